// Copyright (c) 2024, Jay Shah, Ganesh Bikshandi, Ying Zhang, Vijay Thakkar, Pradeep Ramani, Tri Dao.
// Splitting the different template instantiations to different files to speed up compilation.
// This file is auto-generated. See "generate_kernels.py"

#include "flash_fwd_hdim64_fp16_paged_split_sm80.cu"
#include "flash_fwd_hdim64_fp16_paged_split_softcap_sm80.cu"

// ===== COMPILED SASS (sm_80) =====

	.target	sm_80

	.elftype	@"ET_EXEC"


//--------------------- .note.nv.tkinfo           --------------------------
	.section	.note.nv.tkinfo,"",@"SHT_NOTE"
	.sectionflags	@"SHF_NOTE_NV_TKINFO"
	.tkinfo
        /*0018*/ 	.word	0x00000002
        /*0030*/ 	.string	""
        /*0030*/ 	.string	"ptxas"
        /*0030*/ 	.string	"Cuda compilation tools, release 13.0, V13.0.88"
        /*0030*/ 	.string	"Build cuda_13.0.r13.0/compiler.36424714_0"
        /*0030*/ 	.string	"-arch sm_80 -m 64 "



//--------------------- .note.nv.cuinfo           --------------------------
	.section	.note.nv.cuinfo,"",@"SHT_NOTE"
	.sectionflags	@"SHF_NOTE_NV_CUINFO"
        /*0018*/ 	.short	0x0002
        /*001a*/ 	.short	0x0050
        /*001c*/ 	.short	0x0082
	.zero		2


//--------------------- .nv.info                  --------------------------
	.section	.nv.info,"",@"SHT_CUDA_INFO"
	.align	4


	//----- nvinfo : EIATTR_REGCOUNT
	.align		4
        /*0000*/ 	.byte	0x04, 0x2f
        /*0002*/ 	.short	(.L_12 - .L_11)
	.align		4
.L_11:
        /*0004*/ 	.word	index@(_ZN7cutlass13device_kernelIN5flash19enable_sm80_to_sm89INS1_16FlashAttnFwdSm80INS1_25CollectiveMainloopFwdSm80ILi4ELi1ELb0EN4cute5tupleIJNS5_1CILi128EEENS7_ILi80EEENS7_ILi64EEEEEELi64ENS_6half_tEfNS_4arch4Sm80ELb1ELb0ELb0ELb1ELb1ELb1ELb1ELb1EEENS1_21CollectiveEpilogueFwdINS6_IJS8_SA_S9_EEENS6_IJNS7_ILi1EEESI_SI_EEESC_SE_Li128ELb1ELb1ELb1ELb0EEENS1_36VarlenDynamicPersistentTileSchedulerILi128ELi80ELi128ELi128ELb1ELb1ELb0ELb1ELb1ELb1EEEEEEEEEvNT_6ParamsE)
        /*0008*/ 	.word	0x000000ff


	//----- nvinfo : EIATTR_FRAME_SIZE
	.align		4
.L_12:
        /*000c*/ 	.byte	0x04, 0x11
        /*000e*/ 	.short	(.L_14 - .L_13)
	.align		4
.L_13:
        /*0010*/ 	.word	index@($__internal_51_$__cuda_sm70_votesync_ballot)
        /*0014*/ 	.word	0x00000000


	//----- nvinfo : EIATTR_FRAME_SIZE
	.align		4
.L_14:
        /*0018*/ 	.byte	0x04, 0x11
        /*001a*/ 	.short	(.L_16 - .L_15)
	.align		4
.L_15:
        /*001c*/ 	.word	index@($__internal_50_$__cuda_sm70_shflsync_up_p)
        /*0020*/ 	.word	0x00000000


	//----- nvinfo : EIATTR_FRAME_SIZE
	.align		4
.L_16:
        /*0024*/ 	.byte	0x04, 0x11
        /*0026*/ 	.short	(.L_18 - .L_17)
	.align		4
.L_17:
        /*0028*/ 	.word	index@($__internal_49_$__cuda_sm70_shflsync_idx_p)
        /*002c*/ 	.word	0x00000000


	//----- nvinfo : EIATTR_FRAME_SIZE
	.align		4
.L_18:
        /*0030*/ 	.byte	0x04, 0x11
        /*0032*/ 	.short	(.L_20 - .L_19)
	.align		4
.L_19:
        /*0034*/ 	.word	index@($__internal_48_$__cuda_sm70_shflsync_bfly_p)
        /*0038*/ 	.word	0x00000000


	//----- nvinfo : EIATTR_FRAME_SIZE
	.align		4
.L_20:
        /*003c*/ 	.byte	0x04, 0x11
        /*003e*/ 	.short	(.L_22 - .L_21)
	.align		4
.L_21:
        /*0040*/ 	.word	index@(_ZN7cutlass13device_kernelIN5flash19enable_sm80_to_sm89INS1_16FlashAttnFwdSm80INS1_25CollectiveMainloopFwdSm80ILi4ELi1ELb0EN4cute5tupleIJNS5_1CILi128EEENS7_ILi80EEENS7_ILi64EEEEEELi64ENS_6half_tEfNS_4arch4Sm80ELb1ELb0ELb0ELb1ELb1ELb1ELb1ELb1EEENS1_21CollectiveEpilogueFwdINS6_IJS8_SA_S9_EEENS6_IJNS7_ILi1EEESI_SI_EEESC_SE_Li128ELb1ELb1ELb1ELb0EEENS1_36VarlenDynamicPersistentTileSchedulerILi128ELi80ELi128ELi128ELb1ELb1ELb0ELb1ELb1ELb1EEEEEEEEEvNT_6ParamsE)
        /*0044*/ 	.word	0x00000100


	//----- nvinfo : EIATTR_REGCOUNT
	.align		4
.L_22:
        /*0048*/ 	.byte	0x04, 0x2f
        /*004a*/ 	.short	(.L_24 - .L_23)
	.align		4
.L_23:
        /*004c*/ 	.word	index@(_ZN7cutlass13device_kernelIN5flash19enable_sm80_to_sm89INS1_16FlashAttnFwdSm80INS1_25CollectiveMainloopFwdSm80ILi4ELi1ELb0EN4cute5tupleIJNS5_1CILi128EEENS7_ILi80EEENS7_ILi64EEEEEELi64ENS_6half_tEfNS_4arch4Sm80ELb1ELb0ELb0ELb1ELb1ELb0ELb1ELb1EEENS1_21CollectiveEpilogueFwdINS6_IJS8_SA_S9_EEENS6_IJNS7_ILi1EEESI_SI_EEESC_SE_Li128ELb1ELb1ELb1ELb0EEENS1_36VarlenDynamicPersistentTileSchedulerILi128ELi80ELi128ELi128ELb1ELb1ELb0ELb1ELb1ELb1EEEEEEEEEvNT_6ParamsE)
        /*0050*/ 	.word	0x000000ff


	//----- nvinfo : EIATTR_FRAME_SIZE
	.align		4
.L_24:
        /*0054*/ 	.byte	0x04, 0x11
        /*0056*/ 	.short	(.L_26 - .L_25)
	.align		4
.L_25:
        /*0058*/ 	.word	index@($__internal_47_$__cuda_sm70_votesync_ballot)
        /*005c*/ 	.word	0x00000000


	//----- nvinfo : EIATTR_FRAME_SIZE
	.align		4
.L_26:
        /*0060*/ 	.byte	0x04, 0x11
        /*0062*/ 	.short	(.L_28 - .L_27)
	.align		4
.L_27:
        /*0064*/ 	.word	index@($__internal_46_$__cuda_sm70_shflsync_up_p)
        /*0068*/ 	.word	0x00000000


	//----- nvinfo : EIATTR_FRAME_SIZE
	.align		4
.L_28:
        /*006c*/ 	.byte	0x04, 0x11
        /*006e*/ 	.short	(.L_30 - .L_29)
	.align		4
.L_29:
        /*0070*/ 	.word	index@($__internal_45_$__cuda_sm70_shflsync_idx_p)
        /*0074*/ 	.word	0x00000000


	//----- nvinfo : EIATTR_FRAME_SIZE
	.align		4
.L_30:
        /*0078*/ 	.byte	0x04, 0x11
        /*007a*/ 	.short	(.L_32 - .L_31)
	.align		4
.L_31:
        /*007c*/ 	.word	index@($__internal_44_$__cuda_sm70_shflsync_bfly_p)
        /*0080*/ 	.word	0x00000000


	//----- nvinfo : EIATTR_FRAME_SIZE
	.align		4
.L_32:
        /*0084*/ 	.byte	0x04, 0x11
        /*0086*/ 	.short	(.L_34 - .L_33)
	.align		4
.L_33:
        /*0088*/ 	.word	index@(_ZN7cutlass13device_kernelIN5flash19enable_sm80_to_sm89INS1_16FlashAttnFwdSm80INS1_25CollectiveMainloopFwdSm80ILi4ELi1ELb0EN4cute5tupleIJNS5_1CILi128EEENS7_ILi80EEENS7_ILi64EEEEEELi64ENS_6half_tEfNS_4arch4Sm80ELb1ELb0ELb0ELb1ELb1ELb0ELb1ELb1EEENS1_21CollectiveEpilogueFwdINS6_IJS8_SA_S9_EEENS6_IJNS7_ILi1EEESI_SI_EEESC_SE_Li128ELb1ELb1ELb1ELb0EEENS1_36VarlenDynamicPersistentTileSchedulerILi128ELi80ELi128ELi128ELb1ELb1ELb0ELb1ELb1ELb1EEEEEEEEEvNT_6ParamsE)
        /*008c*/ 	.word	0x000000c0


	//----- nvinfo : EIATTR_REGCOUNT
	.align		4
.L_34:
        /*0090*/ 	.byte	0x04, 0x2f
        /*0092*/ 	.short	(.L_36 - .L_35)
	.align		4
.L_35:
        /*0094*/ 	.word	index@(_ZN7cutlass13device_kernelIN5flash19enable_sm80_to_sm89INS1_16FlashAttnFwdSm80INS1_25CollectiveMainloopFwdSm80ILi4ELi1ELb0EN4cute5tupleIJNS5_1CILi128EEENS7_ILi112EEENS7_ILi64EEEEEELi64ENS_6half_tEfNS_4arch4Sm80ELb1ELb0ELb0ELb0ELb1ELb0ELb1ELb1EEENS1_21CollectiveEpilogueFwdINS6_IJS8_SA_S9_EEENS6_IJNS7_ILi1EEESI_SI_EEESC_SE_Li128ELb0ELb1ELb1ELb0EEENS1_30DynamicPersistentTileSchedulerILi128ELi128ELb1ELb1ELb0EEEEEEEEEvNT_6ParamsE)
        /*0098*/ 	.word	0x000000ff


	//----- nvinfo : EIATTR_FRAME_SIZE
	.align		4
.L_36:
        /*009c*/ 	.byte	0x04, 0x11
        /*009e*/ 	.short	(.L_38 - .L_37)
	.align		4
.L_37:
        /*00a0*/ 	.word	index@($__internal_43_$__cuda_sm70_shflsync_idx_p)
        /*00a4*/ 	.word	0x00000000


	//----- nvinfo : EIATTR_FRAME_SIZE
	.align		4
.L_38:
        /*00a8*/ 	.byte	0x04, 0x11
        /*00aa*/ 	.short	(.L_40 - .L_39)
	.align		4
.L_39:
        /*00ac*/ 	.word	index@($__internal_42_$__cuda_sm70_shflsync_bfly_p)
        /*00b0*/ 	.word	0x00000000


	//----- nvinfo : EIATTR_FRAME_SIZE
	.align		4
.L_40:
        /*00b4*/ 	.byte	0x04, 0x11
        /*00b6*/ 	.short	(.L_42 - .L_41)
	.align		4
.L_41:
        /*00b8*/ 	.word	index@(_ZN7cutlass13device_kernelIN5flash19enable_sm80_to_sm89INS1_16FlashAttnFwdSm80INS1_25CollectiveMainloopFwdSm80ILi4ELi1ELb0EN4cute5tupleIJNS5_1CILi128EEENS7_ILi112EEENS7_ILi64EEEEEELi64ENS_6half_tEfNS_4arch4Sm80ELb1ELb0ELb0ELb0ELb1ELb0ELb1ELb1EEENS1_21CollectiveEpilogueFwdINS6_IJS8_SA_S9_EEENS6_IJNS7_ILi1EEESI_SI_EEESC_SE_Li128ELb0ELb1ELb1ELb0EEENS1_30DynamicPersistentTileSchedulerILi128ELi128ELb1ELb1ELb0EEEEEEEEEvNT_6ParamsE)
        /*00bc*/ 	.word	0x000000a0


	//----- nvinfo : EIATTR_REGCOUNT
	.align		4
.L_42:
        /*00c0*/ 	.byte	0x04, 0x2f
        /*00c2*/ 	.short	(.L_44 - .L_43)
	.align		4
.L_43:
        /*00c4*/ 	.word	index@(_ZN7cutlass13device_kernelIN5flash19enable_sm80_to_sm89INS1_16FlashAttnFwdSm80INS1_25CollectiveMainloopFwdSm80ILi4ELi1ELb0EN4cute5tupleIJNS5_1CILi128EEENS7_ILi80EEENS7_ILi64EEEEEELi64ENS_6half_tEfNS_4arch4Sm80ELb0ELb1ELb0ELb1ELb1ELb1ELb1ELb1EEENS1_21CollectiveEpilogueFwdINS6_IJS8_SA_S9_EEENS6_IJNS7_ILi1EEESI_SI_EEESC_SE_Li128ELb1ELb1ELb1ELb0EEENS1_36VarlenDynamicPersistentTileSchedulerILi128ELi80ELi128ELi128ELb1ELb1ELb0ELb1ELb0ELb1EEEEEEEEEvNT_6ParamsE)
        /*00c8*/ 	.word	0x000000ff


	//----- nvinfo : EIATTR_FRAME_SIZE
	.align		4
.L_44:
        /*00cc*/ 	.byte	0x04, 0x11
        /*00ce*/ 	.short	(.L_46 - .L_45)
	.align		4
.L_45:
        /*00d0*/ 	.word	index@($__internal_41_$__cuda_sm70_votesync_ballot)
        /*00d4*/ 	.word	0x00000000


	//----- nvinfo : EIATTR_FRAME_SIZE
	.align		4
.L_46:
        /*00d8*/ 	.byte	0x04, 0x11
        /*00da*/ 	.short	(.L_48 - .L_47)
	.align		4
.L_47:
        /*00dc*/ 	.word	index@($__internal_40_$__cuda_sm70_shflsync_up_p)
        /*00e0*/ 	.word	0x00000000


	//----- nvinfo : EIATTR_FRAME_SIZE
	.align		4
.L_48:
        /*00e4*/ 	.byte	0x04, 0x11
        /*00e6*/ 	.short	(.L_50 - .L_49)
	.align		4
.L_49:
        /*00e8*/ 	.word	index@($__internal_39_$__cuda_sm70_shflsync_idx_p)
        /*00ec*/ 	.word	0x00000000


	//----- nvinfo : EIATTR_FRAME_SIZE
	.align		4
.L_50:
        /*00f0*/ 	.byte	0x04, 0x11
        /*00f2*/ 	.short	(.L_52 - .L_51)
	.align		4
.L_51:
        /*00f4*/ 	.word	index@($__internal_38_$__cuda_sm70_shflsync_bfly_p)
        /*00f8*/ 	.word	0x00000000


	//----- nvinfo : EIATTR_FRAME_SIZE
	.align		4
.L_52:
        /*00fc*/ 	.byte	0x04, 0x11
        /*00fe*/ 	.short	(.L_54 - .L_53)
	.align		4
.L_53:
        /*0100*/ 	.word	index@(_ZN7cutlass13device_kernelIN5flash19enable_sm80_to_sm89INS1_16FlashAttnFwdSm80INS1_25CollectiveMainloopFwdSm80ILi4ELi1ELb0EN4cute5tupleIJNS5_1CILi128EEENS7_ILi80EEENS7_ILi64EEEEEELi64ENS_6half_tEfNS_4arch4Sm80ELb0ELb1ELb0ELb1ELb1ELb1ELb1ELb1EEENS1_21CollectiveEpilogueFwdINS6_IJS8_SA_S9_EEENS6_IJNS7_ILi1EEESI_SI_EEESC_SE_Li128ELb1ELb1ELb1ELb0EEENS1_36VarlenDynamicPersistentTileSchedulerILi128ELi80ELi128ELi128ELb1ELb1ELb0ELb1ELb0ELb1EEEEEEEEEvNT_6ParamsE)
        /*0104*/ 	.word	0x000000f8


	//----- nvinfo : EIATTR_REGCOUNT
	.align		4
.L_54:
        /*0108*/ 	.byte	0x04, 0x2f
        /*010a*/ 	.short	(.L_56 - .L_55)
	.align		4
.L_55:
        /*010c*/ 	.word	index@(_ZN7cutlass13device_kernelIN5flash19enable_sm80_to_sm89INS1_16FlashAttnFwdSm80INS1_25CollectiveMainloopFwdSm80ILi4ELi1ELb0EN4cute5tupleIJNS5_1CILi128EEENS7_ILi80EEENS7_ILi64EEEEEELi64ENS_6half_tEfNS_4arch4Sm80ELb0ELb1ELb0ELb1ELb1ELb0ELb1ELb1EEENS1_21CollectiveEpilogueFwdINS6_IJS8_SA_S9_EEENS6_IJNS7_ILi1EEESI_SI_EEESC_SE_Li128ELb1ELb1ELb1ELb0EEENS1_36VarlenDynamicPersistentTileSchedulerILi128ELi80ELi128ELi128ELb1ELb1ELb0ELb1ELb0ELb1EEEEEEEEEvNT_6ParamsE)
        /*0110*/ 	.word	0x000000ff


	//----- nvinfo : EIATTR_FRAME_SIZE
	.align		4
.L_56:
        /*0114*/ 	.byte	0x04, 0x11
        /*0116*/ 	.short	(.L_58 - .L_57)
	.align		4
.L_57:
        /*0118*/ 	.word	index@($__internal_37_$__cuda_sm70_votesync_ballot)
        /*011c*/ 	.word	0x00000000


	//----- nvinfo : EIATTR_FRAME_SIZE
	.align		4
.L_58:
        /*0120*/ 	.byte	0x04, 0x11
        /*0122*/ 	.short	(.L_60 - .L_59)
	.align		4
.L_59:
        /*0124*/ 	.word	index@($__internal_36_$__cuda_sm70_shflsync_up_p)
        /*0128*/ 	.word	0x00000000


	//----- nvinfo : EIATTR_FRAME_SIZE
	.align		4
.L_60:
        /*012c*/ 	.byte	0x04, 0x11
        /*012e*/ 	.short	(.L_62 - .L_61)
	.align		4
.L_61:
        /*0130*/ 	.word	index@($__internal_35_$__cuda_sm70_shflsync_idx_p)
        /*0134*/ 	.word	0x00000000


	//----- nvinfo : EIATTR_FRAME_SIZE
	.align		4
.L_62:
        /*0138*/ 	.byte	0x04, 0x11
        /*013a*/ 	.short	(.L_64 - .L_63)
	.align		4
.L_63:
        /*013c*/ 	.word	index@($__internal_34_$__cuda_sm70_shflsync_bfly_p)
        /*0140*/ 	.word	0x00000000


	//----- nvinfo : EIATTR_FRAME_SIZE
	.align		4
.L_64:
        /*0144*/ 	.byte	0x04, 0x11
        /*0146*/ 	.short	(.L_66 - .L_65)
	.align		4
.L_65:
        /*0148*/ 	.word	index@(_ZN7cutlass13device_kernelIN5flash19enable_sm80_to_sm89INS1_16FlashAttnFwdSm80INS1_25CollectiveMainloopFwdSm80ILi4ELi1ELb0EN4cute5tupleIJNS5_1CILi128EEENS7_ILi80EEENS7_ILi64EEEEEELi64ENS_6half_tEfNS_4arch4Sm80ELb0ELb1ELb0ELb1ELb1ELb0ELb1ELb1EEENS1_21CollectiveEpilogueFwdINS6_IJS8_SA_S9_EEENS6_IJNS7_ILi1EEESI_SI_EEESC_SE_Li128ELb1ELb1ELb1ELb0EEENS1_36VarlenDynamicPersistentTileSchedulerILi128ELi80ELi128ELi128ELb1ELb1ELb0ELb1ELb0ELb1EEEEEEEEEvNT_6ParamsE)
        /*014c*/ 	.word	0x00000080


	//----- nvinfo : EIATTR_REGCOUNT
	.align		4
.L_66:
        /*0150*/ 	.byte	0x04, 0x2f
        /*0152*/ 	.short	(.L_68 - .L_67)
	.align		4
.L_67:
        /*0154*/ 	.word	index@(_ZN7cutlass13device_kernelIN5flash19enable_sm80_to_sm89INS1_16FlashAttnFwdSm80INS1_25CollectiveMainloopFwdSm80ILi4ELi1ELb0EN4cute5tupleIJNS5_1CILi128EEENS7_ILi96EEENS7_ILi64EEEEEELi64ENS_6half_tEfNS_4arch4Sm80ELb0ELb1ELb0ELb0ELb1ELb0ELb1ELb1EEENS1_21CollectiveEpilogueFwdINS6_IJS8_SA_S9_EEENS6_IJNS7_ILi1EEESI_SI_EEESC_SE_Li128ELb0ELb1ELb1ELb0EEENS1_19SingleTileSchedulerILb0ELb1ELb1ELi128EEEEEEEEEvNT_6ParamsE)
        /*0158*/ 	.word	0x000000ff


	//----- nvinfo : EIATTR_FRAME_SIZE
	.align		4
.L_68:
        /*015c*/ 	.byte	0x04, 0x11
        /*015e*/ 	.short	(.L_70 - .L_69)
	.align		4
.L_69:
        /*0160*/ 	.word	index@(_ZN7cutlass13device_kernelIN5flash19enable_sm80_to_sm89INS1_16FlashAttnFwdSm80INS1_25CollectiveMainloopFwdSm80ILi4ELi1ELb0EN4cute5tupleIJNS5_1CILi128EEENS7_ILi96EEENS7_ILi64EEEEEELi64ENS_6half_tEfNS_4arch4Sm80ELb0ELb1ELb0ELb0ELb1ELb0ELb1ELb1EEENS1_21CollectiveEpilogueFwdINS6_IJS8_SA_S9_EEENS6_IJNS7_ILi1EEESI_SI_EEESC_SE_Li128ELb0ELb1ELb1ELb0EEENS1_19SingleTileSchedulerILb0ELb1ELb1ELi128EEEEEEEEEvNT_6ParamsE)
        /*0164*/ 	.word	0x00000018


	//----- nvinfo : EIATTR_REGCOUNT
	.align		4
.L_70:
        /*0168*/ 	.byte	0x04, 0x2f
        /*016a*/ 	.short	(.L_72 - .L_71)
	.align		4
.L_71:
        /*016c*/ 	.word	index@(_ZN7cutlass13device_kernelIN5flash19enable_sm80_to_sm89INS1_16FlashAttnFwdSm80INS1_25CollectiveMainloopFwdSm80ILi4ELi1ELb0EN4cute5tupleIJNS5_1CILi128EEENS7_ILi80EEENS7_ILi64EEEEEELi64ENS_6half_tEfNS_4arch4Sm80ELb0ELb0ELb0ELb1ELb1ELb1ELb1ELb1EEENS1_21CollectiveEpilogueFwdINS6_IJS8_SA_S9_EEENS6_IJNS7_ILi1EEESI_SI_EEESC_SE_Li128ELb1ELb1ELb1ELb0EEENS1_36VarlenDynamicPersistentTileSchedulerILi128ELi80ELi128ELi128ELb1ELb1ELb0ELb0ELb1ELb1EEEEEEEEEvNT_6ParamsE)
        /*0170*/ 	.word	0x000000ff


	//----- nvinfo : EIATTR_FRAME_SIZE
	.align		4
.L_72:
        /*0174*/ 	.byte	0x04, 0x11
        /*0176*/ 	.short	(.L_74 - .L_73)
	.align		4
.L_73:
        /*0178*/ 	.word	index@($__internal_33_$__cuda_sm70_votesync_ballot)
        /*017c*/ 	.word	0x00000000


	//----- nvinfo : EIATTR_FRAME_SIZE
	.align		4
.L_74:
        /*0180*/ 	.byte	0x04, 0x11
        /*0182*/ 	.short	(.L_76 - .L_75)
	.align		4
.L_75:
        /*0184*/ 	.word	index@($__internal_32_$__cuda_sm70_shflsync_up_p)
        /*0188*/ 	.word	0x00000000


	//----- nvinfo : EIATTR_FRAME_SIZE
	.align		4
.L_76:
        /*018c*/ 	.byte	0x04, 0x11
        /*018e*/ 	.short	(.L_78 - .L_77)
	.align		4
.L_77:
        /*0190*/ 	.word	index@($__internal_31_$__cuda_sm70_shflsync_idx_p)
        /*0194*/ 	.word	0x00000000


	//----- nvinfo : EIATTR_FRAME_SIZE
	.align		4
.L_78:
        /*0198*/ 	.byte	0x04, 0x11
        /*019a*/ 	.short	(.L_80 - .L_79)
	.align		4
.L_79:
        /*019c*/ 	.word	index@($__internal_30_$__cuda_sm70_shflsync_bfly_p)
        /*01a0*/ 	.word	0x00000000


	//----- nvinfo : EIATTR_FRAME_SIZE
	.align		4
.L_80:
        /*01a4*/ 	.byte	0x04, 0x11
        /*01a6*/ 	.short	(.L_82 - .L_81)
	.align		4
.L_81:
        /*01a8*/ 	.word	index@(_ZN7cutlass13device_kernelIN5flash19enable_sm80_to_sm89INS1_16FlashAttnFwdSm80INS1_25CollectiveMainloopFwdSm80ILi4ELi1ELb0EN4cute5tupleIJNS5_1CILi128EEENS7_ILi80EEENS7_ILi64EEEEEELi64ENS_6half_tEfNS_4arch4Sm80ELb0ELb0ELb0ELb1ELb1ELb1ELb1ELb1EEENS1_21CollectiveEpilogueFwdINS6_IJS8_SA_S9_EEENS6_IJNS7_ILi1EEESI_SI_EEESC_SE_Li128ELb1ELb1ELb1ELb0EEENS1_36VarlenDynamicPersistentTileSchedulerILi128ELi80ELi128ELi128ELb1ELb1ELb0ELb0ELb1ELb1EEEEEEEEEvNT_6ParamsE)
        /*01ac*/ 	.word	0x000000f8


	//----- nvinfo : EIATTR_REGCOUNT
	.align		4
.L_82:
        /*01b0*/ 	.byte	0x04, 0x2f
        /*01b2*/ 	.short	(.L_84 - .L_83)
	.align		4
.L_83:
        /*01b4*/ 	.word	index@(_ZN7cutlass13device_kernelIN5flash19enable_sm80_to_sm89INS1_16FlashAttnFwdSm80INS1_25CollectiveMainloopFwdSm80ILi4ELi1ELb0EN4cute5tupleIJNS5_1CILi128EEENS7_ILi80EEENS7_ILi64EEEEEELi64ENS_6half_tEfNS_4arch4Sm80ELb0ELb0ELb0ELb1ELb1ELb0ELb1ELb1EEENS1_21CollectiveEpilogueFwdINS6_IJS8_SA_S9_EEENS6_IJNS7_ILi1EEESI_SI_EEESC_SE_Li128ELb1ELb1ELb1ELb0EEENS1_36VarlenDynamicPersistentTileSchedulerILi128ELi80ELi128ELi128ELb1ELb1ELb0ELb0ELb1ELb1EEEEEEEEEvNT_6ParamsE)
        /*01b8*/ 	.word	0x000000ff


	//----- nvinfo : EIATTR_FRAME_SIZE
	.align		4
.L_84:
        /*01bc*/ 	.byte	0x04, 0x11
        /*01be*/ 	.short	(.L_86 - .L_85)
	.align		4
.L_85:
        /*01c0*/ 	.word	index@($__internal_29_$__cuda_sm70_votesync_ballot)
        /*01c4*/ 	.word	0x00000000


	//----- nvinfo : EIATTR_FRAME_SIZE
	.align		4
.L_86:
        /*01c8*/ 	.byte	0x04, 0x11
        /*01ca*/ 	.short	(.L_88 - .L_87)
	.align		4
.L_87:
        /*01cc*/ 	.word	index@($__internal_28_$__cuda_sm70_shflsync_up_p)
        /*01d0*/ 	.word	0x00000000


	//----- nvinfo : EIATTR_FRAME_SIZE
	.align		4
.L_88:
        /*01d4*/ 	.byte	0x04, 0x11
        /*01d6*/ 	.short	(.L_90 - .L_89)
	.align		4
.L_89:
        /*01d8*/ 	.word	index@($__internal_27_$__cuda_sm70_shflsync_idx_p)
        /*01dc*/ 	.word	0x00000000


	//----- nvinfo : EIATTR_FRAME_SIZE
	.align		4
.L_90:
        /*01e0*/ 	.byte	0x04, 0x11
        /*01e2*/ 	.short	(.L_92 - .L_91)
	.align		4
.L_91:
        /*01e4*/ 	.word	index@($__internal_26_$__cuda_sm70_shflsync_bfly_p)
        /*01e8*/ 	.word	0x00000000


	//----- nvinfo : EIATTR_FRAME_SIZE
	.align		4
.L_92:
        /*01ec*/ 	.byte	0x04, 0x11
        /*01ee*/ 	.short	(.L_94 - .L_93)
	.align		4
.L_93:
        /*01f0*/ 	.word	index@(_ZN7cutlass13device_kernelIN5flash19enable_sm80_to_sm89INS1_16FlashAttnFwdSm80INS1_25CollectiveMainloopFwdSm80ILi4ELi1ELb0EN4cute5tupleIJNS5_1CILi128EEENS7_ILi80EEENS7_ILi64EEEEEELi64ENS_6half_tEfNS_4arch4Sm80ELb0ELb0ELb0ELb1ELb1ELb0ELb1ELb1EEENS1_21CollectiveEpilogueFwdINS6_IJS8_SA_S9_EEENS6_IJNS7_ILi1EEESI_SI_EEESC_SE_Li128ELb1ELb1ELb1ELb0EEENS1_36VarlenDynamicPersistentTileSchedulerILi128ELi80ELi128ELi128ELb1ELb1ELb0ELb0ELb1ELb1EEEEEEEEEvNT_6ParamsE)
        /*01f4*/ 	.word	0x00000098


	//----- nvinfo : EIATTR_REGCOUNT
	.align		4
.L_94:
        /*01f8*/ 	.byte	0x04, 0x2f
        /*01fa*/ 	.short	(.L_96 - .L_95)
	.align		4
.L_95:
        /*01fc*/ 	.word	index@(_ZN7cutlass13device_kernelIN5flash19enable_sm80_to_sm89INS1_16FlashAttnFwdSm80INS1_25CollectiveMainloopFwdSm80ILi4ELi1ELb0EN4cute5tupleIJNS5_1CILi128EEENS7_ILi112EEENS7_ILi64EEEEEELi64ENS_6half_tEfNS_4arch4Sm80ELb0ELb0ELb0ELb0ELb1ELb0ELb1ELb1EEENS1_21CollectiveEpilogueFwdINS6_IJS8_SA_S9_EEENS6_IJNS7_ILi1EEESI_SI_EEESC_SE_Li128ELb0ELb1ELb1ELb0EEENS1_19SingleTileSchedulerILb0ELb1ELb1ELi128EEEEEEEEEvNT_6ParamsE)
        /*0200*/ 	.word	0x000000ff


	//----- nvinfo : EIATTR_FRAME_SIZE
	.align		4
.L_96:
        /*0204*/ 	.byte	0x04, 0x11
        /*0206*/ 	.short	(.L_98 - .L_97)
	.align		4
.L_97:
        /*0208*/ 	.word	index@(_ZN7cutlass13device_kernelIN5flash19enable_sm80_to_sm89INS1_16FlashAttnFwdSm80INS1_25CollectiveMainloopFwdSm80ILi4ELi1ELb0EN4cute5tupleIJNS5_1CILi128EEENS7_ILi112EEENS7_ILi64EEEEEELi64ENS_6half_tEfNS_4arch4Sm80ELb0ELb0ELb0ELb0ELb1ELb0ELb1ELb1EEENS1_21CollectiveEpilogueFwdINS6_IJS8_SA_S9_EEENS6_IJNS7_ILi1EEESI_SI_EEESC_SE_Li128ELb0ELb1ELb1ELb0EEENS1_19SingleTileSchedulerILb0ELb1ELb1ELi128EEEEEEEEEvNT_6ParamsE)
        /*020c*/ 	.word	0x00000020


	//----- nvinfo : EIATTR_REGCOUNT
	.align		4
.L_98:
        /*0210*/ 	.byte	0x04, 0x2f
        /*0212*/ 	.short	(.L_100 - .L_99)
	.align		4
.L_99:
        /*0214*/ 	.word	index@(_ZN7cutlass13device_kernelIN5flash19enable_sm80_to_sm89INS1_16FlashAttnFwdSm80INS1_25CollectiveMainloopFwdSm80ILi4ELi1ELb0EN4cute5tupleIJNS5_1CILi128EEENS7_ILi80EEENS7_ILi64EEEEEELi64ENS_6half_tEfNS_4arch4Sm80ELb1ELb0ELb1ELb1ELb1ELb1ELb1ELb1EEENS1_21CollectiveEpilogueFwdINS6_IJS8_SA_S9_EEENS6_IJNS7_ILi1EEESI_SI_EEESC_SE_Li128ELb1ELb1ELb1ELb0EEENS1_36VarlenDynamicPersistentTileSchedulerILi128ELi80ELi128ELi128ELb1ELb1ELb0ELb1ELb1ELb1EEEEEEEEEvNT_6ParamsE)
        /*0218*/ 	.word	0x000000ff


	//----- nvinfo : EIATTR_FRAME_SIZE
	.align		4
.L_100:
        /*021c*/ 	.byte	0x04, 0x11
        /*021e*/ 	.short	(.L_102 - .L_101)
	.align		4
.L_101:
        /*0220*/ 	.word	index@($__internal_25_$__cuda_sm70_votesync_ballot)
        /*0224*/ 	.word	0x00000000


	//----- nvinfo : EIATTR_FRAME_SIZE
	.align		4
.L_102:
        /*0228*/ 	.byte	0x04, 0x11
        /*022a*/ 	.short	(.L_104 - .L_103)
	.align		4
.L_103:
        /*022c*/ 	.word	index@($__internal_24_$__cuda_sm70_shflsync_up_p)
        /*0230*/ 	.word	0x00000000


	//----- nvinfo : EIATTR_FRAME_SIZE
	.align		4
.L_104:
        /*0234*/ 	.byte	0x04, 0x11
        /*0236*/ 	.short	(.L_106 - .L_105)
	.align		4
.L_105:
        /*0238*/ 	.word	index@($__internal_23_$__cuda_sm70_shflsync_idx_p)
        /*023c*/ 	.word	0x00000000


	//----- nvinfo : EIATTR_FRAME_SIZE
	.align		4
.L_106:
        /*0240*/ 	.byte	0x04, 0x11
        /*0242*/ 	.short	(.L_108 - .L_107)
	.align		4
.L_107:
        /*0244*/ 	.word	index@($__internal_22_$__cuda_sm70_shflsync_bfly_p)
        /*0248*/ 	.word	0x00000000


	//----- nvinfo : EIATTR_FRAME_SIZE
	.align		4
.L_108:
        /*024c*/ 	.byte	0x04, 0x11
        /*024e*/ 	.short	(.L_110 - .L_109)
	.align		4
.L_109:
        /*0250*/ 	.word	index@(_ZN7cutlass13device_kernelIN5flash19enable_sm80_to_sm89INS1_16FlashAttnFwdSm80INS1_25CollectiveMainloopFwdSm80ILi4ELi1ELb0EN4cute5tupleIJNS5_1CILi128EEENS7_ILi80EEENS7_ILi64EEEEEELi64ENS_6half_tEfNS_4arch4Sm80ELb1ELb0ELb1ELb1ELb1ELb1ELb1ELb1EEENS1_21CollectiveEpilogueFwdINS6_IJS8_SA_S9_EEENS6_IJNS7_ILi1EEESI_SI_EEESC_SE_Li128ELb1ELb1ELb1ELb0EEENS1_36VarlenDynamicPersistentTileSchedulerILi128ELi80ELi128ELi128ELb1ELb1ELb0ELb1ELb1ELb1EEEEEEEEEvNT_6ParamsE)
        /*0254*/ 	.word	0x00000100


	//----- nvinfo : EIATTR_REGCOUNT
	.align		4
.L_110:
        /*0258*/ 	.byte	0x04, 0x2f
        /*025a*/ 	.short	(.L_112 - .L_111)
	.align		4
.L_111:
        /*025c*/ 	.word	index@(_ZN7cutlass13device_kernelIN5flash19enable_sm80_to_sm89INS1_16FlashAttnFwdSm80INS1_25CollectiveMainloopFwdSm80ILi4ELi1ELb0EN4cute5tupleIJNS5_1CILi128EEENS7_ILi80EEENS7_ILi64EEEEEELi64ENS_6half_tEfNS_4arch4Sm80ELb1ELb0ELb1ELb1ELb1ELb0ELb1ELb1EEENS1_21CollectiveEpilogueFwdINS6_IJS8_SA_S9_EEENS6_IJNS7_ILi1EEESI_SI_EEESC_SE_Li128ELb1ELb1ELb1ELb0EEENS1_36VarlenDynamicPersistentTileSchedulerILi128ELi80ELi128ELi128ELb1ELb1ELb0ELb1ELb1ELb1EEEEEEEEEvNT_6ParamsE)
        /*0260*/ 	.word	0x000000ff


	//----- nvinfo : EIATTR_FRAME_SIZE
	.align		4
.L_112:
        /*0264*/ 	.byte	0x04, 0x11
        /*0266*/ 	.short	(.L_114 - .L_113)
	.align		4
.L_113:
        /*0268*/ 	.word	index@($__internal_21_$__cuda_sm70_votesync_ballot)
        /*026c*/ 	.word	0x00000000


	//----- nvinfo : EIATTR_FRAME_SIZE
	.align		4
.L_114:
        /*0270*/ 	.byte	0x04, 0x11
        /*0272*/ 	.short	(.L_116 - .L_115)
	.align		4
.L_115:
        /*0274*/ 	.word	index@($__internal_20_$__cuda_sm70_shflsync_up_p)
        /*0278*/ 	.word	0x00000000


	//----- nvinfo : EIATTR_FRAME_SIZE
	.align		4
.L_116:
        /*027c*/ 	.byte	0x04, 0x11
        /*027e*/ 	.short	(.L_118 - .L_117)
	.align		4
.L_117:
        /*0280*/ 	.word	index@($__internal_19_$__cuda_sm70_shflsync_idx_p)
        /*0284*/ 	.word	0x00000000


	//----- nvinfo : EIATTR_FRAME_SIZE
	.align		4
.L_118:
        /*0288*/ 	.byte	0x04, 0x11
        /*028a*/ 	.short	(.L_120 - .L_119)
	.align		4
.L_119:
        /*028c*/ 	.word	index@($__internal_18_$__cuda_sm70_shflsync_bfly_p)
        /*0290*/ 	.word	0x00000000


	//----- nvinfo : EIATTR_FRAME_SIZE
	.align		4
.L_120:
        /*0294*/ 	.byte	0x04, 0x11
        /*0296*/ 	.short	(.L_122 - .L_121)
	.align		4
.L_121:
        /*0298*/ 	.word	index@(_ZN7cutlass13device_kernelIN5flash19enable_sm80_to_sm89INS1_16FlashAttnFwdSm80INS1_25CollectiveMainloopFwdSm80ILi4ELi1ELb0EN4cute5tupleIJNS5_1CILi128EEENS7_ILi80EEENS7_ILi64EEEEEELi64ENS_6half_tEfNS_4arch4Sm80ELb1ELb0ELb1ELb1ELb1ELb0ELb1ELb1EEENS1_21CollectiveEpilogueFwdINS6_IJS8_SA_S9_EEENS6_IJNS7_ILi1EEESI_SI_EEESC_SE_Li128ELb1ELb1ELb1ELb0EEENS1_36VarlenDynamicPersistentTileSchedulerILi128ELi80ELi128ELi128ELb1ELb1ELb0ELb1ELb1ELb1EEEEEEEEEvNT_6ParamsE)
        /*029c*/ 	.word	0x000000d8


	//----- nvinfo : EIATTR_REGCOUNT
	.align		4
.L_122:
        /*02a0*/ 	.byte	0x04, 0x2f
        /*02a2*/ 	.short	(.L_124 - .L_123)
	.align		4
.L_123:
        /*02a4*/ 	.word	index@(_ZN7cutlass13device_kernelIN5flash19enable_sm80_to_sm89INS1_16FlashAttnFwdSm80INS1_25CollectiveMainloopFwdSm80ILi4ELi1ELb0EN4cute5tupleIJNS5_1CILi128EEENS7_ILi112EEENS7_ILi64EEEEEELi64ENS_6half_tEfNS_4arch4Sm80ELb1ELb0ELb1ELb0ELb1ELb0ELb1ELb1EEENS1_21CollectiveEpilogueFwdINS6_IJS8_SA_S9_EEENS6_IJNS7_ILi1EEESI_SI_EEESC_SE_Li128ELb0ELb1ELb1ELb0EEENS1_30DynamicPersistentTileSchedulerILi128ELi128ELb1ELb1ELb0EEEEEEEEEvNT_6ParamsE)
        /*02a8*/ 	.word	0x000000ff


	//----- nvinfo : EIATTR_FRAME_SIZE
	.align		4
.L_124:
        /*02ac*/ 	.byte	0x04, 0x11
        /*02ae*/ 	.short	(.L_126 - .L_125)
	.align		4
.L_125:
        /*02b0*/ 	.word	index@($__internal_17_$__cuda_sm70_shflsync_idx_p)
        /*02b4*/ 	.word	0x00000000


	//----- nvinfo : EIATTR_FRAME_SIZE
	.align		4
.L_126:
        /*02b8*/ 	.byte	0x04, 0x11
        /*02ba*/ 	.short	(.L_128 - .L_127)
	.align		4
.L_127:
        /*02bc*/ 	.word	index@($__internal_16_$__cuda_sm70_shflsync_bfly_p)
        /*02c0*/ 	.word	0x00000000


	//----- nvinfo : EIATTR_FRAME_SIZE
	.align		4
.L_128:
        /*02c4*/ 	.byte	0x04, 0x11
        /*02c6*/ 	.short	(.L_130 - .L_129)
	.align		4
.L_129:
        /*02c8*/ 	.word	index@(_ZN7cutlass13device_kernelIN5flash19enable_sm80_to_sm89INS1_16FlashAttnFwdSm80INS1_25CollectiveMainloopFwdSm80ILi4ELi1ELb0EN4cute5tupleIJNS5_1CILi128EEENS7_ILi112EEENS7_ILi64EEEEEELi64ENS_6half_tEfNS_4arch4Sm80ELb1ELb0ELb1ELb0ELb1ELb0ELb1ELb1EEENS1_21CollectiveEpilogueFwdINS6_IJS8_SA_S9_EEENS6_IJNS7_ILi1EEESI_SI_EEESC_SE_Li128ELb0ELb1ELb1ELb0EEENS1_30DynamicPersistentTileSchedulerILi128ELi128ELb1ELb1ELb0EEEEEEEEEvNT_6ParamsE)
        /*02cc*/ 	.word	0x00000068


	//----- nvinfo : EIATTR_REGCOUNT
	.align		4
.L_130:
        /*02d0*/ 	.byte	0x04, 0x2f
        /*02d2*/ 	.short	(.L_132 - .L_131)
	.align		4
.L_131:
        /*02d4*/ 	.word	index@(_ZN7cutlass13device_kernelIN5flash19enable_sm80_to_sm89INS1_16FlashAttnFwdSm80INS1_25CollectiveMainloopFwdSm80ILi4ELi1ELb0EN4cute5tupleIJNS5_1CILi128EEENS7_ILi80EEENS7_ILi64EEEEEELi64ENS_6half_tEfNS_4arch4Sm80ELb0ELb1ELb1ELb1ELb1ELb1ELb1ELb1EEENS1_21CollectiveEpilogueFwdINS6_IJS8_SA_S9_EEENS6_IJNS7_ILi1EEESI_SI_EEESC_SE_Li128ELb1ELb1ELb1ELb0EEENS1_36VarlenDynamicPersistentTileSchedulerILi128ELi80ELi128ELi128ELb1ELb1ELb0ELb1ELb0ELb1EEEEEEEEEvNT_6ParamsE)
        /*02d8*/ 	.word	0x000000ff


	//----- nvinfo : EIATTR_FRAME_SIZE
	.align		4
.L_132:
        /*02dc*/ 	.byte	0x04, 0x11
        /*02de*/ 	.short	(.L_134 - .L_133)
	.align		4
.L_133:
        /*02e0*/ 	.word	index@($__internal_15_$__cuda_sm70_votesync_ballot)
        /*02e4*/ 	.word	0x00000000


	//----- nvinfo : EIATTR_FRAME_SIZE
	.align		4
.L_134:
        /*02e8*/ 	.byte	0x04, 0x11
        /*02ea*/ 	.short	(.L_136 - .L_135)
	.align		4
.L_135:
        /*02ec*/ 	.word	index@($__internal_14_$__cuda_sm70_shflsync_up_p)
        /*02f0*/ 	.word	0x00000000


	//----- nvinfo : EIATTR_FRAME_SIZE
	.align		4
.L_136:
        /*02f4*/ 	.byte	0x04, 0x11
        /*02f6*/ 	.short	(.L_138 - .L_137)
	.align		4
.L_137:
        /*02f8*/ 	.word	index@($__internal_13_$__cuda_sm70_shflsync_idx_p)
        /*02fc*/ 	.word	0x00000000


	//----- nvinfo : EIATTR_FRAME_SIZE
	.align		4
.L_138:
        /*0300*/ 	.byte	0x04, 0x11
        /*0302*/ 	.short	(.L_140 - .L_139)
	.align		4
.L_139:
        /*0304*/ 	.word	index@($__internal_12_$__cuda_sm70_shflsync_bfly_p)
        /*0308*/ 	.word	0x00000000


	//----- nvinfo : EIATTR_FRAME_SIZE
	.align		4
.L_140:
        /*030c*/ 	.byte	0x04, 0x11
        /*030e*/ 	.short	(.L_142 - .L_141)
	.align		4
.L_141:
        /*0310*/ 	.word	index@(_ZN7cutlass13device_kernelIN5flash19enable_sm80_to_sm89INS1_16FlashAttnFwdSm80INS1_25CollectiveMainloopFwdSm80ILi4ELi1ELb0EN4cute5tupleIJNS5_1CILi128EEENS7_ILi80EEENS7_ILi64EEEEEELi64ENS_6half_tEfNS_4arch4Sm80ELb0ELb1ELb1ELb1ELb1ELb1ELb1ELb1EEENS1_21CollectiveEpilogueFwdINS6_IJS8_SA_S9_EEENS6_IJNS7_ILi1EEESI_SI_EEESC_SE_Li128ELb1ELb1ELb1ELb0EEENS1_36VarlenDynamicPersistentTileSchedulerILi128ELi80ELi128ELi128ELb1ELb1ELb0ELb1ELb0ELb1EEEEEEEEEvNT_6ParamsE)
        /*0314*/ 	.word	0x000000b0


	//----- nvinfo : EIATTR_REGCOUNT
	.align		4
.L_142:
        /*0318*/ 	.byte	0x04, 0x2f
        /*031a*/ 	.short	(.L_144 - .L_143)
	.align		4
.L_143:
        /*031c*/ 	.word	index@(_ZN7cutlass13device_kernelIN5flash19enable_sm80_to_sm89INS1_16FlashAttnFwdSm80INS1_25CollectiveMainloopFwdSm80ILi4ELi1ELb0EN4cute5tupleIJNS5_1CILi128EEENS7_ILi80EEENS7_ILi64EEEEEELi64ENS_6half_tEfNS_4arch4Sm80ELb0ELb1ELb1ELb1ELb1ELb0ELb1ELb1EEENS1_21CollectiveEpilogueFwdINS6_IJS8_SA_S9_EEENS6_IJNS7_ILi1EEESI_SI_EEESC_SE_Li128ELb1ELb1ELb1ELb0EEENS1_36VarlenDynamicPersistentTileSchedulerILi128ELi80ELi128ELi128ELb1ELb1ELb0ELb1ELb0ELb1EEEEEEEEEvNT_6ParamsE)
        /*0320*/ 	.word	0x000000ff


	//----- nvinfo : EIATTR_FRAME_SIZE
	.align		4
.L_144:
        /*0324*/ 	.byte	0x04, 0x11
        /*0326*/ 	.short	(.L_146 - .L_145)
	.align		4
.L_145:
        /*0328*/ 	.word	index@($__internal_11_$__cuda_sm70_votesync_ballot)
        /*032c*/ 	.word	0x00000000


	//----- nvinfo : EIATTR_FRAME_SIZE
	.align		4
.L_146:
        /*0330*/ 	.byte	0x04, 0x11
        /*0332*/ 	.short	(.L_148 - .L_147)
	.align		4
.L_147:
        /*0334*/ 	.word	index@($__internal_10_$__cuda_sm70_shflsync_up_p)
        /*0338*/ 	.word	0x00000000


	//----- nvinfo : EIATTR_FRAME_SIZE
	.align		4
.L_148:
        /*033c*/ 	.byte	0x04, 0x11
        /*033e*/ 	.short	(.L_150 - .L_149)
	.align		4
.L_149:
        /*0340*/ 	.word	index@($__internal_9_$__cuda_sm70_shflsync_idx_p)
        /*0344*/ 	.word	0x00000000


	//----- nvinfo : EIATTR_FRAME_SIZE
	.align		4
.L_150:
        /*0348*/ 	.byte	0x04, 0x11
        /*034a*/ 	.short	(.L_152 - .L_151)
	.align		4
.L_151:
        /*034c*/ 	.word	index@($__internal_8_$__cuda_sm70_shflsync_bfly_p)
        /*0350*/ 	.word	0x00000000


	//----- nvinfo : EIATTR_FRAME_SIZE
	.align		4
.L_152:
        /*0354*/ 	.byte	0x04, 0x11
        /*0356*/ 	.short	(.L_154 - .L_153)
	.align		4
.L_153:
        /*0358*/ 	.word	index@(_ZN7cutlass13device_kernelIN5flash19enable_sm80_to_sm89INS1_16FlashAttnFwdSm80INS1_25CollectiveMainloopFwdSm80ILi4ELi1ELb0EN4cute5tupleIJNS5_1CILi128EEENS7_ILi80EEENS7_ILi64EEEEEELi64ENS_6half_tEfNS_4arch4Sm80ELb0ELb1ELb1ELb1ELb1ELb0ELb1ELb1EEENS1_21CollectiveEpilogueFwdINS6_IJS8_SA_S9_EEENS6_IJNS7_ILi1EEESI_SI_EEESC_SE_Li128ELb1ELb1ELb1ELb0EEENS1_36VarlenDynamicPersistentTileSchedulerILi128ELi80ELi128ELi128ELb1ELb1ELb0ELb1ELb0ELb1EEEEEEEEEvNT_6ParamsE)
        /*035c*/ 	.word	0x000000d0


	//----- nvinfo : EIATTR_REGCOUNT
	.align		4
.L_154:
        /*0360*/ 	.byte	0x04, 0x2f
        /*0362*/ 	.short	(.L_156 - .L_155)
	.align		4
.L_155:
        /*0364*/ 	.word	index@(_ZN7cutlass13device_kernelIN5flash19enable_sm80_to_sm89INS1_16FlashAttnFwdSm80INS1_25CollectiveMainloopFwdSm80ILi4ELi1ELb0EN4cute5tupleIJNS5_1CILi128EEENS7_ILi96EEENS7_ILi64EEEEEELi64ENS_6half_tEfNS_4arch4Sm80ELb0ELb1ELb1ELb0ELb1ELb0ELb1ELb1EEENS1_21CollectiveEpilogueFwdINS6_IJS8_SA_S9_EEENS6_IJNS7_ILi1EEESI_SI_EEESC_SE_Li128ELb0ELb1ELb1ELb0EEENS1_19SingleTileSchedulerILb0ELb1ELb1ELi128EEEEEEEEEvNT_6ParamsE)
        /*0368*/ 	.word	0x000000ff


	//----- nvinfo : EIATTR_FRAME_SIZE
	.align		4
.L_156:
        /*036c*/ 	.byte	0x04, 0x11
        /*036e*/ 	.short	(.L_158 - .L_157)
	.align		4
.L_157:
        /*0370*/ 	.word	index@(_ZN7cutlass13device_kernelIN5flash19enable_sm80_to_sm89INS1_16FlashAttnFwdSm80INS1_25CollectiveMainloopFwdSm80ILi4ELi1ELb0EN4cute5tupleIJNS5_1CILi128EEENS7_ILi96EEENS7_ILi64EEEEEELi64ENS_6half_tEfNS_4arch4Sm80ELb0ELb1ELb1ELb0ELb1ELb0ELb1ELb1EEENS1_21CollectiveEpilogueFwdINS6_IJS8_SA_S9_EEENS6_IJNS7_ILi1EEESI_SI_EEESC_SE_Li128ELb0ELb1ELb1ELb0EEENS1_19SingleTileSchedulerILb0ELb1ELb1ELi128EEEEEEEEEvNT_6ParamsE)
        /*0374*/ 	.word	0x00000050


	//----- nvinfo : EIATTR_REGCOUNT
	.align		4
.L_158:
        /*0378*/ 	.byte	0x04, 0x2f
        /*037a*/ 	.short	(.L_160 - .L_159)
	.align		4
.L_159:
        /*037c*/ 	.word	index@(_ZN7cutlass13device_kernelIN5flash19enable_sm80_to_sm89INS1_16FlashAttnFwdSm80INS1_25CollectiveMainloopFwdSm80ILi4ELi1ELb0EN4cute5tupleIJNS5_1CILi128EEENS7_ILi80EEENS7_ILi64EEEEEELi64ENS_6half_tEfNS_4arch4Sm80ELb0ELb0ELb1ELb1ELb1ELb1ELb1ELb1EEENS1_21CollectiveEpilogueFwdINS6_IJS8_SA_S9_EEENS6_IJNS7_ILi1EEESI_SI_EEESC_SE_Li128ELb1ELb1ELb1ELb0EEENS1_36VarlenDynamicPersistentTileSchedulerILi128ELi80ELi128ELi128ELb1ELb1ELb0ELb0ELb1ELb1EEEEEEEEEvNT_6ParamsE)
        /*0380*/ 	.word	0x000000ff


	//----- nvinfo : EIATTR_FRAME_SIZE
	.align		4
.L_160:
        /*0384*/ 	.byte	0x04, 0x11
        /*0386*/ 	.short	(.L_162 - .L_161)
	.align		4
.L_161:
        /*0388*/ 	.word	index@($__internal_7_$__cuda_sm70_votesync_ballot)
        /*038c*/ 	.word	0x00000000


	//----- nvinfo : EIATTR_FRAME_SIZE
	.align		4
.L_162:
        /*0390*/ 	.byte	0x04, 0x11
        /*0392*/ 	.short	(.L_164 - .L_163)
	.align		4
.L_163:
        /*0394*/ 	.word	index@($__internal_6_$__cuda_sm70_shflsync_up_p)
        /*0398*/ 	.word	0x00000000


	//----- nvinfo : EIATTR_FRAME_SIZE
	.align		4
.L_164:
        /*039c*/ 	.byte	0x04, 0x11
        /*039e*/ 	.short	(.L_166 - .L_165)
	.align		4
.L_165:
        /*03a0*/ 	.word	index@($__internal_5_$__cuda_sm70_shflsync_idx_p)
        /*03a4*/ 	.word	0x00000000


	//----- nvinfo : EIATTR_FRAME_SIZE
	.align		4
.L_166:
        /*03a8*/ 	.byte	0x04, 0x11
        /*03aa*/ 	.short	(.L_168 - .L_167)
	.align		4
.L_167:
        /*03ac*/ 	.word	index@($__internal_4_$__cuda_sm70_shflsync_bfly_p)
        /*03b0*/ 	.word	0x00000000


	//----- nvinfo : EIATTR_FRAME_SIZE
	.align		4
.L_168:
        /*03b4*/ 	.byte	0x04, 0x11
        /*03b6*/ 	.short	(.L_170 - .L_169)
	.align		4
.L_169:
        /*03b8*/ 	.word	index@(_ZN7cutlass13device_kernelIN5flash19enable_sm80_to_sm89INS1_16FlashAttnFwdSm80INS1_25CollectiveMainloopFwdSm80ILi4ELi1ELb0EN4cute5tupleIJNS5_1CILi128EEENS7_ILi80EEENS7_ILi64EEEEEELi64ENS_6half_tEfNS_4arch4Sm80ELb0ELb0ELb1ELb1ELb1ELb1ELb1ELb1EEENS1_21CollectiveEpilogueFwdINS6_IJS8_SA_S9_EEENS6_IJNS7_ILi1EEESI_SI_EEESC_SE_Li128ELb1ELb1ELb1ELb0EEENS1_36VarlenDynamicPersistentTileSchedulerILi128ELi80ELi128ELi128ELb1ELb1ELb0ELb0ELb1ELb1EEEEEEEEEvNT_6ParamsE)
        /*03bc*/ 	.word	0x000000f0


	//----- nvinfo : EIATTR_REGCOUNT
	.align		4
.L_170:
        /*03c0*/ 	.byte	0x04, 0x2f
        /*03c2*/ 	.short	(.L_172 - .L_171)
	.align		4
.L_171:
        /*03c4*/ 	.word	index@(_ZN7cutlass13device_kernelIN5flash19enable_sm80_to_sm89INS1_16FlashAttnFwdSm80INS1_25CollectiveMainloopFwdSm80ILi4ELi1ELb0EN4cute5tupleIJNS5_1CILi128EEENS7_ILi80EEENS7_ILi64EEEEEELi64ENS_6half_tEfNS_4arch4Sm80ELb0ELb0ELb1ELb1ELb1ELb0ELb1ELb1EEENS1_21CollectiveEpilogueFwdINS6_IJS8_SA_S9_EEENS6_IJNS7_ILi1EEESI_SI_EEESC_SE_Li128ELb1ELb1ELb1ELb0EEENS1_36VarlenDynamicPersistentTileSchedulerILi128ELi80ELi128ELi128ELb1ELb1ELb0ELb0ELb1ELb1EEEEEEEEEvNT_6ParamsE)
        /*03c8*/ 	.word	0x000000ff


	//----- nvinfo : EIATTR_FRAME_SIZE
	.align		4
.L_172:
        /*03cc*/ 	.byte	0x04, 0x11
        /*03ce*/ 	.short	(.L_174 - .L_173)
	.align		4
.L_173:
        /*03d0*/ 	.word	index@($__internal_3_$__cuda_sm70_votesync_ballot)
        /*03d4*/ 	.word	0x00000000


	//----- nvinfo : EIATTR_FRAME_SIZE
	.align		4
.L_174:
        /*03d8*/ 	.byte	0x04, 0x11
        /*03da*/ 	.short	(.L_176 - .L_175)
	.align		4
.L_175:
        /*03dc*/ 	.word	index@($__internal_2_$__cuda_sm70_shflsync_up_p)
        /*03e0*/ 	.word	0x00000000


	//----- nvinfo : EIATTR_FRAME_SIZE
	.align		4
.L_176:
        /*03e4*/ 	.byte	0x04, 0x11
        /*03e6*/ 	.short	(.L_178 - .L_177)
	.align		4
.L_177:
        /*03e8*/ 	.word	index@($__internal_1_$__cuda_sm70_shflsync_idx_p)
        /*03ec*/ 	.word	0x00000000


	//----- nvinfo : EIATTR_FRAME_SIZE
	.align		4
.L_178:
        /*03f0*/ 	.byte	0x04, 0x11
        /*03f2*/ 	.short	(.L_180 - .L_179)
	.align		4
.L_179:
        /*03f4*/ 	.word	index@($__internal_0_$__cuda_sm70_shflsync_bfly_p)
        /*03f8*/ 	.word	0x00000000


	//----- nvinfo : EIATTR_FRAME_SIZE
	.align		4
.L_180:
        /*03fc*/ 	.byte	0x04, 0x11
        /*03fe*/ 	.short	(.L_182 - .L_181)
	.align		4
.L_181:
        /*0400*/ 	.word	index@(_ZN7cutlass13device_kernelIN5flash19enable_sm80_to_sm89INS1_16FlashAttnFwdSm80INS1_25CollectiveMainloopFwdSm80ILi4ELi1ELb0EN4cute5tupleIJNS5_1CILi128EEENS7_ILi80EEENS7_ILi64EEEEEELi64ENS_6half_tEfNS_4arch4Sm80ELb0ELb0ELb1ELb1ELb1ELb0ELb1ELb1EEENS1_21CollectiveEpilogueFwdINS6_IJS8_SA_S9_EEENS6_IJNS7_ILi1EEESI_SI_EEESC_SE_Li128ELb1ELb1ELb1ELb0EEENS1_36VarlenDynamicPersistentTileSchedulerILi128ELi80ELi128ELi128ELb1ELb1ELb0ELb0ELb1ELb1EEEEEEEEEvNT_6ParamsE)
        /*0404*/ 	.word	0x000000d0


	//----- nvinfo : EIATTR_REGCOUNT
	.align		4
.L_182:
        /*0408*/ 	.byte	0x04, 0x2f
        /*040a*/ 	.short	(.L_184 - .L_183)
	.align		4
.L_183:
        /*040c*/ 	.word	index@(_ZN7cutlass13device_kernelIN5flash19enable_sm80_to_sm89INS1_16FlashAttnFwdSm80INS1_25CollectiveMainloopFwdSm80ILi4ELi1ELb0EN4cute5tupleIJNS5_1CILi128EEENS7_ILi112EEENS7_ILi64EEEEEELi64ENS_6half_tEfNS_4arch4Sm80ELb0ELb0ELb1ELb0ELb1ELb0ELb1ELb1EEENS1_21CollectiveEpilogueFwdINS6_IJS8_SA_S9_EEENS6_IJNS7_ILi1EEESI_SI_EEESC_SE_Li128ELb0ELb1ELb1ELb0EEENS1_19SingleTileSchedulerILb0ELb1ELb1ELi128EEEEEEEEEvNT_6ParamsE)
        /*0410*/ 	.word	0x000000ff


	//----- nvinfo : EIATTR_FRAME_SIZE
	.align		4
.L_184:
        /*0414*/ 	.byte	0x04, 0x11
        /*0416*/ 	.short	(.L_186 - .L_185)
	.align		4
.L_185:
        /*0418*/ 	.word	index@(_ZN7cutlass13device_kernelIN5flash19enable_sm80_to_sm89INS1_16FlashAttnFwdSm80INS1_25CollectiveMainloopFwdSm80ILi4ELi1ELb0EN4cute5tupleIJNS5_1CILi128EEENS7_ILi112EEENS7_ILi64EEEEEELi64ENS_6half_tEfNS_4arch4Sm80ELb0ELb0ELb1ELb0ELb1ELb0ELb1ELb1EEENS1_21CollectiveEpilogueFwdINS6_IJS8_SA_S9_EEENS6_IJNS7_ILi1EEESI_SI_EEESC_SE_Li128ELb0ELb1ELb1ELb0EEENS1_19SingleTileSchedulerILb0ELb1ELb1ELi128EEEEEEEEEvNT_6ParamsE)
        /*041c*/ 	.word	0x00000048


	//----- nvinfo : EIATTR_MIN_STACK_SIZE
	.align		4
.L_186:
        /*0420*/ 	.byte	0x04, 0x12
        /*0422*/ 	.short	(.L_188 - .L_187)
	.align		4
.L_187:
        /*0424*/ 	.word	index@(_ZN7cutlass13device_kernelIN5flash19enable_sm80_to_sm89INS1_16FlashAttnFwdSm80INS1_25CollectiveMainloopFwdSm80ILi4ELi1ELb0EN4cute5tupleIJNS5_1CILi128EEENS7_ILi112EEENS7_ILi64EEEEEELi64ENS_6half_tEfNS_4arch4Sm80ELb0ELb0ELb1ELb0ELb1ELb0ELb1ELb1EEENS1_21CollectiveEpilogueFwdINS6_IJS8_SA_S9_EEENS6_IJNS7_ILi1EEESI_SI_EEESC_SE_Li128ELb0ELb1ELb1ELb0EEENS1_19SingleTileSchedulerILb0ELb1ELb1ELi128EEEEEEEEEvNT_6ParamsE)
        /*0428*/ 	.word	0x00000048


	//----- nvinfo : EIATTR_MIN_STACK_SIZE
	.align		4
.L_188:
        /*042c*/ 	.byte	0x04, 0x12
        /*042e*/ 	.short	(.L_190 - .L_189)
	.align		4
.L_189:
        /*0430*/ 	.word	index@(_ZN7cutlass13device_kernelIN5flash19enable_sm80_to_sm89INS1_16FlashAttnFwdSm80INS1_25CollectiveMainloopFwdSm80ILi4ELi1ELb0EN4cute5tupleIJNS5_1CILi128EEENS7_ILi80EEENS7_ILi64EEEEEELi64ENS_6half_tEfNS_4arch4Sm80ELb0ELb0ELb1ELb1ELb1ELb0ELb1ELb1EEENS1_21CollectiveEpilogueFwdINS6_IJS8_SA_S9_EEENS6_IJNS7_ILi1EEESI_SI_EEESC_SE_Li128ELb1ELb1ELb1ELb0EEENS1_36VarlenDynamicPersistentTileSchedulerILi128ELi80ELi128ELi128ELb1ELb1ELb0ELb0ELb1ELb1EEEEEEEEEvNT_6ParamsE)
        /*0434*/ 	.word	0x000000d0


	//----- nvinfo : EIATTR_MIN_STACK_SIZE
	.align		4
.L_190:
        /*0438*/ 	.byte	0x04, 0x12
        /*043a*/ 	.short	(.L_192 - .L_191)
	.align		4
.L_191:
        /*043c*/ 	.word	index@(_ZN7cutlass13device_kernelIN5flash19enable_sm80_to_sm89INS1_16FlashAttnFwdSm80INS1_25CollectiveMainloopFwdSm80ILi4ELi1ELb0EN4cute5tupleIJNS5_1CILi128EEENS7_ILi80EEENS7_ILi64EEEEEELi64ENS_6half_tEfNS_4arch4Sm80ELb0ELb0ELb1ELb1ELb1ELb1ELb1ELb1EEENS1_21CollectiveEpilogueFwdINS6_IJS8_SA_S9_EEENS6_IJNS7_ILi1EEESI_SI_EEESC_SE_Li128ELb1ELb1ELb1ELb0EEENS1_36VarlenDynamicPersistentTileSchedulerILi128ELi80ELi128ELi128ELb1ELb1ELb0ELb0ELb1ELb1EEEEEEEEEvNT_6ParamsE)
        /*0440*/ 	.word	0x000000f0


	//----- nvinfo : EIATTR_MIN_STACK_SIZE
	.align		4
.L_192:
        /*0444*/ 	.byte	0x04, 0x12
        /*0446*/ 	.short	(.L_194 - .L_193)
	.align		4
.L_193:
        /*0448*/ 	.word	index@(_ZN7cutlass13device_kernelIN5flash19enable_sm80_to_sm89INS1_16FlashAttnFwdSm80INS1_25CollectiveMainloopFwdSm80ILi4ELi1ELb0EN4cute5tupleIJNS5_1CILi128EEENS7_ILi96EEENS7_ILi64EEEEEELi64ENS_6half_tEfNS_4arch4Sm80ELb0ELb1ELb1ELb0ELb1ELb0ELb1ELb1EEENS1_21CollectiveEpilogueFwdINS6_IJS8_SA_S9_EEENS6_IJNS7_ILi1EEESI_SI_EEESC_SE_Li128ELb0ELb1ELb1ELb0EEENS1_19SingleTileSchedulerILb0ELb1ELb1ELi128EEEEEEEEEvNT_6ParamsE)
        /*044c*/ 	.word	0x00000050


	//----- nvinfo : EIATTR_MIN_STACK_SIZE
	.align		4
.L_194:
        /*0450*/ 	.byte	0x04, 0x12
        /*0452*/ 	.short	(.L_196 - .L_195)
	.align		4
.L_195:
        /*0454*/ 	.word	index@(_ZN7cutlass13device_kernelIN5flash19enable_sm80_to_sm89INS1_16FlashAttnFwdSm80INS1_25CollectiveMainloopFwdSm80ILi4ELi1ELb0EN4cute5tupleIJNS5_1CILi128EEENS7_ILi80EEENS7_ILi64EEEEEELi64ENS_6half_tEfNS_4arch4Sm80ELb0ELb1ELb1ELb1ELb1ELb0ELb1ELb1EEENS1_21CollectiveEpilogueFwdINS6_IJS8_SA_S9_EEENS6_IJNS7_ILi1EEESI_SI_EEESC_SE_Li128ELb1ELb1ELb1ELb0EEENS1_36VarlenDynamicPersistentTileSchedulerILi128ELi80ELi128ELi128ELb1ELb1ELb0ELb1ELb0ELb1EEEEEEEEEvNT_6ParamsE)
        /*0458*/ 	.word	0x000000d0


	//----- nvinfo : EIATTR_MIN_STACK_SIZE
	.align		4
.L_196:
        /*045c*/ 	.byte	0x04, 0x12
        /*045e*/ 	.short	(.L_198 - .L_197)
	.align		4
.L_197:
        /*0460*/ 	.word	index@(_ZN7cutlass13device_kernelIN5flash19enable_sm80_to_sm89INS1_16FlashAttnFwdSm80INS1_25CollectiveMainloopFwdSm80ILi4ELi1ELb0EN4cute5tupleIJNS5_1CILi128EEENS7_ILi80EEENS7_ILi64EEEEEELi64ENS_6half_tEfNS_4arch4Sm80ELb0ELb1ELb1ELb1ELb1ELb1ELb1ELb1EEENS1_21CollectiveEpilogueFwdINS6_IJS8_SA_S9_EEENS6_IJNS7_ILi1EEESI_SI_EEESC_SE_Li128ELb1ELb1ELb1ELb0EEENS1_36VarlenDynamicPersistentTileSchedulerILi128ELi80ELi128ELi128ELb1ELb1ELb0ELb1ELb0ELb1EEEEEEEEEvNT_6ParamsE)
        /*0464*/ 	.word	0x000000b0


	//----- nvinfo : EIATTR_MIN_STACK_SIZE
	.align		4
.L_198:
        /*0468*/ 	.byte	0x04, 0x12
        /*046a*/ 	.short	(.L_200 - .L_199)
	.align		4
.L_199:
        /*046c*/ 	.word	index@(_ZN7cutlass13device_kernelIN5flash19enable_sm80_to_sm89INS1_16FlashAttnFwdSm80INS1_25CollectiveMainloopFwdSm80ILi4ELi1ELb0EN4cute5tupleIJNS5_1CILi128EEENS7_ILi112EEENS7_ILi64EEEEEELi64ENS_6half_tEfNS_4arch4Sm80ELb1ELb0ELb1ELb0ELb1ELb0ELb1ELb1EEENS1_21CollectiveEpilogueFwdINS6_IJS8_SA_S9_EEENS6_IJNS7_ILi1EEESI_SI_EEESC_SE_Li128ELb0ELb1ELb1ELb0EEENS1_30DynamicPersistentTileSchedulerILi128ELi128ELb1ELb1ELb0EEEEEEEEEvNT_6ParamsE)
        /*0470*/ 	.word	0x00000068


	//----- nvinfo : EIATTR_MIN_STACK_SIZE
	.align		4
.L_200:
        /*0474*/ 	.byte	0x04, 0x12
        /*0476*/ 	.short	(.L_202 - .L_201)
	.align		4
.L_201:
        /*0478*/ 	.word	index@(_ZN7cutlass13device_kernelIN5flash19enable_sm80_to_sm89INS1_16FlashAttnFwdSm80INS1_25CollectiveMainloopFwdSm80ILi4ELi1ELb0EN4cute5tupleIJNS5_1CILi128EEENS7_ILi80EEENS7_ILi64EEEEEELi64ENS_6half_tEfNS_4arch4Sm80ELb1ELb0ELb1ELb1ELb1ELb0ELb1ELb1EEENS1_21CollectiveEpilogueFwdINS6_IJS8_SA_S9_EEENS6_IJNS7_ILi1EEESI_SI_EEESC_SE_Li128ELb1ELb1ELb1ELb0EEENS1_36VarlenDynamicPersistentTileSchedulerILi128ELi80ELi128ELi128ELb1ELb1ELb0ELb1ELb1ELb1EEEEEEEEEvNT_6ParamsE)
        /*047c*/ 	.word	0x000000d8


	//----- nvinfo : EIATTR_MIN_STACK_SIZE
	.align		4
.L_202:
        /*0480*/ 	.byte	0x04, 0x12
        /*0482*/ 	.short	(.L_204 - .L_203)
	.align		4
.L_203:
        /*0484*/ 	.word	index@(_ZN7cutlass13device_kernelIN5flash19enable_sm80_to_sm89INS1_16FlashAttnFwdSm80INS1_25CollectiveMainloopFwdSm80ILi4ELi1ELb0EN4cute5tupleIJNS5_1CILi128EEENS7_ILi80EEENS7_ILi64EEEEEELi64ENS_6half_tEfNS_4arch4Sm80ELb1ELb0ELb1ELb1ELb1ELb1ELb1ELb1EEENS1_21CollectiveEpilogueFwdINS6_IJS8_SA_S9_EEENS6_IJNS7_ILi1EEESI_SI_EEESC_SE_Li128ELb1ELb1ELb1ELb0EEENS1_36VarlenDynamicPersistentTileSchedulerILi128ELi80ELi128ELi128ELb1ELb1ELb0ELb1ELb1ELb1EEEEEEEEEvNT_6ParamsE)
        /*0488*/ 	.word	0x00000100


	//----- nvinfo : EIATTR_MIN_STACK_SIZE
	.align		4
.L_204:
        /*048c*/ 	.byte	0x04, 0x12
        /*048e*/ 	.short	(.L_206 - .L_205)
	.align		4
.L_205:
        /*0490*/ 	.word	index@(_ZN7cutlass13device_kernelIN5flash19enable_sm80_to_sm89INS1_16FlashAttnFwdSm80INS1_25CollectiveMainloopFwdSm80ILi4ELi1ELb0EN4cute5tupleIJNS5_1CILi128EEENS7_ILi112EEENS7_ILi64EEEEEELi64ENS_6half_tEfNS_4arch4Sm80ELb0ELb0ELb0ELb0ELb1ELb0ELb1ELb1EEENS1_21CollectiveEpilogueFwdINS6_IJS8_SA_S9_EEENS6_IJNS7_ILi1EEESI_SI_EEESC_SE_Li128ELb0ELb1ELb1ELb0EEENS1_19SingleTileSchedulerILb0ELb1ELb1ELi128EEEEEEEEEvNT_6ParamsE)
        /*0494*/ 	.word	0x00000020


	//----- nvinfo : EIATTR_MIN_STACK_SIZE
	.align		4
.L_206:
        /*0498*/ 	.byte	0x04, 0x12
        /*049a*/ 	.short	(.L_208 - .L_207)
	.align		4
.L_207:
        /*049c*/ 	.word	index@(_ZN7cutlass13device_kernelIN5flash19enable_sm80_to_sm89INS1_16FlashAttnFwdSm80INS1_25CollectiveMainloopFwdSm80ILi4ELi1ELb0EN4cute5tupleIJNS5_1CILi128EEENS7_ILi80EEENS7_ILi64EEEEEELi64ENS_6half_tEfNS_4arch4Sm80ELb0ELb0ELb0ELb1ELb1ELb0ELb1ELb1EEENS1_21CollectiveEpilogueFwdINS6_IJS8_SA_S9_EEENS6_IJNS7_ILi1EEESI_SI_EEESC_SE_Li128ELb1ELb1ELb1ELb0EEENS1_36VarlenDynamicPersistentTileSchedulerILi128ELi80ELi128ELi128ELb1ELb1ELb0ELb0ELb1ELb1EEEEEEEEEvNT_6ParamsE)
        /*04a0*/ 	.word	0x00000098


	//----- nvinfo : EIATTR_MIN_STACK_SIZE
	.align		4
.L_208:
        /*04a4*/ 	.byte	0x04, 0x12
        /*04a6*/ 	.short	(.L_210 - .L_209)
	.align		4
.L_209:
        /*04a8*/ 	.word	index@(_ZN7cutlass13device_kernelIN5flash19enable_sm80_to_sm89INS1_16FlashAttnFwdSm80INS1_25CollectiveMainloopFwdSm80ILi4ELi1ELb0EN4cute5tupleIJNS5_1CILi128EEENS7_ILi80EEENS7_ILi64EEEEEELi64ENS_6half_tEfNS_4arch4Sm80ELb0ELb0ELb0ELb1ELb1ELb1ELb1ELb1EEENS1_21CollectiveEpilogueFwdINS6_IJS8_SA_S9_EEENS6_IJNS7_ILi1EEESI_SI_EEESC_SE_Li128ELb1ELb1ELb1ELb0EEENS1_36VarlenDynamicPersistentTileSchedulerILi128ELi80ELi128ELi128ELb1ELb1ELb0ELb0ELb1ELb1EEEEEEEEEvNT_6ParamsE)
        /*04ac*/ 	.word	0x000000f8


	//----- nvinfo : EIATTR_MIN_STACK_SIZE
	.align		4
.L_210:
        /*04b0*/ 	.byte	0x04, 0x12
        /*04b2*/ 	.short	(.L_212 - .L_211)
	.align		4
.L_211:
        /*04b4*/ 	.word	index@(_ZN7cutlass13device_kernelIN5flash19enable_sm80_to_sm89INS1_16FlashAttnFwdSm80INS1_25CollectiveMainloopFwdSm80ILi4ELi1ELb0EN4cute5tupleIJNS5_1CILi128EEENS7_ILi96EEENS7_ILi64EEEEEELi64ENS_6half_tEfNS_4arch4Sm80ELb0ELb1ELb0ELb0ELb1ELb0ELb1ELb1EEENS1_21CollectiveEpilogueFwdINS6_IJS8_SA_S9_EEENS6_IJNS7_ILi1EEESI_SI_EEESC_SE_Li128ELb0ELb1ELb1ELb0EEENS1_19SingleTileSchedulerILb0ELb1ELb1ELi128EEEEEEEEEvNT_6ParamsE)
        /*04b8*/ 	.word	0x00000018


	//----- nvinfo : EIATTR_MIN_STACK_SIZE
	.align		4
.L_212:
        /*04bc*/ 	.byte	0x04, 0x12
        /*04be*/ 	.short	(.L_214 - .L_213)
	.align		4
.L_213:
        /*04c0*/ 	.word	index@(_ZN7cutlass13device_kernelIN5flash19enable_sm80_to_sm89INS1_16FlashAttnFwdSm80INS1_25CollectiveMainloopFwdSm80ILi4ELi1ELb0EN4cute5tupleIJNS5_1CILi128EEENS7_ILi80EEENS7_ILi64EEEEEELi64ENS_6half_tEfNS_4arch4Sm80ELb0ELb1ELb0ELb1ELb1ELb0ELb1ELb1EEENS1_21CollectiveEpilogueFwdINS6_IJS8_SA_S9_EEENS6_IJNS7_ILi1EEESI_SI_EEESC_SE_Li128ELb1ELb1ELb1ELb0EEENS1_36VarlenDynamicPersistentTileSchedulerILi128ELi80ELi128ELi128ELb1ELb1ELb0ELb1ELb0ELb1EEEEEEEEEvNT_6ParamsE)
        /*04c4*/ 	.word	0x00000080


	//----- nvinfo : EIATTR_MIN_STACK_SIZE
	.align		4
.L_214:
        /*04c8*/ 	.byte	0x04, 0x12
        /*04ca*/ 	.short	(.L_216 - .L_215)
	.align		4
.L_215:
        /*04cc*/ 	.word	index@(_ZN7cutlass13device_kernelIN5flash19enable_sm80_to_sm89INS1_16FlashAttnFwdSm80INS1_25CollectiveMainloopFwdSm80ILi4ELi1ELb0EN4cute5tupleIJNS5_1CILi128EEENS7_ILi80EEENS7_ILi64EEEEEELi64ENS_6half_tEfNS_4arch4Sm80ELb0ELb1ELb0ELb1ELb1ELb1ELb1ELb1EEENS1_21CollectiveEpilogueFwdINS6_IJS8_SA_S9_EEENS6_IJNS7_ILi1EEESI_SI_EEESC_SE_Li128ELb1ELb1ELb1ELb0EEENS1_36VarlenDynamicPersistentTileSchedulerILi128ELi80ELi128ELi128ELb1ELb1ELb0ELb1ELb0ELb1EEEEEEEEEvNT_6ParamsE)
        /*04d0*/ 	.word	0x000000f8


	//----- nvinfo : EIATTR_MIN_STACK_SIZE
	.align		4
.L_216:
        /*04d4*/ 	.byte	0x04, 0x12
        /*04d6*/ 	.short	(.L_218 - .L_217)
	.align		4
.L_217:
        /*04d8*/ 	.word	index@(_ZN7cutlass13device_kernelIN5flash19enable_sm80_to_sm89INS1_16FlashAttnFwdSm80INS1_25CollectiveMainloopFwdSm80ILi4ELi1ELb0EN4cute5tupleIJNS5_1CILi128EEENS7_ILi112EEENS7_ILi64EEEEEELi64ENS_6half_tEfNS_4arch4Sm80ELb1ELb0ELb0ELb0ELb1ELb0ELb1ELb1EEENS1_21CollectiveEpilogueFwdINS6_IJS8_SA_S9_EEENS6_IJNS7_ILi1EEESI_SI_EEESC_SE_Li128ELb0ELb1ELb1ELb0EEENS1_30DynamicPersistentTileSchedulerILi128ELi128ELb1ELb1ELb0EEEEEEEEEvNT_6ParamsE)
        /*04dc*/ 	.word	0x000000a0


	//----- nvinfo : EIATTR_MIN_STACK_SIZE
	.align		4
.L_218:
        /*04e0*/ 	.byte	0x04, 0x12
        /*04e2*/ 	.short	(.L_220 - .L_219)
	.align		4
.L_219:
        /*04e4*/ 	.word	index@(_ZN7cutlass13device_kernelIN5flash19enable_sm80_to_sm89INS1_16FlashAttnFwdSm80INS1_25CollectiveMainloopFwdSm80ILi4ELi1ELb0EN4cute5tupleIJNS5_1CILi128EEENS7_ILi80EEENS7_ILi64EEEEEELi64ENS_6half_tEfNS_4arch4Sm80ELb1ELb0ELb0ELb1ELb1ELb0ELb1ELb1EEENS1_21CollectiveEpilogueFwdINS6_IJS8_SA_S9_EEENS6_IJNS7_ILi1EEESI_SI_EEESC_SE_Li128ELb1ELb1ELb1ELb0EEENS1_36VarlenDynamicPersistentTileSchedulerILi128ELi80ELi128ELi128ELb1ELb1ELb0ELb1ELb1ELb1EEEEEEEEEvNT_6ParamsE)
        /*04e8*/ 	.word	0x000000c0


	//----- nvinfo : EIATTR_MIN_STACK_SIZE
	.align		4
.L_220:
        /*04ec*/ 	.byte	0x04, 0x12
        /*04ee*/ 	.short	(.L_222 - .L_221)
	.align		4
.L_221:
        /*04f0*/ 	.word	index@(_ZN7cutlass13device_kernelIN5flash19enable_sm80_to_sm89INS1_16FlashAttnFwdSm80INS1_25CollectiveMainloopFwdSm80ILi4ELi1ELb0EN4cute5tupleIJNS5_1CILi128EEENS7_ILi80EEENS7_ILi64EEEEEELi64ENS_6half_tEfNS_4arch4Sm80ELb1ELb0ELb0ELb1ELb1ELb1ELb1ELb1EEENS1_21CollectiveEpilogueFwdINS6_IJS8_SA_S9_EEENS6_IJNS7_ILi1EEESI_SI_EEESC_SE_Li128ELb1ELb1ELb1ELb0EEENS1_36VarlenDynamicPersistentTileSchedulerILi128ELi80ELi128ELi128ELb1ELb1ELb0ELb1ELb1ELb1EEEEEEEEEvNT_6ParamsE)
        /*04f4*/ 	.word	0x00000100
.L_222:


//--------------------- .nv.info._ZN7cutlass13device_kernelIN5flash19enable_sm80_to_sm89INS1_16FlashAttnFwdSm80INS1_25CollectiveMainloopFwdSm80ILi4ELi1ELb0EN4cute5tupleIJNS5_1CILi128EEENS7_ILi112EEENS7_ILi64EEEEEELi64ENS_6half_tEfNS_4arch4Sm80ELb0ELb0ELb1ELb0ELb1ELb0ELb1ELb1EEENS1_21CollectiveEpilogueFwdINS6_IJS8_SA_S9_EEENS6_IJNS7_ILi1EEESI_SI_EEESC_SE_Li128ELb0ELb1ELb1ELb0EEENS1_19SingleTileSchedulerILb0ELb1ELb1ELi128EEEEEEEEEvNT_6ParamsE --------------------------
	.section	.nv.info._ZN7cutlass13device_kernelIN5flash19enable_sm80_to_sm89INS1_16FlashAttnFwdSm80INS1_25CollectiveMainloopFwdSm80ILi4ELi1ELb0EN4cute5tupleIJNS5_1CILi128EEENS7_ILi112EEENS7_ILi64EEEEEELi64ENS_6half_tEfNS_4arch4Sm80ELb0ELb0ELb1ELb0ELb1ELb0ELb1ELb1EEENS1_21CollectiveEpilogueFwdINS6_IJS8_SA_S9_EEENS6_IJNS7_ILi1EEESI_SI_EEESC_SE_Li128ELb0ELb1ELb1ELb0EEENS1_19SingleTileSchedulerILb0ELb1ELb1ELi128EEEEEEEEEvNT_6ParamsE,"",@"SHT_CUDA_INFO"
	.sectionflags	@""
	.align	4


	//----- nvinfo : EIATTR_CUDA_API_VERSION
	.align		4
        /*0000*/ 	.byte	0x04, 0x37
        /*0002*/ 	.short	(.L_224 - .L_223)
.L_223:
        /*0004*/ 	.word	0x00000082


	//----- nvinfo : EIATTR_SW2861232_WAR
	.align		4
.L_224:
        /*0008*/ 	.byte	0x01, 0x35
	.zero		2


	//----- nvinfo : EIATTR_PARAM_CBANK
	.align		4
        /*000c*/ 	.byte	0x04, 0x0a
        /*000e*/ 	.short	(.L_226 - .L_225)
	.align		4
.L_225:
        /*0010*/ 	.word	index@(.nv.constant0._ZN7cutlass13device_kernelIN5flash19enable_sm80_to_sm89INS1_16FlashAttnFwdSm80INS1_25CollectiveMainloopFwdSm80ILi4ELi1ELb0EN4cute5tupleIJNS5_1CILi128EEENS7_ILi112EEENS7_ILi64EEEEEELi64ENS_6half_tEfNS_4arch4Sm80ELb0ELb0ELb1ELb0ELb1ELb0ELb1ELb1EEENS1_21CollectiveEpilogueFwdINS6_IJS8_SA_S9_EEENS6_IJNS7_ILi1EEESI_SI_EEESC_SE_Li128ELb0ELb1ELb1ELb0EEENS1_19SingleTileSchedulerILb0ELb1ELb1ELi128EEEEEEEEEvNT_6ParamsE)
        /*0014*/ 	.short	0x0160
        /*0016*/ 	.short	0x0418


	//----- nvinfo : EIATTR_CBANK_PARAM_SIZE
	.align		4
.L_226:
        /*0018*/ 	.byte	0x03, 0x19
        /*001a*/ 	.short	0x0418


	//----- nvinfo : EIATTR_KPARAM_INFO
	.align		4
        /*001c*/ 	.byte	0x04, 0x17
        /*001e*/ 	.short	(.L_228 - .L_227)
.L_227:
        /*0020*/ 	.word	0x00000000
        /*0024*/ 	.short	0x0000
        /*0026*/ 	.short	0x0000
        /*0028*/ 	.byte	0x00, 0xf0, 0x61, 0x10


	//----- nvinfo : EIATTR_MAXREG_COUNT
	.align		4
.L_228:
        /*002c*/ 	.byte	0x03, 0x1b
        /*002e*/ 	.short	0x00ff


	//----- nvinfo : EIATTR_NUM_BARRIERS
	.align		4
        /*0030*/ 	.byte	0x02, 0x4c
        /*0032*/ 	.byte	0x02
	.zero		1


	//----- nvinfo : EIATTR_ANNOTATIONS
	.align		4
        /*0034*/ 	.byte	0x04, 0x55
        /*0036*/ 	.short	(.L_230 - .L_229)


	//   ....[0]....
.L_229:
        /*0038*/ 	.word	0x00000001
        /*003c*/ 	.byte	0xe0, 0x0a, 0x00, 0x00, 0x01, 0x00, 0x00, 0x00, 0x00, 0x14, 0x00, 0x00, 0x01, 0x00, 0x00, 0x00
        /* <DEDUP_REMOVED lines=21> */
        /*019c*/ 	.byte	0xd0, 0xce, 0x00, 0x00, 0x01, 0x00, 0x00, 0x00, 0xe0, 0xce, 0x00, 0x00


	//----- nvinfo : EIATTR_MERCURY_ISA_VERSION
	.align		4
.L_230:
        /*01a8*/ 	.byte	0x03, 0x5f
        /*01aa*/ 	.short	0x0000


	//----- nvinfo : EIATTR_COOP_GROUP_MASK_REGIDS
	.align		4
        /*01ac*/ 	.byte	0x04, 0x29
        /*01ae*/ 	.short	(.L_232 - .L_231)


	//   ....[0]....
.L_231:
        /*01b0*/ 	.word	0xffffffff


	//   ....[1]....
        /*01b4*/ 	.word	0xffffffff


	//   ....[2]....
        /*01b8*/ 	.word	0xffffffff


	//   ....[3]....
        /*01bc*/ 	.word	0xffffffff


	//   ....[4]....
        /*01c0*/ 	.word	0xffffffff


	//   ....[5]....
        /*01c4*/ 	.word	0xffffffff


	//   ....[6]....
        /*01c8*/ 	.word	0xffffffff


	//   ....[7]....
        /*01cc*/ 	.word	0xffffffff


	//   ....[8]....
        /*01d0*/ 	.word	0xffffffff


	//   ....[9]....
        /*01d4*/ 	.word	0xffffffff


	//   ....[10]....
        /*01d8*/ 	.word	0xffffffff


	//   ....[11]....
        /*01dc*/ 	.word	0xffffffff


	//   ....[12]....
        /*01e0*/ 	.word	0xffffffff


	//   ....[13]....
        /*01e4*/ 	.word	0xffffffff


	//   ....[14]....
        /*01e8*/ 	.word	0xffffffff


	//   ....[15]....
        /*01ec*/ 	.word	0xffffffff


	//   ....[16]....
        /*01f0*/ 	.word	0xffffffff


	//   ....[17]....
        /*01f4*/ 	.word	0xffffffff


	//   ....[18]....
        /*01f8*/ 	.word	0xffffffff


	//   ....[19]....
        /*01fc*/ 	.word	0xffffffff


	//   ....[20]....
        /*0200*/ 	.word	0xffffffff


	//   ....[21]....
        /*0204*/ 	.word	0xffffffff


	//   ....[22]....
        /*0208*/ 	.word	0xffffffff


	//   ....[23]....
        /*020c*/ 	.word	0xffffffff


	//   ....[24]....
        /*0210*/ 	.word	0xffffffff


	//   ....[25]....
        /*0214*/ 	.word	0xffffffff


	//   ....[26]....
        /*0218*/ 	.word	0xffffffff


	//   ....[27]....
        /*021c*/ 	.word	0xffffffff


	//   ....[28]....
        /*0220*/ 	.word	0xffffffff


	//   ....[29]....
        /*0224*/ 	.word	0xffffffff


	//   ....[30]....
        /*0228*/ 	.word	0xffffffff


	//   ....[31]....
        /*022c*/ 	.word	0xffffffff


	//   ....[32]....
        /*0230*/ 	.word	0xffffffff


	//   ....[33]....
        /*0234*/ 	.word	0xffffffff


	//   ....[34]....
        /*0238*/ 	.word	0xffffffff


	//   ....[35]....
        /*023c*/ 	.word	0xffffffff


	//   ....[36]....
        /*0240*/ 	.word	0xffffffff


	//   ....[37]....
        /*0244*/ 	.word	0xffffffff


	//   ....[38]....
        /*0248*/ 	.word	0xffffffff


	//   ....[39]....
        /*024c*/ 	.word	0xffffffff


	//   ....[40]....
        /*0250*/ 	.word	0xffffffff


	//   ....[41]....
        /*0254*/ 	.word	0xffffffff


	//   ....[42]....
        /*0258*/ 	.word	0xffffffff


	//   ....[43]....
        /*025c*/ 	.word	0xffffffff


	//   ....[44]....
        /*0260*/ 	.word	0xffffffff


	//   ....[45]....
        /*0264*/ 	.word	0xffffffff


	//   ....[46]....
        /*0268*/ 	.word	0xffffffff


	//   ....[47]....
        /*026c*/ 	.word	0xffffffff


	//   ....[48]....
        /*0270*/ 	.word	0xffffffff


	//   ....[49]....
        /*0274*/ 	.word	0xffffffff


	//   ....[50]....
        /*0278*/ 	.word	0xffffffff


	//   ....[51]....
        /*027c*/ 	.word	0xffffffff


	//   ....[52]....
        /*0280*/ 	.word	0xffffffff


	//   ....[53]....
        /*0284*/ 	.word	0xffffffff


	//   ....[54]....
        /*0288*/ 	.word	0xffffffff


	//   ....[55]....
        /*028c*/ 	.word	0xffffffff


	//   ....[56]....
        /*0290*/ 	.word	0xffffffff


	//   ....[57]....
        /*0294*/ 	.word	0xffffffff


	//   ....[58]....
        /*0298*/ 	.word	0xffffffff


	//   ....[59]....
        /*029c*/ 	.word	0xffffffff


	//   ....[60]....
        /*02a0*/ 	.word	0xffffffff


	//   ....[61]....
        /*02a4*/ 	.word	0xffffffff


	//   ....[62]....
        /*02a8*/ 	.word	0xffffffff


	//   ....[63]....
        /*02ac*/ 	.word	0xffffffff


	//   ....[64]....
        /*02b0*/ 	.word	0xffffffff


	//   ....[65]....
        /*02b4*/ 	.word	0xffffffff


	//   ....[66]....
        /*02b8*/ 	.word	0xffffffff


	//   ....[67]....
        /*02bc*/ 	.word	0xffffffff


	//   ....[68]....
        /*02c0*/ 	.word	0xffffffff


	//   ....[69]....
        /*02c4*/ 	.word	0xffffffff


	//   ....[70]....
        /*02c8*/ 	.word	0xffffffff


	//   ....[71]....
        /*02cc*/ 	.word	0xffffffff


	//   ....[72]....
        /*02d0*/ 	.word	0xffffffff


	//   ....[73]....
        /*02d4*/ 	.word	0xffffffff


	//   ....[74]....
        /*02d8*/ 	.word	0xffffffff


	//   ....[75]....
        /*02dc*/ 	.word	0xffffffff


	//   ....[76]....
        /*02e0*/ 	.word	0xffffffff


	//   ....[77]....
        /*02e4*/ 	.word	0xffffffff


	//   ....[78]....
        /*02e8*/ 	.word	0xffffffff


	//   ....[79]....
        /*02ec*/ 	.word	0xffffffff


	//   ....[80]....
        /*02f0*/ 	.word	0xffffffff


	//   ....[81]....
        /*02f4*/ 	.word	0xffffffff


	//   ....[82]....
        /*02f8*/ 	.word	0xffffffff


	//   ....[83]....
        /*02fc*/ 	.word	0xffffffff


	//   ....[84]....
        /*0300*/ 	.word	0xffffffff


	//   ....[85]....
        /*0304*/ 	.word	0xffffffff


	//   ....[86]....
        /*0308*/ 	.word	0xffffffff


	//   ....[87]....
        /*030c*/ 	.word	0xffffffff


	//   ....[88]....
        /*0310*/ 	.word	0xffffffff


	//   ....[89]....
        /*0314*/ 	.word	0xffffffff


	//   ....[90]....
        /*0318*/ 	.word	0xffffffff


	//   ....[91]....
        /*031c*/ 	.word	0xffffffff


	//   ....[92]....
        /*0320*/ 	.word	0xffffffff


	//   ....[93]....
        /*0324*/ 	.word	0xffffffff


	//   ....[94]....
        /*0328*/ 	.word	0xffffffff


	//   ....[95]....
        /*032c*/ 	.word	0xffffffff


	//   ....[96]....
        /*0330*/ 	.word	0xffffffff


	//   ....[97]....
        /*0334*/ 	.word	0xffffffff


	//   ....[98]....
        /*0338*/ 	.word	0xffffffff


	//   ....[99]....
        /*033c*/ 	.word	0xffffffff


	//   ....[100]....
        /*0340*/ 	.word	0xffffffff


	//   ....[101]....
        /*0344*/ 	.word	0xffffffff


	//   ....[102]....
        /*0348*/ 	.word	0xffffffff


	//   ....[103]....
        /*034c*/ 	.word	0xffffffff


	//   ....[104]....
        /*0350*/ 	.word	0xffffffff


	//   ....[105]....
        /*0354*/ 	.word	0xffffffff


	//   ....[106]....
        /*0358*/ 	.word	0xffffffff


	//   ....[107]....
        /*035c*/ 	.word	0xffffffff


	//   ....[108]....
        /*0360*/ 	.word	0xffffffff


	//   ....[109]....
        /*0364*/ 	.word	0xffffffff


	//   ....[110]....
        /*0368*/ 	.word	0xffffffff


	//   ....[111]....
        /*036c*/ 	.word	0xffffffff


	//   ....[112]....
        /*0370*/ 	.word	0xffffffff


	//   ....[113]....
        /*0374*/ 	.word	0xffffffff


	//   ....[114]....
        /*0378*/ 	.word	0xffffffff


	//   ....[115]....
        /*037c*/ 	.word	0xffffffff


	//   ....[116]....
        /*0380*/ 	.word	0xffffffff


	//   ....[117]....
        /*0384*/ 	.word	0xffffffff


	//   ....[118]....
        /*0388*/ 	.word	0xffffffff


	//   ....[119]....
        /*038c*/ 	.word	0xffffffff


	//   ....[120]....
        /*0390*/ 	.word	0xffffffff


	//   ....[121]....
        /*0394*/ 	.word	0xffffffff


	//   ....[122]....
        /*0398*/ 	.word	0xffffffff


	//   ....[123]....
        /*039c*/ 	.word	0xffffffff


	//   ....[124]....
        /*03a0*/ 	.word	0xffffffff


	//   ....[125]....
        /*03a4*/ 	.word	0xffffffff


	//   ....[126]....
        /*03a8*/ 	.word	0xffffffff


	//----- nvinfo : EIATTR_COOP_GROUP_INSTR_OFFSETS
	.align		4
.L_232:
        /*03ac*/ 	.byte	0x04, 0x28
        /*03ae*/ 	.short	(.L_234 - .L_233)


	//   ....[0]....
.L_233:
        /*03b0*/ 	.word	0x00000060


	//   ....[1]....
        /*03b4*/ 	.word	0x00000c60


	//   ....[2]....
        /*03b8*/ 	.word	0x00000d90


	//   ....[3]....
        /*03bc*/ 	.word	0x00000e20


	//   ....[4]....
        /*03c0*/ 	.word	0x00000e50


	//   ....[5]....
        /*03c4*/ 	.word	0x00000ee0


	//   ....[6]....
        /*03c8*/ 	.word	0x00000f10


	//   ....[7]....
        /*03cc*/ 	.word	0x00000fa0


	//   ....[8]....
        /*03d0*/ 	.word	0x00000fd0


	//   ....[9]....
        /*03d4*/ 	.word	0x00001060


	//   ....[10]....
        /*03d8*/ 	.word	0x00001090


	//   ....[11]....
        /*03dc*/ 	.word	0x00001120


	//   ....[12]....
        /*03e0*/ 	.word	0x00001150


	//   ....[13]....
        /*03e4*/ 	.word	0x000011e0


	//   ....[14]....
        /*03e8*/ 	.word	0x00001210


	//   ....[15]....
        /*03ec*/ 	.word	0x00001290


	//   ....[16]....
        /*03f0*/ 	.word	0x000012d0


	//   ....[17]....
        /*03f4*/ 	.word	0x00001820


	//   ....[18]....
        /*03f8*/ 	.word	0x00001840


	//   ....[19]....
        /*03fc*/ 	.word	0x00001860


	//   ....[20]....
        /*0400*/ 	.word	0x00001880


	//   ....[21]....
        /*0404*/ 	.word	0x00001890


	//   ....[22]....
        /*0408*/ 	.word	0x000018a0


	//   ....[23]....
        /*040c*/ 	.word	0x000018b0


	//   ....[24]....
        /*0410*/ 	.word	0x000018d0


	//   ....[25]....
        /*0414*/ 	.word	0x00001970


	//   ....[26]....
        /*0418*/ 	.word	0x000019b0


	//   ....[27]....
        /*041c*/ 	.word	0x000019c0


	//   ....[28]....
        /*0420*/ 	.word	0x000019d0


	//   ....[29]....
        /*0424*/ 	.word	0x000019f0


	//   ....[30]....
        /*0428*/ 	.word	0x00001a10


	//   ....[31]....
        /*042c*/ 	.word	0x00001bd0


	//   ....[32]....
        /*0430*/ 	.word	0x00001c00


	//   ....[33]....
        /*0434*/ 	.word	0x00001c30


	//   ....[34]....
        /*0438*/ 	.word	0x00001c60


	//   ....[35]....
        /*043c*/ 	.word	0x00001c90


	//   ....[36]....
        /*0440*/ 	.word	0x00001d10


	//   ....[37]....
        /*0444*/ 	.word	0x00001d40


	//   ....[38]....
        /*0448*/ 	.word	0x00001d70


	//   ....[39]....
        /*044c*/ 	.word	0x00001da0


	//   ....[40]....
        /*0450*/ 	.word	0x00001dd0


	//   ....[41]....
        /*0454*/ 	.word	0x00001e60


	//   ....[42]....
        /*0458*/ 	.word	0x00001e90


	//   ....[43]....
        /*045c*/ 	.word	0x00001eb0


	//   ....[44]....
        /*0460*/ 	.word	0x00001f10


	//   ....[45]....
        /*0464*/ 	.word	0x00003b10


	//   ....[46]....
        /*0468*/ 	.word	0x00003b30


	//   ....[47]....
        /*046c*/ 	.word	0x00003b40


	//   ....[48]....
        /*0470*/ 	.word	0x00003b50


	//   ....[49]....
        /*0474*/ 	.word	0x00003b60


	//   ....[50]....
        /*0478*/ 	.word	0x00003b70


	//   ....[51]....
        /*047c*/ 	.word	0x00003b80


	//   ....[52]....
        /*0480*/ 	.word	0x00003ba0


	//   ....[53]....
        /*0484*/ 	.word	0x00003bb0


	//   ....[54]....
        /*0488*/ 	.word	0x00003bd0


	//   ....[55]....
        /*048c*/ 	.word	0x00003bf0


	//   ....[56]....
        /*0490*/ 	.word	0x00003c20


	//   ....[57]....
        /*0494*/ 	.word	0x00003c40


	//   ....[58]....
        /*0498*/ 	.word	0x00003c60


	//   ....[59]....
        /*049c*/ 	.word	0x00004bd0


	//   ....[60]....
        /*04a0*/ 	.word	0x00004c00


	//   ....[61]....
        /*04a4*/ 	.word	0x00004d40


	//   ....[62]....
        /*04a8*/ 	.word	0x00004d70


	//   ....[63]....
        /*04ac*/ 	.word	0x00004da0


	//   ....[64]....
        /*04b0*/ 	.word	0x00004e40


	//   ....[65]....
        /*04b4*/ 	.word	0x00004f20


	//   ....[66]....
        /*04b8*/ 	.word	0x00005080


	//   ....[67]....
        /*04bc*/ 	.word	0x000079e0


	//   ....[68]....
        /*04c0*/ 	.word	0x00007a00


	//   ....[69]....
        /*04c4*/ 	.word	0x00007a10


	//   ....[70]....
        /*04c8*/ 	.word	0x00007a20


	//   ....[71]....
        /*04cc*/ 	.word	0x00007a30


	//   ....[72]....
        /*04d0*/ 	.word	0x00007a40


	//   ....[73]....
        /*04d4*/ 	.word	0x00007a50


	//   ....[74]....
        /*04d8*/ 	.word	0x00007a70


	//   ....[75]....
        /*04dc*/ 	.word	0x00007a80


	//   ....[76]....
        /*04e0*/ 	.word	0x00007aa0


	//   ....[77]....
        /*04e4*/ 	.word	0x00007af0


	//   ....[78]....
        /*04e8*/ 	.word	0x00007b30


	//   ....[79]....
        /*04ec*/ 	.word	0x00007b50


	//   ....[80]....
        /*04f0*/ 	.word	0x00007b60


	//   ....[81]....
        /*04f4*/ 	.word	0x00007f80


	//   ....[82]....
        /*04f8*/ 	.word	0x00007fb0


	//   ....[83]....
        /*04fc*/ 	.word	0x00007fd0


	//   ....[84]....
        /*0500*/ 	.word	0x00008000


	//   ....[85]....
        /*0504*/ 	.word	0x00008030


	//   ....[86]....
        /*0508*/ 	.word	0x00008080


	//   ....[87]....
        /*050c*/ 	.word	0x000080b0


	//   ....[88]....
        /*0510*/ 	.word	0x000080d0


	//   ....[89]....
        /*0514*/ 	.word	0x00008110


	//   ....[90]....
        /*0518*/ 	.word	0x00008140


	//   ....[91]....
        /*051c*/ 	.word	0x00008170


	//   ....[92]....
        /*0520*/ 	.word	0x00008190


	//   ....[93]....
        /*0524*/ 	.word	0x000081c0


	//   ....[94]....
        /*0528*/ 	.word	0x000081e0


	//   ....[95]....
        /*052c*/ 	.word	0x00009ce0


	//   ....[96]....
        /*0530*/ 	.word	0x00009ef0


	//   ....[97]....
        /*0534*/ 	.word	0x00009f60


	//   ....[98]....
        /*0538*/ 	.word	0x00009fb0


	//   ....[99]....
        /*053c*/ 	.word	0x0000a050


	//   ....[100]....
        /*0540*/ 	.word	0x0000a100


	//   ....[101]....
        /*0544*/ 	.word	0x0000a160


	//   ....[102]....
        /*0548*/ 	.word	0x0000a490


	//   ....[103]....
        /*054c*/ 	.word	0x0000cf40


	//   ....[104]....
        /*0550*/ 	.word	0x0000cf50


	//   ....[105]....
        /*0554*/ 	.word	0x0000cf60


	//   ....[106]....
        /*0558*/ 	.word	0x0000cf70


	//   ....[107]....
        /*055c*/ 	.word	0x0000cfa0


	//   ....[108]....
        /*0560*/ 	.word	0x0000cfc0


	//   ....[109]....
        /*0564*/ 	.word	0x0000cfe0


	//   ....[110]....
        /*0568*/ 	.word	0x0000cff0


	//   ....[111]....
        /*056c*/ 	.word	0x0000dc70


	//   ....[112]....
        /*0570*/ 	.word	0x0000dca0


	//   ....[113]....
        /*0574*/ 	.word	0x0000dcd0


	//   ....[114]....
        /*0578*/ 	.word	0x0000dd00


	//   ....[115]....
        /*057c*/ 	.word	0x0000dd40


	//   ....[116]....
        /*0580*/ 	.word	0x0000dd70


	//   ....[117]....
        /*0584*/ 	.word	0x0000dd90


	//   ....[118]....
        /*0588*/ 	.word	0x0000dda0


	//   ....[119]....
        /*058c*/ 	.word	0x0000ddc0


	//   ....[120]....
        /*0590*/ 	.word	0x0000ddd0


	//   ....[121]....
        /*0594*/ 	.word	0x0000e180


	//   ....[122]....
        /*0598*/ 	.word	0x0000e1a0


	//   ....[123]....
        /*059c*/ 	.word	0x0000e4a0


	//   ....[124]....
        /*05a0*/ 	.word	0x0000e4c0


	//   ....[125]....
        /*05a4*/ 	.word	0x0000e7c0


	//   ....[126]....
        /*05a8*/ 	.word	0x0000e7d0


	//----- nvinfo : EIATTR_EXIT_INSTR_OFFSETS
	.align		4
.L_234:
        /*05ac*/ 	.byte	0x04, 0x1c
        /*05ae*/ 	.short	(.L_236 - .L_235)


	//   ....[0]....
.L_235:
        /*05b0*/ 	.word	0x000001c0


	//   ....[1]....
        /*05b4*/ 	.word	0x0000e7e0


	//   ....[2]....
        /*05b8*/ 	.word	0x0000ea80


	//   ....[3]....
        /*05bc*/ 	.word	0x0000ead0


	//   ....[4]....
        /*05c0*/ 	.word	0x0000eb00


	//   ....[5]....
        /*05c4*/ 	.word	0x0000eb60


	//   ....[6]....
        /*05c8*/ 	.word	0x0000edf0


	//----- nvinfo : EIATTR_CTAIDZ_USED
	.align		4
.L_236:
        /*05cc*/ 	.byte	0x01, 0x04
	.zero		2


	//----- nvinfo : EIATTR_MAX_THREADS
	.align		4
        /*05d0*/ 	.byte	0x04, 0x05
        /*05d2*/ 	.short	(.L_238 - .L_237)
.L_237:
        /*05d4*/ 	.word	0x00000080
        /*05d8*/ 	.word	0x00000001
        /*05dc*/ 	.word	0x00000001


	//----- nvinfo : EIATTR_CRS_STACK_SIZE
	.align		4
.L_238:
        /*05e0*/ 	.byte	0x04, 0x1e
        /*05e2*/ 	.short	(.L_240 - .L_239)
.L_239:
        /*05e4*/ 	.word	0x00000000
.L_240:


//--------------------- .nv.info._ZN7cutlass13device_kernelIN5flash19enable_sm80_to_sm89INS1_16FlashAttnFwdSm80INS1_25CollectiveMainloopFwdSm80ILi4ELi1ELb0EN4cute5tupleIJNS5_1CILi128EEENS7_ILi80EEENS7_ILi64EEEEEELi64ENS_6half_tEfNS_4arch4Sm80ELb0ELb0ELb1ELb1ELb1ELb0ELb1ELb1EEENS1_21CollectiveEpilogueFwdINS6_IJS8_SA_S9_EEENS6_IJNS7_ILi1EEESI_SI_EEESC_SE_Li128ELb1ELb1ELb1ELb0EEENS1_36VarlenDynamicPersistentTileSchedulerILi128ELi80ELi128ELi128ELb1ELb1ELb0ELb0ELb1ELb1EEEEEEEEEvNT_6ParamsE --------------------------
	.section	.nv.info._ZN7cutlass13device_kernelIN5flash19enable_sm80_to_sm89INS1_16FlashAttnFwdSm80INS1_25CollectiveMainloopFwdSm80ILi4ELi1ELb0EN4cute5tupleIJNS5_1CILi128EEENS7_ILi80EEENS7_ILi64EEEEEELi64ENS_6half_tEfNS_4arch4Sm80ELb0ELb0ELb1ELb1ELb1ELb0ELb1ELb1EEENS1_21CollectiveEpilogueFwdINS6_IJS8_SA_S9_EEENS6_IJNS7_ILi1EEESI_SI_EEESC_SE_Li128ELb1ELb1ELb1ELb0EEENS1_36VarlenDynamicPersistentTileSchedulerILi128ELi80ELi128ELi128ELb1ELb1ELb0ELb0ELb1ELb1EEEEEEEEEvNT_6ParamsE,"",@"SHT_CUDA_INFO"
	.sectionflags	@""
	.align	4


	//----- nvinfo : EIATTR_CUDA_API_VERSION
	.align		4
        /*0000*/ 	.byte	0x04, 0x37
        /*0002*/ 	.short	(.L_242 - .L_241)
.L_241:
        /*0004*/ 	.word	0x00000082


	//----- nvinfo : EIATTR_SW2861232_WAR
	.align		4
.L_242:
        /*0008*/ 	.byte	0x01, 0x35
	.zero		2


	//----- nvinfo : EIATTR_PARAM_CBANK
	.align		4
        /*000c*/ 	.byte	0x04, 0x0a
        /*000e*/ 	.short	(.L_244 - .L_243)
	.align		4
.L_243:
        /*0010*/ 	.word	index@(.nv.constant0._ZN7cutlass13device_kernelIN5flash19enable_sm80_to_sm89INS1_16FlashAttnFwdSm80INS1_25CollectiveMainloopFwdSm80ILi4ELi1ELb0EN4cute5tupleIJNS5_1CILi128EEENS7_ILi80EEENS7_ILi64EEEEEELi64ENS_6half_tEfNS_4arch4Sm80ELb0ELb0ELb1ELb1ELb1ELb0ELb1ELb1EEENS1_21CollectiveEpilogueFwdINS6_IJS8_SA_S9_EEENS6_IJNS7_ILi1EEESI_SI_EEESC_SE_Li128ELb1ELb1ELb1ELb0EEENS1_36VarlenDynamicPersistentTileSchedulerILi128ELi80ELi128ELi128ELb1ELb1ELb0ELb0ELb1ELb1EEEEEEEEEvNT_6ParamsE)
        /*0014*/ 	.short	0x0160
        /*0016*/ 	.short	0x0438


	//----- nvinfo : EIATTR_CBANK_PARAM_SIZE
	.align		4
.L_244:
        /*0018*/ 	.byte	0x03, 0x19
        /*001a*/ 	.short	0x0438


	//----- nvinfo : EIATTR_KPARAM_INFO
	.align		4
        /*001c*/ 	.byte	0x04, 0x17
        /*001e*/ 	.short	(.L_246 - .L_245)
.L_245:
        /*0020*/ 	.word	0x00000000
        /*0024*/ 	.short	0x0000
        /*0026*/ 	.short	0x0000
        /*0028*/ 	.byte	0x00, 0xf0, 0xe1, 0x10


	//----- nvinfo : EIATTR_MAXREG_COUNT
	.align		4
.L_246:
        /*002c*/ 	.byte	0x03, 0x1b
        /*002e*/ 	.short	0x00ff


	//----- nvinfo : EIATTR_NUM_BARRIERS
	.align		4
        /*0030*/ 	.byte	0x02, 0x4c
        /*0032*/ 	.byte	0x06
	.zero		1


	//----- nvinfo : EIATTR_ANNOTATIONS
	.align		4
        /*0034*/ 	.byte	0x04, 0x55
        /*0036*/ 	.short	(.L_248 - .L_247)


	//   ....[0]....
.L_247:
        /* <DEDUP_REMOVED lines=106> */


	//----- nvinfo : EIATTR_MERCURY_ISA_VERSION
	.align		4
.L_248:
        /*06c8*/ 	.byte	0x03, 0x5f
        /*06ca*/ 	.short	0x0000


	//----- nvinfo : EIATTR_INT_WARP_WIDE_INSTR_OFFSETS
	.align		4
        /*06cc*/ 	.byte	0x04, 0x31
        /*06ce*/ 	.short	(.L_250 - .L_249)


	//   ....[0]....
.L_249:
        /*06d0*/ 	.word	0x0000b440


	//   ....[1]....
        /*06d4*/ 	.word	0x0000b4c0


	//----- nvinfo : EIATTR_COOP_GROUP_MASK_REGIDS
	.align		4
.L_250:
        /*06d8*/ 	.byte	0x04, 0x29
        /*06da*/ 	.short	(.L_252 - .L_251)


	//   ....[0]....
.L_251:
        /*06dc*/ 	.word	0xffffffff


	//   ....[1]....
        /*06e0*/ 	.word	0xffffffff


	//   ....[2]....
        /*06e4*/ 	.word	0xffffffff


	//   ....[3]....
        /*06e8*/ 	.word	0xffffffff


	//   ....[4]....
        /*06ec*/ 	.word	0xffffffff


	//   ....[5]....
        /*06f0*/ 	.word	0xffffffff


	//   ....[6]....
        /*06f4*/ 	.word	0xffffffff


	//   ....[7]....
        /*06f8*/ 	.word	0xffffffff


	//   ....[8]....
        /*06fc*/ 	.word	0xffffffff


	//   ....[9]....
        /*0700*/ 	.word	0xffffffff


	//   ....[10]....
        /*0704*/ 	.word	0xffffffff


	//   ....[11]....
        /*0708*/ 	.word	0xffffffff


	//   ....[12]....
        /*070c*/ 	.word	0xffffffff


	//   ....[13]....
        /*0710*/ 	.word	0xffffffff


	//   ....[14]....
        /*0714*/ 	.word	0xffffffff


	//   ....[15]....
        /*0718*/ 	.word	0xffffffff


	//   ....[16]....
        /*071c*/ 	.word	0xffffffff


	//   ....[17]....
        /*0720*/ 	.word	0xffffffff


	//   ....[18]....
        /*0724*/ 	.word	0xffffffff


	//   ....[19]....
        /*0728*/ 	.word	0xffffffff


	//   ....[20]....
        /*072c*/ 	.word	0xffffffff


	//   ....[21]....
        /*0730*/ 	.word	0xffffffff


	//   ....[22]....
        /*0734*/ 	.word	0xffffffff


	//   ....[23]....
        /*0738*/ 	.word	0xffffffff


	//   ....[24]....
        /*073c*/ 	.word	0xffffffff


	//   ....[25]....
        /*0740*/ 	.word	0xffffffff


	//   ....[26]....
        /*0744*/ 	.word	0xffffffff


	//   ....[27]....
        /*0748*/ 	.word	0xffffffff


	//   ....[28]....
        /*074c*/ 	.word	0xffffffff


	//   ....[29]....
        /*0750*/ 	.word	0xffffffff


	//   ....[30]....
        /*0754*/ 	.word	0xffffffff


	//   ....[31]....
        /*0758*/ 	.word	0xffffffff


	//   ....[32]....
        /*075c*/ 	.word	0xffffffff


	//   ....[33]....
        /*0760*/ 	.word	0xffffffff


	//   ....[34]....
        /*0764*/ 	.word	0xffffffff


	//   ....[35]....
        /*0768*/ 	.word	0xffffffff


	//   ....[36]....
        /*076c*/ 	.word	0xffffffff


	//   ....[37]....
        /*0770*/ 	.word	0xffffffff


	//   ....[38]....
        /*0774*/ 	.word	0xffffffff


	//   ....[39]....
        /*0778*/ 	.word	0xffffffff


	//   ....[40]....
        /*077c*/ 	.word	0xffffffff


	//   ....[41]....
        /*0780*/ 	.word	0xffffffff


	//   ....[42]....
        /*0784*/ 	.word	0xffffffff


	//   ....[43]....
        /*0788*/ 	.word	0xffffffff


	//   ....[44]....
        /*078c*/ 	.word	0xffffffff


	//   ....[45]....
        /*0790*/ 	.word	0xffffffff


	//   ....[46]....
        /*0794*/ 	.word	0xffffffff


	//   ....[47]....
        /*0798*/ 	.word	0xffffffff


	//   ....[48]....
        /*079c*/ 	.word	0xffffffff


	//   ....[49]....
        /*07a0*/ 	.word	0xffffffff


	//   ....[50]....
        /*07a4*/ 	.word	0xffffffff


	//   ....[51]....
        /*07a8*/ 	.word	0xffffffff


	//   ....[52]....
        /*07ac*/ 	.word	0xffffffff


	//   ....[53]....
        /*07b0*/ 	.word	0xffffffff


	//   ....[54]....
        /*07b4*/ 	.word	0xffffffff


	//   ....[55]....
        /*07b8*/ 	.word	0xffffffff


	//   ....[56]....
        /*07bc*/ 	.word	0xffffffff


	//   ....[57]....
        /*07c0*/ 	.word	0xffffffff


	//   ....[58]....
        /*07c4*/ 	.word	0xffffffff


	//   ....[59]....
        /*07c8*/ 	.word	0xffffffff


	//   ....[60]....
        /*07cc*/ 	.word	0xffffffff


	//   ....[61]....
        /*07d0*/ 	.word	0xffffffff


	//   ....[62]....
        /*07d4*/ 	.word	0xffffffff


	//   ....[63]....
        /*07d8*/ 	.word	0xffffffff


	//   ....[64]....
        /*07dc*/ 	.word	0xffffffff


	//   ....[65]....
        /*07e0*/ 	.word	0xffffffff


	//   ....[66]....
        /*07e4*/ 	.word	0xffffffff


	//   ....[67]....
        /*07e8*/ 	.word	0xffffffff


	//   ....[68]....
        /*07ec*/ 	.word	0xffffffff


	//   ....[69]....
        /*07f0*/ 	.word	0xffffffff


	//   ....[70]....
        /*07f4*/ 	.word	0xffffffff


	//   ....[71]....
        /*07f8*/ 	.word	0xffffffff


	//   ....[72]....
        /*07fc*/ 	.word	0xffffffff


	//   ....[73]....
        /*0800*/ 	.word	0xffffffff


	//   ....[74]....
        /*0804*/ 	.word	0xffffffff


	//   ....[75]....
        /*0808*/ 	.word	0xffffffff


	//   ....[76]....
        /*080c*/ 	.word	0xffffffff


	//   ....[77]....
        /*0810*/ 	.word	0xffffffff


	//   ....[78]....
        /*0814*/ 	.word	0xffffffff


	//   ....[79]....
        /*0818*/ 	.word	0xffffffff


	//   ....[80]....
        /*081c*/ 	.word	0xffffffff


	//   ....[81]....
        /*0820*/ 	.word	0xffffffff


	//   ....[82]....
        /*0824*/ 	.word	0xffffffff


	//   ....[83]....
        /*0828*/ 	.word	0xffffffff


	//   ....[84]....
        /*082c*/ 	.word	0xffffffff


	//   ....[85]....
        /*0830*/ 	.word	0xffffffff


	//   ....[86]....
        /*0834*/ 	.word	0xffffffff


	//   ....[87]....
        /*0838*/ 	.word	0xffffffff


	//   ....[88]....
        /*083c*/ 	.word	0xffffffff


	//   ....[89]....
        /*0840*/ 	.word	0xffffffff


	//   ....[90]....
        /*0844*/ 	.word	0xffffffff


	//   ....[91]....
        /*0848*/ 	.word	0xffffffff


	//   ....[92]....
        /*084c*/ 	.word	0xffffffff


	//   ....[93]....
        /*0850*/ 	.word	0xffffffff


	//   ....[94]....
        /*0854*/ 	.word	0xffffffff


	//   ....[95]....
        /*0858*/ 	.word	0xffffffff


	//   ....[96]....
        /*085c*/ 	.word	0xffffffff


	//   ....[97]....
        /*0860*/ 	.word	0xffffffff


	//   ....[98]....
        /*0864*/ 	.word	0xffffffff


	//   ....[99]....
        /*0868*/ 	.word	0xffffffff


	//   ....[100]....
        /*086c*/ 	.word	0xffffffff


	//   ....[101]....
        /*0870*/ 	.word	0xffffffff


	//   ....[102]....
        /*0874*/ 	.word	0xffffffff


	//   ....[103]....
        /*0878*/ 	.word	0xffffffff


	//   ....[104]....
        /*087c*/ 	.word	0xffffffff


	//   ....[105]....
        /*0880*/ 	.word	0xffffffff


	//   ....[106]....
        /*0884*/ 	.word	0xffffffff


	//   ....[107]....
        /*0888*/ 	.word	0xffffffff


	//   ....[108]....
        /*088c*/ 	.word	0xffffffff


	//   ....[109]....
        /*0890*/ 	.word	0xffffffff


	//   ....[110]....
        /*0894*/ 	.word	0xffffffff


	//   ....[111]....
        /*0898*/ 	.word	0xffffffff


	//   ....[112]....
        /*089c*/ 	.word	0xffffffff


	//   ....[113]....
        /*08a0*/ 	.word	0xffffffff


	//   ....[114]....
        /*08a4*/ 	.word	0xffffffff


	//   ....[115]....
        /*08a8*/ 	.word	0xffffffff


	//   ....[116]....
        /*08ac*/ 	.word	0xffffffff


	//   ....[117]....
        /*08b0*/ 	.word	0xffffffff


	//   ....[118]....
        /*08b4*/ 	.word	0xffffffff


	//   ....[119]....
        /*08b8*/ 	.word	0xffffffff


	//   ....[120]....
        /*08bc*/ 	.word	0xffffffff


	//   ....[121]....
        /*08c0*/ 	.word	0xffffffff


	//   ....[122]....
        /*08c4*/ 	.word	0xffffffff


	//   ....[123]....
        /*08c8*/ 	.word	0xffffffff


	//   ....[124]....
        /*08cc*/ 	.word	0xffffffff


	//   ....[125]....
        /*08d0*/ 	.word	0xffffffff


	//   ....[126]....
        /*08d4*/ 	.word	0xffffffff


	//   ....[127]....
        /*08d8*/ 	.word	0xffffffff


	//   ....[128]....
        /*08dc*/ 	.word	0xffffffff


	//   ....[129]....
        /*08e0*/ 	.word	0xffffffff


	//   ....[130]....
        /*08e4*/ 	.word	0xffffffff


	//   ....[131]....
        /*08e8*/ 	.word	0xffffffff


	//   ....[132]....
        /*08ec*/ 	.word	0xffffffff


	//   ....[133]....
        /*08f0*/ 	.word	0xffffffff


	//   ....[134]....
        /*08f4*/ 	.word	0xffffffff


	//   ....[135]....
        /*08f8*/ 	.word	0xffffffff


	//   ....[136]....
        /*08fc*/ 	.word	0xffffffff


	//   ....[137]....
        /*0900*/ 	.word	0xffffffff


	//   ....[138]....
        /*0904*/ 	.word	0xffffffff


	//   ....[139]....
        /*0908*/ 	.word	0xffffffff


	//   ....[140]....
        /*090c*/ 	.word	0xffffffff


	//   ....[141]....
        /*0910*/ 	.word	0xffffffff


	//   ....[142]....
        /*0914*/ 	.word	0xffffffff


	//   ....[143]....
        /*0918*/ 	.word	0xffffffff


	//   ....[144]....
        /*091c*/ 	.word	0xffffffff


	//   ....[145]....
        /*0920*/ 	.word	0xffffffff


	//   ....[146]....
        /*0924*/ 	.word	0xffffffff


	//   ....[147]....
        /*0928*/ 	.word	0xffffffff


	//   ....[148]....
        /*092c*/ 	.word	0xffffffff


	//   ....[149]....
        /*0930*/ 	.word	0xffffffff


	//   ....[150]....
        /*0934*/ 	.word	0xffffffff


	//   ....[151]....
        /*0938*/ 	.word	0xffffffff


	//   ....[152]....
        /*093c*/ 	.word	0xffffffff


	//   ....[153]....
        /*0940*/ 	.word	0xffffffff


	//   ....[154]....
        /*0944*/ 	.word	0xffffffff


	//   ....[155]....
        /*0948*/ 	.word	0xffffffff


	//   ....[156]....
        /*094c*/ 	.word	0xffffffff


	//   ....[157]....
        /*0950*/ 	.word	0xffffffff


	//   ....[158]....
        /*0954*/ 	.word	0xffffffff


	//   ....[159]....
        /*0958*/ 	.word	0xffffffff


	//   ....[160]....
        /*095c*/ 	.word	0xffffffff


	//   ....[161]....
        /*0960*/ 	.word	0xffffffff


	//   ....[162]....
        /*0964*/ 	.word	0xffffffff


	//   ....[163]....
        /*0968*/ 	.word	0xffffffff


	//   ....[164]....
        /*096c*/ 	.word	0xffffffff


	//   ....[165]....
        /*0970*/ 	.word	0xffffffff


	//   ....[166]....
        /*0974*/ 	.word	0xffffffff


	//   ....[167]....
        /*0978*/ 	.word	0xffffffff


	//   ....[168]....
        /*097c*/ 	.word	0xffffffff


	//   ....[169]....
        /*0980*/ 	.word	0xffffffff


	//   ....[170]....
        /*0984*/ 	.word	0xffffffff


	//   ....[171]....
        /*0988*/ 	.word	0xffffffff


	//   ....[172]....
        /*098c*/ 	.word	0xffffffff


	//   ....[173]....
        /*0990*/ 	.word	0xffffffff


	//   ....[174]....
        /*0994*/ 	.word	0xffffffff


	//   ....[175]....
        /*0998*/ 	.word	0xffffffff


	//   ....[176]....
        /*099c*/ 	.word	0xffffffff


	//   ....[177]....
        /*09a0*/ 	.word	0xffffffff


	//   ....[178]....
        /*09a4*/ 	.word	0xffffffff


	//   ....[179]....
        /*09a8*/ 	.word	0xffffffff


	//   ....[180]....
        /*09ac*/ 	.word	0xffffffff


	//   ....[181]....
        /*09b0*/ 	.word	0xffffffff


	//   ....[182]....
        /*09b4*/ 	.word	0xffffffff


	//   ....[183]....
        /*09b8*/ 	.word	0xffffffff


	//   ....[184]....
        /*09bc*/ 	.word	0xffffffff


	//   ....[185]....
        /*09c0*/ 	.word	0xffffffff


	//   ....[186]....
        /*09c4*/ 	.word	0xffffffff


	//   ....[187]....
        /*09c8*/ 	.word	0xffffffff


	//   ....[188]....
        /*09cc*/ 	.word	0xffffffff


	//   ....[189]....
        /*09d0*/ 	.word	0xffffffff


	//   ....[190]....
        /*09d4*/ 	.word	0xffffffff


	//   ....[191]....
        /*09d8*/ 	.word	0xffffffff


	//   ....[192]....
        /*09dc*/ 	.word	0xffffffff


	//   ....[193]....
        /*09e0*/ 	.word	0xffffffff


	//   ....[194]....
        /*09e4*/ 	.word	0xffffffff


	//   ....[195]....
        /*09e8*/ 	.word	0xffffffff


	//   ....[196]....
        /*09ec*/ 	.word	0xffffffff


	//   ....[197]....
        /*09f0*/ 	.word	0xffffffff


	//   ....[198]....
        /*09f4*/ 	.word	0xffffffff


	//   ....[199]....
        /*09f8*/ 	.word	0xffffffff


	//   ....[200]....
        /*09fc*/ 	.word	0xffffffff


	//   ....[201]....
        /*0a00*/ 	.word	0xffffffff


	//   ....[202]....
        /*0a04*/ 	.word	0xffffffff


	//   ....[203]....
        /*0a08*/ 	.word	0xffffffff


	//   ....[204]....
        /*0a0c*/ 	.word	0xffffffff


	//   ....[205]....
        /*0a10*/ 	.word	0xffffffff


	//   ....[206]....
        /*0a14*/ 	.word	0xffffffff


	//   ....[207]....
        /*0a18*/ 	.word	0xffffffff


	//   ....[208]....
        /*0a1c*/ 	.word	0xffffffff


	//   ....[209]....
        /*0a20*/ 	.word	0xffffffff


	//   ....[210]....
        /*0a24*/ 	.word	0xffffffff


	//   ....[211]....
        /*0a28*/ 	.word	0xffffffff


	//   ....[212]....
        /*0a2c*/ 	.word	0xffffffff


	//   ....[213]....
        /*0a30*/ 	.word	0xffffffff


	//   ....[214]....
        /*0a34*/ 	.word	0xffffffff


	//   ....[215]....
        /*0a38*/ 	.word	0xffffffff


	//   ....[216]....
        /*0a3c*/ 	.word	0xffffffff


	//   ....[217]....
        /*0a40*/ 	.word	0xffffffff


	//   ....[218]....
        /*0a44*/ 	.word	0xffffffff


	//   ....[219]....
        /*0a48*/ 	.word	0xffffffff


	//   ....[220]....
        /*0a4c*/ 	.word	0xffffffff


	//   ....[221]....
        /*0a50*/ 	.word	0xffffffff


	//   ....[222]....
        /*0a54*/ 	.word	0xffffffff


	//   ....[223]....
        /*0a58*/ 	.word	0xffffffff


	//   ....[224]....
        /*0a5c*/ 	.word	0xffffffff


	//   ....[225]....
        /*0a60*/ 	.word	0xffffffff


	//   ....[226]....
        /*0a64*/ 	.word	0xffffffff


	//   ....[227]....
        /*0a68*/ 	.word	0xffffffff


	//   ....[228]....
        /*0a6c*/ 	.word	0xffffffff


	//   ....[229]....
        /*0a70*/ 	.word	0xffffffff


	//   ....[230]....
        /*0a74*/ 	.word	0xffffffff


	//   ....[231]....
        /*0a78*/ 	.word	0xffffffff


	//   ....[232]....
        /*0a7c*/ 	.word	0xffffffff


	//   ....[233]....
        /*0a80*/ 	.word	0xffffffff


	//   ....[234]....
        /*0a84*/ 	.word	0xffffffff


	//   ....[235]....
        /*0a88*/ 	.word	0xffffffff


	//   ....[236]....
        /*0a8c*/ 	.word	0xffffffff


	//   ....[237]....
        /*0a90*/ 	.word	0xffffffff


	//   ....[238]....
        /*0a94*/ 	.word	0xffffffff


	//   ....[239]....
        /*0a98*/ 	.word	0xffffffff


	//   ....[240]....
        /*0a9c*/ 	.word	0xffffffff


	//   ....[241]....
        /*0aa0*/ 	.word	0xffffffff


	//   ....[242]....
        /*0aa4*/ 	.word	0xffffffff


	//   ....[243]....
        /*0aa8*/ 	.word	0xffffffff


	//   ....[244]....
        /*0aac*/ 	.word	0xffffffff


	//   ....[245]....
        /*0ab0*/ 	.word	0xffffffff


	//   ....[246]....
        /*0ab4*/ 	.word	0xffffffff


	//   ....[247]....
        /*0ab8*/ 	.word	0xffffffff


	//   ....[248]....
        /*0abc*/ 	.word	0xffffffff


	//   ....[249]....
        /*0ac0*/ 	.word	0xffffffff


	//   ....[250]....
        /*0ac4*/ 	.word	0xffffffff


	//   ....[251]....
        /*0ac8*/ 	.word	0xffffffff


	//   ....[252]....
        /*0acc*/ 	.word	0xffffffff


	//   ....[253]....
        /*0ad0*/ 	.word	0xffffffff


	//   ....[254]....
        /*0ad4*/ 	.word	0xffffffff


	//   ....[255]....
        /*0ad8*/ 	.word	0xffffffff


	//   ....[0]....
        /*0adc*/ 	.word	0xffffffff


	//   ....[1]....
        /*0ae0*/ 	.word	0xffffffff


	//   ....[2]....
        /*0ae4*/ 	.word	0xffffffff


	//   ....[3]....
        /*0ae8*/ 	.word	0xffffffff


	//   ....[4]....
        /*0aec*/ 	.word	0xffffffff


	//   ....[5]....
        /*0af0*/ 	.word	0xffffffff


	//   ....[6]....
        /*0af4*/ 	.word	0xffffffff


	//   ....[7]....
        /*0af8*/ 	.word	0xffffffff


	//   ....[8]....
        /*0afc*/ 	.word	0xffffffff


	//   ....[9]....
        /*0b00*/ 	.word	0xffffffff


	//   ....[10]....
        /*0b04*/ 	.word	0xffffffff


	//   ....[11]....
        /*0b08*/ 	.word	0xffffffff


	//   ....[12]....
        /*0b0c*/ 	.word	0xffffffff


	//   ....[13]....
        /*0b10*/ 	.word	0xffffffff


	//   ....[14]....
        /*0b14*/ 	.word	0xffffffff


	//   ....[15]....
        /*0b18*/ 	.word	0xffffffff


	//   ....[16]....
        /*0b1c*/ 	.word	0xffffffff


	//   ....[17]....
        /*0b20*/ 	.word	0xffffffff


	//   ....[18]....
        /*0b24*/ 	.word	0xffffffff


	//   ....[19]....
        /*0b28*/ 	.word	0xffffffff


	//   ....[20]....
        /*0b2c*/ 	.word	0xffffffff


	//   ....[21]....
        /*0b30*/ 	.word	0xffffffff


	//   ....[22]....
        /*0b34*/ 	.word	0xffffffff


	//   ....[23]....
        /*0b38*/ 	.word	0xffffffff


	//   ....[24]....
        /*0b3c*/ 	.word	0xffffffff


	//   ....[25]....
        /*0b40*/ 	.word	0xffffffff


	//   ....[26]....
        /*0b44*/ 	.word	0xffffffff


	//   ....[27]....
        /*0b48*/ 	.word	0xffffffff


	//   ....[28]....
        /*0b4c*/ 	.word	0xffffffff


	//   ....[29]....
        /*0b50*/ 	.word	0xffffffff


	//   ....[30]....
        /*0b54*/ 	.word	0xffffffff


	//   ....[31]....
        /*0b58*/ 	.word	0xffffffff


	//   ....[32]....
        /*0b5c*/ 	.word	0xffffffff


	//   ....[33]....
        /*0b60*/ 	.word	0xffffffff


	//   ....[34]....
        /*0b64*/ 	.word	0xffffffff


	//   ....[35]....
        /*0b68*/ 	.word	0xffffffff


	//   ....[36]....
        /*0b6c*/ 	.word	0xffffffff


	//   ....[37]....
        /*0b70*/ 	.word	0xffffffff


	//   ....[38]....
        /*0b74*/ 	.word	0xffffffff


	//   ....[39]....
        /*0b78*/ 	.word	0xffffffff


	//   ....[40]....
        /*0b7c*/ 	.word	0xffffffff


	//   ....[41]....
        /*0b80*/ 	.word	0xffffffff


	//   ....[42]....
        /*0b84*/ 	.word	0xffffffff


	//   ....[43]....
        /*0b88*/ 	.word	0xffffffff


	//   ....[44]....
        /*0b8c*/ 	.word	0xffffffff


	//   ....[45]....
        /*0b90*/ 	.word	0xffffffff


	//----- nvinfo : EIATTR_COOP_GROUP_INSTR_OFFSETS
	.align		4
.L_252:
        /*0b94*/ 	.byte	0x04, 0x28
        /*0b96*/ 	.short	(.L_254 - .L_253)


	//   ....[0]....
.L_253:
        /*0b98*/ 	.word	0x00000050


	//   ....[1]....
        /*0b9c*/ 	.word	0x00000200


	//   ....[2]....
        /*0ba0*/ 	.word	0x00000230


	//   ....[3]....
        /*0ba4*/ 	.word	0x00000260


	//   ....[4]....
        /*0ba8*/ 	.word	0x00000290


	//   ....[5]....
        /*0bac*/ 	.word	0x000002c0


	//   ....[6]....
        /*0bb0*/ 	.word	0x000002f0


	//   ....[7]....
        /*0bb4*/ 	.word	0x00000460


	//   ....[8]....
        /*0bb8*/ 	.word	0x000004a0


	//   ....[9]....
        /*0bbc*/ 	.word	0x000004d0


	//   ....[10]....
        /*0bc0*/ 	.word	0x00000500


	//   ....[11]....
        /*0bc4*/ 	.word	0x00000530


	//   ....[12]....
        /*0bc8*/ 	.word	0x00000560


	//   ....[13]....
        /*0bcc*/ 	.word	0x000005f0


	//   ....[14]....
        /*0bd0*/ 	.word	0x00000620


	//   ....[15]....
        /*0bd4*/ 	.word	0x00000640


	//   ....[16]....
        /*0bd8*/ 	.word	0x000006a0


	//   ....[17]....
        /*0bdc*/ 	.word	0x000021b0


	//   ....[18]....
        /*0be0*/ 	.word	0x000021d0


	//   ....[19]....
        /*0be4*/ 	.word	0x00002310


	//   ....[20]....
        /*0be8*/ 	.word	0x00002320


	//   ....[21]....
        /*0bec*/ 	.word	0x00002400


	//   ....[22]....
        /*0bf0*/ 	.word	0x00002420


	//   ....[23]....
        /*0bf4*/ 	.word	0x00002500


	//   ....[24]....
        /*0bf8*/ 	.word	0x00002510


	//   ....[25]....
        /*0bfc*/ 	.word	0x000025f0


	//   ....[26]....
        /*0c00*/ 	.word	0x00002610


	//   ....[27]....
        /*0c04*/ 	.word	0x000026f0


	//   ....[28]....
        /*0c08*/ 	.word	0x00002700


	//   ....[29]....
        /*0c0c*/ 	.word	0x000027e0


	//   ....[30]....
        /*0c10*/ 	.word	0x00002800


	//   ....[31]....
        /*0c14*/ 	.word	0x000028e0


	//   ....[32]....
        /*0c18*/ 	.word	0x000028f0


	//   ....[33]....
        /*0c1c*/ 	.word	0x00002db0


	//   ....[34]....
        /*0c20*/ 	.word	0x00002dc0


	//   ....[35]....
        /*0c24*/ 	.word	0x00002dd0


	//   ....[36]....
        /*0c28*/ 	.word	0x00002de0


	//   ....[37]....
        /*0c2c*/ 	.word	0x00002df0


	//   ....[38]....
        /*0c30*/ 	.word	0x00002e00


	//   ....[39]....
        /*0c34*/ 	.word	0x00002e10


	//   ....[40]....
        /*0c38*/ 	.word	0x00002e30


	//   ....[41]....
        /*0c3c*/ 	.word	0x00002e50


	//   ....[42]....
        /*0c40*/ 	.word	0x00002e80


	//   ....[43]....
        /*0c44*/ 	.word	0x00003080


	//   ....[44]....
        /*0c48*/ 	.word	0x000030b0


	//   ....[45]....
        /*0c4c*/ 	.word	0x000030e0


	//   ....[46]....
        /*0c50*/ 	.word	0x00003120


	//   ....[47]....
        /*0c54*/ 	.word	0x00003140


	//   ....[48]....
        /*0c58*/ 	.word	0x00003160


	//   ....[49]....
        /*0c5c*/ 	.word	0x00003180


	//   ....[50]....
        /*0c60*/ 	.word	0x00003190


	//   ....[51]....
        /*0c64*/ 	.word	0x000031b0


	//   ....[52]....
        /*0c68*/ 	.word	0x000031c0


	//   ....[53]....
        /*0c6c*/ 	.word	0x000045f0


	//   ....[54]....
        /*0c70*/ 	.word	0x00004610


	//   ....[55]....
        /*0c74*/ 	.word	0x00004630


	//   ....[56]....
        /*0c78*/ 	.word	0x00004640


	//   ....[57]....
        /*0c7c*/ 	.word	0x00004650


	//   ....[58]....
        /*0c80*/ 	.word	0x00004660


	//   ....[59]....
        /*0c84*/ 	.word	0x00004670


	//   ....[60]....
        /*0c88*/ 	.word	0x00004680


	//   ....[61]....
        /*0c8c*/ 	.word	0x000046b0


	//   ....[62]....
        /*0c90*/ 	.word	0x000046e0


	//   ....[63]....
        /*0c94*/ 	.word	0x00005360


	//   ....[64]....
        /*0c98*/ 	.word	0x00005390


	//   ....[65]....
        /*0c9c*/ 	.word	0x000053a0


	//   ....[66]....
        /*0ca0*/ 	.word	0x000053b0


	//   ....[67]....
        /*0ca4*/ 	.word	0x000053c0


	//   ....[68]....
        /*0ca8*/ 	.word	0x000053f0


	//   ....[69]....
        /*0cac*/ 	.word	0x00005410


	//   ....[70]....
        /*0cb0*/ 	.word	0x00005430


	//   ....[71]....
        /*0cb4*/ 	.word	0x00007060


	//   ....[72]....
        /*0cb8*/ 	.word	0x00007080


	//   ....[73]....
        /*0cbc*/ 	.word	0x000070d0


	//   ....[74]....
        /*0cc0*/ 	.word	0x00007100


	//   ....[75]....
        /*0cc4*/ 	.word	0x00007130


	//   ....[76]....
        /*0cc8*/ 	.word	0x00007150


	//   ....[77]....
        /*0ccc*/ 	.word	0x00007170


	//   ....[78]....
        /*0cd0*/ 	.word	0x00007190


	//   ....[79]....
        /*0cd4*/ 	.word	0x000071b0


	//   ....[80]....
        /*0cd8*/ 	.word	0x000071d0


	//   ....[81]....
        /*0cdc*/ 	.word	0x00008530


	//   ....[82]....
        /*0ce0*/ 	.word	0x00008550


	//   ....[83]....
        /*0ce4*/ 	.word	0x00008580


	//   ....[84]....
        /*0ce8*/ 	.word	0x000085a0


	//   ....[85]....
        /*0cec*/ 	.word	0x000085b0


	//   ....[86]....
        /*0cf0*/ 	.word	0x000085c0


	//   ....[87]....
        /*0cf4*/ 	.word	0x000085d0


	//   ....[88]....
        /*0cf8*/ 	.word	0x000085e0


	//   ....[89]....
        /*0cfc*/ 	.word	0x000085f0


	//   ....[90]....
        /*0d00*/ 	.word	0x00008600


	//   ....[91]....
        /*0d04*/ 	.word	0x00008c90


	//   ....[92]....
        /*0d08*/ 	.word	0x00008ca0


	//   ....[93]....
        /*0d0c*/ 	.word	0x00008cb0


	//   ....[94]....
        /*0d10*/ 	.word	0x00008cc0


	//   ....[95]....
        /*0d14*/ 	.word	0x00008d00


	//   ....[96]....
        /*0d18*/ 	.word	0x00008d20


	//   ....[97]....
        /*0d1c*/ 	.word	0x00008d30


	//   ....[98]....
        /*0d20*/ 	.word	0x00008d40


	//   ....[99]....
        /*0d24*/ 	.word	0x0000ac90


	//   ....[100]....
        /*0d28*/ 	.word	0x0000aca0


	//   ....[101]....
        /*0d2c*/ 	.word	0x0000acb0


	//   ....[102]....
        /*0d30*/ 	.word	0x0000acc0


	//   ....[103]....
        /*0d34*/ 	.word	0x0000acf0


	//   ....[104]....
        /*0d38*/ 	.word	0x0000ad10


	//   ....[105]....
        /*0d3c*/ 	.word	0x0000ad30


	//   ....[106]....
        /*0d40*/ 	.word	0x0000ad40


	//   ....[107]....
        /*0d44*/ 	.word	0x0000bf60


	//   ....[108]....
        /*0d48*/ 	.word	0x0000bf70


	//   ....[109]....
        /*0d4c*/ 	.word	0x0000bf80


	//   ....[110]....
        /*0d50*/ 	.word	0x0000bf90


	//   ....[111]....
        /*0d54*/ 	.word	0x0000bfa0


	//   ....[112]....
        /*0d58*/ 	.word	0x0000bfb0


	//   ....[113]....
        /*0d5c*/ 	.word	0x0000bfc0


	//   ....[114]....
        /*0d60*/ 	.word	0x0000bfd0


	//   ....[115]....
        /*0d64*/ 	.word	0x0000c3d0


	//   ....[116]....
        /*0d68*/ 	.word	0x0000c3f0


	//   ....[117]....
        /*0d6c*/ 	.word	0x0000c4c0


	//   ....[118]....
        /*0d70*/ 	.word	0x0000c4d0


	//   ....[119]....
        /*0d74*/ 	.word	0x0000c550


	//   ....[120]....
        /*0d78*/ 	.word	0x0000c570


	//   ....[121]....
        /*0d7c*/ 	.word	0x0000c5f0


	//   ....[122]....
        /*0d80*/ 	.word	0x0000c600


	//   ....[123]....
        /*0d84*/ 	.word	0x0000c680


	//   ....[124]....
        /*0d88*/ 	.word	0x0000c6a0


	//   ....[125]....
        /*0d8c*/ 	.word	0x0000c720


	//   ....[126]....
        /*0d90*/ 	.word	0x0000c730


	//   ....[127]....
        /*0d94*/ 	.word	0x0000c7b0


	//   ....[128]....
        /*0d98*/ 	.word	0x0000c7d0


	//   ....[129]....
        /*0d9c*/ 	.word	0x0000c850


	//   ....[130]....
        /*0da0*/ 	.word	0x0000c860


	//   ....[131]....
        /*0da4*/ 	.word	0x0000cb00


	//   ....[132]....
        /*0da8*/ 	.word	0x0000cb20


	//   ....[133]....
        /*0dac*/ 	.word	0x0000ce70


	//   ....[134]....
        /*0db0*/ 	.word	0x0000ce80


	//   ....[135]....
        /*0db4*/ 	.word	0x0000d1d0


	//   ....[136]....
        /*0db8*/ 	.word	0x0000d1f0


	//   ....[137]....
        /*0dbc*/ 	.word	0x0000d540


	//   ....[138]....
        /*0dc0*/ 	.word	0x0000d550


	//   ....[139]....
        /*0dc4*/ 	.word	0x0000e050


	//   ....[140]....
        /*0dc8*/ 	.word	0x0000e070


	//   ....[141]....
        /*0dcc*/ 	.word	0x0000e150


	//   ....[142]....
        /*0dd0*/ 	.word	0x0000e160


	//   ....[143]....
        /*0dd4*/ 	.word	0x0000e1e0


	//   ....[144]....
        /*0dd8*/ 	.word	0x0000e200


	//   ....[145]....
        /*0ddc*/ 	.word	0x0000e280


	//   ....[146]....
        /*0de0*/ 	.word	0x0000e290


	//   ....[147]....
        /*0de4*/ 	.word	0x0000e310


	//   ....[148]....
        /*0de8*/ 	.word	0x0000e330


	//   ....[149]....
        /*0dec*/ 	.word	0x0000e3b0


	//   ....[150]....
        /*0df0*/ 	.word	0x0000e3c0


	//   ....[151]....
        /*0df4*/ 	.word	0x0000e440


	//   ....[152]....
        /*0df8*/ 	.word	0x0000e460


	//   ....[153]....
        /*0dfc*/ 	.word	0x0000e4e0


	//   ....[154]....
        /*0e00*/ 	.word	0x0000e4f0


	//   ....[155]....
        /*0e04*/ 	.word	0x0000e650


	//   ....[156]....
        /*0e08*/ 	.word	0x0000e670


	//   ....[157]....
        /*0e0c*/ 	.word	0x0000e7a0


	//   ....[158]....
        /*0e10*/ 	.word	0x0000e7e0


	//   ....[159]....
        /*0e14*/ 	.word	0x0000e810


	//   ....[160]....
        /*0e18*/ 	.word	0x0000e840


	//   ....[161]....
        /*0e1c*/ 	.word	0x0000e870


	//   ....[162]....
        /*0e20*/ 	.word	0x0000e8a0


	//   ....[163]....
        /*0e24*/ 	.word	0x0000ea00


	//   ....[164]....
        /*0e28*/ 	.word	0x0000ea40


	//   ....[165]....
        /*0e2c*/ 	.word	0x0000ea70


	//   ....[166]....
        /*0e30*/ 	.word	0x0000eaa0


	//   ....[167]....
        /*0e34*/ 	.word	0x0000ead0


	//   ....[168]....
        /*0e38*/ 	.word	0x0000eb00


	//   ....[169]....
        /*0e3c*/ 	.word	0x0000eb90


	//   ....[170]....
        /*0e40*/ 	.word	0x0000ebc0


	//   ....[171]....
        /*0e44*/ 	.word	0x0000ebd0


	//   ....[172]....
        /*0e48*/ 	.word	0x0000ec30


	//   ....[173]....
        /*0e4c*/ 	.word	0x0000f210


	//   ....[174]....
        /*0e50*/ 	.word	0x0000f270


	//   ....[175]....
        /*0e54*/ 	.word	0x0000f2c0


	//   ....[176]....
        /*0e58*/ 	.word	0x0000f310


	//   ....[177]....
        /*0e5c*/ 	.word	0x0000f360


	//   ....[178]....
        /*0e60*/ 	.word	0x0000f3d0


	//   ....[179]....
        /*0e64*/ 	.word	0x0000f420


	//   ....[180]....
        /*0e68*/ 	.word	0x0000f480


	//   ....[181]....
        /*0e6c*/ 	.word	0x0000f4f0


	//   ....[182]....
        /*0e70*/ 	.word	0x0000f550


	//   ....[183]....
        /*0e74*/ 	.word	0x0000f5c0


	//   ....[184]....
        /*0e78*/ 	.word	0x0000f630


	//   ....[185]....
        /*0e7c*/ 	.word	0x0000f6a0


	//   ....[186]....
        /*0e80*/ 	.word	0x0000f700


	//   ....[187]....
        /*0e84*/ 	.word	0x0000f770


	//   ....[188]....
        /*0e88*/ 	.word	0x0000f7e0


	//   ....[189]....
        /*0e8c*/ 	.word	0x0000f850


	//   ....[190]....
        /*0e90*/ 	.word	0x0000f8b0


	//   ....[191]....
        /*0e94*/ 	.word	0x0000f920


	//   ....[192]....
        /*0e98*/ 	.word	0x0000f990


	//   ....[193]....
        /*0e9c*/ 	.word	0x0000fa00


	//   ....[194]....
        /*0ea0*/ 	.word	0x0000fa60


	//   ....[195]....
        /*0ea4*/ 	.word	0x0000fad0


	//   ....[196]....
        /*0ea8*/ 	.word	0x0000fb40


	//   ....[197]....
        /*0eac*/ 	.word	0x0000fbb0


	//   ....[198]....
        /*0eb0*/ 	.word	0x0000fc10


	//   ....[199]....
        /*0eb4*/ 	.word	0x0000fc80


	//   ....[200]....
        /*0eb8*/ 	.word	0x0000fcf0


	//   ....[201]....
        /*0ebc*/ 	.word	0x0000fdc0


	//   ....[202]....
        /*0ec0*/ 	.word	0x0000fe20


	//   ....[203]....
        /*0ec4*/ 	.word	0x0000ff00


	//   ....[204]....
        /*0ec8*/ 	.word	0x0000ff60


	//   ....[205]....
        /*0ecc*/ 	.word	0x00010040


	//   ....[206]....
        /*0ed0*/ 	.word	0x000100a0


	//   ....[207]....
        /*0ed4*/ 	.word	0x00010180


	//   ....[208]....
        /*0ed8*/ 	.word	0x000101e0


	//   ....[209]....
        /*0edc*/ 	.word	0x00010230


	//   ....[210]....
        /*0ee0*/ 	.word	0x00010280


	//   ....[211]....
        /*0ee4*/ 	.word	0x000102d0


	//   ....[212]....
        /*0ee8*/ 	.word	0x00010320


	//   ....[213]....
        /*0eec*/ 	.word	0x00010370


	//   ....[214]....
        /*0ef0*/ 	.word	0x000103c0


	//   ....[215]....
        /*0ef4*/ 	.word	0x00010410


	//   ....[216]....
        /*0ef8*/ 	.word	0x00010460


	//   ....[217]....
        /*0efc*/ 	.word	0x000104c0


	//   ....[218]....
        /*0f00*/ 	.word	0x00010520


	//   ....[219]....
        /*0f04*/ 	.word	0x00010590


	//   ....[220]....
        /*0f08*/ 	.word	0x00010670


	//   ....[221]....
        /*0f0c*/ 	.word	0x000106d0


	//   ....[222]....
        /*0f10*/ 	.word	0x000107b0


	//   ....[223]....
        /*0f14*/ 	.word	0x00010810


	//   ....[224]....
        /*0f18*/ 	.word	0x000108f0


	//   ....[225]....
        /*0f1c*/ 	.word	0x00010950


	//   ....[226]....
        /*0f20*/ 	.word	0x00010a30


	//   ....[227]....
        /*0f24*/ 	.word	0x00010a90


	//   ....[228]....
        /*0f28*/ 	.word	0x00010ae0


	//   ....[229]....
        /*0f2c*/ 	.word	0x00010b20


	//   ....[230]....
        /*0f30*/ 	.word	0x00010b70


	//   ....[231]....
        /*0f34*/ 	.word	0x00010bb0


	//   ....[232]....
        /*0f38*/ 	.word	0x00010c00


	//   ....[233]....
        /*0f3c*/ 	.word	0x00010c40


	//   ....[234]....
        /*0f40*/ 	.word	0x00010c90


	//   ....[235]....
        /*0f44*/ 	.word	0x00010cd0


	//   ....[236]....
        /*0f48*/ 	.word	0x00010d30


	//   ....[237]....
        /*0f4c*/ 	.word	0x00010d90


	//   ....[238]....
        /*0f50*/ 	.word	0x00010de0


	//   ....[239]....
        /*0f54*/ 	.word	0x00010e40


	//   ....[240]....
        /*0f58*/ 	.word	0x00010e90


	//   ....[241]....
        /*0f5c*/ 	.word	0x00010ef0


	//   ....[242]....
        /*0f60*/ 	.word	0x00010f40


	//   ....[243]....
        /*0f64*/ 	.word	0x00010f90


	//   ....[244]....
        /*0f68*/ 	.word	0x00010ff0


	//   ....[245]....
        /*0f6c*/ 	.word	0x00011060


	//   ....[246]....
        /*0f70*/ 	.word	0x000110d0


	//   ....[247]....
        /*0f74*/ 	.word	0x00011130


	//   ....[248]....
        /*0f78*/ 	.word	0x000111a0


	//   ....[249]....
        /*0f7c*/ 	.word	0x00011210


	//   ....[250]....
        /*0f80*/ 	.word	0x00011280


	//   ....[251]....
        /*0f84*/ 	.word	0x000112e0


	//   ....[252]....
        /*0f88*/ 	.word	0x00011350


	//   ....[253]....
        /*0f8c*/ 	.word	0x000113c0


	//   ....[254]....
        /*0f90*/ 	.word	0x00011430


	//   ....[255]....
        /*0f94*/ 	.word	0x00011490


	//   ....[0]....
        /*0f98*/ 	.word	0x00011500


	//   ....[1]....
        /*0f9c*/ 	.word	0x00011570


	//   ....[2]....
        /*0fa0*/ 	.word	0x000115e0


	//   ....[3]....
        /*0fa4*/ 	.word	0x00011640


	//   ....[4]....
        /*0fa8*/ 	.word	0x000116b0


	//   ....[5]....
        /*0fac*/ 	.word	0x00011720


	//   ....[6]....
        /*0fb0*/ 	.word	0x00011790


	//   ....[7]....
        /*0fb4*/ 	.word	0x000117f0


	//   ....[8]....
        /*0fb8*/ 	.word	0x00011860


	//   ....[9]....
        /*0fbc*/ 	.word	0x000118d0


	//   ....[10]....
        /*0fc0*/ 	.word	0x00011940


	//   ....[11]....
        /*0fc4*/ 	.word	0x000119a0


	//   ....[12]....
        /*0fc8*/ 	.word	0x00011a10


	//   ....[13]....
        /*0fcc*/ 	.word	0x00011a80


	//   ....[14]....
        /*0fd0*/ 	.word	0x00011af0


	//   ....[15]....
        /*0fd4*/ 	.word	0x00011b50


	//   ....[16]....
        /*0fd8*/ 	.word	0x00011bc0


	//   ....[17]....
        /*0fdc*/ 	.word	0x00011c30


	//   ....[18]....
        /*0fe0*/ 	.word	0x00011ca0


	//   ....[19]....
        /*0fe4*/ 	.word	0x00011d00


	//   ....[20]....
        /*0fe8*/ 	.word	0x00011d70


	//   ....[21]....
        /*0fec*/ 	.word	0x00011de0


	//   ....[22]....
        /*0ff0*/ 	.word	0x00011e50


	//   ....[23]....
        /*0ff4*/ 	.word	0x00011eb0


	//   ....[24]....
        /*0ff8*/ 	.word	0x00011f20


	//   ....[25]....
        /*0ffc*/ 	.word	0x00011f90


	//   ....[26]....
        /*1000*/ 	.word	0x00012000


	//   ....[27]....
        /*1004*/ 	.word	0x00012060


	//   ....[28]....
        /*1008*/ 	.word	0x000120d0


	//   ....[29]....
        /*100c*/ 	.word	0x00012140


	//   ....[30]....
        /*1010*/ 	.word	0x00012190


	//   ....[31]....
        /*1014*/ 	.word	0x000121d0


	//   ....[32]....
        /*1018*/ 	.word	0x00012220


	//   ....[33]....
        /*101c*/ 	.word	0x00012270


	//   ....[34]....
        /*1020*/ 	.word	0x000122c0


	//   ....[35]....
        /*1024*/ 	.word	0x00012330


	//   ....[36]....
        /*1028*/ 	.word	0x00012380


	//   ....[37]....
        /*102c*/ 	.word	0x000123d0


	//   ....[38]....
        /*1030*/ 	.word	0x00012420


	//   ....[39]....
        /*1034*/ 	.word	0x00012470


	//   ....[40]....
        /*1038*/ 	.word	0x000124c0


	//   ....[41]....
        /*103c*/ 	.word	0x00012530


	//   ....[42]....
        /*1040*/ 	.word	0x00012580


	//   ....[43]....
        /*1044*/ 	.word	0x000125e0


	//   ....[44]....
        /*1048*/ 	.word	0x00012640


	//   ....[45]....
        /*104c*/ 	.word	0x000126b0


	//----- nvinfo : EIATTR_EXIT_INSTR_OFFSETS
	.align		4
.L_254:
        /*1050*/ 	.byte	0x04, 0x1c
        /*1052*/ 	.short	(.L_256 - .L_255)


	//   ....[0]....
.L_255:
        /*1054*/ 	.word	0x00000c10


	//   ....[1]....
        /*1058*/ 	.word	0x0000f1d0


	//----- nvinfo : EIATTR_MAX_THREADS
	.align		4
.L_256:
        /*105c*/ 	.byte	0x04, 0x05
        /*105e*/ 	.short	(.L_258 - .L_257)
.L_257:
        /*1060*/ 	.word	0x00000080
        /*1064*/ 	.word	0x00000001
        /*1068*/ 	.word	0x00000001


	//----- nvinfo : EIATTR_CRS_STACK_SIZE
	.align		4
.L_258:
        /*106c*/ 	.byte	0x04, 0x1e
        /*106e*/ 	.short	(.L_260 - .L_259)
.L_259:
        /*1070*/ 	.word	0x00000000
.L_260:


//--------------------- .nv.info._ZN7cutlass13device_kernelIN5flash19enable_sm80_to_sm89INS1_16FlashAttnFwdSm80INS1_25CollectiveMainloopFwdSm80ILi4ELi1ELb0EN4cute5tupleIJNS5_1CILi128EEENS7_ILi80EEENS7_ILi64EEEEEELi64ENS_6half_tEfNS_4arch4Sm80ELb0ELb0ELb1ELb1ELb1ELb1ELb1ELb1EEENS1_21CollectiveEpilogueFwdINS6_IJS8_SA_S9_EEENS6_IJNS7_ILi1EEESI_SI_EEESC_SE_Li128ELb1ELb1ELb1ELb0EEENS1_36VarlenDynamicPersistentTileSchedulerILi128ELi80ELi128ELi128ELb1ELb1ELb0ELb0ELb1ELb1EEEEEEEEEvNT_6ParamsE --------------------------
	.section	.nv.info._ZN7cutlass13device_kernelIN5flash19enable_sm80_to_sm89INS1_16FlashAttnFwdSm80INS1_25CollectiveMainloopFwdSm80ILi4ELi1ELb0EN4cute5tupleIJNS5_1CILi128EEENS7_ILi80EEENS7_ILi64EEEEEELi64ENS_6half_tEfNS_4arch4Sm80ELb0ELb0ELb1ELb1ELb1ELb1ELb1ELb1EEENS1_21CollectiveEpilogueFwdINS6_IJS8_SA_S9_EEENS6_IJNS7_ILi1EEESI_SI_EEESC_SE_Li128ELb1ELb1ELb1ELb0EEENS1_36VarlenDynamicPersistentTileSchedulerILi128ELi80ELi128ELi128ELb1ELb1ELb0ELb0ELb1ELb1EEEEEEEEEvNT_6ParamsE,"",@"SHT_CUDA_INFO"
	.sectionflags	@""
	.align	4


	//----- nvinfo : EIATTR_CUDA_API_VERSION
	.align		4
        /*0000*/ 	.byte	0x04, 0x37
        /*0002*/ 	.short	(.L_262 - .L_261)
.L_261:
        /*0004*/ 	.word	0x00000082


	//----- nvinfo : EIATTR_SW2861232_WAR
	.align		4
.L_262:
        /*0008*/ 	.byte	0x01, 0x35
	.zero		2


	//----- nvinfo : EIATTR_PARAM_CBANK
	.align		4
        /*000c*/ 	.byte	0x04, 0x0a
        /*000e*/ 	.short	(.L_264 - .L_263)
	.align		4
.L_263:
        /*0010*/ 	.word	index@(.nv.constant0._ZN7cutlass13device_kernelIN5flash19enable_sm80_to_sm89INS1_16FlashAttnFwdSm80INS1_25CollectiveMainloopFwdSm80ILi4ELi1ELb0EN4cute5tupleIJNS5_1CILi128EEENS7_ILi80EEENS7_ILi64EEEEEELi64ENS_6half_tEfNS_4arch4Sm80ELb0ELb0ELb1ELb1ELb1ELb1ELb1ELb1EEENS1_21CollectiveEpilogueFwdINS6_IJS8_SA_S9_EEENS6_IJNS7_ILi1EEESI_SI_EEESC_SE_Li128ELb1ELb1ELb1ELb0EEENS1_36VarlenDynamicPersistentTileSchedulerILi128ELi80ELi128ELi128ELb1ELb1ELb0ELb0ELb1ELb1EEEEEEEEEvNT_6ParamsE)
        /*0014*/ 	.short	0x0160
        /*0016*/ 	.short	0x0438


	//----- nvinfo : EIATTR_CBANK_PARAM_SIZE
	.align		4
.L_264:
        /*0018*/ 	.byte	0x03, 0x19
        /*001a*/ 	.short	0x0438


	//----- nvinfo : EIATTR_KPARAM_INFO
	.align		4
        /*001c*/ 	.byte	0x04, 0x17
        /*001e*/ 	.short	(.L_266 - .L_265)
.L_265:
        /*0020*/ 	.word	0x00000000
        /*0024*/ 	.short	0x0000
        /*0026*/ 	.short	0x0000
        /*0028*/ 	.byte	0x00, 0xf0, 0xe1, 0x10


	//----- nvinfo : EIATTR_MAXREG_COUNT
	.align		4
.L_266:
        /*002c*/ 	.byte	0x03, 0x1b
        /*002e*/ 	.short	0x00ff


	//----- nvinfo : EIATTR_NUM_BARRIERS
	.align		4
        /*0030*/ 	.byte	0x02, 0x4c
        /*0032*/ 	.byte	0x06
	.zero		1


	//----- nvinfo : EIATTR_ANNOTATIONS
	.align		4
        /*0034*/ 	.byte	0x04, 0x55
        /*0036*/ 	.short	(.L_268 - .L_267)


	//   ....[0]....
.L_267:
        /* <DEDUP_REMOVED lines=110> */
        /*070c*/ 	.byte	0x70, 0x85, 0x01, 0x00


	//----- nvinfo : EIATTR_MERCURY_ISA_VERSION
	.align		4
.L_268:
        /*0710*/ 	.byte	0x03, 0x5f
        /*0712*/ 	.short	0x0000


	//----- nvinfo : EIATTR_INT_WARP_WIDE_INSTR_OFFSETS
	.align		4
        /*0714*/ 	.byte	0x04, 0x31
        /*0716*/ 	.short	(.L_270 - .L_269)


	//   ....[0]....
.L_269:
        /*0718*/ 	.word	0x00014930


	//   ....[1]....
        /*071c*/ 	.word	0x000149b0


	//----- nvinfo : EIATTR_COOP_GROUP_MASK_REGIDS
	.align		4
.L_270:
        /*0720*/ 	.byte	0x04, 0x29
        /*0722*/ 	.short	(.L_272 - .L_271)


	//   ....[0]....
.L_271:
        /*0724*/ 	.word	0xffffffff


	//   ....[1]....
        /*0728*/ 	.word	0xffffffff


	//   ....[2]....
        /*072c*/ 	.word	0xffffffff


	//   ....[3]....
        /*0730*/ 	.word	0xffffffff


	//   ....[4]....
        /*0734*/ 	.word	0xffffffff


	//   ....[5]....
        /*0738*/ 	.word	0xffffffff


	//   ....[6]....
        /*073c*/ 	.word	0xffffffff


	//   ....[7]....
        /*0740*/ 	.word	0xffffffff


	//   ....[8]....
        /*0744*/ 	.word	0xffffffff


	//   ....[9]....
        /*0748*/ 	.word	0xffffffff


	//   ....[10]....
        /*074c*/ 	.word	0xffffffff


	//   ....[11]....
        /*0750*/ 	.word	0xffffffff


	//   ....[12]....
        /*0754*/ 	.word	0xffffffff


	//   ....[13]....
        /*0758*/ 	.word	0xffffffff


	//   ....[14]....
        /*075c*/ 	.word	0xffffffff


	//   ....[15]....
        /*0760*/ 	.word	0xffffffff


	//   ....[16]....
        /*0764*/ 	.word	0xffffffff


	//   ....[17]....
        /*0768*/ 	.word	0xffffffff


	//   ....[18]....
        /*076c*/ 	.word	0xffffffff


	//   ....[19]....
        /*0770*/ 	.word	0xffffffff


	//   ....[20]....
        /*0774*/ 	.word	0xffffffff


	//   ....[21]....
        /*0778*/ 	.word	0xffffffff


	//   ....[22]....
        /*077c*/ 	.word	0xffffffff


	//   ....[23]....
        /*0780*/ 	.word	0xffffffff


	//   ....[24]....
        /*0784*/ 	.word	0xffffffff


	//   ....[25]....
        /*0788*/ 	.word	0xffffffff


	//   ....[26]....
        /*078c*/ 	.word	0xffffffff


	//   ....[27]....
        /*0790*/ 	.word	0xffffffff


	//   ....[28]....
        /*0794*/ 	.word	0xffffffff


	//   ....[29]....
        /*0798*/ 	.word	0xffffffff


	//   ....[30]....
        /*079c*/ 	.word	0xffffffff


	//   ....[31]....
        /*07a0*/ 	.word	0xffffffff


	//   ....[32]....
        /*07a4*/ 	.word	0xffffffff


	//   ....[33]....
        /*07a8*/ 	.word	0xffffffff


	//   ....[34]....
        /*07ac*/ 	.word	0xffffffff


	//   ....[35]....
        /*07b0*/ 	.word	0xffffffff


	//   ....[36]....
        /*07b4*/ 	.word	0xffffffff


	//   ....[37]....
        /*07b8*/ 	.word	0xffffffff


	//   ....[38]....
        /*07bc*/ 	.word	0xffffffff


	//   ....[39]....
        /*07c0*/ 	.word	0xffffffff


	//   ....[40]....
        /*07c4*/ 	.word	0xffffffff


	//   ....[41]....
        /*07c8*/ 	.word	0xffffffff


	//   ....[42]....
        /*07cc*/ 	.word	0xffffffff


	//   ....[43]....
        /*07d0*/ 	.word	0xffffffff


	//   ....[44]....
        /*07d4*/ 	.word	0xffffffff


	//   ....[45]....
        /*07d8*/ 	.word	0xffffffff


	//   ....[46]....
        /*07dc*/ 	.word	0xffffffff


	//   ....[47]....
        /*07e0*/ 	.word	0xffffffff


	//   ....[48]....
        /*07e4*/ 	.word	0xffffffff


	//   ....[49]....
        /*07e8*/ 	.word	0xffffffff


	//   ....[50]....
        /*07ec*/ 	.word	0xffffffff


	//   ....[51]....
        /*07f0*/ 	.word	0xffffffff


	//   ....[52]....
        /*07f4*/ 	.word	0xffffffff


	//   ....[53]....
        /*07f8*/ 	.word	0xffffffff


	//   ....[54]....
        /*07fc*/ 	.word	0xffffffff


	//   ....[55]....
        /*0800*/ 	.word	0xffffffff


	//   ....[56]....
        /*0804*/ 	.word	0xffffffff


	//   ....[57]....
        /*0808*/ 	.word	0xffffffff


	//   ....[58]....
        /*080c*/ 	.word	0xffffffff


	//   ....[59]....
        /*0810*/ 	.word	0xffffffff


	//   ....[60]....
        /*0814*/ 	.word	0xffffffff


	//   ....[61]....
        /*0818*/ 	.word	0xffffffff


	//   ....[62]....
        /*081c*/ 	.word	0xffffffff


	//   ....[63]....
        /*0820*/ 	.word	0xffffffff


	//   ....[64]....
        /*0824*/ 	.word	0xffffffff


	//   ....[65]....
        /*0828*/ 	.word	0xffffffff


	//   ....[66]....
        /*082c*/ 	.word	0xffffffff


	//   ....[67]....
        /*0830*/ 	.word	0xffffffff


	//   ....[68]....
        /*0834*/ 	.word	0xffffffff


	//   ....[69]....
        /*0838*/ 	.word	0xffffffff


	//   ....[70]....
        /*083c*/ 	.word	0xffffffff


	//   ....[71]....
        /*0840*/ 	.word	0xffffffff


	//   ....[72]....
        /*0844*/ 	.word	0xffffffff


	//   ....[73]....
        /*0848*/ 	.word	0xffffffff


	//   ....[74]....
        /*084c*/ 	.word	0xffffffff


	//   ....[75]....
        /*0850*/ 	.word	0xffffffff


	//   ....[76]....
        /*0854*/ 	.word	0xffffffff


	//   ....[77]....
        /*0858*/ 	.word	0xffffffff


	//   ....[78]....
        /*085c*/ 	.word	0xffffffff


	//   ....[79]....
        /*0860*/ 	.word	0xffffffff


	//   ....[80]....
        /*0864*/ 	.word	0xffffffff


	//   ....[81]....
        /*0868*/ 	.word	0xffffffff


	//   ....[82]....
        /*086c*/ 	.word	0xffffffff


	//   ....[83]....
        /*0870*/ 	.word	0xffffffff


	//   ....[84]....
        /*0874*/ 	.word	0xffffffff


	//   ....[85]....
        /*0878*/ 	.word	0xffffffff


	//   ....[86]....
        /*087c*/ 	.word	0xffffffff


	//   ....[87]....
        /*0880*/ 	.word	0xffffffff


	//   ....[88]....
        /*0884*/ 	.word	0xffffffff


	//   ....[89]....
        /*0888*/ 	.word	0xffffffff


	//   ....[90]....
        /*088c*/ 	.word	0xffffffff


	//   ....[91]....
        /*0890*/ 	.word	0xffffffff


	//   ....[92]....
        /*0894*/ 	.word	0xffffffff


	//   ....[93]....
        /*0898*/ 	.word	0xffffffff


	//   ....[94]....
        /*089c*/ 	.word	0xffffffff


	//   ....[95]....
        /*08a0*/ 	.word	0xffffffff


	//   ....[96]....
        /*08a4*/ 	.word	0xffffffff


	//   ....[97]....
        /*08a8*/ 	.word	0xffffffff


	//   ....[98]....
        /*08ac*/ 	.word	0xffffffff


	//   ....[99]....
        /*08b0*/ 	.word	0xffffffff


	//   ....[100]....
        /*08b4*/ 	.word	0xffffffff


	//   ....[101]....
        /*08b8*/ 	.word	0xffffffff


	//   ....[102]....
        /*08bc*/ 	.word	0xffffffff


	//   ....[103]....
        /*08c0*/ 	.word	0xffffffff


	//   ....[104]....
        /*08c4*/ 	.word	0xffffffff


	//   ....[105]....
        /*08c8*/ 	.word	0xffffffff


	//   ....[106]....
        /*08cc*/ 	.word	0xffffffff


	//   ....[107]....
        /*08d0*/ 	.word	0xffffffff


	//   ....[108]....
        /*08d4*/ 	.word	0xffffffff


	//   ....[109]....
        /*08d8*/ 	.word	0xffffffff


	//   ....[110]....
        /*08dc*/ 	.word	0xffffffff


	//   ....[111]....
        /*08e0*/ 	.word	0xffffffff


	//   ....[112]....
        /*08e4*/ 	.word	0xffffffff


	//   ....[113]....
        /*08e8*/ 	.word	0xffffffff


	//   ....[114]....
        /*08ec*/ 	.word	0xffffffff


	//   ....[115]....
        /*08f0*/ 	.word	0xffffffff


	//   ....[116]....
        /*08f4*/ 	.word	0xffffffff


	//   ....[117]....
        /*08f8*/ 	.word	0xffffffff


	//   ....[118]....
        /*08fc*/ 	.word	0xffffffff


	//   ....[119]....
        /*0900*/ 	.word	0xffffffff


	//   ....[120]....
        /*0904*/ 	.word	0xffffffff


	//   ....[121]....
        /*0908*/ 	.word	0xffffffff


	//   ....[122]....
        /*090c*/ 	.word	0xffffffff


	//   ....[123]....
        /*0910*/ 	.word	0xffffffff


	//   ....[124]....
        /*0914*/ 	.word	0xffffffff


	//   ....[125]....
        /*0918*/ 	.word	0xffffffff


	//   ....[126]....
        /*091c*/ 	.word	0xffffffff


	//   ....[127]....
        /*0920*/ 	.word	0xffffffff


	//   ....[128]....
        /*0924*/ 	.word	0xffffffff


	//   ....[129]....
        /*0928*/ 	.word	0xffffffff


	//   ....[130]....
        /*092c*/ 	.word	0xffffffff


	//   ....[131]....
        /*0930*/ 	.word	0xffffffff


	//   ....[132]....
        /*0934*/ 	.word	0xffffffff


	//   ....[133]....
        /*0938*/ 	.word	0xffffffff


	//   ....[134]....
        /*093c*/ 	.word	0xffffffff


	//   ....[135]....
        /*0940*/ 	.word	0xffffffff


	//   ....[136]....
        /*0944*/ 	.word	0xffffffff


	//   ....[137]....
        /*0948*/ 	.word	0xffffffff


	//   ....[138]....
        /*094c*/ 	.word	0xffffffff


	//   ....[139]....
        /*0950*/ 	.word	0xffffffff


	//   ....[140]....
        /*0954*/ 	.word	0xffffffff


	//   ....[141]....
        /*0958*/ 	.word	0xffffffff


	//   ....[142]....
        /*095c*/ 	.word	0xffffffff


	//   ....[143]....
        /*0960*/ 	.word	0xffffffff


	//   ....[144]....
        /*0964*/ 	.word	0xffffffff


	//   ....[145]....
        /*0968*/ 	.word	0xffffffff


	//   ....[146]....
        /*096c*/ 	.word	0xffffffff


	//   ....[147]....
        /*0970*/ 	.word	0xffffffff


	//   ....[148]....
        /*0974*/ 	.word	0xffffffff


	//   ....[149]....
        /*0978*/ 	.word	0xffffffff


	//   ....[150]....
        /*097c*/ 	.word	0xffffffff


	//   ....[151]....
        /*0980*/ 	.word	0xffffffff


	//   ....[152]....
        /*0984*/ 	.word	0xffffffff


	//   ....[153]....
        /*0988*/ 	.word	0xffffffff


	//   ....[154]....
        /*098c*/ 	.word	0xffffffff


	//   ....[155]....
        /*0990*/ 	.word	0xffffffff


	//   ....[156]....
        /*0994*/ 	.word	0xffffffff


	//   ....[157]....
        /*0998*/ 	.word	0xffffffff


	//   ....[158]....
        /*099c*/ 	.word	0xffffffff


	//   ....[159]....
        /*09a0*/ 	.word	0xffffffff


	//   ....[160]....
        /*09a4*/ 	.word	0xffffffff


	//   ....[161]....
        /*09a8*/ 	.word	0xffffffff


	//   ....[162]....
        /*09ac*/ 	.word	0xffffffff


	//   ....[163]....
        /*09b0*/ 	.word	0xffffffff


	//   ....[164]....
        /*09b4*/ 	.word	0xffffffff


	//   ....[165]....
        /*09b8*/ 	.word	0xffffffff


	//   ....[166]....
        /*09bc*/ 	.word	0xffffffff


	//   ....[167]....
        /*09c0*/ 	.word	0xffffffff


	//   ....[168]....
        /*09c4*/ 	.word	0xffffffff


	//   ....[169]....
        /*09c8*/ 	.word	0xffffffff


	//   ....[170]....
        /*09cc*/ 	.word	0xffffffff


	//   ....[171]....
        /*09d0*/ 	.word	0xffffffff


	//   ....[172]....
        /*09d4*/ 	.word	0xffffffff


	//   ....[173]....
        /*09d8*/ 	.word	0xffffffff


	//   ....[174]....
        /*09dc*/ 	.word	0xffffffff


	//   ....[175]....
        /*09e0*/ 	.word	0xffffffff


	//   ....[176]....
        /*09e4*/ 	.word	0xffffffff


	//   ....[177]....
        /*09e8*/ 	.word	0xffffffff


	//   ....[178]....
        /*09ec*/ 	.word	0xffffffff


	//   ....[179]....
        /*09f0*/ 	.word	0xffffffff


	//   ....[180]....
        /*09f4*/ 	.word	0xffffffff


	//   ....[181]....
        /*09f8*/ 	.word	0xffffffff


	//   ....[182]....
        /*09fc*/ 	.word	0xffffffff


	//   ....[183]....
        /*0a00*/ 	.word	0xffffffff


	//   ....[184]....
        /*0a04*/ 	.word	0xffffffff


	//   ....[185]....
        /*0a08*/ 	.word	0xffffffff


	//   ....[186]....
        /*0a0c*/ 	.word	0xffffffff


	//   ....[187]....
        /*0a10*/ 	.word	0xffffffff


	//   ....[188]....
        /*0a14*/ 	.word	0xffffffff


	//   ....[189]....
        /*0a18*/ 	.word	0xffffffff


	//   ....[190]....
        /*0a1c*/ 	.word	0xffffffff


	//   ....[191]....
        /*0a20*/ 	.word	0xffffffff


	//   ....[192]....
        /*0a24*/ 	.word	0xffffffff


	//   ....[193]....
        /*0a28*/ 	.word	0xffffffff


	//   ....[194]....
        /*0a2c*/ 	.word	0xffffffff


	//   ....[195]....
        /*0a30*/ 	.word	0xffffffff


	//   ....[196]....
        /*0a34*/ 	.word	0xffffffff


	//   ....[197]....
        /*0a38*/ 	.word	0xffffffff


	//   ....[198]....
        /*0a3c*/ 	.word	0xffffffff


	//   ....[199]....
        /*0a40*/ 	.word	0xffffffff


	//   ....[200]....
        /*0a44*/ 	.word	0xffffffff


	//   ....[201]....
        /*0a48*/ 	.word	0xffffffff


	//   ....[202]....
        /*0a4c*/ 	.word	0xffffffff


	//   ....[203]....
        /*0a50*/ 	.word	0xffffffff


	//   ....[204]....
        /*0a54*/ 	.word	0xffffffff


	//   ....[205]....
        /*0a58*/ 	.word	0xffffffff


	//   ....[206]....
        /*0a5c*/ 	.word	0xffffffff


	//   ....[207]....
        /*0a60*/ 	.word	0xffffffff


	//   ....[208]....
        /*0a64*/ 	.word	0xffffffff


	//   ....[209]....
        /*0a68*/ 	.word	0xffffffff


	//   ....[210]....
        /*0a6c*/ 	.word	0xffffffff


	//   ....[211]....
        /*0a70*/ 	.word	0xffffffff


	//   ....[212]....
        /*0a74*/ 	.word	0xffffffff


	//   ....[213]....
        /*0a78*/ 	.word	0xffffffff


	//   ....[214]....
        /*0a7c*/ 	.word	0xffffffff


	//   ....[215]....
        /*0a80*/ 	.word	0xffffffff


	//   ....[216]....
        /*0a84*/ 	.word	0xffffffff


	//   ....[217]....
        /*0a88*/ 	.word	0xffffffff


	//   ....[218]....
        /*0a8c*/ 	.word	0xffffffff


	//   ....[219]....
        /*0a90*/ 	.word	0xffffffff


	//   ....[220]....
        /*0a94*/ 	.word	0xffffffff


	//   ....[221]....
        /*0a98*/ 	.word	0xffffffff


	//   ....[222]....
        /*0a9c*/ 	.word	0xffffffff


	//   ....[223]....
        /*0aa0*/ 	.word	0xffffffff


	//   ....[224]....
        /*0aa4*/ 	.word	0xffffffff


	//   ....[225]....
        /*0aa8*/ 	.word	0xffffffff


	//   ....[226]....
        /*0aac*/ 	.word	0xffffffff


	//   ....[227]....
        /*0ab0*/ 	.word	0xffffffff


	//   ....[228]....
        /*0ab4*/ 	.word	0xffffffff


	//   ....[229]....
        /*0ab8*/ 	.word	0xffffffff


	//   ....[230]....
        /*0abc*/ 	.word	0xffffffff


	//   ....[231]....
        /*0ac0*/ 	.word	0xffffffff


	//   ....[232]....
        /*0ac4*/ 	.word	0xffffffff


	//   ....[233]....
        /*0ac8*/ 	.word	0xffffffff


	//   ....[234]....
        /*0acc*/ 	.word	0xffffffff


	//   ....[235]....
        /*0ad0*/ 	.word	0xffffffff


	//   ....[236]....
        /*0ad4*/ 	.word	0xffffffff


	//   ....[237]....
        /*0ad8*/ 	.word	0xffffffff


	//   ....[238]....
        /*0adc*/ 	.word	0xffffffff


	//   ....[239]....
        /*0ae0*/ 	.word	0xffffffff


	//   ....[240]....
        /*0ae4*/ 	.word	0xffffffff


	//   ....[241]....
        /*0ae8*/ 	.word	0xffffffff


	//   ....[242]....
        /*0aec*/ 	.word	0xffffffff


	//   ....[243]....
        /*0af0*/ 	.word	0xffffffff


	//   ....[244]....
        /*0af4*/ 	.word	0xffffffff


	//   ....[245]....
        /*0af8*/ 	.word	0xffffffff


	//   ....[246]....
        /*0afc*/ 	.word	0xffffffff


	//   ....[247]....
        /*0b00*/ 	.word	0xffffffff


	//   ....[248]....
        /*0b04*/ 	.word	0xffffffff


	//   ....[249]....
        /*0b08*/ 	.word	0xffffffff


	//   ....[250]....
        /*0b0c*/ 	.word	0xffffffff


	//   ....[251]....
        /*0b10*/ 	.word	0xffffffff


	//   ....[252]....
        /*0b14*/ 	.word	0xffffffff


	//   ....[253]....
        /*0b18*/ 	.word	0xffffffff


	//   ....[254]....
        /*0b1c*/ 	.word	0xffffffff


	//   ....[255]....
        /*0b20*/ 	.word	0xffffffff


	//   ....[0]....
        /*0b24*/ 	.word	0xffffffff


	//   ....[1]....
        /*0b28*/ 	.word	0xffffffff


	//   ....[2]....
        /*0b2c*/ 	.word	0xffffffff


	//   ....[3]....
        /*0b30*/ 	.word	0xffffffff


	//   ....[4]....
        /*0b34*/ 	.word	0xffffffff


	//   ....[5]....
        /*0b38*/ 	.word	0xffffffff


	//   ....[6]....
        /*0b3c*/ 	.word	0xffffffff


	//   ....[7]....
        /*0b40*/ 	.word	0xffffffff


	//   ....[8]....
        /*0b44*/ 	.word	0xffffffff


	//   ....[9]....
        /*0b48*/ 	.word	0xffffffff


	//   ....[10]....
        /*0b4c*/ 	.word	0xffffffff


	//   ....[11]....
        /*0b50*/ 	.word	0xffffffff


	//   ....[12]....
        /*0b54*/ 	.word	0xffffffff


	//   ....[13]....
        /*0b58*/ 	.word	0xffffffff


	//   ....[14]....
        /*0b5c*/ 	.word	0xffffffff


	//   ....[15]....
        /*0b60*/ 	.word	0xffffffff


	//   ....[16]....
        /*0b64*/ 	.word	0xffffffff


	//   ....[17]....
        /*0b68*/ 	.word	0xffffffff


	//   ....[18]....
        /*0b6c*/ 	.word	0xffffffff


	//   ....[19]....
        /*0b70*/ 	.word	0xffffffff


	//   ....[20]....
        /*0b74*/ 	.word	0xffffffff


	//   ....[21]....
        /*0b78*/ 	.word	0xffffffff


	//   ....[22]....
        /*0b7c*/ 	.word	0xffffffff


	//   ....[23]....
        /*0b80*/ 	.word	0xffffffff


	//   ....[24]....
        /*0b84*/ 	.word	0xffffffff


	//   ....[25]....
        /*0b88*/ 	.word	0xffffffff


	//   ....[26]....
        /*0b8c*/ 	.word	0xffffffff


	//   ....[27]....
        /*0b90*/ 	.word	0xffffffff


	//   ....[28]....
        /*0b94*/ 	.word	0xffffffff


	//   ....[29]....
        /*0b98*/ 	.word	0xffffffff


	//   ....[30]....
        /*0b9c*/ 	.word	0xffffffff


	//   ....[31]....
        /*0ba0*/ 	.word	0xffffffff


	//   ....[32]....
        /*0ba4*/ 	.word	0xffffffff


	//   ....[33]....
        /*0ba8*/ 	.word	0xffffffff


	//   ....[34]....
        /*0bac*/ 	.word	0xffffffff


	//   ....[35]....
        /*0bb0*/ 	.word	0xffffffff


	//   ....[36]....
        /*0bb4*/ 	.word	0xffffffff


	//   ....[37]....
        /*0bb8*/ 	.word	0xffffffff


	//   ....[38]....
        /*0bbc*/ 	.word	0xffffffff


	//   ....[39]....
        /*0bc0*/ 	.word	0xffffffff


	//   ....[40]....
        /*0bc4*/ 	.word	0xffffffff


	//   ....[41]....
        /*0bc8*/ 	.word	0xffffffff


	//   ....[42]....
        /*0bcc*/ 	.word	0xffffffff


	//   ....[43]....
        /*0bd0*/ 	.word	0xffffffff


	//   ....[44]....
        /*0bd4*/ 	.word	0xffffffff


	//   ....[45]....
        /*0bd8*/ 	.word	0xffffffff


	//   ....[46]....
        /*0bdc*/ 	.word	0xffffffff


	//   ....[47]....
        /*0be0*/ 	.word	0xffffffff


	//   ....[48]....
        /*0be4*/ 	.word	0xffffffff


	//   ....[49]....
        /*0be8*/ 	.word	0xffffffff


	//   ....[50]....
        /*0bec*/ 	.word	0xffffffff


	//   ....[51]....
        /*0bf0*/ 	.word	0xffffffff


	//   ....[52]....
        /*0bf4*/ 	.word	0xffffffff


	//   ....[53]....
        /*0bf8*/ 	.word	0xffffffff


	//   ....[54]....
        /*0bfc*/ 	.word	0xffffffff


	//   ....[55]....
        /*0c00*/ 	.word	0xffffffff


	//   ....[56]....
        /*0c04*/ 	.word	0xffffffff


	//   ....[57]....
        /*0c08*/ 	.word	0xffffffff


	//   ....[58]....
        /*0c0c*/ 	.word	0xffffffff


	//   ....[59]....
        /*0c10*/ 	.word	0xffffffff


	//   ....[60]....
        /*0c14*/ 	.word	0xffffffff


	//   ....[61]....
        /*0c18*/ 	.word	0xffffffff


	//   ....[62]....
        /*0c1c*/ 	.word	0xffffffff


	//   ....[63]....
        /*0c20*/ 	.word	0xffffffff


	//   ....[64]....
        /*0c24*/ 	.word	0xffffffff


	//   ....[65]....
        /*0c28*/ 	.word	0xffffffff


	//   ....[66]....
        /*0c2c*/ 	.word	0xffffffff


	//   ....[67]....
        /*0c30*/ 	.word	0xffffffff


	//   ....[68]....
        /*0c34*/ 	.word	0xffffffff


	//   ....[69]....
        /*0c38*/ 	.word	0xffffffff


	//   ....[70]....
        /*0c3c*/ 	.word	0xffffffff


	//   ....[71]....
        /*0c40*/ 	.word	0xffffffff


	//   ....[72]....
        /*0c44*/ 	.word	0xffffffff


	//   ....[73]....
        /*0c48*/ 	.word	0xffffffff


	//   ....[74]....
        /*0c4c*/ 	.word	0xffffffff


	//   ....[75]....
        /*0c50*/ 	.word	0xffffffff


	//   ....[76]....
        /*0c54*/ 	.word	0xffffffff


	//   ....[77]....
        /*0c58*/ 	.word	0xffffffff


	//----- nvinfo : EIATTR_COOP_GROUP_INSTR_OFFSETS
	.align		4
.L_272:
        /*0c5c*/ 	.byte	0x04, 0x28
        /*0c5e*/ 	.short	(.L_274 - .L_273)


	//   ....[0]....
.L_273:
        /*0c60*/ 	.word	0x00000050


	//   ....[1]....
        /*0c64*/ 	.word	0x00000200


	//   ....[2]....
        /*0c68*/ 	.word	0x00000230


	//   ....[3]....
        /*0c6c*/ 	.word	0x00000260


	//   ....[4]....
        /*0c70*/ 	.word	0x00000290


	//   ....[5]....
        /*0c74*/ 	.word	0x000002c0


	//   ....[6]....
        /*0c78*/ 	.word	0x000002f0


	//   ....[7]....
        /*0c7c*/ 	.word	0x00000460


	//   ....[8]....
        /*0c80*/ 	.word	0x000004a0


	//   ....[9]....
        /*0c84*/ 	.word	0x000004d0


	//   ....[10]....
        /*0c88*/ 	.word	0x00000500


	//   ....[11]....
        /*0c8c*/ 	.word	0x00000530


	//   ....[12]....
        /*0c90*/ 	.word	0x00000560


	//   ....[13]....
        /*0c94*/ 	.word	0x000005f0


	//   ....[14]....
        /*0c98*/ 	.word	0x00000620


	//   ....[15]....
        /*0c9c*/ 	.word	0x00000640


	//   ....[16]....
        /*0ca0*/ 	.word	0x000006a0


	//   ....[17]....
        /*0ca4*/ 	.word	0x00003970


	//   ....[18]....
        /*0ca8*/ 	.word	0x000039c0


	//   ....[19]....
        /*0cac*/ 	.word	0x000041c0


	//   ....[20]....
        /*0cb0*/ 	.word	0x000041e0


	//   ....[21]....
        /*0cb4*/ 	.word	0x00004950


	//   ....[22]....
        /*0cb8*/ 	.word	0x00004960


	//   ....[23]....
        /*0cbc*/ 	.word	0x000051e0


	//   ....[24]....
        /*0cc0*/ 	.word	0x00005220


	//   ....[25]....
        /*0cc4*/ 	.word	0x00005e20


	//   ....[26]....
        /*0cc8*/ 	.word	0x00005e50


	//   ....[27]....
        /*0ccc*/ 	.word	0x00006610


	//   ....[28]....
        /*0cd0*/ 	.word	0x00006630


	//   ....[29]....
        /*0cd4*/ 	.word	0x00006e10


	//   ....[30]....
        /*0cd8*/ 	.word	0x00006e40


	//   ....[31]....
        /*0cdc*/ 	.word	0x00006f70


	//   ....[32]....
        /*0ce0*/ 	.word	0x00006fa0


	//   ....[33]....
        /*0ce4*/ 	.word	0x00007090


	//   ....[34]....
        /*0ce8*/ 	.word	0x000070b0


	//   ....[35]....
        /*0cec*/ 	.word	0x00007690


	//   ....[36]....
        /*0cf0*/ 	.word	0x000076d0


	//   ....[37]....
        /*0cf4*/ 	.word	0x00007800


	//   ....[38]....
        /*0cf8*/ 	.word	0x00007830


	//   ....[39]....
        /*0cfc*/ 	.word	0x00007920


	//   ....[40]....
        /*0d00*/ 	.word	0x00007950


	//   ....[41]....
        /*0d04*/ 	.word	0x00008450


	//   ....[42]....
        /*0d08*/ 	.word	0x00008470


	//   ....[43]....
        /*0d0c*/ 	.word	0x00008540


	//   ....[44]....
        /*0d10*/ 	.word	0x00008550


	//   ....[45]....
        /*0d14*/ 	.word	0x00008620


	//   ....[46]....
        /*0d18*/ 	.word	0x00008640


	//   ....[47]....
        /*0d1c*/ 	.word	0x00008710


	//   ....[48]....
        /*0d20*/ 	.word	0x00008720


	//   ....[49]....
        /*0d24*/ 	.word	0x000087f0


	//   ....[50]....
        /*0d28*/ 	.word	0x00008810


	//   ....[51]....
        /*0d2c*/ 	.word	0x000088e0


	//   ....[52]....
        /*0d30*/ 	.word	0x000088f0


	//   ....[53]....
        /*0d34*/ 	.word	0x000089c0


	//   ....[54]....
        /*0d38*/ 	.word	0x000089e0


	//   ....[55]....
        /*0d3c*/ 	.word	0x00008ab0


	//   ....[56]....
        /*0d40*/ 	.word	0x00008ac0


	//   ....[57]....
        /*0d44*/ 	.word	0x00008ee0


	//   ....[58]....
        /*0d48*/ 	.word	0x00008f00


	//   ....[59]....
        /*0d4c*/ 	.word	0x00008f10


	//   ....[60]....
        /*0d50*/ 	.word	0x00008f20


	//   ....[61]....
        /*0d54*/ 	.word	0x00008f30


	//   ....[62]....
        /*0d58*/ 	.word	0x00008f40


	//   ....[63]....
        /*0d5c*/ 	.word	0x00008f50


	//   ....[64]....
        /*0d60*/ 	.word	0x00008f70


	//   ....[65]....
        /*0d64*/ 	.word	0x00008f90


	//   ....[66]....
        /*0d68*/ 	.word	0x00009070


	//   ....[67]....
        /*0d6c*/ 	.word	0x00009290


	//   ....[68]....
        /*0d70*/ 	.word	0x000092d0


	//   ....[69]....
        /*0d74*/ 	.word	0x000092e0


	//   ....[70]....
        /*0d78*/ 	.word	0x000092f0


	//   ....[71]....
        /*0d7c*/ 	.word	0x0000abb0


	//   ....[72]....
        /*0d80*/ 	.word	0x0000abf0


	//   ....[73]....
        /*0d84*/ 	.word	0x0000ac10


	//   ....[74]....
        /*0d88*/ 	.word	0x0000ac20


	//   ....[75]....
        /*0d8c*/ 	.word	0x0000c830


	//   ....[76]....
        /*0d90*/ 	.word	0x0000c840


	//   ....[77]....
        /*0d94*/ 	.word	0x0000c850


	//   ....[78]....
        /*0d98*/ 	.word	0x0000c860


	//   ....[79]....
        /*0d9c*/ 	.word	0x0000c870


	//   ....[80]....
        /*0da0*/ 	.word	0x0000c880


	//   ....[81]....
        /*0da4*/ 	.word	0x0000c890


	//   ....[82]....
        /*0da8*/ 	.word	0x0000c8b0


	//   ....[83]....
        /*0dac*/ 	.word	0x0000c8d0


	//   ....[84]....
        /*0db0*/ 	.word	0x0000c8f0


	//   ....[85]....
        /*0db4*/ 	.word	0x0000dda0


	//   ....[86]....
        /*0db8*/ 	.word	0x0000ddc0


	//   ....[87]....
        /*0dbc*/ 	.word	0x0000dde0


	//   ....[88]....
        /*0dc0*/ 	.word	0x0000ddf0


	//   ....[89]....
        /*0dc4*/ 	.word	0x0000de00


	//   ....[90]....
        /*0dc8*/ 	.word	0x0000de10


	//   ....[91]....
        /*0dcc*/ 	.word	0x0000de20


	//   ....[92]....
        /*0dd0*/ 	.word	0x0000de30


	//   ....[93]....
        /*0dd4*/ 	.word	0x0000de60


	//   ....[94]....
        /*0dd8*/ 	.word	0x0000de90


	//   ....[95]....
        /*0ddc*/ 	.word	0x0000eb10


	//   ....[96]....
        /*0de0*/ 	.word	0x0000eb20


	//   ....[97]....
        /*0de4*/ 	.word	0x0000eb30


	//   ....[98]....
        /*0de8*/ 	.word	0x0000eb40


	//   ....[99]....
        /*0dec*/ 	.word	0x0000eb70


	//   ....[100]....
        /*0df0*/ 	.word	0x0000eb90


	//   ....[101]....
        /*0df4*/ 	.word	0x0000ebb0


	//   ....[102]....
        /*0df8*/ 	.word	0x0000ebc0


	//   ....[103]....
        /*0dfc*/ 	.word	0x00010730


	//   ....[104]....
        /*0e00*/ 	.word	0x00010750


	//   ....[105]....
        /*0e04*/ 	.word	0x000107a0


	//   ....[106]....
        /*0e08*/ 	.word	0x000107c0


	//   ....[107]....
        /*0e0c*/ 	.word	0x000107e0


	//   ....[108]....
        /*0e10*/ 	.word	0x00010800


	//   ....[109]....
        /*0e14*/ 	.word	0x00010820


	//   ....[110]....
        /*0e18*/ 	.word	0x00010840


	//   ....[111]....
        /*0e1c*/ 	.word	0x00010860


	//   ....[112]....
        /*0e20*/ 	.word	0x000109a0


	//   ....[113]....
        /*0e24*/ 	.word	0x00011ba0


	//   ....[114]....
        /*0e28*/ 	.word	0x00011bc0


	//   ....[115]....
        /*0e2c*/ 	.word	0x00011c10


	//   ....[116]....
        /*0e30*/ 	.word	0x00011c30


	//   ....[117]....
        /*0e34*/ 	.word	0x00011c60


	//   ....[118]....
        /*0e38*/ 	.word	0x00011c80


	//   ....[119]....
        /*0e3c*/ 	.word	0x00011cb0


	//   ....[120]....
        /*0e40*/ 	.word	0x00011cd0


	//   ....[121]....
        /*0e44*/ 	.word	0x00011cf0


	//   ....[122]....
        /*0e48*/ 	.word	0x00011d00


	//   ....[123]....
        /*0e4c*/ 	.word	0x00012300


	//   ....[124]....
        /*0e50*/ 	.word	0x00012320


	//   ....[125]....
        /*0e54*/ 	.word	0x00012340


	//   ....[126]....
        /*0e58*/ 	.word	0x00012360


	//   ....[127]....
        /*0e5c*/ 	.word	0x00012380


	//   ....[128]....
        /*0e60*/ 	.word	0x000123a0


	//   ....[129]....
        /*0e64*/ 	.word	0x000123c0


	//   ....[130]....
        /*0e68*/ 	.word	0x000123e0


	//   ....[131]....
        /*0e6c*/ 	.word	0x00014170


	//   ....[132]....
        /*0e70*/ 	.word	0x000141a0


	//   ....[133]....
        /*0e74*/ 	.word	0x000141b0


	//   ....[134]....
        /*0e78*/ 	.word	0x000141c0


	//   ....[135]....
        /*0e7c*/ 	.word	0x000141d0


	//   ....[136]....
        /*0e80*/ 	.word	0x00014200


	//   ....[137]....
        /*0e84*/ 	.word	0x00014220


	//   ....[138]....
        /*0e88*/ 	.word	0x00014240


	//   ....[139]....
        /*0e8c*/ 	.word	0x00015450


	//   ....[140]....
        /*0e90*/ 	.word	0x00015470


	//   ....[141]....
        /*0e94*/ 	.word	0x00015480


	//   ....[142]....
        /*0e98*/ 	.word	0x00015490


	//   ....[143]....
        /*0e9c*/ 	.word	0x000154a0


	//   ....[144]....
        /*0ea0*/ 	.word	0x000154b0


	//   ....[145]....
        /*0ea4*/ 	.word	0x000154d0


	//   ....[146]....
        /*0ea8*/ 	.word	0x00015540


	//   ....[147]....
        /*0eac*/ 	.word	0x00015920


	//   ....[148]....
        /*0eb0*/ 	.word	0x00015940


	//   ....[149]....
        /*0eb4*/ 	.word	0x000159a0


	//   ....[150]....
        /*0eb8*/ 	.word	0x000159b0


	//   ....[151]....
        /*0ebc*/ 	.word	0x00015a20


	//   ....[152]....
        /*0ec0*/ 	.word	0x00015a40


	//   ....[153]....
        /*0ec4*/ 	.word	0x00015ab0


	//   ....[154]....
        /*0ec8*/ 	.word	0x00015ac0


	//   ....[155]....
        /*0ecc*/ 	.word	0x00015b30


	//   ....[156]....
        /*0ed0*/ 	.word	0x00015b50


	//   ....[157]....
        /*0ed4*/ 	.word	0x00015bc0


	//   ....[158]....
        /*0ed8*/ 	.word	0x00015bd0


	//   ....[159]....
        /*0edc*/ 	.word	0x00015c40


	//   ....[160]....
        /*0ee0*/ 	.word	0x00015c60


	//   ....[161]....
        /*0ee4*/ 	.word	0x00015cd0


	//   ....[162]....
        /*0ee8*/ 	.word	0x00015ce0


	//   ....[163]....
        /*0eec*/ 	.word	0x00015f60


	//   ....[164]....
        /*0ef0*/ 	.word	0x00015f80


	//   ....[165]....
        /*0ef4*/ 	.word	0x000162d0


	//   ....[166]....
        /*0ef8*/ 	.word	0x000162e0


	//   ....[167]....
        /*0efc*/ 	.word	0x00016630


	//   ....[168]....
        /*0f00*/ 	.word	0x00016650


	//   ....[169]....
        /*0f04*/ 	.word	0x000169c0


	//   ....[170]....
        /*0f08*/ 	.word	0x000169d0


	//   ....[171]....
        /*0f0c*/ 	.word	0x00017500


	//   ....[172]....
        /*0f10*/ 	.word	0x00017520


	//   ....[173]....
        /*0f14*/ 	.word	0x00017590


	//   ....[174]....
        /*0f18*/ 	.word	0x000175a0


	//   ....[175]....
        /*0f1c*/ 	.word	0x00017610


	//   ....[176]....
        /*0f20*/ 	.word	0x00017630


	//   ....[177]....
        /*0f24*/ 	.word	0x000176a0


	//   ....[178]....
        /*0f28*/ 	.word	0x000176b0


	//   ....[179]....
        /*0f2c*/ 	.word	0x00017720


	//   ....[180]....
        /*0f30*/ 	.word	0x00017740


	//   ....[181]....
        /*0f34*/ 	.word	0x000177b0


	//   ....[182]....
        /*0f38*/ 	.word	0x000177c0


	//   ....[183]....
        /*0f3c*/ 	.word	0x00017830


	//   ....[184]....
        /*0f40*/ 	.word	0x00017850


	//   ....[185]....
        /*0f44*/ 	.word	0x000178c0


	//   ....[186]....
        /*0f48*/ 	.word	0x000178d0


	//   ....[187]....
        /*0f4c*/ 	.word	0x00017a20


	//   ....[188]....
        /*0f50*/ 	.word	0x00017a40


	//   ....[189]....
        /*0f54*/ 	.word	0x00017b70


	//   ....[190]....
        /*0f58*/ 	.word	0x00017bb0


	//   ....[191]....
        /*0f5c*/ 	.word	0x00017be0


	//   ....[192]....
        /*0f60*/ 	.word	0x00017c10


	//   ....[193]....
        /*0f64*/ 	.word	0x00017c40


	//   ....[194]....
        /*0f68*/ 	.word	0x00017c70


	//   ....[195]....
        /*0f6c*/ 	.word	0x00017dd0


	//   ....[196]....
        /*0f70*/ 	.word	0x00017e10


	//   ....[197]....
        /*0f74*/ 	.word	0x00017e40


	//   ....[198]....
        /*0f78*/ 	.word	0x00017e70


	//   ....[199]....
        /*0f7c*/ 	.word	0x00017ea0


	//   ....[200]....
        /*0f80*/ 	.word	0x00017ed0


	//   ....[201]....
        /*0f84*/ 	.word	0x00017f60


	//   ....[202]....
        /*0f88*/ 	.word	0x00017f90


	//   ....[203]....
        /*0f8c*/ 	.word	0x00017fa0


	//   ....[204]....
        /*0f90*/ 	.word	0x00018000


	//   ....[205]....
        /*0f94*/ 	.word	0x000185f0


	//   ....[206]....
        /*0f98*/ 	.word	0x00018650


	//   ....[207]....
        /*0f9c*/ 	.word	0x000186a0


	//   ....[208]....
        /*0fa0*/ 	.word	0x000186f0


	//   ....[209]....
        /*0fa4*/ 	.word	0x00018740


	//   ....[210]....
        /*0fa8*/ 	.word	0x000187b0


	//   ....[211]....
        /*0fac*/ 	.word	0x00018800


	//   ....[212]....
        /*0fb0*/ 	.word	0x00018860


	//   ....[213]....
        /*0fb4*/ 	.word	0x000188d0


	//   ....[214]....
        /*0fb8*/ 	.word	0x00018930


	//   ....[215]....
        /*0fbc*/ 	.word	0x000189a0


	//   ....[216]....
        /*0fc0*/ 	.word	0x00018a10


	//   ....[217]....
        /*0fc4*/ 	.word	0x00018a80


	//   ....[218]....
        /*0fc8*/ 	.word	0x00018ae0


	//   ....[219]....
        /*0fcc*/ 	.word	0x00018b50


	//   ....[220]....
        /*0fd0*/ 	.word	0x00018bc0


	//   ....[221]....
        /*0fd4*/ 	.word	0x00018c30


	//   ....[222]....
        /*0fd8*/ 	.word	0x00018c90


	//   ....[223]....
        /*0fdc*/ 	.word	0x00018d00


	//   ....[224]....
        /*0fe0*/ 	.word	0x00018d70


	//   ....[225]....
        /*0fe4*/ 	.word	0x00018de0


	//   ....[226]....
        /*0fe8*/ 	.word	0x00018e40


	//   ....[227]....
        /*0fec*/ 	.word	0x00018eb0


	//   ....[228]....
        /*0ff0*/ 	.word	0x00018f20


	//   ....[229]....
        /*0ff4*/ 	.word	0x00018f90


	//   ....[230]....
        /*0ff8*/ 	.word	0x00018ff0


	//   ....[231]....
        /*0ffc*/ 	.word	0x00019060


	//   ....[232]....
        /*1000*/ 	.word	0x000190d0


	//   ....[233]....
        /*1004*/ 	.word	0x000191a0


	//   ....[234]....
        /*1008*/ 	.word	0x00019200


	//   ....[235]....
        /*100c*/ 	.word	0x000192e0


	//   ....[236]....
        /*1010*/ 	.word	0x00019340


	//   ....[237]....
        /*1014*/ 	.word	0x00019420


	//   ....[238]....
        /*1018*/ 	.word	0x00019480


	//   ....[239]....
        /*101c*/ 	.word	0x00019560


	//   ....[240]....
        /*1020*/ 	.word	0x000195c0


	//   ....[241]....
        /*1024*/ 	.word	0x00019610


	//   ....[242]....
        /*1028*/ 	.word	0x00019650


	//   ....[243]....
        /*102c*/ 	.word	0x000196a0


	//   ....[244]....
        /*1030*/ 	.word	0x000196f0


	//   ....[245]....
        /*1034*/ 	.word	0x00019740


	//   ....[246]....
        /*1038*/ 	.word	0x00019790


	//   ....[247]....
        /*103c*/ 	.word	0x000197e0


	//   ....[248]....
        /*1040*/ 	.word	0x00019830


	//   ....[249]....
        /*1044*/ 	.word	0x00019890


	//   ....[250]....
        /*1048*/ 	.word	0x000198f0


	//   ....[251]....
        /*104c*/ 	.word	0x00019960


	//   ....[252]....
        /*1050*/ 	.word	0x00019a40


	//   ....[253]....
        /*1054*/ 	.word	0x00019aa0


	//   ....[254]....
        /*1058*/ 	.word	0x00019b80


	//   ....[255]....
        /*105c*/ 	.word	0x00019be0


	//   ....[0]....
        /*1060*/ 	.word	0x00019cc0


	//   ....[1]....
        /*1064*/ 	.word	0x00019d20


	//   ....[2]....
        /*1068*/ 	.word	0x00019e00


	//   ....[3]....
        /*106c*/ 	.word	0x00019e60


	//   ....[4]....
        /*1070*/ 	.word	0x00019eb0


	//   ....[5]....
        /*1074*/ 	.word	0x00019ef0


	//   ....[6]....
        /*1078*/ 	.word	0x00019f40


	//   ....[7]....
        /*107c*/ 	.word	0x00019f80


	//   ....[8]....
        /*1080*/ 	.word	0x00019fd0


	//   ....[9]....
        /*1084*/ 	.word	0x0001a010


	//   ....[10]....
        /*1088*/ 	.word	0x0001a060


	//   ....[11]....
        /*108c*/ 	.word	0x0001a0a0


	//   ....[12]....
        /*1090*/ 	.word	0x0001a0f0


	//   ....[13]....
        /*1094*/ 	.word	0x0001a140


	//   ....[14]....
        /*1098*/ 	.word	0x0001a190


	//   ....[15]....
        /*109c*/ 	.word	0x0001a1e0


	//   ....[16]....
        /*10a0*/ 	.word	0x0001a230


	//   ....[17]....
        /*10a4*/ 	.word	0x0001a280


	//   ....[18]....
        /*10a8*/ 	.word	0x0001a2d0


	//   ....[19]....
        /*10ac*/ 	.word	0x0001a310


	//   ....[20]....
        /*10b0*/ 	.word	0x0001a380


	//   ....[21]....
        /*10b4*/ 	.word	0x0001a3f0


	//   ....[22]....
        /*10b8*/ 	.word	0x0001a460


	//   ....[23]....
        /*10bc*/ 	.word	0x0001a4c0


	//   ....[24]....
        /*10c0*/ 	.word	0x0001a530


	//   ....[25]....
        /*10c4*/ 	.word	0x0001a5a0


	//   ....[26]....
        /*10c8*/ 	.word	0x0001a610


	//   ....[27]....
        /*10cc*/ 	.word	0x0001a670


	//   ....[28]....
        /*10d0*/ 	.word	0x0001a6e0


	//   ....[29]....
        /*10d4*/ 	.word	0x0001a750


	//   ....[30]....
        /*10d8*/ 	.word	0x0001a7c0


	//   ....[31]....
        /*10dc*/ 	.word	0x0001a820


	//   ....[32]....
        /*10e0*/ 	.word	0x0001a890


	//   ....[33]....
        /*10e4*/ 	.word	0x0001a900


	//   ....[34]....
        /*10e8*/ 	.word	0x0001a970


	//   ....[35]....
        /*10ec*/ 	.word	0x0001a9d0


	//   ....[36]....
        /*10f0*/ 	.word	0x0001aa40


	//   ....[37]....
        /*10f4*/ 	.word	0x0001aab0


	//   ....[38]....
        /*10f8*/ 	.word	0x0001ab20


	//   ....[39]....
        /*10fc*/ 	.word	0x0001ab80


	//   ....[40]....
        /*1100*/ 	.word	0x0001abf0


	//   ....[41]....
        /*1104*/ 	.word	0x0001ac60


	//   ....[42]....
        /*1108*/ 	.word	0x0001acd0


	//   ....[43]....
        /*110c*/ 	.word	0x0001ad30


	//   ....[44]....
        /*1110*/ 	.word	0x0001ada0


	//   ....[45]....
        /*1114*/ 	.word	0x0001ae10


	//   ....[46]....
        /*1118*/ 	.word	0x0001ae80


	//   ....[47]....
        /*111c*/ 	.word	0x0001aee0


	//   ....[48]....
        /*1120*/ 	.word	0x0001af50


	//   ....[49]....
        /*1124*/ 	.word	0x0001afc0


	//   ....[50]....
        /*1128*/ 	.word	0x0001b030


	//   ....[51]....
        /*112c*/ 	.word	0x0001b090


	//   ....[52]....
        /*1130*/ 	.word	0x0001b100


	//   ....[53]....
        /*1134*/ 	.word	0x0001b170


	//   ....[54]....
        /*1138*/ 	.word	0x0001b1e0


	//   ....[55]....
        /*113c*/ 	.word	0x0001b240


	//   ....[56]....
        /*1140*/ 	.word	0x0001b2b0


	//   ....[57]....
        /*1144*/ 	.word	0x0001b320


	//   ....[58]....
        /*1148*/ 	.word	0x0001b390


	//   ....[59]....
        /*114c*/ 	.word	0x0001b3f0


	//   ....[60]....
        /*1150*/ 	.word	0x0001b460


	//   ....[61]....
        /*1154*/ 	.word	0x0001b4d0


	//   ....[62]....
        /*1158*/ 	.word	0x0001b520


	//   ....[63]....
        /*115c*/ 	.word	0x0001b560


	//   ....[64]....
        /*1160*/ 	.word	0x0001b5b0


	//   ....[65]....
        /*1164*/ 	.word	0x0001b600


	//   ....[66]....
        /*1168*/ 	.word	0x0001b650


	//   ....[67]....
        /*116c*/ 	.word	0x0001b6c0


	//   ....[68]....
        /*1170*/ 	.word	0x0001b710


	//   ....[69]....
        /*1174*/ 	.word	0x0001b760


	//   ....[70]....
        /*1178*/ 	.word	0x0001b7b0


	//   ....[71]....
        /*117c*/ 	.word	0x0001b800


	//   ....[72]....
        /*1180*/ 	.word	0x0001b850


	//   ....[73]....
        /*1184*/ 	.word	0x0001b8c0


	//   ....[74]....
        /*1188*/ 	.word	0x0001b910


	//   ....[75]....
        /*118c*/ 	.word	0x0001b970


	//   ....[76]....
        /*1190*/ 	.word	0x0001b9d0


	//   ....[77]....
        /*1194*/ 	.word	0x0001ba40


	//----- nvinfo : EIATTR_EXIT_INSTR_OFFSETS
	.align		4
.L_274:
        /*1198*/ 	.byte	0x04, 0x1c
        /*119a*/ 	.short	(.L_276 - .L_275)


	//   ....[0]....
.L_275:
        /*119c*/ 	.word	0x00000c10


	//   ....[1]....
        /*11a0*/ 	.word	0x000185b0


	//----- nvinfo : EIATTR_MAX_THREADS
	.align		4
.L_276:
        /*11a4*/ 	.byte	0x04, 0x05
        /*11a6*/ 	.short	(.L_278 - .L_277)
.L_277:
        /*11a8*/ 	.word	0x00000080
        /*11ac*/ 	.word	0x00000001
        /*11b0*/ 	.word	0x00000001


	//----- nvinfo : EIATTR_CRS_STACK_SIZE
	.align		4
.L_278:
        /*11b4*/ 	.byte	0x04, 0x1e
        /*11b6*/ 	.short	(.L_280 - .L_279)
.L_279:
        /*11b8*/ 	.word	0x00000000
.L_280:


//--------------------- .nv.info._ZN7cutlass13device_kernelIN5flash19enable_sm80_to_sm89INS1_16FlashAttnFwdSm80INS1_25CollectiveMainloopFwdSm80ILi4ELi1ELb0EN4cute5tupleIJNS5_1CILi128EEENS7_ILi96EEENS7_ILi64EEEEEELi64ENS_6half_tEfNS_4arch4Sm80ELb0ELb1ELb1ELb0ELb1ELb0ELb1ELb1EEENS1_21CollectiveEpilogueFwdINS6_IJS8_SA_S9_EEENS6_IJNS7_ILi1EEESI_SI_EEESC_SE_Li128ELb0ELb1ELb1ELb0EEENS1_19SingleTileSchedulerILb0ELb1ELb1ELi128EEEEEEEEEvNT_6ParamsE --------------------------
	.section	.nv.info._ZN7cutlass13device_kernelIN5flash19enable_sm80_to_sm89INS1_16FlashAttnFwdSm80INS1_25CollectiveMainloopFwdSm80ILi4ELi1ELb0EN4cute5tupleIJNS5_1CILi128EEENS7_ILi96EEENS7_ILi64EEEEEELi64ENS_6half_tEfNS_4arch4Sm80ELb0ELb1ELb1ELb0ELb1ELb0ELb1ELb1EEENS1_21CollectiveEpilogueFwdINS6_IJS8_SA_S9_EEENS6_IJNS7_ILi1EEESI_SI_EEESC_SE_Li128ELb0ELb1ELb1ELb0EEENS1_19SingleTileSchedulerILb0ELb1ELb1ELi128EEEEEEEEEvNT_6ParamsE,"",@"SHT_CUDA_INFO"
	.sectionflags	@""
	.align	4


	//----- nvinfo : EIATTR_CUDA_API_VERSION
	.align		4
        /*0000*/ 	.byte	0x04, 0x37
        /*0002*/ 	.short	(.L_282 - .L_281)
.L_281:
        /*0004*/ 	.word	0x00000082


	//----- nvinfo : EIATTR_SW2861232_WAR
	.align		4
.L_282:
        /*0008*/ 	.byte	0x01, 0x35
	.zero		2


	//----- nvinfo : EIATTR_PARAM_CBANK
	.align		4
        /*000c*/ 	.byte	0x04, 0x0a
        /*000e*/ 	.short	(.L_284 - .L_283)
	.align		4
.L_283:
        /*0010*/ 	.word	index@(.nv.constant0._ZN7cutlass13device_kernelIN5flash19enable_sm80_to_sm89INS1_16FlashAttnFwdSm80INS1_25CollectiveMainloopFwdSm80ILi4ELi1ELb0EN4cute5tupleIJNS5_1CILi128EEENS7_ILi96EEENS7_ILi64EEEEEELi64ENS_6half_tEfNS_4arch4Sm80ELb0ELb1ELb1ELb0ELb1ELb0ELb1ELb1EEENS1_21CollectiveEpilogueFwdINS6_IJS8_SA_S9_EEENS6_IJNS7_ILi1EEESI_SI_EEESC_SE_Li128ELb0ELb1ELb1ELb0EEENS1_19SingleTileSchedulerILb0ELb1ELb1ELi128EEEEEEEEEvNT_6ParamsE)
        /*0014*/ 	.short	0x0160
        /*0016*/ 	.short	0x0418


	//----- nvinfo : EIATTR_CBANK_PARAM_SIZE
	.align		4
.L_284:
        /*0018*/ 	.byte	0x03, 0x19
        /*001a*/ 	.short	0x0418


	//----- nvinfo : EIATTR_KPARAM_INFO
	.align		4
        /*001c*/ 	.byte	0x04, 0x17
        /*001e*/ 	.short	(.L_286 - .L_285)
.L_285:
        /*0020*/ 	.word	0x00000000
        /*0024*/ 	.short	0x0000
        /*0026*/ 	.short	0x0000
        /*0028*/ 	.byte	0x00, 0xf0, 0x61, 0x10


	//----- nvinfo : EIATTR_MAXREG_COUNT
	.align		4
.L_286:
        /*002c*/ 	.byte	0x03, 0x1b
        /*002e*/ 	.short	0x00ff


	//----- nvinfo : EIATTR_NUM_BARRIERS
	.align		4
        /*0030*/ 	.byte	0x02, 0x4c
        /*0032*/ 	.byte	0x02
	.zero		1


	//----- nvinfo : EIATTR_ANNOTATIONS
	.align		4
        /*0034*/ 	.byte	0x04, 0x55
        /*0036*/ 	.short	(.L_288 - .L_287)


	//   ....[0]....
.L_287:
        /* <DEDUP_REMOVED lines=43> */


	//----- nvinfo : EIATTR_MERCURY_ISA_VERSION
	.align		4
.L_288:
        /*02d0*/ 	.byte	0x03, 0x5f
        /*02d2*/ 	.short	0x0000


	//----- nvinfo : EIATTR_COOP_GROUP_MASK_REGIDS
	.align		4
        /*02d4*/ 	.byte	0x04, 0x29
        /*02d6*/ 	.short	(.L_290 - .L_289)


	//   ....[0]....
.L_289:
        /*02d8*/ 	.word	0xffffffff


	//   ....[1]....
        /*02dc*/ 	.word	0xffffffff


	//   ....[2]....
        /*02e0*/ 	.word	0xffffffff


	//   ....[3]....
        /*02e4*/ 	.word	0xffffffff


	//   ....[4]....
        /*02e8*/ 	.word	0xffffffff


	//   ....[5]....
        /*02ec*/ 	.word	0xffffffff


	//   ....[6]....
        /*02f0*/ 	.word	0xffffffff


	//   ....[7]....
        /*02f4*/ 	.word	0xffffffff


	//   ....[8]....
        /*02f8*/ 	.word	0xffffffff


	//   ....[9]....
        /*02fc*/ 	.word	0xffffffff


	//   ....[10]....
        /*0300*/ 	.word	0xffffffff


	//   ....[11]....
        /*0304*/ 	.word	0xffffffff


	//   ....[12]....
        /*0308*/ 	.word	0xffffffff


	//   ....[13]....
        /*030c*/ 	.word	0xffffffff


	//   ....[14]....
        /*0310*/ 	.word	0xffffffff


	//   ....[15]....
        /*0314*/ 	.word	0xffffffff


	//   ....[16]....
        /*0318*/ 	.word	0xffffffff


	//   ....[17]....
        /*031c*/ 	.word	0xffffffff


	//   ....[18]....
        /*0320*/ 	.word	0xffffffff


	//   ....[19]....
        /*0324*/ 	.word	0xffffffff


	//   ....[20]....
        /*0328*/ 	.word	0xffffffff


	//   ....[21]....
        /*032c*/ 	.word	0xffffffff


	//   ....[22]....
        /*0330*/ 	.word	0xffffffff


	//   ....[23]....
        /*0334*/ 	.word	0xffffffff


	//   ....[24]....
        /*0338*/ 	.word	0xffffffff


	//   ....[25]....
        /*033c*/ 	.word	0xffffffff


	//   ....[26]....
        /*0340*/ 	.word	0xffffffff


	//   ....[27]....
        /*0344*/ 	.word	0xffffffff


	//   ....[28]....
        /*0348*/ 	.word	0xffffffff


	//   ....[29]....
        /*034c*/ 	.word	0xffffffff


	//   ....[30]....
        /*0350*/ 	.word	0xffffffff


	//   ....[31]....
        /*0354*/ 	.word	0xffffffff


	//   ....[32]....
        /*0358*/ 	.word	0xffffffff


	//   ....[33]....
        /*035c*/ 	.word	0xffffffff


	//   ....[34]....
        /*0360*/ 	.word	0xffffffff


	//   ....[35]....
        /*0364*/ 	.word	0xffffffff


	//   ....[36]....
        /*0368*/ 	.word	0xffffffff


	//   ....[37]....
        /*036c*/ 	.word	0xffffffff


	//   ....[38]....
        /*0370*/ 	.word	0xffffffff


	//   ....[39]....
        /*0374*/ 	.word	0xffffffff


	//   ....[40]....
        /*0378*/ 	.word	0xffffffff


	//   ....[41]....
        /*037c*/ 	.word	0xffffffff


	//   ....[42]....
        /*0380*/ 	.word	0xffffffff


	//   ....[43]....
        /*0384*/ 	.word	0xffffffff


	//   ....[44]....
        /*0388*/ 	.word	0xffffffff


	//   ....[45]....
        /*038c*/ 	.word	0xffffffff


	//   ....[46]....
        /*0390*/ 	.word	0xffffffff


	//   ....[47]....
        /*0394*/ 	.word	0xffffffff


	//   ....[48]....
        /*0398*/ 	.word	0xffffffff


	//   ....[49]....
        /*039c*/ 	.word	0xffffffff


	//   ....[50]....
        /*03a0*/ 	.word	0xffffffff


	//   ....[51]....
        /*03a4*/ 	.word	0xffffffff


	//   ....[52]....
        /*03a8*/ 	.word	0xffffffff


	//   ....[53]....
        /*03ac*/ 	.word	0xffffffff


	//   ....[54]....
        /*03b0*/ 	.word	0xffffffff


	//   ....[55]....
        /*03b4*/ 	.word	0xffffffff


	//   ....[56]....
        /*03b8*/ 	.word	0xffffffff


	//   ....[57]....
        /*03bc*/ 	.word	0xffffffff


	//   ....[58]....
        /*03c0*/ 	.word	0xffffffff


	//   ....[59]....
        /*03c4*/ 	.word	0xffffffff


	//   ....[60]....
        /*03c8*/ 	.word	0xffffffff


	//   ....[61]....
        /*03cc*/ 	.word	0xffffffff


	//   ....[62]....
        /*03d0*/ 	.word	0xffffffff


	//   ....[63]....
        /*03d4*/ 	.word	0xffffffff


	//   ....[64]....
        /*03d8*/ 	.word	0xffffffff


	//   ....[65]....
        /*03dc*/ 	.word	0xffffffff


	//   ....[66]....
        /*03e0*/ 	.word	0xffffffff


	//   ....[67]....
        /*03e4*/ 	.word	0xffffffff


	//   ....[68]....
        /*03e8*/ 	.word	0xffffffff


	//   ....[69]....
        /*03ec*/ 	.word	0xffffffff


	//   ....[70]....
        /*03f0*/ 	.word	0xffffffff


	//   ....[71]....
        /*03f4*/ 	.word	0xffffffff


	//   ....[72]....
        /*03f8*/ 	.word	0xffffffff


	//   ....[73]....
        /*03fc*/ 	.word	0xffffffff


	//   ....[74]....
        /*0400*/ 	.word	0xffffffff


	//   ....[75]....
        /*0404*/ 	.word	0xffffffff


	//   ....[76]....
        /*0408*/ 	.word	0xffffffff


	//   ....[77]....
        /*040c*/ 	.word	0xffffffff


	//   ....[78]....
        /*0410*/ 	.word	0xffffffff


	//   ....[79]....
        /*0414*/ 	.word	0xffffffff


	//   ....[80]....
        /*0418*/ 	.word	0xffffffff


	//   ....[81]....
        /*041c*/ 	.word	0xffffffff


	//   ....[82]....
        /*0420*/ 	.word	0xffffffff


	//   ....[83]....
        /*0424*/ 	.word	0xffffffff


	//   ....[84]....
        /*0428*/ 	.word	0xffffffff


	//   ....[85]....
        /*042c*/ 	.word	0xffffffff


	//   ....[86]....
        /*0430*/ 	.word	0xffffffff


	//   ....[87]....
        /*0434*/ 	.word	0xffffffff


	//   ....[88]....
        /*0438*/ 	.word	0xffffffff


	//   ....[89]....
        /*043c*/ 	.word	0xffffffff


	//   ....[90]....
        /*0440*/ 	.word	0xffffffff


	//   ....[91]....
        /*0444*/ 	.word	0xffffffff


	//   ....[92]....
        /*0448*/ 	.word	0xffffffff


	//   ....[93]....
        /*044c*/ 	.word	0xffffffff


	//   ....[94]....
        /*0450*/ 	.word	0xffffffff


	//   ....[95]....
        /*0454*/ 	.word	0xffffffff


	//   ....[96]....
        /*0458*/ 	.word	0xffffffff


	//   ....[97]....
        /*045c*/ 	.word	0xffffffff


	//   ....[98]....
        /*0460*/ 	.word	0xffffffff


	//   ....[99]....
        /*0464*/ 	.word	0xffffffff


	//   ....[100]....
        /*0468*/ 	.word	0xffffffff


	//   ....[101]....
        /*046c*/ 	.word	0xffffffff


	//   ....[102]....
        /*0470*/ 	.word	0xffffffff


	//   ....[103]....
        /*0474*/ 	.word	0xffffffff


	//   ....[104]....
        /*0478*/ 	.word	0xffffffff


	//   ....[105]....
        /*047c*/ 	.word	0xffffffff


	//   ....[106]....
        /*0480*/ 	.word	0xffffffff


	//   ....[107]....
        /*0484*/ 	.word	0xffffffff


	//   ....[108]....
        /*0488*/ 	.word	0xffffffff


	//   ....[109]....
        /*048c*/ 	.word	0xffffffff


	//   ....[110]....
        /*0490*/ 	.word	0xffffffff


	//   ....[111]....
        /*0494*/ 	.word	0xffffffff


	//   ....[112]....
        /*0498*/ 	.word	0xffffffff


	//   ....[113]....
        /*049c*/ 	.word	0xffffffff


	//   ....[114]....
        /*04a0*/ 	.word	0xffffffff


	//   ....[115]....
        /*04a4*/ 	.word	0xffffffff


	//   ....[116]....
        /*04a8*/ 	.word	0xffffffff


	//   ....[117]....
        /*04ac*/ 	.word	0xffffffff


	//   ....[118]....
        /*04b0*/ 	.word	0xffffffff


	//   ....[119]....
        /*04b4*/ 	.word	0xffffffff


	//   ....[120]....
        /*04b8*/ 	.word	0xffffffff


	//   ....[121]....
        /*04bc*/ 	.word	0xffffffff


	//   ....[122]....
        /*04c0*/ 	.word	0xffffffff


	//   ....[123]....
        /*04c4*/ 	.word	0xffffffff


	//   ....[124]....
        /*04c8*/ 	.word	0xffffffff


	//   ....[125]....
        /*04cc*/ 	.word	0xffffffff


	//   ....[126]....
        /*04d0*/ 	.word	0xffffffff


	//   ....[127]....
        /*04d4*/ 	.word	0xffffffff


	//   ....[128]....
        /*04d8*/ 	.word	0xffffffff


	//   ....[129]....
        /*04dc*/ 	.word	0xffffffff


	//   ....[130]....
        /*04e0*/ 	.word	0xffffffff


	//   ....[131]....
        /*04e4*/ 	.word	0xffffffff


	//   ....[132]....
        /*04e8*/ 	.word	0xffffffff


	//   ....[133]....
        /*04ec*/ 	.word	0xffffffff


	//   ....[134]....
        /*04f0*/ 	.word	0xffffffff


	//   ....[135]....
        /*04f4*/ 	.word	0xffffffff


	//   ....[136]....
        /*04f8*/ 	.word	0xffffffff


	//   ....[137]....
        /*04fc*/ 	.word	0xffffffff


	//   ....[138]....
        /*0500*/ 	.word	0xffffffff


	//   ....[139]....
        /*0504*/ 	.word	0xffffffff


	//   ....[140]....
        /*0508*/ 	.word	0xffffffff


	//   ....[141]....
        /*050c*/ 	.word	0xffffffff


	//   ....[142]....
        /*0510*/ 	.word	0xffffffff


	//   ....[143]....
        /*0514*/ 	.word	0xffffffff


	//   ....[144]....
        /*0518*/ 	.word	0xffffffff


	//   ....[145]....
        /*051c*/ 	.word	0xffffffff


	//   ....[146]....
        /*0520*/ 	.word	0xffffffff


	//   ....[147]....
        /*0524*/ 	.word	0xffffffff


	//   ....[148]....
        /*0528*/ 	.word	0xffffffff


	//   ....[149]....
        /*052c*/ 	.word	0xffffffff


	//   ....[150]....
        /*0530*/ 	.word	0xffffffff


	//   ....[151]....
        /*0534*/ 	.word	0xffffffff


	//   ....[152]....
        /*0538*/ 	.word	0xffffffff


	//   ....[153]....
        /*053c*/ 	.word	0xffffffff


	//   ....[154]....
        /*0540*/ 	.word	0xffffffff


	//   ....[155]....
        /*0544*/ 	.word	0xffffffff


	//   ....[156]....
        /*0548*/ 	.word	0xffffffff


	//   ....[157]....
        /*054c*/ 	.word	0xffffffff


	//   ....[158]....
        /*0550*/ 	.word	0xffffffff


	//   ....[159]....
        /*0554*/ 	.word	0xffffffff


	//   ....[160]....
        /*0558*/ 	.word	0xffffffff


	//   ....[161]....
        /*055c*/ 	.word	0xffffffff


	//   ....[162]....
        /*0560*/ 	.word	0xffffffff


	//   ....[163]....
        /*0564*/ 	.word	0xffffffff


	//   ....[164]....
        /*0568*/ 	.word	0xffffffff


	//   ....[165]....
        /*056c*/ 	.word	0xffffffff


	//   ....[166]....
        /*0570*/ 	.word	0xffffffff


	//   ....[167]....
        /*0574*/ 	.word	0xffffffff


	//   ....[168]....
        /*0578*/ 	.word	0xffffffff


	//   ....[169]....
        /*057c*/ 	.word	0xffffffff


	//   ....[170]....
        /*0580*/ 	.word	0xffffffff


	//   ....[171]....
        /*0584*/ 	.word	0xffffffff


	//   ....[172]....
        /*0588*/ 	.word	0xffffffff


	//   ....[173]....
        /*058c*/ 	.word	0xffffffff


	//   ....[174]....
        /*0590*/ 	.word	0xffffffff


	//   ....[175]....
        /*0594*/ 	.word	0xffffffff


	//   ....[176]....
        /*0598*/ 	.word	0xffffffff


	//   ....[177]....
        /*059c*/ 	.word	0xffffffff


	//   ....[178]....
        /*05a0*/ 	.word	0xffffffff


	//   ....[179]....
        /*05a4*/ 	.word	0xffffffff


	//   ....[180]....
        /*05a8*/ 	.word	0xffffffff


	//   ....[181]....
        /*05ac*/ 	.word	0xffffffff


	//   ....[182]....
        /*05b0*/ 	.word	0xffffffff


	//   ....[183]....
        /*05b4*/ 	.word	0xffffffff


	//   ....[184]....
        /*05b8*/ 	.word	0xffffffff


	//   ....[185]....
        /*05bc*/ 	.word	0xffffffff


	//   ....[186]....
        /*05c0*/ 	.word	0xffffffff


	//   ....[187]....
        /*05c4*/ 	.word	0xffffffff


	//   ....[188]....
        /*05c8*/ 	.word	0xffffffff


	//   ....[189]....
        /*05cc*/ 	.word	0xffffffff


	//   ....[190]....
        /*05d0*/ 	.word	0xffffffff


	//   ....[191]....
        /*05d4*/ 	.word	0xffffffff


	//   ....[192]....
        /*05d8*/ 	.word	0xffffffff


	//----- nvinfo : EIATTR_COOP_GROUP_INSTR_OFFSETS
	.align		4
.L_290:
        /*05dc*/ 	.byte	0x04, 0x28
        /*05de*/ 	.short	(.L_292 - .L_291)


	//   ....[0]....
.L_291:
        /*05e0*/ 	.word	0x00000060


	//   ....[1]....
        /*05e4*/ 	.word	0x00001110


	//   ....[2]....
        /*05e8*/ 	.word	0x00001150


	//   ....[3]....
        /*05ec*/ 	.word	0x00001320


	//   ....[4]....
        /*05f0*/ 	.word	0x00001350


	//   ....[5]....
        /*05f4*/ 	.word	0x000013e0


	//   ....[6]....
        /*05f8*/ 	.word	0x00001410


	//   ....[7]....
        /*05fc*/ 	.word	0x000014a0


	//   ....[8]....
        /*0600*/ 	.word	0x000014d0


	//   ....[9]....
        /*0604*/ 	.word	0x00001560


	//   ....[10]....
        /*0608*/ 	.word	0x00001590


	//   ....[11]....
        /*060c*/ 	.word	0x00001620


	//   ....[12]....
        /*0610*/ 	.word	0x00001650


	//   ....[13]....
        /*0614*/ 	.word	0x000016e0


	//   ....[14]....
        /*0618*/ 	.word	0x00001710


	//   ....[15]....
        /*061c*/ 	.word	0x00001790


	//   ....[16]....
        /*0620*/ 	.word	0x000017d0


	//   ....[17]....
        /*0624*/ 	.word	0x00001c40


	//   ....[18]....
        /*0628*/ 	.word	0x00001c60


	//   ....[19]....
        /*062c*/ 	.word	0x00001c70


	//   ....[20]....
        /*0630*/ 	.word	0x00001c80


	//   ....[21]....
        /*0634*/ 	.word	0x00001c90


	//   ....[22]....
        /*0638*/ 	.word	0x00001ca0


	//   ....[23]....
        /*063c*/ 	.word	0x00001cb0


	//   ....[24]....
        /*0640*/ 	.word	0x00001cd0


	//   ....[25]....
        /*0644*/ 	.word	0x00001d00


	//   ....[26]....
        /*0648*/ 	.word	0x00001d10


	//   ....[27]....
        /*064c*/ 	.word	0x00001d20


	//   ....[28]....
        /*0650*/ 	.word	0x00001d30


	//   ....[29]....
        /*0654*/ 	.word	0x00002200


	//   ....[30]....
        /*0658*/ 	.word	0x00002210


	//   ....[31]....
        /*065c*/ 	.word	0x00002220


	//   ....[32]....
        /*0660*/ 	.word	0x00002230


	//   ....[33]....
        /*0664*/ 	.word	0x00002240


	//   ....[34]....
        /*0668*/ 	.word	0x00002260


	//   ....[35]....
        /*066c*/ 	.word	0x000022a0


	//   ....[36]....
        /*0670*/ 	.word	0x000022b0


	//   ....[37]....
        /*0674*/ 	.word	0x000023a0


	//   ....[38]....
        /*0678*/ 	.word	0x000023b0


	//   ....[39]....
        /*067c*/ 	.word	0x00002410


	//   ....[40]....
        /*0680*/ 	.word	0x00002430


	//   ....[41]....
        /*0684*/ 	.word	0x00002e90


	//   ....[42]....
        /*0688*/ 	.word	0x00002ea0


	//   ....[43]....
        /*068c*/ 	.word	0x00002eb0


	//   ....[44]....
        /*0690*/ 	.word	0x00002ec0


	//   ....[45]....
        /*0694*/ 	.word	0x00002ed0


	//   ....[46]....
        /*0698*/ 	.word	0x00002ee0


	//   ....[47]....
        /*069c*/ 	.word	0x00002ef0


	//   ....[48]....
        /*06a0*/ 	.word	0x00002f00


	//   ....[49]....
        /*06a4*/ 	.word	0x00002f20


	//   ....[50]....
        /*06a8*/ 	.word	0x00002f50


	//   ....[51]....
        /*06ac*/ 	.word	0x00002f70


	//   ....[52]....
        /*06b0*/ 	.word	0x00002f90


	//   ....[53]....
        /*06b4*/ 	.word	0x00003500


	//   ....[54]....
        /*06b8*/ 	.word	0x000037b0


	//   ....[55]....
        /*06bc*/ 	.word	0x000043a0


	//   ....[56]....
        /*06c0*/ 	.word	0x00004e10


	//   ....[57]....
        /*06c4*/ 	.word	0x00005c50


	//   ....[58]....
        /*06c8*/ 	.word	0x00005d80


	//   ....[59]....
        /*06cc*/ 	.word	0x000061a0


	//   ....[60]....
        /*06d0*/ 	.word	0x00006240


	//   ....[61]....
        /*06d4*/ 	.word	0x00006810


	//   ....[62]....
        /*06d8*/ 	.word	0x00006870


	//   ....[63]....
        /*06dc*/ 	.word	0x000068e0


	//   ....[64]....
        /*06e0*/ 	.word	0x00006920


	//   ....[65]....
        /*06e4*/ 	.word	0x00009160


	//   ....[66]....
        /*06e8*/ 	.word	0x00009170


	//   ....[67]....
        /*06ec*/ 	.word	0x00009180


	//   ....[68]....
        /*06f0*/ 	.word	0x00009190


	//   ....[69]....
        /*06f4*/ 	.word	0x000091a0


	//   ....[70]....
        /*06f8*/ 	.word	0x000091b0


	//   ....[71]....
        /*06fc*/ 	.word	0x000091c0


	//   ....[72]....
        /*0700*/ 	.word	0x000091d0


	//   ....[73]....
        /*0704*/ 	.word	0x000091e0


	//   ....[74]....
        /*0708*/ 	.word	0x000091f0


	//   ....[75]....
        /*070c*/ 	.word	0x00009200


	//   ....[76]....
        /*0710*/ 	.word	0x00009210


	//   ....[77]....
        /*0714*/ 	.word	0x0000a8a0


	//   ....[78]....
        /*0718*/ 	.word	0x0000a8b0


	//   ....[79]....
        /*071c*/ 	.word	0x0000a8c0


	//   ....[80]....
        /*0720*/ 	.word	0x0000a8d0


	//   ....[81]....
        /*0724*/ 	.word	0x0000a8e0


	//   ....[82]....
        /*0728*/ 	.word	0x0000a8f0


	//   ....[83]....
        /*072c*/ 	.word	0x0000a900


	//   ....[84]....
        /*0730*/ 	.word	0x0000a920


	//   ....[85]....
        /*0734*/ 	.word	0x0000a940


	//   ....[86]....
        /*0738*/ 	.word	0x0000a980


	//   ....[87]....
        /*073c*/ 	.word	0x0000a9a0


	//   ....[88]....
        /*0740*/ 	.word	0x0000a9c0


	//   ....[89]....
        /*0744*/ 	.word	0x0000ab30


	//   ....[90]....
        /*0748*/ 	.word	0x0000ad70


	//   ....[91]....
        /*074c*/ 	.word	0x0000b6b0


	//   ....[92]....
        /*0750*/ 	.word	0x0000be70


	//   ....[93]....
        /*0754*/ 	.word	0x0000c890


	//   ....[94]....
        /*0758*/ 	.word	0x0000c8b0


	//   ....[95]....
        /*075c*/ 	.word	0x0000ce70


	//   ....[96]....
        /*0760*/ 	.word	0x0000d050


	//   ....[97]....
        /*0764*/ 	.word	0x0000d210


	//   ....[98]....
        /*0768*/ 	.word	0x0000d410


	//   ....[99]....
        /*076c*/ 	.word	0x0000d530


	//   ....[100]....
        /*0770*/ 	.word	0x0000d610


	//   ....[101]....
        /*0774*/ 	.word	0x0000fe90


	//   ....[102]....
        /*0778*/ 	.word	0x0000fea0


	//   ....[103]....
        /*077c*/ 	.word	0x0000feb0


	//   ....[104]....
        /*0780*/ 	.word	0x0000fec0


	//   ....[105]....
        /*0784*/ 	.word	0x0000fed0


	//   ....[106]....
        /*0788*/ 	.word	0x0000fee0


	//   ....[107]....
        /*078c*/ 	.word	0x0000fef0


	//   ....[108]....
        /*0790*/ 	.word	0x0000ff00


	//   ....[109]....
        /*0794*/ 	.word	0x0000ff10


	//   ....[110]....
        /*0798*/ 	.word	0x0000ff20


	//   ....[111]....
        /*079c*/ 	.word	0x0000ff30


	//   ....[112]....
        /*07a0*/ 	.word	0x0000ff40


	//   ....[113]....
        /*07a4*/ 	.word	0x000115c0


	//   ....[114]....
        /*07a8*/ 	.word	0x000115d0


	//   ....[115]....
        /*07ac*/ 	.word	0x000115e0


	//   ....[116]....
        /*07b0*/ 	.word	0x000115f0


	//   ....[117]....
        /*07b4*/ 	.word	0x00011600


	//   ....[118]....
        /*07b8*/ 	.word	0x00011610


	//   ....[119]....
        /*07bc*/ 	.word	0x00011620


	//   ....[120]....
        /*07c0*/ 	.word	0x00011630


	//   ....[121]....
        /*07c4*/ 	.word	0x00011650


	//   ....[122]....
        /*07c8*/ 	.word	0x00011680


	//   ....[123]....
        /*07cc*/ 	.word	0x000116c0


	//   ....[124]....
        /*07d0*/ 	.word	0x000116e0


	//   ....[125]....
        /*07d4*/ 	.word	0x00011bd0


	//   ....[126]....
        /*07d8*/ 	.word	0x00011d30


	//   ....[127]....
        /*07dc*/ 	.word	0x00011d70


	//   ....[128]....
        /*07e0*/ 	.word	0x00011df0


	//   ....[129]....
        /*07e4*/ 	.word	0x00011e20


	//   ....[130]....
        /*07e8*/ 	.word	0x00011e50


	//   ....[131]....
        /*07ec*/ 	.word	0x00011f70


	//   ....[132]....
        /*07f0*/ 	.word	0x00012270


	//   ....[133]....
        /*07f4*/ 	.word	0x00014ac0


	//   ....[134]....
        /*07f8*/ 	.word	0x00014af0


	//   ....[135]....
        /*07fc*/ 	.word	0x00014b10


	//   ....[136]....
        /*0800*/ 	.word	0x00014b50


	//   ....[137]....
        /*0804*/ 	.word	0x00014b70


	//   ....[138]....
        /*0808*/ 	.word	0x00014b90


	//   ....[139]....
        /*080c*/ 	.word	0x00014bb0


	//   ....[140]....
        /*0810*/ 	.word	0x00014bd0


	//   ....[141]....
        /*0814*/ 	.word	0x00014bf0


	//   ....[142]....
        /*0818*/ 	.word	0x00014c10


	//   ....[143]....
        /*081c*/ 	.word	0x00014c30


	//   ....[144]....
        /*0820*/ 	.word	0x00014c50


	//   ....[145]....
        /*0824*/ 	.word	0x00016060


	//   ....[146]....
        /*0828*/ 	.word	0x00016070


	//   ....[147]....
        /*082c*/ 	.word	0x00016080


	//   ....[148]....
        /*0830*/ 	.word	0x00016090


	//   ....[149]....
        /*0834*/ 	.word	0x000160a0


	//   ....[150]....
        /*0838*/ 	.word	0x000160b0


	//   ....[151]....
        /*083c*/ 	.word	0x000160c0


	//   ....[152]....
        /*0840*/ 	.word	0x000160e0


	//   ....[153]....
        /*0844*/ 	.word	0x00016100


	//   ....[154]....
        /*0848*/ 	.word	0x00016140


	//   ....[155]....
        /*084c*/ 	.word	0x00016160


	//   ....[156]....
        /*0850*/ 	.word	0x00016180


	//   ....[157]....
        /*0854*/ 	.word	0x000162f0


	//   ....[158]....
        /*0858*/ 	.word	0x00016c40


	//   ....[159]....
        /*085c*/ 	.word	0x00016e40


	//   ....[160]....
        /*0860*/ 	.word	0x000175f0


	//   ....[161]....
        /*0864*/ 	.word	0x00018060


	//   ....[162]....
        /*0868*/ 	.word	0x00018440


	//   ....[163]....
        /*086c*/ 	.word	0x00018490


	//   ....[164]....
        /*0870*/ 	.word	0x00018580


	//   ....[165]....
        /*0874*/ 	.word	0x00018a60


	//   ....[166]....
        /*0878*/ 	.word	0x00018ac0


	//   ....[167]....
        /*087c*/ 	.word	0x00018d00


	//   ....[168]....
        /*0880*/ 	.word	0x00018db0


	//   ....[169]....
        /*0884*/ 	.word	0x0001b2d0


	//   ....[170]....
        /*0888*/ 	.word	0x0001b2e0


	//   ....[171]....
        /*088c*/ 	.word	0x0001b2f0


	//   ....[172]....
        /*0890*/ 	.word	0x0001b300


	//   ....[173]....
        /*0894*/ 	.word	0x0001b330


	//   ....[174]....
        /*0898*/ 	.word	0x0001b350


	//   ....[175]....
        /*089c*/ 	.word	0x0001b370


	//   ....[176]....
        /*08a0*/ 	.word	0x0001b380


	//   ....[177]....
        /*08a4*/ 	.word	0x0001c000


	//   ....[178]....
        /*08a8*/ 	.word	0x0001c030


	//   ....[179]....
        /*08ac*/ 	.word	0x0001c060


	//   ....[180]....
        /*08b0*/ 	.word	0x0001c090


	//   ....[181]....
        /*08b4*/ 	.word	0x0001c0d0


	//   ....[182]....
        /*08b8*/ 	.word	0x0001c100


	//   ....[183]....
        /*08bc*/ 	.word	0x0001c120


	//   ....[184]....
        /*08c0*/ 	.word	0x0001c130


	//   ....[185]....
        /*08c4*/ 	.word	0x0001c150


	//   ....[186]....
        /*08c8*/ 	.word	0x0001c160


	//   ....[187]....
        /*08cc*/ 	.word	0x0001c510


	//   ....[188]....
        /*08d0*/ 	.word	0x0001c530


	//   ....[189]....
        /*08d4*/ 	.word	0x0001c830


	//   ....[190]....
        /*08d8*/ 	.word	0x0001c850


	//   ....[191]....
        /*08dc*/ 	.word	0x0001cb50


	//   ....[192]....
        /*08e0*/ 	.word	0x0001cb60


	//----- nvinfo : EIATTR_EXIT_INSTR_OFFSETS
	.align		4
.L_292:
        /*08e4*/ 	.byte	0x04, 0x1c
        /*08e6*/ 	.short	(.L_294 - .L_293)


	//   ....[0]....
.L_293:
        /*08e8*/ 	.word	0x000001c0


	//   ....[1]....
        /*08ec*/ 	.word	0x0001cb70


	//   ....[2]....
        /*08f0*/ 	.word	0x0001ce10


	//   ....[3]....
        /*08f4*/ 	.word	0x0001ce60


	//   ....[4]....
        /*08f8*/ 	.word	0x0001ce90


	//   ....[5]....
        /*08fc*/ 	.word	0x0001cef0


	//   ....[6]....
        /*0900*/ 	.word	0x0001d180


	//----- nvinfo : EIATTR_CTAIDZ_USED
	.align		4
.L_294:
        /*0904*/ 	.byte	0x01, 0x04
	.zero		2


	//----- nvinfo : EIATTR_MAX_THREADS
	.align		4
        /*0908*/ 	.byte	0x04, 0x05
        /*090a*/ 	.short	(.L_296 - .L_295)
.L_295:
        /*090c*/ 	.word	0x00000080
        /*0910*/ 	.word	0x00000001
        /*0914*/ 	.word	0x00000001


	//----- nvinfo : EIATTR_CRS_STACK_SIZE
	.align		4
.L_296:
        /*0918*/ 	.byte	0x04, 0x1e
        /*091a*/ 	.short	(.L_298 - .L_297)
.L_297:
        /*091c*/ 	.word	0x00000000
.L_298:


//--------------------- .nv.info._ZN7cutlass13device_kernelIN5flash19enable_sm80_to_sm89INS1_16FlashAttnFwdSm80INS1_25CollectiveMainloopFwdSm80ILi4ELi1ELb0EN4cute5tupleIJNS5_1CILi128EEENS7_ILi80EEENS7_ILi64EEEEEELi64ENS_6half_tEfNS_4arch4Sm80ELb0ELb1ELb1ELb1ELb1ELb0ELb1ELb1EEENS1_21CollectiveEpilogueFwdINS6_IJS8_SA_S9_EEENS6_IJNS7_ILi1EEESI_SI_EEESC_SE_Li128ELb1ELb1ELb1ELb0EEENS1_36VarlenDynamicPersistentTileSchedulerILi128ELi80ELi128ELi128ELb1ELb1ELb0ELb1ELb0ELb1EEEEEEEEEvNT_6ParamsE --------------------------
	.section	.nv.info._ZN7cutlass13device_kernelIN5flash19enable_sm80_to_sm89INS1_16FlashAttnFwdSm80INS1_25CollectiveMainloopFwdSm80ILi4ELi1ELb0EN4cute5tupleIJNS5_1CILi128EEENS7_ILi80EEENS7_ILi64EEEEEELi64ENS_6half_tEfNS_4arch4Sm80ELb0ELb1ELb1ELb1ELb1ELb0ELb1ELb1EEENS1_21CollectiveEpilogueFwdINS6_IJS8_SA_S9_EEENS6_IJNS7_ILi1EEESI_SI_EEESC_SE_Li128ELb1ELb1ELb1ELb0EEENS1_36VarlenDynamicPersistentTileSchedulerILi128ELi80ELi128ELi128ELb1ELb1ELb0ELb1ELb0ELb1EEEEEEEEEvNT_6ParamsE,"",@"SHT_CUDA_INFO"
	.sectionflags	@""
	.align	4


	//----- nvinfo : EIATTR_CUDA_API_VERSION
	.align		4
        /*0000*/ 	.byte	0x04, 0x37
        /*0002*/ 	.short	(.L_300 - .L_299)
.L_299:
        /*0004*/ 	.word	0x00000082


	//----- nvinfo : EIATTR_SW2861232_WAR
	.align		4
.L_300:
        /*0008*/ 	.byte	0x01, 0x35
	.zero		2


	//----- nvinfo : EIATTR_PARAM_CBANK
	.align		4
        /*000c*/ 	.byte	0x04, 0x0a
        /*000e*/ 	.short	(.L_302 - .L_301)
	.align		4
.L_301:
        /*0010*/ 	.word	index@(.nv.constant0._ZN7cutlass13device_kernelIN5flash19enable_sm80_to_sm89INS1_16FlashAttnFwdSm80INS1_25CollectiveMainloopFwdSm80ILi4ELi1ELb0EN4cute5tupleIJNS5_1CILi128EEENS7_ILi80EEENS7_ILi64EEEEEELi64ENS_6half_tEfNS_4arch4Sm80ELb0ELb1ELb1ELb1ELb1ELb0ELb1ELb1EEENS1_21CollectiveEpilogueFwdINS6_IJS8_SA_S9_EEENS6_IJNS7_ILi1EEESI_SI_EEESC_SE_Li128ELb1ELb1ELb1ELb0EEENS1_36VarlenDynamicPersistentTileSchedulerILi128ELi80ELi128ELi128ELb1ELb1ELb0ELb1ELb0ELb1EEEEEEEEEvNT_6ParamsE)
        /*0014*/ 	.short	0x0160
        /*0016*/ 	.short	0x0438


	//----- nvinfo : EIATTR_CBANK_PARAM_SIZE
	.align		4
.L_302:
        /*0018*/ 	.byte	0x03, 0x19
        /*001a*/ 	.short	0x0438


	//----- nvinfo : EIATTR_KPARAM_INFO
	.align		4
        /*001c*/ 	.byte	0x04, 0x17
        /*001e*/ 	.short	(.L_304 - .L_303)
.L_303:
        /*0020*/ 	.word	0x00000000
        /*0024*/ 	.short	0x0000
        /*0026*/ 	.short	0x0000
        /*0028*/ 	.byte	0x00, 0xf0, 0xe1, 0x10


	//----- nvinfo : EIATTR_MAXREG_COUNT
	.align		4
.L_304:
        /*002c*/ 	.byte	0x03, 0x1b
        /*002e*/ 	.short	0x00ff


	//----- nvinfo : EIATTR_NUM_BARRIERS
	.align		4
        /*0030*/ 	.byte	0x02, 0x4c
        /*0032*/ 	.byte	0x06
	.zero		1


	//----- nvinfo : EIATTR_ANNOTATIONS
	.align		4
        /*0034*/ 	.byte	0x04, 0x55
        /*0036*/ 	.short	(.L_306 - .L_305)


	//   ....[0]....
.L_305:
        /* <DEDUP_REMOVED lines=138> */


	//----- nvinfo : EIATTR_MERCURY_ISA_VERSION
	.align		4
.L_306:
        /*08c8*/ 	.byte	0x03, 0x5f
        /*08ca*/ 	.short	0x0000


	//----- nvinfo : EIATTR_INT_WARP_WIDE_INSTR_OFFSETS
	.align		4
        /*08cc*/ 	.byte	0x04, 0x31
        /*08ce*/ 	.short	(.L_308 - .L_307)


	//   ....[0]....
.L_307:
        /*08d0*/ 	.word	0x00018ba0


	//   ....[1]....
        /*08d4*/ 	.word	0x00018c20


	//----- nvinfo : EIATTR_COOP_GROUP_MASK_REGIDS
	.align		4
.L_308:
        /*08d8*/ 	.byte	0x04, 0x29
        /*08da*/ 	.short	(.L_310 - .L_309)


	//   ....[0]....
.L_309:
        /*08dc*/ 	.word	0xffffffff


	//   ....[1]....
        /*08e0*/ 	.word	0xffffffff


	//   ....[2]....
        /*08e4*/ 	.word	0xffffffff


	//   ....[3]....
        /*08e8*/ 	.word	0xffffffff


	//   ....[4]....
        /*08ec*/ 	.word	0xffffffff


	//   ....[5]....
        /*08f0*/ 	.word	0xffffffff


	//   ....[6]....
        /*08f4*/ 	.word	0xffffffff


	//   ....[7]....
        /*08f8*/ 	.word	0xffffffff


	//   ....[8]....
        /*08fc*/ 	.word	0xffffffff


	//   ....[9]....
        /*0900*/ 	.word	0xffffffff


	//   ....[10]....
        /*0904*/ 	.word	0xffffffff


	//   ....[11]....
        /*0908*/ 	.word	0xffffffff


	//   ....[12]....
        /*090c*/ 	.word	0xffffffff


	//   ....[13]....
        /*0910*/ 	.word	0xffffffff


	//   ....[14]....
        /*0914*/ 	.word	0xffffffff


	//   ....[15]....
        /*0918*/ 	.word	0xffffffff


	//   ....[16]....
        /*091c*/ 	.word	0xffffffff


	//   ....[17]....
        /*0920*/ 	.word	0xffffffff


	//   ....[18]....
        /*0924*/ 	.word	0xffffffff


	//   ....[19]....
        /*0928*/ 	.word	0xffffffff


	//   ....[20]....
        /*092c*/ 	.word	0xffffffff


	//   ....[21]....
        /*0930*/ 	.word	0xffffffff


	//   ....[22]....
        /*0934*/ 	.word	0xffffffff


	//   ....[23]....
        /*0938*/ 	.word	0xffffffff


	//   ....[24]....
        /*093c*/ 	.word	0xffffffff


	//   ....[25]....
        /*0940*/ 	.word	0xffffffff


	//   ....[26]....
        /*0944*/ 	.word	0xffffffff


	//   ....[27]....
        /*0948*/ 	.word	0xffffffff


	//   ....[28]....
        /*094c*/ 	.word	0xffffffff


	//   ....[29]....
        /*0950*/ 	.word	0xffffffff


	//   ....[30]....
        /*0954*/ 	.word	0xffffffff


	//   ....[31]....
        /*0958*/ 	.word	0xffffffff


	//   ....[32]....
        /*095c*/ 	.word	0xffffffff


	//   ....[33]....
        /*0960*/ 	.word	0xffffffff


	//   ....[34]....
        /*0964*/ 	.word	0xffffffff


	//   ....[35]....
        /*0968*/ 	.word	0xffffffff


	//   ....[36]....
        /*096c*/ 	.word	0xffffffff


	//   ....[37]....
        /*0970*/ 	.word	0xffffffff


	//   ....[38]....
        /*0974*/ 	.word	0xffffffff


	//   ....[39]....
        /*0978*/ 	.word	0xffffffff


	//   ....[40]....
        /*097c*/ 	.word	0xffffffff


	//   ....[41]....
        /*0980*/ 	.word	0xffffffff


	//   ....[42]....
        /*0984*/ 	.word	0xffffffff


	//   ....[43]....
        /*0988*/ 	.word	0xffffffff


	//   ....[44]....
        /*098c*/ 	.word	0xffffffff


	//   ....[45]....
        /*0990*/ 	.word	0xffffffff


	//   ....[46]....
        /*0994*/ 	.word	0xffffffff


	//   ....[47]....
        /*0998*/ 	.word	0xffffffff


	//   ....[48]....
        /*099c*/ 	.word	0xffffffff


	//   ....[49]....
        /*09a0*/ 	.word	0xffffffff


	//   ....[50]....
        /*09a4*/ 	.word	0xffffffff


	//   ....[51]....
        /*09a8*/ 	.word	0xffffffff


	//   ....[52]....
        /*09ac*/ 	.word	0xffffffff


	//   ....[53]....
        /*09b0*/ 	.word	0xffffffff


	//   ....[54]....
        /*09b4*/ 	.word	0xffffffff


	//   ....[55]....
        /*09b8*/ 	.word	0xffffffff


	//   ....[56]....
        /*09bc*/ 	.word	0xffffffff


	//   ....[57]....
        /*09c0*/ 	.word	0xffffffff


	//   ....[58]....
        /*09c4*/ 	.word	0xffffffff


	//   ....[59]....
        /*09c8*/ 	.word	0xffffffff


	//   ....[60]....
        /*09cc*/ 	.word	0xffffffff


	//   ....[61]....
        /*09d0*/ 	.word	0xffffffff


	//   ....[62]....
        /*09d4*/ 	.word	0xffffffff


	//   ....[63]....
        /*09d8*/ 	.word	0xffffffff


	//   ....[64]....
        /*09dc*/ 	.word	0xffffffff


	//   ....[65]....
        /*09e0*/ 	.word	0xffffffff


	//   ....[66]....
        /*09e4*/ 	.word	0xffffffff


	//   ....[67]....
        /*09e8*/ 	.word	0xffffffff


	//   ....[68]....
        /*09ec*/ 	.word	0xffffffff


	//   ....[69]....
        /*09f0*/ 	.word	0xffffffff


	//   ....[70]....
        /*09f4*/ 	.word	0xffffffff


	//   ....[71]....
        /*09f8*/ 	.word	0xffffffff


	//   ....[72]....
        /*09fc*/ 	.word	0xffffffff


	//   ....[73]....
        /*0a00*/ 	.word	0xffffffff


	//   ....[74]....
        /*0a04*/ 	.word	0xffffffff


	//   ....[75]....
        /*0a08*/ 	.word	0xffffffff


	//   ....[76]....
        /*0a0c*/ 	.word	0xffffffff


	//   ....[77]....
        /*0a10*/ 	.word	0xffffffff


	//   ....[78]....
        /*0a14*/ 	.word	0xffffffff


	//   ....[79]....
        /*0a18*/ 	.word	0xffffffff


	//   ....[80]....
        /*0a1c*/ 	.word	0xffffffff


	//   ....[81]....
        /*0a20*/ 	.word	0xffffffff


	//   ....[82]....
        /*0a24*/ 	.word	0xffffffff


	//   ....[83]....
        /*0a28*/ 	.word	0xffffffff


	//   ....[84]....
        /*0a2c*/ 	.word	0xffffffff


	//   ....[85]....
        /*0a30*/ 	.word	0xffffffff


	//   ....[86]....
        /*0a34*/ 	.word	0xffffffff


	//   ....[87]....
        /*0a38*/ 	.word	0xffffffff


	//   ....[88]....
        /*0a3c*/ 	.word	0xffffffff


	//   ....[89]....
        /*0a40*/ 	.word	0xffffffff


	//   ....[90]....
        /*0a44*/ 	.word	0xffffffff


	//   ....[91]....
        /*0a48*/ 	.word	0xffffffff


	//   ....[92]....
        /*0a4c*/ 	.word	0xffffffff


	//   ....[93]....
        /*0a50*/ 	.word	0xffffffff


	//   ....[94]....
        /*0a54*/ 	.word	0xffffffff


	//   ....[95]....
        /*0a58*/ 	.word	0xffffffff


	//   ....[96]....
        /*0a5c*/ 	.word	0xffffffff


	//   ....[97]....
        /*0a60*/ 	.word	0xffffffff


	//   ....[98]....
        /*0a64*/ 	.word	0xffffffff


	//   ....[99]....
        /*0a68*/ 	.word	0xffffffff


	//   ....[100]....
        /*0a6c*/ 	.word	0xffffffff


	//   ....[101]....
        /*0a70*/ 	.word	0xffffffff


	//   ....[102]....
        /*0a74*/ 	.word	0xffffffff


	//   ....[103]....
        /*0a78*/ 	.word	0xffffffff


	//   ....[104]....
        /*0a7c*/ 	.word	0xffffffff


	//   ....[105]....
        /*0a80*/ 	.word	0xffffffff


	//   ....[106]....
        /*0a84*/ 	.word	0xffffffff


	//   ....[107]....
        /*0a88*/ 	.word	0xffffffff


	//   ....[108]....
        /*0a8c*/ 	.word	0xffffffff


	//   ....[109]....
        /*0a90*/ 	.word	0xffffffff


	//   ....[110]....
        /*0a94*/ 	.word	0xffffffff


	//   ....[111]....
        /*0a98*/ 	.word	0xffffffff


	//   ....[112]....
        /*0a9c*/ 	.word	0xffffffff


	//   ....[113]....
        /*0aa0*/ 	.word	0xffffffff


	//   ....[114]....
        /*0aa4*/ 	.word	0xffffffff


	//   ....[115]....
        /*0aa8*/ 	.word	0xffffffff


	//   ....[116]....
        /*0aac*/ 	.word	0xffffffff


	//   ....[117]....
        /*0ab0*/ 	.word	0xffffffff


	//   ....[118]....
        /*0ab4*/ 	.word	0xffffffff


	//   ....[119]....
        /*0ab8*/ 	.word	0xffffffff


	//   ....[120]....
        /*0abc*/ 	.word	0xffffffff


	//   ....[121]....
        /*0ac0*/ 	.word	0xffffffff


	//   ....[122]....
        /*0ac4*/ 	.word	0xffffffff


	//   ....[123]....
        /*0ac8*/ 	.word	0xffffffff


	//   ....[124]....
        /*0acc*/ 	.word	0xffffffff


	//   ....[125]....
        /*0ad0*/ 	.word	0xffffffff


	//   ....[126]....
        /*0ad4*/ 	.word	0xffffffff


	//   ....[127]....
        /*0ad8*/ 	.word	0xffffffff


	//   ....[128]....
        /*0adc*/ 	.word	0xffffffff


	//   ....[129]....
        /*0ae0*/ 	.word	0xffffffff


	//   ....[130]....
        /*0ae4*/ 	.word	0xffffffff


	//   ....[131]....
        /*0ae8*/ 	.word	0xffffffff


	//   ....[132]....
        /*0aec*/ 	.word	0xffffffff


	//   ....[133]....
        /*0af0*/ 	.word	0xffffffff


	//   ....[134]....
        /*0af4*/ 	.word	0xffffffff


	//   ....[135]....
        /*0af8*/ 	.word	0xffffffff


	//   ....[136]....
        /*0afc*/ 	.word	0xffffffff


	//   ....[137]....
        /*0b00*/ 	.word	0xffffffff


	//   ....[138]....
        /*0b04*/ 	.word	0xffffffff


	//   ....[139]....
        /*0b08*/ 	.word	0xffffffff


	//   ....[140]....
        /*0b0c*/ 	.word	0xffffffff


	//   ....[141]....
        /*0b10*/ 	.word	0xffffffff


	//   ....[142]....
        /*0b14*/ 	.word	0xffffffff


	//   ....[143]....
        /*0b18*/ 	.word	0xffffffff


	//   ....[144]....
        /*0b1c*/ 	.word	0xffffffff


	//   ....[145]....
        /*0b20*/ 	.word	0xffffffff


	//   ....[146]....
        /*0b24*/ 	.word	0xffffffff


	//   ....[147]....
        /*0b28*/ 	.word	0xffffffff


	//   ....[148]....
        /*0b2c*/ 	.word	0xffffffff


	//   ....[149]....
        /*0b30*/ 	.word	0xffffffff


	//   ....[150]....
        /*0b34*/ 	.word	0xffffffff


	//   ....[151]....
        /*0b38*/ 	.word	0xffffffff


	//   ....[152]....
        /*0b3c*/ 	.word	0xffffffff


	//   ....[153]....
        /*0b40*/ 	.word	0xffffffff


	//   ....[154]....
        /*0b44*/ 	.word	0xffffffff


	//   ....[155]....
        /*0b48*/ 	.word	0xffffffff


	//   ....[156]....
        /*0b4c*/ 	.word	0xffffffff


	//   ....[157]....
        /*0b50*/ 	.word	0xffffffff


	//   ....[158]....
        /*0b54*/ 	.word	0xffffffff


	//   ....[159]....
        /*0b58*/ 	.word	0xffffffff


	//   ....[160]....
        /*0b5c*/ 	.word	0xffffffff


	//   ....[161]....
        /*0b60*/ 	.word	0xffffffff


	//   ....[162]....
        /*0b64*/ 	.word	0xffffffff


	//   ....[163]....
        /*0b68*/ 	.word	0xffffffff


	//   ....[164]....
        /*0b6c*/ 	.word	0xffffffff


	//   ....[165]....
        /*0b70*/ 	.word	0xffffffff


	//   ....[166]....
        /*0b74*/ 	.word	0xffffffff


	//   ....[167]....
        /*0b78*/ 	.word	0xffffffff


	//   ....[168]....
        /*0b7c*/ 	.word	0xffffffff


	//   ....[169]....
        /*0b80*/ 	.word	0xffffffff


	//   ....[170]....
        /*0b84*/ 	.word	0xffffffff


	//   ....[171]....
        /*0b88*/ 	.word	0xffffffff


	//   ....[172]....
        /*0b8c*/ 	.word	0xffffffff


	//   ....[173]....
        /*0b90*/ 	.word	0xffffffff


	//   ....[174]....
        /*0b94*/ 	.word	0xffffffff


	//   ....[175]....
        /*0b98*/ 	.word	0xffffffff


	//   ....[176]....
        /*0b9c*/ 	.word	0xffffffff


	//   ....[177]....
        /*0ba0*/ 	.word	0xffffffff


	//   ....[178]....
        /*0ba4*/ 	.word	0xffffffff


	//   ....[179]....
        /*0ba8*/ 	.word	0xffffffff


	//   ....[180]....
        /*0bac*/ 	.word	0xffffffff


	//   ....[181]....
        /*0bb0*/ 	.word	0xffffffff


	//   ....[182]....
        /*0bb4*/ 	.word	0xffffffff


	//   ....[183]....
        /*0bb8*/ 	.word	0xffffffff


	//   ....[184]....
        /*0bbc*/ 	.word	0xffffffff


	//   ....[185]....
        /*0bc0*/ 	.word	0xffffffff


	//   ....[186]....
        /*0bc4*/ 	.word	0xffffffff


	//   ....[187]....
        /*0bc8*/ 	.word	0xffffffff


	//   ....[188]....
        /*0bcc*/ 	.word	0xffffffff


	//   ....[189]....
        /*0bd0*/ 	.word	0xffffffff


	//   ....[190]....
        /*0bd4*/ 	.word	0xffffffff


	//   ....[191]....
        /*0bd8*/ 	.word	0xffffffff


	//   ....[192]....
        /*0bdc*/ 	.word	0xffffffff


	//   ....[193]....
        /*0be0*/ 	.word	0xffffffff


	//   ....[194]....
        /*0be4*/ 	.word	0xffffffff


	//   ....[195]....
        /*0be8*/ 	.word	0xffffffff


	//   ....[196]....
        /*0bec*/ 	.word	0xffffffff


	//   ....[197]....
        /*0bf0*/ 	.word	0xffffffff


	//   ....[198]....
        /*0bf4*/ 	.word	0xffffffff


	//   ....[199]....
        /*0bf8*/ 	.word	0xffffffff


	//   ....[200]....
        /*0bfc*/ 	.word	0xffffffff


	//   ....[201]....
        /*0c00*/ 	.word	0xffffffff


	//   ....[202]....
        /*0c04*/ 	.word	0xffffffff


	//   ....[203]....
        /*0c08*/ 	.word	0xffffffff


	//   ....[204]....
        /*0c0c*/ 	.word	0xffffffff


	//   ....[205]....
        /*0c10*/ 	.word	0xffffffff


	//   ....[206]....
        /*0c14*/ 	.word	0xffffffff


	//   ....[207]....
        /*0c18*/ 	.word	0xffffffff


	//   ....[208]....
        /*0c1c*/ 	.word	0xffffffff


	//   ....[209]....
        /*0c20*/ 	.word	0xffffffff


	//   ....[210]....
        /*0c24*/ 	.word	0xffffffff


	//   ....[211]....
        /*0c28*/ 	.word	0xffffffff


	//   ....[212]....
        /*0c2c*/ 	.word	0xffffffff


	//   ....[213]....
        /*0c30*/ 	.word	0xffffffff


	//   ....[214]....
        /*0c34*/ 	.word	0xffffffff


	//   ....[215]....
        /*0c38*/ 	.word	0xffffffff


	//   ....[216]....
        /*0c3c*/ 	.word	0xffffffff


	//   ....[217]....
        /*0c40*/ 	.word	0xffffffff


	//   ....[218]....
        /*0c44*/ 	.word	0xffffffff


	//   ....[219]....
        /*0c48*/ 	.word	0xffffffff


	//   ....[220]....
        /*0c4c*/ 	.word	0xffffffff


	//   ....[221]....
        /*0c50*/ 	.word	0xffffffff


	//   ....[222]....
        /*0c54*/ 	.word	0xffffffff


	//   ....[223]....
        /*0c58*/ 	.word	0xffffffff


	//   ....[224]....
        /*0c5c*/ 	.word	0xffffffff


	//   ....[225]....
        /*0c60*/ 	.word	0xffffffff


	//   ....[226]....
        /*0c64*/ 	.word	0xffffffff


	//   ....[227]....
        /*0c68*/ 	.word	0xffffffff


	//   ....[228]....
        /*0c6c*/ 	.word	0xffffffff


	//   ....[229]....
        /*0c70*/ 	.word	0xffffffff


	//   ....[230]....
        /*0c74*/ 	.word	0xffffffff


	//   ....[231]....
        /*0c78*/ 	.word	0xffffffff


	//   ....[232]....
        /*0c7c*/ 	.word	0xffffffff


	//   ....[233]....
        /*0c80*/ 	.word	0xffffffff


	//   ....[234]....
        /*0c84*/ 	.word	0xffffffff


	//   ....[235]....
        /*0c88*/ 	.word	0xffffffff


	//   ....[236]....
        /*0c8c*/ 	.word	0xffffffff


	//   ....[237]....
        /*0c90*/ 	.word	0xffffffff


	//   ....[238]....
        /*0c94*/ 	.word	0xffffffff


	//   ....[239]....
        /*0c98*/ 	.word	0xffffffff


	//   ....[240]....
        /*0c9c*/ 	.word	0xffffffff


	//   ....[241]....
        /*0ca0*/ 	.word	0xffffffff


	//   ....[242]....
        /*0ca4*/ 	.word	0xffffffff


	//   ....[243]....
        /*0ca8*/ 	.word	0xffffffff


	//   ....[244]....
        /*0cac*/ 	.word	0xffffffff


	//   ....[245]....
        /*0cb0*/ 	.word	0xffffffff


	//   ....[246]....
        /*0cb4*/ 	.word	0xffffffff


	//   ....[247]....
        /*0cb8*/ 	.word	0xffffffff


	//   ....[248]....
        /*0cbc*/ 	.word	0xffffffff


	//   ....[249]....
        /*0cc0*/ 	.word	0xffffffff


	//   ....[250]....
        /*0cc4*/ 	.word	0xffffffff


	//   ....[251]....
        /*0cc8*/ 	.word	0xffffffff


	//   ....[252]....
        /*0ccc*/ 	.word	0xffffffff


	//   ....[253]....
        /*0cd0*/ 	.word	0xffffffff


	//   ....[254]....
        /*0cd4*/ 	.word	0xffffffff


	//   ....[255]....
        /*0cd8*/ 	.word	0xffffffff


	//   ....[0]....
        /*0cdc*/ 	.word	0xffffffff


	//   ....[1]....
        /*0ce0*/ 	.word	0xffffffff


	//   ....[2]....
        /*0ce4*/ 	.word	0xffffffff


	//   ....[3]....
        /*0ce8*/ 	.word	0xffffffff


	//   ....[4]....
        /*0cec*/ 	.word	0xffffffff


	//   ....[5]....
        /*0cf0*/ 	.word	0xffffffff


	//   ....[6]....
        /*0cf4*/ 	.word	0xffffffff


	//   ....[7]....
        /*0cf8*/ 	.word	0xffffffff


	//   ....[8]....
        /*0cfc*/ 	.word	0xffffffff


	//   ....[9]....
        /*0d00*/ 	.word	0xffffffff


	//   ....[10]....
        /*0d04*/ 	.word	0xffffffff


	//   ....[11]....
        /*0d08*/ 	.word	0xffffffff


	//   ....[12]....
        /*0d0c*/ 	.word	0xffffffff


	//   ....[13]....
        /*0d10*/ 	.word	0xffffffff


	//   ....[14]....
        /*0d14*/ 	.word	0xffffffff


	//   ....[15]....
        /*0d18*/ 	.word	0xffffffff


	//   ....[16]....
        /*0d1c*/ 	.word	0xffffffff


	//   ....[17]....
        /*0d20*/ 	.word	0xffffffff


	//   ....[18]....
        /*0d24*/ 	.word	0xffffffff


	//   ....[19]....
        /*0d28*/ 	.word	0xffffffff


	//   ....[20]....
        /*0d2c*/ 	.word	0xffffffff


	//   ....[21]....
        /*0d30*/ 	.word	0xffffffff


	//   ....[22]....
        /*0d34*/ 	.word	0xffffffff


	//   ....[23]....
        /*0d38*/ 	.word	0xffffffff


	//   ....[24]....
        /*0d3c*/ 	.word	0xffffffff


	//   ....[25]....
        /*0d40*/ 	.word	0xffffffff


	//   ....[26]....
        /*0d44*/ 	.word	0xffffffff


	//   ....[27]....
        /*0d48*/ 	.word	0xffffffff


	//   ....[28]....
        /*0d4c*/ 	.word	0xffffffff


	//   ....[29]....
        /*0d50*/ 	.word	0xffffffff


	//   ....[30]....
        /*0d54*/ 	.word	0xffffffff


	//   ....[31]....
        /*0d58*/ 	.word	0xffffffff


	//   ....[32]....
        /*0d5c*/ 	.word	0xffffffff


	//   ....[33]....
        /*0d60*/ 	.word	0xffffffff


	//   ....[34]....
        /*0d64*/ 	.word	0xffffffff


	//   ....[35]....
        /*0d68*/ 	.word	0xffffffff


	//   ....[36]....
        /*0d6c*/ 	.word	0xffffffff


	//   ....[37]....
        /*0d70*/ 	.word	0xffffffff


	//   ....[38]....
        /*0d74*/ 	.word	0xffffffff


	//   ....[39]....
        /*0d78*/ 	.word	0xffffffff


	//   ....[40]....
        /*0d7c*/ 	.word	0xffffffff


	//   ....[41]....
        /*0d80*/ 	.word	0xffffffff


	//   ....[42]....
        /*0d84*/ 	.word	0xffffffff


	//   ....[43]....
        /*0d88*/ 	.word	0xffffffff


	//   ....[44]....
        /*0d8c*/ 	.word	0xffffffff


	//   ....[45]....
        /*0d90*/ 	.word	0xffffffff


	//   ....[46]....
        /*0d94*/ 	.word	0xffffffff


	//   ....[47]....
        /*0d98*/ 	.word	0xffffffff


	//   ....[48]....
        /*0d9c*/ 	.word	0xffffffff


	//   ....[49]....
        /*0da0*/ 	.word	0xffffffff


	//   ....[50]....
        /*0da4*/ 	.word	0xffffffff


	//   ....[51]....
        /*0da8*/ 	.word	0xffffffff


	//   ....[52]....
        /*0dac*/ 	.word	0xffffffff


	//   ....[53]....
        /*0db0*/ 	.word	0xffffffff


	//   ....[54]....
        /*0db4*/ 	.word	0xffffffff


	//   ....[55]....
        /*0db8*/ 	.word	0xffffffff


	//   ....[56]....
        /*0dbc*/ 	.word	0xffffffff


	//   ....[57]....
        /*0dc0*/ 	.word	0xffffffff


	//   ....[58]....
        /*0dc4*/ 	.word	0xffffffff


	//   ....[59]....
        /*0dc8*/ 	.word	0xffffffff


	//   ....[60]....
        /*0dcc*/ 	.word	0xffffffff


	//   ....[61]....
        /*0dd0*/ 	.word	0xffffffff


	//   ....[62]....
        /*0dd4*/ 	.word	0xffffffff


	//   ....[63]....
        /*0dd8*/ 	.word	0xffffffff


	//   ....[64]....
        /*0ddc*/ 	.word	0xffffffff


	//   ....[65]....
        /*0de0*/ 	.word	0xffffffff


	//   ....[66]....
        /*0de4*/ 	.word	0xffffffff


	//   ....[67]....
        /*0de8*/ 	.word	0xffffffff


	//   ....[68]....
        /*0dec*/ 	.word	0xffffffff


	//   ....[69]....
        /*0df0*/ 	.word	0xffffffff


	//   ....[70]....
        /*0df4*/ 	.word	0xffffffff


	//   ....[71]....
        /*0df8*/ 	.word	0xffffffff


	//   ....[72]....
        /*0dfc*/ 	.word	0xffffffff


	//   ....[73]....
        /*0e00*/ 	.word	0xffffffff


	//   ....[74]....
        /*0e04*/ 	.word	0xffffffff


	//   ....[75]....
        /*0e08*/ 	.word	0xffffffff


	//   ....[76]....
        /*0e0c*/ 	.word	0xffffffff


	//   ....[77]....
        /*0e10*/ 	.word	0xffffffff


	//   ....[78]....
        /*0e14*/ 	.word	0xffffffff


	//   ....[79]....
        /*0e18*/ 	.word	0xffffffff


	//   ....[80]....
        /*0e1c*/ 	.word	0xffffffff


	//   ....[81]....
        /*0e20*/ 	.word	0xffffffff


	//   ....[82]....
        /*0e24*/ 	.word	0xffffffff


	//   ....[83]....
        /*0e28*/ 	.word	0xffffffff


	//   ....[84]....
        /*0e2c*/ 	.word	0xffffffff


	//   ....[85]....
        /*0e30*/ 	.word	0xffffffff


	//   ....[86]....
        /*0e34*/ 	.word	0xffffffff


	//   ....[87]....
        /*0e38*/ 	.word	0xffffffff


	//   ....[88]....
        /*0e3c*/ 	.word	0xffffffff


	//   ....[89]....
        /*0e40*/ 	.word	0xffffffff


	//   ....[90]....
        /*0e44*/ 	.word	0xffffffff


	//   ....[91]....
        /*0e48*/ 	.word	0xffffffff


	//   ....[92]....
        /*0e4c*/ 	.word	0xffffffff


	//   ....[93]....
        /*0e50*/ 	.word	0xffffffff


	//   ....[94]....
        /*0e54*/ 	.word	0xffffffff


	//   ....[95]....
        /*0e58*/ 	.word	0xffffffff


	//   ....[96]....
        /*0e5c*/ 	.word	0xffffffff


	//   ....[97]....
        /*0e60*/ 	.word	0xffffffff


	//   ....[98]....
        /*0e64*/ 	.word	0xffffffff


	//   ....[99]....
        /*0e68*/ 	.word	0xffffffff


	//   ....[100]....
        /*0e6c*/ 	.word	0xffffffff


	//   ....[101]....
        /*0e70*/ 	.word	0xffffffff


	//   ....[102]....
        /*0e74*/ 	.word	0xffffffff


	//   ....[103]....
        /*0e78*/ 	.word	0xffffffff


	//   ....[104]....
        /*0e7c*/ 	.word	0xffffffff


	//   ....[105]....
        /*0e80*/ 	.word	0xffffffff


	//   ....[106]....
        /*0e84*/ 	.word	0xffffffff


	//   ....[107]....
        /*0e88*/ 	.word	0xffffffff


	//   ....[108]....
        /*0e8c*/ 	.word	0xffffffff


	//   ....[109]....
        /*0e90*/ 	.word	0xffffffff


	//   ....[110]....
        /*0e94*/ 	.word	0xffffffff


	//   ....[111]....
        /*0e98*/ 	.word	0xffffffff


	//   ....[112]....
        /*0e9c*/ 	.word	0xffffffff


	//   ....[113]....
        /*0ea0*/ 	.word	0xffffffff


	//   ....[114]....
        /*0ea4*/ 	.word	0xffffffff


	//   ....[115]....
        /*0ea8*/ 	.word	0xffffffff


	//   ....[116]....
        /*0eac*/ 	.word	0xffffffff


	//   ....[117]....
        /*0eb0*/ 	.word	0xffffffff


	//   ....[118]....
        /*0eb4*/ 	.word	0xffffffff


	//   ....[119]....
        /*0eb8*/ 	.word	0xffffffff


	//   ....[120]....
        /*0ebc*/ 	.word	0xffffffff


	//   ....[121]....
        /*0ec0*/ 	.word	0xffffffff


	//   ....[122]....
        /*0ec4*/ 	.word	0xffffffff


	//   ....[123]....
        /*0ec8*/ 	.word	0xffffffff


	//   ....[124]....
        /*0ecc*/ 	.word	0xffffffff


	//   ....[125]....
        /*0ed0*/ 	.word	0xffffffff


	//   ....[126]....
        /*0ed4*/ 	.word	0xffffffff


	//   ....[127]....
        /*0ed8*/ 	.word	0xffffffff


	//   ....[128]....
        /*0edc*/ 	.word	0xffffffff


	//   ....[129]....
        /*0ee0*/ 	.word	0xffffffff


	//   ....[130]....
        /*0ee4*/ 	.word	0xffffffff


	//   ....[131]....
        /*0ee8*/ 	.word	0xffffffff


	//   ....[132]....
        /*0eec*/ 	.word	0xffffffff


	//   ....[133]....
        /*0ef0*/ 	.word	0xffffffff


	//   ....[134]....
        /*0ef4*/ 	.word	0xffffffff


	//   ....[135]....
        /*0ef8*/ 	.word	0xffffffff


	//   ....[136]....
        /*0efc*/ 	.word	0xffffffff


	//   ....[137]....
        /*0f00*/ 	.word	0xffffffff


	//   ....[138]....
        /*0f04*/ 	.word	0xffffffff


	//   ....[139]....
        /*0f08*/ 	.word	0xffffffff


	//   ....[140]....
        /*0f0c*/ 	.word	0xffffffff


	//   ....[141]....
        /*0f10*/ 	.word	0xffffffff


	//   ....[142]....
        /*0f14*/ 	.word	0xffffffff


	//   ....[143]....
        /*0f18*/ 	.word	0xffffffff


	//   ....[144]....
        /*0f1c*/ 	.word	0xffffffff


	//   ....[145]....
        /*0f20*/ 	.word	0xffffffff


	//   ....[146]....
        /*0f24*/ 	.word	0xffffffff


	//   ....[147]....
        /*0f28*/ 	.word	0xffffffff


	//   ....[148]....
        /*0f2c*/ 	.word	0xffffffff


	//   ....[149]....
        /*0f30*/ 	.word	0xffffffff


	//   ....[150]....
        /*0f34*/ 	.word	0xffffffff


	//   ....[151]....
        /*0f38*/ 	.word	0xffffffff


	//   ....[152]....
        /*0f3c*/ 	.word	0xffffffff


	//   ....[153]....
        /*0f40*/ 	.word	0xffffffff


	//   ....[154]....
        /*0f44*/ 	.word	0xffffffff


	//   ....[155]....
        /*0f48*/ 	.word	0xffffffff


	//   ....[156]....
        /*0f4c*/ 	.word	0xffffffff


	//   ....[157]....
        /*0f50*/ 	.word	0xffffffff


	//   ....[158]....
        /*0f54*/ 	.word	0xffffffff


	//   ....[159]....
        /*0f58*/ 	.word	0xffffffff


	//   ....[160]....
        /*0f5c*/ 	.word	0xffffffff


	//   ....[161]....
        /*0f60*/ 	.word	0xffffffff


	//   ....[162]....
        /*0f64*/ 	.word	0xffffffff


	//   ....[163]....
        /*0f68*/ 	.word	0xffffffff


	//   ....[164]....
        /*0f6c*/ 	.word	0xffffffff


	//   ....[165]....
        /*0f70*/ 	.word	0xffffffff


	//   ....[166]....
        /*0f74*/ 	.word	0xffffffff


	//   ....[167]....
        /*0f78*/ 	.word	0xffffffff


	//   ....[168]....
        /*0f7c*/ 	.word	0xffffffff


	//   ....[169]....
        /*0f80*/ 	.word	0xffffffff


	//   ....[170]....
        /*0f84*/ 	.word	0xffffffff


	//   ....[171]....
        /*0f88*/ 	.word	0xffffffff


	//   ....[172]....
        /*0f8c*/ 	.word	0xffffffff


	//   ....[173]....
        /*0f90*/ 	.word	0xffffffff


	//   ....[174]....
        /*0f94*/ 	.word	0xffffffff


	//   ....[175]....
        /*0f98*/ 	.word	0xffffffff


	//   ....[176]....
        /*0f9c*/ 	.word	0xffffffff


	//   ....[177]....
        /*0fa0*/ 	.word	0xffffffff


	//   ....[178]....
        /*0fa4*/ 	.word	0xffffffff


	//   ....[179]....
        /*0fa8*/ 	.word	0xffffffff


	//   ....[180]....
        /*0fac*/ 	.word	0xffffffff


	//   ....[181]....
        /*0fb0*/ 	.word	0xffffffff


	//----- nvinfo : EIATTR_COOP_GROUP_INSTR_OFFSETS
	.align		4
.L_310:
        /*0fb4*/ 	.byte	0x04, 0x28
        /*0fb6*/ 	.short	(.L_312 - .L_311)


	//   ....[0]....
.L_311:
        /*0fb8*/ 	.word	0x00000050


	//   ....[1]....
        /*0fbc*/ 	.word	0x00000200


	//   ....[2]....
        /*0fc0*/ 	.word	0x00000230


	//   ....[3]....
        /*0fc4*/ 	.word	0x00000260


	//   ....[4]....
        /*0fc8*/ 	.word	0x00000290


	//   ....[5]....
        /*0fcc*/ 	.word	0x000002c0


	//   ....[6]....
        /*0fd0*/ 	.word	0x000002f0


	//   ....[7]....
        /*0fd4*/ 	.word	0x00000450


	//   ....[8]....
        /*0fd8*/ 	.word	0x00000490


	//   ....[9]....
        /*0fdc*/ 	.word	0x000004c0


	//   ....[10]....
        /*0fe0*/ 	.word	0x000004f0


	//   ....[11]....
        /*0fe4*/ 	.word	0x00000520


	//   ....[12]....
        /*0fe8*/ 	.word	0x00000550


	//   ....[13]....
        /*0fec*/ 	.word	0x000005e0


	//   ....[14]....
        /*0ff0*/ 	.word	0x00000630


	//   ....[15]....
        /*0ff4*/ 	.word	0x00000650


	//   ....[16]....
        /*0ff8*/ 	.word	0x000006b0


	//   ....[17]....
        /*0ffc*/ 	.word	0x00002a40


	//   ....[18]....
        /*1000*/ 	.word	0x00002a60


	//   ....[19]....
        /*1004*/ 	.word	0x00002ba0


	//   ....[20]....
        /*1008*/ 	.word	0x00002bb0


	//   ....[21]....
        /*100c*/ 	.word	0x00002c90


	//   ....[22]....
        /*1010*/ 	.word	0x00002cb0


	//   ....[23]....
        /*1014*/ 	.word	0x00002d90


	//   ....[24]....
        /*1018*/ 	.word	0x00002da0


	//   ....[25]....
        /*101c*/ 	.word	0x00002e80


	//   ....[26]....
        /*1020*/ 	.word	0x00002ea0


	//   ....[27]....
        /*1024*/ 	.word	0x00002f80


	//   ....[28]....
        /*1028*/ 	.word	0x00002f90


	//   ....[29]....
        /*102c*/ 	.word	0x00003070


	//   ....[30]....
        /*1030*/ 	.word	0x00003090


	//   ....[31]....
        /*1034*/ 	.word	0x00003170


	//   ....[32]....
        /*1038*/ 	.word	0x00003180


	//   ....[33]....
        /*103c*/ 	.word	0x000035e0


	//   ....[34]....
        /*1040*/ 	.word	0x000035f0


	//   ....[35]....
        /*1044*/ 	.word	0x00003610


	//   ....[36]....
        /*1048*/ 	.word	0x00003620


	//   ....[37]....
        /*104c*/ 	.word	0x00003630


	//   ....[38]....
        /*1050*/ 	.word	0x00003640


	//   ....[39]....
        /*1054*/ 	.word	0x00003680


	//   ....[40]....
        /*1058*/ 	.word	0x000036a0


	//   ....[41]....
        /*105c*/ 	.word	0x000036d0


	//   ....[42]....
        /*1060*/ 	.word	0x00003720


	//   ....[43]....
        /*1064*/ 	.word	0x000038b0


	//   ....[44]....
        /*1068*/ 	.word	0x000038c0


	//   ....[45]....
        /*106c*/ 	.word	0x000038d0


	//   ....[46]....
        /*1070*/ 	.word	0x000038e0


	//   ....[47]....
        /*1074*/ 	.word	0x000038f0


	//   ....[48]....
        /*1078*/ 	.word	0x00003900


	//   ....[49]....
        /*107c*/ 	.word	0x00003920


	//   ....[50]....
        /*1080*/ 	.word	0x00003930


	//   ....[51]....
        /*1084*/ 	.word	0x00003940


	//   ....[52]....
        /*1088*/ 	.word	0x00003990


	//   ....[53]....
        /*108c*/ 	.word	0x00004e20


	//   ....[54]....
        /*1090*/ 	.word	0x00004e40


	//   ....[55]....
        /*1094*/ 	.word	0x00004e50


	//   ....[56]....
        /*1098*/ 	.word	0x00004e60


	//   ....[57]....
        /*109c*/ 	.word	0x00004e70


	//   ....[58]....
        /*10a0*/ 	.word	0x00004e80


	//   ....[59]....
        /*10a4*/ 	.word	0x00004e90


	//   ....[60]....
        /*10a8*/ 	.word	0x00004ea0


	//   ....[61]....
        /*10ac*/ 	.word	0x00004ed0


	//   ....[62]....
        /*10b0*/ 	.word	0x00004f00


	//   ....[63]....
        /*10b4*/ 	.word	0x00005130


	//   ....[64]....
        /*10b8*/ 	.word	0x000059d0


	//   ....[65]....
        /*10bc*/ 	.word	0x00006040


	//   ....[66]....
        /*10c0*/ 	.word	0x000066b0


	//   ....[67]....
        /*10c4*/ 	.word	0x000071e0


	//   ....[68]....
        /*10c8*/ 	.word	0x00007210


	//   ....[69]....
        /*10cc*/ 	.word	0x00007220


	//   ....[70]....
        /*10d0*/ 	.word	0x00007230


	//   ....[71]....
        /*10d4*/ 	.word	0x00007240


	//   ....[72]....
        /*10d8*/ 	.word	0x00007270


	//   ....[73]....
        /*10dc*/ 	.word	0x00007290


	//   ....[74]....
        /*10e0*/ 	.word	0x000072b0


	//   ....[75]....
        /*10e4*/ 	.word	0x000090b0


	//   ....[76]....
        /*10e8*/ 	.word	0x000090d0


	//   ....[77]....
        /*10ec*/ 	.word	0x000090e0


	//   ....[78]....
        /*10f0*/ 	.word	0x000090f0


	//   ....[79]....
        /*10f4*/ 	.word	0x00009100


	//   ....[80]....
        /*10f8*/ 	.word	0x00009110


	//   ....[81]....
        /*10fc*/ 	.word	0x00009120


	//   ....[82]....
        /*1100*/ 	.word	0x00009130


	//   ....[83]....
        /*1104*/ 	.word	0x00009140


	//   ....[84]....
        /*1108*/ 	.word	0x00009150


	//   ....[85]....
        /*110c*/ 	.word	0x0000a560


	//   ....[86]....
        /*1110*/ 	.word	0x0000a580


	//   ....[87]....
        /*1114*/ 	.word	0x0000a590


	//   ....[88]....
        /*1118*/ 	.word	0x0000a5a0


	//   ....[89]....
        /*111c*/ 	.word	0x0000a5b0


	//   ....[90]....
        /*1120*/ 	.word	0x0000a5c0


	//   ....[91]....
        /*1124*/ 	.word	0x0000a5d0


	//   ....[92]....
        /*1128*/ 	.word	0x0000a5e0


	//   ....[93]....
        /*112c*/ 	.word	0x0000a5f0


	//   ....[94]....
        /*1130*/ 	.word	0x0000a600


	//   ....[95]....
        /*1134*/ 	.word	0x0000a830


	//   ....[96]....
        /*1138*/ 	.word	0x0000b0f0


	//   ....[97]....
        /*113c*/ 	.word	0x0000b770


	//   ....[98]....
        /*1140*/ 	.word	0x0000bdf0


	//   ....[99]....
        /*1144*/ 	.word	0x0000c970


	//   ....[100]....
        /*1148*/ 	.word	0x0000c9a0


	//   ....[101]....
        /*114c*/ 	.word	0x0000c9b0


	//   ....[102]....
        /*1150*/ 	.word	0x0000c9c0


	//   ....[103]....
        /*1154*/ 	.word	0x0000ca00


	//   ....[104]....
        /*1158*/ 	.word	0x0000ca10


	//   ....[105]....
        /*115c*/ 	.word	0x0000ca20


	//   ....[106]....
        /*1160*/ 	.word	0x0000ca30


	//   ....[107]....
        /*1164*/ 	.word	0x0000ee20


	//   ....[108]....
        /*1168*/ 	.word	0x0000ee40


	//   ....[109]....
        /*116c*/ 	.word	0x0000ee50


	//   ....[110]....
        /*1170*/ 	.word	0x0000ee60


	//   ....[111]....
        /*1174*/ 	.word	0x0000ee70


	//   ....[112]....
        /*1178*/ 	.word	0x0000ee80


	//   ....[113]....
        /*117c*/ 	.word	0x0000ee90


	//   ....[114]....
        /*1180*/ 	.word	0x0000eea0


	//   ....[115]....
        /*1184*/ 	.word	0x0000eeb0


	//   ....[116]....
        /*1188*/ 	.word	0x0000eec0


	//   ....[117]....
        /*118c*/ 	.word	0x000102d0


	//   ....[118]....
        /*1190*/ 	.word	0x000102f0


	//   ....[119]....
        /*1194*/ 	.word	0x00010300


	//   ....[120]....
        /*1198*/ 	.word	0x00010310


	//   ....[121]....
        /*119c*/ 	.word	0x00010320


	//   ....[122]....
        /*11a0*/ 	.word	0x00010330


	//   ....[123]....
        /*11a4*/ 	.word	0x00010340


	//   ....[124]....
        /*11a8*/ 	.word	0x00010350


	//   ....[125]....
        /*11ac*/ 	.word	0x00010360


	//   ....[126]....
        /*11b0*/ 	.word	0x00010370


	//   ....[127]....
        /*11b4*/ 	.word	0x000109d0


	//   ....[128]....
        /*11b8*/ 	.word	0x00010a00


	//   ....[129]....
        /*11bc*/ 	.word	0x00010a10


	//   ....[130]....
        /*11c0*/ 	.word	0x00010a20


	//   ....[131]....
        /*11c4*/ 	.word	0x00010a60


	//   ....[132]....
        /*11c8*/ 	.word	0x00010a70


	//   ....[133]....
        /*11cc*/ 	.word	0x00010a80


	//   ....[134]....
        /*11d0*/ 	.word	0x00010a90


	//   ....[135]....
        /*11d4*/ 	.word	0x00012b60


	//   ....[136]....
        /*11d8*/ 	.word	0x00012b80


	//   ....[137]....
        /*11dc*/ 	.word	0x00012bb0


	//   ....[138]....
        /*11e0*/ 	.word	0x00012bd0


	//   ....[139]....
        /*11e4*/ 	.word	0x00012bf0


	//   ....[140]....
        /*11e8*/ 	.word	0x00012c10


	//   ....[141]....
        /*11ec*/ 	.word	0x00012c30


	//   ....[142]....
        /*11f0*/ 	.word	0x00012c50


	//   ....[143]....
        /*11f4*/ 	.word	0x00012c70


	//   ....[144]....
        /*11f8*/ 	.word	0x00012c90


	//   ....[145]....
        /*11fc*/ 	.word	0x00013fb0


	//   ....[146]....
        /*1200*/ 	.word	0x00013fd0


	//   ....[147]....
        /*1204*/ 	.word	0x00013fe0


	//   ....[148]....
        /*1208*/ 	.word	0x00013ff0


	//   ....[149]....
        /*120c*/ 	.word	0x00014000


	//   ....[150]....
        /*1210*/ 	.word	0x00014010


	//   ....[151]....
        /*1214*/ 	.word	0x00014020


	//   ....[152]....
        /*1218*/ 	.word	0x00014030


	//   ....[153]....
        /*121c*/ 	.word	0x00014040


	//   ....[154]....
        /*1220*/ 	.word	0x00014050


	//   ....[155]....
        /*1224*/ 	.word	0x000142a0


	//   ....[156]....
        /*1228*/ 	.word	0x00014b50


	//   ....[157]....
        /*122c*/ 	.word	0x000151d0


	//   ....[158]....
        /*1230*/ 	.word	0x00015850


	//   ....[159]....
        /*1234*/ 	.word	0x000163d0


	//   ....[160]....
        /*1238*/ 	.word	0x00016400


	//   ....[161]....
        /*123c*/ 	.word	0x00016410


	//   ....[162]....
        /*1240*/ 	.word	0x00016420


	//   ....[163]....
        /*1244*/ 	.word	0x00016460


	//   ....[164]....
        /*1248*/ 	.word	0x00016470


	//   ....[165]....
        /*124c*/ 	.word	0x00016480


	//   ....[166]....
        /*1250*/ 	.word	0x00016490


	//   ....[167]....
        /*1254*/ 	.word	0x000183a0


	//   ....[168]....
        /*1258*/ 	.word	0x00018410


	//   ....[169]....
        /*125c*/ 	.word	0x00018420


	//   ....[170]....
        /*1260*/ 	.word	0x00018430


	//   ....[171]....
        /*1264*/ 	.word	0x00018460


	//   ....[172]....
        /*1268*/ 	.word	0x00018480


	//   ....[173]....
        /*126c*/ 	.word	0x00018490


	//   ....[174]....
        /*1270*/ 	.word	0x000184a0


	//   ....[175]....
        /*1274*/ 	.word	0x000196a0


	//   ....[176]....
        /*1278*/ 	.word	0x000196c0


	//   ....[177]....
        /*127c*/ 	.word	0x000196d0


	//   ....[178]....
        /*1280*/ 	.word	0x000196e0


	//   ....[179]....
        /*1284*/ 	.word	0x000196f0


	//   ....[180]....
        /*1288*/ 	.word	0x00019700


	//   ....[181]....
        /*128c*/ 	.word	0x00019720


	//   ....[182]....
        /*1290*/ 	.word	0x00019730


	//   ....[183]....
        /*1294*/ 	.word	0x00019b00


	//   ....[184]....
        /*1298*/ 	.word	0x00019b20


	//   ....[185]....
        /*129c*/ 	.word	0x00019bf0


	//   ....[186]....
        /*12a0*/ 	.word	0x00019c00


	//   ....[187]....
        /*12a4*/ 	.word	0x00019c80


	//   ....[188]....
        /*12a8*/ 	.word	0x00019ca0


	//   ....[189]....
        /*12ac*/ 	.word	0x00019d20


	//   ....[190]....
        /*12b0*/ 	.word	0x00019d30


	//   ....[191]....
        /*12b4*/ 	.word	0x00019db0


	//   ....[192]....
        /*12b8*/ 	.word	0x00019dd0


	//   ....[193]....
        /*12bc*/ 	.word	0x00019e50


	//   ....[194]....
        /*12c0*/ 	.word	0x00019e60


	//   ....[195]....
        /*12c4*/ 	.word	0x00019ee0


	//   ....[196]....
        /*12c8*/ 	.word	0x00019f00


	//   ....[197]....
        /*12cc*/ 	.word	0x00019f80


	//   ....[198]....
        /*12d0*/ 	.word	0x00019f90


	//   ....[199]....
        /*12d4*/ 	.word	0x0001a220


	//   ....[200]....
        /*12d8*/ 	.word	0x0001a240


	//   ....[201]....
        /*12dc*/ 	.word	0x0001a590


	//   ....[202]....
        /*12e0*/ 	.word	0x0001a5a0


	//   ....[203]....
        /*12e4*/ 	.word	0x0001a8f0


	//   ....[204]....
        /*12e8*/ 	.word	0x0001a910


	//   ....[205]....
        /*12ec*/ 	.word	0x0001ac70


	//   ....[206]....
        /*12f0*/ 	.word	0x0001ac80


	//   ....[207]....
        /*12f4*/ 	.word	0x0001b730


	//   ....[208]....
        /*12f8*/ 	.word	0x0001b750


	//   ....[209]....
        /*12fc*/ 	.word	0x0001b830


	//   ....[210]....
        /*1300*/ 	.word	0x0001b840


	//   ....[211]....
        /*1304*/ 	.word	0x0001b8c0


	//   ....[212]....
        /*1308*/ 	.word	0x0001b8e0


	//   ....[213]....
        /*130c*/ 	.word	0x0001b960


	//   ....[214]....
        /*1310*/ 	.word	0x0001b970


	//   ....[215]....
        /*1314*/ 	.word	0x0001b9f0


	//   ....[216]....
        /*1318*/ 	.word	0x0001ba10


	//   ....[217]....
        /*131c*/ 	.word	0x0001ba90


	//   ....[218]....
        /*1320*/ 	.word	0x0001baa0


	//   ....[219]....
        /*1324*/ 	.word	0x0001bb20


	//   ....[220]....
        /*1328*/ 	.word	0x0001bb40


	//   ....[221]....
        /*132c*/ 	.word	0x0001bbc0


	//   ....[222]....
        /*1330*/ 	.word	0x0001bbd0


	//   ....[223]....
        /*1334*/ 	.word	0x0001bd30


	//   ....[224]....
        /*1338*/ 	.word	0x0001bd50


	//   ....[225]....
        /*133c*/ 	.word	0x0001be80


	//   ....[226]....
        /*1340*/ 	.word	0x0001bec0


	//   ....[227]....
        /*1344*/ 	.word	0x0001bef0


	//   ....[228]....
        /*1348*/ 	.word	0x0001bf20


	//   ....[229]....
        /*134c*/ 	.word	0x0001bf50


	//   ....[230]....
        /*1350*/ 	.word	0x0001bf80


	//   ....[231]....
        /*1354*/ 	.word	0x0001c0e0


	//   ....[232]....
        /*1358*/ 	.word	0x0001c120


	//   ....[233]....
        /*135c*/ 	.word	0x0001c150


	//   ....[234]....
        /*1360*/ 	.word	0x0001c180


	//   ....[235]....
        /*1364*/ 	.word	0x0001c1b0


	//   ....[236]....
        /*1368*/ 	.word	0x0001c1e0


	//   ....[237]....
        /*136c*/ 	.word	0x0001c270


	//   ....[238]....
        /*1370*/ 	.word	0x0001c2d0


	//   ....[239]....
        /*1374*/ 	.word	0x0001c2e0


	//   ....[240]....
        /*1378*/ 	.word	0x0001c340


	//   ....[241]....
        /*137c*/ 	.word	0x0001cda0


	//   ....[242]....
        /*1380*/ 	.word	0x0001ce00


	//   ....[243]....
        /*1384*/ 	.word	0x0001ce50


	//   ....[244]....
        /*1388*/ 	.word	0x0001cea0


	//   ....[245]....
        /*138c*/ 	.word	0x0001cef0


	//   ....[246]....
        /*1390*/ 	.word	0x0001cf60


	//   ....[247]....
        /*1394*/ 	.word	0x0001cfb0


	//   ....[248]....
        /*1398*/ 	.word	0x0001d020


	//   ....[249]....
        /*139c*/ 	.word	0x0001d090


	//   ....[250]....
        /*13a0*/ 	.word	0x0001d100


	//   ....[251]....
        /*13a4*/ 	.word	0x0001d170


	//   ....[252]....
        /*13a8*/ 	.word	0x0001d1e0


	//   ....[253]....
        /*13ac*/ 	.word	0x0001d250


	//   ....[254]....
        /*13b0*/ 	.word	0x0001d2b0


	//   ....[255]....
        /*13b4*/ 	.word	0x0001d320


	//   ....[0]....
        /*13b8*/ 	.word	0x0001d390


	//   ....[1]....
        /*13bc*/ 	.word	0x0001d400


	//   ....[2]....
        /*13c0*/ 	.word	0x0001d460


	//   ....[3]....
        /*13c4*/ 	.word	0x0001d4d0


	//   ....[4]....
        /*13c8*/ 	.word	0x0001d540


	//   ....[5]....
        /*13cc*/ 	.word	0x0001d5b0


	//   ....[6]....
        /*13d0*/ 	.word	0x0001d610


	//   ....[7]....
        /*13d4*/ 	.word	0x0001d680


	//   ....[8]....
        /*13d8*/ 	.word	0x0001d6f0


	//   ....[9]....
        /*13dc*/ 	.word	0x0001d760


	//   ....[10]....
        /*13e0*/ 	.word	0x0001d7c0


	//   ....[11]....
        /*13e4*/ 	.word	0x0001d830


	//   ....[12]....
        /*13e8*/ 	.word	0x0001d8a0


	//   ....[13]....
        /*13ec*/ 	.word	0x0001d950


	//   ....[14]....
        /*13f0*/ 	.word	0x0001d9b0


	//   ....[15]....
        /*13f4*/ 	.word	0x0001da60


	//   ....[16]....
        /*13f8*/ 	.word	0x0001dac0


	//   ....[17]....
        /*13fc*/ 	.word	0x0001db70


	//   ....[18]....
        /*1400*/ 	.word	0x0001dbd0


	//   ....[19]....
        /*1404*/ 	.word	0x0001dc80


	//   ....[20]....
        /*1408*/ 	.word	0x0001dce0


	//   ....[21]....
        /*140c*/ 	.word	0x0001dd50


	//   ....[22]....
        /*1410*/ 	.word	0x0001ddc0


	//   ....[23]....
        /*1414*/ 	.word	0x0001de30


	//   ....[24]....
        /*1418*/ 	.word	0x0001dea0


	//   ....[25]....
        /*141c*/ 	.word	0x0001df00


	//   ....[26]....
        /*1420*/ 	.word	0x0001df50


	//   ....[27]....
        /*1424*/ 	.word	0x0001dfa0


	//   ....[28]....
        /*1428*/ 	.word	0x0001dff0


	//   ....[29]....
        /*142c*/ 	.word	0x0001e040


	//   ....[30]....
        /*1430*/ 	.word	0x0001e090


	//   ....[31]....
        /*1434*/ 	.word	0x0001e0e0


	//   ....[32]....
        /*1438*/ 	.word	0x0001e130


	//   ....[33]....
        /*143c*/ 	.word	0x0001e190


	//   ....[34]....
        /*1440*/ 	.word	0x0001e200


	//   ....[35]....
        /*1444*/ 	.word	0x0001e2b0


	//   ....[36]....
        /*1448*/ 	.word	0x0001e310


	//   ....[37]....
        /*144c*/ 	.word	0x0001e3c0


	//   ....[38]....
        /*1450*/ 	.word	0x0001e420


	//   ....[39]....
        /*1454*/ 	.word	0x0001e4d0


	//   ....[40]....
        /*1458*/ 	.word	0x0001e530


	//   ....[41]....
        /*145c*/ 	.word	0x0001e5e0


	//   ....[42]....
        /*1460*/ 	.word	0x0001e640


	//   ....[43]....
        /*1464*/ 	.word	0x0001e6b0


	//   ....[44]....
        /*1468*/ 	.word	0x0001e720


	//   ....[45]....
        /*146c*/ 	.word	0x0001e7d0


	//   ....[46]....
        /*1470*/ 	.word	0x0001e830


	//   ....[47]....
        /*1474*/ 	.word	0x0001e8e0


	//   ....[48]....
        /*1478*/ 	.word	0x0001e940


	//   ....[49]....
        /*147c*/ 	.word	0x0001e9f0


	//   ....[50]....
        /*1480*/ 	.word	0x0001ea50


	//   ....[51]....
        /*1484*/ 	.word	0x0001eb00


	//   ....[52]....
        /*1488*/ 	.word	0x0001eb60


	//   ....[53]....
        /*148c*/ 	.word	0x0001ebd0


	//   ....[54]....
        /*1490*/ 	.word	0x0001ec40


	//   ....[55]....
        /*1494*/ 	.word	0x0001ecb0


	//   ....[56]....
        /*1498*/ 	.word	0x0001ed20


	//   ....[57]....
        /*149c*/ 	.word	0x0001ed70


	//   ....[58]....
        /*14a0*/ 	.word	0x0001edd0


	//   ....[59]....
        /*14a4*/ 	.word	0x0001ee20


	//   ....[60]....
        /*14a8*/ 	.word	0x0001ee60


	//   ....[61]....
        /*14ac*/ 	.word	0x0001eeb0


	//   ....[62]....
        /*14b0*/ 	.word	0x0001eef0


	//   ....[63]....
        /*14b4*/ 	.word	0x0001ef40


	//   ....[64]....
        /*14b8*/ 	.word	0x0001ef80


	//   ....[65]....
        /*14bc*/ 	.word	0x0001eff0


	//   ....[66]....
        /*14c0*/ 	.word	0x0001f060


	//   ....[67]....
        /*14c4*/ 	.word	0x0001f110


	//   ....[68]....
        /*14c8*/ 	.word	0x0001f170


	//   ....[69]....
        /*14cc*/ 	.word	0x0001f220


	//   ....[70]....
        /*14d0*/ 	.word	0x0001f280


	//   ....[71]....
        /*14d4*/ 	.word	0x0001f330


	//   ....[72]....
        /*14d8*/ 	.word	0x0001f390


	//   ....[73]....
        /*14dc*/ 	.word	0x0001f440


	//   ....[74]....
        /*14e0*/ 	.word	0x0001f4a0


	//   ....[75]....
        /*14e4*/ 	.word	0x0001f510


	//   ....[76]....
        /*14e8*/ 	.word	0x0001f580


	//   ....[77]....
        /*14ec*/ 	.word	0x0001f630


	//   ....[78]....
        /*14f0*/ 	.word	0x0001f690


	//   ....[79]....
        /*14f4*/ 	.word	0x0001f740


	//   ....[80]....
        /*14f8*/ 	.word	0x0001f7a0


	//   ....[81]....
        /*14fc*/ 	.word	0x0001f850


	//   ....[82]....
        /*1500*/ 	.word	0x0001f8b0


	//   ....[83]....
        /*1504*/ 	.word	0x0001f960


	//   ....[84]....
        /*1508*/ 	.word	0x0001f9c0


	//   ....[85]....
        /*150c*/ 	.word	0x0001fa10


	//   ....[86]....
        /*1510*/ 	.word	0x0001fa70


	//   ....[87]....
        /*1514*/ 	.word	0x0001fac0


	//   ....[88]....
        /*1518*/ 	.word	0x0001fb00


	//   ....[89]....
        /*151c*/ 	.word	0x0001fb50


	//   ....[90]....
        /*1520*/ 	.word	0x0001fb90


	//   ....[91]....
        /*1524*/ 	.word	0x0001fbe0


	//   ....[92]....
        /*1528*/ 	.word	0x0001fc20


	//   ....[93]....
        /*152c*/ 	.word	0x0001fc80


	//   ....[94]....
        /*1530*/ 	.word	0x0001fce0


	//   ....[95]....
        /*1534*/ 	.word	0x0001fd50


	//   ....[96]....
        /*1538*/ 	.word	0x0001fe00


	//   ....[97]....
        /*153c*/ 	.word	0x0001fe60


	//   ....[98]....
        /*1540*/ 	.word	0x0001ff10


	//   ....[99]....
        /*1544*/ 	.word	0x0001ff70


	//   ....[100]....
        /*1548*/ 	.word	0x00020020


	//   ....[101]....
        /*154c*/ 	.word	0x00020080


	//   ....[102]....
        /*1550*/ 	.word	0x00020130


	//   ....[103]....
        /*1554*/ 	.word	0x00020190


	//   ....[104]....
        /*1558*/ 	.word	0x00020200


	//   ....[105]....
        /*155c*/ 	.word	0x00020270


	//   ....[106]....
        /*1560*/ 	.word	0x000202e0


	//   ....[107]....
        /*1564*/ 	.word	0x00020350


	//   ....[108]....
        /*1568*/ 	.word	0x000203a0


	//   ....[109]....
        /*156c*/ 	.word	0x00020400


	//   ....[110]....
        /*1570*/ 	.word	0x00020450


	//   ....[111]....
        /*1574*/ 	.word	0x00020490


	//   ....[112]....
        /*1578*/ 	.word	0x000204e0


	//   ....[113]....
        /*157c*/ 	.word	0x00020520


	//   ....[114]....
        /*1580*/ 	.word	0x00020570


	//   ....[115]....
        /*1584*/ 	.word	0x000205b0


	//   ....[116]....
        /*1588*/ 	.word	0x00020610


	//   ....[117]....
        /*158c*/ 	.word	0x00020670


	//   ....[118]....
        /*1590*/ 	.word	0x000206c0


	//   ....[119]....
        /*1594*/ 	.word	0x00020720


	//   ....[120]....
        /*1598*/ 	.word	0x00020770


	//   ....[121]....
        /*159c*/ 	.word	0x000207d0


	//   ....[122]....
        /*15a0*/ 	.word	0x00020820


	//   ....[123]....
        /*15a4*/ 	.word	0x00020870


	//   ....[124]....
        /*15a8*/ 	.word	0x000208d0


	//   ....[125]....
        /*15ac*/ 	.word	0x00020940


	//   ....[126]....
        /*15b0*/ 	.word	0x000209b0


	//   ....[127]....
        /*15b4*/ 	.word	0x00020a10


	//   ....[128]....
        /*15b8*/ 	.word	0x00020a80


	//   ....[129]....
        /*15bc*/ 	.word	0x00020af0


	//   ....[130]....
        /*15c0*/ 	.word	0x00020b60


	//   ....[131]....
        /*15c4*/ 	.word	0x00020bc0


	//   ....[132]....
        /*15c8*/ 	.word	0x00020c30


	//   ....[133]....
        /*15cc*/ 	.word	0x00020ca0


	//   ....[134]....
        /*15d0*/ 	.word	0x00020d10


	//   ....[135]....
        /*15d4*/ 	.word	0x00020d70


	//   ....[136]....
        /*15d8*/ 	.word	0x00020de0


	//   ....[137]....
        /*15dc*/ 	.word	0x00020e50


	//   ....[138]....
        /*15e0*/ 	.word	0x00020ec0


	//   ....[139]....
        /*15e4*/ 	.word	0x00020f20


	//   ....[140]....
        /*15e8*/ 	.word	0x00020f90


	//   ....[141]....
        /*15ec*/ 	.word	0x00021000


	//   ....[142]....
        /*15f0*/ 	.word	0x00021070


	//   ....[143]....
        /*15f4*/ 	.word	0x000210d0


	//   ....[144]....
        /*15f8*/ 	.word	0x00021140


	//   ....[145]....
        /*15fc*/ 	.word	0x000211b0


	//   ....[146]....
        /*1600*/ 	.word	0x00021220


	//   ....[147]....
        /*1604*/ 	.word	0x00021280


	//   ....[148]....
        /*1608*/ 	.word	0x000212f0


	//   ....[149]....
        /*160c*/ 	.word	0x00021360


	//   ....[150]....
        /*1610*/ 	.word	0x000213d0


	//   ....[151]....
        /*1614*/ 	.word	0x00021430


	//   ....[152]....
        /*1618*/ 	.word	0x000214a0


	//   ....[153]....
        /*161c*/ 	.word	0x00021510


	//   ....[154]....
        /*1620*/ 	.word	0x00021580


	//   ....[155]....
        /*1624*/ 	.word	0x000215e0


	//   ....[156]....
        /*1628*/ 	.word	0x00021650


	//   ....[157]....
        /*162c*/ 	.word	0x000216c0


	//   ....[158]....
        /*1630*/ 	.word	0x00021730


	//   ....[159]....
        /*1634*/ 	.word	0x00021790


	//   ....[160]....
        /*1638*/ 	.word	0x00021800


	//   ....[161]....
        /*163c*/ 	.word	0x00021870


	//   ....[162]....
        /*1640*/ 	.word	0x000218e0


	//   ....[163]....
        /*1644*/ 	.word	0x00021940


	//   ....[164]....
        /*1648*/ 	.word	0x000219b0


	//   ....[165]....
        /*164c*/ 	.word	0x00021a20


	//   ....[166]....
        /*1650*/ 	.word	0x00021a70


	//   ....[167]....
        /*1654*/ 	.word	0x00021ab0


	//   ....[168]....
        /*1658*/ 	.word	0x00021b00


	//   ....[169]....
        /*165c*/ 	.word	0x00021b50


	//   ....[170]....
        /*1660*/ 	.word	0x00021ba0


	//   ....[171]....
        /*1664*/ 	.word	0x00021c10


	//   ....[172]....
        /*1668*/ 	.word	0x00021c60


	//   ....[173]....
        /*166c*/ 	.word	0x00021cb0


	//   ....[174]....
        /*1670*/ 	.word	0x00021d00


	//   ....[175]....
        /*1674*/ 	.word	0x00021d50


	//   ....[176]....
        /*1678*/ 	.word	0x00021da0


	//   ....[177]....
        /*167c*/ 	.word	0x00021e10


	//   ....[178]....
        /*1680*/ 	.word	0x00021e60


	//   ....[179]....
        /*1684*/ 	.word	0x00021ed0


	//   ....[180]....
        /*1688*/ 	.word	0x00021f30


	//   ....[181]....
        /*168c*/ 	.word	0x00021fa0


	//----- nvinfo : EIATTR_EXIT_INSTR_OFFSETS
	.align		4
.L_312:
        /*1690*/ 	.byte	0x04, 0x1c
        /*1692*/ 	.short	(.L_314 - .L_313)


	//   ....[0]....
.L_313:
        /*1694*/ 	.word	0x000010d0


	//   ....[1]....
        /*1698*/ 	.word	0x0001cd60


	//----- nvinfo : EIATTR_MAX_THREADS
	.align		4
.L_314:
        /*169c*/ 	.byte	0x04, 0x05
        /*169e*/ 	.short	(.L_316 - .L_315)
.L_315:
        /*16a0*/ 	.word	0x00000080
        /*16a4*/ 	.word	0x00000001
        /*16a8*/ 	.word	0x00000001


	//----- nvinfo : EIATTR_CRS_STACK_SIZE
	.align		4
.L_316:
        /*16ac*/ 	.byte	0x04, 0x1e
        /*16ae*/ 	.short	(.L_318 - .L_317)
.L_317:
        /*16b0*/ 	.word	0x00000000
.L_318:


//--------------------- .nv.info._ZN7cutlass13device_kernelIN5flash19enable_sm80_to_sm89INS1_16FlashAttnFwdSm80INS1_25CollectiveMainloopFwdSm80ILi4ELi1ELb0EN4cute5tupleIJNS5_1CILi128EEENS7_ILi80EEENS7_ILi64EEEEEELi64ENS_6half_tEfNS_4arch4Sm80ELb0ELb1ELb1ELb1ELb1ELb1ELb1ELb1EEENS1_21CollectiveEpilogueFwdINS6_IJS8_SA_S9_EEENS6_IJNS7_ILi1EEESI_SI_EEESC_SE_Li128ELb1ELb1ELb1ELb0EEENS1_36VarlenDynamicPersistentTileSchedulerILi128ELi80ELi128ELi128ELb1ELb1ELb0ELb1ELb0ELb1EEEEEEEEEvNT_6ParamsE --------------------------
	.section	.nv.info._ZN7cutlass13device_kernelIN5flash19enable_sm80_to_sm89INS1_16FlashAttnFwdSm80INS1_25CollectiveMainloopFwdSm80ILi4ELi1ELb0EN4cute5tupleIJNS5_1CILi128EEENS7_ILi80EEENS7_ILi64EEEEEELi64ENS_6half_tEfNS_4arch4Sm80ELb0ELb1ELb1ELb1ELb1ELb1ELb1ELb1EEENS1_21CollectiveEpilogueFwdINS6_IJS8_SA_S9_EEENS6_IJNS7_ILi1EEESI_SI_EEESC_SE_Li128ELb1ELb1ELb1ELb0EEENS1_36VarlenDynamicPersistentTileSchedulerILi128ELi80ELi128ELi128ELb1ELb1ELb0ELb1ELb0ELb1EEEEEEEEEvNT_6ParamsE,"",@"SHT_CUDA_INFO"
	.sectionflags	@""
	.align	4


	//----- nvinfo : EIATTR_CUDA_API_VERSION
	.align		4
        /*0000*/ 	.byte	0x04, 0x37
        /*0002*/ 	.short	(.L_320 - .L_319)
.L_319:
        /*0004*/ 	.word	0x00000082


	//----- nvinfo : EIATTR_SW2861232_WAR
	.align		4
.L_320:
        /*0008*/ 	.byte	0x01, 0x35
	.zero		2


	//----- nvinfo : EIATTR_PARAM_CBANK
	.align		4
        /*000c*/ 	.byte	0x04, 0x0a
        /*000e*/ 	.short	(.L_322 - .L_321)
	.align		4
.L_321:
        /*0010*/ 	.word	index@(.nv.constant0._ZN7cutlass13device_kernelIN5flash19enable_sm80_to_sm89INS1_16FlashAttnFwdSm80INS1_25CollectiveMainloopFwdSm80ILi4ELi1ELb0EN4cute5tupleIJNS5_1CILi128EEENS7_ILi80EEENS7_ILi64EEEEEELi64ENS_6half_tEfNS_4arch4Sm80ELb0ELb1ELb1ELb1ELb1ELb1ELb1ELb1EEENS1_21CollectiveEpilogueFwdINS6_IJS8_SA_S9_EEENS6_IJNS7_ILi1EEESI_SI_EEESC_SE_Li128ELb1ELb1ELb1ELb0EEENS1_36VarlenDynamicPersistentTileSchedulerILi128ELi80ELi128ELi128ELb1ELb1ELb0ELb1ELb0ELb1EEEEEEEEEvNT_6ParamsE)
        /*0014*/ 	.short	0x0160
        /*0016*/ 	.short	0x0438


	//----- nvinfo : EIATTR_CBANK_PARAM_SIZE
	.align		4
.L_322:
        /*0018*/ 	.byte	0x03, 0x19
        /*001a*/ 	.short	0x0438


	//----- nvinfo : EIATTR_KPARAM_INFO
	.align		4
        /*001c*/ 	.byte	0x04, 0x17
        /*001e*/ 	.short	(.L_324 - .L_323)
.L_323:
        /*0020*/ 	.word	0x00000000
        /*0024*/ 	.short	0x0000
        /*0026*/ 	.short	0x0000
        /*0028*/ 	.byte	0x00, 0xf0, 0xe1, 0x10


	//----- nvinfo : EIATTR_MAXREG_COUNT
	.align		4
.L_324:
        /*002c*/ 	.byte	0x03, 0x1b
        /*002e*/ 	.short	0x00ff


	//----- nvinfo : EIATTR_NUM_BARRIERS
	.align		4
        /*0030*/ 	.byte	0x02, 0x4c
        /*0032*/ 	.byte	0x06
	.zero		1


	//----- nvinfo : EIATTR_ANNOTATIONS
	.align		4
        /*0034*/ 	.byte	0x04, 0x55
        /*0036*/ 	.short	(.L_326 - .L_325)


	//   ....[0]....
.L_325:
        /* <DEDUP_REMOVED lines=92> */


	//----- nvinfo : EIATTR_MERCURY_ISA_VERSION
	.align		4
.L_326:
        /*05e0*/ 	.byte	0x03, 0x5f
        /*05e2*/ 	.short	0x0000


	//----- nvinfo : EIATTR_INT_WARP_WIDE_INSTR_OFFSETS
	.align		4
        /*05e4*/ 	.byte	0x04, 0x31
        /*05e6*/ 	.short	(.L_328 - .L_327)


	//   ....[0]....
.L_327:
        /*05e8*/ 	.word	0x00023ad0


	//   ....[1]....
        /*05ec*/ 	.word	0x00023b50


	//----- nvinfo : EIATTR_COOP_GROUP_MASK_REGIDS
	.align		4
.L_328:
        /*05f0*/ 	.byte	0x04, 0x29
        /*05f2*/ 	.short	(.L_330 - .L_329)


	//   ....[0]....
.L_329:
        /*05f4*/ 	.word	0xffffffff


	//   ....[1]....
        /*05f8*/ 	.word	0xffffffff


	//   ....[2]....
        /*05fc*/ 	.word	0xffffffff


	//   ....[3]....
        /*0600*/ 	.word	0xffffffff


	//   ....[4]....
        /*0604*/ 	.word	0xffffffff


	//   ....[5]....
        /*0608*/ 	.word	0xffffffff


	//   ....[6]....
        /*060c*/ 	.word	0xffffffff


	//   ....[7]....
        /*0610*/ 	.word	0xffffffff


	//   ....[8]....
        /*0614*/ 	.word	0xffffffff


	//   ....[9]....
        /*0618*/ 	.word	0xffffffff


	//   ....[10]....
        /*061c*/ 	.word	0xffffffff


	//   ....[11]....
        /*0620*/ 	.word	0xffffffff


	//   ....[12]....
        /*0624*/ 	.word	0xffffffff


	//   ....[13]....
        /*0628*/ 	.word	0xffffffff


	//   ....[14]....
        /*062c*/ 	.word	0xffffffff


	//   ....[15]....
        /*0630*/ 	.word	0xffffffff


	//   ....[16]....
        /*0634*/ 	.word	0xffffffff


	//   ....[17]....
        /*0638*/ 	.word	0xffffffff


	//   ....[18]....
        /*063c*/ 	.word	0xffffffff


	//   ....[19]....
        /*0640*/ 	.word	0xffffffff


	//   ....[20]....
        /*0644*/ 	.word	0xffffffff


	//   ....[21]....
        /*0648*/ 	.word	0xffffffff


	//   ....[22]....
        /*064c*/ 	.word	0xffffffff


	//   ....[23]....
        /*0650*/ 	.word	0xffffffff


	//   ....[24]....
        /*0654*/ 	.word	0xffffffff


	//   ....[25]....
        /*0658*/ 	.word	0xffffffff


	//   ....[26]....
        /*065c*/ 	.word	0xffffffff


	//   ....[27]....
        /*0660*/ 	.word	0xffffffff


	//   ....[28]....
        /*0664*/ 	.word	0xffffffff


	//   ....[29]....
        /*0668*/ 	.word	0xffffffff


	//   ....[30]....
        /*066c*/ 	.word	0xffffffff


	//   ....[31]....
        /*0670*/ 	.word	0xffffffff


	//   ....[32]....
        /*0674*/ 	.word	0xffffffff


	//   ....[33]....
        /*0678*/ 	.word	0xffffffff


	//   ....[34]....
        /*067c*/ 	.word	0xffffffff


	//   ....[35]....
        /*0680*/ 	.word	0xffffffff


	//   ....[36]....
        /*0684*/ 	.word	0xffffffff


	//   ....[37]....
        /*0688*/ 	.word	0xffffffff


	//   ....[38]....
        /*068c*/ 	.word	0xffffffff


	//   ....[39]....
        /*0690*/ 	.word	0xffffffff


	//   ....[40]....
        /*0694*/ 	.word	0xffffffff


	//   ....[41]....
        /*0698*/ 	.word	0xffffffff


	//   ....[42]....
        /*069c*/ 	.word	0xffffffff


	//   ....[43]....
        /*06a0*/ 	.word	0xffffffff


	//   ....[44]....
        /*06a4*/ 	.word	0xffffffff


	//   ....[45]....
        /*06a8*/ 	.word	0xffffffff


	//   ....[46]....
        /*06ac*/ 	.word	0xffffffff


	//   ....[47]....
        /*06b0*/ 	.word	0xffffffff


	//   ....[48]....
        /*06b4*/ 	.word	0xffffffff


	//   ....[49]....
        /*06b8*/ 	.word	0xffffffff


	//   ....[50]....
        /*06bc*/ 	.word	0xffffffff


	//   ....[51]....
        /*06c0*/ 	.word	0xffffffff


	//   ....[52]....
        /*06c4*/ 	.word	0xffffffff


	//   ....[53]....
        /*06c8*/ 	.word	0xffffffff


	//   ....[54]....
        /*06cc*/ 	.word	0xffffffff


	//   ....[55]....
        /*06d0*/ 	.word	0xffffffff


	//   ....[56]....
        /*06d4*/ 	.word	0xffffffff


	//   ....[57]....
        /*06d8*/ 	.word	0xffffffff


	//   ....[58]....
        /*06dc*/ 	.word	0xffffffff


	//   ....[59]....
        /*06e0*/ 	.word	0xffffffff


	//   ....[60]....
        /*06e4*/ 	.word	0xffffffff


	//   ....[61]....
        /*06e8*/ 	.word	0xffffffff


	//   ....[62]....
        /*06ec*/ 	.word	0xffffffff


	//   ....[63]....
        /*06f0*/ 	.word	0xffffffff


	//   ....[64]....
        /*06f4*/ 	.word	0xffffffff


	//   ....[65]....
        /*06f8*/ 	.word	0xffffffff


	//   ....[66]....
        /*06fc*/ 	.word	0xffffffff


	//   ....[67]....
        /*0700*/ 	.word	0xffffffff


	//   ....[68]....
        /*0704*/ 	.word	0xffffffff


	//   ....[69]....
        /*0708*/ 	.word	0xffffffff


	//   ....[70]....
        /*070c*/ 	.word	0xffffffff


	//   ....[71]....
        /*0710*/ 	.word	0xffffffff


	//   ....[72]....
        /*0714*/ 	.word	0xffffffff


	//   ....[73]....
        /*0718*/ 	.word	0xffffffff


	//   ....[74]....
        /*071c*/ 	.word	0xffffffff


	//   ....[75]....
        /*0720*/ 	.word	0xffffffff


	//   ....[76]....
        /*0724*/ 	.word	0xffffffff


	//   ....[77]....
        /*0728*/ 	.word	0xffffffff


	//   ....[78]....
        /*072c*/ 	.word	0xffffffff


	//   ....[79]....
        /*0730*/ 	.word	0xffffffff


	//   ....[80]....
        /*0734*/ 	.word	0xffffffff


	//   ....[81]....
        /*0738*/ 	.word	0xffffffff


	//   ....[82]....
        /*073c*/ 	.word	0xffffffff


	//   ....[83]....
        /*0740*/ 	.word	0xffffffff


	//   ....[84]....
        /*0744*/ 	.word	0xffffffff


	//   ....[85]....
        /*0748*/ 	.word	0xffffffff


	//   ....[86]....
        /*074c*/ 	.word	0xffffffff


	//   ....[87]....
        /*0750*/ 	.word	0xffffffff


	//   ....[88]....
        /*0754*/ 	.word	0xffffffff


	//   ....[89]....
        /*0758*/ 	.word	0xffffffff


	//   ....[90]....
        /*075c*/ 	.word	0xffffffff


	//   ....[91]....
        /*0760*/ 	.word	0xffffffff


	//   ....[92]....
        /*0764*/ 	.word	0xffffffff


	//   ....[93]....
        /*0768*/ 	.word	0xffffffff


	//   ....[94]....
        /*076c*/ 	.word	0xffffffff


	//   ....[95]....
        /*0770*/ 	.word	0xffffffff


	//   ....[96]....
        /*0774*/ 	.word	0xffffffff


	//   ....[97]....
        /*0778*/ 	.word	0xffffffff


	//   ....[98]....
        /*077c*/ 	.word	0xffffffff


	//   ....[99]....
        /*0780*/ 	.word	0xffffffff


	//   ....[100]....
        /*0784*/ 	.word	0xffffffff


	//   ....[101]....
        /*0788*/ 	.word	0xffffffff


	//   ....[102]....
        /*078c*/ 	.word	0xffffffff


	//   ....[103]....
        /*0790*/ 	.word	0xffffffff


	//   ....[104]....
        /*0794*/ 	.word	0xffffffff


	//   ....[105]....
        /*0798*/ 	.word	0xffffffff


	//   ....[106]....
        /*079c*/ 	.word	0xffffffff


	//   ....[107]....
        /*07a0*/ 	.word	0xffffffff


	//   ....[108]....
        /*07a4*/ 	.word	0xffffffff


	//   ....[109]....
        /*07a8*/ 	.word	0xffffffff


	//   ....[110]....
        /*07ac*/ 	.word	0xffffffff


	//   ....[111]....
        /*07b0*/ 	.word	0xffffffff


	//   ....[112]....
        /*07b4*/ 	.word	0xffffffff


	//   ....[113]....
        /*07b8*/ 	.word	0xffffffff


	//   ....[114]....
        /*07bc*/ 	.word	0xffffffff


	//   ....[115]....
        /*07c0*/ 	.word	0xffffffff


	//   ....[116]....
        /*07c4*/ 	.word	0xffffffff


	//   ....[117]....
        /*07c8*/ 	.word	0xffffffff


	//   ....[118]....
        /*07cc*/ 	.word	0xffffffff


	//   ....[119]....
        /*07d0*/ 	.word	0xffffffff


	//   ....[120]....
        /*07d4*/ 	.word	0xffffffff


	//   ....[121]....
        /*07d8*/ 	.word	0xffffffff


	//   ....[122]....
        /*07dc*/ 	.word	0xffffffff


	//   ....[123]....
        /*07e0*/ 	.word	0xffffffff


	//   ....[124]....
        /*07e4*/ 	.word	0xffffffff


	//   ....[125]....
        /*07e8*/ 	.word	0xffffffff


	//   ....[126]....
        /*07ec*/ 	.word	0xffffffff


	//   ....[127]....
        /*07f0*/ 	.word	0xffffffff


	//   ....[128]....
        /*07f4*/ 	.word	0xffffffff


	//   ....[129]....
        /*07f8*/ 	.word	0xffffffff


	//   ....[130]....
        /*07fc*/ 	.word	0xffffffff


	//   ....[131]....
        /*0800*/ 	.word	0xffffffff


	//   ....[132]....
        /*0804*/ 	.word	0xffffffff


	//   ....[133]....
        /*0808*/ 	.word	0xffffffff


	//   ....[134]....
        /*080c*/ 	.word	0xffffffff


	//   ....[135]....
        /*0810*/ 	.word	0xffffffff


	//   ....[136]....
        /*0814*/ 	.word	0xffffffff


	//   ....[137]....
        /*0818*/ 	.word	0xffffffff


	//   ....[138]....
        /*081c*/ 	.word	0xffffffff


	//   ....[139]....
        /*0820*/ 	.word	0xffffffff


	//   ....[140]....
        /*0824*/ 	.word	0xffffffff


	//   ....[141]....
        /*0828*/ 	.word	0xffffffff


	//   ....[142]....
        /*082c*/ 	.word	0xffffffff


	//   ....[143]....
        /*0830*/ 	.word	0xffffffff


	//   ....[144]....
        /*0834*/ 	.word	0xffffffff


	//   ....[145]....
        /*0838*/ 	.word	0xffffffff


	//   ....[146]....
        /*083c*/ 	.word	0xffffffff


	//   ....[147]....
        /*0840*/ 	.word	0xffffffff


	//   ....[148]....
        /*0844*/ 	.word	0xffffffff


	//   ....[149]....
        /*0848*/ 	.word	0xffffffff


	//   ....[150]....
        /*084c*/ 	.word	0xffffffff


	//   ....[151]....
        /*0850*/ 	.word	0xffffffff


	//   ....[152]....
        /*0854*/ 	.word	0xffffffff


	//   ....[153]....
        /*0858*/ 	.word	0xffffffff


	//   ....[154]....
        /*085c*/ 	.word	0xffffffff


	//   ....[155]....
        /*0860*/ 	.word	0xffffffff


	//   ....[156]....
        /*0864*/ 	.word	0xffffffff


	//   ....[157]....
        /*0868*/ 	.word	0xffffffff


	//   ....[158]....
        /*086c*/ 	.word	0xffffffff


	//   ....[159]....
        /*0870*/ 	.word	0xffffffff


	//   ....[160]....
        /*0874*/ 	.word	0xffffffff


	//   ....[161]....
        /*0878*/ 	.word	0xffffffff


	//   ....[162]....
        /*087c*/ 	.word	0xffffffff


	//   ....[163]....
        /*0880*/ 	.word	0xffffffff


	//   ....[164]....
        /*0884*/ 	.word	0xffffffff


	//   ....[165]....
        /*0888*/ 	.word	0xffffffff


	//   ....[166]....
        /*088c*/ 	.word	0xffffffff


	//   ....[167]....
        /*0890*/ 	.word	0xffffffff


	//   ....[168]....
        /*0894*/ 	.word	0xffffffff


	//   ....[169]....
        /*0898*/ 	.word	0xffffffff


	//   ....[170]....
        /*089c*/ 	.word	0xffffffff


	//   ....[171]....
        /*08a0*/ 	.word	0xffffffff


	//   ....[172]....
        /*08a4*/ 	.word	0xffffffff


	//   ....[173]....
        /*08a8*/ 	.word	0xffffffff


	//   ....[174]....
        /*08ac*/ 	.word	0xffffffff


	//   ....[175]....
        /*08b0*/ 	.word	0xffffffff


	//   ....[176]....
        /*08b4*/ 	.word	0xffffffff


	//   ....[177]....
        /*08b8*/ 	.word	0xffffffff


	//   ....[178]....
        /*08bc*/ 	.word	0xffffffff


	//   ....[179]....
        /*08c0*/ 	.word	0xffffffff


	//   ....[180]....
        /*08c4*/ 	.word	0xffffffff


	//   ....[181]....
        /*08c8*/ 	.word	0xffffffff


	//   ....[182]....
        /*08cc*/ 	.word	0xffffffff


	//   ....[183]....
        /*08d0*/ 	.word	0xffffffff


	//   ....[184]....
        /*08d4*/ 	.word	0xffffffff


	//   ....[185]....
        /*08d8*/ 	.word	0xffffffff


	//   ....[186]....
        /*08dc*/ 	.word	0xffffffff


	//   ....[187]....
        /*08e0*/ 	.word	0xffffffff


	//   ....[188]....
        /*08e4*/ 	.word	0xffffffff


	//   ....[189]....
        /*08e8*/ 	.word	0xffffffff


	//   ....[190]....
        /*08ec*/ 	.word	0xffffffff


	//   ....[191]....
        /*08f0*/ 	.word	0xffffffff


	//   ....[192]....
        /*08f4*/ 	.word	0xffffffff


	//   ....[193]....
        /*08f8*/ 	.word	0xffffffff


	//   ....[194]....
        /*08fc*/ 	.word	0xffffffff


	//   ....[195]....
        /*0900*/ 	.word	0xffffffff


	//   ....[196]....
        /*0904*/ 	.word	0xffffffff


	//   ....[197]....
        /*0908*/ 	.word	0xffffffff


	//   ....[198]....
        /*090c*/ 	.word	0xffffffff


	//   ....[199]....
        /*0910*/ 	.word	0xffffffff


	//   ....[200]....
        /*0914*/ 	.word	0xffffffff


	//   ....[201]....
        /*0918*/ 	.word	0xffffffff


	//   ....[202]....
        /*091c*/ 	.word	0xffffffff


	//   ....[203]....
        /*0920*/ 	.word	0xffffffff


	//   ....[204]....
        /*0924*/ 	.word	0xffffffff


	//   ....[205]....
        /*0928*/ 	.word	0xffffffff


	//   ....[206]....
        /*092c*/ 	.word	0xffffffff


	//   ....[207]....
        /*0930*/ 	.word	0xffffffff


	//   ....[208]....
        /*0934*/ 	.word	0xffffffff


	//   ....[209]....
        /*0938*/ 	.word	0xffffffff


	//   ....[210]....
        /*093c*/ 	.word	0xffffffff


	//   ....[211]....
        /*0940*/ 	.word	0xffffffff


	//   ....[212]....
        /*0944*/ 	.word	0xffffffff


	//   ....[213]....
        /*0948*/ 	.word	0xffffffff


	//   ....[214]....
        /*094c*/ 	.word	0xffffffff


	//   ....[215]....
        /*0950*/ 	.word	0xffffffff


	//   ....[216]....
        /*0954*/ 	.word	0xffffffff


	//   ....[217]....
        /*0958*/ 	.word	0xffffffff


	//   ....[218]....
        /*095c*/ 	.word	0xffffffff


	//   ....[219]....
        /*0960*/ 	.word	0xffffffff


	//   ....[220]....
        /*0964*/ 	.word	0xffffffff


	//   ....[221]....
        /*0968*/ 	.word	0xffffffff


	//   ....[222]....
        /*096c*/ 	.word	0xffffffff


	//   ....[223]....
        /*0970*/ 	.word	0xffffffff


	//   ....[224]....
        /*0974*/ 	.word	0xffffffff


	//   ....[225]....
        /*0978*/ 	.word	0xffffffff


	//   ....[226]....
        /*097c*/ 	.word	0xffffffff


	//   ....[227]....
        /*0980*/ 	.word	0xffffffff


	//   ....[228]....
        /*0984*/ 	.word	0xffffffff


	//   ....[229]....
        /*0988*/ 	.word	0xffffffff


	//   ....[230]....
        /*098c*/ 	.word	0xffffffff


	//   ....[231]....
        /*0990*/ 	.word	0xffffffff


	//   ....[232]....
        /*0994*/ 	.word	0xffffffff


	//   ....[233]....
        /*0998*/ 	.word	0xffffffff


	//   ....[234]....
        /*099c*/ 	.word	0xffffffff


	//   ....[235]....
        /*09a0*/ 	.word	0xffffffff


	//   ....[236]....
        /*09a4*/ 	.word	0xffffffff


	//   ....[237]....
        /*09a8*/ 	.word	0xffffffff


	//   ....[238]....
        /*09ac*/ 	.word	0xffffffff


	//   ....[239]....
        /*09b0*/ 	.word	0xffffffff


	//   ....[240]....
        /*09b4*/ 	.word	0xffffffff


	//   ....[241]....
        /*09b8*/ 	.word	0xffffffff


	//   ....[242]....
        /*09bc*/ 	.word	0xffffffff


	//   ....[243]....
        /*09c0*/ 	.word	0xffffffff


	//   ....[244]....
        /*09c4*/ 	.word	0xffffffff


	//   ....[245]....
        /*09c8*/ 	.word	0xffffffff


	//   ....[246]....
        /*09cc*/ 	.word	0xffffffff


	//   ....[247]....
        /*09d0*/ 	.word	0xffffffff


	//   ....[248]....
        /*09d4*/ 	.word	0xffffffff


	//   ....[249]....
        /*09d8*/ 	.word	0xffffffff


	//   ....[250]....
        /*09dc*/ 	.word	0xffffffff


	//   ....[251]....
        /*09e0*/ 	.word	0xffffffff


	//   ....[252]....
        /*09e4*/ 	.word	0xffffffff


	//   ....[253]....
        /*09e8*/ 	.word	0xffffffff


	//   ....[254]....
        /*09ec*/ 	.word	0xffffffff


	//   ....[255]....
        /*09f0*/ 	.word	0xffffffff


	//   ....[0]....
        /*09f4*/ 	.word	0xffffffff


	//   ....[1]....
        /*09f8*/ 	.word	0xffffffff


	//   ....[2]....
        /*09fc*/ 	.word	0xffffffff


	//   ....[3]....
        /*0a00*/ 	.word	0xffffffff


	//   ....[4]....
        /*0a04*/ 	.word	0xffffffff


	//   ....[5]....
        /*0a08*/ 	.word	0xffffffff


	//   ....[6]....
        /*0a0c*/ 	.word	0xffffffff


	//   ....[7]....
        /*0a10*/ 	.word	0xffffffff


	//   ....[8]....
        /*0a14*/ 	.word	0xffffffff


	//   ....[9]....
        /*0a18*/ 	.word	0xffffffff


	//   ....[10]....
        /*0a1c*/ 	.word	0xffffffff


	//   ....[11]....
        /*0a20*/ 	.word	0xffffffff


	//   ....[12]....
        /*0a24*/ 	.word	0xffffffff


	//   ....[13]....
        /*0a28*/ 	.word	0xffffffff


	//   ....[14]....
        /*0a2c*/ 	.word	0xffffffff


	//   ....[15]....
        /*0a30*/ 	.word	0xffffffff


	//   ....[16]....
        /*0a34*/ 	.word	0xffffffff


	//   ....[17]....
        /*0a38*/ 	.word	0xffffffff


	//   ....[18]....
        /*0a3c*/ 	.word	0xffffffff


	//   ....[19]....
        /*0a40*/ 	.word	0xffffffff


	//   ....[20]....
        /*0a44*/ 	.word	0xffffffff


	//   ....[21]....
        /*0a48*/ 	.word	0xffffffff


	//   ....[22]....
        /*0a4c*/ 	.word	0xffffffff


	//   ....[23]....
        /*0a50*/ 	.word	0xffffffff


	//   ....[24]....
        /*0a54*/ 	.word	0xffffffff


	//   ....[25]....
        /*0a58*/ 	.word	0xffffffff


	//   ....[26]....
        /*0a5c*/ 	.word	0xffffffff


	//   ....[27]....
        /*0a60*/ 	.word	0xffffffff


	//   ....[28]....
        /*0a64*/ 	.word	0xffffffff


	//   ....[29]....
        /*0a68*/ 	.word	0xffffffff


	//   ....[30]....
        /*0a6c*/ 	.word	0xffffffff


	//   ....[31]....
        /*0a70*/ 	.word	0xffffffff


	//   ....[32]....
        /*0a74*/ 	.word	0xffffffff


	//   ....[33]....
        /*0a78*/ 	.word	0xffffffff


	//   ....[34]....
        /*0a7c*/ 	.word	0xffffffff


	//   ....[35]....
        /*0a80*/ 	.word	0xffffffff


	//   ....[36]....
        /*0a84*/ 	.word	0xffffffff


	//   ....[37]....
        /*0a88*/ 	.word	0xffffffff


	//   ....[38]....
        /*0a8c*/ 	.word	0xffffffff


	//   ....[39]....
        /*0a90*/ 	.word	0xffffffff


	//   ....[40]....
        /*0a94*/ 	.word	0xffffffff


	//   ....[41]....
        /*0a98*/ 	.word	0xffffffff


	//   ....[42]....
        /*0a9c*/ 	.word	0xffffffff


	//   ....[43]....
        /*0aa0*/ 	.word	0xffffffff


	//   ....[44]....
        /*0aa4*/ 	.word	0xffffffff


	//   ....[45]....
        /*0aa8*/ 	.word	0xffffffff


	//   ....[46]....
        /*0aac*/ 	.word	0xffffffff


	//   ....[47]....
        /*0ab0*/ 	.word	0xffffffff


	//   ....[48]....
        /*0ab4*/ 	.word	0xffffffff


	//   ....[49]....
        /*0ab8*/ 	.word	0xffffffff


	//   ....[50]....
        /*0abc*/ 	.word	0xffffffff


	//   ....[51]....
        /*0ac0*/ 	.word	0xffffffff


	//   ....[52]....
        /*0ac4*/ 	.word	0xffffffff


	//   ....[53]....
        /*0ac8*/ 	.word	0xffffffff


	//   ....[54]....
        /*0acc*/ 	.word	0xffffffff


	//   ....[55]....
        /*0ad0*/ 	.word	0xffffffff


	//   ....[56]....
        /*0ad4*/ 	.word	0xffffffff


	//   ....[57]....
        /*0ad8*/ 	.word	0xffffffff


	//   ....[58]....
        /*0adc*/ 	.word	0xffffffff


	//   ....[59]....
        /*0ae0*/ 	.word	0xffffffff


	//   ....[60]....
        /*0ae4*/ 	.word	0xffffffff


	//   ....[61]....
        /*0ae8*/ 	.word	0xffffffff


	//   ....[62]....
        /*0aec*/ 	.word	0xffffffff


	//   ....[63]....
        /*0af0*/ 	.word	0xffffffff


	//   ....[64]....
        /*0af4*/ 	.word	0xffffffff


	//   ....[65]....
        /*0af8*/ 	.word	0xffffffff


	//   ....[66]....
        /*0afc*/ 	.word	0xffffffff


	//   ....[67]....
        /*0b00*/ 	.word	0xffffffff


	//   ....[68]....
        /*0b04*/ 	.word	0xffffffff


	//   ....[69]....
        /*0b08*/ 	.word	0xffffffff


	//   ....[70]....
        /*0b0c*/ 	.word	0xffffffff


	//   ....[71]....
        /*0b10*/ 	.word	0xffffffff


	//   ....[72]....
        /*0b14*/ 	.word	0xffffffff


	//   ....[73]....
        /*0b18*/ 	.word	0xffffffff


	//   ....[74]....
        /*0b1c*/ 	.word	0xffffffff


	//   ....[75]....
        /*0b20*/ 	.word	0xffffffff


	//   ....[76]....
        /*0b24*/ 	.word	0xffffffff


	//   ....[77]....
        /*0b28*/ 	.word	0xffffffff


	//   ....[78]....
        /*0b2c*/ 	.word	0xffffffff


	//   ....[79]....
        /*0b30*/ 	.word	0xffffffff


	//   ....[80]....
        /*0b34*/ 	.word	0xffffffff


	//   ....[81]....
        /*0b38*/ 	.word	0xffffffff


	//   ....[82]....
        /*0b3c*/ 	.word	0xffffffff


	//   ....[83]....
        /*0b40*/ 	.word	0xffffffff


	//   ....[84]....
        /*0b44*/ 	.word	0xffffffff


	//   ....[85]....
        /*0b48*/ 	.word	0xffffffff


	//   ....[86]....
        /*0b4c*/ 	.word	0xffffffff


	//   ....[87]....
        /*0b50*/ 	.word	0xffffffff


	//   ....[88]....
        /*0b54*/ 	.word	0xffffffff


	//   ....[89]....
        /*0b58*/ 	.word	0xffffffff


	//   ....[90]....
        /*0b5c*/ 	.word	0xffffffff


	//   ....[91]....
        /*0b60*/ 	.word	0xffffffff


	//   ....[92]....
        /*0b64*/ 	.word	0xffffffff


	//   ....[93]....
        /*0b68*/ 	.word	0xffffffff


	//   ....[94]....
        /*0b6c*/ 	.word	0xffffffff


	//   ....[95]....
        /*0b70*/ 	.word	0xffffffff


	//   ....[96]....
        /*0b74*/ 	.word	0xffffffff


	//   ....[97]....
        /*0b78*/ 	.word	0xffffffff


	//   ....[98]....
        /*0b7c*/ 	.word	0xffffffff


	//   ....[99]....
        /*0b80*/ 	.word	0xffffffff


	//   ....[100]....
        /*0b84*/ 	.word	0xffffffff


	//   ....[101]....
        /*0b88*/ 	.word	0xffffffff


	//   ....[102]....
        /*0b8c*/ 	.word	0xffffffff


	//   ....[103]....
        /*0b90*/ 	.word	0xffffffff


	//   ....[104]....
        /*0b94*/ 	.word	0xffffffff


	//   ....[105]....
        /*0b98*/ 	.word	0xffffffff


	//   ....[106]....
        /*0b9c*/ 	.word	0xffffffff


	//   ....[107]....
        /*0ba0*/ 	.word	0xffffffff


	//   ....[108]....
        /*0ba4*/ 	.word	0xffffffff


	//   ....[109]....
        /*0ba8*/ 	.word	0xffffffff


	//   ....[110]....
        /*0bac*/ 	.word	0xffffffff


	//   ....[111]....
        /*0bb0*/ 	.word	0xffffffff


	//   ....[112]....
        /*0bb4*/ 	.word	0xffffffff


	//   ....[113]....
        /*0bb8*/ 	.word	0xffffffff


	//   ....[114]....
        /*0bbc*/ 	.word	0xffffffff


	//   ....[115]....
        /*0bc0*/ 	.word	0xffffffff


	//   ....[116]....
        /*0bc4*/ 	.word	0xffffffff


	//   ....[117]....
        /*0bc8*/ 	.word	0xffffffff


	//   ....[118]....
        /*0bcc*/ 	.word	0xffffffff


	//   ....[119]....
        /*0bd0*/ 	.word	0xffffffff


	//   ....[120]....
        /*0bd4*/ 	.word	0xffffffff


	//   ....[121]....
        /*0bd8*/ 	.word	0xffffffff


	//   ....[122]....
        /*0bdc*/ 	.word	0xffffffff


	//   ....[123]....
        /*0be0*/ 	.word	0xffffffff


	//   ....[124]....
        /*0be4*/ 	.word	0xffffffff


	//   ....[125]....
        /*0be8*/ 	.word	0xffffffff


	//   ....[126]....
        /*0bec*/ 	.word	0xffffffff


	//   ....[127]....
        /*0bf0*/ 	.word	0xffffffff


	//   ....[128]....
        /*0bf4*/ 	.word	0xffffffff


	//   ....[129]....
        /*0bf8*/ 	.word	0xffffffff


	//   ....[130]....
        /*0bfc*/ 	.word	0xffffffff


	//   ....[131]....
        /*0c00*/ 	.word	0xffffffff


	//   ....[132]....
        /*0c04*/ 	.word	0xffffffff


	//   ....[133]....
        /*0c08*/ 	.word	0xffffffff


	//   ....[134]....
        /*0c0c*/ 	.word	0xffffffff


	//   ....[135]....
        /*0c10*/ 	.word	0xffffffff


	//   ....[136]....
        /*0c14*/ 	.word	0xffffffff


	//   ....[137]....
        /*0c18*/ 	.word	0xffffffff


	//   ....[138]....
        /*0c1c*/ 	.word	0xffffffff


	//   ....[139]....
        /*0c20*/ 	.word	0xffffffff


	//   ....[140]....
        /*0c24*/ 	.word	0xffffffff


	//   ....[141]....
        /*0c28*/ 	.word	0xffffffff


	//   ....[142]....
        /*0c2c*/ 	.word	0xffffffff


	//   ....[143]....
        /*0c30*/ 	.word	0xffffffff


	//   ....[144]....
        /*0c34*/ 	.word	0xffffffff


	//   ....[145]....
        /*0c38*/ 	.word	0xffffffff


	//   ....[146]....
        /*0c3c*/ 	.word	0xffffffff


	//   ....[147]....
        /*0c40*/ 	.word	0xffffffff


	//   ....[148]....
        /*0c44*/ 	.word	0xffffffff


	//   ....[149]....
        /*0c48*/ 	.word	0xffffffff


	//   ....[150]....
        /*0c4c*/ 	.word	0xffffffff


	//   ....[151]....
        /*0c50*/ 	.word	0xffffffff


	//   ....[152]....
        /*0c54*/ 	.word	0xffffffff


	//   ....[153]....
        /*0c58*/ 	.word	0xffffffff


	//   ....[154]....
        /*0c5c*/ 	.word	0xffffffff


	//   ....[155]....
        /*0c60*/ 	.word	0xffffffff


	//   ....[156]....
        /*0c64*/ 	.word	0xffffffff


	//   ....[157]....
        /*0c68*/ 	.word	0xffffffff


	//   ....[158]....
        /*0c6c*/ 	.word	0xffffffff


	//   ....[159]....
        /*0c70*/ 	.word	0xffffffff


	//   ....[160]....
        /*0c74*/ 	.word	0xffffffff


	//   ....[161]....
        /*0c78*/ 	.word	0xffffffff


	//   ....[162]....
        /*0c7c*/ 	.word	0xffffffff


	//   ....[163]....
        /*0c80*/ 	.word	0xffffffff


	//   ....[164]....
        /*0c84*/ 	.word	0xffffffff


	//   ....[165]....
        /*0c88*/ 	.word	0xffffffff


	//   ....[166]....
        /*0c8c*/ 	.word	0xffffffff


	//   ....[167]....
        /*0c90*/ 	.word	0xffffffff


	//   ....[168]....
        /*0c94*/ 	.word	0xffffffff


	//   ....[169]....
        /*0c98*/ 	.word	0xffffffff


	//   ....[170]....
        /*0c9c*/ 	.word	0xffffffff


	//   ....[171]....
        /*0ca0*/ 	.word	0xffffffff


	//   ....[172]....
        /*0ca4*/ 	.word	0xffffffff


	//   ....[173]....
        /*0ca8*/ 	.word	0xffffffff


	//   ....[174]....
        /*0cac*/ 	.word	0xffffffff


	//   ....[175]....
        /*0cb0*/ 	.word	0xffffffff


	//   ....[176]....
        /*0cb4*/ 	.word	0xffffffff


	//   ....[177]....
        /*0cb8*/ 	.word	0xffffffff


	//   ....[178]....
        /*0cbc*/ 	.word	0xffffffff


	//   ....[179]....
        /*0cc0*/ 	.word	0xffffffff


	//   ....[180]....
        /*0cc4*/ 	.word	0xffffffff


	//   ....[181]....
        /*0cc8*/ 	.word	0xffffffff


	//   ....[182]....
        /*0ccc*/ 	.word	0xffffffff


	//   ....[183]....
        /*0cd0*/ 	.word	0xffffffff


	//   ....[184]....
        /*0cd4*/ 	.word	0xffffffff


	//   ....[185]....
        /*0cd8*/ 	.word	0xffffffff


	//   ....[186]....
        /*0cdc*/ 	.word	0xffffffff


	//   ....[187]....
        /*0ce0*/ 	.word	0xffffffff


	//   ....[188]....
        /*0ce4*/ 	.word	0xffffffff


	//   ....[189]....
        /*0ce8*/ 	.word	0xffffffff


	//   ....[190]....
        /*0cec*/ 	.word	0xffffffff


	//   ....[191]....
        /*0cf0*/ 	.word	0xffffffff


	//   ....[192]....
        /*0cf4*/ 	.word	0xffffffff


	//   ....[193]....
        /*0cf8*/ 	.word	0xffffffff


	//   ....[194]....
        /*0cfc*/ 	.word	0xffffffff


	//   ....[195]....
        /*0d00*/ 	.word	0xffffffff


	//   ....[196]....
        /*0d04*/ 	.word	0xffffffff


	//   ....[197]....
        /*0d08*/ 	.word	0xffffffff


	//   ....[198]....
        /*0d0c*/ 	.word	0xffffffff


	//   ....[199]....
        /*0d10*/ 	.word	0xffffffff


	//   ....[200]....
        /*0d14*/ 	.word	0xffffffff


	//   ....[201]....
        /*0d18*/ 	.word	0xffffffff


	//   ....[202]....
        /*0d1c*/ 	.word	0xffffffff


	//   ....[203]....
        /*0d20*/ 	.word	0xffffffff


	//   ....[204]....
        /*0d24*/ 	.word	0xffffffff


	//   ....[205]....
        /*0d28*/ 	.word	0xffffffff


	//   ....[206]....
        /*0d2c*/ 	.word	0xffffffff


	//   ....[207]....
        /*0d30*/ 	.word	0xffffffff


	//   ....[208]....
        /*0d34*/ 	.word	0xffffffff


	//   ....[209]....
        /*0d38*/ 	.word	0xffffffff


	//   ....[210]....
        /*0d3c*/ 	.word	0xffffffff


	//   ....[211]....
        /*0d40*/ 	.word	0xffffffff


	//   ....[212]....
        /*0d44*/ 	.word	0xffffffff


	//   ....[213]....
        /*0d48*/ 	.word	0xffffffff


	//   ....[214]....
        /*0d4c*/ 	.word	0xffffffff


	//   ....[215]....
        /*0d50*/ 	.word	0xffffffff


	//   ....[216]....
        /*0d54*/ 	.word	0xffffffff


	//   ....[217]....
        /*0d58*/ 	.word	0xffffffff


	//   ....[218]....
        /*0d5c*/ 	.word	0xffffffff


	//   ....[219]....
        /*0d60*/ 	.word	0xffffffff


	//   ....[220]....
        /*0d64*/ 	.word	0xffffffff


	//   ....[221]....
        /*0d68*/ 	.word	0xffffffff


	//   ....[222]....
        /*0d6c*/ 	.word	0xffffffff


	//   ....[223]....
        /*0d70*/ 	.word	0xffffffff


	//   ....[224]....
        /*0d74*/ 	.word	0xffffffff


	//   ....[225]....
        /*0d78*/ 	.word	0xffffffff


	//   ....[226]....
        /*0d7c*/ 	.word	0xffffffff


	//   ....[227]....
        /*0d80*/ 	.word	0xffffffff


	//   ....[228]....
        /*0d84*/ 	.word	0xffffffff


	//   ....[229]....
        /*0d88*/ 	.word	0xffffffff


	//   ....[230]....
        /*0d8c*/ 	.word	0xffffffff


	//   ....[231]....
        /*0d90*/ 	.word	0xffffffff


	//   ....[232]....
        /*0d94*/ 	.word	0xffffffff


	//   ....[233]....
        /*0d98*/ 	.word	0xffffffff


	//   ....[234]....
        /*0d9c*/ 	.word	0xffffffff


	//   ....[235]....
        /*0da0*/ 	.word	0xffffffff


	//   ....[236]....
        /*0da4*/ 	.word	0xffffffff


	//   ....[237]....
        /*0da8*/ 	.word	0xffffffff


	//----- nvinfo : EIATTR_COOP_GROUP_INSTR_OFFSETS
	.align		4
.L_330:
        /*0dac*/ 	.byte	0x04, 0x28
        /*0dae*/ 	.short	(.L_332 - .L_331)


	//   ....[0]....
.L_331:
        /*0db0*/ 	.word	0x00000050


	//   ....[1]....
        /*0db4*/ 	.word	0x00000200


	//   ....[2]....
        /*0db8*/ 	.word	0x00000230


	//   ....[3]....
        /*0dbc*/ 	.word	0x00000260


	//   ....[4]....
        /*0dc0*/ 	.word	0x00000290


	//   ....[5]....
        /*0dc4*/ 	.word	0x000002c0


	//   ....[6]....
        /*0dc8*/ 	.word	0x000002f0


	//   ....[7]....
        /*0dcc*/ 	.word	0x00000450


	//   ....[8]....
        /*0dd0*/ 	.word	0x00000490


	//   ....[9]....
        /*0dd4*/ 	.word	0x000004c0


	//   ....[10]....
        /*0dd8*/ 	.word	0x000004f0


	//   ....[11]....
        /*0ddc*/ 	.word	0x00000520


	//   ....[12]....
        /*0de0*/ 	.word	0x00000550


	//   ....[13]....
        /*0de4*/ 	.word	0x000005e0


	//   ....[14]....
        /*0de8*/ 	.word	0x00000630


	//   ....[15]....
        /*0dec*/ 	.word	0x00000650


	//   ....[16]....
        /*0df0*/ 	.word	0x000006b0


	//   ....[17]....
        /*0df4*/ 	.word	0x000040a0


	//   ....[18]....
        /*0df8*/ 	.word	0x000040f0


	//   ....[19]....
        /*0dfc*/ 	.word	0x000048f0


	//   ....[20]....
        /*0e00*/ 	.word	0x00004910


	//   ....[21]....
        /*0e04*/ 	.word	0x00005080


	//   ....[22]....
        /*0e08*/ 	.word	0x00005090


	//   ....[23]....
        /*0e0c*/ 	.word	0x00005910


	//   ....[24]....
        /*0e10*/ 	.word	0x00005950


	//   ....[25]....
        /*0e14*/ 	.word	0x00006550


	//   ....[26]....
        /*0e18*/ 	.word	0x00006580


	//   ....[27]....
        /*0e1c*/ 	.word	0x00006d40


	//   ....[28]....
        /*0e20*/ 	.word	0x00006d60


	//   ....[29]....
        /*0e24*/ 	.word	0x00007540


	//   ....[30]....
        /*0e28*/ 	.word	0x00007570


	//   ....[31]....
        /*0e2c*/ 	.word	0x000076a0


	//   ....[32]....
        /*0e30*/ 	.word	0x000076d0


	//   ....[33]....
        /*0e34*/ 	.word	0x000077c0


	//   ....[34]....
        /*0e38*/ 	.word	0x000077e0


	//   ....[35]....
        /*0e3c*/ 	.word	0x00007d90


	//   ....[36]....
        /*0e40*/ 	.word	0x00007dc0


	//   ....[37]....
        /*0e44*/ 	.word	0x00007f20


	//   ....[38]....
        /*0e48*/ 	.word	0x00007f50


	//   ....[39]....
        /*0e4c*/ 	.word	0x00008040


	//   ....[40]....
        /*0e50*/ 	.word	0x00008070


	//   ....[41]....
        /*0e54*/ 	.word	0x00008f40


	//   ....[42]....
        /*0e58*/ 	.word	0x00008f60


	//   ....[43]....
        /*0e5c*/ 	.word	0x00009030


	//   ....[44]....
        /*0e60*/ 	.word	0x00009040


	//   ....[45]....
        /*0e64*/ 	.word	0x00009110


	//   ....[46]....
        /*0e68*/ 	.word	0x00009130


	//   ....[47]....
        /*0e6c*/ 	.word	0x00009200


	//   ....[48]....
        /*0e70*/ 	.word	0x00009210


	//   ....[49]....
        /*0e74*/ 	.word	0x000092e0


	//   ....[50]....
        /*0e78*/ 	.word	0x00009300


	//   ....[51]....
        /*0e7c*/ 	.word	0x000093d0


	//   ....[52]....
        /*0e80*/ 	.word	0x000093e0


	//   ....[53]....
        /*0e84*/ 	.word	0x000094b0


	//   ....[54]....
        /*0e88*/ 	.word	0x000094d0


	//   ....[55]....
        /*0e8c*/ 	.word	0x000095a0


	//   ....[56]....
        /*0e90*/ 	.word	0x000095b0


	//   ....[57]....
        /*0e94*/ 	.word	0x00009a30


	//   ....[58]....
        /*0e98*/ 	.word	0x00009a40


	//   ....[59]....
        /*0e9c*/ 	.word	0x00009a60


	//   ....[60]....
        /*0ea0*/ 	.word	0x00009a70


	//   ....[61]....
        /*0ea4*/ 	.word	0x00009a80


	//   ....[62]....
        /*0ea8*/ 	.word	0x00009a90


	//   ....[63]....
        /*0eac*/ 	.word	0x00009ab0


	//   ....[64]....
        /*0eb0*/ 	.word	0x00009b00


	//   ....[65]....
        /*0eb4*/ 	.word	0x00009b40


	//   ....[66]....
        /*0eb8*/ 	.word	0x00009b70


	//   ....[67]....
        /*0ebc*/ 	.word	0x00009ea0


	//   ....[68]....
        /*0ec0*/ 	.word	0x00009ec0


	//   ....[69]....
        /*0ec4*/ 	.word	0x00009ee0


	//   ....[70]....
        /*0ec8*/ 	.word	0x00009f00


	//   ....[71]....
        /*0ecc*/ 	.word	0x0000a0e0


	//   ....[72]....
        /*0ed0*/ 	.word	0x0000a1a0


	//   ....[73]....
        /*0ed4*/ 	.word	0x0000a1e0


	//   ....[74]....
        /*0ed8*/ 	.word	0x0000a220


	//   ....[75]....
        /*0edc*/ 	.word	0x0000a400


	//   ....[76]....
        /*0ee0*/ 	.word	0x0000a4c0


	//   ....[77]....
        /*0ee4*/ 	.word	0x0000a500


	//   ....[78]....
        /*0ee8*/ 	.word	0x0000a540


	//   ....[79]....
        /*0eec*/ 	.word	0x0000a730


	//   ....[80]....
        /*0ef0*/ 	.word	0x0000a780


	//   ....[81]....
        /*0ef4*/ 	.word	0x0000a800


	//   ....[82]....
        /*0ef8*/ 	.word	0x0000a840


	//   ....[83]....
        /*0efc*/ 	.word	0x0000c450


	//   ....[84]....
        /*0f00*/ 	.word	0x0000c4b0


	//   ....[85]....
        /*0f04*/ 	.word	0x0000c4e0


	//   ....[86]....
        /*0f08*/ 	.word	0x0000c520


	//   ....[87]....
        /*0f0c*/ 	.word	0x0000c5c0


	//   ....[88]....
        /*0f10*/ 	.word	0x0000c5e0


	//   ....[89]....
        /*0f14*/ 	.word	0x0000c600


	//   ....[90]....
        /*0f18*/ 	.word	0x0000c620


	//   ....[91]....
        /*0f1c*/ 	.word	0x0000c810


	//   ....[92]....
        /*0f20*/ 	.word	0x0000c850


	//   ....[93]....
        /*0f24*/ 	.word	0x0000c870


	//   ....[94]....
        /*0f28*/ 	.word	0x0000c8c0


	//   ....[95]....
        /*0f2c*/ 	.word	0x0000ca30


	//   ....[96]....
        /*0f30*/ 	.word	0x0000ca60


	//   ....[97]....
        /*0f34*/ 	.word	0x0000ca70


	//   ....[98]....
        /*0f38*/ 	.word	0x0000ca80


	//   ....[99]....
        /*0f3c*/ 	.word	0x0000e8d0


	//   ....[100]....
        /*0f40*/ 	.word	0x0000e8e0


	//   ....[101]....
        /*0f44*/ 	.word	0x0000e8f0


	//   ....[102]....
        /*0f48*/ 	.word	0x0000e900


	//   ....[103]....
        /*0f4c*/ 	.word	0x0000e910


	//   ....[104]....
        /*0f50*/ 	.word	0x0000e920


	//   ....[105]....
        /*0f54*/ 	.word	0x0000e930


	//   ....[106]....
        /*0f58*/ 	.word	0x0000e940


	//   ....[107]....
        /*0f5c*/ 	.word	0x0000e950


	//   ....[108]....
        /*0f60*/ 	.word	0x0000e9b0


	//   ....[109]....
        /*0f64*/ 	.word	0x0000fde0


	//   ....[110]....
        /*0f68*/ 	.word	0x0000fe00


	//   ....[111]....
        /*0f6c*/ 	.word	0x0000fe10


	//   ....[112]....
        /*0f70*/ 	.word	0x0000fe20


	//   ....[113]....
        /*0f74*/ 	.word	0x0000fe30


	//   ....[114]....
        /*0f78*/ 	.word	0x0000fe40


	//   ....[115]....
        /*0f7c*/ 	.word	0x0000fe50


	//   ....[116]....
        /*0f80*/ 	.word	0x0000fe60


	//   ....[117]....
        /*0f84*/ 	.word	0x0000fe90


	//   ....[118]....
        /*0f88*/ 	.word	0x0000fec0


	//   ....[119]....
        /*0f8c*/ 	.word	0x000100e0


	//   ....[120]....
        /*0f90*/ 	.word	0x00010980


	//   ....[121]....
        /*0f94*/ 	.word	0x00010ff0


	//   ....[122]....
        /*0f98*/ 	.word	0x00011660


	//   ....[123]....
        /*0f9c*/ 	.word	0x00012190


	//   ....[124]....
        /*0fa0*/ 	.word	0x000121c0


	//   ....[125]....
        /*0fa4*/ 	.word	0x000121d0


	//   ....[126]....
        /*0fa8*/ 	.word	0x000121e0


	//   ....[127]....
        /*0fac*/ 	.word	0x000121f0


	//   ....[128]....
        /*0fb0*/ 	.word	0x00012220


	//   ....[129]....
        /*0fb4*/ 	.word	0x00012240


	//   ....[130]....
        /*0fb8*/ 	.word	0x00012260


	//   ....[131]....
        /*0fbc*/ 	.word	0x00014010


	//   ....[132]....
        /*0fc0*/ 	.word	0x00014030


	//   ....[133]....
        /*0fc4*/ 	.word	0x00014040


	//   ....[134]....
        /*0fc8*/ 	.word	0x00014050


	//   ....[135]....
        /*0fcc*/ 	.word	0x00014060


	//   ....[136]....
        /*0fd0*/ 	.word	0x00014070


	//   ....[137]....
        /*0fd4*/ 	.word	0x000140b0


	//   ....[138]....
        /*0fd8*/ 	.word	0x000140e0


	//   ....[139]....
        /*0fdc*/ 	.word	0x00014110


	//   ....[140]....
        /*0fe0*/ 	.word	0x00014140


	//   ....[141]....
        /*0fe4*/ 	.word	0x000154b0


	//   ....[142]....
        /*0fe8*/ 	.word	0x000154d0


	//   ....[143]....
        /*0fec*/ 	.word	0x00015530


	//   ....[144]....
        /*0ff0*/ 	.word	0x00015540


	//   ....[145]....
        /*0ff4*/ 	.word	0x00015580


	//   ....[146]....
        /*0ff8*/ 	.word	0x00015590


	//   ....[147]....
        /*0ffc*/ 	.word	0x000155d0


	//   ....[148]....
        /*1000*/ 	.word	0x000155e0


	//   ....[149]....
        /*1004*/ 	.word	0x000155f0


	//   ....[150]....
        /*1008*/ 	.word	0x00015600


	//   ....[151]....
        /*100c*/ 	.word	0x00015790


	//   ....[152]....
        /*1010*/ 	.word	0x00016080


	//   ....[153]....
        /*1014*/ 	.word	0x00016730


	//   ....[154]....
        /*1018*/ 	.word	0x00016de0


	//   ....[155]....
        /*101c*/ 	.word	0x00017990


	//   ....[156]....
        /*1020*/ 	.word	0x000179c0


	//   ....[157]....
        /*1024*/ 	.word	0x000179e0


	//   ....[158]....
        /*1028*/ 	.word	0x00017a00


	//   ....[159]....
        /*102c*/ 	.word	0x00017a20


	//   ....[160]....
        /*1030*/ 	.word	0x00017a40


	//   ....[161]....
        /*1034*/ 	.word	0x00017a60


	//   ....[162]....
        /*1038*/ 	.word	0x00017a80


	//   ....[163]....
        /*103c*/ 	.word	0x00019dc0


	//   ....[164]....
        /*1040*/ 	.word	0x00019de0


	//   ....[165]....
        /*1044*/ 	.word	0x00019df0


	//   ....[166]....
        /*1048*/ 	.word	0x00019e00


	//   ....[167]....
        /*104c*/ 	.word	0x00019e10


	//   ....[168]....
        /*1050*/ 	.word	0x00019e20


	//   ....[169]....
        /*1054*/ 	.word	0x00019e60


	//   ....[170]....
        /*1058*/ 	.word	0x00019e90


	//   ....[171]....
        /*105c*/ 	.word	0x00019ec0


	//   ....[172]....
        /*1060*/ 	.word	0x00019ef0


	//   ....[173]....
        /*1064*/ 	.word	0x0001b260


	//   ....[174]....
        /*1068*/ 	.word	0x0001b280


	//   ....[175]....
        /*106c*/ 	.word	0x0001b2e0


	//   ....[176]....
        /*1070*/ 	.word	0x0001b2f0


	//   ....[177]....
        /*1074*/ 	.word	0x0001b330


	//   ....[178]....
        /*1078*/ 	.word	0x0001b340


	//   ....[179]....
        /*107c*/ 	.word	0x0001b380


	//   ....[180]....
        /*1080*/ 	.word	0x0001b390


	//   ....[181]....
        /*1084*/ 	.word	0x0001b3a0


	//   ....[182]....
        /*1088*/ 	.word	0x0001b3b0


	//   ....[183]....
        /*108c*/ 	.word	0x0001b980


	//   ....[184]....
        /*1090*/ 	.word	0x0001b9b0


	//   ....[185]....
        /*1094*/ 	.word	0x0001b9d0


	//   ....[186]....
        /*1098*/ 	.word	0x0001b9f0


	//   ....[187]....
        /*109c*/ 	.word	0x0001ba10


	//   ....[188]....
        /*10a0*/ 	.word	0x0001ba30


	//   ....[189]....
        /*10a4*/ 	.word	0x0001ba50


	//   ....[190]....
        /*10a8*/ 	.word	0x0001ba70


	//   ....[191]....
        /*10ac*/ 	.word	0x0001da80


	//   ....[192]....
        /*10b0*/ 	.word	0x0001daa0


	//   ....[193]....
        /*10b4*/ 	.word	0x0001dad0


	//   ....[194]....
        /*10b8*/ 	.word	0x0001daf0


	//   ....[195]....
        /*10bc*/ 	.word	0x0001db10


	//   ....[196]....
        /*10c0*/ 	.word	0x0001db30


	//   ....[197]....
        /*10c4*/ 	.word	0x0001db50


	//   ....[198]....
        /*10c8*/ 	.word	0x0001db70


	//   ....[199]....
        /*10cc*/ 	.word	0x0001db90


	//   ....[200]....
        /*10d0*/ 	.word	0x0001dbb0


	//   ....[201]....
        /*10d4*/ 	.word	0x0001eec0


	//   ....[202]....
        /*10d8*/ 	.word	0x0001eee0


	//   ....[203]....
        /*10dc*/ 	.word	0x0001ef40


	//   ....[204]....
        /*10e0*/ 	.word	0x0001ef50


	//   ....[205]....
        /*10e4*/ 	.word	0x0001ef90


	//   ....[206]....
        /*10e8*/ 	.word	0x0001efa0


	//   ....[207]....
        /*10ec*/ 	.word	0x0001efe0


	//   ....[208]....
        /*10f0*/ 	.word	0x0001eff0


	//   ....[209]....
        /*10f4*/ 	.word	0x0001f000


	//   ....[210]....
        /*10f8*/ 	.word	0x0001f010


	//   ....[211]....
        /*10fc*/ 	.word	0x0001f1c0


	//   ....[212]....
        /*1100*/ 	.word	0x0001fab0


	//   ....[213]....
        /*1104*/ 	.word	0x00020160


	//   ....[214]....
        /*1108*/ 	.word	0x00020810


	//   ....[215]....
        /*110c*/ 	.word	0x000213c0


	//   ....[216]....
        /*1110*/ 	.word	0x000213f0


	//   ....[217]....
        /*1114*/ 	.word	0x00021410


	//   ....[218]....
        /*1118*/ 	.word	0x00021430


	//   ....[219]....
        /*111c*/ 	.word	0x00021450


	//   ....[220]....
        /*1120*/ 	.word	0x00021470


	//   ....[221]....
        /*1124*/ 	.word	0x00021490


	//   ....[222]....
        /*1128*/ 	.word	0x000214b0


	//   ....[223]....
        /*112c*/ 	.word	0x00023310


	//   ....[224]....
        /*1130*/ 	.word	0x00023340


	//   ....[225]....
        /*1134*/ 	.word	0x00023350


	//   ....[226]....
        /*1138*/ 	.word	0x00023360


	//   ....[227]....
        /*113c*/ 	.word	0x00023370


	//   ....[228]....
        /*1140*/ 	.word	0x000233a0


	//   ....[229]....
        /*1144*/ 	.word	0x000233c0


	//   ....[230]....
        /*1148*/ 	.word	0x000233e0


	//   ....[231]....
        /*114c*/ 	.word	0x000245d0


	//   ....[232]....
        /*1150*/ 	.word	0x000245f0


	//   ....[233]....
        /*1154*/ 	.word	0x00024600


	//   ....[234]....
        /*1158*/ 	.word	0x00024610


	//   ....[235]....
        /*115c*/ 	.word	0x00024620


	//   ....[236]....
        /*1160*/ 	.word	0x00024630


	//   ....[237]....
        /*1164*/ 	.word	0x00024650


	//   ....[238]....
        /*1168*/ 	.word	0x00024660


	//   ....[239]....
        /*116c*/ 	.word	0x00024a80


	//   ....[240]....
        /*1170*/ 	.word	0x00024aa0


	//   ....[241]....
        /*1174*/ 	.word	0x00024b00


	//   ....[242]....
        /*1178*/ 	.word	0x00024b10


	//   ....[243]....
        /*117c*/ 	.word	0x00024b80


	//   ....[244]....
        /*1180*/ 	.word	0x00024ba0


	//   ....[245]....
        /*1184*/ 	.word	0x00024c10


	//   ....[246]....
        /*1188*/ 	.word	0x00024c20


	//   ....[247]....
        /*118c*/ 	.word	0x00024c90


	//   ....[248]....
        /*1190*/ 	.word	0x00024cb0


	//   ....[249]....
        /*1194*/ 	.word	0x00024d20


	//   ....[250]....
        /*1198*/ 	.word	0x00024d30


	//   ....[251]....
        /*119c*/ 	.word	0x00024da0


	//   ....[252]....
        /*11a0*/ 	.word	0x00024dc0


	//   ....[253]....
        /*11a4*/ 	.word	0x00024e30


	//   ....[254]....
        /*11a8*/ 	.word	0x00024e40


	//   ....[255]....
        /*11ac*/ 	.word	0x000250c0


	//   ....[0]....
        /*11b0*/ 	.word	0x000250e0


	//   ....[1]....
        /*11b4*/ 	.word	0x00025490


	//   ....[2]....
        /*11b8*/ 	.word	0x000254a0


	//   ....[3]....
        /*11bc*/ 	.word	0x00025850


	//   ....[4]....
        /*11c0*/ 	.word	0x00025870


	//   ....[5]....
        /*11c4*/ 	.word	0x00025c30


	//   ....[6]....
        /*11c8*/ 	.word	0x00025c40


	//   ....[7]....
        /*11cc*/ 	.word	0x000267b0


	//   ....[8]....
        /*11d0*/ 	.word	0x000267d0


	//   ....[9]....
        /*11d4*/ 	.word	0x00026840


	//   ....[10]....
        /*11d8*/ 	.word	0x00026850


	//   ....[11]....
        /*11dc*/ 	.word	0x000268c0


	//   ....[12]....
        /*11e0*/ 	.word	0x000268e0


	//   ....[13]....
        /*11e4*/ 	.word	0x00026950


	//   ....[14]....
        /*11e8*/ 	.word	0x00026960


	//   ....[15]....
        /*11ec*/ 	.word	0x000269d0


	//   ....[16]....
        /*11f0*/ 	.word	0x000269f0


	//   ....[17]....
        /*11f4*/ 	.word	0x00026a60


	//   ....[18]....
        /*11f8*/ 	.word	0x00026a70


	//   ....[19]....
        /*11fc*/ 	.word	0x00026ae0


	//   ....[20]....
        /*1200*/ 	.word	0x00026b00


	//   ....[21]....
        /*1204*/ 	.word	0x00026b70


	//   ....[22]....
        /*1208*/ 	.word	0x00026b80


	//   ....[23]....
        /*120c*/ 	.word	0x00026cd0


	//   ....[24]....
        /*1210*/ 	.word	0x00026cf0


	//   ....[25]....
        /*1214*/ 	.word	0x00026e20


	//   ....[26]....
        /*1218*/ 	.word	0x00026e60


	//   ....[27]....
        /*121c*/ 	.word	0x00026e90


	//   ....[28]....
        /*1220*/ 	.word	0x00026ec0


	//   ....[29]....
        /*1224*/ 	.word	0x00026ef0


	//   ....[30]....
        /*1228*/ 	.word	0x00026f20


	//   ....[31]....
        /*122c*/ 	.word	0x00027080


	//   ....[32]....
        /*1230*/ 	.word	0x000270c0


	//   ....[33]....
        /*1234*/ 	.word	0x000270f0


	//   ....[34]....
        /*1238*/ 	.word	0x00027120


	//   ....[35]....
        /*123c*/ 	.word	0x00027150


	//   ....[36]....
        /*1240*/ 	.word	0x00027180


	//   ....[37]....
        /*1244*/ 	.word	0x00027210


	//   ....[38]....
        /*1248*/ 	.word	0x00027270


	//   ....[39]....
        /*124c*/ 	.word	0x00027280


	//   ....[40]....
        /*1250*/ 	.word	0x000272e0


	//   ....[41]....
        /*1254*/ 	.word	0x00027d40


	//   ....[42]....
        /*1258*/ 	.word	0x00027da0


	//   ....[43]....
        /*125c*/ 	.word	0x00027df0


	//   ....[44]....
        /*1260*/ 	.word	0x00027e40


	//   ....[45]....
        /*1264*/ 	.word	0x00027e90


	//   ....[46]....
        /*1268*/ 	.word	0x00027f00


	//   ....[47]....
        /*126c*/ 	.word	0x00027f50


	//   ....[48]....
        /*1270*/ 	.word	0x00027fc0


	//   ....[49]....
        /*1274*/ 	.word	0x00028030


	//   ....[50]....
        /*1278*/ 	.word	0x000280a0


	//   ....[51]....
        /*127c*/ 	.word	0x00028110


	//   ....[52]....
        /*1280*/ 	.word	0x00028180


	//   ....[53]....
        /*1284*/ 	.word	0x000281f0


	//   ....[54]....
        /*1288*/ 	.word	0x00028250


	//   ....[55]....
        /*128c*/ 	.word	0x000282c0


	//   ....[56]....
        /*1290*/ 	.word	0x00028330


	//   ....[57]....
        /*1294*/ 	.word	0x000283a0


	//   ....[58]....
        /*1298*/ 	.word	0x00028400


	//   ....[59]....
        /*129c*/ 	.word	0x00028470


	//   ....[60]....
        /*12a0*/ 	.word	0x000284e0


	//   ....[61]....
        /*12a4*/ 	.word	0x00028550


	//   ....[62]....
        /*12a8*/ 	.word	0x000285b0


	//   ....[63]....
        /*12ac*/ 	.word	0x00028620


	//   ....[64]....
        /*12b0*/ 	.word	0x00028690


	//   ....[65]....
        /*12b4*/ 	.word	0x00028700


	//   ....[66]....
        /*12b8*/ 	.word	0x00028760


	//   ....[67]....
        /*12bc*/ 	.word	0x000287d0


	//   ....[68]....
        /*12c0*/ 	.word	0x00028840


	//   ....[69]....
        /*12c4*/ 	.word	0x000288f0


	//   ....[70]....
        /*12c8*/ 	.word	0x00028950


	//   ....[71]....
        /*12cc*/ 	.word	0x00028a00


	//   ....[72]....
        /*12d0*/ 	.word	0x00028a60


	//   ....[73]....
        /*12d4*/ 	.word	0x00028b10


	//   ....[74]....
        /*12d8*/ 	.word	0x00028b70


	//   ....[75]....
        /*12dc*/ 	.word	0x00028c20


	//   ....[76]....
        /*12e0*/ 	.word	0x00028c80


	//   ....[77]....
        /*12e4*/ 	.word	0x00028cf0


	//   ....[78]....
        /*12e8*/ 	.word	0x00028d60


	//   ....[79]....
        /*12ec*/ 	.word	0x00028dd0


	//   ....[80]....
        /*12f0*/ 	.word	0x00028e40


	//   ....[81]....
        /*12f4*/ 	.word	0x00028e90


	//   ....[82]....
        /*12f8*/ 	.word	0x00028ed0


	//   ....[83]....
        /*12fc*/ 	.word	0x00028f20


	//   ....[84]....
        /*1300*/ 	.word	0x00028f70


	//   ....[85]....
        /*1304*/ 	.word	0x00028fc0


	//   ....[86]....
        /*1308*/ 	.word	0x00029010


	//   ....[87]....
        /*130c*/ 	.word	0x00029060


	//   ....[88]....
        /*1310*/ 	.word	0x000290b0


	//   ....[89]....
        /*1314*/ 	.word	0x00029120


	//   ....[90]....
        /*1318*/ 	.word	0x00029190


	//   ....[91]....
        /*131c*/ 	.word	0x00029240


	//   ....[92]....
        /*1320*/ 	.word	0x000292a0


	//   ....[93]....
        /*1324*/ 	.word	0x00029350


	//   ....[94]....
        /*1328*/ 	.word	0x000293b0


	//   ....[95]....
        /*132c*/ 	.word	0x00029460


	//   ....[96]....
        /*1330*/ 	.word	0x000294c0


	//   ....[97]....
        /*1334*/ 	.word	0x00029570


	//   ....[98]....
        /*1338*/ 	.word	0x000295d0


	//   ....[99]....
        /*133c*/ 	.word	0x00029640


	//   ....[100]....
        /*1340*/ 	.word	0x000296b0


	//   ....[101]....
        /*1344*/ 	.word	0x00029760


	//   ....[102]....
        /*1348*/ 	.word	0x000297c0


	//   ....[103]....
        /*134c*/ 	.word	0x00029870


	//   ....[104]....
        /*1350*/ 	.word	0x000298d0


	//   ....[105]....
        /*1354*/ 	.word	0x00029980


	//   ....[106]....
        /*1358*/ 	.word	0x000299e0


	//   ....[107]....
        /*135c*/ 	.word	0x00029a90


	//   ....[108]....
        /*1360*/ 	.word	0x00029af0


	//   ....[109]....
        /*1364*/ 	.word	0x00029b60


	//   ....[110]....
        /*1368*/ 	.word	0x00029bd0


	//   ....[111]....
        /*136c*/ 	.word	0x00029c40


	//   ....[112]....
        /*1370*/ 	.word	0x00029cb0


	//   ....[113]....
        /*1374*/ 	.word	0x00029d00


	//   ....[114]....
        /*1378*/ 	.word	0x00029d40


	//   ....[115]....
        /*137c*/ 	.word	0x00029d90


	//   ....[116]....
        /*1380*/ 	.word	0x00029dd0


	//   ....[117]....
        /*1384*/ 	.word	0x00029e20


	//   ....[118]....
        /*1388*/ 	.word	0x00029e60


	//   ....[119]....
        /*138c*/ 	.word	0x00029eb0


	//   ....[120]....
        /*1390*/ 	.word	0x00029ef0


	//   ....[121]....
        /*1394*/ 	.word	0x00029f50


	//   ....[122]....
        /*1398*/ 	.word	0x00029fc0


	//   ....[123]....
        /*139c*/ 	.word	0x0002a070


	//   ....[124]....
        /*13a0*/ 	.word	0x0002a0d0


	//   ....[125]....
        /*13a4*/ 	.word	0x0002a180


	//   ....[126]....
        /*13a8*/ 	.word	0x0002a1e0


	//   ....[127]....
        /*13ac*/ 	.word	0x0002a290


	//   ....[128]....
        /*13b0*/ 	.word	0x0002a2f0


	//   ....[129]....
        /*13b4*/ 	.word	0x0002a3a0


	//   ....[130]....
        /*13b8*/ 	.word	0x0002a400


	//   ....[131]....
        /*13bc*/ 	.word	0x0002a470


	//   ....[132]....
        /*13c0*/ 	.word	0x0002a4e0


	//   ....[133]....
        /*13c4*/ 	.word	0x0002a590


	//   ....[134]....
        /*13c8*/ 	.word	0x0002a5f0


	//   ....[135]....
        /*13cc*/ 	.word	0x0002a6a0


	//   ....[136]....
        /*13d0*/ 	.word	0x0002a700


	//   ....[137]....
        /*13d4*/ 	.word	0x0002a7b0


	//   ....[138]....
        /*13d8*/ 	.word	0x0002a810


	//   ....[139]....
        /*13dc*/ 	.word	0x0002a8c0


	//   ....[140]....
        /*13e0*/ 	.word	0x0002a920


	//   ....[141]....
        /*13e4*/ 	.word	0x0002a970


	//   ....[142]....
        /*13e8*/ 	.word	0x0002a9b0


	//   ....[143]....
        /*13ec*/ 	.word	0x0002aa00


	//   ....[144]....
        /*13f0*/ 	.word	0x0002aa40


	//   ....[145]....
        /*13f4*/ 	.word	0x0002aa90


	//   ....[146]....
        /*13f8*/ 	.word	0x0002aad0


	//   ....[147]....
        /*13fc*/ 	.word	0x0002ab20


	//   ....[148]....
        /*1400*/ 	.word	0x0002ab60


	//   ....[149]....
        /*1404*/ 	.word	0x0002abb0


	//   ....[150]....
        /*1408*/ 	.word	0x0002ac20


	//   ....[151]....
        /*140c*/ 	.word	0x0002ac90


	//   ....[152]....
        /*1410*/ 	.word	0x0002ad40


	//   ....[153]....
        /*1414*/ 	.word	0x0002ada0


	//   ....[154]....
        /*1418*/ 	.word	0x0002ae50


	//   ....[155]....
        /*141c*/ 	.word	0x0002aeb0


	//   ....[156]....
        /*1420*/ 	.word	0x0002af60


	//   ....[157]....
        /*1424*/ 	.word	0x0002afc0


	//   ....[158]....
        /*1428*/ 	.word	0x0002b070


	//   ....[159]....
        /*142c*/ 	.word	0x0002b0d0


	//   ....[160]....
        /*1430*/ 	.word	0x0002b140


	//   ....[161]....
        /*1434*/ 	.word	0x0002b1b0


	//   ....[162]....
        /*1438*/ 	.word	0x0002b220


	//   ....[163]....
        /*143c*/ 	.word	0x0002b290


	//   ....[164]....
        /*1440*/ 	.word	0x0002b2e0


	//   ....[165]....
        /*1444*/ 	.word	0x0002b320


	//   ....[166]....
        /*1448*/ 	.word	0x0002b370


	//   ....[167]....
        /*144c*/ 	.word	0x0002b3b0


	//   ....[168]....
        /*1450*/ 	.word	0x0002b400


	//   ....[169]....
        /*1454*/ 	.word	0x0002b440


	//   ....[170]....
        /*1458*/ 	.word	0x0002b490


	//   ....[171]....
        /*145c*/ 	.word	0x0002b4d0


	//   ....[172]....
        /*1460*/ 	.word	0x0002b520


	//   ....[173]....
        /*1464*/ 	.word	0x0002b570


	//   ....[174]....
        /*1468*/ 	.word	0x0002b5c0


	//   ....[175]....
        /*146c*/ 	.word	0x0002b610


	//   ....[176]....
        /*1470*/ 	.word	0x0002b660


	//   ....[177]....
        /*1474*/ 	.word	0x0002b6b0


	//   ....[178]....
        /*1478*/ 	.word	0x0002b700


	//   ....[179]....
        /*147c*/ 	.word	0x0002b740


	//   ....[180]....
        /*1480*/ 	.word	0x0002b7b0


	//   ....[181]....
        /*1484*/ 	.word	0x0002b820


	//   ....[182]....
        /*1488*/ 	.word	0x0002b890


	//   ....[183]....
        /*148c*/ 	.word	0x0002b8f0


	//   ....[184]....
        /*1490*/ 	.word	0x0002b960


	//   ....[185]....
        /*1494*/ 	.word	0x0002b9d0


	//   ....[186]....
        /*1498*/ 	.word	0x0002ba40


	//   ....[187]....
        /*149c*/ 	.word	0x0002baa0


	//   ....[188]....
        /*14a0*/ 	.word	0x0002bb10


	//   ....[189]....
        /*14a4*/ 	.word	0x0002bb80


	//   ....[190]....
        /*14a8*/ 	.word	0x0002bbf0


	//   ....[191]....
        /*14ac*/ 	.word	0x0002bc50


	//   ....[192]....
        /*14b0*/ 	.word	0x0002bcc0


	//   ....[193]....
        /*14b4*/ 	.word	0x0002bd30


	//   ....[194]....
        /*14b8*/ 	.word	0x0002bda0


	//   ....[195]....
        /*14bc*/ 	.word	0x0002be00


	//   ....[196]....
        /*14c0*/ 	.word	0x0002be70


	//   ....[197]....
        /*14c4*/ 	.word	0x0002bee0


	//   ....[198]....
        /*14c8*/ 	.word	0x0002bf50


	//   ....[199]....
        /*14cc*/ 	.word	0x0002bfb0


	//   ....[200]....
        /*14d0*/ 	.word	0x0002c020


	//   ....[201]....
        /*14d4*/ 	.word	0x0002c090


	//   ....[202]....
        /*14d8*/ 	.word	0x0002c100


	//   ....[203]....
        /*14dc*/ 	.word	0x0002c160


	//   ....[204]....
        /*14e0*/ 	.word	0x0002c1d0


	//   ....[205]....
        /*14e4*/ 	.word	0x0002c240


	//   ....[206]....
        /*14e8*/ 	.word	0x0002c2b0


	//   ....[207]....
        /*14ec*/ 	.word	0x0002c310


	//   ....[208]....
        /*14f0*/ 	.word	0x0002c380


	//   ....[209]....
        /*14f4*/ 	.word	0x0002c3f0


	//   ....[210]....
        /*14f8*/ 	.word	0x0002c460


	//   ....[211]....
        /*14fc*/ 	.word	0x0002c4c0


	//   ....[212]....
        /*1500*/ 	.word	0x0002c530


	//   ....[213]....
        /*1504*/ 	.word	0x0002c5a0


	//   ....[214]....
        /*1508*/ 	.word	0x0002c610


	//   ....[215]....
        /*150c*/ 	.word	0x0002c670


	//   ....[216]....
        /*1510*/ 	.word	0x0002c6e0


	//   ....[217]....
        /*1514*/ 	.word	0x0002c750


	//   ....[218]....
        /*1518*/ 	.word	0x0002c7c0


	//   ....[219]....
        /*151c*/ 	.word	0x0002c820


	//   ....[220]....
        /*1520*/ 	.word	0x0002c890


	//   ....[221]....
        /*1524*/ 	.word	0x0002c900


	//   ....[222]....
        /*1528*/ 	.word	0x0002c950


	//   ....[223]....
        /*152c*/ 	.word	0x0002c990


	//   ....[224]....
        /*1530*/ 	.word	0x0002c9e0


	//   ....[225]....
        /*1534*/ 	.word	0x0002ca30


	//   ....[226]....
        /*1538*/ 	.word	0x0002ca80


	//   ....[227]....
        /*153c*/ 	.word	0x0002caf0


	//   ....[228]....
        /*1540*/ 	.word	0x0002cb40


	//   ....[229]....
        /*1544*/ 	.word	0x0002cb90


	//   ....[230]....
        /*1548*/ 	.word	0x0002cbe0


	//   ....[231]....
        /*154c*/ 	.word	0x0002cc30


	//   ....[232]....
        /*1550*/ 	.word	0x0002cc80


	//   ....[233]....
        /*1554*/ 	.word	0x0002ccf0


	//   ....[234]....
        /*1558*/ 	.word	0x0002cd40


	//   ....[235]....
        /*155c*/ 	.word	0x0002cdb0


	//   ....[236]....
        /*1560*/ 	.word	0x0002ce10


	//   ....[237]....
        /*1564*/ 	.word	0x0002ce80


	//----- nvinfo : EIATTR_EXIT_INSTR_OFFSETS
	.align		4
.L_332:
        /*1568*/ 	.byte	0x04, 0x1c
        /*156a*/ 	.short	(.L_334 - .L_333)


	//   ....[0]....
.L_333:
        /*156c*/ 	.word	0x000010d0


	//   ....[1]....
        /*1570*/ 	.word	0x00027d00


	//----- nvinfo : EIATTR_MAX_THREADS
	.align		4
.L_334:
        /*1574*/ 	.byte	0x04, 0x05
        /*1576*/ 	.short	(.L_336 - .L_335)
.L_335:
        /*1578*/ 	.word	0x00000080
        /*157c*/ 	.word	0x00000001
        /*1580*/ 	.word	0x00000001


	//----- nvinfo : EIATTR_CRS_STACK_SIZE
	.align		4
.L_336:
        /*1584*/ 	.byte	0x04, 0x1e
        /*1586*/ 	.short	(.L_338 - .L_337)
.L_337:
        /*1588*/ 	.word	0x00000000
.L_338:


//--------------------- .nv.info._ZN7cutlass13device_kernelIN5flash19enable_sm80_to_sm89INS1_16FlashAttnFwdSm80INS1_25CollectiveMainloopFwdSm80ILi4ELi1ELb0EN4cute5tupleIJNS5_1CILi128EEENS7_ILi112EEENS7_ILi64EEEEEELi64ENS_6half_tEfNS_4arch4Sm80ELb1ELb0ELb1ELb0ELb1ELb0ELb1ELb1EEENS1_21CollectiveEpilogueFwdINS6_IJS8_SA_S9_EEENS6_IJNS7_ILi1EEESI_SI_EEESC_SE_Li128ELb0ELb1ELb1ELb0EEENS1_30DynamicPersistentTileSchedulerILi128ELi128ELb1ELb1ELb0EEEEEEEEEvNT_6ParamsE --------------------------
	.section	.nv.info._ZN7cutlass13device_kernelIN5flash19enable_sm80_to_sm89INS1_16FlashAttnFwdSm80INS1_25CollectiveMainloopFwdSm80ILi4ELi1ELb0EN4cute5tupleIJNS5_1CILi128EEENS7_ILi112EEENS7_ILi64EEEEEELi64ENS_6half_tEfNS_4arch4Sm80ELb1ELb0ELb1ELb0ELb1ELb0ELb1ELb1EEENS1_21CollectiveEpilogueFwdINS6_IJS8_SA_S9_EEENS6_IJNS7_ILi1EEESI_SI_EEESC_SE_Li128ELb0ELb1ELb1ELb0EEENS1_30DynamicPersistentTileSchedulerILi128ELi128ELb1ELb1ELb0EEEEEEEEEvNT_6ParamsE,"",@"SHT_CUDA_INFO"
	.sectionflags	@""
	.align	4


	//----- nvinfo : EIATTR_CUDA_API_VERSION
	.align		4
        /*0000*/ 	.byte	0x04, 0x37
        /*0002*/ 	.short	(.L_340 - .L_339)
.L_339:
        /*0004*/ 	.word	0x00000082


	//----- nvinfo : EIATTR_SW2861232_WAR
	.align		4
.L_340:
        /*0008*/ 	.byte	0x01, 0x35
	.zero		2


	//----- nvinfo : EIATTR_PARAM_CBANK
	.align		4
        /*000c*/ 	.byte	0x04, 0x0a
        /*000e*/ 	.short	(.L_342 - .L_341)
	.align		4
.L_341:
        /*0010*/ 	.word	index@(.nv.constant0._ZN7cutlass13device_kernelIN5flash19enable_sm80_to_sm89INS1_16FlashAttnFwdSm80INS1_25CollectiveMainloopFwdSm80ILi4ELi1ELb0EN4cute5tupleIJNS5_1CILi128EEENS7_ILi112EEENS7_ILi64EEEEEELi64ENS_6half_tEfNS_4arch4Sm80ELb1ELb0ELb1ELb0ELb1ELb0ELb1ELb1EEENS1_21CollectiveEpilogueFwdINS6_IJS8_SA_S9_EEENS6_IJNS7_ILi1EEESI_SI_EEESC_SE_Li128ELb0ELb1ELb1ELb0EEENS1_30DynamicPersistentTileSchedulerILi128ELi128ELb1ELb1ELb0EEEEEEEEEvNT_6ParamsE)
        /*0014*/ 	.short	0x0160
        /*0016*/ 	.short	0x0428


	//----- nvinfo : EIATTR_CBANK_PARAM_SIZE
	.align		4
.L_342:
        /*0018*/ 	.byte	0x03, 0x19
        /*001a*/ 	.short	0x0428


	//----- nvinfo : EIATTR_KPARAM_INFO
	.align		4
        /*001c*/ 	.byte	0x04, 0x17
        /*001e*/ 	.short	(.L_344 - .L_343)
.L_343:
        /*0020*/ 	.word	0x00000000
        /*0024*/ 	.short	0x0000
        /*0026*/ 	.short	0x0000
        /*0028*/ 	.byte	0x00, 0xf0, 0xa1, 0x10


	//----- nvinfo : EIATTR_MAXREG_COUNT
	.align		4
.L_344:
        /*002c*/ 	.byte	0x03, 0x1b
        /*002e*/ 	.short	0x00ff


	//----- nvinfo : EIATTR_NUM_BARRIERS
	.align		4
        /*0030*/ 	.byte	0x02, 0x4c
        /*0032*/ 	.byte	0x06
	.zero		1


	//----- nvinfo : EIATTR_ANNOTATIONS
	.align		4
        /*0034*/ 	.byte	0x04, 0x55
        /*0036*/ 	.short	(.L_346 - .L_345)


	//   ....[0]....
.L_345:
        /* <DEDUP_REMOVED lines=58> */


	//----- nvinfo : EIATTR_MERCURY_ISA_VERSION
	.align		4
.L_346:
        /*03c0*/ 	.byte	0x03, 0x5f
        /*03c2*/ 	.short	0x0000


	//----- nvinfo : EIATTR_INT_WARP_WIDE_INSTR_OFFSETS
	.align		4
        /*03c4*/ 	.byte	0x04, 0x31
        /*03c6*/ 	.short	(.L_348 - .L_347)


	//   ....[0]....
.L_347:
        /*03c8*/ 	.word	0x000137d0


	//   ....[1]....
        /*03cc*/ 	.word	0x00013870


	//----- nvinfo : EIATTR_COOP_GROUP_MASK_REGIDS
	.align		4
.L_348:
        /*03d0*/ 	.byte	0x04, 0x29
        /*03d2*/ 	.short	(.L_350 - .L_349)


	//   ....[0]....
.L_349:
        /*03d4*/ 	.word	0xffffffff


	//   ....[1]....
        /*03d8*/ 	.word	0xffffffff


	//   ....[2]....
        /*03dc*/ 	.word	0xffffffff


	//   ....[3]....
        /*03e0*/ 	.word	0xffffffff


	//   ....[4]....
        /*03e4*/ 	.word	0xffffffff


	//   ....[5]....
        /*03e8*/ 	.word	0xffffffff


	//   ....[6]....
        /*03ec*/ 	.word	0xffffffff


	//   ....[7]....
        /*03f0*/ 	.word	0xffffffff


	//   ....[8]....
        /*03f4*/ 	.word	0xffffffff


	//   ....[9]....
        /*03f8*/ 	.word	0xffffffff


	//   ....[10]....
        /*03fc*/ 	.word	0xffffffff


	//   ....[11]....
        /*0400*/ 	.word	0xffffffff


	//   ....[12]....
        /*0404*/ 	.word	0xffffffff


	//   ....[13]....
        /*0408*/ 	.word	0xffffffff


	//   ....[14]....
        /*040c*/ 	.word	0xffffffff


	//   ....[15]....
        /*0410*/ 	.word	0xffffffff


	//   ....[16]....
        /*0414*/ 	.word	0xffffffff


	//   ....[17]....
        /*0418*/ 	.word	0xffffffff


	//   ....[18]....
        /*041c*/ 	.word	0xffffffff


	//   ....[19]....
        /*0420*/ 	.word	0xffffffff


	//   ....[20]....
        /*0424*/ 	.word	0xffffffff


	//   ....[21]....
        /*0428*/ 	.word	0xffffffff


	//   ....[22]....
        /*042c*/ 	.word	0xffffffff


	//   ....[23]....
        /*0430*/ 	.word	0xffffffff


	//   ....[24]....
        /*0434*/ 	.word	0xffffffff


	//   ....[25]....
        /*0438*/ 	.word	0xffffffff


	//   ....[26]....
        /*043c*/ 	.word	0xffffffff


	//   ....[27]....
        /*0440*/ 	.word	0xffffffff


	//   ....[28]....
        /*0444*/ 	.word	0xffffffff


	//   ....[29]....
        /*0448*/ 	.word	0xffffffff


	//   ....[30]....
        /*044c*/ 	.word	0xffffffff


	//   ....[31]....
        /*0450*/ 	.word	0xffffffff


	//   ....[32]....
        /*0454*/ 	.word	0xffffffff


	//   ....[33]....
        /*0458*/ 	.word	0xffffffff


	//   ....[34]....
        /*045c*/ 	.word	0xffffffff


	//   ....[35]....
        /*0460*/ 	.word	0xffffffff


	//   ....[36]....
        /*0464*/ 	.word	0xffffffff


	//   ....[37]....
        /*0468*/ 	.word	0xffffffff


	//   ....[38]....
        /*046c*/ 	.word	0xffffffff


	//   ....[39]....
        /*0470*/ 	.word	0xffffffff


	//   ....[40]....
        /*0474*/ 	.word	0xffffffff


	//   ....[41]....
        /*0478*/ 	.word	0xffffffff


	//   ....[42]....
        /*047c*/ 	.word	0xffffffff


	//   ....[43]....
        /*0480*/ 	.word	0xffffffff


	//   ....[44]....
        /*0484*/ 	.word	0xffffffff


	//   ....[45]....
        /*0488*/ 	.word	0xffffffff


	//   ....[46]....
        /*048c*/ 	.word	0xffffffff


	//   ....[47]....
        /*0490*/ 	.word	0xffffffff


	//   ....[48]....
        /*0494*/ 	.word	0xffffffff


	//   ....[49]....
        /*0498*/ 	.word	0xffffffff


	//   ....[50]....
        /*049c*/ 	.word	0xffffffff


	//   ....[51]....
        /*04a0*/ 	.word	0xffffffff


	//   ....[52]....
        /*04a4*/ 	.word	0xffffffff


	//   ....[53]....
        /*04a8*/ 	.word	0xffffffff


	//   ....[54]....
        /*04ac*/ 	.word	0xffffffff


	//   ....[55]....
        /*04b0*/ 	.word	0xffffffff


	//   ....[56]....
        /*04b4*/ 	.word	0xffffffff


	//   ....[57]....
        /*04b8*/ 	.word	0xffffffff


	//   ....[58]....
        /*04bc*/ 	.word	0xffffffff


	//   ....[59]....
        /*04c0*/ 	.word	0xffffffff


	//   ....[60]....
        /*04c4*/ 	.word	0xffffffff


	//   ....[61]....
        /*04c8*/ 	.word	0xffffffff


	//   ....[62]....
        /*04cc*/ 	.word	0xffffffff


	//   ....[63]....
        /*04d0*/ 	.word	0xffffffff


	//   ....[64]....
        /*04d4*/ 	.word	0xffffffff


	//   ....[65]....
        /*04d8*/ 	.word	0xffffffff


	//   ....[66]....
        /*04dc*/ 	.word	0xffffffff


	//   ....[67]....
        /*04e0*/ 	.word	0xffffffff


	//   ....[68]....
        /*04e4*/ 	.word	0xffffffff


	//   ....[69]....
        /*04e8*/ 	.word	0xffffffff


	//   ....[70]....
        /*04ec*/ 	.word	0xffffffff


	//   ....[71]....
        /*04f0*/ 	.word	0xffffffff


	//   ....[72]....
        /*04f4*/ 	.word	0xffffffff


	//   ....[73]....
        /*04f8*/ 	.word	0xffffffff


	//   ....[74]....
        /*04fc*/ 	.word	0xffffffff


	//   ....[75]....
        /*0500*/ 	.word	0xffffffff


	//   ....[76]....
        /*0504*/ 	.word	0xffffffff


	//   ....[77]....
        /*0508*/ 	.word	0xffffffff


	//   ....[78]....
        /*050c*/ 	.word	0xffffffff


	//   ....[79]....
        /*0510*/ 	.word	0xffffffff


	//   ....[80]....
        /*0514*/ 	.word	0xffffffff


	//   ....[81]....
        /*0518*/ 	.word	0xffffffff


	//   ....[82]....
        /*051c*/ 	.word	0xffffffff


	//   ....[83]....
        /*0520*/ 	.word	0xffffffff


	//   ....[84]....
        /*0524*/ 	.word	0xffffffff


	//   ....[85]....
        /*0528*/ 	.word	0xffffffff


	//   ....[86]....
        /*052c*/ 	.word	0xffffffff


	//   ....[87]....
        /*0530*/ 	.word	0xffffffff


	//   ....[88]....
        /*0534*/ 	.word	0xffffffff


	//   ....[89]....
        /*0538*/ 	.word	0xffffffff


	//   ....[90]....
        /*053c*/ 	.word	0xffffffff


	//   ....[91]....
        /*0540*/ 	.word	0xffffffff


	//   ....[92]....
        /*0544*/ 	.word	0xffffffff


	//   ....[93]....
        /*0548*/ 	.word	0xffffffff


	//   ....[94]....
        /*054c*/ 	.word	0xffffffff


	//   ....[95]....
        /*0550*/ 	.word	0xffffffff


	//   ....[96]....
        /*0554*/ 	.word	0xffffffff


	//   ....[97]....
        /*0558*/ 	.word	0xffffffff


	//   ....[98]....
        /*055c*/ 	.word	0xffffffff


	//   ....[99]....
        /*0560*/ 	.word	0xffffffff


	//   ....[100]....
        /*0564*/ 	.word	0xffffffff


	//   ....[101]....
        /*0568*/ 	.word	0xffffffff


	//   ....[102]....
        /*056c*/ 	.word	0xffffffff


	//   ....[103]....
        /*0570*/ 	.word	0xffffffff


	//   ....[104]....
        /*0574*/ 	.word	0xffffffff


	//   ....[105]....
        /*0578*/ 	.word	0xffffffff


	//   ....[106]....
        /*057c*/ 	.word	0xffffffff


	//   ....[107]....
        /*0580*/ 	.word	0xffffffff


	//   ....[108]....
        /*0584*/ 	.word	0xffffffff


	//   ....[109]....
        /*0588*/ 	.word	0xffffffff


	//   ....[110]....
        /*058c*/ 	.word	0xffffffff


	//   ....[111]....
        /*0590*/ 	.word	0xffffffff


	//   ....[112]....
        /*0594*/ 	.word	0xffffffff


	//   ....[113]....
        /*0598*/ 	.word	0xffffffff


	//   ....[114]....
        /*059c*/ 	.word	0xffffffff


	//   ....[115]....
        /*05a0*/ 	.word	0xffffffff


	//   ....[116]....
        /*05a4*/ 	.word	0xffffffff


	//   ....[117]....
        /*05a8*/ 	.word	0xffffffff


	//   ....[118]....
        /*05ac*/ 	.word	0xffffffff


	//   ....[119]....
        /*05b0*/ 	.word	0xffffffff


	//   ....[120]....
        /*05b4*/ 	.word	0xffffffff


	//   ....[121]....
        /*05b8*/ 	.word	0xffffffff


	//   ....[122]....
        /*05bc*/ 	.word	0xffffffff


	//   ....[123]....
        /*05c0*/ 	.word	0xffffffff


	//   ....[124]....
        /*05c4*/ 	.word	0xffffffff


	//   ....[125]....
        /*05c8*/ 	.word	0xffffffff


	//   ....[126]....
        /*05cc*/ 	.word	0xffffffff


	//   ....[127]....
        /*05d0*/ 	.word	0xffffffff


	//   ....[128]....
        /*05d4*/ 	.word	0xffffffff


	//   ....[129]....
        /*05d8*/ 	.word	0xffffffff


	//   ....[130]....
        /*05dc*/ 	.word	0xffffffff


	//   ....[131]....
        /*05e0*/ 	.word	0xffffffff


	//   ....[132]....
        /*05e4*/ 	.word	0xffffffff


	//   ....[133]....
        /*05e8*/ 	.word	0xffffffff


	//   ....[134]....
        /*05ec*/ 	.word	0xffffffff


	//   ....[135]....
        /*05f0*/ 	.word	0xffffffff


	//   ....[136]....
        /*05f4*/ 	.word	0xffffffff


	//   ....[137]....
        /*05f8*/ 	.word	0xffffffff


	//   ....[138]....
        /*05fc*/ 	.word	0xffffffff


	//   ....[139]....
        /*0600*/ 	.word	0xffffffff


	//   ....[140]....
        /*0604*/ 	.word	0xffffffff


	//   ....[141]....
        /*0608*/ 	.word	0xffffffff


	//   ....[142]....
        /*060c*/ 	.word	0xffffffff


	//   ....[143]....
        /*0610*/ 	.word	0xffffffff


	//   ....[144]....
        /*0614*/ 	.word	0xffffffff


	//   ....[145]....
        /*0618*/ 	.word	0xffffffff


	//   ....[146]....
        /*061c*/ 	.word	0xffffffff


	//   ....[147]....
        /*0620*/ 	.word	0xffffffff


	//   ....[148]....
        /*0624*/ 	.word	0xffffffff


	//   ....[149]....
        /*0628*/ 	.word	0xffffffff


	//   ....[150]....
        /*062c*/ 	.word	0xffffffff


	//   ....[151]....
        /*0630*/ 	.word	0xffffffff


	//   ....[152]....
        /*0634*/ 	.word	0xffffffff


	//   ....[153]....
        /*0638*/ 	.word	0xffffffff


	//   ....[154]....
        /*063c*/ 	.word	0xffffffff


	//   ....[155]....
        /*0640*/ 	.word	0xffffffff


	//   ....[156]....
        /*0644*/ 	.word	0xffffffff


	//   ....[157]....
        /*0648*/ 	.word	0xffffffff


	//   ....[158]....
        /*064c*/ 	.word	0xffffffff


	//   ....[159]....
        /*0650*/ 	.word	0xffffffff


	//   ....[160]....
        /*0654*/ 	.word	0xffffffff


	//   ....[161]....
        /*0658*/ 	.word	0xffffffff


	//   ....[162]....
        /*065c*/ 	.word	0xffffffff


	//   ....[163]....
        /*0660*/ 	.word	0xffffffff


	//   ....[164]....
        /*0664*/ 	.word	0xffffffff


	//   ....[165]....
        /*0668*/ 	.word	0xffffffff


	//   ....[166]....
        /*066c*/ 	.word	0xffffffff


	//   ....[167]....
        /*0670*/ 	.word	0xffffffff


	//   ....[168]....
        /*0674*/ 	.word	0xffffffff


	//   ....[169]....
        /*0678*/ 	.word	0xffffffff


	//   ....[170]....
        /*067c*/ 	.word	0xffffffff


	//   ....[171]....
        /*0680*/ 	.word	0xffffffff


	//   ....[172]....
        /*0684*/ 	.word	0xffffffff


	//   ....[173]....
        /*0688*/ 	.word	0xffffffff


	//   ....[174]....
        /*068c*/ 	.word	0xffffffff


	//   ....[175]....
        /*0690*/ 	.word	0xffffffff


	//   ....[176]....
        /*0694*/ 	.word	0xffffffff


	//   ....[177]....
        /*0698*/ 	.word	0xffffffff


	//   ....[178]....
        /*069c*/ 	.word	0xffffffff


	//   ....[179]....
        /*06a0*/ 	.word	0xffffffff


	//   ....[180]....
        /*06a4*/ 	.word	0xffffffff


	//   ....[181]....
        /*06a8*/ 	.word	0xffffffff


	//   ....[182]....
        /*06ac*/ 	.word	0xffffffff


	//   ....[183]....
        /*06b0*/ 	.word	0xffffffff


	//   ....[184]....
        /*06b4*/ 	.word	0xffffffff


	//   ....[185]....
        /*06b8*/ 	.word	0xffffffff


	//   ....[186]....
        /*06bc*/ 	.word	0xffffffff


	//   ....[187]....
        /*06c0*/ 	.word	0xffffffff


	//   ....[188]....
        /*06c4*/ 	.word	0xffffffff


	//   ....[189]....
        /*06c8*/ 	.word	0xffffffff


	//   ....[190]....
        /*06cc*/ 	.word	0xffffffff


	//   ....[191]....
        /*06d0*/ 	.word	0xffffffff


	//   ....[192]....
        /*06d4*/ 	.word	0xffffffff


	//   ....[193]....
        /*06d8*/ 	.word	0xffffffff


	//   ....[194]....
        /*06dc*/ 	.word	0xffffffff


	//   ....[195]....
        /*06e0*/ 	.word	0xffffffff


	//   ....[196]....
        /*06e4*/ 	.word	0xffffffff


	//   ....[197]....
        /*06e8*/ 	.word	0xffffffff


	//   ....[198]....
        /*06ec*/ 	.word	0xffffffff


	//   ....[199]....
        /*06f0*/ 	.word	0xffffffff


	//   ....[200]....
        /*06f4*/ 	.word	0xffffffff


	//   ....[201]....
        /*06f8*/ 	.word	0xffffffff


	//   ....[202]....
        /*06fc*/ 	.word	0xffffffff


	//   ....[203]....
        /*0700*/ 	.word	0xffffffff


	//   ....[204]....
        /*0704*/ 	.word	0xffffffff


	//   ....[205]....
        /*0708*/ 	.word	0xffffffff


	//   ....[206]....
        /*070c*/ 	.word	0xffffffff


	//   ....[207]....
        /*0710*/ 	.word	0xffffffff


	//   ....[208]....
        /*0714*/ 	.word	0xffffffff


	//   ....[209]....
        /*0718*/ 	.word	0xffffffff


	//   ....[210]....
        /*071c*/ 	.word	0xffffffff


	//   ....[211]....
        /*0720*/ 	.word	0xffffffff


	//   ....[212]....
        /*0724*/ 	.word	0xffffffff


	//   ....[213]....
        /*0728*/ 	.word	0xffffffff


	//   ....[214]....
        /*072c*/ 	.word	0xffffffff


	//   ....[215]....
        /*0730*/ 	.word	0xffffffff


	//   ....[216]....
        /*0734*/ 	.word	0xffffffff


	//   ....[217]....
        /*0738*/ 	.word	0xffffffff


	//   ....[218]....
        /*073c*/ 	.word	0xffffffff


	//   ....[219]....
        /*0740*/ 	.word	0xffffffff


	//   ....[220]....
        /*0744*/ 	.word	0xffffffff


	//   ....[221]....
        /*0748*/ 	.word	0xffffffff


	//   ....[222]....
        /*074c*/ 	.word	0xffffffff


	//   ....[223]....
        /*0750*/ 	.word	0xffffffff


	//   ....[224]....
        /*0754*/ 	.word	0xffffffff


	//   ....[225]....
        /*0758*/ 	.word	0xffffffff


	//   ....[226]....
        /*075c*/ 	.word	0xffffffff


	//   ....[227]....
        /*0760*/ 	.word	0xffffffff


	//   ....[228]....
        /*0764*/ 	.word	0xffffffff


	//   ....[229]....
        /*0768*/ 	.word	0xffffffff


	//   ....[230]....
        /*076c*/ 	.word	0xffffffff


	//   ....[231]....
        /*0770*/ 	.word	0xffffffff


	//   ....[232]....
        /*0774*/ 	.word	0xffffffff


	//   ....[233]....
        /*0778*/ 	.word	0xffffffff


	//   ....[234]....
        /*077c*/ 	.word	0xffffffff


	//   ....[235]....
        /*0780*/ 	.word	0xffffffff


	//   ....[236]....
        /*0784*/ 	.word	0xffffffff


	//   ....[237]....
        /*0788*/ 	.word	0xffffffff


	//   ....[238]....
        /*078c*/ 	.word	0xffffffff


	//   ....[239]....
        /*0790*/ 	.word	0xffffffff


	//   ....[240]....
        /*0794*/ 	.word	0xffffffff


	//   ....[241]....
        /*0798*/ 	.word	0xffffffff


	//   ....[242]....
        /*079c*/ 	.word	0xffffffff


	//   ....[243]....
        /*07a0*/ 	.word	0xffffffff


	//   ....[244]....
        /*07a4*/ 	.word	0xffffffff


	//   ....[245]....
        /*07a8*/ 	.word	0xffffffff


	//   ....[246]....
        /*07ac*/ 	.word	0xffffffff


	//   ....[247]....
        /*07b0*/ 	.word	0xffffffff


	//   ....[248]....
        /*07b4*/ 	.word	0xffffffff


	//   ....[249]....
        /*07b8*/ 	.word	0xffffffff


	//   ....[250]....
        /*07bc*/ 	.word	0xffffffff


	//   ....[251]....
        /*07c0*/ 	.word	0xffffffff


	//   ....[252]....
        /*07c4*/ 	.word	0xffffffff


	//   ....[253]....
        /*07c8*/ 	.word	0xffffffff


	//   ....[254]....
        /*07cc*/ 	.word	0xffffffff


	//   ....[255]....
        /*07d0*/ 	.word	0xffffffff


	//   ....[0]....
        /*07d4*/ 	.word	0xffffffff


	//   ....[1]....
        /*07d8*/ 	.word	0xffffffff


	//   ....[2]....
        /*07dc*/ 	.word	0xffffffff


	//   ....[3]....
        /*07e0*/ 	.word	0xffffffff


	//   ....[4]....
        /*07e4*/ 	.word	0xffffffff


	//   ....[5]....
        /*07e8*/ 	.word	0xffffffff


	//   ....[6]....
        /*07ec*/ 	.word	0xffffffff


	//   ....[7]....
        /*07f0*/ 	.word	0xffffffff


	//   ....[8]....
        /*07f4*/ 	.word	0xffffffff


	//   ....[9]....
        /*07f8*/ 	.word	0xffffffff


	//   ....[10]....
        /*07fc*/ 	.word	0xffffffff


	//   ....[11]....
        /*0800*/ 	.word	0xffffffff


	//   ....[12]....
        /*0804*/ 	.word	0xffffffff


	//   ....[13]....
        /*0808*/ 	.word	0xffffffff


	//   ....[14]....
        /*080c*/ 	.word	0xffffffff


	//   ....[15]....
        /*0810*/ 	.word	0xffffffff


	//   ....[16]....
        /*0814*/ 	.word	0xffffffff


	//   ....[17]....
        /*0818*/ 	.word	0xffffffff


	//   ....[18]....
        /*081c*/ 	.word	0xffffffff


	//   ....[19]....
        /*0820*/ 	.word	0xffffffff


	//   ....[20]....
        /*0824*/ 	.word	0xffffffff


	//   ....[21]....
        /*0828*/ 	.word	0xffffffff


	//   ....[22]....
        /*082c*/ 	.word	0xffffffff


	//   ....[23]....
        /*0830*/ 	.word	0xffffffff


	//   ....[24]....
        /*0834*/ 	.word	0xffffffff


	//   ....[25]....
        /*0838*/ 	.word	0xffffffff


	//   ....[26]....
        /*083c*/ 	.word	0xffffffff


	//   ....[27]....
        /*0840*/ 	.word	0xffffffff


	//   ....[28]....
        /*0844*/ 	.word	0xffffffff


	//   ....[29]....
        /*0848*/ 	.word	0xffffffff


	//   ....[30]....
        /*084c*/ 	.word	0xffffffff


	//   ....[31]....
        /*0850*/ 	.word	0xffffffff


	//----- nvinfo : EIATTR_COOP_GROUP_INSTR_OFFSETS
	.align		4
.L_350:
        /*0854*/ 	.byte	0x04, 0x28
        /*0856*/ 	.short	(.L_352 - .L_351)


	//   ....[0]....
.L_351:
        /*0858*/ 	.word	0x00000050


	//   ....[1]....
        /*085c*/ 	.word	0x00000060


	//   ....[2]....
        /*0860*/ 	.word	0x00001400


	//   ....[3]....
        /*0864*/ 	.word	0x00001420


	//   ....[4]....
        /*0868*/ 	.word	0x00001520


	//   ....[5]....
        /*086c*/ 	.word	0x00001530


	//   ....[6]....
        /*0870*/ 	.word	0x00001600


	//   ....[7]....
        /*0874*/ 	.word	0x00001620


	//   ....[8]....
        /*0878*/ 	.word	0x000016f0


	//   ....[9]....
        /*087c*/ 	.word	0x00001700


	//   ....[10]....
        /*0880*/ 	.word	0x000017d0


	//   ....[11]....
        /*0884*/ 	.word	0x000017f0


	//   ....[12]....
        /*0888*/ 	.word	0x000018c0


	//   ....[13]....
        /*088c*/ 	.word	0x000018d0


	//   ....[14]....
        /*0890*/ 	.word	0x000019a0


	//   ....[15]....
        /*0894*/ 	.word	0x000019c0


	//   ....[16]....
        /*0898*/ 	.word	0x00001a90


	//   ....[17]....
        /*089c*/ 	.word	0x00001aa0


	//   ....[18]....
        /*08a0*/ 	.word	0x00001f60


	//   ....[19]....
        /*08a4*/ 	.word	0x00001f80


	//   ....[20]....
        /*08a8*/ 	.word	0x00001f90


	//   ....[21]....
        /*08ac*/ 	.word	0x00001fb0


	//   ....[22]....
        /*08b0*/ 	.word	0x00001fd0


	//   ....[23]....
        /*08b4*/ 	.word	0x00001fe0


	//   ....[24]....
        /*08b8*/ 	.word	0x00002020


	//   ....[25]....
        /*08bc*/ 	.word	0x00002040


	//   ....[26]....
        /*08c0*/ 	.word	0x00002060


	//   ....[27]....
        /*08c4*/ 	.word	0x00002090


	//   ....[28]....
        /*08c8*/ 	.word	0x00002110


	//   ....[29]....
        /*08cc*/ 	.word	0x00002120


	//   ....[30]....
        /*08d0*/ 	.word	0x00002150


	//   ....[31]....
        /*08d4*/ 	.word	0x00002180


	//   ....[32]....
        /*08d8*/ 	.word	0x000022a0


	//   ....[33]....
        /*08dc*/ 	.word	0x000022f0


	//   ....[34]....
        /*08e0*/ 	.word	0x00002310


	//   ....[35]....
        /*08e4*/ 	.word	0x00002320


	//   ....[36]....
        /*08e8*/ 	.word	0x00002340


	//   ....[37]....
        /*08ec*/ 	.word	0x00002360


	//   ....[38]....
        /*08f0*/ 	.word	0x00002370


	//   ....[39]....
        /*08f4*/ 	.word	0x00002380


	//   ....[40]....
        /*08f8*/ 	.word	0x00002390


	//   ....[41]....
        /*08fc*/ 	.word	0x000023a0


	//   ....[42]....
        /*0900*/ 	.word	0x000023d0


	//   ....[43]....
        /*0904*/ 	.word	0x000023f0


	//   ....[44]....
        /*0908*/ 	.word	0x00002420


	//   ....[45]....
        /*090c*/ 	.word	0x00002480


	//   ....[46]....
        /*0910*/ 	.word	0x00003fa0


	//   ....[47]....
        /*0914*/ 	.word	0x00003fc0


	//   ....[48]....
        /*0918*/ 	.word	0x00003fd0


	//   ....[49]....
        /*091c*/ 	.word	0x00003fe0


	//   ....[50]....
        /*0920*/ 	.word	0x00003ff0


	//   ....[51]....
        /*0924*/ 	.word	0x00004000


	//   ....[52]....
        /*0928*/ 	.word	0x00004010


	//   ....[53]....
        /*092c*/ 	.word	0x00004020


	//   ....[54]....
        /*0930*/ 	.word	0x00004040


	//   ....[55]....
        /*0934*/ 	.word	0x00004070


	//   ....[56]....
        /*0938*/ 	.word	0x00004090


	//   ....[57]....
        /*093c*/ 	.word	0x000040b0


	//   ....[58]....
        /*0940*/ 	.word	0x00004120


	//   ....[59]....
        /*0944*/ 	.word	0x00004140


	//   ....[60]....
        /*0948*/ 	.word	0x000042d0


	//   ....[61]....
        /*094c*/ 	.word	0x00004690


	//   ....[62]....
        /*0950*/ 	.word	0x000046a0


	//   ....[63]....
        /*0954*/ 	.word	0x000046b0


	//   ....[64]....
        /*0958*/ 	.word	0x00005830


	//   ....[65]....
        /*095c*/ 	.word	0x00005860


	//   ....[66]....
        /*0960*/ 	.word	0x00005880


	//   ....[67]....
        /*0964*/ 	.word	0x00005890


	//   ....[68]....
        /*0968*/ 	.word	0x000058c0


	//   ....[69]....
        /*096c*/ 	.word	0x000058e0


	//   ....[70]....
        /*0970*/ 	.word	0x00005900


	//   ....[71]....
        /*0974*/ 	.word	0x00005910


	//   ....[72]....
        /*0978*/ 	.word	0x00007fb0


	//   ....[73]....
        /*097c*/ 	.word	0x00007fd0


	//   ....[74]....
        /*0980*/ 	.word	0x00007fe0


	//   ....[75]....
        /*0984*/ 	.word	0x00007ff0


	//   ....[76]....
        /*0988*/ 	.word	0x00008000


	//   ....[77]....
        /*098c*/ 	.word	0x00008010


	//   ....[78]....
        /*0990*/ 	.word	0x00008020


	//   ....[79]....
        /*0994*/ 	.word	0x00008030


	//   ....[80]....
        /*0998*/ 	.word	0x00008040


	//   ....[81]....
        /*099c*/ 	.word	0x00008050


	//   ....[82]....
        /*09a0*/ 	.word	0x00008060


	//   ....[83]....
        /*09a4*/ 	.word	0x00008070


	//   ....[84]....
        /*09a8*/ 	.word	0x00008080


	//   ....[85]....
        /*09ac*/ 	.word	0x000081a0


	//   ....[86]....
        /*09b0*/ 	.word	0x00009b40


	//   ....[87]....
        /*09b4*/ 	.word	0x00009b60


	//   ....[88]....
        /*09b8*/ 	.word	0x00009b80


	//   ....[89]....
        /*09bc*/ 	.word	0x00009bd0


	//   ....[90]....
        /*09c0*/ 	.word	0x00009be0


	//   ....[91]....
        /*09c4*/ 	.word	0x00009c00


	//   ....[92]....
        /*09c8*/ 	.word	0x00009c30


	//   ....[93]....
        /*09cc*/ 	.word	0x00009c50


	//   ....[94]....
        /*09d0*/ 	.word	0x00009c80


	//   ....[95]....
        /*09d4*/ 	.word	0x00009ca0


	//   ....[96]....
        /*09d8*/ 	.word	0x00009cd0


	//   ....[97]....
        /*09dc*/ 	.word	0x00009cf0


	//   ....[98]....
        /*09e0*/ 	.word	0x00009d10


	//   ....[99]....
        /*09e4*/ 	.word	0x00009d40


	//   ....[100]....
        /*09e8*/ 	.word	0x00009e90


	//   ....[101]....
        /*09ec*/ 	.word	0x0000a240


	//   ....[102]....
        /*09f0*/ 	.word	0x0000a250


	//   ....[103]....
        /*09f4*/ 	.word	0x0000a260


	//   ....[104]....
        /*09f8*/ 	.word	0x0000acf0


	//   ....[105]....
        /*09fc*/ 	.word	0x0000adf0


	//   ....[106]....
        /*0a00*/ 	.word	0x0000b0e0


	//   ....[107]....
        /*0a04*/ 	.word	0x0000b100


	//   ....[108]....
        /*0a08*/ 	.word	0x0000b2e0


	//   ....[109]....
        /*0a0c*/ 	.word	0x0000b300


	//   ....[110]....
        /*0a10*/ 	.word	0x0000b4e0


	//   ....[111]....
        /*0a14*/ 	.word	0x0000b500


	//   ....[112]....
        /*0a18*/ 	.word	0x0000e100


	//   ....[113]....
        /*0a1c*/ 	.word	0x0000e120


	//   ....[114]....
        /*0a20*/ 	.word	0x0000e150


	//   ....[115]....
        /*0a24*/ 	.word	0x0000e170


	//   ....[116]....
        /*0a28*/ 	.word	0x0000e190


	//   ....[117]....
        /*0a2c*/ 	.word	0x0000e1b0


	//   ....[118]....
        /*0a30*/ 	.word	0x0000e1d0


	//   ....[119]....
        /*0a34*/ 	.word	0x0000e1f0


	//   ....[120]....
        /*0a38*/ 	.word	0x0000e210


	//   ....[121]....
        /*0a3c*/ 	.word	0x0000e230


	//   ....[122]....
        /*0a40*/ 	.word	0x0000e250


	//   ....[123]....
        /*0a44*/ 	.word	0x0000e270


	//   ....[124]....
        /*0a48*/ 	.word	0x0000e3b0


	//   ....[125]....
        /*0a4c*/ 	.word	0x0000e490


	//   ....[126]....
        /*0a50*/ 	.word	0x0000fc50


	//   ....[127]....
        /*0a54*/ 	.word	0x0000fc70


	//   ....[128]....
        /*0a58*/ 	.word	0x0000fc90


	//   ....[129]....
        /*0a5c*/ 	.word	0x0000fce0


	//   ....[130]....
        /*0a60*/ 	.word	0x0000fcf0


	//   ....[131]....
        /*0a64*/ 	.word	0x0000fd10


	//   ....[132]....
        /*0a68*/ 	.word	0x0000fd40


	//   ....[133]....
        /*0a6c*/ 	.word	0x0000fd60


	//   ....[134]....
        /*0a70*/ 	.word	0x0000fd90


	//   ....[135]....
        /*0a74*/ 	.word	0x0000fdb0


	//   ....[136]....
        /*0a78*/ 	.word	0x0000fde0


	//   ....[137]....
        /*0a7c*/ 	.word	0x0000fe00


	//   ....[138]....
        /*0a80*/ 	.word	0x0000fe20


	//   ....[139]....
        /*0a84*/ 	.word	0x0000fe50


	//   ....[140]....
        /*0a88*/ 	.word	0x00010600


	//   ....[141]....
        /*0a8c*/ 	.word	0x00010620


	//   ....[142]....
        /*0a90*/ 	.word	0x00010640


	//   ....[143]....
        /*0a94*/ 	.word	0x00010660


	//   ....[144]....
        /*0a98*/ 	.word	0x00010680


	//   ....[145]....
        /*0a9c*/ 	.word	0x000106a0


	//   ....[146]....
        /*0aa0*/ 	.word	0x000106c0


	//   ....[147]....
        /*0aa4*/ 	.word	0x000106e0


	//   ....[148]....
        /*0aa8*/ 	.word	0x00012ff0


	//   ....[149]....
        /*0aac*/ 	.word	0x00013060


	//   ....[150]....
        /*0ab0*/ 	.word	0x00013070


	//   ....[151]....
        /*0ab4*/ 	.word	0x00013080


	//   ....[152]....
        /*0ab8*/ 	.word	0x000130a0


	//   ....[153]....
        /*0abc*/ 	.word	0x000130c0


	//   ....[154]....
        /*0ac0*/ 	.word	0x000130e0


	//   ....[155]....
        /*0ac4*/ 	.word	0x000130f0


	//   ....[156]....
        /*0ac8*/ 	.word	0x00013970


	//   ....[157]....
        /*0acc*/ 	.word	0x00013ed0


	//   ....[158]....
        /*0ad0*/ 	.word	0x00013f00


	//   ....[159]....
        /*0ad4*/ 	.word	0x00013f40


	//   ....[160]....
        /*0ad8*/ 	.word	0x00013f70


	//   ....[161]....
        /*0adc*/ 	.word	0x00013fa0


	//   ....[162]....
        /*0ae0*/ 	.word	0x00013fc0


	//   ....[163]....
        /*0ae4*/ 	.word	0x00013fe0


	//   ....[164]....
        /*0ae8*/ 	.word	0x00013ff0


	//   ....[165]....
        /*0aec*/ 	.word	0x000140b0


	//   ....[166]....
        /*0af0*/ 	.word	0x00014100


	//   ....[167]....
        /*0af4*/ 	.word	0x00014340


	//   ....[168]....
        /*0af8*/ 	.word	0x00014360


	//   ....[169]....
        /*0afc*/ 	.word	0x00014590


	//   ....[170]....
        /*0b00*/ 	.word	0x000145b0


	//   ....[171]....
        /*0b04*/ 	.word	0x000147e0


	//   ....[172]....
        /*0b08*/ 	.word	0x000147f0


	//   ....[173]....
        /*0b0c*/ 	.word	0x00014d70


	//   ....[174]....
        /*0b10*/ 	.word	0x00014e70


	//   ....[175]....
        /*0b14*/ 	.word	0x00014ee0


	//   ....[176]....
        /*0b18*/ 	.word	0x00014f40


	//   ....[177]....
        /*0b1c*/ 	.word	0x00014fa0


	//   ....[178]....
        /*0b20*/ 	.word	0x00015000


	//   ....[179]....
        /*0b24*/ 	.word	0x00015070


	//   ....[180]....
        /*0b28*/ 	.word	0x000150d0


	//   ....[181]....
        /*0b2c*/ 	.word	0x00015130


	//   ....[182]....
        /*0b30*/ 	.word	0x00015190


	//   ....[183]....
        /*0b34*/ 	.word	0x00015200


	//   ....[184]....
        /*0b38*/ 	.word	0x00015260


	//   ....[185]....
        /*0b3c*/ 	.word	0x000152c0


	//   ....[186]....
        /*0b40*/ 	.word	0x00015320


	//   ....[187]....
        /*0b44*/ 	.word	0x00015390


	//   ....[188]....
        /*0b48*/ 	.word	0x000153f0


	//   ....[189]....
        /*0b4c*/ 	.word	0x00015450


	//   ....[190]....
        /*0b50*/ 	.word	0x000154c0


	//   ....[191]....
        /*0b54*/ 	.word	0x00015530


	//   ....[192]....
        /*0b58*/ 	.word	0x000155e0


	//   ....[193]....
        /*0b5c*/ 	.word	0x00015640


	//   ....[194]....
        /*0b60*/ 	.word	0x000156f0


	//   ....[195]....
        /*0b64*/ 	.word	0x00015750


	//   ....[196]....
        /*0b68*/ 	.word	0x00015800


	//   ....[197]....
        /*0b6c*/ 	.word	0x00015860


	//   ....[198]....
        /*0b70*/ 	.word	0x00015910


	//   ....[199]....
        /*0b74*/ 	.word	0x00015970


	//   ....[200]....
        /*0b78*/ 	.word	0x00015a20


	//   ....[201]....
        /*0b7c*/ 	.word	0x00015a80


	//   ....[202]....
        /*0b80*/ 	.word	0x00015b30


	//   ....[203]....
        /*0b84*/ 	.word	0x00015b90


	//   ....[204]....
        /*0b88*/ 	.word	0x00015bf0


	//   ....[205]....
        /*0b8c*/ 	.word	0x00015c50


	//   ....[206]....
        /*0b90*/ 	.word	0x00016030


	//   ....[207]....
        /*0b94*/ 	.word	0x00016410


	//   ....[208]....
        /*0b98*/ 	.word	0x00016eb0


	//   ....[209]....
        /*0b9c*/ 	.word	0x00016f00


	//   ....[210]....
        /*0ba0*/ 	.word	0x00016f50


	//   ....[211]....
        /*0ba4*/ 	.word	0x00016fa0


	//   ....[212]....
        /*0ba8*/ 	.word	0x00016ff0


	//   ....[213]....
        /*0bac*/ 	.word	0x00017040


	//   ....[214]....
        /*0bb0*/ 	.word	0x00017090


	//   ....[215]....
        /*0bb4*/ 	.word	0x000170e0


	//   ....[216]....
        /*0bb8*/ 	.word	0x00017140


	//   ....[217]....
        /*0bbc*/ 	.word	0x000171b0


	//   ....[218]....
        /*0bc0*/ 	.word	0x00017260


	//   ....[219]....
        /*0bc4*/ 	.word	0x000172c0


	//   ....[220]....
        /*0bc8*/ 	.word	0x00017370


	//   ....[221]....
        /*0bcc*/ 	.word	0x000173d0


	//   ....[222]....
        /*0bd0*/ 	.word	0x00017480


	//   ....[223]....
        /*0bd4*/ 	.word	0x000174e0


	//   ....[224]....
        /*0bd8*/ 	.word	0x00017590


	//   ....[225]....
        /*0bdc*/ 	.word	0x000175f0


	//   ....[226]....
        /*0be0*/ 	.word	0x000176a0


	//   ....[227]....
        /*0be4*/ 	.word	0x00017700


	//   ....[228]....
        /*0be8*/ 	.word	0x000177b0


	//   ....[229]....
        /*0bec*/ 	.word	0x00017810


	//   ....[230]....
        /*0bf0*/ 	.word	0x00017870


	//   ....[231]....
        /*0bf4*/ 	.word	0x000178e0


	//   ....[232]....
        /*0bf8*/ 	.word	0x00017990


	//   ....[233]....
        /*0bfc*/ 	.word	0x000179f0


	//   ....[234]....
        /*0c00*/ 	.word	0x00017aa0


	//   ....[235]....
        /*0c04*/ 	.word	0x00017b00


	//   ....[236]....
        /*0c08*/ 	.word	0x00017bb0


	//   ....[237]....
        /*0c0c*/ 	.word	0x00017c10


	//   ....[238]....
        /*0c10*/ 	.word	0x00017cc0


	//   ....[239]....
        /*0c14*/ 	.word	0x00017d20


	//   ....[240]....
        /*0c18*/ 	.word	0x00017dd0


	//   ....[241]....
        /*0c1c*/ 	.word	0x00017e30


	//   ....[242]....
        /*0c20*/ 	.word	0x00017ee0


	//   ....[243]....
        /*0c24*/ 	.word	0x00017f40


	//   ....[244]....
        /*0c28*/ 	.word	0x00017f90


	//   ....[245]....
        /*0c2c*/ 	.word	0x00017fe0


	//   ....[246]....
        /*0c30*/ 	.word	0x000183b0


	//   ....[247]....
        /*0c34*/ 	.word	0x00018780


	//   ....[248]....
        /*0c38*/ 	.word	0x00019240


	//   ....[249]....
        /*0c3c*/ 	.word	0x00019280


	//   ....[250]....
        /*0c40*/ 	.word	0x000192d0


	//   ....[251]....
        /*0c44*/ 	.word	0x00019310


	//   ....[252]....
        /*0c48*/ 	.word	0x00019360


	//   ....[253]....
        /*0c4c*/ 	.word	0x000193a0


	//   ....[254]....
        /*0c50*/ 	.word	0x000193f0


	//   ....[255]....
        /*0c54*/ 	.word	0x00019430


	//   ....[0]....
        /*0c58*/ 	.word	0x000194a0


	//   ....[1]....
        /*0c5c*/ 	.word	0x00019510


	//   ....[2]....
        /*0c60*/ 	.word	0x00019580


	//   ....[3]....
        /*0c64*/ 	.word	0x00019630


	//   ....[4]....
        /*0c68*/ 	.word	0x00019690


	//   ....[5]....
        /*0c6c*/ 	.word	0x00019740


	//   ....[6]....
        /*0c70*/ 	.word	0x000197a0


	//   ....[7]....
        /*0c74*/ 	.word	0x00019850


	//   ....[8]....
        /*0c78*/ 	.word	0x000198b0


	//   ....[9]....
        /*0c7c*/ 	.word	0x00019960


	//   ....[10]....
        /*0c80*/ 	.word	0x000199c0


	//   ....[11]....
        /*0c84*/ 	.word	0x00019a70


	//   ....[12]....
        /*0c88*/ 	.word	0x00019ad0


	//   ....[13]....
        /*0c8c*/ 	.word	0x00019b80


	//   ....[14]....
        /*0c90*/ 	.word	0x00019be0


	//   ....[15]....
        /*0c94*/ 	.word	0x00019c20


	//   ....[16]....
        /*0c98*/ 	.word	0x00019c60


	//   ....[17]....
        /*0c9c*/ 	.word	0x00019cb0


	//   ....[18]....
        /*0ca0*/ 	.word	0x00019cf0


	//   ....[19]....
        /*0ca4*/ 	.word	0x00019d40


	//   ....[20]....
        /*0ca8*/ 	.word	0x00019d80


	//   ....[21]....
        /*0cac*/ 	.word	0x00019dd0


	//   ....[22]....
        /*0cb0*/ 	.word	0x00019e10


	//   ....[23]....
        /*0cb4*/ 	.word	0x00019e70


	//   ....[24]....
        /*0cb8*/ 	.word	0x00019ed0


	//   ....[25]....
        /*0cbc*/ 	.word	0x00019f20


	//   ....[26]....
        /*0cc0*/ 	.word	0x00019f80


	//   ....[27]....
        /*0cc4*/ 	.word	0x00019fd0


	//   ....[28]....
        /*0cc8*/ 	.word	0x0001a030


	//   ....[29]....
        /*0ccc*/ 	.word	0x0001a080


	//   ....[30]....
        /*0cd0*/ 	.word	0x0001a0d0


	//   ....[31]....
        /*0cd4*/ 	.word	0x0001a140


	//----- nvinfo : EIATTR_EXIT_INSTR_OFFSETS
	.align		4
.L_352:
        /*0cd8*/ 	.byte	0x04, 0x1c
        /*0cda*/ 	.short	(.L_354 - .L_353)


	//   ....[0]....
.L_353:
        /*0cdc*/ 	.word	0x000000b0


	//   ....[1]....
        /*0ce0*/ 	.word	0x00014e20


	//----- nvinfo : EIATTR_MAX_THREADS
	.align		4
.L_354:
        /*0ce4*/ 	.byte	0x04, 0x05
        /*0ce6*/ 	.short	(.L_356 - .L_355)
.L_355:
        /*0ce8*/ 	.word	0x00000080
        /*0cec*/ 	.word	0x00000001
        /*0cf0*/ 	.word	0x00000001


	//----- nvinfo : EIATTR_CRS_STACK_SIZE
	.align		4
.L_356:
        /*0cf4*/ 	.byte	0x04, 0x1e
        /*0cf6*/ 	.short	(.L_358 - .L_357)
.L_357:
        /*0cf8*/ 	.word	0x00000000
.L_358:


//--------------------- .nv.info._ZN7cutlass13device_kernelIN5flash19enable_sm80_to_sm89INS1_16FlashAttnFwdSm80INS1_25CollectiveMainloopFwdSm80ILi4ELi1ELb0EN4cute5tupleIJNS5_1CILi128EEENS7_ILi80EEENS7_ILi64EEEEEELi64ENS_6half_tEfNS_4arch4Sm80ELb1ELb0ELb1ELb1ELb1ELb0ELb1ELb1EEENS1_21CollectiveEpilogueFwdINS6_IJS8_SA_S9_EEENS6_IJNS7_ILi1EEESI_SI_EEESC_SE_Li128ELb1ELb1ELb1ELb0EEENS1_36VarlenDynamicPersistentTileSchedulerILi128ELi80ELi128ELi128ELb1ELb1ELb0ELb1ELb1ELb1EEEEEEEEEvNT_6ParamsE --------------------------
	.section	.nv.info._ZN7cutlass13device_kernelIN5flash19enable_sm80_to_sm89INS1_16FlashAttnFwdSm80INS1_25CollectiveMainloopFwdSm80ILi4ELi1ELb0EN4cute5tupleIJNS5_1CILi128EEENS7_ILi80EEENS7_ILi64EEEEEELi64ENS_6half_tEfNS_4arch4Sm80ELb1ELb0ELb1ELb1ELb1ELb0ELb1ELb1EEENS1_21CollectiveEpilogueFwdINS6_IJS8_SA_S9_EEENS6_IJNS7_ILi1EEESI_SI_EEESC_SE_Li128ELb1ELb1ELb1ELb0EEENS1_36VarlenDynamicPersistentTileSchedulerILi128ELi80ELi128ELi128ELb1ELb1ELb0ELb1ELb1ELb1EEEEEEEEEvNT_6ParamsE,"",@"SHT_CUDA_INFO"
	.sectionflags	@""
	.align	4


	//----- nvinfo : EIATTR_CUDA_API_VERSION
	.align		4
        /*0000*/ 	.byte	0x04, 0x37
        /*0002*/ 	.short	(.L_360 - .L_359)
.L_359:
        /*0004*/ 	.word	0x00000082


	//----- nvinfo : EIATTR_SW2861232_WAR
	.align		4
.L_360:
        /*0008*/ 	.byte	0x01, 0x35
	.zero		2


	//----- nvinfo : EIATTR_PARAM_CBANK
	.align		4
        /*000c*/ 	.byte	0x04, 0x0a
        /*000e*/ 	.short	(.L_362 - .L_361)
	.align		4
.L_361:
        /*0010*/ 	.word	index@(.nv.constant0._ZN7cutlass13device_kernelIN5flash19enable_sm80_to_sm89INS1_16FlashAttnFwdSm80INS1_25CollectiveMainloopFwdSm80ILi4ELi1ELb0EN4cute5tupleIJNS5_1CILi128EEENS7_ILi80EEENS7_ILi64EEEEEELi64ENS_6half_tEfNS_4arch4Sm80ELb1ELb0ELb1ELb1ELb1ELb0ELb1ELb1EEENS1_21CollectiveEpilogueFwdINS6_IJS8_SA_S9_EEENS6_IJNS7_ILi1EEESI_SI_EEESC_SE_Li128ELb1ELb1ELb1ELb0EEENS1_36VarlenDynamicPersistentTileSchedulerILi128ELi80ELi128ELi128ELb1ELb1ELb0ELb1ELb1ELb1EEEEEEEEEvNT_6ParamsE)
        /*0014*/ 	.short	0x0160
        /*0016*/ 	.short	0x0438


	//----- nvinfo : EIATTR_CBANK_PARAM_SIZE
	.align		4
.L_362:
        /*0018*/ 	.byte	0x03, 0x19
        /*001a*/ 	.short	0x0438


	//----- nvinfo : EIATTR_KPARAM_INFO
	.align		4
        /*001c*/ 	.byte	0x04, 0x17
        /*001e*/ 	.short	(.L_364 - .L_363)
.L_363:
        /*0020*/ 	.word	0x00000000
        /*0024*/ 	.short	0x0000
        /*0026*/ 	.short	0x0000
        /*0028*/ 	.byte	0x00, 0xf0, 0xe1, 0x10


	//----- nvinfo : EIATTR_MAXREG_COUNT
	.align		4
.L_364:
        /*002c*/ 	.byte	0x03, 0x1b
        /*002e*/ 	.short	0x00ff


	//----- nvinfo : EIATTR_NUM_BARRIERS
	.align		4
        /*0030*/ 	.byte	0x02, 0x4c
        /*0032*/ 	.byte	0x06
	.zero		1


	//----- nvinfo : EIATTR_ANNOTATIONS
	.align		4
        /*0034*/ 	.byte	0x04, 0x55
        /*0036*/ 	.short	(.L_366 - .L_365)


	//   ....[0]....
.L_365:
        /* <DEDUP_REMOVED lines=123> */


	//----- nvinfo : EIATTR_MERCURY_ISA_VERSION
	.align		4
.L_366:
        /*07d0*/ 	.byte	0x03, 0x5f
        /*07d2*/ 	.short	0x0000


	//----- nvinfo : EIATTR_INT_WARP_WIDE_INSTR_OFFSETS
	.align		4
        /*07d4*/ 	.byte	0x04, 0x31
        /*07d6*/ 	.short	(.L_368 - .L_367)


	//   ....[0]....
.L_367:
        /*07d8*/ 	.word	0x00010710


	//   ....[1]....
        /*07dc*/ 	.word	0x00010790


	//----- nvinfo : EIATTR_COOP_GROUP_MASK_REGIDS
	.align		4
.L_368:
        /*07e0*/ 	.byte	0x04, 0x29
        /*07e2*/ 	.short	(.L_370 - .L_369)


	//   ....[0]....
.L_369:
        /*07e4*/ 	.word	0xffffffff


	//   ....[1]....
        /*07e8*/ 	.word	0xffffffff


	//   ....[2]....
        /*07ec*/ 	.word	0xffffffff


	//   ....[3]....
        /*07f0*/ 	.word	0xffffffff


	//   ....[4]....
        /*07f4*/ 	.word	0xffffffff


	//   ....[5]....
        /*07f8*/ 	.word	0xffffffff


	//   ....[6]....
        /*07fc*/ 	.word	0xffffffff


	//   ....[7]....
        /*0800*/ 	.word	0xffffffff


	//   ....[8]....
        /*0804*/ 	.word	0xffffffff


	//   ....[9]....
        /*0808*/ 	.word	0xffffffff


	//   ....[10]....
        /*080c*/ 	.word	0xffffffff


	//   ....[11]....
        /*0810*/ 	.word	0xffffffff


	//   ....[12]....
        /*0814*/ 	.word	0xffffffff


	//   ....[13]....
        /*0818*/ 	.word	0xffffffff


	//   ....[14]....
        /*081c*/ 	.word	0xffffffff


	//   ....[15]....
        /*0820*/ 	.word	0xffffffff


	//   ....[16]....
        /*0824*/ 	.word	0xffffffff


	//   ....[17]....
        /*0828*/ 	.word	0xffffffff


	//   ....[18]....
        /*082c*/ 	.word	0xffffffff


	//   ....[19]....
        /*0830*/ 	.word	0xffffffff


	//   ....[20]....
        /*0834*/ 	.word	0xffffffff


	//   ....[21]....
        /*0838*/ 	.word	0xffffffff


	//   ....[22]....
        /*083c*/ 	.word	0xffffffff


	//   ....[23]....
        /*0840*/ 	.word	0xffffffff


	//   ....[24]....
        /*0844*/ 	.word	0xffffffff


	//   ....[25]....
        /*0848*/ 	.word	0xffffffff


	//   ....[26]....
        /*084c*/ 	.word	0xffffffff


	//   ....[27]....
        /*0850*/ 	.word	0xffffffff


	//   ....[28]....
        /*0854*/ 	.word	0xffffffff


	//   ....[29]....
        /*0858*/ 	.word	0xffffffff


	//   ....[30]....
        /*085c*/ 	.word	0xffffffff


	//   ....[31]....
        /*0860*/ 	.word	0xffffffff


	//   ....[32]....
        /*0864*/ 	.word	0xffffffff


	//   ....[33]....
        /*0868*/ 	.word	0xffffffff


	//   ....[34]....
        /*086c*/ 	.word	0xffffffff


	//   ....[35]....
        /*0870*/ 	.word	0xffffffff


	//   ....[36]....
        /*0874*/ 	.word	0xffffffff


	//   ....[37]....
        /*0878*/ 	.word	0xffffffff


	//   ....[38]....
        /*087c*/ 	.word	0xffffffff


	//   ....[39]....
        /*0880*/ 	.word	0xffffffff


	//   ....[40]....
        /*0884*/ 	.word	0xffffffff


	//   ....[41]....
        /*0888*/ 	.word	0xffffffff


	//   ....[42]....
        /*088c*/ 	.word	0xffffffff


	//   ....[43]....
        /*0890*/ 	.word	0xffffffff


	//   ....[44]....
        /*0894*/ 	.word	0xffffffff


	//   ....[45]....
        /*0898*/ 	.word	0xffffffff


	//   ....[46]....
        /*089c*/ 	.word	0xffffffff


	//   ....[47]....
        /*08a0*/ 	.word	0xffffffff


	//   ....[48]....
        /*08a4*/ 	.word	0xffffffff


	//   ....[49]....
        /*08a8*/ 	.word	0xffffffff


	//   ....[50]....
        /*08ac*/ 	.word	0xffffffff


	//   ....[51]....
        /*08b0*/ 	.word	0xffffffff


	//   ....[52]....
        /*08b4*/ 	.word	0xffffffff


	//   ....[53]....
        /*08b8*/ 	.word	0xffffffff


	//   ....[54]....
        /*08bc*/ 	.word	0xffffffff


	//   ....[55]....
        /*08c0*/ 	.word	0xffffffff


	//   ....[56]....
        /*08c4*/ 	.word	0xffffffff


	//   ....[57]....
        /*08c8*/ 	.word	0xffffffff


	//   ....[58]....
        /*08cc*/ 	.word	0xffffffff


	//   ....[59]....
        /*08d0*/ 	.word	0xffffffff


	//   ....[60]....
        /*08d4*/ 	.word	0xffffffff


	//   ....[61]....
        /*08d8*/ 	.word	0xffffffff


	//   ....[62]....
        /*08dc*/ 	.word	0xffffffff


	//   ....[63]....
        /*08e0*/ 	.word	0xffffffff


	//   ....[64]....
        /*08e4*/ 	.word	0xffffffff


	//   ....[65]....
        /*08e8*/ 	.word	0xffffffff


	//   ....[66]....
        /*08ec*/ 	.word	0xffffffff


	//   ....[67]....
        /*08f0*/ 	.word	0xffffffff


	//   ....[68]....
        /*08f4*/ 	.word	0xffffffff


	//   ....[69]....
        /*08f8*/ 	.word	0xffffffff


	//   ....[70]....
        /*08fc*/ 	.word	0xffffffff


	//   ....[71]....
        /*0900*/ 	.word	0xffffffff


	//   ....[72]....
        /*0904*/ 	.word	0xffffffff


	//   ....[73]....
        /*0908*/ 	.word	0xffffffff


	//   ....[74]....
        /*090c*/ 	.word	0xffffffff


	//   ....[75]....
        /*0910*/ 	.word	0xffffffff


	//   ....[76]....
        /*0914*/ 	.word	0xffffffff


	//   ....[77]....
        /*0918*/ 	.word	0xffffffff


	//   ....[78]....
        /*091c*/ 	.word	0xffffffff


	//   ....[79]....
        /*0920*/ 	.word	0xffffffff


	//   ....[80]....
        /*0924*/ 	.word	0xffffffff


	//   ....[81]....
        /*0928*/ 	.word	0xffffffff


	//   ....[82]....
        /*092c*/ 	.word	0xffffffff


	//   ....[83]....
        /*0930*/ 	.word	0xffffffff


	//   ....[84]....
        /*0934*/ 	.word	0xffffffff


	//   ....[85]....
        /*0938*/ 	.word	0xffffffff


	//   ....[86]....
        /*093c*/ 	.word	0xffffffff


	//   ....[87]....
        /*0940*/ 	.word	0xffffffff


	//   ....[88]....
        /*0944*/ 	.word	0xffffffff


	//   ....[89]....
        /*0948*/ 	.word	0xffffffff


	//   ....[90]....
        /*094c*/ 	.word	0xffffffff


	//   ....[91]....
        /*0950*/ 	.word	0xffffffff


	//   ....[92]....
        /*0954*/ 	.word	0xffffffff


	//   ....[93]....
        /*0958*/ 	.word	0xffffffff


	//   ....[94]....
        /*095c*/ 	.word	0xffffffff


	//   ....[95]....
        /*0960*/ 	.word	0xffffffff


	//   ....[96]....
        /*0964*/ 	.word	0xffffffff


	//   ....[97]....
        /*0968*/ 	.word	0xffffffff


	//   ....[98]....
        /*096c*/ 	.word	0xffffffff


	//   ....[99]....
        /*0970*/ 	.word	0xffffffff


	//   ....[100]....
        /*0974*/ 	.word	0xffffffff


	//   ....[101]....
        /*0978*/ 	.word	0xffffffff


	//   ....[102]....
        /*097c*/ 	.word	0xffffffff


	//   ....[103]....
        /*0980*/ 	.word	0xffffffff


	//   ....[104]....
        /*0984*/ 	.word	0xffffffff


	//   ....[105]....
        /*0988*/ 	.word	0xffffffff


	//   ....[106]....
        /*098c*/ 	.word	0xffffffff


	//   ....[107]....
        /*0990*/ 	.word	0xffffffff


	//   ....[108]....
        /*0994*/ 	.word	0xffffffff


	//   ....[109]....
        /*0998*/ 	.word	0xffffffff


	//   ....[110]....
        /*099c*/ 	.word	0xffffffff


	//   ....[111]....
        /*09a0*/ 	.word	0xffffffff


	//   ....[112]....
        /*09a4*/ 	.word	0xffffffff


	//   ....[113]....
        /*09a8*/ 	.word	0xffffffff


	//   ....[114]....
        /*09ac*/ 	.word	0xffffffff


	//   ....[115]....
        /*09b0*/ 	.word	0xffffffff


	//   ....[116]....
        /*09b4*/ 	.word	0xffffffff


	//   ....[117]....
        /*09b8*/ 	.word	0xffffffff


	//   ....[118]....
        /*09bc*/ 	.word	0xffffffff


	//   ....[119]....
        /*09c0*/ 	.word	0xffffffff


	//   ....[120]....
        /*09c4*/ 	.word	0xffffffff


	//   ....[121]....
        /*09c8*/ 	.word	0xffffffff


	//   ....[122]....
        /*09cc*/ 	.word	0xffffffff


	//   ....[123]....
        /*09d0*/ 	.word	0xffffffff


	//   ....[124]....
        /*09d4*/ 	.word	0xffffffff


	//   ....[125]....
        /*09d8*/ 	.word	0xffffffff


	//   ....[126]....
        /*09dc*/ 	.word	0xffffffff


	//   ....[127]....
        /*09e0*/ 	.word	0xffffffff


	//   ....[128]....
        /*09e4*/ 	.word	0xffffffff


	//   ....[129]....
        /*09e8*/ 	.word	0xffffffff


	//   ....[130]....
        /*09ec*/ 	.word	0xffffffff


	//   ....[131]....
        /*09f0*/ 	.word	0xffffffff


	//   ....[132]....
        /*09f4*/ 	.word	0xffffffff


	//   ....[133]....
        /*09f8*/ 	.word	0xffffffff


	//   ....[134]....
        /*09fc*/ 	.word	0xffffffff


	//   ....[135]....
        /*0a00*/ 	.word	0xffffffff


	//   ....[136]....
        /*0a04*/ 	.word	0xffffffff


	//   ....[137]....
        /*0a08*/ 	.word	0xffffffff


	//   ....[138]....
        /*0a0c*/ 	.word	0xffffffff


	//   ....[139]....
        /*0a10*/ 	.word	0xffffffff


	//   ....[140]....
        /*0a14*/ 	.word	0xffffffff


	//   ....[141]....
        /*0a18*/ 	.word	0xffffffff


	//   ....[142]....
        /*0a1c*/ 	.word	0xffffffff


	//   ....[143]....
        /*0a20*/ 	.word	0xffffffff


	//   ....[144]....
        /*0a24*/ 	.word	0xffffffff


	//   ....[145]....
        /*0a28*/ 	.word	0xffffffff


	//   ....[146]....
        /*0a2c*/ 	.word	0xffffffff


	//   ....[147]....
        /*0a30*/ 	.word	0xffffffff


	//   ....[148]....
        /*0a34*/ 	.word	0xffffffff


	//   ....[149]....
        /*0a38*/ 	.word	0xffffffff


	//   ....[150]....
        /*0a3c*/ 	.word	0xffffffff


	//   ....[151]....
        /*0a40*/ 	.word	0xffffffff


	//   ....[152]....
        /*0a44*/ 	.word	0xffffffff


	//   ....[153]....
        /*0a48*/ 	.word	0xffffffff


	//   ....[154]....
        /*0a4c*/ 	.word	0xffffffff


	//   ....[155]....
        /*0a50*/ 	.word	0xffffffff


	//   ....[156]....
        /*0a54*/ 	.word	0xffffffff


	//   ....[157]....
        /*0a58*/ 	.word	0xffffffff


	//   ....[158]....
        /*0a5c*/ 	.word	0xffffffff


	//   ....[159]....
        /*0a60*/ 	.word	0xffffffff


	//   ....[160]....
        /*0a64*/ 	.word	0xffffffff


	//   ....[161]....
        /*0a68*/ 	.word	0xffffffff


	//   ....[162]....
        /*0a6c*/ 	.word	0xffffffff


	//   ....[163]....
        /*0a70*/ 	.word	0xffffffff


	//   ....[164]....
        /*0a74*/ 	.word	0xffffffff


	//   ....[165]....
        /*0a78*/ 	.word	0xffffffff


	//   ....[166]....
        /*0a7c*/ 	.word	0xffffffff


	//   ....[167]....
        /*0a80*/ 	.word	0xffffffff


	//   ....[168]....
        /*0a84*/ 	.word	0xffffffff


	//   ....[169]....
        /*0a88*/ 	.word	0xffffffff


	//   ....[170]....
        /*0a8c*/ 	.word	0xffffffff


	//   ....[171]....
        /*0a90*/ 	.word	0xffffffff


	//   ....[172]....
        /*0a94*/ 	.word	0xffffffff


	//   ....[173]....
        /*0a98*/ 	.word	0xffffffff


	//   ....[174]....
        /*0a9c*/ 	.word	0xffffffff


	//   ....[175]....
        /*0aa0*/ 	.word	0xffffffff


	//   ....[176]....
        /*0aa4*/ 	.word	0xffffffff


	//   ....[177]....
        /*0aa8*/ 	.word	0xffffffff


	//   ....[178]....
        /*0aac*/ 	.word	0xffffffff


	//   ....[179]....
        /*0ab0*/ 	.word	0xffffffff


	//   ....[180]....
        /*0ab4*/ 	.word	0xffffffff


	//   ....[181]....
        /*0ab8*/ 	.word	0xffffffff


	//   ....[182]....
        /*0abc*/ 	.word	0xffffffff


	//   ....[183]....
        /*0ac0*/ 	.word	0xffffffff


	//   ....[184]....
        /*0ac4*/ 	.word	0xffffffff


	//   ....[185]....
        /*0ac8*/ 	.word	0xffffffff


	//   ....[186]....
        /*0acc*/ 	.word	0xffffffff


	//   ....[187]....
        /*0ad0*/ 	.word	0xffffffff


	//   ....[188]....
        /*0ad4*/ 	.word	0xffffffff


	//   ....[189]....
        /*0ad8*/ 	.word	0xffffffff


	//   ....[190]....
        /*0adc*/ 	.word	0xffffffff


	//   ....[191]....
        /*0ae0*/ 	.word	0xffffffff


	//   ....[192]....
        /*0ae4*/ 	.word	0xffffffff


	//   ....[193]....
        /*0ae8*/ 	.word	0xffffffff


	//   ....[194]....
        /*0aec*/ 	.word	0xffffffff


	//   ....[195]....
        /*0af0*/ 	.word	0xffffffff


	//   ....[196]....
        /*0af4*/ 	.word	0xffffffff


	//   ....[197]....
        /*0af8*/ 	.word	0xffffffff


	//   ....[198]....
        /*0afc*/ 	.word	0xffffffff


	//   ....[199]....
        /*0b00*/ 	.word	0xffffffff


	//   ....[200]....
        /*0b04*/ 	.word	0xffffffff


	//   ....[201]....
        /*0b08*/ 	.word	0xffffffff


	//   ....[202]....
        /*0b0c*/ 	.word	0xffffffff


	//   ....[203]....
        /*0b10*/ 	.word	0xffffffff


	//   ....[204]....
        /*0b14*/ 	.word	0xffffffff


	//   ....[205]....
        /*0b18*/ 	.word	0xffffffff


	//   ....[206]....
        /*0b1c*/ 	.word	0xffffffff


	//   ....[207]....
        /*0b20*/ 	.word	0xffffffff


	//   ....[208]....
        /*0b24*/ 	.word	0xffffffff


	//   ....[209]....
        /*0b28*/ 	.word	0xffffffff


	//   ....[210]....
        /*0b2c*/ 	.word	0xffffffff


	//   ....[211]....
        /*0b30*/ 	.word	0xffffffff


	//   ....[212]....
        /*0b34*/ 	.word	0xffffffff


	//   ....[213]....
        /*0b38*/ 	.word	0xffffffff


	//   ....[214]....
        /*0b3c*/ 	.word	0xffffffff


	//   ....[215]....
        /*0b40*/ 	.word	0xffffffff


	//   ....[216]....
        /*0b44*/ 	.word	0xffffffff


	//   ....[217]....
        /*0b48*/ 	.word	0xffffffff


	//   ....[218]....
        /*0b4c*/ 	.word	0xffffffff


	//   ....[219]....
        /*0b50*/ 	.word	0xffffffff


	//   ....[220]....
        /*0b54*/ 	.word	0xffffffff


	//   ....[221]....
        /*0b58*/ 	.word	0xffffffff


	//   ....[222]....
        /*0b5c*/ 	.word	0xffffffff


	//   ....[223]....
        /*0b60*/ 	.word	0xffffffff


	//   ....[224]....
        /*0b64*/ 	.word	0xffffffff


	//   ....[225]....
        /*0b68*/ 	.word	0xffffffff


	//   ....[226]....
        /*0b6c*/ 	.word	0xffffffff


	//   ....[227]....
        /*0b70*/ 	.word	0xffffffff


	//   ....[228]....
        /*0b74*/ 	.word	0xffffffff


	//   ....[229]....
        /*0b78*/ 	.word	0xffffffff


	//   ....[230]....
        /*0b7c*/ 	.word	0xffffffff


	//   ....[231]....
        /*0b80*/ 	.word	0xffffffff


	//   ....[232]....
        /*0b84*/ 	.word	0xffffffff


	//   ....[233]....
        /*0b88*/ 	.word	0xffffffff


	//   ....[234]....
        /*0b8c*/ 	.word	0xffffffff


	//   ....[235]....
        /*0b90*/ 	.word	0xffffffff


	//   ....[236]....
        /*0b94*/ 	.word	0xffffffff


	//   ....[237]....
        /*0b98*/ 	.word	0xffffffff


	//   ....[238]....
        /*0b9c*/ 	.word	0xffffffff


	//   ....[239]....
        /*0ba0*/ 	.word	0xffffffff


	//   ....[240]....
        /*0ba4*/ 	.word	0xffffffff


	//   ....[241]....
        /*0ba8*/ 	.word	0xffffffff


	//   ....[242]....
        /*0bac*/ 	.word	0xffffffff


	//   ....[243]....
        /*0bb0*/ 	.word	0xffffffff


	//   ....[244]....
        /*0bb4*/ 	.word	0xffffffff


	//   ....[245]....
        /*0bb8*/ 	.word	0xffffffff


	//   ....[246]....
        /*0bbc*/ 	.word	0xffffffff


	//   ....[247]....
        /*0bc0*/ 	.word	0xffffffff


	//   ....[248]....
        /*0bc4*/ 	.word	0xffffffff


	//   ....[249]....
        /*0bc8*/ 	.word	0xffffffff


	//   ....[250]....
        /*0bcc*/ 	.word	0xffffffff


	//   ....[251]....
        /*0bd0*/ 	.word	0xffffffff


	//   ....[252]....
        /*0bd4*/ 	.word	0xffffffff


	//   ....[253]....
        /*0bd8*/ 	.word	0xffffffff


	//   ....[254]....
        /*0bdc*/ 	.word	0xffffffff


	//   ....[255]....
        /*0be0*/ 	.word	0xffffffff


	//   ....[0]....
        /*0be4*/ 	.word	0xffffffff


	//   ....[1]....
        /*0be8*/ 	.word	0xffffffff


	//   ....[2]....
        /*0bec*/ 	.word	0xffffffff


	//   ....[3]....
        /*0bf0*/ 	.word	0xffffffff


	//   ....[4]....
        /*0bf4*/ 	.word	0xffffffff


	//   ....[5]....
        /*0bf8*/ 	.word	0xffffffff


	//   ....[6]....
        /*0bfc*/ 	.word	0xffffffff


	//   ....[7]....
        /*0c00*/ 	.word	0xffffffff


	//   ....[8]....
        /*0c04*/ 	.word	0xffffffff


	//   ....[9]....
        /*0c08*/ 	.word	0xffffffff


	//   ....[10]....
        /*0c0c*/ 	.word	0xffffffff


	//   ....[11]....
        /*0c10*/ 	.word	0xffffffff


	//   ....[12]....
        /*0c14*/ 	.word	0xffffffff


	//   ....[13]....
        /*0c18*/ 	.word	0xffffffff


	//   ....[14]....
        /*0c1c*/ 	.word	0xffffffff


	//   ....[15]....
        /*0c20*/ 	.word	0xffffffff


	//   ....[16]....
        /*0c24*/ 	.word	0xffffffff


	//   ....[17]....
        /*0c28*/ 	.word	0xffffffff


	//   ....[18]....
        /*0c2c*/ 	.word	0xffffffff


	//   ....[19]....
        /*0c30*/ 	.word	0xffffffff


	//   ....[20]....
        /*0c34*/ 	.word	0xffffffff


	//   ....[21]....
        /*0c38*/ 	.word	0xffffffff


	//   ....[22]....
        /*0c3c*/ 	.word	0xffffffff


	//   ....[23]....
        /*0c40*/ 	.word	0xffffffff


	//   ....[24]....
        /*0c44*/ 	.word	0xffffffff


	//   ....[25]....
        /*0c48*/ 	.word	0xffffffff


	//   ....[26]....
        /*0c4c*/ 	.word	0xffffffff


	//   ....[27]....
        /*0c50*/ 	.word	0xffffffff


	//   ....[28]....
        /*0c54*/ 	.word	0xffffffff


	//   ....[29]....
        /*0c58*/ 	.word	0xffffffff


	//   ....[30]....
        /*0c5c*/ 	.word	0xffffffff


	//   ....[31]....
        /*0c60*/ 	.word	0xffffffff


	//   ....[32]....
        /*0c64*/ 	.word	0xffffffff


	//   ....[33]....
        /*0c68*/ 	.word	0xffffffff


	//   ....[34]....
        /*0c6c*/ 	.word	0xffffffff


	//   ....[35]....
        /*0c70*/ 	.word	0xffffffff


	//   ....[36]....
        /*0c74*/ 	.word	0xffffffff


	//   ....[37]....
        /*0c78*/ 	.word	0xffffffff


	//   ....[38]....
        /*0c7c*/ 	.word	0xffffffff


	//   ....[39]....
        /*0c80*/ 	.word	0xffffffff


	//   ....[40]....
        /*0c84*/ 	.word	0xffffffff


	//   ....[41]....
        /*0c88*/ 	.word	0xffffffff


	//   ....[42]....
        /*0c8c*/ 	.word	0xffffffff


	//   ....[43]....
        /*0c90*/ 	.word	0xffffffff


	//   ....[44]....
        /*0c94*/ 	.word	0xffffffff


	//   ....[45]....
        /*0c98*/ 	.word	0xffffffff


	//   ....[46]....
        /*0c9c*/ 	.word	0xffffffff


	//   ....[47]....
        /*0ca0*/ 	.word	0xffffffff


	//   ....[48]....
        /*0ca4*/ 	.word	0xffffffff


	//   ....[49]....
        /*0ca8*/ 	.word	0xffffffff


	//   ....[50]....
        /*0cac*/ 	.word	0xffffffff


	//   ....[51]....
        /*0cb0*/ 	.word	0xffffffff


	//   ....[52]....
        /*0cb4*/ 	.word	0xffffffff


	//   ....[53]....
        /*0cb8*/ 	.word	0xffffffff


	//   ....[54]....
        /*0cbc*/ 	.word	0xffffffff


	//   ....[55]....
        /*0cc0*/ 	.word	0xffffffff


	//   ....[56]....
        /*0cc4*/ 	.word	0xffffffff


	//   ....[57]....
        /*0cc8*/ 	.word	0xffffffff


	//   ....[58]....
        /*0ccc*/ 	.word	0xffffffff


	//   ....[59]....
        /*0cd0*/ 	.word	0xffffffff


	//   ....[60]....
        /*0cd4*/ 	.word	0xffffffff


	//   ....[61]....
        /*0cd8*/ 	.word	0xffffffff


	//   ....[62]....
        /*0cdc*/ 	.word	0xffffffff


	//   ....[63]....
        /*0ce0*/ 	.word	0xffffffff


	//   ....[64]....
        /*0ce4*/ 	.word	0xffffffff


	//   ....[65]....
        /*0ce8*/ 	.word	0xffffffff


	//   ....[66]....
        /*0cec*/ 	.word	0xffffffff


	//   ....[67]....
        /*0cf0*/ 	.word	0xffffffff


	//   ....[68]....
        /*0cf4*/ 	.word	0xffffffff


	//   ....[69]....
        /*0cf8*/ 	.word	0xffffffff


	//   ....[70]....
        /*0cfc*/ 	.word	0xffffffff


	//   ....[71]....
        /*0d00*/ 	.word	0xffffffff


	//   ....[72]....
        /*0d04*/ 	.word	0xffffffff


	//   ....[73]....
        /*0d08*/ 	.word	0xffffffff


	//   ....[74]....
        /*0d0c*/ 	.word	0xffffffff


	//   ....[75]....
        /*0d10*/ 	.word	0xffffffff


	//   ....[76]....
        /*0d14*/ 	.word	0xffffffff


	//   ....[77]....
        /*0d18*/ 	.word	0xffffffff


	//   ....[78]....
        /*0d1c*/ 	.word	0xffffffff


	//   ....[79]....
        /*0d20*/ 	.word	0xffffffff


	//   ....[80]....
        /*0d24*/ 	.word	0xffffffff


	//   ....[81]....
        /*0d28*/ 	.word	0xffffffff


	//   ....[82]....
        /*0d2c*/ 	.word	0xffffffff


	//   ....[83]....
        /*0d30*/ 	.word	0xffffffff


	//   ....[84]....
        /*0d34*/ 	.word	0xffffffff


	//   ....[85]....
        /*0d38*/ 	.word	0xffffffff


	//   ....[86]....
        /*0d3c*/ 	.word	0xffffffff


	//   ....[87]....
        /*0d40*/ 	.word	0xffffffff


	//   ....[88]....
        /*0d44*/ 	.word	0xffffffff


	//   ....[89]....
        /*0d48*/ 	.word	0xffffffff


	//   ....[90]....
        /*0d4c*/ 	.word	0xffffffff


	//   ....[91]....
        /*0d50*/ 	.word	0xffffffff


	//   ....[92]....
        /*0d54*/ 	.word	0xffffffff


	//   ....[93]....
        /*0d58*/ 	.word	0xffffffff


	//   ....[94]....
        /*0d5c*/ 	.word	0xffffffff


	//   ....[95]....
        /*0d60*/ 	.word	0xffffffff


	//   ....[96]....
        /*0d64*/ 	.word	0xffffffff


	//   ....[97]....
        /*0d68*/ 	.word	0xffffffff


	//   ....[98]....
        /*0d6c*/ 	.word	0xffffffff


	//   ....[99]....
        /*0d70*/ 	.word	0xffffffff


	//   ....[100]....
        /*0d74*/ 	.word	0xffffffff


	//   ....[101]....
        /*0d78*/ 	.word	0xffffffff


	//   ....[102]....
        /*0d7c*/ 	.word	0xffffffff


	//   ....[103]....
        /*0d80*/ 	.word	0xffffffff


	//   ....[104]....
        /*0d84*/ 	.word	0xffffffff


	//   ....[105]....
        /*0d88*/ 	.word	0xffffffff


	//   ....[106]....
        /*0d8c*/ 	.word	0xffffffff


	//   ....[107]....
        /*0d90*/ 	.word	0xffffffff


	//   ....[108]....
        /*0d94*/ 	.word	0xffffffff


	//   ....[109]....
        /*0d98*/ 	.word	0xffffffff


	//   ....[110]....
        /*0d9c*/ 	.word	0xffffffff


	//   ....[111]....
        /*0da0*/ 	.word	0xffffffff


	//   ....[112]....
        /*0da4*/ 	.word	0xffffffff


	//   ....[113]....
        /*0da8*/ 	.word	0xffffffff


	//   ....[114]....
        /*0dac*/ 	.word	0xffffffff


	//   ....[115]....
        /*0db0*/ 	.word	0xffffffff


	//   ....[116]....
        /*0db4*/ 	.word	0xffffffff


	//   ....[117]....
        /*0db8*/ 	.word	0xffffffff


	//----- nvinfo : EIATTR_COOP_GROUP_INSTR_OFFSETS
	.align		4
.L_370:
        /*0dbc*/ 	.byte	0x04, 0x28
        /*0dbe*/ 	.short	(.L_372 - .L_371)


	//   ....[0]....
.L_371:
        /*0dc0*/ 	.word	0x00000050


	//   ....[1]....
        /*0dc4*/ 	.word	0x00000200


	//   ....[2]....
        /*0dc8*/ 	.word	0x00000230


	//   ....[3]....
        /*0dcc*/ 	.word	0x00000260


	//   ....[4]....
        /*0dd0*/ 	.word	0x00000290


	//   ....[5]....
        /*0dd4*/ 	.word	0x000002c0


	//   ....[6]....
        /*0dd8*/ 	.word	0x000002f0


	//   ....[7]....
        /*0ddc*/ 	.word	0x00000450


	//   ....[8]....
        /*0de0*/ 	.word	0x00000490


	//   ....[9]....
        /*0de4*/ 	.word	0x000004c0


	//   ....[10]....
        /*0de8*/ 	.word	0x000004f0


	//   ....[11]....
        /*0dec*/ 	.word	0x00000520


	//   ....[12]....
        /*0df0*/ 	.word	0x00000550


	//   ....[13]....
        /*0df4*/ 	.word	0x000005e0


	//   ....[14]....
        /*0df8*/ 	.word	0x00000630


	//   ....[15]....
        /*0dfc*/ 	.word	0x00000650


	//   ....[16]....
        /*0e00*/ 	.word	0x000006b0


	//   ....[17]....
        /*0e04*/ 	.word	0x000027d0


	//   ....[18]....
        /*0e08*/ 	.word	0x000027f0


	//   ....[19]....
        /*0e0c*/ 	.word	0x00002930


	//   ....[20]....
        /*0e10*/ 	.word	0x00002940


	//   ....[21]....
        /*0e14*/ 	.word	0x00002a20


	//   ....[22]....
        /*0e18*/ 	.word	0x00002a40


	//   ....[23]....
        /*0e1c*/ 	.word	0x00002b20


	//   ....[24]....
        /*0e20*/ 	.word	0x00002b30


	//   ....[25]....
        /*0e24*/ 	.word	0x00002c10


	//   ....[26]....
        /*0e28*/ 	.word	0x00002c30


	//   ....[27]....
        /*0e2c*/ 	.word	0x00002d10


	//   ....[28]....
        /*0e30*/ 	.word	0x00002d20


	//   ....[29]....
        /*0e34*/ 	.word	0x00002e00


	//   ....[30]....
        /*0e38*/ 	.word	0x00002e20


	//   ....[31]....
        /*0e3c*/ 	.word	0x00002f00


	//   ....[32]....
        /*0e40*/ 	.word	0x00002f10


	//   ....[33]....
        /*0e44*/ 	.word	0x000033b0


	//   ....[34]....
        /*0e48*/ 	.word	0x000033c0


	//   ....[35]....
        /*0e4c*/ 	.word	0x000033d0


	//   ....[36]....
        /*0e50*/ 	.word	0x000033e0


	//   ....[37]....
        /*0e54*/ 	.word	0x00003400


	//   ....[38]....
        /*0e58*/ 	.word	0x00003410


	//   ....[39]....
        /*0e5c*/ 	.word	0x00003450


	//   ....[40]....
        /*0e60*/ 	.word	0x00003470


	//   ....[41]....
        /*0e64*/ 	.word	0x00003480


	//   ....[42]....
        /*0e68*/ 	.word	0x000034c0


	//   ....[43]....
        /*0e6c*/ 	.word	0x000036a0


	//   ....[44]....
        /*0e70*/ 	.word	0x000036b0


	//   ....[45]....
        /*0e74*/ 	.word	0x000036c0


	//   ....[46]....
        /*0e78*/ 	.word	0x000036f0


	//   ....[47]....
        /*0e7c*/ 	.word	0x00003700


	//   ....[48]....
        /*0e80*/ 	.word	0x00003710


	//   ....[49]....
        /*0e84*/ 	.word	0x00003720


	//   ....[50]....
        /*0e88*/ 	.word	0x00003730


	//   ....[51]....
        /*0e8c*/ 	.word	0x00003740


	//   ....[52]....
        /*0e90*/ 	.word	0x00003770


	//   ....[53]....
        /*0e94*/ 	.word	0x00004ba0


	//   ....[54]....
        /*0e98*/ 	.word	0x00004bc0


	//   ....[55]....
        /*0e9c*/ 	.word	0x00004be0


	//   ....[56]....
        /*0ea0*/ 	.word	0x00004bf0


	//   ....[57]....
        /*0ea4*/ 	.word	0x00004c00


	//   ....[58]....
        /*0ea8*/ 	.word	0x00004c10


	//   ....[59]....
        /*0eac*/ 	.word	0x00004c20


	//   ....[60]....
        /*0eb0*/ 	.word	0x00004c30


	//   ....[61]....
        /*0eb4*/ 	.word	0x00004c60


	//   ....[62]....
        /*0eb8*/ 	.word	0x00004c90


	//   ....[63]....
        /*0ebc*/ 	.word	0x00004e80


	//   ....[64]....
        /*0ec0*/ 	.word	0x00005140


	//   ....[65]....
        /*0ec4*/ 	.word	0x00005150


	//   ....[66]....
        /*0ec8*/ 	.word	0x00005160


	//   ....[67]....
        /*0ecc*/ 	.word	0x00005df0


	//   ....[68]....
        /*0ed0*/ 	.word	0x00005e10


	//   ....[69]....
        /*0ed4*/ 	.word	0x00005e30


	//   ....[70]....
        /*0ed8*/ 	.word	0x00005e40


	//   ....[71]....
        /*0edc*/ 	.word	0x00005e70


	//   ....[72]....
        /*0ee0*/ 	.word	0x00005e90


	//   ....[73]....
        /*0ee4*/ 	.word	0x00005eb0


	//   ....[74]....
        /*0ee8*/ 	.word	0x00005ec0


	//   ....[75]....
        /*0eec*/ 	.word	0x00007b20


	//   ....[76]....
        /*0ef0*/ 	.word	0x00007b40


	//   ....[77]....
        /*0ef4*/ 	.word	0x00007b60


	//   ....[78]....
        /*0ef8*/ 	.word	0x00007b70


	//   ....[79]....
        /*0efc*/ 	.word	0x00007b80


	//   ....[80]....
        /*0f00*/ 	.word	0x00007b90


	//   ....[81]....
        /*0f04*/ 	.word	0x00007ba0


	//   ....[82]....
        /*0f08*/ 	.word	0x00007bb0


	//   ....[83]....
        /*0f0c*/ 	.word	0x00007bc0


	//   ....[84]....
        /*0f10*/ 	.word	0x00007bd0


	//   ....[85]....
        /*0f14*/ 	.word	0x00008ff0


	//   ....[86]....
        /*0f18*/ 	.word	0x00009010


	//   ....[87]....
        /*0f1c*/ 	.word	0x00009030


	//   ....[88]....
        /*0f20*/ 	.word	0x00009040


	//   ....[89]....
        /*0f24*/ 	.word	0x00009050


	//   ....[90]....
        /*0f28*/ 	.word	0x00009060


	//   ....[91]....
        /*0f2c*/ 	.word	0x00009070


	//   ....[92]....
        /*0f30*/ 	.word	0x00009080


	//   ....[93]....
        /*0f34*/ 	.word	0x00009090


	//   ....[94]....
        /*0f38*/ 	.word	0x000090a0


	//   ....[95]....
        /*0f3c*/ 	.word	0x000092d0


	//   ....[96]....
        /*0f40*/ 	.word	0x00009580


	//   ....[97]....
        /*0f44*/ 	.word	0x00009590


	//   ....[98]....
        /*0f48*/ 	.word	0x000095a0


	//   ....[99]....
        /*0f4c*/ 	.word	0x0000a230


	//   ....[100]....
        /*0f50*/ 	.word	0x0000a270


	//   ....[101]....
        /*0f54*/ 	.word	0x0000a280


	//   ....[102]....
        /*0f58*/ 	.word	0x0000a290


	//   ....[103]....
        /*0f5c*/ 	.word	0x0000a2c0


	//   ....[104]....
        /*0f60*/ 	.word	0x0000a2e0


	//   ....[105]....
        /*0f64*/ 	.word	0x0000a300


	//   ....[106]....
        /*0f68*/ 	.word	0x0000a310


	//   ....[107]....
        /*0f6c*/ 	.word	0x0000c470


	//   ....[108]....
        /*0f70*/ 	.word	0x0000c490


	//   ....[109]....
        /*0f74*/ 	.word	0x0000c4e0


	//   ....[110]....
        /*0f78*/ 	.word	0x0000c500


	//   ....[111]....
        /*0f7c*/ 	.word	0x0000c520


	//   ....[112]....
        /*0f80*/ 	.word	0x0000c540


	//   ....[113]....
        /*0f84*/ 	.word	0x0000c560


	//   ....[114]....
        /*0f88*/ 	.word	0x0000c580


	//   ....[115]....
        /*0f8c*/ 	.word	0x0000c5a0


	//   ....[116]....
        /*0f90*/ 	.word	0x0000c6f0


	//   ....[117]....
        /*0f94*/ 	.word	0x0000d8e0


	//   ....[118]....
        /*0f98*/ 	.word	0x0000d900


	//   ....[119]....
        /*0f9c*/ 	.word	0x0000d930


	//   ....[120]....
        /*0fa0*/ 	.word	0x0000d950


	//   ....[121]....
        /*0fa4*/ 	.word	0x0000d960


	//   ....[122]....
        /*0fa8*/ 	.word	0x0000d970


	//   ....[123]....
        /*0fac*/ 	.word	0x0000d980


	//   ....[124]....
        /*0fb0*/ 	.word	0x0000d990


	//   ....[125]....
        /*0fb4*/ 	.word	0x0000d9a0


	//   ....[126]....
        /*0fb8*/ 	.word	0x0000d9b0


	//   ....[127]....
        /*0fbc*/ 	.word	0x0000e040


	//   ....[128]....
        /*0fc0*/ 	.word	0x0000e050


	//   ....[129]....
        /*0fc4*/ 	.word	0x0000e060


	//   ....[130]....
        /*0fc8*/ 	.word	0x0000e070


	//   ....[131]....
        /*0fcc*/ 	.word	0x0000e0b0


	//   ....[132]....
        /*0fd0*/ 	.word	0x0000e0d0


	//   ....[133]....
        /*0fd4*/ 	.word	0x0000e0e0


	//   ....[134]....
        /*0fd8*/ 	.word	0x0000e0f0


	//   ....[135]....
        /*0fdc*/ 	.word	0x0000ff20


	//   ....[136]....
        /*0fe0*/ 	.word	0x0000ff80


	//   ....[137]....
        /*0fe4*/ 	.word	0x0000ff90


	//   ....[138]....
        /*0fe8*/ 	.word	0x0000ffa0


	//   ....[139]....
        /*0fec*/ 	.word	0x0000ffd0


	//   ....[140]....
        /*0ff0*/ 	.word	0x0000fff0


	//   ....[141]....
        /*0ff4*/ 	.word	0x00010000


	//   ....[142]....
        /*0ff8*/ 	.word	0x00010010


	//   ....[143]....
        /*0ffc*/ 	.word	0x00011210


	//   ....[144]....
        /*1000*/ 	.word	0x00011230


	//   ....[145]....
        /*1004*/ 	.word	0x00011250


	//   ....[146]....
        /*1008*/ 	.word	0x00011260


	//   ....[147]....
        /*100c*/ 	.word	0x00011270


	//   ....[148]....
        /*1010*/ 	.word	0x00011280


	//   ....[149]....
        /*1014*/ 	.word	0x00011290


	//   ....[150]....
        /*1018*/ 	.word	0x000112a0


	//   ....[151]....
        /*101c*/ 	.word	0x00011660


	//   ....[152]....
        /*1020*/ 	.word	0x00011680


	//   ....[153]....
        /*1024*/ 	.word	0x00011750


	//   ....[154]....
        /*1028*/ 	.word	0x00011760


	//   ....[155]....
        /*102c*/ 	.word	0x000117e0


	//   ....[156]....
        /*1030*/ 	.word	0x00011800


	//   ....[157]....
        /*1034*/ 	.word	0x00011880


	//   ....[158]....
        /*1038*/ 	.word	0x00011890


	//   ....[159]....
        /*103c*/ 	.word	0x00011910


	//   ....[160]....
        /*1040*/ 	.word	0x00011930


	//   ....[161]....
        /*1044*/ 	.word	0x000119b0


	//   ....[162]....
        /*1048*/ 	.word	0x000119c0


	//   ....[163]....
        /*104c*/ 	.word	0x00011a40


	//   ....[164]....
        /*1050*/ 	.word	0x00011a60


	//   ....[165]....
        /*1054*/ 	.word	0x00011ae0


	//   ....[166]....
        /*1058*/ 	.word	0x00011af0


	//   ....[167]....
        /*105c*/ 	.word	0x00011d80


	//   ....[168]....
        /*1060*/ 	.word	0x00011da0


	//   ....[169]....
        /*1064*/ 	.word	0x000120f0


	//   ....[170]....
        /*1068*/ 	.word	0x00012100


	//   ....[171]....
        /*106c*/ 	.word	0x00012450


	//   ....[172]....
        /*1070*/ 	.word	0x00012470


	//   ....[173]....
        /*1074*/ 	.word	0x000127c0


	//   ....[174]....
        /*1078*/ 	.word	0x000127d0


	//   ....[175]....
        /*107c*/ 	.word	0x00013280


	//   ....[176]....
        /*1080*/ 	.word	0x000132a0


	//   ....[177]....
        /*1084*/ 	.word	0x00013380


	//   ....[178]....
        /*1088*/ 	.word	0x00013390


	//   ....[179]....
        /*108c*/ 	.word	0x00013410


	//   ....[180]....
        /*1090*/ 	.word	0x00013430


	//   ....[181]....
        /*1094*/ 	.word	0x000134b0


	//   ....[182]....
        /*1098*/ 	.word	0x000134c0


	//   ....[183]....
        /*109c*/ 	.word	0x00013540


	//   ....[184]....
        /*10a0*/ 	.word	0x00013560


	//   ....[185]....
        /*10a4*/ 	.word	0x000135e0


	//   ....[186]....
        /*10a8*/ 	.word	0x000135f0


	//   ....[187]....
        /*10ac*/ 	.word	0x00013670


	//   ....[188]....
        /*10b0*/ 	.word	0x00013690


	//   ....[189]....
        /*10b4*/ 	.word	0x00013710


	//   ....[190]....
        /*10b8*/ 	.word	0x00013720


	//   ....[191]....
        /*10bc*/ 	.word	0x00013880


	//   ....[192]....
        /*10c0*/ 	.word	0x000138a0


	//   ....[193]....
        /*10c4*/ 	.word	0x000139d0


	//   ....[194]....
        /*10c8*/ 	.word	0x00013a10


	//   ....[195]....
        /*10cc*/ 	.word	0x00013a40


	//   ....[196]....
        /*10d0*/ 	.word	0x00013a70


	//   ....[197]....
        /*10d4*/ 	.word	0x00013aa0


	//   ....[198]....
        /*10d8*/ 	.word	0x00013ad0


	//   ....[199]....
        /*10dc*/ 	.word	0x00013c30


	//   ....[200]....
        /*10e0*/ 	.word	0x00013c70


	//   ....[201]....
        /*10e4*/ 	.word	0x00013ca0


	//   ....[202]....
        /*10e8*/ 	.word	0x00013cd0


	//   ....[203]....
        /*10ec*/ 	.word	0x00013d00


	//   ....[204]....
        /*10f0*/ 	.word	0x00013d30


	//   ....[205]....
        /*10f4*/ 	.word	0x00013dc0


	//   ....[206]....
        /*10f8*/ 	.word	0x00013e20


	//   ....[207]....
        /*10fc*/ 	.word	0x00013e30


	//   ....[208]....
        /*1100*/ 	.word	0x00013e90


	//   ....[209]....
        /*1104*/ 	.word	0x000148f0


	//   ....[210]....
        /*1108*/ 	.word	0x00014950


	//   ....[211]....
        /*110c*/ 	.word	0x000149a0


	//   ....[212]....
        /*1110*/ 	.word	0x000149f0


	//   ....[213]....
        /*1114*/ 	.word	0x00014a40


	//   ....[214]....
        /*1118*/ 	.word	0x00014ab0


	//   ....[215]....
        /*111c*/ 	.word	0x00014b00


	//   ....[216]....
        /*1120*/ 	.word	0x00014b70


	//   ....[217]....
        /*1124*/ 	.word	0x00014be0


	//   ....[218]....
        /*1128*/ 	.word	0x00014c50


	//   ....[219]....
        /*112c*/ 	.word	0x00014cc0


	//   ....[220]....
        /*1130*/ 	.word	0x00014d30


	//   ....[221]....
        /*1134*/ 	.word	0x00014da0


	//   ....[222]....
        /*1138*/ 	.word	0x00014e00


	//   ....[223]....
        /*113c*/ 	.word	0x00014e70


	//   ....[224]....
        /*1140*/ 	.word	0x00014ee0


	//   ....[225]....
        /*1144*/ 	.word	0x00014f50


	//   ....[226]....
        /*1148*/ 	.word	0x00014fb0


	//   ....[227]....
        /*114c*/ 	.word	0x00015020


	//   ....[228]....
        /*1150*/ 	.word	0x00015090


	//   ....[229]....
        /*1154*/ 	.word	0x00015100


	//   ....[230]....
        /*1158*/ 	.word	0x00015160


	//   ....[231]....
        /*115c*/ 	.word	0x000151d0


	//   ....[232]....
        /*1160*/ 	.word	0x00015240


	//   ....[233]....
        /*1164*/ 	.word	0x000152b0


	//   ....[234]....
        /*1168*/ 	.word	0x00015310


	//   ....[235]....
        /*116c*/ 	.word	0x00015380


	//   ....[236]....
        /*1170*/ 	.word	0x000153f0


	//   ....[237]....
        /*1174*/ 	.word	0x000154c0


	//   ....[238]....
        /*1178*/ 	.word	0x00015520


	//   ....[239]....
        /*117c*/ 	.word	0x00015600


	//   ....[240]....
        /*1180*/ 	.word	0x00015660


	//   ....[241]....
        /*1184*/ 	.word	0x00015740


	//   ....[242]....
        /*1188*/ 	.word	0x000157a0


	//   ....[243]....
        /*118c*/ 	.word	0x00015880


	//   ....[244]....
        /*1190*/ 	.word	0x000158e0


	//   ....[245]....
        /*1194*/ 	.word	0x00015950


	//   ....[246]....
        /*1198*/ 	.word	0x000159c0


	//   ....[247]....
        /*119c*/ 	.word	0x00015cb0


	//   ....[248]....
        /*11a0*/ 	.word	0x00015fa0


	//   ....[249]....
        /*11a4*/ 	.word	0x00016740


	//   ....[250]....
        /*11a8*/ 	.word	0x00016790


	//   ....[251]....
        /*11ac*/ 	.word	0x000167e0


	//   ....[252]....
        /*11b0*/ 	.word	0x00016830


	//   ....[253]....
        /*11b4*/ 	.word	0x00016880


	//   ....[254]....
        /*11b8*/ 	.word	0x000168d0


	//   ....[255]....
        /*11bc*/ 	.word	0x00016920


	//   ....[0]....
        /*11c0*/ 	.word	0x00016970


	//   ....[1]....
        /*11c4*/ 	.word	0x000169e0


	//   ....[2]....
        /*11c8*/ 	.word	0x00016a50


	//   ....[3]....
        /*11cc*/ 	.word	0x00016b20


	//   ....[4]....
        /*11d0*/ 	.word	0x00016b80


	//   ....[5]....
        /*11d4*/ 	.word	0x00016c60


	//   ....[6]....
        /*11d8*/ 	.word	0x00016cc0


	//   ....[7]....
        /*11dc*/ 	.word	0x00016da0


	//   ....[8]....
        /*11e0*/ 	.word	0x00016e00


	//   ....[9]....
        /*11e4*/ 	.word	0x00016ee0


	//   ....[10]....
        /*11e8*/ 	.word	0x00016f40


	//   ....[11]....
        /*11ec*/ 	.word	0x00016fb0


	//   ....[12]....
        /*11f0*/ 	.word	0x00017020


	//   ....[13]....
        /*11f4*/ 	.word	0x000170f0


	//   ....[14]....
        /*11f8*/ 	.word	0x00017150


	//   ....[15]....
        /*11fc*/ 	.word	0x00017230


	//   ....[16]....
        /*1200*/ 	.word	0x00017290


	//   ....[17]....
        /*1204*/ 	.word	0x00017370


	//   ....[18]....
        /*1208*/ 	.word	0x000173d0


	//   ....[19]....
        /*120c*/ 	.word	0x000174b0


	//   ....[20]....
        /*1210*/ 	.word	0x00017510


	//   ....[21]....
        /*1214*/ 	.word	0x00017580


	//   ....[22]....
        /*1218*/ 	.word	0x000175f0


	//   ....[23]....
        /*121c*/ 	.word	0x000178d0


	//   ....[24]....
        /*1220*/ 	.word	0x00017bb0


	//   ....[25]....
        /*1224*/ 	.word	0x00018370


	//   ....[26]....
        /*1228*/ 	.word	0x000183b0


	//   ....[27]....
        /*122c*/ 	.word	0x00018400


	//   ....[28]....
        /*1230*/ 	.word	0x00018440


	//   ....[29]....
        /*1234*/ 	.word	0x00018490


	//   ....[30]....
        /*1238*/ 	.word	0x000184d0


	//   ....[31]....
        /*123c*/ 	.word	0x00018520


	//   ....[32]....
        /*1240*/ 	.word	0x00018560


	//   ....[33]....
        /*1244*/ 	.word	0x000185b0


	//   ....[34]....
        /*1248*/ 	.word	0x00018620


	//   ....[35]....
        /*124c*/ 	.word	0x00018690


	//   ....[36]....
        /*1250*/ 	.word	0x00018770


	//   ....[37]....
        /*1254*/ 	.word	0x000187d0


	//   ....[38]....
        /*1258*/ 	.word	0x000188b0


	//   ....[39]....
        /*125c*/ 	.word	0x00018910


	//   ....[40]....
        /*1260*/ 	.word	0x000189f0


	//   ....[41]....
        /*1264*/ 	.word	0x00018a50


	//   ....[42]....
        /*1268*/ 	.word	0x00018b30


	//   ....[43]....
        /*126c*/ 	.word	0x00018b90


	//   ....[44]....
        /*1270*/ 	.word	0x00018be0


	//   ....[45]....
        /*1274*/ 	.word	0x00018c20


	//   ....[46]....
        /*1278*/ 	.word	0x00018c70


	//   ....[47]....
        /*127c*/ 	.word	0x00018cb0


	//   ....[48]....
        /*1280*/ 	.word	0x00018d00


	//   ....[49]....
        /*1284*/ 	.word	0x00018d40


	//   ....[50]....
        /*1288*/ 	.word	0x00018d90


	//   ....[51]....
        /*128c*/ 	.word	0x00018dd0


	//   ....[52]....
        /*1290*/ 	.word	0x00018e20


	//   ....[53]....
        /*1294*/ 	.word	0x00018e70


	//   ....[54]....
        /*1298*/ 	.word	0x00018ec0


	//   ....[55]....
        /*129c*/ 	.word	0x00018f20


	//   ....[56]....
        /*12a0*/ 	.word	0x00018f70


	//   ....[57]....
        /*12a4*/ 	.word	0x00018fd0


	//   ....[58]....
        /*12a8*/ 	.word	0x00019020


	//   ....[59]....
        /*12ac*/ 	.word	0x00019070


	//   ....[60]....
        /*12b0*/ 	.word	0x000190e0


	//   ....[61]....
        /*12b4*/ 	.word	0x00019150


	//   ....[62]....
        /*12b8*/ 	.word	0x000191c0


	//   ....[63]....
        /*12bc*/ 	.word	0x00019220


	//   ....[64]....
        /*12c0*/ 	.word	0x00019290


	//   ....[65]....
        /*12c4*/ 	.word	0x00019300


	//   ....[66]....
        /*12c8*/ 	.word	0x00019370


	//   ....[67]....
        /*12cc*/ 	.word	0x000193d0


	//   ....[68]....
        /*12d0*/ 	.word	0x00019440


	//   ....[69]....
        /*12d4*/ 	.word	0x000194b0


	//   ....[70]....
        /*12d8*/ 	.word	0x00019520


	//   ....[71]....
        /*12dc*/ 	.word	0x00019580


	//   ....[72]....
        /*12e0*/ 	.word	0x000195f0


	//   ....[73]....
        /*12e4*/ 	.word	0x00019660


	//   ....[74]....
        /*12e8*/ 	.word	0x000196d0


	//   ....[75]....
        /*12ec*/ 	.word	0x00019730


	//   ....[76]....
        /*12f0*/ 	.word	0x000197a0


	//   ....[77]....
        /*12f4*/ 	.word	0x00019810


	//   ....[78]....
        /*12f8*/ 	.word	0x00019880


	//   ....[79]....
        /*12fc*/ 	.word	0x000198e0


	//   ....[80]....
        /*1300*/ 	.word	0x00019950


	//   ....[81]....
        /*1304*/ 	.word	0x000199c0


	//   ....[82]....
        /*1308*/ 	.word	0x00019a30


	//   ....[83]....
        /*130c*/ 	.word	0x00019a90


	//   ....[84]....
        /*1310*/ 	.word	0x00019b00


	//   ....[85]....
        /*1314*/ 	.word	0x00019b70


	//   ....[86]....
        /*1318*/ 	.word	0x00019be0


	//   ....[87]....
        /*131c*/ 	.word	0x00019c40


	//   ....[88]....
        /*1320*/ 	.word	0x00019cb0


	//   ....[89]....
        /*1324*/ 	.word	0x00019d20


	//   ....[90]....
        /*1328*/ 	.word	0x00019d90


	//   ....[91]....
        /*132c*/ 	.word	0x00019df0


	//   ....[92]....
        /*1330*/ 	.word	0x00019e60


	//   ....[93]....
        /*1334*/ 	.word	0x00019ed0


	//   ....[94]....
        /*1338*/ 	.word	0x00019f40


	//   ....[95]....
        /*133c*/ 	.word	0x00019fa0


	//   ....[96]....
        /*1340*/ 	.word	0x0001a010


	//   ....[97]....
        /*1344*/ 	.word	0x0001a080


	//   ....[98]....
        /*1348*/ 	.word	0x0001a0f0


	//   ....[99]....
        /*134c*/ 	.word	0x0001a150


	//   ....[100]....
        /*1350*/ 	.word	0x0001a1c0


	//   ....[101]....
        /*1354*/ 	.word	0x0001a230


	//   ....[102]....
        /*1358*/ 	.word	0x0001a280


	//   ....[103]....
        /*135c*/ 	.word	0x0001a2c0


	//   ....[104]....
        /*1360*/ 	.word	0x0001a310


	//   ....[105]....
        /*1364*/ 	.word	0x0001a360


	//   ....[106]....
        /*1368*/ 	.word	0x0001a3b0


	//   ....[107]....
        /*136c*/ 	.word	0x0001a420


	//   ....[108]....
        /*1370*/ 	.word	0x0001a470


	//   ....[109]....
        /*1374*/ 	.word	0x0001a4c0


	//   ....[110]....
        /*1378*/ 	.word	0x0001a510


	//   ....[111]....
        /*137c*/ 	.word	0x0001a560


	//   ....[112]....
        /*1380*/ 	.word	0x0001a5b0


	//   ....[113]....
        /*1384*/ 	.word	0x0001a620


	//   ....[114]....
        /*1388*/ 	.word	0x0001a670


	//   ....[115]....
        /*138c*/ 	.word	0x0001a6e0


	//   ....[116]....
        /*1390*/ 	.word	0x0001a740


	//   ....[117]....
        /*1394*/ 	.word	0x0001a7b0


	//----- nvinfo : EIATTR_EXIT_INSTR_OFFSETS
	.align		4
.L_372:
        /*1398*/ 	.byte	0x04, 0x1c
        /*139a*/ 	.short	(.L_374 - .L_373)


	//   ....[0]....
.L_373:
        /*139c*/ 	.word	0x000010d0


	//   ....[1]....
        /*13a0*/ 	.word	0x000148b0


	//----- nvinfo : EIATTR_MAX_THREADS
	.align		4
.L_374:
        /*13a4*/ 	.byte	0x04, 0x05
        /*13a6*/ 	.short	(.L_376 - .L_375)
.L_375:
        /*13a8*/ 	.word	0x00000080
        /*13ac*/ 	.word	0x00000001
        /*13b0*/ 	.word	0x00000001


	//----- nvinfo : EIATTR_CRS_STACK_SIZE
	.align		4
.L_376:
        /*13b4*/ 	.byte	0x04, 0x1e
        /*13b6*/ 	.short	(.L_378 - .L_377)
.L_377:
        /*13b8*/ 	.word	0x00000000
.L_378:


//--------------------- .nv.info._ZN7cutlass13device_kernelIN5flash19enable_sm80_to_sm89INS1_16FlashAttnFwdSm80INS1_25CollectiveMainloopFwdSm80ILi4ELi1ELb0EN4cute5tupleIJNS5_1CILi128EEENS7_ILi80EEENS7_ILi64EEEEEELi64ENS_6half_tEfNS_4arch4Sm80ELb1ELb0ELb1ELb1ELb1ELb1ELb1ELb1EEENS1_21CollectiveEpilogueFwdINS6_IJS8_SA_S9_EEENS6_IJNS7_ILi1EEESI_SI_EEESC_SE_Li128ELb1ELb1ELb1ELb0EEENS1_36VarlenDynamicPersistentTileSchedulerILi128ELi80ELi128ELi128ELb1ELb1ELb0ELb1ELb1ELb1EEEEEEEEEvNT_6ParamsE --------------------------
	.section	.nv.info._ZN7cutlass13device_kernelIN5flash19enable_sm80_to_sm89INS1_16FlashAttnFwdSm80INS1_25CollectiveMainloopFwdSm80ILi4ELi1ELb0EN4cute5tupleIJNS5_1CILi128EEENS7_ILi80EEENS7_ILi64EEEEEELi64ENS_6half_tEfNS_4arch4Sm80ELb1ELb0ELb1ELb1ELb1ELb1ELb1ELb1EEENS1_21CollectiveEpilogueFwdINS6_IJS8_SA_S9_EEENS6_IJNS7_ILi1EEESI_SI_EEESC_SE_Li128ELb1ELb1ELb1ELb0EEENS1_36VarlenDynamicPersistentTileSchedulerILi128ELi80ELi128ELi128ELb1ELb1ELb0ELb1ELb1ELb1EEEEEEEEEvNT_6ParamsE,"",@"SHT_CUDA_INFO"
	.sectionflags	@""
	.align	4


	//----- nvinfo : EIATTR_CUDA_API_VERSION
	.align		4
        /*0000*/ 	.byte	0x04, 0x37
        /*0002*/ 	.short	(.L_380 - .L_379)
.L_379:
        /*0004*/ 	.word	0x00000082


	//----- nvinfo : EIATTR_SW2861232_WAR
	.align		4
.L_380:
        /*0008*/ 	.byte	0x01, 0x35
	.zero		2


	//----- nvinfo : EIATTR_PARAM_CBANK
	.align		4
        /*000c*/ 	.byte	0x04, 0x0a
        /*000e*/ 	.short	(.L_382 - .L_381)
	.align		4
.L_381:
        /*0010*/ 	.word	index@(.nv.constant0._ZN7cutlass13device_kernelIN5flash19enable_sm80_to_sm89INS1_16FlashAttnFwdSm80INS1_25CollectiveMainloopFwdSm80ILi4ELi1ELb0EN4cute5tupleIJNS5_1CILi128EEENS7_ILi80EEENS7_ILi64EEEEEELi64ENS_6half_tEfNS_4arch4Sm80ELb1ELb0ELb1ELb1ELb1ELb1ELb1ELb1EEENS1_21CollectiveEpilogueFwdINS6_IJS8_SA_S9_EEENS6_IJNS7_ILi1EEESI_SI_EEESC_SE_Li128ELb1ELb1ELb1ELb0EEENS1_36VarlenDynamicPersistentTileSchedulerILi128ELi80ELi128ELi128ELb1ELb1ELb0ELb1ELb1ELb1EEEEEEEEEvNT_6ParamsE)
        /*0014*/ 	.short	0x0160
        /*0016*/ 	.short	0x0438


	//----- nvinfo : EIATTR_CBANK_PARAM_SIZE
	.align		4
.L_382:
        /*0018*/ 	.byte	0x03, 0x19
        /*001a*/ 	.short	0x0438


	//----- nvinfo : EIATTR_KPARAM_INFO
	.align		4
        /*001c*/ 	.byte	0x04, 0x17
        /*001e*/ 	.short	(.L_384 - .L_383)
.L_383:
        /*0020*/ 	.word	0x00000000
        /*0024*/ 	.short	0x0000
        /*0026*/ 	.short	0x0000
        /*0028*/ 	.byte	0x00, 0xf0, 0xe1, 0x10


	//----- nvinfo : EIATTR_MAXREG_COUNT
	.align		4
.L_384:
        /*002c*/ 	.byte	0x03, 0x1b
        /*002e*/ 	.short	0x00ff


	//----- nvinfo : EIATTR_NUM_BARRIERS
	.align		4
        /*0030*/ 	.byte	0x02, 0x4c
        /*0032*/ 	.byte	0x06
	.zero		1


	//----- nvinfo : EIATTR_ANNOTATIONS
	.align		4
        /*0034*/ 	.byte	0x04, 0x55
        /*0036*/ 	.short	(.L_386 - .L_385)


	//   ....[0]....
.L_385:
        /* <DEDUP_REMOVED lines=130> */


	//----- nvinfo : EIATTR_MERCURY_ISA_VERSION
	.align		4
.L_386:
        /*0840*/ 	.byte	0x03, 0x5f
        /*0842*/ 	.short	0x0000


	//----- nvinfo : EIATTR_INT_WARP_WIDE_INSTR_OFFSETS
	.align		4
        /*0844*/ 	.byte	0x04, 0x31
        /*0846*/ 	.short	(.L_388 - .L_387)


	//   ....[0]....
.L_387:
        /*0848*/ 	.word	0x0001b410


	//   ....[1]....
        /*084c*/ 	.word	0x0001b490


	//----- nvinfo : EIATTR_COOP_GROUP_MASK_REGIDS
	.align		4
.L_388:
        /*0850*/ 	.byte	0x04, 0x29
        /*0852*/ 	.short	(.L_390 - .L_389)


	//   ....[0]....
.L_389:
        /*0854*/ 	.word	0xffffffff


	//   ....[1]....
        /*0858*/ 	.word	0xffffffff


	//   ....[2]....
        /*085c*/ 	.word	0xffffffff


	//   ....[3]....
        /*0860*/ 	.word	0xffffffff


	//   ....[4]....
        /*0864*/ 	.word	0xffffffff


	//   ....[5]....
        /*0868*/ 	.word	0xffffffff


	//   ....[6]....
        /*086c*/ 	.word	0xffffffff


	//   ....[7]....
        /*0870*/ 	.word	0xffffffff


	//   ....[8]....
        /*0874*/ 	.word	0xffffffff


	//   ....[9]....
        /*0878*/ 	.word	0xffffffff


	//   ....[10]....
        /*087c*/ 	.word	0xffffffff


	//   ....[11]....
        /*0880*/ 	.word	0xffffffff


	//   ....[12]....
        /*0884*/ 	.word	0xffffffff


	//   ....[13]....
        /*0888*/ 	.word	0xffffffff


	//   ....[14]....
        /*088c*/ 	.word	0xffffffff


	//   ....[15]....
        /*0890*/ 	.word	0xffffffff


	//   ....[16]....
        /*0894*/ 	.word	0xffffffff


	//   ....[17]....
        /*0898*/ 	.word	0xffffffff


	//   ....[18]....
        /*089c*/ 	.word	0xffffffff


	//   ....[19]....
        /*08a0*/ 	.word	0xffffffff


	//   ....[20]....
        /*08a4*/ 	.word	0xffffffff


	//   ....[21]....
        /*08a8*/ 	.word	0xffffffff


	//   ....[22]....
        /*08ac*/ 	.word	0xffffffff


	//   ....[23]....
        /*08b0*/ 	.word	0xffffffff


	//   ....[24]....
        /*08b4*/ 	.word	0xffffffff


	//   ....[25]....
        /*08b8*/ 	.word	0xffffffff


	//   ....[26]....
        /*08bc*/ 	.word	0xffffffff


	//   ....[27]....
        /*08c0*/ 	.word	0xffffffff


	//   ....[28]....
        /*08c4*/ 	.word	0xffffffff


	//   ....[29]....
        /*08c8*/ 	.word	0xffffffff


	//   ....[30]....
        /*08cc*/ 	.word	0xffffffff


	//   ....[31]....
        /*08d0*/ 	.word	0xffffffff


	//   ....[32]....
        /*08d4*/ 	.word	0xffffffff


	//   ....[33]....
        /*08d8*/ 	.word	0xffffffff


	//   ....[34]....
        /*08dc*/ 	.word	0xffffffff


	//   ....[35]....
        /*08e0*/ 	.word	0xffffffff


	//   ....[36]....
        /*08e4*/ 	.word	0xffffffff


	//   ....[37]....
        /*08e8*/ 	.word	0xffffffff


	//   ....[38]....
        /*08ec*/ 	.word	0xffffffff


	//   ....[39]....
        /*08f0*/ 	.word	0xffffffff


	//   ....[40]....
        /*08f4*/ 	.word	0xffffffff


	//   ....[41]....
        /*08f8*/ 	.word	0xffffffff


	//   ....[42]....
        /*08fc*/ 	.word	0xffffffff


	//   ....[43]....
        /*0900*/ 	.word	0xffffffff


	//   ....[44]....
        /*0904*/ 	.word	0xffffffff


	//   ....[45]....
        /*0908*/ 	.word	0xffffffff


	//   ....[46]....
        /*090c*/ 	.word	0xffffffff


	//   ....[47]....
        /*0910*/ 	.word	0xffffffff


	//   ....[48]....
        /*0914*/ 	.word	0xffffffff


	//   ....[49]....
        /*0918*/ 	.word	0xffffffff


	//   ....[50]....
        /*091c*/ 	.word	0xffffffff


	//   ....[51]....
        /*0920*/ 	.word	0xffffffff


	//   ....[52]....
        /*0924*/ 	.word	0xffffffff


	//   ....[53]....
        /*0928*/ 	.word	0xffffffff


	//   ....[54]....
        /*092c*/ 	.word	0xffffffff


	//   ....[55]....
        /*0930*/ 	.word	0xffffffff


	//   ....[56]....
        /*0934*/ 	.word	0xffffffff


	//   ....[57]....
        /*0938*/ 	.word	0xffffffff


	//   ....[58]....
        /*093c*/ 	.word	0xffffffff


	//   ....[59]....
        /*0940*/ 	.word	0xffffffff


	//   ....[60]....
        /*0944*/ 	.word	0xffffffff


	//   ....[61]....
        /*0948*/ 	.word	0xffffffff


	//   ....[62]....
        /*094c*/ 	.word	0xffffffff


	//   ....[63]....
        /*0950*/ 	.word	0xffffffff


	//   ....[64]....
        /*0954*/ 	.word	0xffffffff


	//   ....[65]....
        /*0958*/ 	.word	0xffffffff


	//   ....[66]....
        /*095c*/ 	.word	0xffffffff


	//   ....[67]....
        /*0960*/ 	.word	0xffffffff


	//   ....[68]....
        /*0964*/ 	.word	0xffffffff


	//   ....[69]....
        /*0968*/ 	.word	0xffffffff


	//   ....[70]....
        /*096c*/ 	.word	0xffffffff


	//   ....[71]....
        /*0970*/ 	.word	0xffffffff


	//   ....[72]....
        /*0974*/ 	.word	0xffffffff


	//   ....[73]....
        /*0978*/ 	.word	0xffffffff


	//   ....[74]....
        /*097c*/ 	.word	0xffffffff


	//   ....[75]....
        /*0980*/ 	.word	0xffffffff


	//   ....[76]....
        /*0984*/ 	.word	0xffffffff


	//   ....[77]....
        /*0988*/ 	.word	0xffffffff


	//   ....[78]....
        /*098c*/ 	.word	0xffffffff


	//   ....[79]....
        /*0990*/ 	.word	0xffffffff


	//   ....[80]....
        /*0994*/ 	.word	0xffffffff


	//   ....[81]....
        /*0998*/ 	.word	0xffffffff


	//   ....[82]....
        /*099c*/ 	.word	0xffffffff


	//   ....[83]....
        /*09a0*/ 	.word	0xffffffff


	//   ....[84]....
        /*09a4*/ 	.word	0xffffffff


	//   ....[85]....
        /*09a8*/ 	.word	0xffffffff


	//   ....[86]....
        /*09ac*/ 	.word	0xffffffff


	//   ....[87]....
        /*09b0*/ 	.word	0xffffffff


	//   ....[88]....
        /*09b4*/ 	.word	0xffffffff


	//   ....[89]....
        /*09b8*/ 	.word	0xffffffff


	//   ....[90]....
        /*09bc*/ 	.word	0xffffffff


	//   ....[91]....
        /*09c0*/ 	.word	0xffffffff


	//   ....[92]....
        /*09c4*/ 	.word	0xffffffff


	//   ....[93]....
        /*09c8*/ 	.word	0xffffffff


	//   ....[94]....
        /*09cc*/ 	.word	0xffffffff


	//   ....[95]....
        /*09d0*/ 	.word	0xffffffff


	//   ....[96]....
        /*09d4*/ 	.word	0xffffffff


	//   ....[97]....
        /*09d8*/ 	.word	0xffffffff


	//   ....[98]....
        /*09dc*/ 	.word	0xffffffff


	//   ....[99]....
        /*09e0*/ 	.word	0xffffffff


	//   ....[100]....
        /*09e4*/ 	.word	0xffffffff


	//   ....[101]....
        /*09e8*/ 	.word	0xffffffff


	//   ....[102]....
        /*09ec*/ 	.word	0xffffffff


	//   ....[103]....
        /*09f0*/ 	.word	0xffffffff


	//   ....[104]....
        /*09f4*/ 	.word	0xffffffff


	//   ....[105]....
        /*09f8*/ 	.word	0xffffffff


	//   ....[106]....
        /*09fc*/ 	.word	0xffffffff


	//   ....[107]....
        /*0a00*/ 	.word	0xffffffff


	//   ....[108]....
        /*0a04*/ 	.word	0xffffffff


	//   ....[109]....
        /*0a08*/ 	.word	0xffffffff


	//   ....[110]....
        /*0a0c*/ 	.word	0xffffffff


	//   ....[111]....
        /*0a10*/ 	.word	0xffffffff


	//   ....[112]....
        /*0a14*/ 	.word	0xffffffff


	//   ....[113]....
        /*0a18*/ 	.word	0xffffffff


	//   ....[114]....
        /*0a1c*/ 	.word	0xffffffff


	//   ....[115]....
        /*0a20*/ 	.word	0xffffffff


	//   ....[116]....
        /*0a24*/ 	.word	0xffffffff


	//   ....[117]....
        /*0a28*/ 	.word	0xffffffff


	//   ....[118]....
        /*0a2c*/ 	.word	0xffffffff


	//   ....[119]....
        /*0a30*/ 	.word	0xffffffff


	//   ....[120]....
        /*0a34*/ 	.word	0xffffffff


	//   ....[121]....
        /*0a38*/ 	.word	0xffffffff


	//   ....[122]....
        /*0a3c*/ 	.word	0xffffffff


	//   ....[123]....
        /*0a40*/ 	.word	0xffffffff


	//   ....[124]....
        /*0a44*/ 	.word	0xffffffff


	//   ....[125]....
        /*0a48*/ 	.word	0xffffffff


	//   ....[126]....
        /*0a4c*/ 	.word	0xffffffff


	//   ....[127]....
        /*0a50*/ 	.word	0xffffffff


	//   ....[128]....
        /*0a54*/ 	.word	0xffffffff


	//   ....[129]....
        /*0a58*/ 	.word	0xffffffff


	//   ....[130]....
        /*0a5c*/ 	.word	0xffffffff


	//   ....[131]....
        /*0a60*/ 	.word	0xffffffff


	//   ....[132]....
        /*0a64*/ 	.word	0xffffffff


	//   ....[133]....
        /*0a68*/ 	.word	0xffffffff


	//   ....[134]....
        /*0a6c*/ 	.word	0xffffffff


	//   ....[135]....
        /*0a70*/ 	.word	0xffffffff


	//   ....[136]....
        /*0a74*/ 	.word	0xffffffff


	//   ....[137]....
        /*0a78*/ 	.word	0xffffffff


	//   ....[138]....
        /*0a7c*/ 	.word	0xffffffff


	//   ....[139]....
        /*0a80*/ 	.word	0xffffffff


	//   ....[140]....
        /*0a84*/ 	.word	0xffffffff


	//   ....[141]....
        /*0a88*/ 	.word	0xffffffff


	//   ....[142]....
        /*0a8c*/ 	.word	0xffffffff


	//   ....[143]....
        /*0a90*/ 	.word	0xffffffff


	//   ....[144]....
        /*0a94*/ 	.word	0xffffffff


	//   ....[145]....
        /*0a98*/ 	.word	0xffffffff


	//   ....[146]....
        /*0a9c*/ 	.word	0xffffffff


	//   ....[147]....
        /*0aa0*/ 	.word	0xffffffff


	//   ....[148]....
        /*0aa4*/ 	.word	0xffffffff


	//   ....[149]....
        /*0aa8*/ 	.word	0xffffffff


	//   ....[150]....
        /*0aac*/ 	.word	0xffffffff


	//   ....[151]....
        /*0ab0*/ 	.word	0xffffffff


	//   ....[152]....
        /*0ab4*/ 	.word	0xffffffff


	//   ....[153]....
        /*0ab8*/ 	.word	0xffffffff


	//   ....[154]....
        /*0abc*/ 	.word	0xffffffff


	//   ....[155]....
        /*0ac0*/ 	.word	0xffffffff


	//   ....[156]....
        /*0ac4*/ 	.word	0xffffffff


	//   ....[157]....
        /*0ac8*/ 	.word	0xffffffff


	//   ....[158]....
        /*0acc*/ 	.word	0xffffffff


	//   ....[159]....
        /*0ad0*/ 	.word	0xffffffff


	//   ....[160]....
        /*0ad4*/ 	.word	0xffffffff


	//   ....[161]....
        /*0ad8*/ 	.word	0xffffffff


	//   ....[162]....
        /*0adc*/ 	.word	0xffffffff


	//   ....[163]....
        /*0ae0*/ 	.word	0xffffffff


	//   ....[164]....
        /*0ae4*/ 	.word	0xffffffff


	//   ....[165]....
        /*0ae8*/ 	.word	0xffffffff


	//   ....[166]....
        /*0aec*/ 	.word	0xffffffff


	//   ....[167]....
        /*0af0*/ 	.word	0xffffffff


	//   ....[168]....
        /*0af4*/ 	.word	0xffffffff


	//   ....[169]....
        /*0af8*/ 	.word	0xffffffff


	//   ....[170]....
        /*0afc*/ 	.word	0xffffffff


	//   ....[171]....
        /*0b00*/ 	.word	0xffffffff


	//   ....[172]....
        /*0b04*/ 	.word	0xffffffff


	//   ....[173]....
        /*0b08*/ 	.word	0xffffffff


	//   ....[174]....
        /*0b0c*/ 	.word	0xffffffff


	//   ....[175]....
        /*0b10*/ 	.word	0xffffffff


	//   ....[176]....
        /*0b14*/ 	.word	0xffffffff


	//   ....[177]....
        /*0b18*/ 	.word	0xffffffff


	//   ....[178]....
        /*0b1c*/ 	.word	0xffffffff


	//   ....[179]....
        /*0b20*/ 	.word	0xffffffff


	//   ....[180]....
        /*0b24*/ 	.word	0xffffffff


	//   ....[181]....
        /*0b28*/ 	.word	0xffffffff


	//   ....[182]....
        /*0b2c*/ 	.word	0xffffffff


	//   ....[183]....
        /*0b30*/ 	.word	0xffffffff


	//   ....[184]....
        /*0b34*/ 	.word	0xffffffff


	//   ....[185]....
        /*0b38*/ 	.word	0xffffffff


	//   ....[186]....
        /*0b3c*/ 	.word	0xffffffff


	//   ....[187]....
        /*0b40*/ 	.word	0xffffffff


	//   ....[188]....
        /*0b44*/ 	.word	0xffffffff


	//   ....[189]....
        /*0b48*/ 	.word	0xffffffff


	//   ....[190]....
        /*0b4c*/ 	.word	0xffffffff


	//   ....[191]....
        /*0b50*/ 	.word	0xffffffff


	//   ....[192]....
        /*0b54*/ 	.word	0xffffffff


	//   ....[193]....
        /*0b58*/ 	.word	0xffffffff


	//   ....[194]....
        /*0b5c*/ 	.word	0xffffffff


	//   ....[195]....
        /*0b60*/ 	.word	0xffffffff


	//   ....[196]....
        /*0b64*/ 	.word	0xffffffff


	//   ....[197]....
        /*0b68*/ 	.word	0xffffffff


	//   ....[198]....
        /*0b6c*/ 	.word	0xffffffff


	//   ....[199]....
        /*0b70*/ 	.word	0xffffffff


	//   ....[200]....
        /*0b74*/ 	.word	0xffffffff


	//   ....[201]....
        /*0b78*/ 	.word	0xffffffff


	//   ....[202]....
        /*0b7c*/ 	.word	0xffffffff


	//   ....[203]....
        /*0b80*/ 	.word	0xffffffff


	//   ....[204]....
        /*0b84*/ 	.word	0xffffffff


	//   ....[205]....
        /*0b88*/ 	.word	0xffffffff


	//   ....[206]....
        /*0b8c*/ 	.word	0xffffffff


	//   ....[207]....
        /*0b90*/ 	.word	0xffffffff


	//   ....[208]....
        /*0b94*/ 	.word	0xffffffff


	//   ....[209]....
        /*0b98*/ 	.word	0xffffffff


	//   ....[210]....
        /*0b9c*/ 	.word	0xffffffff


	//   ....[211]....
        /*0ba0*/ 	.word	0xffffffff


	//   ....[212]....
        /*0ba4*/ 	.word	0xffffffff


	//   ....[213]....
        /*0ba8*/ 	.word	0xffffffff


	//   ....[214]....
        /*0bac*/ 	.word	0xffffffff


	//   ....[215]....
        /*0bb0*/ 	.word	0xffffffff


	//   ....[216]....
        /*0bb4*/ 	.word	0xffffffff


	//   ....[217]....
        /*0bb8*/ 	.word	0xffffffff


	//   ....[218]....
        /*0bbc*/ 	.word	0xffffffff


	//   ....[219]....
        /*0bc0*/ 	.word	0xffffffff


	//   ....[220]....
        /*0bc4*/ 	.word	0xffffffff


	//   ....[221]....
        /*0bc8*/ 	.word	0xffffffff


	//   ....[222]....
        /*0bcc*/ 	.word	0xffffffff


	//   ....[223]....
        /*0bd0*/ 	.word	0xffffffff


	//   ....[224]....
        /*0bd4*/ 	.word	0xffffffff


	//   ....[225]....
        /*0bd8*/ 	.word	0xffffffff


	//   ....[226]....
        /*0bdc*/ 	.word	0xffffffff


	//   ....[227]....
        /*0be0*/ 	.word	0xffffffff


	//   ....[228]....
        /*0be4*/ 	.word	0xffffffff


	//   ....[229]....
        /*0be8*/ 	.word	0xffffffff


	//   ....[230]....
        /*0bec*/ 	.word	0xffffffff


	//   ....[231]....
        /*0bf0*/ 	.word	0xffffffff


	//   ....[232]....
        /*0bf4*/ 	.word	0xffffffff


	//   ....[233]....
        /*0bf8*/ 	.word	0xffffffff


	//   ....[234]....
        /*0bfc*/ 	.word	0xffffffff


	//   ....[235]....
        /*0c00*/ 	.word	0xffffffff


	//   ....[236]....
        /*0c04*/ 	.word	0xffffffff


	//   ....[237]....
        /*0c08*/ 	.word	0xffffffff


	//   ....[238]....
        /*0c0c*/ 	.word	0xffffffff


	//   ....[239]....
        /*0c10*/ 	.word	0xffffffff


	//   ....[240]....
        /*0c14*/ 	.word	0xffffffff


	//   ....[241]....
        /*0c18*/ 	.word	0xffffffff


	//   ....[242]....
        /*0c1c*/ 	.word	0xffffffff


	//   ....[243]....
        /*0c20*/ 	.word	0xffffffff


	//   ....[244]....
        /*0c24*/ 	.word	0xffffffff


	//   ....[245]....
        /*0c28*/ 	.word	0xffffffff


	//   ....[246]....
        /*0c2c*/ 	.word	0xffffffff


	//   ....[247]....
        /*0c30*/ 	.word	0xffffffff


	//   ....[248]....
        /*0c34*/ 	.word	0xffffffff


	//   ....[249]....
        /*0c38*/ 	.word	0xffffffff


	//   ....[250]....
        /*0c3c*/ 	.word	0xffffffff


	//   ....[251]....
        /*0c40*/ 	.word	0xffffffff


	//   ....[252]....
        /*0c44*/ 	.word	0xffffffff


	//   ....[253]....
        /*0c48*/ 	.word	0xffffffff


	//   ....[254]....
        /*0c4c*/ 	.word	0xffffffff


	//   ....[255]....
        /*0c50*/ 	.word	0xffffffff


	//   ....[0]....
        /*0c54*/ 	.word	0xffffffff


	//   ....[1]....
        /*0c58*/ 	.word	0xffffffff


	//   ....[2]....
        /*0c5c*/ 	.word	0xffffffff


	//   ....[3]....
        /*0c60*/ 	.word	0xffffffff


	//   ....[4]....
        /*0c64*/ 	.word	0xffffffff


	//   ....[5]....
        /*0c68*/ 	.word	0xffffffff


	//   ....[6]....
        /*0c6c*/ 	.word	0xffffffff


	//   ....[7]....
        /*0c70*/ 	.word	0xffffffff


	//   ....[8]....
        /*0c74*/ 	.word	0xffffffff


	//   ....[9]....
        /*0c78*/ 	.word	0xffffffff


	//   ....[10]....
        /*0c7c*/ 	.word	0xffffffff


	//   ....[11]....
        /*0c80*/ 	.word	0xffffffff


	//   ....[12]....
        /*0c84*/ 	.word	0xffffffff


	//   ....[13]....
        /*0c88*/ 	.word	0xffffffff


	//   ....[14]....
        /*0c8c*/ 	.word	0xffffffff


	//   ....[15]....
        /*0c90*/ 	.word	0xffffffff


	//   ....[16]....
        /*0c94*/ 	.word	0xffffffff


	//   ....[17]....
        /*0c98*/ 	.word	0xffffffff


	//   ....[18]....
        /*0c9c*/ 	.word	0xffffffff


	//   ....[19]....
        /*0ca0*/ 	.word	0xffffffff


	//   ....[20]....
        /*0ca4*/ 	.word	0xffffffff


	//   ....[21]....
        /*0ca8*/ 	.word	0xffffffff


	//   ....[22]....
        /*0cac*/ 	.word	0xffffffff


	//   ....[23]....
        /*0cb0*/ 	.word	0xffffffff


	//   ....[24]....
        /*0cb4*/ 	.word	0xffffffff


	//   ....[25]....
        /*0cb8*/ 	.word	0xffffffff


	//   ....[26]....
        /*0cbc*/ 	.word	0xffffffff


	//   ....[27]....
        /*0cc0*/ 	.word	0xffffffff


	//   ....[28]....
        /*0cc4*/ 	.word	0xffffffff


	//   ....[29]....
        /*0cc8*/ 	.word	0xffffffff


	//   ....[30]....
        /*0ccc*/ 	.word	0xffffffff


	//   ....[31]....
        /*0cd0*/ 	.word	0xffffffff


	//   ....[32]....
        /*0cd4*/ 	.word	0xffffffff


	//   ....[33]....
        /*0cd8*/ 	.word	0xffffffff


	//   ....[34]....
        /*0cdc*/ 	.word	0xffffffff


	//   ....[35]....
        /*0ce0*/ 	.word	0xffffffff


	//   ....[36]....
        /*0ce4*/ 	.word	0xffffffff


	//   ....[37]....
        /*0ce8*/ 	.word	0xffffffff


	//   ....[38]....
        /*0cec*/ 	.word	0xffffffff


	//   ....[39]....
        /*0cf0*/ 	.word	0xffffffff


	//   ....[40]....
        /*0cf4*/ 	.word	0xffffffff


	//   ....[41]....
        /*0cf8*/ 	.word	0xffffffff


	//   ....[42]....
        /*0cfc*/ 	.word	0xffffffff


	//   ....[43]....
        /*0d00*/ 	.word	0xffffffff


	//   ....[44]....
        /*0d04*/ 	.word	0xffffffff


	//   ....[45]....
        /*0d08*/ 	.word	0xffffffff


	//   ....[46]....
        /*0d0c*/ 	.word	0xffffffff


	//   ....[47]....
        /*0d10*/ 	.word	0xffffffff


	//   ....[48]....
        /*0d14*/ 	.word	0xffffffff


	//   ....[49]....
        /*0d18*/ 	.word	0xffffffff


	//   ....[50]....
        /*0d1c*/ 	.word	0xffffffff


	//   ....[51]....
        /*0d20*/ 	.word	0xffffffff


	//   ....[52]....
        /*0d24*/ 	.word	0xffffffff


	//   ....[53]....
        /*0d28*/ 	.word	0xffffffff


	//   ....[54]....
        /*0d2c*/ 	.word	0xffffffff


	//   ....[55]....
        /*0d30*/ 	.word	0xffffffff


	//   ....[56]....
        /*0d34*/ 	.word	0xffffffff


	//   ....[57]....
        /*0d38*/ 	.word	0xffffffff


	//   ....[58]....
        /*0d3c*/ 	.word	0xffffffff


	//   ....[59]....
        /*0d40*/ 	.word	0xffffffff


	//   ....[60]....
        /*0d44*/ 	.word	0xffffffff


	//   ....[61]....
        /*0d48*/ 	.word	0xffffffff


	//   ....[62]....
        /*0d4c*/ 	.word	0xffffffff


	//   ....[63]....
        /*0d50*/ 	.word	0xffffffff


	//   ....[64]....
        /*0d54*/ 	.word	0xffffffff


	//   ....[65]....
        /*0d58*/ 	.word	0xffffffff


	//   ....[66]....
        /*0d5c*/ 	.word	0xffffffff


	//   ....[67]....
        /*0d60*/ 	.word	0xffffffff


	//   ....[68]....
        /*0d64*/ 	.word	0xffffffff


	//   ....[69]....
        /*0d68*/ 	.word	0xffffffff


	//   ....[70]....
        /*0d6c*/ 	.word	0xffffffff


	//   ....[71]....
        /*0d70*/ 	.word	0xffffffff


	//   ....[72]....
        /*0d74*/ 	.word	0xffffffff


	//   ....[73]....
        /*0d78*/ 	.word	0xffffffff


	//   ....[74]....
        /*0d7c*/ 	.word	0xffffffff


	//   ....[75]....
        /*0d80*/ 	.word	0xffffffff


	//   ....[76]....
        /*0d84*/ 	.word	0xffffffff


	//   ....[77]....
        /*0d88*/ 	.word	0xffffffff


	//   ....[78]....
        /*0d8c*/ 	.word	0xffffffff


	//   ....[79]....
        /*0d90*/ 	.word	0xffffffff


	//   ....[80]....
        /*0d94*/ 	.word	0xffffffff


	//   ....[81]....
        /*0d98*/ 	.word	0xffffffff


	//   ....[82]....
        /*0d9c*/ 	.word	0xffffffff


	//   ....[83]....
        /*0da0*/ 	.word	0xffffffff


	//   ....[84]....
        /*0da4*/ 	.word	0xffffffff


	//   ....[85]....
        /*0da8*/ 	.word	0xffffffff


	//   ....[86]....
        /*0dac*/ 	.word	0xffffffff


	//   ....[87]....
        /*0db0*/ 	.word	0xffffffff


	//   ....[88]....
        /*0db4*/ 	.word	0xffffffff


	//   ....[89]....
        /*0db8*/ 	.word	0xffffffff


	//   ....[90]....
        /*0dbc*/ 	.word	0xffffffff


	//   ....[91]....
        /*0dc0*/ 	.word	0xffffffff


	//   ....[92]....
        /*0dc4*/ 	.word	0xffffffff


	//   ....[93]....
        /*0dc8*/ 	.word	0xffffffff


	//   ....[94]....
        /*0dcc*/ 	.word	0xffffffff


	//   ....[95]....
        /*0dd0*/ 	.word	0xffffffff


	//   ....[96]....
        /*0dd4*/ 	.word	0xffffffff


	//   ....[97]....
        /*0dd8*/ 	.word	0xffffffff


	//   ....[98]....
        /*0ddc*/ 	.word	0xffffffff


	//   ....[99]....
        /*0de0*/ 	.word	0xffffffff


	//   ....[100]....
        /*0de4*/ 	.word	0xffffffff


	//   ....[101]....
        /*0de8*/ 	.word	0xffffffff


	//   ....[102]....
        /*0dec*/ 	.word	0xffffffff


	//   ....[103]....
        /*0df0*/ 	.word	0xffffffff


	//   ....[104]....
        /*0df4*/ 	.word	0xffffffff


	//   ....[105]....
        /*0df8*/ 	.word	0xffffffff


	//   ....[106]....
        /*0dfc*/ 	.word	0xffffffff


	//   ....[107]....
        /*0e00*/ 	.word	0xffffffff


	//   ....[108]....
        /*0e04*/ 	.word	0xffffffff


	//   ....[109]....
        /*0e08*/ 	.word	0xffffffff


	//   ....[110]....
        /*0e0c*/ 	.word	0xffffffff


	//   ....[111]....
        /*0e10*/ 	.word	0xffffffff


	//   ....[112]....
        /*0e14*/ 	.word	0xffffffff


	//   ....[113]....
        /*0e18*/ 	.word	0xffffffff


	//   ....[114]....
        /*0e1c*/ 	.word	0xffffffff


	//   ....[115]....
        /*0e20*/ 	.word	0xffffffff


	//   ....[116]....
        /*0e24*/ 	.word	0xffffffff


	//   ....[117]....
        /*0e28*/ 	.word	0xffffffff


	//   ....[118]....
        /*0e2c*/ 	.word	0xffffffff


	//   ....[119]....
        /*0e30*/ 	.word	0xffffffff


	//   ....[120]....
        /*0e34*/ 	.word	0xffffffff


	//   ....[121]....
        /*0e38*/ 	.word	0xffffffff


	//   ....[122]....
        /*0e3c*/ 	.word	0xffffffff


	//   ....[123]....
        /*0e40*/ 	.word	0xffffffff


	//   ....[124]....
        /*0e44*/ 	.word	0xffffffff


	//   ....[125]....
        /*0e48*/ 	.word	0xffffffff


	//   ....[126]....
        /*0e4c*/ 	.word	0xffffffff


	//   ....[127]....
        /*0e50*/ 	.word	0xffffffff


	//   ....[128]....
        /*0e54*/ 	.word	0xffffffff


	//   ....[129]....
        /*0e58*/ 	.word	0xffffffff


	//   ....[130]....
        /*0e5c*/ 	.word	0xffffffff


	//   ....[131]....
        /*0e60*/ 	.word	0xffffffff


	//   ....[132]....
        /*0e64*/ 	.word	0xffffffff


	//   ....[133]....
        /*0e68*/ 	.word	0xffffffff


	//   ....[134]....
        /*0e6c*/ 	.word	0xffffffff


	//   ....[135]....
        /*0e70*/ 	.word	0xffffffff


	//   ....[136]....
        /*0e74*/ 	.word	0xffffffff


	//   ....[137]....
        /*0e78*/ 	.word	0xffffffff


	//   ....[138]....
        /*0e7c*/ 	.word	0xffffffff


	//   ....[139]....
        /*0e80*/ 	.word	0xffffffff


	//   ....[140]....
        /*0e84*/ 	.word	0xffffffff


	//   ....[141]....
        /*0e88*/ 	.word	0xffffffff


	//   ....[142]....
        /*0e8c*/ 	.word	0xffffffff


	//   ....[143]....
        /*0e90*/ 	.word	0xffffffff


	//   ....[144]....
        /*0e94*/ 	.word	0xffffffff


	//   ....[145]....
        /*0e98*/ 	.word	0xffffffff


	//   ....[146]....
        /*0e9c*/ 	.word	0xffffffff


	//   ....[147]....
        /*0ea0*/ 	.word	0xffffffff


	//   ....[148]....
        /*0ea4*/ 	.word	0xffffffff


	//   ....[149]....
        /*0ea8*/ 	.word	0xffffffff


	//   ....[150]....
        /*0eac*/ 	.word	0xffffffff


	//   ....[151]....
        /*0eb0*/ 	.word	0xffffffff


	//   ....[152]....
        /*0eb4*/ 	.word	0xffffffff


	//   ....[153]....
        /*0eb8*/ 	.word	0xffffffff


	//   ....[154]....
        /*0ebc*/ 	.word	0xffffffff


	//   ....[155]....
        /*0ec0*/ 	.word	0xffffffff


	//   ....[156]....
        /*0ec4*/ 	.word	0xffffffff


	//   ....[157]....
        /*0ec8*/ 	.word	0xffffffff


	//   ....[158]....
        /*0ecc*/ 	.word	0xffffffff


	//   ....[159]....
        /*0ed0*/ 	.word	0xffffffff


	//   ....[160]....
        /*0ed4*/ 	.word	0xffffffff


	//   ....[161]....
        /*0ed8*/ 	.word	0xffffffff


	//   ....[162]....
        /*0edc*/ 	.word	0xffffffff


	//   ....[163]....
        /*0ee0*/ 	.word	0xffffffff


	//   ....[164]....
        /*0ee4*/ 	.word	0xffffffff


	//   ....[165]....
        /*0ee8*/ 	.word	0xffffffff


	//   ....[166]....
        /*0eec*/ 	.word	0xffffffff


	//   ....[167]....
        /*0ef0*/ 	.word	0xffffffff


	//   ....[168]....
        /*0ef4*/ 	.word	0xffffffff


	//   ....[169]....
        /*0ef8*/ 	.word	0xffffffff


	//   ....[170]....
        /*0efc*/ 	.word	0xffffffff


	//   ....[171]....
        /*0f00*/ 	.word	0xffffffff


	//   ....[172]....
        /*0f04*/ 	.word	0xffffffff


	//   ....[173]....
        /*0f08*/ 	.word	0xffffffff


	//----- nvinfo : EIATTR_COOP_GROUP_INSTR_OFFSETS
	.align		4
.L_390:
        /*0f0c*/ 	.byte	0x04, 0x28
        /*0f0e*/ 	.short	(.L_392 - .L_391)


	//   ....[0]....
.L_391:
        /*0f10*/ 	.word	0x00000050


	//   ....[1]....
        /*0f14*/ 	.word	0x00000200


	//   ....[2]....
        /*0f18*/ 	.word	0x00000230


	//   ....[3]....
        /*0f1c*/ 	.word	0x00000260


	//   ....[4]....
        /*0f20*/ 	.word	0x00000290


	//   ....[5]....
        /*0f24*/ 	.word	0x000002c0


	//   ....[6]....
        /*0f28*/ 	.word	0x000002f0


	//   ....[7]....
        /*0f2c*/ 	.word	0x00000450


	//   ....[8]....
        /*0f30*/ 	.word	0x00000490


	//   ....[9]....
        /*0f34*/ 	.word	0x000004c0


	//   ....[10]....
        /*0f38*/ 	.word	0x000004f0


	//   ....[11]....
        /*0f3c*/ 	.word	0x00000520


	//   ....[12]....
        /*0f40*/ 	.word	0x00000550


	//   ....[13]....
        /*0f44*/ 	.word	0x000005e0


	//   ....[14]....
        /*0f48*/ 	.word	0x00000630


	//   ....[15]....
        /*0f4c*/ 	.word	0x00000650


	//   ....[16]....
        /*0f50*/ 	.word	0x000006b0


	//   ....[17]....
        /*0f54*/ 	.word	0x00003fc0


	//   ....[18]....
        /*0f58*/ 	.word	0x00004010


	//   ....[19]....
        /*0f5c*/ 	.word	0x00004810


	//   ....[20]....
        /*0f60*/ 	.word	0x00004830


	//   ....[21]....
        /*0f64*/ 	.word	0x00004fa0


	//   ....[22]....
        /*0f68*/ 	.word	0x00004fb0


	//   ....[23]....
        /*0f6c*/ 	.word	0x00005830


	//   ....[24]....
        /*0f70*/ 	.word	0x00005870


	//   ....[25]....
        /*0f74*/ 	.word	0x00006470


	//   ....[26]....
        /*0f78*/ 	.word	0x000064a0


	//   ....[27]....
        /*0f7c*/ 	.word	0x00006c60


	//   ....[28]....
        /*0f80*/ 	.word	0x00006c80


	//   ....[29]....
        /*0f84*/ 	.word	0x00007460


	//   ....[30]....
        /*0f88*/ 	.word	0x00007490


	//   ....[31]....
        /*0f8c*/ 	.word	0x000075c0


	//   ....[32]....
        /*0f90*/ 	.word	0x000075f0


	//   ....[33]....
        /*0f94*/ 	.word	0x000076e0


	//   ....[34]....
        /*0f98*/ 	.word	0x00007700


	//   ....[35]....
        /*0f9c*/ 	.word	0x00007cb0


	//   ....[36]....
        /*0fa0*/ 	.word	0x00007ce0


	//   ....[37]....
        /*0fa4*/ 	.word	0x00007e40


	//   ....[38]....
        /*0fa8*/ 	.word	0x00007e70


	//   ....[39]....
        /*0fac*/ 	.word	0x00007f60


	//   ....[40]....
        /*0fb0*/ 	.word	0x00007f90


	//   ....[41]....
        /*0fb4*/ 	.word	0x00008b30


	//   ....[42]....
        /*0fb8*/ 	.word	0x00008b50


	//   ....[43]....
        /*0fbc*/ 	.word	0x00008c30


	//   ....[44]....
        /*0fc0*/ 	.word	0x00008c40


	//   ....[45]....
        /*0fc4*/ 	.word	0x00008d10


	//   ....[46]....
        /*0fc8*/ 	.word	0x00008d30


	//   ....[47]....
        /*0fcc*/ 	.word	0x00008e00


	//   ....[48]....
        /*0fd0*/ 	.word	0x00008e10


	//   ....[49]....
        /*0fd4*/ 	.word	0x00008ee0


	//   ....[50]....
        /*0fd8*/ 	.word	0x00008f00


	//   ....[51]....
        /*0fdc*/ 	.word	0x00008fd0


	//   ....[52]....
        /*0fe0*/ 	.word	0x00008fe0


	//   ....[53]....
        /*0fe4*/ 	.word	0x000090b0


	//   ....[54]....
        /*0fe8*/ 	.word	0x000090d0


	//   ....[55]....
        /*0fec*/ 	.word	0x000091a0


	//   ....[56]....
        /*0ff0*/ 	.word	0x000091b0


	//   ....[57]....
        /*0ff4*/ 	.word	0x000095c0


	//   ....[58]....
        /*0ff8*/ 	.word	0x000095e0


	//   ....[59]....
        /*0ffc*/ 	.word	0x000095f0


	//   ....[60]....
        /*1000*/ 	.word	0x00009600


	//   ....[61]....
        /*1004*/ 	.word	0x00009610


	//   ....[62]....
        /*1008*/ 	.word	0x00009620


	//   ....[63]....
        /*100c*/ 	.word	0x00009640


	//   ....[64]....
        /*1010*/ 	.word	0x00009660


	//   ....[65]....
        /*1014*/ 	.word	0x00009680


	//   ....[66]....
        /*1018*/ 	.word	0x00009720


	//   ....[67]....
        /*101c*/ 	.word	0x00009a90


	//   ....[68]....
        /*1020*/ 	.word	0x00009ab0


	//   ....[69]....
        /*1024*/ 	.word	0x00009ad0


	//   ....[70]....
        /*1028*/ 	.word	0x00009af0


	//   ....[71]....
        /*102c*/ 	.word	0x00009cd0


	//   ....[72]....
        /*1030*/ 	.word	0x00009d90


	//   ....[73]....
        /*1034*/ 	.word	0x00009dd0


	//   ....[74]....
        /*1038*/ 	.word	0x00009e10


	//   ....[75]....
        /*103c*/ 	.word	0x00009ff0


	//   ....[76]....
        /*1040*/ 	.word	0x0000a0b0


	//   ....[77]....
        /*1044*/ 	.word	0x0000a0f0


	//   ....[78]....
        /*1048*/ 	.word	0x0000a130


	//   ....[79]....
        /*104c*/ 	.word	0x0000a330


	//   ....[80]....
        /*1050*/ 	.word	0x0000a3f0


	//   ....[81]....
        /*1054*/ 	.word	0x0000a430


	//   ....[82]....
        /*1058*/ 	.word	0x0000a470


	//   ....[83]....
        /*105c*/ 	.word	0x0000c000


	//   ....[84]....
        /*1060*/ 	.word	0x0000c060


	//   ....[85]....
        /*1064*/ 	.word	0x0000c090


	//   ....[86]....
        /*1068*/ 	.word	0x0000c0a0


	//   ....[87]....
        /*106c*/ 	.word	0x0000c180


	//   ....[88]....
        /*1070*/ 	.word	0x0000c190


	//   ....[89]....
        /*1074*/ 	.word	0x0000c1a0


	//   ....[90]....
        /*1078*/ 	.word	0x0000c1b0


	//   ....[91]....
        /*107c*/ 	.word	0x0000c3c0


	//   ....[92]....
        /*1080*/ 	.word	0x0000c400


	//   ....[93]....
        /*1084*/ 	.word	0x0000c420


	//   ....[94]....
        /*1088*/ 	.word	0x0000c430


	//   ....[95]....
        /*108c*/ 	.word	0x0000c510


	//   ....[96]....
        /*1090*/ 	.word	0x0000c5c0


	//   ....[97]....
        /*1094*/ 	.word	0x0000c630


	//   ....[98]....
        /*1098*/ 	.word	0x0000c640


	//   ....[99]....
        /*109c*/ 	.word	0x0000e3d0


	//   ....[100]....
        /*10a0*/ 	.word	0x0000e3f0


	//   ....[101]....
        /*10a4*/ 	.word	0x0000e400


	//   ....[102]....
        /*10a8*/ 	.word	0x0000e410


	//   ....[103]....
        /*10ac*/ 	.word	0x0000e420


	//   ....[104]....
        /*10b0*/ 	.word	0x0000e440


	//   ....[105]....
        /*10b4*/ 	.word	0x0000e460


	//   ....[106]....
        /*10b8*/ 	.word	0x0000e480


	//   ....[107]....
        /*10bc*/ 	.word	0x0000e4a0


	//   ....[108]....
        /*10c0*/ 	.word	0x0000e4c0


	//   ....[109]....
        /*10c4*/ 	.word	0x0000f970


	//   ....[110]....
        /*10c8*/ 	.word	0x0000f990


	//   ....[111]....
        /*10cc*/ 	.word	0x0000f9b0


	//   ....[112]....
        /*10d0*/ 	.word	0x0000f9c0


	//   ....[113]....
        /*10d4*/ 	.word	0x0000f9d0


	//   ....[114]....
        /*10d8*/ 	.word	0x0000f9e0


	//   ....[115]....
        /*10dc*/ 	.word	0x0000f9f0


	//   ....[116]....
        /*10e0*/ 	.word	0x0000fa00


	//   ....[117]....
        /*10e4*/ 	.word	0x0000fa30


	//   ....[118]....
        /*10e8*/ 	.word	0x0000fa60


	//   ....[119]....
        /*10ec*/ 	.word	0x0000fc80


	//   ....[120]....
        /*10f0*/ 	.word	0x0000ff40


	//   ....[121]....
        /*10f4*/ 	.word	0x0000ff50


	//   ....[122]....
        /*10f8*/ 	.word	0x0000ff60


	//   ....[123]....
        /*10fc*/ 	.word	0x00010bf0


	//   ....[124]....
        /*1100*/ 	.word	0x00010c10


	//   ....[125]....
        /*1104*/ 	.word	0x00010c30


	//   ....[126]....
        /*1108*/ 	.word	0x00010c40


	//   ....[127]....
        /*110c*/ 	.word	0x00010c70


	//   ....[128]....
        /*1110*/ 	.word	0x00010c90


	//   ....[129]....
        /*1114*/ 	.word	0x00010cb0


	//   ....[130]....
        /*1118*/ 	.word	0x00010cc0


	//   ....[131]....
        /*111c*/ 	.word	0x00012920


	//   ....[132]....
        /*1120*/ 	.word	0x00012940


	//   ....[133]....
        /*1124*/ 	.word	0x000129c0


	//   ....[134]....
        /*1128*/ 	.word	0x000129d0


	//   ....[135]....
        /*112c*/ 	.word	0x00012a10


	//   ....[136]....
        /*1130*/ 	.word	0x00012a20


	//   ....[137]....
        /*1134*/ 	.word	0x00012a60


	//   ....[138]....
        /*1138*/ 	.word	0x00012a70


	//   ....[139]....
        /*113c*/ 	.word	0x00012a80


	//   ....[140]....
        /*1140*/ 	.word	0x00012a90


	//   ....[141]....
        /*1144*/ 	.word	0x00013de0


	//   ....[142]....
        /*1148*/ 	.word	0x00013e00


	//   ....[143]....
        /*114c*/ 	.word	0x00013e20


	//   ....[144]....
        /*1150*/ 	.word	0x00013e80


	//   ....[145]....
        /*1154*/ 	.word	0x00013e90


	//   ....[146]....
        /*1158*/ 	.word	0x00013ed0


	//   ....[147]....
        /*115c*/ 	.word	0x00013ee0


	//   ....[148]....
        /*1160*/ 	.word	0x00013f20


	//   ....[149]....
        /*1164*/ 	.word	0x00013f30


	//   ....[150]....
        /*1168*/ 	.word	0x00013f40


	//   ....[151]....
        /*116c*/ 	.word	0x00014110


	//   ....[152]....
        /*1170*/ 	.word	0x000143c0


	//   ....[153]....
        /*1174*/ 	.word	0x000143d0


	//   ....[154]....
        /*1178*/ 	.word	0x000143e0


	//   ....[155]....
        /*117c*/ 	.word	0x00014ca0


	//   ....[156]....
        /*1180*/ 	.word	0x00014d00


	//   ....[157]....
        /*1184*/ 	.word	0x00014e60


	//   ....[158]....
        /*1188*/ 	.word	0x00014e80


	//   ....[159]....
        /*118c*/ 	.word	0x00014fe0


	//   ....[160]....
        /*1190*/ 	.word	0x00015000


	//   ....[161]....
        /*1194*/ 	.word	0x00015160


	//   ....[162]....
        /*1198*/ 	.word	0x00015180


	//   ....[163]....
        /*119c*/ 	.word	0x00017240


	//   ....[164]....
        /*11a0*/ 	.word	0x00017260


	//   ....[165]....
        /*11a4*/ 	.word	0x000172b0


	//   ....[166]....
        /*11a8*/ 	.word	0x000172d0


	//   ....[167]....
        /*11ac*/ 	.word	0x000172f0


	//   ....[168]....
        /*11b0*/ 	.word	0x00017310


	//   ....[169]....
        /*11b4*/ 	.word	0x00017330


	//   ....[170]....
        /*11b8*/ 	.word	0x00017350


	//   ....[171]....
        /*11bc*/ 	.word	0x00017370


	//   ....[172]....
        /*11c0*/ 	.word	0x000174b0


	//   ....[173]....
        /*11c4*/ 	.word	0x00018680


	//   ....[174]....
        /*11c8*/ 	.word	0x000186a0


	//   ....[175]....
        /*11cc*/ 	.word	0x000186f0


	//   ....[176]....
        /*11d0*/ 	.word	0x00018710


	//   ....[177]....
        /*11d4*/ 	.word	0x00018740


	//   ....[178]....
        /*11d8*/ 	.word	0x00018760


	//   ....[179]....
        /*11dc*/ 	.word	0x00018790


	//   ....[180]....
        /*11e0*/ 	.word	0x000187b0


	//   ....[181]....
        /*11e4*/ 	.word	0x000187d0


	//   ....[182]....
        /*11e8*/ 	.word	0x000187e0


	//   ....[183]....
        /*11ec*/ 	.word	0x00018de0


	//   ....[184]....
        /*11f0*/ 	.word	0x00018e00


	//   ....[185]....
        /*11f4*/ 	.word	0x00018e20


	//   ....[186]....
        /*11f8*/ 	.word	0x00018e40


	//   ....[187]....
        /*11fc*/ 	.word	0x00018e60


	//   ....[188]....
        /*1200*/ 	.word	0x00018e80


	//   ....[189]....
        /*1204*/ 	.word	0x00018ea0


	//   ....[190]....
        /*1208*/ 	.word	0x00018ec0


	//   ....[191]....
        /*120c*/ 	.word	0x0001ac50


	//   ....[192]....
        /*1210*/ 	.word	0x0001ac80


	//   ....[193]....
        /*1214*/ 	.word	0x0001ac90


	//   ....[194]....
        /*1218*/ 	.word	0x0001aca0


	//   ....[195]....
        /*121c*/ 	.word	0x0001acb0


	//   ....[196]....
        /*1220*/ 	.word	0x0001ace0


	//   ....[197]....
        /*1224*/ 	.word	0x0001ad00


	//   ....[198]....
        /*1228*/ 	.word	0x0001ad20


	//   ....[199]....
        /*122c*/ 	.word	0x0001bf30


	//   ....[200]....
        /*1230*/ 	.word	0x0001bf50


	//   ....[201]....
        /*1234*/ 	.word	0x0001bf60


	//   ....[202]....
        /*1238*/ 	.word	0x0001bf70


	//   ....[203]....
        /*123c*/ 	.word	0x0001bf80


	//   ....[204]....
        /*1240*/ 	.word	0x0001bf90


	//   ....[205]....
        /*1244*/ 	.word	0x0001bfb0


	//   ....[206]....
        /*1248*/ 	.word	0x0001c020


	//   ....[207]....
        /*124c*/ 	.word	0x0001c400


	//   ....[208]....
        /*1250*/ 	.word	0x0001c420


	//   ....[209]....
        /*1254*/ 	.word	0x0001c480


	//   ....[210]....
        /*1258*/ 	.word	0x0001c490


	//   ....[211]....
        /*125c*/ 	.word	0x0001c500


	//   ....[212]....
        /*1260*/ 	.word	0x0001c520


	//   ....[213]....
        /*1264*/ 	.word	0x0001c590


	//   ....[214]....
        /*1268*/ 	.word	0x0001c5a0


	//   ....[215]....
        /*126c*/ 	.word	0x0001c610


	//   ....[216]....
        /*1270*/ 	.word	0x0001c630


	//   ....[217]....
        /*1274*/ 	.word	0x0001c6a0


	//   ....[218]....
        /*1278*/ 	.word	0x0001c6b0


	//   ....[219]....
        /*127c*/ 	.word	0x0001c720


	//   ....[220]....
        /*1280*/ 	.word	0x0001c740


	//   ....[221]....
        /*1284*/ 	.word	0x0001c7b0


	//   ....[222]....
        /*1288*/ 	.word	0x0001c7c0


	//   ....[223]....
        /*128c*/ 	.word	0x0001ca40


	//   ....[224]....
        /*1290*/ 	.word	0x0001ca60


	//   ....[225]....
        /*1294*/ 	.word	0x0001cdb0


	//   ....[226]....
        /*1298*/ 	.word	0x0001cdc0


	//   ....[227]....
        /*129c*/ 	.word	0x0001d110


	//   ....[228]....
        /*12a0*/ 	.word	0x0001d130


	//   ....[229]....
        /*12a4*/ 	.word	0x0001d4a0


	//   ....[230]....
        /*12a8*/ 	.word	0x0001d4b0


	//   ....[231]....
        /*12ac*/ 	.word	0x0001dfe0


	//   ....[232]....
        /*12b0*/ 	.word	0x0001e000


	//   ....[233]....
        /*12b4*/ 	.word	0x0001e070


	//   ....[234]....
        /*12b8*/ 	.word	0x0001e080


	//   ....[235]....
        /*12bc*/ 	.word	0x0001e0f0


	//   ....[236]....
        /*12c0*/ 	.word	0x0001e110


	//   ....[237]....
        /*12c4*/ 	.word	0x0001e180


	//   ....[238]....
        /*12c8*/ 	.word	0x0001e190


	//   ....[239]....
        /*12cc*/ 	.word	0x0001e200


	//   ....[240]....
        /*12d0*/ 	.word	0x0001e220


	//   ....[241]....
        /*12d4*/ 	.word	0x0001e290


	//   ....[242]....
        /*12d8*/ 	.word	0x0001e2a0


	//   ....[243]....
        /*12dc*/ 	.word	0x0001e310


	//   ....[244]....
        /*12e0*/ 	.word	0x0001e330


	//   ....[245]....
        /*12e4*/ 	.word	0x0001e3a0


	//   ....[246]....
        /*12e8*/ 	.word	0x0001e3b0


	//   ....[247]....
        /*12ec*/ 	.word	0x0001e500


	//   ....[248]....
        /*12f0*/ 	.word	0x0001e520


	//   ....[249]....
        /*12f4*/ 	.word	0x0001e650


	//   ....[250]....
        /*12f8*/ 	.word	0x0001e690


	//   ....[251]....
        /*12fc*/ 	.word	0x0001e6c0


	//   ....[252]....
        /*1300*/ 	.word	0x0001e6f0


	//   ....[253]....
        /*1304*/ 	.word	0x0001e720


	//   ....[254]....
        /*1308*/ 	.word	0x0001e750


	//   ....[255]....
        /*130c*/ 	.word	0x0001e8b0


	//   ....[0]....
        /*1310*/ 	.word	0x0001e8f0


	//   ....[1]....
        /*1314*/ 	.word	0x0001e920


	//   ....[2]....
        /*1318*/ 	.word	0x0001e950


	//   ....[3]....
        /*131c*/ 	.word	0x0001e980


	//   ....[4]....
        /*1320*/ 	.word	0x0001e9b0


	//   ....[5]....
        /*1324*/ 	.word	0x0001ea40


	//   ....[6]....
        /*1328*/ 	.word	0x0001eaa0


	//   ....[7]....
        /*132c*/ 	.word	0x0001eab0


	//   ....[8]....
        /*1330*/ 	.word	0x0001eb10


	//   ....[9]....
        /*1334*/ 	.word	0x0001f570


	//   ....[10]....
        /*1338*/ 	.word	0x0001f5d0


	//   ....[11]....
        /*133c*/ 	.word	0x0001f620


	//   ....[12]....
        /*1340*/ 	.word	0x0001f670


	//   ....[13]....
        /*1344*/ 	.word	0x0001f6c0


	//   ....[14]....
        /*1348*/ 	.word	0x0001f730


	//   ....[15]....
        /*134c*/ 	.word	0x0001f780


	//   ....[16]....
        /*1350*/ 	.word	0x0001f7f0


	//   ....[17]....
        /*1354*/ 	.word	0x0001f860


	//   ....[18]....
        /*1358*/ 	.word	0x0001f8d0


	//   ....[19]....
        /*135c*/ 	.word	0x0001f940


	//   ....[20]....
        /*1360*/ 	.word	0x0001f9b0


	//   ....[21]....
        /*1364*/ 	.word	0x0001fa20


	//   ....[22]....
        /*1368*/ 	.word	0x0001fa80


	//   ....[23]....
        /*136c*/ 	.word	0x0001faf0


	//   ....[24]....
        /*1370*/ 	.word	0x0001fb60


	//   ....[25]....
        /*1374*/ 	.word	0x0001fbd0


	//   ....[26]....
        /*1378*/ 	.word	0x0001fc30


	//   ....[27]....
        /*137c*/ 	.word	0x0001fca0


	//   ....[28]....
        /*1380*/ 	.word	0x0001fd10


	//   ....[29]....
        /*1384*/ 	.word	0x0001fd80


	//   ....[30]....
        /*1388*/ 	.word	0x0001fde0


	//   ....[31]....
        /*138c*/ 	.word	0x0001fe50


	//   ....[32]....
        /*1390*/ 	.word	0x0001fec0


	//   ....[33]....
        /*1394*/ 	.word	0x0001ff30


	//   ....[34]....
        /*1398*/ 	.word	0x0001ff90


	//   ....[35]....
        /*139c*/ 	.word	0x00020000


	//   ....[36]....
        /*13a0*/ 	.word	0x00020070


	//   ....[37]....
        /*13a4*/ 	.word	0x00020140


	//   ....[38]....
        /*13a8*/ 	.word	0x000201a0


	//   ....[39]....
        /*13ac*/ 	.word	0x00020280


	//   ....[40]....
        /*13b0*/ 	.word	0x000202e0


	//   ....[41]....
        /*13b4*/ 	.word	0x000203c0


	//   ....[42]....
        /*13b8*/ 	.word	0x00020420


	//   ....[43]....
        /*13bc*/ 	.word	0x00020500


	//   ....[44]....
        /*13c0*/ 	.word	0x00020560


	//   ....[45]....
        /*13c4*/ 	.word	0x000205d0


	//   ....[46]....
        /*13c8*/ 	.word	0x00020640


	//   ....[47]....
        /*13cc*/ 	.word	0x00020930


	//   ....[48]....
        /*13d0*/ 	.word	0x00020c20


	//   ....[49]....
        /*13d4*/ 	.word	0x000213c0


	//   ....[50]....
        /*13d8*/ 	.word	0x00021410


	//   ....[51]....
        /*13dc*/ 	.word	0x00021460


	//   ....[52]....
        /*13e0*/ 	.word	0x000214b0


	//   ....[53]....
        /*13e4*/ 	.word	0x00021500


	//   ....[54]....
        /*13e8*/ 	.word	0x00021550


	//   ....[55]....
        /*13ec*/ 	.word	0x000215a0


	//   ....[56]....
        /*13f0*/ 	.word	0x000215f0


	//   ....[57]....
        /*13f4*/ 	.word	0x00021660


	//   ....[58]....
        /*13f8*/ 	.word	0x000216d0


	//   ....[59]....
        /*13fc*/ 	.word	0x000217a0


	//   ....[60]....
        /*1400*/ 	.word	0x00021800


	//   ....[61]....
        /*1404*/ 	.word	0x000218e0


	//   ....[62]....
        /*1408*/ 	.word	0x00021940


	//   ....[63]....
        /*140c*/ 	.word	0x00021a20


	//   ....[64]....
        /*1410*/ 	.word	0x00021a80


	//   ....[65]....
        /*1414*/ 	.word	0x00021b60


	//   ....[66]....
        /*1418*/ 	.word	0x00021bc0


	//   ....[67]....
        /*141c*/ 	.word	0x00021c30


	//   ....[68]....
        /*1420*/ 	.word	0x00021ca0


	//   ....[69]....
        /*1424*/ 	.word	0x00021d70


	//   ....[70]....
        /*1428*/ 	.word	0x00021dd0


	//   ....[71]....
        /*142c*/ 	.word	0x00021eb0


	//   ....[72]....
        /*1430*/ 	.word	0x00021f10


	//   ....[73]....
        /*1434*/ 	.word	0x00021ff0


	//   ....[74]....
        /*1438*/ 	.word	0x00022050


	//   ....[75]....
        /*143c*/ 	.word	0x00022130


	//   ....[76]....
        /*1440*/ 	.word	0x00022190


	//   ....[77]....
        /*1444*/ 	.word	0x00022200


	//   ....[78]....
        /*1448*/ 	.word	0x00022270


	//   ....[79]....
        /*144c*/ 	.word	0x00022550


	//   ....[80]....
        /*1450*/ 	.word	0x00022830


	//   ....[81]....
        /*1454*/ 	.word	0x00022ff0


	//   ....[82]....
        /*1458*/ 	.word	0x00023030


	//   ....[83]....
        /*145c*/ 	.word	0x00023080


	//   ....[84]....
        /*1460*/ 	.word	0x000230c0


	//   ....[85]....
        /*1464*/ 	.word	0x00023110


	//   ....[86]....
        /*1468*/ 	.word	0x00023150


	//   ....[87]....
        /*146c*/ 	.word	0x000231a0


	//   ....[88]....
        /*1470*/ 	.word	0x000231e0


	//   ....[89]....
        /*1474*/ 	.word	0x00023230


	//   ....[90]....
        /*1478*/ 	.word	0x000232a0


	//   ....[91]....
        /*147c*/ 	.word	0x00023310


	//   ....[92]....
        /*1480*/ 	.word	0x000233f0


	//   ....[93]....
        /*1484*/ 	.word	0x00023450


	//   ....[94]....
        /*1488*/ 	.word	0x00023530


	//   ....[95]....
        /*148c*/ 	.word	0x00023590


	//   ....[96]....
        /*1490*/ 	.word	0x00023670


	//   ....[97]....
        /*1494*/ 	.word	0x000236d0


	//   ....[98]....
        /*1498*/ 	.word	0x000237b0


	//   ....[99]....
        /*149c*/ 	.word	0x00023810


	//   ....[100]....
        /*14a0*/ 	.word	0x00023860


	//   ....[101]....
        /*14a4*/ 	.word	0x000238a0


	//   ....[102]....
        /*14a8*/ 	.word	0x000238f0


	//   ....[103]....
        /*14ac*/ 	.word	0x00023930


	//   ....[104]....
        /*14b0*/ 	.word	0x00023980


	//   ....[105]....
        /*14b4*/ 	.word	0x000239c0


	//   ....[106]....
        /*14b8*/ 	.word	0x00023a10


	//   ....[107]....
        /*14bc*/ 	.word	0x00023a50


	//   ....[108]....
        /*14c0*/ 	.word	0x00023aa0


	//   ....[109]....
        /*14c4*/ 	.word	0x00023af0


	//   ....[110]....
        /*14c8*/ 	.word	0x00023b40


	//   ....[111]....
        /*14cc*/ 	.word	0x00023b90


	//   ....[112]....
        /*14d0*/ 	.word	0x00023be0


	//   ....[113]....
        /*14d4*/ 	.word	0x00023c30


	//   ....[114]....
        /*14d8*/ 	.word	0x00023c80


	//   ....[115]....
        /*14dc*/ 	.word	0x00023cc0


	//   ....[116]....
        /*14e0*/ 	.word	0x00023d30


	//   ....[117]....
        /*14e4*/ 	.word	0x00023da0


	//   ....[118]....
        /*14e8*/ 	.word	0x00023e10


	//   ....[119]....
        /*14ec*/ 	.word	0x00023e70


	//   ....[120]....
        /*14f0*/ 	.word	0x00023ee0


	//   ....[121]....
        /*14f4*/ 	.word	0x00023f50


	//   ....[122]....
        /*14f8*/ 	.word	0x00023fc0


	//   ....[123]....
        /*14fc*/ 	.word	0x00024020


	//   ....[124]....
        /*1500*/ 	.word	0x00024090


	//   ....[125]....
        /*1504*/ 	.word	0x00024100


	//   ....[126]....
        /*1508*/ 	.word	0x00024170


	//   ....[127]....
        /*150c*/ 	.word	0x000241d0


	//   ....[128]....
        /*1510*/ 	.word	0x00024240


	//   ....[129]....
        /*1514*/ 	.word	0x000242b0


	//   ....[130]....
        /*1518*/ 	.word	0x00024320


	//   ....[131]....
        /*151c*/ 	.word	0x00024380


	//   ....[132]....
        /*1520*/ 	.word	0x000243f0


	//   ....[133]....
        /*1524*/ 	.word	0x00024460


	//   ....[134]....
        /*1528*/ 	.word	0x000244d0


	//   ....[135]....
        /*152c*/ 	.word	0x00024530


	//   ....[136]....
        /*1530*/ 	.word	0x000245a0


	//   ....[137]....
        /*1534*/ 	.word	0x00024610


	//   ....[138]....
        /*1538*/ 	.word	0x00024680


	//   ....[139]....
        /*153c*/ 	.word	0x000246e0


	//   ....[140]....
        /*1540*/ 	.word	0x00024750


	//   ....[141]....
        /*1544*/ 	.word	0x000247c0


	//   ....[142]....
        /*1548*/ 	.word	0x00024830


	//   ....[143]....
        /*154c*/ 	.word	0x00024890


	//   ....[144]....
        /*1550*/ 	.word	0x00024900


	//   ....[145]....
        /*1554*/ 	.word	0x00024970


	//   ....[146]....
        /*1558*/ 	.word	0x000249e0


	//   ....[147]....
        /*155c*/ 	.word	0x00024a40


	//   ....[148]....
        /*1560*/ 	.word	0x00024ab0


	//   ....[149]....
        /*1564*/ 	.word	0x00024b20


	//   ....[150]....
        /*1568*/ 	.word	0x00024b90


	//   ....[151]....
        /*156c*/ 	.word	0x00024bf0


	//   ....[152]....
        /*1570*/ 	.word	0x00024c60


	//   ....[153]....
        /*1574*/ 	.word	0x00024cd0


	//   ....[154]....
        /*1578*/ 	.word	0x00024d40


	//   ....[155]....
        /*157c*/ 	.word	0x00024da0


	//   ....[156]....
        /*1580*/ 	.word	0x00024e10


	//   ....[157]....
        /*1584*/ 	.word	0x00024e80


	//   ....[158]....
        /*1588*/ 	.word	0x00024ed0


	//   ....[159]....
        /*158c*/ 	.word	0x00024f10


	//   ....[160]....
        /*1590*/ 	.word	0x00024f60


	//   ....[161]....
        /*1594*/ 	.word	0x00024fb0


	//   ....[162]....
        /*1598*/ 	.word	0x00025000


	//   ....[163]....
        /*159c*/ 	.word	0x00025070


	//   ....[164]....
        /*15a0*/ 	.word	0x000250c0


	//   ....[165]....
        /*15a4*/ 	.word	0x00025110


	//   ....[166]....
        /*15a8*/ 	.word	0x00025160


	//   ....[167]....
        /*15ac*/ 	.word	0x000251b0


	//   ....[168]....
        /*15b0*/ 	.word	0x00025200


	//   ....[169]....
        /*15b4*/ 	.word	0x00025270


	//   ....[170]....
        /*15b8*/ 	.word	0x000252c0


	//   ....[171]....
        /*15bc*/ 	.word	0x00025330


	//   ....[172]....
        /*15c0*/ 	.word	0x00025390


	//   ....[173]....
        /*15c4*/ 	.word	0x00025400


	//----- nvinfo : EIATTR_EXIT_INSTR_OFFSETS
	.align		4
.L_392:
        /*15c8*/ 	.byte	0x04, 0x1c
        /*15ca*/ 	.short	(.L_394 - .L_393)


	//   ....[0]....
.L_393:
        /*15cc*/ 	.word	0x000010d0


	//   ....[1]....
        /*15d0*/ 	.word	0x0001f530


	//----- nvinfo : EIATTR_MAX_THREADS
	.align		4
.L_394:
        /*15d4*/ 	.byte	0x04, 0x05
        /*15d6*/ 	.short	(.L_396 - .L_395)
.L_395:
        /*15d8*/ 	.word	0x00000080
        /*15dc*/ 	.word	0x00000001
        /*15e0*/ 	.word	0x00000001


	//----- nvinfo : EIATTR_CRS_STACK_SIZE
	.align		4
.L_396:
        /*15e4*/ 	.byte	0x04, 0x1e
        /*15e6*/ 	.short	(.L_398 - .L_397)
.L_397:
        /*15e8*/ 	.word	0x00000000
.L_398:


//--------------------- .nv.info._ZN7cutlass13device_kernelIN5flash19enable_sm80_to_sm89INS1_16FlashAttnFwdSm80INS1_25CollectiveMainloopFwdSm80ILi4ELi1ELb0EN4cute5tupleIJNS5_1CILi128EEENS7_ILi112EEENS7_ILi64EEEEEELi64ENS_6half_tEfNS_4arch4Sm80ELb0ELb0ELb0ELb0ELb1ELb0ELb1ELb1EEENS1_21CollectiveEpilogueFwdINS6_IJS8_SA_S9_EEENS6_IJNS7_ILi1EEESI_SI_EEESC_SE_Li128ELb0ELb1ELb1ELb0EEENS1_19SingleTileSchedulerILb0ELb1ELb1ELi128EEEEEEEEEvNT_6ParamsE --------------------------
	.section	.nv.info._ZN7cutlass13device_kernelIN5flash19enable_sm80_to_sm89INS1_16FlashAttnFwdSm80INS1_25CollectiveMainloopFwdSm80ILi4ELi1ELb0EN4cute5tupleIJNS5_1CILi128EEENS7_ILi112EEENS7_ILi64EEEEEELi64ENS_6half_tEfNS_4arch4Sm80ELb0ELb0ELb0ELb0ELb1ELb0ELb1ELb1EEENS1_21CollectiveEpilogueFwdINS6_IJS8_SA_S9_EEENS6_IJNS7_ILi1EEESI_SI_EEESC_SE_Li128ELb0ELb1ELb1ELb0EEENS1_19SingleTileSchedulerILb0ELb1ELb1ELi128EEEEEEEEEvNT_6ParamsE,"",@"SHT_CUDA_INFO"
	.sectionflags	@""
	.align	4


	//----- nvinfo : EIATTR_CUDA_API_VERSION
	.align		4
        /*0000*/ 	.byte	0x04, 0x37
        /*0002*/ 	.short	(.L_400 - .L_399)
.L_399:
        /*0004*/ 	.word	0x00000082


	//----- nvinfo : EIATTR_SW2861232_WAR
	.align		4
.L_400:
        /*0008*/ 	.byte	0x01, 0x35
	.zero		2


	//----- nvinfo : EIATTR_PARAM_CBANK
	.align		4
        /*000c*/ 	.byte	0x04, 0x0a
        /*000e*/ 	.short	(.L_402 - .L_401)
	.align		4
.L_401:
        /*0010*/ 	.word	index@(.nv.constant0._ZN7cutlass13device_kernelIN5flash19enable_sm80_to_sm89INS1_16FlashAttnFwdSm80INS1_25CollectiveMainloopFwdSm80ILi4ELi1ELb0EN4cute5tupleIJNS5_1CILi128EEENS7_ILi112EEENS7_ILi64EEEEEELi64ENS_6half_tEfNS_4arch4Sm80ELb0ELb0ELb0ELb0ELb1ELb0ELb1ELb1EEENS1_21CollectiveEpilogueFwdINS6_IJS8_SA_S9_EEENS6_IJNS7_ILi1EEESI_SI_EEESC_SE_Li128ELb0ELb1ELb1ELb0EEENS1_19SingleTileSchedulerILb0ELb1ELb1ELi128EEEEEEEEEvNT_6ParamsE)
        /*0014*/ 	.short	0x0160
        /*0016*/ 	.short	0x0418


	//----- nvinfo : EIATTR_CBANK_PARAM_SIZE
	.align		4
.L_402:
        /*0018*/ 	.byte	0x03, 0x19
        /*001a*/ 	.short	0x0418


	//----- nvinfo : EIATTR_KPARAM_INFO
	.align		4
        /*001c*/ 	.byte	0x04, 0x17
        /*001e*/ 	.short	(.L_404 - .L_403)
.L_403:
        /*0020*/ 	.word	0x00000000
        /*0024*/ 	.short	0x0000
        /*0026*/ 	.short	0x0000
        /*0028*/ 	.byte	0x00, 0xf0, 0x61, 0x10


	//----- nvinfo : EIATTR_MAXREG_COUNT
	.align		4
.L_404:
        /*002c*/ 	.byte	0x03, 0x1b
        /*002e*/ 	.short	0x00ff


	//----- nvinfo : EIATTR_NUM_BARRIERS
	.align		4
        /*0030*/ 	.byte	0x02, 0x4c
        /*0032*/ 	.byte	0x02
	.zero		1


	//----- nvinfo : EIATTR_ANNOTATIONS
	.align		4
        /*0034*/ 	.byte	0x04, 0x55
        /*0036*/ 	.short	(.L_406 - .L_405)


	//   ....[0]....
.L_405:
        /* <DEDUP_REMOVED lines=11> */


	//----- nvinfo : EIATTR_MERCURY_ISA_VERSION
	.align		4
.L_406:
        /*00d8*/ 	.byte	0x03, 0x5f
        /*00da*/ 	.short	0x0000


	//----- nvinfo : EIATTR_COOP_GROUP_MASK_REGIDS
	.align		4
        /*00dc*/ 	.byte	0x04, 0x29
        /*00de*/ 	.short	(.L_408 - .L_407)


	//   ....[0]....
.L_407:
        /*00e0*/ 	.word	0xffffffff


	//   ....[1]....
        /*00e4*/ 	.word	0xffffffff


	//   ....[2]....
        /*00e8*/ 	.word	0xffffffff


	//   ....[3]....
        /*00ec*/ 	.word	0xffffffff


	//   ....[4]....
        /*00f0*/ 	.word	0xffffffff


	//   ....[5]....
        /*00f4*/ 	.word	0xffffffff


	//   ....[6]....
        /*00f8*/ 	.word	0xffffffff


	//   ....[7]....
        /*00fc*/ 	.word	0xffffffff


	//   ....[8]....
        /*0100*/ 	.word	0xffffffff


	//   ....[9]....
        /*0104*/ 	.word	0xffffffff


	//   ....[10]....
        /*0108*/ 	.word	0xffffffff


	//   ....[11]....
        /*010c*/ 	.word	0xffffffff


	//   ....[12]....
        /*0110*/ 	.word	0xffffffff


	//   ....[13]....
        /*0114*/ 	.word	0xffffffff


	//   ....[14]....
        /*0118*/ 	.word	0xffffffff


	//   ....[15]....
        /*011c*/ 	.word	0xffffffff


	//   ....[16]....
        /*0120*/ 	.word	0xffffffff


	//   ....[17]....
        /*0124*/ 	.word	0xffffffff


	//   ....[18]....
        /*0128*/ 	.word	0xffffffff


	//   ....[19]....
        /*012c*/ 	.word	0xffffffff


	//   ....[20]....
        /*0130*/ 	.word	0xffffffff


	//   ....[21]....
        /*0134*/ 	.word	0xffffffff


	//   ....[22]....
        /*0138*/ 	.word	0xffffffff


	//   ....[23]....
        /*013c*/ 	.word	0xffffffff


	//   ....[24]....
        /*0140*/ 	.word	0xffffffff


	//   ....[25]....
        /*0144*/ 	.word	0xffffffff


	//   ....[26]....
        /*0148*/ 	.word	0xffffffff


	//   ....[27]....
        /*014c*/ 	.word	0xffffffff


	//   ....[28]....
        /*0150*/ 	.word	0xffffffff


	//   ....[29]....
        /*0154*/ 	.word	0xffffffff


	//   ....[30]....
        /*0158*/ 	.word	0xffffffff


	//   ....[31]....
        /*015c*/ 	.word	0xffffffff


	//   ....[32]....
        /*0160*/ 	.word	0xffffffff


	//   ....[33]....
        /*0164*/ 	.word	0xffffffff


	//   ....[34]....
        /*0168*/ 	.word	0xffffffff


	//   ....[35]....
        /*016c*/ 	.word	0xffffffff


	//   ....[36]....
        /*0170*/ 	.word	0xffffffff


	//   ....[37]....
        /*0174*/ 	.word	0xffffffff


	//   ....[38]....
        /*0178*/ 	.word	0xffffffff


	//   ....[39]....
        /*017c*/ 	.word	0xffffffff


	//   ....[40]....
        /*0180*/ 	.word	0xffffffff


	//   ....[41]....
        /*0184*/ 	.word	0xffffffff


	//   ....[42]....
        /*0188*/ 	.word	0xffffffff


	//   ....[43]....
        /*018c*/ 	.word	0xffffffff


	//   ....[44]....
        /*0190*/ 	.word	0xffffffff


	//   ....[45]....
        /*0194*/ 	.word	0xffffffff


	//   ....[46]....
        /*0198*/ 	.word	0xffffffff


	//   ....[47]....
        /*019c*/ 	.word	0xffffffff


	//   ....[48]....
        /*01a0*/ 	.word	0xffffffff


	//   ....[49]....
        /*01a4*/ 	.word	0xffffffff


	//   ....[50]....
        /*01a8*/ 	.word	0xffffffff


	//   ....[51]....
        /*01ac*/ 	.word	0xffffffff


	//   ....[52]....
        /*01b0*/ 	.word	0xffffffff


	//   ....[53]....
        /*01b4*/ 	.word	0xffffffff


	//   ....[54]....
        /*01b8*/ 	.word	0xffffffff


	//   ....[55]....
        /*01bc*/ 	.word	0xffffffff


	//   ....[56]....
        /*01c0*/ 	.word	0xffffffff


	//   ....[57]....
        /*01c4*/ 	.word	0xffffffff


	//   ....[58]....
        /*01c8*/ 	.word	0xffffffff


	//   ....[59]....
        /*01cc*/ 	.word	0xffffffff


	//   ....[60]....
        /*01d0*/ 	.word	0xffffffff


	//   ....[61]....
        /*01d4*/ 	.word	0xffffffff


	//   ....[62]....
        /*01d8*/ 	.word	0xffffffff


	//   ....[63]....
        /*01dc*/ 	.word	0xffffffff


	//   ....[64]....
        /*01e0*/ 	.word	0xffffffff


	//   ....[65]....
        /*01e4*/ 	.word	0xffffffff


	//   ....[66]....
        /*01e8*/ 	.word	0xffffffff


	//   ....[67]....
        /*01ec*/ 	.word	0xffffffff


	//   ....[68]....
        /*01f0*/ 	.word	0xffffffff


	//   ....[69]....
        /*01f4*/ 	.word	0xffffffff


	//   ....[70]....
        /*01f8*/ 	.word	0xffffffff


	//   ....[71]....
        /*01fc*/ 	.word	0xffffffff


	//   ....[72]....
        /*0200*/ 	.word	0xffffffff


	//   ....[73]....
        /*0204*/ 	.word	0xffffffff


	//   ....[74]....
        /*0208*/ 	.word	0xffffffff


	//   ....[75]....
        /*020c*/ 	.word	0xffffffff


	//   ....[76]....
        /*0210*/ 	.word	0xffffffff


	//   ....[77]....
        /*0214*/ 	.word	0xffffffff


	//   ....[78]....
        /*0218*/ 	.word	0xffffffff


	//   ....[79]....
        /*021c*/ 	.word	0xffffffff


	//   ....[80]....
        /*0220*/ 	.word	0xffffffff


	//   ....[81]....
        /*0224*/ 	.word	0xffffffff


	//   ....[82]....
        /*0228*/ 	.word	0xffffffff


	//   ....[83]....
        /*022c*/ 	.word	0xffffffff


	//   ....[84]....
        /*0230*/ 	.word	0xffffffff


	//   ....[85]....
        /*0234*/ 	.word	0xffffffff


	//   ....[86]....
        /*0238*/ 	.word	0xffffffff


	//   ....[87]....
        /*023c*/ 	.word	0xffffffff


	//   ....[88]....
        /*0240*/ 	.word	0xffffffff


	//   ....[89]....
        /*0244*/ 	.word	0xffffffff


	//   ....[90]....
        /*0248*/ 	.word	0xffffffff


	//   ....[91]....
        /*024c*/ 	.word	0xffffffff


	//   ....[92]....
        /*0250*/ 	.word	0xffffffff


	//   ....[93]....
        /*0254*/ 	.word	0xffffffff


	//   ....[94]....
        /*0258*/ 	.word	0xffffffff


	//   ....[95]....
        /*025c*/ 	.word	0xffffffff


	//   ....[96]....
        /*0260*/ 	.word	0xffffffff


	//   ....[97]....
        /*0264*/ 	.word	0xffffffff


	//   ....[98]....
        /*0268*/ 	.word	0xffffffff


	//   ....[99]....
        /*026c*/ 	.word	0xffffffff


	//   ....[100]....
        /*0270*/ 	.word	0xffffffff


	//   ....[101]....
        /*0274*/ 	.word	0xffffffff


	//   ....[102]....
        /*0278*/ 	.word	0xffffffff


	//   ....[103]....
        /*027c*/ 	.word	0xffffffff


	//   ....[104]....
        /*0280*/ 	.word	0xffffffff


	//   ....[105]....
        /*0284*/ 	.word	0xffffffff


	//   ....[106]....
        /*0288*/ 	.word	0xffffffff


	//   ....[107]....
        /*028c*/ 	.word	0xffffffff


	//   ....[108]....
        /*0290*/ 	.word	0xffffffff


	//   ....[109]....
        /*0294*/ 	.word	0xffffffff


	//   ....[110]....
        /*0298*/ 	.word	0xffffffff


	//   ....[111]....
        /*029c*/ 	.word	0xffffffff


	//   ....[112]....
        /*02a0*/ 	.word	0xffffffff


	//   ....[113]....
        /*02a4*/ 	.word	0xffffffff


	//   ....[114]....
        /*02a8*/ 	.word	0xffffffff


	//   ....[115]....
        /*02ac*/ 	.word	0xffffffff


	//   ....[116]....
        /*02b0*/ 	.word	0xffffffff


	//   ....[117]....
        /*02b4*/ 	.word	0xffffffff


	//   ....[118]....
        /*02b8*/ 	.word	0xffffffff


	//   ....[119]....
        /*02bc*/ 	.word	0xffffffff


	//   ....[120]....
        /*02c0*/ 	.word	0xffffffff


	//   ....[121]....
        /*02c4*/ 	.word	0xffffffff


	//   ....[122]....
        /*02c8*/ 	.word	0xffffffff


	//   ....[123]....
        /*02cc*/ 	.word	0xffffffff


	//   ....[124]....
        /*02d0*/ 	.word	0xffffffff


	//   ....[125]....
        /*02d4*/ 	.word	0xffffffff


	//   ....[126]....
        /*02d8*/ 	.word	0xffffffff


	//----- nvinfo : EIATTR_COOP_GROUP_INSTR_OFFSETS
	.align		4
.L_408:
        /*02dc*/ 	.byte	0x04, 0x28
        /*02de*/ 	.short	(.L_410 - .L_409)


	//   ....[0]....
.L_409:
        /*02e0*/ 	.word	0x00000060


	//   ....[1]....
        /*02e4*/ 	.word	0x00000c60


	//   ....[2]....
        /*02e8*/ 	.word	0x00000d90


	//   ....[3]....
        /*02ec*/ 	.word	0x00000e20


	//   ....[4]....
        /*02f0*/ 	.word	0x00000e50


	//   ....[5]....
        /*02f4*/ 	.word	0x00000ee0


	//   ....[6]....
        /*02f8*/ 	.word	0x00000f10


	//   ....[7]....
        /*02fc*/ 	.word	0x00000fa0


	//   ....[8]....
        /*0300*/ 	.word	0x00000fd0


	//   ....[9]....
        /*0304*/ 	.word	0x00001060


	//   ....[10]....
        /*0308*/ 	.word	0x00001090


	//   ....[11]....
        /*030c*/ 	.word	0x00001120


	//   ....[12]....
        /*0310*/ 	.word	0x00001150


	//   ....[13]....
        /*0314*/ 	.word	0x000011e0


	//   ....[14]....
        /*0318*/ 	.word	0x00001210


	//   ....[15]....
        /*031c*/ 	.word	0x00001290


	//   ....[16]....
        /*0320*/ 	.word	0x000012d0


	//   ....[17]....
        /*0324*/ 	.word	0x00001720


	//   ....[18]....
        /*0328*/ 	.word	0x00001740


	//   ....[19]....
        /*032c*/ 	.word	0x00001760


	//   ....[20]....
        /*0330*/ 	.word	0x00001780


	//   ....[21]....
        /*0334*/ 	.word	0x00001790


	//   ....[22]....
        /*0338*/ 	.word	0x000017a0


	//   ....[23]....
        /*033c*/ 	.word	0x000017c0


	//   ....[24]....
        /*0340*/ 	.word	0x000017e0


	//   ....[25]....
        /*0344*/ 	.word	0x000017f0


	//   ....[26]....
        /*0348*/ 	.word	0x00001830


	//   ....[27]....
        /*034c*/ 	.word	0x00001840


	//   ....[28]....
        /*0350*/ 	.word	0x00001850


	//   ....[29]....
        /*0354*/ 	.word	0x00001860


	//   ....[30]....
        /*0358*/ 	.word	0x000018a0


	//   ....[31]....
        /*035c*/ 	.word	0x00001dd0


	//   ....[32]....
        /*0360*/ 	.word	0x00001de0


	//   ....[33]....
        /*0364*/ 	.word	0x00001e00


	//   ....[34]....
        /*0368*/ 	.word	0x00001f20


	//   ....[35]....
        /*036c*/ 	.word	0x00001f30


	//   ....[36]....
        /*0370*/ 	.word	0x00001f50


	//   ....[37]....
        /*0374*/ 	.word	0x00001f60


	//   ....[38]....
        /*0378*/ 	.word	0x00001fa0


	//   ....[39]....
        /*037c*/ 	.word	0x00001fc0


	//   ....[40]....
        /*0380*/ 	.word	0x00002000


	//   ....[41]....
        /*0384*/ 	.word	0x00002020


	//   ....[42]....
        /*0388*/ 	.word	0x00002040


	//   ....[43]....
        /*038c*/ 	.word	0x00002050


	//   ....[44]....
        /*0390*/ 	.word	0x00002100


	//   ....[45]....
        /*0394*/ 	.word	0x00002b90


	//   ....[46]....
        /*0398*/ 	.word	0x00002bb0


	//   ....[47]....
        /*039c*/ 	.word	0x00002bc0


	//   ....[48]....
        /*03a0*/ 	.word	0x00002bd0


	//   ....[49]....
        /*03a4*/ 	.word	0x00002be0


	//   ....[50]....
        /*03a8*/ 	.word	0x00002bf0


	//   ....[51]....
        /*03ac*/ 	.word	0x00002c00


	//   ....[52]....
        /*03b0*/ 	.word	0x00002c10


	//   ....[53]....
        /*03b4*/ 	.word	0x00002c30


	//   ....[54]....
        /*03b8*/ 	.word	0x00002c50


	//   ....[55]....
        /*03bc*/ 	.word	0x00002c70


	//   ....[56]....
        /*03c0*/ 	.word	0x00002ca0


	//   ....[57]....
        /*03c4*/ 	.word	0x00002cc0


	//   ....[58]....
        /*03c8*/ 	.word	0x00002ce0


	//   ....[59]....
        /*03cc*/ 	.word	0x00003c80


	//   ....[60]....
        /*03d0*/ 	.word	0x00003cb0


	//   ....[61]....
        /*03d4*/ 	.word	0x00003de0


	//   ....[62]....
        /*03d8*/ 	.word	0x00003e10


	//   ....[63]....
        /*03dc*/ 	.word	0x00003e40


	//   ....[64]....
        /*03e0*/ 	.word	0x00003f00


	//   ....[65]....
        /*03e4*/ 	.word	0x00003fe0


	//   ....[66]....
        /*03e8*/ 	.word	0x00004150


	//   ....[67]....
        /*03ec*/ 	.word	0x00006d50


	//   ....[68]....
        /*03f0*/ 	.word	0x00006d70


	//   ....[69]....
        /*03f4*/ 	.word	0x00006d80


	//   ....[70]....
        /*03f8*/ 	.word	0x00006d90


	//   ....[71]....
        /*03fc*/ 	.word	0x00006da0


	//   ....[72]....
        /*0400*/ 	.word	0x00006db0


	//   ....[73]....
        /*0404*/ 	.word	0x00006dc0


	//   ....[74]....
        /*0408*/ 	.word	0x00006de0


	//   ....[75]....
        /*040c*/ 	.word	0x00006df0


	//   ....[76]....
        /*0410*/ 	.word	0x00006e10


	//   ....[77]....
        /*0414*/ 	.word	0x00006e60


	//   ....[78]....
        /*0418*/ 	.word	0x00006ea0


	//   ....[79]....
        /*041c*/ 	.word	0x00006ec0


	//   ....[80]....
        /*0420*/ 	.word	0x00006ed0


	//   ....[81]....
        /*0424*/ 	.word	0x000072d0


	//   ....[82]....
        /*0428*/ 	.word	0x00007300


	//   ....[83]....
        /*042c*/ 	.word	0x00007310


	//   ....[84]....
        /*0430*/ 	.word	0x00007330


	//   ....[85]....
        /*0434*/ 	.word	0x00007350


	//   ....[86]....
        /*0438*/ 	.word	0x00007380


	//   ....[87]....
        /*043c*/ 	.word	0x000073a0


	//   ....[88]....
        /*0440*/ 	.word	0x000073c0


	//   ....[89]....
        /*0444*/ 	.word	0x000073f0


	//   ....[90]....
        /*0448*/ 	.word	0x00007410


	//   ....[91]....
        /*044c*/ 	.word	0x00007430


	//   ....[92]....
        /*0450*/ 	.word	0x00007470


	//   ....[93]....
        /*0454*/ 	.word	0x00007520


	//   ....[94]....
        /*0458*/ 	.word	0x00007540


	//   ....[95]....
        /*045c*/ 	.word	0x000081b0


	//   ....[96]....
        /*0460*/ 	.word	0x00008230


	//   ....[97]....
        /*0464*/ 	.word	0x00008330


	//   ....[98]....
        /*0468*/ 	.word	0x00008380


	//   ....[99]....
        /*046c*/ 	.word	0x000083b0


	//   ....[100]....
        /*0470*/ 	.word	0x000084b0


	//   ....[101]....
        /*0474*/ 	.word	0x00008740


	//   ....[102]....
        /*0478*/ 	.word	0x00008a70


	//   ....[103]....
        /*047c*/ 	.word	0x0000ae00


	//   ....[104]....
        /*0480*/ 	.word	0x0000ae30


	//   ....[105]....
        /*0484*/ 	.word	0x0000ae70


	//   ....[106]....
        /*0488*/ 	.word	0x0000ae80


	//   ....[107]....
        /*048c*/ 	.word	0x0000b170


	//   ....[108]....
        /*0490*/ 	.word	0x0000b180


	//   ....[109]....
        /*0494*/ 	.word	0x0000b1c0


	//   ....[110]....
        /*0498*/ 	.word	0x0000b1e0


	//   ....[111]....
        /*049c*/ 	.word	0x0000bb60


	//   ....[112]....
        /*04a0*/ 	.word	0x0000bb90


	//   ....[113]....
        /*04a4*/ 	.word	0x0000bbc0


	//   ....[114]....
        /*04a8*/ 	.word	0x0000bbf0


	//   ....[115]....
        /*04ac*/ 	.word	0x0000bc30


	//   ....[116]....
        /*04b0*/ 	.word	0x0000bc60


	//   ....[117]....
        /*04b4*/ 	.word	0x0000bc80


	//   ....[118]....
        /*04b8*/ 	.word	0x0000bc90


	//   ....[119]....
        /*04bc*/ 	.word	0x0000bcb0


	//   ....[120]....
        /*04c0*/ 	.word	0x0000bcc0


	//   ....[121]....
        /*04c4*/ 	.word	0x0000c070


	//   ....[122]....
        /*04c8*/ 	.word	0x0000c090


	//   ....[123]....
        /*04cc*/ 	.word	0x0000c390


	//   ....[124]....
        /*04d0*/ 	.word	0x0000c3b0


	//   ....[125]....
        /*04d4*/ 	.word	0x0000c6b0


	//   ....[126]....
        /*04d8*/ 	.word	0x0000c6c0


	//----- nvinfo : EIATTR_EXIT_INSTR_OFFSETS
	.align		4
.L_410:
        /*04dc*/ 	.byte	0x04, 0x1c
        /*04de*/ 	.short	(.L_412 - .L_411)


	//   ....[0]....
.L_411:
        /*04e0*/ 	.word	0x000001c0


	//   ....[1]....
        /*04e4*/ 	.word	0x0000c6d0


	//   ....[2]....
        /*04e8*/ 	.word	0x0000c970


	//   ....[3]....
        /*04ec*/ 	.word	0x0000c9c0


	//   ....[4]....
        /*04f0*/ 	.word	0x0000c9f0


	//   ....[5]....
        /*04f4*/ 	.word	0x0000ca50


	//   ....[6]....
        /*04f8*/ 	.word	0x0000cce0


	//----- nvinfo : EIATTR_CTAIDZ_USED
	.align		4
.L_412:
        /*04fc*/ 	.byte	0x01, 0x04
	.zero		2


	//----- nvinfo : EIATTR_MAX_THREADS
	.align		4
        /*0500*/ 	.byte	0x04, 0x05
        /*0502*/ 	.short	(.L_414 - .L_413)
.L_413:
        /*0504*/ 	.word	0x00000080
        /*0508*/ 	.word	0x00000001
        /*050c*/ 	.word	0x00000001


	//----- nvinfo : EIATTR_CRS_STACK_SIZE
	.align		4
.L_414:
        /*0510*/ 	.byte	0x04, 0x1e
        /*0512*/ 	.short	(.L_416 - .L_415)
.L_415:
        /*0514*/ 	.word	0x00000000
.L_416:


//--------------------- .nv.info._ZN7cutlass13device_kernelIN5flash19enable_sm80_to_sm89INS1_16FlashAttnFwdSm80INS1_25CollectiveMainloopFwdSm80ILi4ELi1ELb0EN4cute5tupleIJNS5_1CILi128EEENS7_ILi80EEENS7_ILi64EEEEEELi64ENS_6half_tEfNS_4arch4Sm80ELb0ELb0ELb0ELb1ELb1ELb0ELb1ELb1EEENS1_21CollectiveEpilogueFwdINS6_IJS8_SA_S9_EEENS6_IJNS7_ILi1EEESI_SI_EEESC_SE_Li128ELb1ELb1ELb1ELb0EEENS1_36VarlenDynamicPersistentTileSchedulerILi128ELi80ELi128ELi128ELb1ELb1ELb0ELb0ELb1ELb1EEEEEEEEEvNT_6ParamsE --------------------------
	.section	.nv.info._ZN7cutlass13device_kernelIN5flash19enable_sm80_to_sm89INS1_16FlashAttnFwdSm80INS1_25CollectiveMainloopFwdSm80ILi4ELi1ELb0EN4cute5tupleIJNS5_1CILi128EEENS7_ILi80EEENS7_ILi64EEEEEELi64ENS_6half_tEfNS_4arch4Sm80ELb0ELb0ELb0ELb1ELb1ELb0ELb1ELb1EEENS1_21CollectiveEpilogueFwdINS6_IJS8_SA_S9_EEENS6_IJNS7_ILi1EEESI_SI_EEESC_SE_Li128ELb1ELb1ELb1ELb0EEENS1_36VarlenDynamicPersistentTileSchedulerILi128ELi80ELi128ELi128ELb1ELb1ELb0ELb0ELb1ELb1EEEEEEEEEvNT_6ParamsE,"",@"SHT_CUDA_INFO"
	.sectionflags	@""
	.align	4


	//----- nvinfo : EIATTR_CUDA_API_VERSION
	.align		4
        /*0000*/ 	.byte	0x04, 0x37
        /*0002*/ 	.short	(.L_418 - .L_417)
.L_417:
        /*0004*/ 	.word	0x00000082


	//----- nvinfo : EIATTR_SW2861232_WAR
	.align		4
.L_418:
        /*0008*/ 	.byte	0x01, 0x35
	.zero		2


	//----- nvinfo : EIATTR_PARAM_CBANK
	.align		4
        /*000c*/ 	.byte	0x04, 0x0a
        /*000e*/ 	.short	(.L_420 - .L_419)
	.align		4
.L_419:
        /*0010*/ 	.word	index@(.nv.constant0._ZN7cutlass13device_kernelIN5flash19enable_sm80_to_sm89INS1_16FlashAttnFwdSm80INS1_25CollectiveMainloopFwdSm80ILi4ELi1ELb0EN4cute5tupleIJNS5_1CILi128EEENS7_ILi80EEENS7_ILi64EEEEEELi64ENS_6half_tEfNS_4arch4Sm80ELb0ELb0ELb0ELb1ELb1ELb0ELb1ELb1EEENS1_21CollectiveEpilogueFwdINS6_IJS8_SA_S9_EEENS6_IJNS7_ILi1EEESI_SI_EEESC_SE_Li128ELb1ELb1ELb1ELb0EEENS1_36VarlenDynamicPersistentTileSchedulerILi128ELi80ELi128ELi128ELb1ELb1ELb0ELb0ELb1ELb1EEEEEEEEEvNT_6ParamsE)
        /*0014*/ 	.short	0x0160
        /*0016*/ 	.short	0x0438


	//----- nvinfo : EIATTR_CBANK_PARAM_SIZE
	.align		4
.L_420:
        /*0018*/ 	.byte	0x03, 0x19
        /*001a*/ 	.short	0x0438


	//----- nvinfo : EIATTR_KPARAM_INFO
	.align		4
        /*001c*/ 	.byte	0x04, 0x17
        /*001e*/ 	.short	(.L_422 - .L_421)
.L_421:
        /*0020*/ 	.word	0x00000000
        /*0024*/ 	.short	0x0000
        /*0026*/ 	.short	0x0000
        /*0028*/ 	.byte	0x00, 0xf0, 0xe1, 0x10


	//----- nvinfo : EIATTR_MAXREG_COUNT
	.align		4
.L_422:
        /*002c*/ 	.byte	0x03, 0x1b
        /*002e*/ 	.short	0x00ff


	//----- nvinfo : EIATTR_NUM_BARRIERS
	.align		4
        /*0030*/ 	.byte	0x02, 0x4c
        /*0032*/ 	.byte	0x06
	.zero		1


	//----- nvinfo : EIATTR_ANNOTATIONS
	.align		4
        /*0034*/ 	.byte	0x04, 0x55
        /*0036*/ 	.short	(.L_424 - .L_423)


	//   ....[0]....
.L_423:
        /* <DEDUP_REMOVED lines=84> */


	//----- nvinfo : EIATTR_MERCURY_ISA_VERSION
	.align		4
.L_424:
        /*0568*/ 	.byte	0x03, 0x5f
        /*056a*/ 	.short	0x0000


	//----- nvinfo : EIATTR_INT_WARP_WIDE_INSTR_OFFSETS
	.align		4
        /*056c*/ 	.byte	0x04, 0x31
        /*056e*/ 	.short	(.L_426 - .L_425)


	//   ....[0]....
.L_425:
        /*0570*/ 	.word	0x00009c60


	//   ....[1]....
        /*0574*/ 	.word	0x00009ce0


	//----- nvinfo : EIATTR_COOP_GROUP_MASK_REGIDS
	.align		4
.L_426:
        /*0578*/ 	.byte	0x04, 0x29
        /*057a*/ 	.short	(.L_428 - .L_427)


	//   ....[0]....
.L_427:
        /*057c*/ 	.word	0xffffffff


	//   ....[1]....
        /*0580*/ 	.word	0xffffffff


	//   ....[2]....
        /*0584*/ 	.word	0xffffffff


	//   ....[3]....
        /*0588*/ 	.word	0xffffffff


	//   ....[4]....
        /*058c*/ 	.word	0xffffffff


	//   ....[5]....
        /*0590*/ 	.word	0xffffffff


	//   ....[6]....
        /*0594*/ 	.word	0xffffffff


	//   ....[7]....
        /*0598*/ 	.word	0xffffffff


	//   ....[8]....
        /*059c*/ 	.word	0xffffffff


	//   ....[9]....
        /*05a0*/ 	.word	0xffffffff


	//   ....[10]....
        /*05a4*/ 	.word	0xffffffff


	//   ....[11]....
        /*05a8*/ 	.word	0xffffffff


	//   ....[12]....
        /*05ac*/ 	.word	0xffffffff


	//   ....[13]....
        /*05b0*/ 	.word	0xffffffff


	//   ....[14]....
        /*05b4*/ 	.word	0xffffffff


	//   ....[15]....
        /*05b8*/ 	.word	0xffffffff


	//   ....[16]....
        /*05bc*/ 	.word	0xffffffff


	//   ....[17]....
        /*05c0*/ 	.word	0xffffffff


	//   ....[18]....
        /*05c4*/ 	.word	0xffffffff


	//   ....[19]....
        /*05c8*/ 	.word	0xffffffff


	//   ....[20]....
        /*05cc*/ 	.word	0xffffffff


	//   ....[21]....
        /*05d0*/ 	.word	0xffffffff


	//   ....[22]....
        /*05d4*/ 	.word	0xffffffff


	//   ....[23]....
        /*05d8*/ 	.word	0xffffffff


	//   ....[24]....
        /*05dc*/ 	.word	0xffffffff


	//   ....[25]....
        /*05e0*/ 	.word	0xffffffff


	//   ....[26]....
        /*05e4*/ 	.word	0xffffffff


	//   ....[27]....
        /*05e8*/ 	.word	0xffffffff


	//   ....[28]....
        /*05ec*/ 	.word	0xffffffff


	//   ....[29]....
        /*05f0*/ 	.word	0xffffffff


	//   ....[30]....
        /*05f4*/ 	.word	0xffffffff


	//   ....[31]....
        /*05f8*/ 	.word	0xffffffff


	//   ....[32]....
        /*05fc*/ 	.word	0xffffffff


	//   ....[33]....
        /*0600*/ 	.word	0xffffffff


	//   ....[34]....
        /*0604*/ 	.word	0xffffffff


	//   ....[35]....
        /*0608*/ 	.word	0xffffffff


	//   ....[36]....
        /*060c*/ 	.word	0xffffffff


	//   ....[37]....
        /*0610*/ 	.word	0xffffffff


	//   ....[38]....
        /*0614*/ 	.word	0xffffffff


	//   ....[39]....
        /*0618*/ 	.word	0xffffffff


	//   ....[40]....
        /*061c*/ 	.word	0xffffffff


	//   ....[41]....
        /*0620*/ 	.word	0xffffffff


	//   ....[42]....
        /*0624*/ 	.word	0xffffffff


	//   ....[43]....
        /*0628*/ 	.word	0xffffffff


	//   ....[44]....
        /*062c*/ 	.word	0xffffffff


	//   ....[45]....
        /*0630*/ 	.word	0xffffffff


	//   ....[46]....
        /*0634*/ 	.word	0xffffffff


	//   ....[47]....
        /*0638*/ 	.word	0xffffffff


	//   ....[48]....
        /*063c*/ 	.word	0xffffffff


	//   ....[49]....
        /*0640*/ 	.word	0xffffffff


	//   ....[50]....
        /*0644*/ 	.word	0xffffffff


	//   ....[51]....
        /*0648*/ 	.word	0xffffffff


	//   ....[52]....
        /*064c*/ 	.word	0xffffffff


	//   ....[53]....
        /*0650*/ 	.word	0xffffffff


	//   ....[54]....
        /*0654*/ 	.word	0xffffffff


	//   ....[55]....
        /*0658*/ 	.word	0xffffffff


	//   ....[56]....
        /*065c*/ 	.word	0xffffffff


	//   ....[57]....
        /*0660*/ 	.word	0xffffffff


	//   ....[58]....
        /*0664*/ 	.word	0xffffffff


	//   ....[59]....
        /*0668*/ 	.word	0xffffffff


	//   ....[60]....
        /*066c*/ 	.word	0xffffffff


	//   ....[61]....
        /*0670*/ 	.word	0xffffffff


	//   ....[62]....
        /*0674*/ 	.word	0xffffffff


	//   ....[63]....
        /*0678*/ 	.word	0xffffffff


	//   ....[64]....
        /*067c*/ 	.word	0xffffffff


	//   ....[65]....
        /*0680*/ 	.word	0xffffffff


	//   ....[66]....
        /*0684*/ 	.word	0xffffffff


	//   ....[67]....
        /*0688*/ 	.word	0xffffffff


	//   ....[68]....
        /*068c*/ 	.word	0xffffffff


	//   ....[69]....
        /*0690*/ 	.word	0xffffffff


	//   ....[70]....
        /*0694*/ 	.word	0xffffffff


	//   ....[71]....
        /*0698*/ 	.word	0xffffffff


	//   ....[72]....
        /*069c*/ 	.word	0xffffffff


	//   ....[73]....
        /*06a0*/ 	.word	0xffffffff


	//   ....[74]....
        /*06a4*/ 	.word	0xffffffff


	//   ....[75]....
        /*06a8*/ 	.word	0xffffffff


	//   ....[76]....
        /*06ac*/ 	.word	0xffffffff


	//   ....[77]....
        /*06b0*/ 	.word	0xffffffff


	//   ....[78]....
        /*06b4*/ 	.word	0xffffffff


	//   ....[79]....
        /*06b8*/ 	.word	0xffffffff


	//   ....[80]....
        /*06bc*/ 	.word	0xffffffff


	//   ....[81]....
        /*06c0*/ 	.word	0xffffffff


	//   ....[82]....
        /*06c4*/ 	.word	0xffffffff


	//   ....[83]....
        /*06c8*/ 	.word	0xffffffff


	//   ....[84]....
        /*06cc*/ 	.word	0xffffffff


	//   ....[85]....
        /*06d0*/ 	.word	0xffffffff


	//   ....[86]....
        /*06d4*/ 	.word	0xffffffff


	//   ....[87]....
        /*06d8*/ 	.word	0xffffffff


	//   ....[88]....
        /*06dc*/ 	.word	0xffffffff


	//   ....[89]....
        /*06e0*/ 	.word	0xffffffff


	//   ....[90]....
        /*06e4*/ 	.word	0xffffffff


	//   ....[91]....
        /*06e8*/ 	.word	0xffffffff


	//   ....[92]....
        /*06ec*/ 	.word	0xffffffff


	//   ....[93]....
        /*06f0*/ 	.word	0xffffffff


	//   ....[94]....
        /*06f4*/ 	.word	0xffffffff


	//   ....[95]....
        /*06f8*/ 	.word	0xffffffff


	//   ....[96]....
        /*06fc*/ 	.word	0xffffffff


	//   ....[97]....
        /*0700*/ 	.word	0xffffffff


	//   ....[98]....
        /*0704*/ 	.word	0xffffffff


	//   ....[99]....
        /*0708*/ 	.word	0xffffffff


	//   ....[100]....
        /*070c*/ 	.word	0xffffffff


	//   ....[101]....
        /*0710*/ 	.word	0xffffffff


	//   ....[102]....
        /*0714*/ 	.word	0xffffffff


	//   ....[103]....
        /*0718*/ 	.word	0xffffffff


	//   ....[104]....
        /*071c*/ 	.word	0xffffffff


	//   ....[105]....
        /*0720*/ 	.word	0xffffffff


	//   ....[106]....
        /*0724*/ 	.word	0xffffffff


	//   ....[107]....
        /*0728*/ 	.word	0xffffffff


	//   ....[108]....
        /*072c*/ 	.word	0xffffffff


	//   ....[109]....
        /*0730*/ 	.word	0xffffffff


	//   ....[110]....
        /*0734*/ 	.word	0xffffffff


	//   ....[111]....
        /*0738*/ 	.word	0xffffffff


	//   ....[112]....
        /*073c*/ 	.word	0xffffffff


	//   ....[113]....
        /*0740*/ 	.word	0xffffffff


	//   ....[114]....
        /*0744*/ 	.word	0xffffffff


	//   ....[115]....
        /*0748*/ 	.word	0xffffffff


	//   ....[116]....
        /*074c*/ 	.word	0xffffffff


	//   ....[117]....
        /*0750*/ 	.word	0xffffffff


	//   ....[118]....
        /*0754*/ 	.word	0xffffffff


	//   ....[119]....
        /*0758*/ 	.word	0xffffffff


	//   ....[120]....
        /*075c*/ 	.word	0xffffffff


	//   ....[121]....
        /*0760*/ 	.word	0xffffffff


	//   ....[122]....
        /*0764*/ 	.word	0xffffffff


	//   ....[123]....
        /*0768*/ 	.word	0xffffffff


	//   ....[124]....
        /*076c*/ 	.word	0xffffffff


	//   ....[125]....
        /*0770*/ 	.word	0xffffffff


	//   ....[126]....
        /*0774*/ 	.word	0xffffffff


	//   ....[127]....
        /*0778*/ 	.word	0xffffffff


	//   ....[128]....
        /*077c*/ 	.word	0xffffffff


	//   ....[129]....
        /*0780*/ 	.word	0xffffffff


	//   ....[130]....
        /*0784*/ 	.word	0xffffffff


	//   ....[131]....
        /*0788*/ 	.word	0xffffffff


	//   ....[132]....
        /*078c*/ 	.word	0xffffffff


	//   ....[133]....
        /*0790*/ 	.word	0xffffffff


	//   ....[134]....
        /*0794*/ 	.word	0xffffffff


	//   ....[135]....
        /*0798*/ 	.word	0xffffffff


	//   ....[136]....
        /*079c*/ 	.word	0xffffffff


	//   ....[137]....
        /*07a0*/ 	.word	0xffffffff


	//   ....[138]....
        /*07a4*/ 	.word	0xffffffff


	//   ....[139]....
        /*07a8*/ 	.word	0xffffffff


	//   ....[140]....
        /*07ac*/ 	.word	0xffffffff


	//   ....[141]....
        /*07b0*/ 	.word	0xffffffff


	//   ....[142]....
        /*07b4*/ 	.word	0xffffffff


	//   ....[143]....
        /*07b8*/ 	.word	0xffffffff


	//   ....[144]....
        /*07bc*/ 	.word	0xffffffff


	//   ....[145]....
        /*07c0*/ 	.word	0xffffffff


	//   ....[146]....
        /*07c4*/ 	.word	0xffffffff


	//   ....[147]....
        /*07c8*/ 	.word	0xffffffff


	//   ....[148]....
        /*07cc*/ 	.word	0xffffffff


	//   ....[149]....
        /*07d0*/ 	.word	0xffffffff


	//   ....[150]....
        /*07d4*/ 	.word	0xffffffff


	//   ....[151]....
        /*07d8*/ 	.word	0xffffffff


	//   ....[152]....
        /*07dc*/ 	.word	0xffffffff


	//   ....[153]....
        /*07e0*/ 	.word	0xffffffff


	//   ....[154]....
        /*07e4*/ 	.word	0xffffffff


	//   ....[155]....
        /*07e8*/ 	.word	0xffffffff


	//   ....[156]....
        /*07ec*/ 	.word	0xffffffff


	//   ....[157]....
        /*07f0*/ 	.word	0xffffffff


	//   ....[158]....
        /*07f4*/ 	.word	0xffffffff


	//   ....[159]....
        /*07f8*/ 	.word	0xffffffff


	//   ....[160]....
        /*07fc*/ 	.word	0xffffffff


	//   ....[161]....
        /*0800*/ 	.word	0xffffffff


	//   ....[162]....
        /*0804*/ 	.word	0xffffffff


	//   ....[163]....
        /*0808*/ 	.word	0xffffffff


	//   ....[164]....
        /*080c*/ 	.word	0xffffffff


	//   ....[165]....
        /*0810*/ 	.word	0xffffffff


	//   ....[166]....
        /*0814*/ 	.word	0xffffffff


	//   ....[167]....
        /*0818*/ 	.word	0xffffffff


	//   ....[168]....
        /*081c*/ 	.word	0xffffffff


	//   ....[169]....
        /*0820*/ 	.word	0xffffffff


	//   ....[170]....
        /*0824*/ 	.word	0xffffffff


	//   ....[171]....
        /*0828*/ 	.word	0xffffffff


	//   ....[172]....
        /*082c*/ 	.word	0xffffffff


	//   ....[173]....
        /*0830*/ 	.word	0xffffffff


	//   ....[174]....
        /*0834*/ 	.word	0xffffffff


	//   ....[175]....
        /*0838*/ 	.word	0xffffffff


	//   ....[176]....
        /*083c*/ 	.word	0xffffffff


	//   ....[177]....
        /*0840*/ 	.word	0xffffffff


	//   ....[178]....
        /*0844*/ 	.word	0xffffffff


	//   ....[179]....
        /*0848*/ 	.word	0xffffffff


	//   ....[180]....
        /*084c*/ 	.word	0xffffffff


	//   ....[181]....
        /*0850*/ 	.word	0xffffffff


	//   ....[182]....
        /*0854*/ 	.word	0xffffffff


	//   ....[183]....
        /*0858*/ 	.word	0xffffffff


	//   ....[184]....
        /*085c*/ 	.word	0xffffffff


	//   ....[185]....
        /*0860*/ 	.word	0xffffffff


	//   ....[186]....
        /*0864*/ 	.word	0xffffffff


	//   ....[187]....
        /*0868*/ 	.word	0xffffffff


	//   ....[188]....
        /*086c*/ 	.word	0xffffffff


	//   ....[189]....
        /*0870*/ 	.word	0xffffffff


	//   ....[190]....
        /*0874*/ 	.word	0xffffffff


	//   ....[191]....
        /*0878*/ 	.word	0xffffffff


	//   ....[192]....
        /*087c*/ 	.word	0xffffffff


	//   ....[193]....
        /*0880*/ 	.word	0xffffffff


	//   ....[194]....
        /*0884*/ 	.word	0xffffffff


	//   ....[195]....
        /*0888*/ 	.word	0xffffffff


	//   ....[196]....
        /*088c*/ 	.word	0xffffffff


	//   ....[197]....
        /*0890*/ 	.word	0xffffffff


	//   ....[198]....
        /*0894*/ 	.word	0xffffffff


	//   ....[199]....
        /*0898*/ 	.word	0xffffffff


	//   ....[200]....
        /*089c*/ 	.word	0xffffffff


	//   ....[201]....
        /*08a0*/ 	.word	0xffffffff


	//   ....[202]....
        /*08a4*/ 	.word	0xffffffff


	//   ....[203]....
        /*08a8*/ 	.word	0xffffffff


	//   ....[204]....
        /*08ac*/ 	.word	0xffffffff


	//   ....[205]....
        /*08b0*/ 	.word	0xffffffff


	//   ....[206]....
        /*08b4*/ 	.word	0xffffffff


	//   ....[207]....
        /*08b8*/ 	.word	0xffffffff


	//   ....[208]....
        /*08bc*/ 	.word	0xffffffff


	//   ....[209]....
        /*08c0*/ 	.word	0xffffffff


	//   ....[210]....
        /*08c4*/ 	.word	0xffffffff


	//   ....[211]....
        /*08c8*/ 	.word	0xffffffff


	//   ....[212]....
        /*08cc*/ 	.word	0xffffffff


	//   ....[213]....
        /*08d0*/ 	.word	0xffffffff


	//   ....[214]....
        /*08d4*/ 	.word	0xffffffff


	//   ....[215]....
        /*08d8*/ 	.word	0xffffffff


	//   ....[216]....
        /*08dc*/ 	.word	0xffffffff


	//   ....[217]....
        /*08e0*/ 	.word	0xffffffff


	//   ....[218]....
        /*08e4*/ 	.word	0xffffffff


	//   ....[219]....
        /*08e8*/ 	.word	0xffffffff


	//   ....[220]....
        /*08ec*/ 	.word	0xffffffff


	//   ....[221]....
        /*08f0*/ 	.word	0xffffffff


	//   ....[222]....
        /*08f4*/ 	.word	0xffffffff


	//   ....[223]....
        /*08f8*/ 	.word	0xffffffff


	//   ....[224]....
        /*08fc*/ 	.word	0xffffffff


	//   ....[225]....
        /*0900*/ 	.word	0xffffffff


	//   ....[226]....
        /*0904*/ 	.word	0xffffffff


	//   ....[227]....
        /*0908*/ 	.word	0xffffffff


	//   ....[228]....
        /*090c*/ 	.word	0xffffffff


	//   ....[229]....
        /*0910*/ 	.word	0xffffffff


	//   ....[230]....
        /*0914*/ 	.word	0xffffffff


	//   ....[231]....
        /*0918*/ 	.word	0xffffffff


	//   ....[232]....
        /*091c*/ 	.word	0xffffffff


	//   ....[233]....
        /*0920*/ 	.word	0xffffffff


	//   ....[234]....
        /*0924*/ 	.word	0xffffffff


	//   ....[235]....
        /*0928*/ 	.word	0xffffffff


	//   ....[236]....
        /*092c*/ 	.word	0xffffffff


	//   ....[237]....
        /*0930*/ 	.word	0xffffffff


	//   ....[238]....
        /*0934*/ 	.word	0xffffffff


	//   ....[239]....
        /*0938*/ 	.word	0xffffffff


	//   ....[240]....
        /*093c*/ 	.word	0xffffffff


	//   ....[241]....
        /*0940*/ 	.word	0xffffffff


	//   ....[242]....
        /*0944*/ 	.word	0xffffffff


	//   ....[243]....
        /*0948*/ 	.word	0xffffffff


	//   ....[244]....
        /*094c*/ 	.word	0xffffffff


	//   ....[245]....
        /*0950*/ 	.word	0xffffffff


	//   ....[246]....
        /*0954*/ 	.word	0xffffffff


	//   ....[247]....
        /*0958*/ 	.word	0xffffffff


	//   ....[248]....
        /*095c*/ 	.word	0xffffffff


	//   ....[249]....
        /*0960*/ 	.word	0xffffffff


	//   ....[250]....
        /*0964*/ 	.word	0xffffffff


	//   ....[251]....
        /*0968*/ 	.word	0xffffffff


	//   ....[252]....
        /*096c*/ 	.word	0xffffffff


	//   ....[253]....
        /*0970*/ 	.word	0xffffffff


	//   ....[254]....
        /*0974*/ 	.word	0xffffffff


	//   ....[255]....
        /*0978*/ 	.word	0xffffffff


	//   ....[0]....
        /*097c*/ 	.word	0xffffffff


	//   ....[1]....
        /*0980*/ 	.word	0xffffffff


	//   ....[2]....
        /*0984*/ 	.word	0xffffffff


	//   ....[3]....
        /*0988*/ 	.word	0xffffffff


	//   ....[4]....
        /*098c*/ 	.word	0xffffffff


	//   ....[5]....
        /*0990*/ 	.word	0xffffffff


	//   ....[6]....
        /*0994*/ 	.word	0xffffffff


	//   ....[7]....
        /*0998*/ 	.word	0xffffffff


	//   ....[8]....
        /*099c*/ 	.word	0xffffffff


	//   ....[9]....
        /*09a0*/ 	.word	0xffffffff


	//   ....[10]....
        /*09a4*/ 	.word	0xffffffff


	//   ....[11]....
        /*09a8*/ 	.word	0xffffffff


	//   ....[12]....
        /*09ac*/ 	.word	0xffffffff


	//   ....[13]....
        /*09b0*/ 	.word	0xffffffff


	//   ....[14]....
        /*09b4*/ 	.word	0xffffffff


	//   ....[15]....
        /*09b8*/ 	.word	0xffffffff


	//   ....[16]....
        /*09bc*/ 	.word	0xffffffff


	//   ....[17]....
        /*09c0*/ 	.word	0xffffffff


	//   ....[18]....
        /*09c4*/ 	.word	0xffffffff


	//   ....[19]....
        /*09c8*/ 	.word	0xffffffff


	//   ....[20]....
        /*09cc*/ 	.word	0xffffffff


	//   ....[21]....
        /*09d0*/ 	.word	0xffffffff


	//   ....[22]....
        /*09d4*/ 	.word	0xffffffff


	//   ....[23]....
        /*09d8*/ 	.word	0xffffffff


	//   ....[24]....
        /*09dc*/ 	.word	0xffffffff


	//   ....[25]....
        /*09e0*/ 	.word	0xffffffff


	//   ....[26]....
        /*09e4*/ 	.word	0xffffffff


	//   ....[27]....
        /*09e8*/ 	.word	0xffffffff


	//   ....[28]....
        /*09ec*/ 	.word	0xffffffff


	//   ....[29]....
        /*09f0*/ 	.word	0xffffffff


	//   ....[30]....
        /*09f4*/ 	.word	0xffffffff


	//   ....[31]....
        /*09f8*/ 	.word	0xffffffff


	//   ....[32]....
        /*09fc*/ 	.word	0xffffffff


	//   ....[33]....
        /*0a00*/ 	.word	0xffffffff


	//   ....[34]....
        /*0a04*/ 	.word	0xffffffff


	//   ....[35]....
        /*0a08*/ 	.word	0xffffffff


	//   ....[36]....
        /*0a0c*/ 	.word	0xffffffff


	//   ....[37]....
        /*0a10*/ 	.word	0xffffffff


	//   ....[38]....
        /*0a14*/ 	.word	0xffffffff


	//   ....[39]....
        /*0a18*/ 	.word	0xffffffff


	//   ....[40]....
        /*0a1c*/ 	.word	0xffffffff


	//   ....[41]....
        /*0a20*/ 	.word	0xffffffff


	//   ....[42]....
        /*0a24*/ 	.word	0xffffffff


	//   ....[43]....
        /*0a28*/ 	.word	0xffffffff


	//   ....[44]....
        /*0a2c*/ 	.word	0xffffffff


	//   ....[45]....
        /*0a30*/ 	.word	0xffffffff


	//----- nvinfo : EIATTR_COOP_GROUP_INSTR_OFFSETS
	.align		4
.L_428:
        /*0a34*/ 	.byte	0x04, 0x28
        /*0a36*/ 	.short	(.L_430 - .L_429)


	//   ....[0]....
.L_429:
        /*0a38*/ 	.word	0x00000050


	//   ....[1]....
        /*0a3c*/ 	.word	0x00000200


	//   ....[2]....
        /*0a40*/ 	.word	0x00000230


	//   ....[3]....
        /*0a44*/ 	.word	0x00000260


	//   ....[4]....
        /*0a48*/ 	.word	0x00000290


	//   ....[5]....
        /*0a4c*/ 	.word	0x000002c0


	//   ....[6]....
        /*0a50*/ 	.word	0x000002f0


	//   ....[7]....
        /*0a54*/ 	.word	0x00000460


	//   ....[8]....
        /*0a58*/ 	.word	0x000004a0


	//   ....[9]....
        /*0a5c*/ 	.word	0x000004d0


	//   ....[10]....
        /*0a60*/ 	.word	0x00000500


	//   ....[11]....
        /*0a64*/ 	.word	0x00000530


	//   ....[12]....
        /*0a68*/ 	.word	0x00000560


	//   ....[13]....
        /*0a6c*/ 	.word	0x000005f0


	//   ....[14]....
        /*0a70*/ 	.word	0x00000620


	//   ....[15]....
        /*0a74*/ 	.word	0x00000640


	//   ....[16]....
        /*0a78*/ 	.word	0x000006a0


	//   ....[17]....
        /*0a7c*/ 	.word	0x00002150


	//   ....[18]....
        /*0a80*/ 	.word	0x00002170


	//   ....[19]....
        /*0a84*/ 	.word	0x00002270


	//   ....[20]....
        /*0a88*/ 	.word	0x00002280


	//   ....[21]....
        /*0a8c*/ 	.word	0x00002360


	//   ....[22]....
        /*0a90*/ 	.word	0x00002380


	//   ....[23]....
        /*0a94*/ 	.word	0x00002460


	//   ....[24]....
        /*0a98*/ 	.word	0x00002470


	//   ....[25]....
        /*0a9c*/ 	.word	0x00002550


	//   ....[26]....
        /*0aa0*/ 	.word	0x00002570


	//   ....[27]....
        /*0aa4*/ 	.word	0x00002650


	//   ....[28]....
        /*0aa8*/ 	.word	0x00002660


	//   ....[29]....
        /*0aac*/ 	.word	0x00002740


	//   ....[30]....
        /*0ab0*/ 	.word	0x00002760


	//   ....[31]....
        /*0ab4*/ 	.word	0x00002840


	//   ....[32]....
        /*0ab8*/ 	.word	0x00002850


	//   ....[33]....
        /*0abc*/ 	.word	0x00002c30


	//   ....[34]....
        /*0ac0*/ 	.word	0x00002c50


	//   ....[35]....
        /*0ac4*/ 	.word	0x00002c60


	//   ....[36]....
        /*0ac8*/ 	.word	0x00002c70


	//   ....[37]....
        /*0acc*/ 	.word	0x00002c80


	//   ....[38]....
        /*0ad0*/ 	.word	0x00002c90


	//   ....[39]....
        /*0ad4*/ 	.word	0x00002ca0


	//   ....[40]....
        /*0ad8*/ 	.word	0x00002cc0


	//   ....[41]....
        /*0adc*/ 	.word	0x00002ce0


	//   ....[42]....
        /*0ae0*/ 	.word	0x00002d00


	//   ....[43]....
        /*0ae4*/ 	.word	0x000030f0


	//   ....[44]....
        /*0ae8*/ 	.word	0x00003110


	//   ....[45]....
        /*0aec*/ 	.word	0x00003130


	//   ....[46]....
        /*0af0*/ 	.word	0x00003140


	//   ....[47]....
        /*0af4*/ 	.word	0x00003180


	//   ....[48]....
        /*0af8*/ 	.word	0x000031b0


	//   ....[49]....
        /*0afc*/ 	.word	0x000031c0


	//   ....[50]....
        /*0b00*/ 	.word	0x000031f0


	//   ....[51]....
        /*0b04*/ 	.word	0x00003220


	//   ....[52]....
        /*0b08*/ 	.word	0x00003230


	//   ....[53]....
        /*0b0c*/ 	.word	0x00003aa0


	//   ....[54]....
        /*0b10*/ 	.word	0x00003ac0


	//   ....[55]....
        /*0b14*/ 	.word	0x00003ae0


	//   ....[56]....
        /*0b18*/ 	.word	0x00003af0


	//   ....[57]....
        /*0b1c*/ 	.word	0x00003b00


	//   ....[58]....
        /*0b20*/ 	.word	0x00003b10


	//   ....[59]....
        /*0b24*/ 	.word	0x00003b20


	//   ....[60]....
        /*0b28*/ 	.word	0x00003b30


	//   ....[61]....
        /*0b2c*/ 	.word	0x00003b60


	//   ....[62]....
        /*0b30*/ 	.word	0x00003b90


	//   ....[63]....
        /*0b34*/ 	.word	0x00004810


	//   ....[64]....
        /*0b38*/ 	.word	0x00004840


	//   ....[65]....
        /*0b3c*/ 	.word	0x00004850


	//   ....[66]....
        /*0b40*/ 	.word	0x00004860


	//   ....[67]....
        /*0b44*/ 	.word	0x00004870


	//   ....[68]....
        /*0b48*/ 	.word	0x000048a0


	//   ....[69]....
        /*0b4c*/ 	.word	0x000048c0


	//   ....[70]....
        /*0b50*/ 	.word	0x000048e0


	//   ....[71]....
        /*0b54*/ 	.word	0x000064a0


	//   ....[72]....
        /*0b58*/ 	.word	0x000064c0


	//   ....[73]....
        /*0b5c*/ 	.word	0x00006510


	//   ....[74]....
        /*0b60*/ 	.word	0x00006540


	//   ....[75]....
        /*0b64*/ 	.word	0x00006570


	//   ....[76]....
        /*0b68*/ 	.word	0x00006590


	//   ....[77]....
        /*0b6c*/ 	.word	0x000065b0


	//   ....[78]....
        /*0b70*/ 	.word	0x000065d0


	//   ....[79]....
        /*0b74*/ 	.word	0x000065f0


	//   ....[80]....
        /*0b78*/ 	.word	0x00006610


	//   ....[81]....
        /*0b7c*/ 	.word	0x00006ee0


	//   ....[82]....
        /*0b80*/ 	.word	0x00006f00


	//   ....[83]....
        /*0b84*/ 	.word	0x00006f30


	//   ....[84]....
        /*0b88*/ 	.word	0x00006f50


	//   ....[85]....
        /*0b8c*/ 	.word	0x00006f60


	//   ....[86]....
        /*0b90*/ 	.word	0x00006f70


	//   ....[87]....
        /*0b94*/ 	.word	0x00006f80


	//   ....[88]....
        /*0b98*/ 	.word	0x00006f90


	//   ....[89]....
        /*0b9c*/ 	.word	0x00006fa0


	//   ....[90]....
        /*0ba0*/ 	.word	0x00006fb0


	//   ....[91]....
        /*0ba4*/ 	.word	0x00007640


	//   ....[92]....
        /*0ba8*/ 	.word	0x00007650


	//   ....[93]....
        /*0bac*/ 	.word	0x00007660


	//   ....[94]....
        /*0bb0*/ 	.word	0x00007670


	//   ....[95]....
        /*0bb4*/ 	.word	0x000076a0


	//   ....[96]....
        /*0bb8*/ 	.word	0x000076c0


	//   ....[97]....
        /*0bbc*/ 	.word	0x000076e0


	//   ....[98]....
        /*0bc0*/ 	.word	0x000076f0


	//   ....[99]....
        /*0bc4*/ 	.word	0x000094b0


	//   ....[100]....
        /*0bc8*/ 	.word	0x000094c0


	//   ....[101]....
        /*0bcc*/ 	.word	0x000094d0


	//   ....[102]....
        /*0bd0*/ 	.word	0x000094e0


	//   ....[103]....
        /*0bd4*/ 	.word	0x00009510


	//   ....[104]....
        /*0bd8*/ 	.word	0x00009530


	//   ....[105]....
        /*0bdc*/ 	.word	0x00009550


	//   ....[106]....
        /*0be0*/ 	.word	0x00009560


	//   ....[107]....
        /*0be4*/ 	.word	0x0000a780


	//   ....[108]....
        /*0be8*/ 	.word	0x0000a790


	//   ....[109]....
        /*0bec*/ 	.word	0x0000a7a0


	//   ....[110]....
        /*0bf0*/ 	.word	0x0000a7b0


	//   ....[111]....
        /*0bf4*/ 	.word	0x0000a7c0


	//   ....[112]....
        /*0bf8*/ 	.word	0x0000a7d0


	//   ....[113]....
        /*0bfc*/ 	.word	0x0000a7e0


	//   ....[114]....
        /*0c00*/ 	.word	0x0000a7f0


	//   ....[115]....
        /*0c04*/ 	.word	0x0000abb0


	//   ....[116]....
        /*0c08*/ 	.word	0x0000abd0


	//   ....[117]....
        /*0c0c*/ 	.word	0x0000ac60


	//   ....[118]....
        /*0c10*/ 	.word	0x0000ac70


	//   ....[119]....
        /*0c14*/ 	.word	0x0000acf0


	//   ....[120]....
        /*0c18*/ 	.word	0x0000ad10


	//   ....[121]....
        /*0c1c*/ 	.word	0x0000ad90


	//   ....[122]....
        /*0c20*/ 	.word	0x0000ada0


	//   ....[123]....
        /*0c24*/ 	.word	0x0000ae20


	//   ....[124]....
        /*0c28*/ 	.word	0x0000ae40


	//   ....[125]....
        /*0c2c*/ 	.word	0x0000aec0


	//   ....[126]....
        /*0c30*/ 	.word	0x0000aed0


	//   ....[127]....
        /*0c34*/ 	.word	0x0000af50


	//   ....[128]....
        /*0c38*/ 	.word	0x0000af70


	//   ....[129]....
        /*0c3c*/ 	.word	0x0000aff0


	//   ....[130]....
        /*0c40*/ 	.word	0x0000b000


	//   ....[131]....
        /*0c44*/ 	.word	0x0000b2a0


	//   ....[132]....
        /*0c48*/ 	.word	0x0000b2c0


	//   ....[133]....
        /*0c4c*/ 	.word	0x0000b610


	//   ....[134]....
        /*0c50*/ 	.word	0x0000b620


	//   ....[135]....
        /*0c54*/ 	.word	0x0000b970


	//   ....[136]....
        /*0c58*/ 	.word	0x0000b990


	//   ....[137]....
        /*0c5c*/ 	.word	0x0000bce0


	//   ....[138]....
        /*0c60*/ 	.word	0x0000bcf0


	//   ....[139]....
        /*0c64*/ 	.word	0x0000c7a0


	//   ....[140]....
        /*0c68*/ 	.word	0x0000c7c0


	//   ....[141]....
        /*0c6c*/ 	.word	0x0000c860


	//   ....[142]....
        /*0c70*/ 	.word	0x0000c870


	//   ....[143]....
        /*0c74*/ 	.word	0x0000c8f0


	//   ....[144]....
        /*0c78*/ 	.word	0x0000c910


	//   ....[145]....
        /*0c7c*/ 	.word	0x0000c990


	//   ....[146]....
        /*0c80*/ 	.word	0x0000c9a0


	//   ....[147]....
        /*0c84*/ 	.word	0x0000ca20


	//   ....[148]....
        /*0c88*/ 	.word	0x0000ca40


	//   ....[149]....
        /*0c8c*/ 	.word	0x0000cac0


	//   ....[150]....
        /*0c90*/ 	.word	0x0000cad0


	//   ....[151]....
        /*0c94*/ 	.word	0x0000cb50


	//   ....[152]....
        /*0c98*/ 	.word	0x0000cb70


	//   ....[153]....
        /*0c9c*/ 	.word	0x0000cbf0


	//   ....[154]....
        /*0ca0*/ 	.word	0x0000cc00


	//   ....[155]....
        /*0ca4*/ 	.word	0x0000cd60


	//   ....[156]....
        /*0ca8*/ 	.word	0x0000cd80


	//   ....[157]....
        /*0cac*/ 	.word	0x0000ceb0


	//   ....[158]....
        /*0cb0*/ 	.word	0x0000cef0


	//   ....[159]....
        /*0cb4*/ 	.word	0x0000cf20


	//   ....[160]....
        /*0cb8*/ 	.word	0x0000cf50


	//   ....[161]....
        /*0cbc*/ 	.word	0x0000cf80


	//   ....[162]....
        /*0cc0*/ 	.word	0x0000cfb0


	//   ....[163]....
        /*0cc4*/ 	.word	0x0000d110


	//   ....[164]....
        /*0cc8*/ 	.word	0x0000d150


	//   ....[165]....
        /*0ccc*/ 	.word	0x0000d180


	//   ....[166]....
        /*0cd0*/ 	.word	0x0000d1b0


	//   ....[167]....
        /*0cd4*/ 	.word	0x0000d1e0


	//   ....[168]....
        /*0cd8*/ 	.word	0x0000d210


	//   ....[169]....
        /*0cdc*/ 	.word	0x0000d2a0


	//   ....[170]....
        /*0ce0*/ 	.word	0x0000d2d0


	//   ....[171]....
        /*0ce4*/ 	.word	0x0000d2e0


	//   ....[172]....
        /*0ce8*/ 	.word	0x0000d340


	//   ....[173]....
        /*0cec*/ 	.word	0x0000d920


	//   ....[174]....
        /*0cf0*/ 	.word	0x0000d980


	//   ....[175]....
        /*0cf4*/ 	.word	0x0000d9d0


	//   ....[176]....
        /*0cf8*/ 	.word	0x0000da20


	//   ....[177]....
        /*0cfc*/ 	.word	0x0000da70


	//   ....[178]....
        /*0d00*/ 	.word	0x0000dae0


	//   ....[179]....
        /*0d04*/ 	.word	0x0000db30


	//   ....[180]....
        /*0d08*/ 	.word	0x0000db90


	//   ....[181]....
        /*0d0c*/ 	.word	0x0000dc00


	//   ....[182]....
        /*0d10*/ 	.word	0x0000dc60


	//   ....[183]....
        /*0d14*/ 	.word	0x0000dcd0


	//   ....[184]....
        /*0d18*/ 	.word	0x0000dd40


	//   ....[185]....
        /*0d1c*/ 	.word	0x0000ddb0


	//   ....[186]....
        /*0d20*/ 	.word	0x0000de10


	//   ....[187]....
        /*0d24*/ 	.word	0x0000de80


	//   ....[188]....
        /*0d28*/ 	.word	0x0000def0


	//   ....[189]....
        /*0d2c*/ 	.word	0x0000df60


	//   ....[190]....
        /*0d30*/ 	.word	0x0000dfc0


	//   ....[191]....
        /*0d34*/ 	.word	0x0000e030


	//   ....[192]....
        /*0d38*/ 	.word	0x0000e0a0


	//   ....[193]....
        /*0d3c*/ 	.word	0x0000e110


	//   ....[194]....
        /*0d40*/ 	.word	0x0000e170


	//   ....[195]....
        /*0d44*/ 	.word	0x0000e1e0


	//   ....[196]....
        /*0d48*/ 	.word	0x0000e250


	//   ....[197]....
        /*0d4c*/ 	.word	0x0000e2c0


	//   ....[198]....
        /*0d50*/ 	.word	0x0000e320


	//   ....[199]....
        /*0d54*/ 	.word	0x0000e390


	//   ....[200]....
        /*0d58*/ 	.word	0x0000e400


	//   ....[201]....
        /*0d5c*/ 	.word	0x0000e4d0


	//   ....[202]....
        /*0d60*/ 	.word	0x0000e530


	//   ....[203]....
        /*0d64*/ 	.word	0x0000e610


	//   ....[204]....
        /*0d68*/ 	.word	0x0000e670


	//   ....[205]....
        /*0d6c*/ 	.word	0x0000e750


	//   ....[206]....
        /*0d70*/ 	.word	0x0000e7b0


	//   ....[207]....
        /*0d74*/ 	.word	0x0000e890


	//   ....[208]....
        /*0d78*/ 	.word	0x0000e8f0


	//   ....[209]....
        /*0d7c*/ 	.word	0x0000e950


	//   ....[210]....
        /*0d80*/ 	.word	0x0000e9b0


	//   ....[211]....
        /*0d84*/ 	.word	0x0000ea00


	//   ....[212]....
        /*0d88*/ 	.word	0x0000ea50


	//   ....[213]....
        /*0d8c*/ 	.word	0x0000eaa0


	//   ....[214]....
        /*0d90*/ 	.word	0x0000eaf0


	//   ....[215]....
        /*0d94*/ 	.word	0x0000eb40


	//   ....[216]....
        /*0d98*/ 	.word	0x0000eb90


	//   ....[217]....
        /*0d9c*/ 	.word	0x0000ec00


	//   ....[218]....
        /*0da0*/ 	.word	0x0000ec70


	//   ....[219]....
        /*0da4*/ 	.word	0x0000ece0


	//   ....[220]....
        /*0da8*/ 	.word	0x0000edc0


	//   ....[221]....
        /*0dac*/ 	.word	0x0000ee20


	//   ....[222]....
        /*0db0*/ 	.word	0x0000ef00


	//   ....[223]....
        /*0db4*/ 	.word	0x0000ef60


	//   ....[224]....
        /*0db8*/ 	.word	0x0000f040


	//   ....[225]....
        /*0dbc*/ 	.word	0x0000f0a0


	//   ....[226]....
        /*0dc0*/ 	.word	0x0000f180


	//   ....[227]....
        /*0dc4*/ 	.word	0x0000f1e0


	//   ....[228]....
        /*0dc8*/ 	.word	0x0000f230


	//   ....[229]....
        /*0dcc*/ 	.word	0x0000f270


	//   ....[230]....
        /*0dd0*/ 	.word	0x0000f2c0


	//   ....[231]....
        /*0dd4*/ 	.word	0x0000f300


	//   ....[232]....
        /*0dd8*/ 	.word	0x0000f350


	//   ....[233]....
        /*0ddc*/ 	.word	0x0000f390


	//   ....[234]....
        /*0de0*/ 	.word	0x0000f3e0


	//   ....[235]....
        /*0de4*/ 	.word	0x0000f420


	//   ....[236]....
        /*0de8*/ 	.word	0x0000f480


	//   ....[237]....
        /*0dec*/ 	.word	0x0000f4d0


	//   ....[238]....
        /*0df0*/ 	.word	0x0000f520


	//   ....[239]....
        /*0df4*/ 	.word	0x0000f570


	//   ....[240]....
        /*0df8*/ 	.word	0x0000f5c0


	//   ....[241]....
        /*0dfc*/ 	.word	0x0000f610


	//   ....[242]....
        /*0e00*/ 	.word	0x0000f660


	//   ....[243]....
        /*0e04*/ 	.word	0x0000f6b0


	//   ....[244]....
        /*0e08*/ 	.word	0x0000f720


	//   ....[245]....
        /*0e0c*/ 	.word	0x0000f790


	//   ....[246]....
        /*0e10*/ 	.word	0x0000f800


	//   ....[247]....
        /*0e14*/ 	.word	0x0000f860


	//   ....[248]....
        /*0e18*/ 	.word	0x0000f8d0


	//   ....[249]....
        /*0e1c*/ 	.word	0x0000f940


	//   ....[250]....
        /*0e20*/ 	.word	0x0000f9b0


	//   ....[251]....
        /*0e24*/ 	.word	0x0000fa10


	//   ....[252]....
        /*0e28*/ 	.word	0x0000fa80


	//   ....[253]....
        /*0e2c*/ 	.word	0x0000faf0


	//   ....[254]....
        /*0e30*/ 	.word	0x0000fb60


	//   ....[255]....
        /*0e34*/ 	.word	0x0000fbc0


	//   ....[0]....
        /*0e38*/ 	.word	0x0000fc30


	//   ....[1]....
        /*0e3c*/ 	.word	0x0000fca0


	//   ....[2]....
        /*0e40*/ 	.word	0x0000fd10


	//   ....[3]....
        /*0e44*/ 	.word	0x0000fd70


	//   ....[4]....
        /*0e48*/ 	.word	0x0000fde0


	//   ....[5]....
        /*0e4c*/ 	.word	0x0000fe50


	//   ....[6]....
        /*0e50*/ 	.word	0x0000fec0


	//   ....[7]....
        /*0e54*/ 	.word	0x0000ff20


	//   ....[8]....
        /*0e58*/ 	.word	0x0000ff90


	//   ....[9]....
        /*0e5c*/ 	.word	0x00010000


	//   ....[10]....
        /*0e60*/ 	.word	0x00010070


	//   ....[11]....
        /*0e64*/ 	.word	0x000100d0


	//   ....[12]....
        /*0e68*/ 	.word	0x00010140


	//   ....[13]....
        /*0e6c*/ 	.word	0x000101b0


	//   ....[14]....
        /*0e70*/ 	.word	0x00010220


	//   ....[15]....
        /*0e74*/ 	.word	0x00010280


	//   ....[16]....
        /*0e78*/ 	.word	0x000102f0


	//   ....[17]....
        /*0e7c*/ 	.word	0x00010360


	//   ....[18]....
        /*0e80*/ 	.word	0x000103d0


	//   ....[19]....
        /*0e84*/ 	.word	0x00010430


	//   ....[20]....
        /*0e88*/ 	.word	0x000104a0


	//   ....[21]....
        /*0e8c*/ 	.word	0x00010510


	//   ....[22]....
        /*0e90*/ 	.word	0x00010580


	//   ....[23]....
        /*0e94*/ 	.word	0x000105e0


	//   ....[24]....
        /*0e98*/ 	.word	0x00010650


	//   ....[25]....
        /*0e9c*/ 	.word	0x000106c0


	//   ....[26]....
        /*0ea0*/ 	.word	0x00010730


	//   ....[27]....
        /*0ea4*/ 	.word	0x00010790


	//   ....[28]....
        /*0ea8*/ 	.word	0x00010800


	//   ....[29]....
        /*0eac*/ 	.word	0x00010870


	//   ....[30]....
        /*0eb0*/ 	.word	0x000108c0


	//   ....[31]....
        /*0eb4*/ 	.word	0x00010900


	//   ....[32]....
        /*0eb8*/ 	.word	0x00010950


	//   ....[33]....
        /*0ebc*/ 	.word	0x000109a0


	//   ....[34]....
        /*0ec0*/ 	.word	0x000109f0


	//   ....[35]....
        /*0ec4*/ 	.word	0x00010a60


	//   ....[36]....
        /*0ec8*/ 	.word	0x00010ab0


	//   ....[37]....
        /*0ecc*/ 	.word	0x00010b00


	//   ....[38]....
        /*0ed0*/ 	.word	0x00010b50


	//   ....[39]....
        /*0ed4*/ 	.word	0x00010ba0


	//   ....[40]....
        /*0ed8*/ 	.word	0x00010bf0


	//   ....[41]....
        /*0edc*/ 	.word	0x00010c60


	//   ....[42]....
        /*0ee0*/ 	.word	0x00010cb0


	//   ....[43]....
        /*0ee4*/ 	.word	0x00010d10


	//   ....[44]....
        /*0ee8*/ 	.word	0x00010d70


	//   ....[45]....
        /*0eec*/ 	.word	0x00010de0


	//----- nvinfo : EIATTR_EXIT_INSTR_OFFSETS
	.align		4
.L_430:
        /*0ef0*/ 	.byte	0x04, 0x1c
        /*0ef2*/ 	.short	(.L_432 - .L_431)


	//   ....[0]....
.L_431:
        /*0ef4*/ 	.word	0x00000c10


	//   ....[1]....
        /*0ef8*/ 	.word	0x0000d8e0


	//----- nvinfo : EIATTR_MAX_THREADS
	.align		4
.L_432:
        /*0efc*/ 	.byte	0x04, 0x05
        /*0efe*/ 	.short	(.L_434 - .L_433)
.L_433:
        /*0f00*/ 	.word	0x00000080
        /*0f04*/ 	.word	0x00000001
        /*0f08*/ 	.word	0x00000001


	//----- nvinfo : EIATTR_CRS_STACK_SIZE
	.align		4
.L_434:
        /*0f0c*/ 	.byte	0x04, 0x1e
        /*0f0e*/ 	.short	(.L_436 - .L_435)
.L_435:
        /*0f10*/ 	.word	0x00000000
.L_436:


//--------------------- .nv.info._ZN7cutlass13device_kernelIN5flash19enable_sm80_to_sm89INS1_16FlashAttnFwdSm80INS1_25CollectiveMainloopFwdSm80ILi4ELi1ELb0EN4cute5tupleIJNS5_1CILi128EEENS7_ILi80EEENS7_ILi64EEEEEELi64ENS_6half_tEfNS_4arch4Sm80ELb0ELb0ELb0ELb1ELb1ELb1ELb1ELb1EEENS1_21CollectiveEpilogueFwdINS6_IJS8_SA_S9_EEENS6_IJNS7_ILi1EEESI_SI_EEESC_SE_Li128ELb1ELb1ELb1ELb0EEENS1_36VarlenDynamicPersistentTileSchedulerILi128ELi80ELi128ELi128ELb1ELb1ELb0ELb0ELb1ELb1EEEEEEEEEvNT_6ParamsE --------------------------
	.section	.nv.info._ZN7cutlass13device_kernelIN5flash19enable_sm80_to_sm89INS1_16FlashAttnFwdSm80INS1_25CollectiveMainloopFwdSm80ILi4ELi1ELb0EN4cute5tupleIJNS5_1CILi128EEENS7_ILi80EEENS7_ILi64EEEEEELi64ENS_6half_tEfNS_4arch4Sm80ELb0ELb0ELb0ELb1ELb1ELb1ELb1ELb1EEENS1_21CollectiveEpilogueFwdINS6_IJS8_SA_S9_EEENS6_IJNS7_ILi1EEESI_SI_EEESC_SE_Li128ELb1ELb1ELb1ELb0EEENS1_36VarlenDynamicPersistentTileSchedulerILi128ELi80ELi128ELi128ELb1ELb1ELb0ELb0ELb1ELb1EEEEEEEEEvNT_6ParamsE,"",@"SHT_CUDA_INFO"
	.sectionflags	@""
	.align	4


	//----- nvinfo : EIATTR_CUDA_API_VERSION
	.align		4
        /*0000*/ 	.byte	0x04, 0x37
        /*0002*/ 	.short	(.L_438 - .L_437)
.L_437:
        /*0004*/ 	.word	0x00000082


	//----- nvinfo : EIATTR_SW2861232_WAR
	.align		4
.L_438:
        /*0008*/ 	.byte	0x01, 0x35
	.zero		2


	//----- nvinfo : EIATTR_PARAM_CBANK
	.align		4
        /*000c*/ 	.byte	0x04, 0x0a
        /*000e*/ 	.short	(.L_440 - .L_439)
	.align		4
.L_439:
        /*0010*/ 	.word	index@(.nv.constant0._ZN7cutlass13device_kernelIN5flash19enable_sm80_to_sm89INS1_16FlashAttnFwdSm80INS1_25CollectiveMainloopFwdSm80ILi4ELi1ELb0EN4cute5tupleIJNS5_1CILi128EEENS7_ILi80EEENS7_ILi64EEEEEELi64ENS_6half_tEfNS_4arch4Sm80ELb0ELb0ELb0ELb1ELb1ELb1ELb1ELb1EEENS1_21CollectiveEpilogueFwdINS6_IJS8_SA_S9_EEENS6_IJNS7_ILi1EEESI_SI_EEESC_SE_Li128ELb1ELb1ELb1ELb0EEENS1_36VarlenDynamicPersistentTileSchedulerILi128ELi80ELi128ELi128ELb1ELb1ELb0ELb0ELb1ELb1EEEEEEEEEvNT_6ParamsE)
        /*0014*/ 	.short	0x0160
        /*0016*/ 	.short	0x0438


	//----- nvinfo : EIATTR_CBANK_PARAM_SIZE
	.align		4
.L_440:
        /*0018*/ 	.byte	0x03, 0x19
        /*001a*/ 	.short	0x0438


	//----- nvinfo : EIATTR_KPARAM_INFO
	.align		4
        /*001c*/ 	.byte	0x04, 0x17
        /*001e*/ 	.short	(.L_442 - .L_441)
.L_441:
        /*0020*/ 	.word	0x00000000
        /*0024*/ 	.short	0x0000
        /*0026*/ 	.short	0x0000
        /*0028*/ 	.byte	0x00, 0xf0, 0xe1, 0x10


	//----- nvinfo : EIATTR_MAXREG_COUNT
	.align		4
.L_442:
        /*002c*/ 	.byte	0x03, 0x1b
        /*002e*/ 	.short	0x00ff


	//----- nvinfo : EIATTR_NUM_BARRIERS
	.align		4
        /*0030*/ 	.byte	0x02, 0x4c
        /*0032*/ 	.byte	0x06
	.zero		1


	//----- nvinfo : EIATTR_ANNOTATIONS
	.align		4
        /*0034*/ 	.byte	0x04, 0x55
        /*0036*/ 	.short	(.L_444 - .L_443)


	//   ....[0]....
.L_443:
        /* <DEDUP_REMOVED lines=116> */


	//----- nvinfo : EIATTR_MERCURY_ISA_VERSION
	.align		4
.L_444:
        /*0768*/ 	.byte	0x03, 0x5f
        /*076a*/ 	.short	0x0000


	//----- nvinfo : EIATTR_INT_WARP_WIDE_INSTR_OFFSETS
	.align		4
        /*076c*/ 	.byte	0x04, 0x31
        /*076e*/ 	.short	(.L_446 - .L_445)


	//   ....[0]....
.L_445:
        /*0770*/ 	.word	0x000134e0


	//   ....[1]....
        /*0774*/ 	.word	0x00013560


	//----- nvinfo : EIATTR_COOP_GROUP_MASK_REGIDS
	.align		4
.L_446:
        /*0778*/ 	.byte	0x04, 0x29
        /*077a*/ 	.short	(.L_448 - .L_447)


	//   ....[0]....
.L_447:
        /*077c*/ 	.word	0xffffffff


	//   ....[1]....
        /*0780*/ 	.word	0xffffffff


	//   ....[2]....
        /*0784*/ 	.word	0xffffffff


	//   ....[3]....
        /*0788*/ 	.word	0xffffffff


	//   ....[4]....
        /*078c*/ 	.word	0xffffffff


	//   ....[5]....
        /*0790*/ 	.word	0xffffffff


	//   ....[6]....
        /*0794*/ 	.word	0xffffffff


	//   ....[7]....
        /*0798*/ 	.word	0xffffffff


	//   ....[8]....
        /*079c*/ 	.word	0xffffffff


	//   ....[9]....
        /*07a0*/ 	.word	0xffffffff


	//   ....[10]....
        /*07a4*/ 	.word	0xffffffff


	//   ....[11]....
        /*07a8*/ 	.word	0xffffffff


	//   ....[12]....
        /*07ac*/ 	.word	0xffffffff


	//   ....[13]....
        /*07b0*/ 	.word	0xffffffff


	//   ....[14]....
        /*07b4*/ 	.word	0xffffffff


	//   ....[15]....
        /*07b8*/ 	.word	0xffffffff


	//   ....[16]....
        /*07bc*/ 	.word	0xffffffff


	//   ....[17]....
        /*07c0*/ 	.word	0xffffffff


	//   ....[18]....
        /*07c4*/ 	.word	0xffffffff


	//   ....[19]....
        /*07c8*/ 	.word	0xffffffff


	//   ....[20]....
        /*07cc*/ 	.word	0xffffffff


	//   ....[21]....
        /*07d0*/ 	.word	0xffffffff


	//   ....[22]....
        /*07d4*/ 	.word	0xffffffff


	//   ....[23]....
        /*07d8*/ 	.word	0xffffffff


	//   ....[24]....
        /*07dc*/ 	.word	0xffffffff


	//   ....[25]....
        /*07e0*/ 	.word	0xffffffff


	//   ....[26]....
        /*07e4*/ 	.word	0xffffffff


	//   ....[27]....
        /*07e8*/ 	.word	0xffffffff


	//   ....[28]....
        /*07ec*/ 	.word	0xffffffff


	//   ....[29]....
        /*07f0*/ 	.word	0xffffffff


	//   ....[30]....
        /*07f4*/ 	.word	0xffffffff


	//   ....[31]....
        /*07f8*/ 	.word	0xffffffff


	//   ....[32]....
        /*07fc*/ 	.word	0xffffffff


	//   ....[33]....
        /*0800*/ 	.word	0xffffffff


	//   ....[34]....
        /*0804*/ 	.word	0xffffffff


	//   ....[35]....
        /*0808*/ 	.word	0xffffffff


	//   ....[36]....
        /*080c*/ 	.word	0xffffffff


	//   ....[37]....
        /*0810*/ 	.word	0xffffffff


	//   ....[38]....
        /*0814*/ 	.word	0xffffffff


	//   ....[39]....
        /*0818*/ 	.word	0xffffffff


	//   ....[40]....
        /*081c*/ 	.word	0xffffffff


	//   ....[41]....
        /*0820*/ 	.word	0xffffffff


	//   ....[42]....
        /*0824*/ 	.word	0xffffffff


	//   ....[43]....
        /*0828*/ 	.word	0xffffffff


	//   ....[44]....
        /*082c*/ 	.word	0xffffffff


	//   ....[45]....
        /*0830*/ 	.word	0xffffffff


	//   ....[46]....
        /*0834*/ 	.word	0xffffffff


	//   ....[47]....
        /*0838*/ 	.word	0xffffffff


	//   ....[48]....
        /*083c*/ 	.word	0xffffffff


	//   ....[49]....
        /*0840*/ 	.word	0xffffffff


	//   ....[50]....
        /*0844*/ 	.word	0xffffffff


	//   ....[51]....
        /*0848*/ 	.word	0xffffffff


	//   ....[52]....
        /*084c*/ 	.word	0xffffffff


	//   ....[53]....
        /*0850*/ 	.word	0xffffffff


	//   ....[54]....
        /*0854*/ 	.word	0xffffffff


	//   ....[55]....
        /*0858*/ 	.word	0xffffffff


	//   ....[56]....
        /*085c*/ 	.word	0xffffffff


	//   ....[57]....
        /*0860*/ 	.word	0xffffffff


	//   ....[58]....
        /*0864*/ 	.word	0xffffffff


	//   ....[59]....
        /*0868*/ 	.word	0xffffffff


	//   ....[60]....
        /*086c*/ 	.word	0xffffffff


	//   ....[61]....
        /*0870*/ 	.word	0xffffffff


	//   ....[62]....
        /*0874*/ 	.word	0xffffffff


	//   ....[63]....
        /*0878*/ 	.word	0xffffffff


	//   ....[64]....
        /*087c*/ 	.word	0xffffffff


	//   ....[65]....
        /*0880*/ 	.word	0xffffffff


	//   ....[66]....
        /*0884*/ 	.word	0xffffffff


	//   ....[67]....
        /*0888*/ 	.word	0xffffffff


	//   ....[68]....
        /*088c*/ 	.word	0xffffffff


	//   ....[69]....
        /*0890*/ 	.word	0xffffffff


	//   ....[70]....
        /*0894*/ 	.word	0xffffffff


	//   ....[71]....
        /*0898*/ 	.word	0xffffffff


	//   ....[72]....
        /*089c*/ 	.word	0xffffffff


	//   ....[73]....
        /*08a0*/ 	.word	0xffffffff


	//   ....[74]....
        /*08a4*/ 	.word	0xffffffff


	//   ....[75]....
        /*08a8*/ 	.word	0xffffffff


	//   ....[76]....
        /*08ac*/ 	.word	0xffffffff


	//   ....[77]....
        /*08b0*/ 	.word	0xffffffff


	//   ....[78]....
        /*08b4*/ 	.word	0xffffffff


	//   ....[79]....
        /*08b8*/ 	.word	0xffffffff


	//   ....[80]....
        /*08bc*/ 	.word	0xffffffff


	//   ....[81]....
        /*08c0*/ 	.word	0xffffffff


	//   ....[82]....
        /*08c4*/ 	.word	0xffffffff


	//   ....[83]....
        /*08c8*/ 	.word	0xffffffff


	//   ....[84]....
        /*08cc*/ 	.word	0xffffffff


	//   ....[85]....
        /*08d0*/ 	.word	0xffffffff


	//   ....[86]....
        /*08d4*/ 	.word	0xffffffff


	//   ....[87]....
        /*08d8*/ 	.word	0xffffffff


	//   ....[88]....
        /*08dc*/ 	.word	0xffffffff


	//   ....[89]....
        /*08e0*/ 	.word	0xffffffff


	//   ....[90]....
        /*08e4*/ 	.word	0xffffffff


	//   ....[91]....
        /*08e8*/ 	.word	0xffffffff


	//   ....[92]....
        /*08ec*/ 	.word	0xffffffff


	//   ....[93]....
        /*08f0*/ 	.word	0xffffffff


	//   ....[94]....
        /*08f4*/ 	.word	0xffffffff


	//   ....[95]....
        /*08f8*/ 	.word	0xffffffff


	//   ....[96]....
        /*08fc*/ 	.word	0xffffffff


	//   ....[97]....
        /*0900*/ 	.word	0xffffffff


	//   ....[98]....
        /*0904*/ 	.word	0xffffffff


	//   ....[99]....
        /*0908*/ 	.word	0xffffffff


	//   ....[100]....
        /*090c*/ 	.word	0xffffffff


	//   ....[101]....
        /*0910*/ 	.word	0xffffffff


	//   ....[102]....
        /*0914*/ 	.word	0xffffffff


	//   ....[103]....
        /*0918*/ 	.word	0xffffffff


	//   ....[104]....
        /*091c*/ 	.word	0xffffffff


	//   ....[105]....
        /*0920*/ 	.word	0xffffffff


	//   ....[106]....
        /*0924*/ 	.word	0xffffffff


	//   ....[107]....
        /*0928*/ 	.word	0xffffffff


	//   ....[108]....
        /*092c*/ 	.word	0xffffffff


	//   ....[109]....
        /*0930*/ 	.word	0xffffffff


	//   ....[110]....
        /*0934*/ 	.word	0xffffffff


	//   ....[111]....
        /*0938*/ 	.word	0xffffffff


	//   ....[112]....
        /*093c*/ 	.word	0xffffffff


	//   ....[113]....
        /*0940*/ 	.word	0xffffffff


	//   ....[114]....
        /*0944*/ 	.word	0xffffffff


	//   ....[115]....
        /*0948*/ 	.word	0xffffffff


	//   ....[116]....
        /*094c*/ 	.word	0xffffffff


	//   ....[117]....
        /*0950*/ 	.word	0xffffffff


	//   ....[118]....
        /*0954*/ 	.word	0xffffffff


	//   ....[119]....
        /*0958*/ 	.word	0xffffffff


	//   ....[120]....
        /*095c*/ 	.word	0xffffffff


	//   ....[121]....
        /*0960*/ 	.word	0xffffffff


	//   ....[122]....
        /*0964*/ 	.word	0xffffffff


	//   ....[123]....
        /*0968*/ 	.word	0xffffffff


	//   ....[124]....
        /*096c*/ 	.word	0xffffffff


	//   ....[125]....
        /*0970*/ 	.word	0xffffffff


	//   ....[126]....
        /*0974*/ 	.word	0xffffffff


	//   ....[127]....
        /*0978*/ 	.word	0xffffffff


	//   ....[128]....
        /*097c*/ 	.word	0xffffffff


	//   ....[129]....
        /*0980*/ 	.word	0xffffffff


	//   ....[130]....
        /*0984*/ 	.word	0xffffffff


	//   ....[131]....
        /*0988*/ 	.word	0xffffffff


	//   ....[132]....
        /*098c*/ 	.word	0xffffffff


	//   ....[133]....
        /*0990*/ 	.word	0xffffffff


	//   ....[134]....
        /*0994*/ 	.word	0xffffffff


	//   ....[135]....
        /*0998*/ 	.word	0xffffffff


	//   ....[136]....
        /*099c*/ 	.word	0xffffffff


	//   ....[137]....
        /*09a0*/ 	.word	0xffffffff


	//   ....[138]....
        /*09a4*/ 	.word	0xffffffff


	//   ....[139]....
        /*09a8*/ 	.word	0xffffffff


	//   ....[140]....
        /*09ac*/ 	.word	0xffffffff


	//   ....[141]....
        /*09b0*/ 	.word	0xffffffff


	//   ....[142]....
        /*09b4*/ 	.word	0xffffffff


	//   ....[143]....
        /*09b8*/ 	.word	0xffffffff


	//   ....[144]....
        /*09bc*/ 	.word	0xffffffff


	//   ....[145]....
        /*09c0*/ 	.word	0xffffffff


	//   ....[146]....
        /*09c4*/ 	.word	0xffffffff


	//   ....[147]....
        /*09c8*/ 	.word	0xffffffff


	//   ....[148]....
        /*09cc*/ 	.word	0xffffffff


	//   ....[149]....
        /*09d0*/ 	.word	0xffffffff


	//   ....[150]....
        /*09d4*/ 	.word	0xffffffff


	//   ....[151]....
        /*09d8*/ 	.word	0xffffffff


	//   ....[152]....
        /*09dc*/ 	.word	0xffffffff


	//   ....[153]....
        /*09e0*/ 	.word	0xffffffff


	//   ....[154]....
        /*09e4*/ 	.word	0xffffffff


	//   ....[155]....
        /*09e8*/ 	.word	0xffffffff


	//   ....[156]....
        /*09ec*/ 	.word	0xffffffff


	//   ....[157]....
        /*09f0*/ 	.word	0xffffffff


	//   ....[158]....
        /*09f4*/ 	.word	0xffffffff


	//   ....[159]....
        /*09f8*/ 	.word	0xffffffff


	//   ....[160]....
        /*09fc*/ 	.word	0xffffffff


	//   ....[161]....
        /*0a00*/ 	.word	0xffffffff


	//   ....[162]....
        /*0a04*/ 	.word	0xffffffff


	//   ....[163]....
        /*0a08*/ 	.word	0xffffffff


	//   ....[164]....
        /*0a0c*/ 	.word	0xffffffff


	//   ....[165]....
        /*0a10*/ 	.word	0xffffffff


	//   ....[166]....
        /*0a14*/ 	.word	0xffffffff


	//   ....[167]....
        /*0a18*/ 	.word	0xffffffff


	//   ....[168]....
        /*0a1c*/ 	.word	0xffffffff


	//   ....[169]....
        /*0a20*/ 	.word	0xffffffff


	//   ....[170]....
        /*0a24*/ 	.word	0xffffffff


	//   ....[171]....
        /*0a28*/ 	.word	0xffffffff


	//   ....[172]....
        /*0a2c*/ 	.word	0xffffffff


	//   ....[173]....
        /*0a30*/ 	.word	0xffffffff


	//   ....[174]....
        /*0a34*/ 	.word	0xffffffff


	//   ....[175]....
        /*0a38*/ 	.word	0xffffffff


	//   ....[176]....
        /*0a3c*/ 	.word	0xffffffff


	//   ....[177]....
        /*0a40*/ 	.word	0xffffffff


	//   ....[178]....
        /*0a44*/ 	.word	0xffffffff


	//   ....[179]....
        /*0a48*/ 	.word	0xffffffff


	//   ....[180]....
        /*0a4c*/ 	.word	0xffffffff


	//   ....[181]....
        /*0a50*/ 	.word	0xffffffff


	//   ....[182]....
        /*0a54*/ 	.word	0xffffffff


	//   ....[183]....
        /*0a58*/ 	.word	0xffffffff


	//   ....[184]....
        /*0a5c*/ 	.word	0xffffffff


	//   ....[185]....
        /*0a60*/ 	.word	0xffffffff


	//   ....[186]....
        /*0a64*/ 	.word	0xffffffff


	//   ....[187]....
        /*0a68*/ 	.word	0xffffffff


	//   ....[188]....
        /*0a6c*/ 	.word	0xffffffff


	//   ....[189]....
        /*0a70*/ 	.word	0xffffffff


	//   ....[190]....
        /*0a74*/ 	.word	0xffffffff


	//   ....[191]....
        /*0a78*/ 	.word	0xffffffff


	//   ....[192]....
        /*0a7c*/ 	.word	0xffffffff


	//   ....[193]....
        /*0a80*/ 	.word	0xffffffff


	//   ....[194]....
        /*0a84*/ 	.word	0xffffffff


	//   ....[195]....
        /*0a88*/ 	.word	0xffffffff


	//   ....[196]....
        /*0a8c*/ 	.word	0xffffffff


	//   ....[197]....
        /*0a90*/ 	.word	0xffffffff


	//   ....[198]....
        /*0a94*/ 	.word	0xffffffff


	//   ....[199]....
        /*0a98*/ 	.word	0xffffffff


	//   ....[200]....
        /*0a9c*/ 	.word	0xffffffff


	//   ....[201]....
        /*0aa0*/ 	.word	0xffffffff


	//   ....[202]....
        /*0aa4*/ 	.word	0xffffffff


	//   ....[203]....
        /*0aa8*/ 	.word	0xffffffff


	//   ....[204]....
        /*0aac*/ 	.word	0xffffffff


	//   ....[205]....
        /*0ab0*/ 	.word	0xffffffff


	//   ....[206]....
        /*0ab4*/ 	.word	0xffffffff


	//   ....[207]....
        /*0ab8*/ 	.word	0xffffffff


	//   ....[208]....
        /*0abc*/ 	.word	0xffffffff


	//   ....[209]....
        /*0ac0*/ 	.word	0xffffffff


	//   ....[210]....
        /*0ac4*/ 	.word	0xffffffff


	//   ....[211]....
        /*0ac8*/ 	.word	0xffffffff


	//   ....[212]....
        /*0acc*/ 	.word	0xffffffff


	//   ....[213]....
        /*0ad0*/ 	.word	0xffffffff


	//   ....[214]....
        /*0ad4*/ 	.word	0xffffffff


	//   ....[215]....
        /*0ad8*/ 	.word	0xffffffff


	//   ....[216]....
        /*0adc*/ 	.word	0xffffffff


	//   ....[217]....
        /*0ae0*/ 	.word	0xffffffff


	//   ....[218]....
        /*0ae4*/ 	.word	0xffffffff


	//   ....[219]....
        /*0ae8*/ 	.word	0xffffffff


	//   ....[220]....
        /*0aec*/ 	.word	0xffffffff


	//   ....[221]....
        /*0af0*/ 	.word	0xffffffff


	//   ....[222]....
        /*0af4*/ 	.word	0xffffffff


	//   ....[223]....
        /*0af8*/ 	.word	0xffffffff


	//   ....[224]....
        /*0afc*/ 	.word	0xffffffff


	//   ....[225]....
        /*0b00*/ 	.word	0xffffffff


	//   ....[226]....
        /*0b04*/ 	.word	0xffffffff


	//   ....[227]....
        /*0b08*/ 	.word	0xffffffff


	//   ....[228]....
        /*0b0c*/ 	.word	0xffffffff


	//   ....[229]....
        /*0b10*/ 	.word	0xffffffff


	//   ....[230]....
        /*0b14*/ 	.word	0xffffffff


	//   ....[231]....
        /*0b18*/ 	.word	0xffffffff


	//   ....[232]....
        /*0b1c*/ 	.word	0xffffffff


	//   ....[233]....
        /*0b20*/ 	.word	0xffffffff


	//   ....[234]....
        /*0b24*/ 	.word	0xffffffff


	//   ....[235]....
        /*0b28*/ 	.word	0xffffffff


	//   ....[236]....
        /*0b2c*/ 	.word	0xffffffff


	//   ....[237]....
        /*0b30*/ 	.word	0xffffffff


	//   ....[238]....
        /*0b34*/ 	.word	0xffffffff


	//   ....[239]....
        /*0b38*/ 	.word	0xffffffff


	//   ....[240]....
        /*0b3c*/ 	.word	0xffffffff


	//   ....[241]....
        /*0b40*/ 	.word	0xffffffff


	//   ....[242]....
        /*0b44*/ 	.word	0xffffffff


	//   ....[243]....
        /*0b48*/ 	.word	0xffffffff


	//   ....[244]....
        /*0b4c*/ 	.word	0xffffffff


	//   ....[245]....
        /*0b50*/ 	.word	0xffffffff


	//   ....[246]....
        /*0b54*/ 	.word	0xffffffff


	//   ....[247]....
        /*0b58*/ 	.word	0xffffffff


	//   ....[248]....
        /*0b5c*/ 	.word	0xffffffff


	//   ....[249]....
        /*0b60*/ 	.word	0xffffffff


	//   ....[250]....
        /*0b64*/ 	.word	0xffffffff


	//   ....[251]....
        /*0b68*/ 	.word	0xffffffff


	//   ....[252]....
        /*0b6c*/ 	.word	0xffffffff


	//   ....[253]....
        /*0b70*/ 	.word	0xffffffff


	//   ....[254]....
        /*0b74*/ 	.word	0xffffffff


	//   ....[255]....
        /*0b78*/ 	.word	0xffffffff


	//   ....[0]....
        /*0b7c*/ 	.word	0xffffffff


	//   ....[1]....
        /*0b80*/ 	.word	0xffffffff


	//   ....[2]....
        /*0b84*/ 	.word	0xffffffff


	//   ....[3]....
        /*0b88*/ 	.word	0xffffffff


	//   ....[4]....
        /*0b8c*/ 	.word	0xffffffff


	//   ....[5]....
        /*0b90*/ 	.word	0xffffffff


	//   ....[6]....
        /*0b94*/ 	.word	0xffffffff


	//   ....[7]....
        /*0b98*/ 	.word	0xffffffff


	//   ....[8]....
        /*0b9c*/ 	.word	0xffffffff


	//   ....[9]....
        /*0ba0*/ 	.word	0xffffffff


	//   ....[10]....
        /*0ba4*/ 	.word	0xffffffff


	//   ....[11]....
        /*0ba8*/ 	.word	0xffffffff


	//   ....[12]....
        /*0bac*/ 	.word	0xffffffff


	//   ....[13]....
        /*0bb0*/ 	.word	0xffffffff


	//   ....[14]....
        /*0bb4*/ 	.word	0xffffffff


	//   ....[15]....
        /*0bb8*/ 	.word	0xffffffff


	//   ....[16]....
        /*0bbc*/ 	.word	0xffffffff


	//   ....[17]....
        /*0bc0*/ 	.word	0xffffffff


	//   ....[18]....
        /*0bc4*/ 	.word	0xffffffff


	//   ....[19]....
        /*0bc8*/ 	.word	0xffffffff


	//   ....[20]....
        /*0bcc*/ 	.word	0xffffffff


	//   ....[21]....
        /*0bd0*/ 	.word	0xffffffff


	//   ....[22]....
        /*0bd4*/ 	.word	0xffffffff


	//   ....[23]....
        /*0bd8*/ 	.word	0xffffffff


	//   ....[24]....
        /*0bdc*/ 	.word	0xffffffff


	//   ....[25]....
        /*0be0*/ 	.word	0xffffffff


	//   ....[26]....
        /*0be4*/ 	.word	0xffffffff


	//   ....[27]....
        /*0be8*/ 	.word	0xffffffff


	//   ....[28]....
        /*0bec*/ 	.word	0xffffffff


	//   ....[29]....
        /*0bf0*/ 	.word	0xffffffff


	//   ....[30]....
        /*0bf4*/ 	.word	0xffffffff


	//   ....[31]....
        /*0bf8*/ 	.word	0xffffffff


	//   ....[32]....
        /*0bfc*/ 	.word	0xffffffff


	//   ....[33]....
        /*0c00*/ 	.word	0xffffffff


	//   ....[34]....
        /*0c04*/ 	.word	0xffffffff


	//   ....[35]....
        /*0c08*/ 	.word	0xffffffff


	//   ....[36]....
        /*0c0c*/ 	.word	0xffffffff


	//   ....[37]....
        /*0c10*/ 	.word	0xffffffff


	//   ....[38]....
        /*0c14*/ 	.word	0xffffffff


	//   ....[39]....
        /*0c18*/ 	.word	0xffffffff


	//   ....[40]....
        /*0c1c*/ 	.word	0xffffffff


	//   ....[41]....
        /*0c20*/ 	.word	0xffffffff


	//   ....[42]....
        /*0c24*/ 	.word	0xffffffff


	//   ....[43]....
        /*0c28*/ 	.word	0xffffffff


	//   ....[44]....
        /*0c2c*/ 	.word	0xffffffff


	//   ....[45]....
        /*0c30*/ 	.word	0xffffffff


	//   ....[46]....
        /*0c34*/ 	.word	0xffffffff


	//   ....[47]....
        /*0c38*/ 	.word	0xffffffff


	//   ....[48]....
        /*0c3c*/ 	.word	0xffffffff


	//   ....[49]....
        /*0c40*/ 	.word	0xffffffff


	//   ....[50]....
        /*0c44*/ 	.word	0xffffffff


	//   ....[51]....
        /*0c48*/ 	.word	0xffffffff


	//   ....[52]....
        /*0c4c*/ 	.word	0xffffffff


	//   ....[53]....
        /*0c50*/ 	.word	0xffffffff


	//   ....[54]....
        /*0c54*/ 	.word	0xffffffff


	//   ....[55]....
        /*0c58*/ 	.word	0xffffffff


	//   ....[56]....
        /*0c5c*/ 	.word	0xffffffff


	//   ....[57]....
        /*0c60*/ 	.word	0xffffffff


	//   ....[58]....
        /*0c64*/ 	.word	0xffffffff


	//   ....[59]....
        /*0c68*/ 	.word	0xffffffff


	//   ....[60]....
        /*0c6c*/ 	.word	0xffffffff


	//   ....[61]....
        /*0c70*/ 	.word	0xffffffff


	//   ....[62]....
        /*0c74*/ 	.word	0xffffffff


	//   ....[63]....
        /*0c78*/ 	.word	0xffffffff


	//   ....[64]....
        /*0c7c*/ 	.word	0xffffffff


	//   ....[65]....
        /*0c80*/ 	.word	0xffffffff


	//   ....[66]....
        /*0c84*/ 	.word	0xffffffff


	//   ....[67]....
        /*0c88*/ 	.word	0xffffffff


	//   ....[68]....
        /*0c8c*/ 	.word	0xffffffff


	//   ....[69]....
        /*0c90*/ 	.word	0xffffffff


	//   ....[70]....
        /*0c94*/ 	.word	0xffffffff


	//   ....[71]....
        /*0c98*/ 	.word	0xffffffff


	//   ....[72]....
        /*0c9c*/ 	.word	0xffffffff


	//   ....[73]....
        /*0ca0*/ 	.word	0xffffffff


	//   ....[74]....
        /*0ca4*/ 	.word	0xffffffff


	//   ....[75]....
        /*0ca8*/ 	.word	0xffffffff


	//   ....[76]....
        /*0cac*/ 	.word	0xffffffff


	//   ....[77]....
        /*0cb0*/ 	.word	0xffffffff


	//----- nvinfo : EIATTR_COOP_GROUP_INSTR_OFFSETS
	.align		4
.L_448:
        /*0cb4*/ 	.byte	0x04, 0x28
        /*0cb6*/ 	.short	(.L_450 - .L_449)


	//   ....[0]....
.L_449:
        /*0cb8*/ 	.word	0x00000050


	//   ....[1]....
        /*0cbc*/ 	.word	0x00000200


	//   ....[2]....
        /*0cc0*/ 	.word	0x00000230


	//   ....[3]....
        /*0cc4*/ 	.word	0x00000260


	//   ....[4]....
        /*0cc8*/ 	.word	0x00000290


	//   ....[5]....
        /*0ccc*/ 	.word	0x000002c0


	//   ....[6]....
        /*0cd0*/ 	.word	0x000002f0


	//   ....[7]....
        /*0cd4*/ 	.word	0x00000460


	//   ....[8]....
        /*0cd8*/ 	.word	0x000004a0


	//   ....[9]....
        /*0cdc*/ 	.word	0x000004d0


	//   ....[10]....
        /*0ce0*/ 	.word	0x00000500


	//   ....[11]....
        /*0ce4*/ 	.word	0x00000530


	//   ....[12]....
        /*0ce8*/ 	.word	0x00000560


	//   ....[13]....
        /*0cec*/ 	.word	0x000005f0


	//   ....[14]....
        /*0cf0*/ 	.word	0x00000620


	//   ....[15]....
        /*0cf4*/ 	.word	0x00000640


	//   ....[16]....
        /*0cf8*/ 	.word	0x000006a0


	//   ....[17]....
        /*0cfc*/ 	.word	0x00003980


	//   ....[18]....
        /*0d00*/ 	.word	0x000039d0


	//   ....[19]....
        /*0d04*/ 	.word	0x000041d0


	//   ....[20]....
        /*0d08*/ 	.word	0x000041f0


	//   ....[21]....
        /*0d0c*/ 	.word	0x00004960


	//   ....[22]....
        /*0d10*/ 	.word	0x00004970


	//   ....[23]....
        /*0d14*/ 	.word	0x000051f0


	//   ....[24]....
        /*0d18*/ 	.word	0x00005230


	//   ....[25]....
        /*0d1c*/ 	.word	0x00005e30


	//   ....[26]....
        /*0d20*/ 	.word	0x00005e60


	//   ....[27]....
        /*0d24*/ 	.word	0x00006620


	//   ....[28]....
        /*0d28*/ 	.word	0x00006640


	//   ....[29]....
        /*0d2c*/ 	.word	0x00006e20


	//   ....[30]....
        /*0d30*/ 	.word	0x00006e50


	//   ....[31]....
        /*0d34*/ 	.word	0x00006f80


	//   ....[32]....
        /*0d38*/ 	.word	0x00006fb0


	//   ....[33]....
        /*0d3c*/ 	.word	0x000070a0


	//   ....[34]....
        /*0d40*/ 	.word	0x000070c0


	//   ....[35]....
        /*0d44*/ 	.word	0x000076a0


	//   ....[36]....
        /*0d48*/ 	.word	0x000076e0


	//   ....[37]....
        /*0d4c*/ 	.word	0x00007810


	//   ....[38]....
        /*0d50*/ 	.word	0x00007840


	//   ....[39]....
        /*0d54*/ 	.word	0x00007930


	//   ....[40]....
        /*0d58*/ 	.word	0x00007960


	//   ....[41]....
        /*0d5c*/ 	.word	0x00008480


	//   ....[42]....
        /*0d60*/ 	.word	0x000084a0


	//   ....[43]....
        /*0d64*/ 	.word	0x00008570


	//   ....[44]....
        /*0d68*/ 	.word	0x00008580


	//   ....[45]....
        /*0d6c*/ 	.word	0x00008650


	//   ....[46]....
        /*0d70*/ 	.word	0x00008670


	//   ....[47]....
        /*0d74*/ 	.word	0x00008740


	//   ....[48]....
        /*0d78*/ 	.word	0x00008750


	//   ....[49]....
        /*0d7c*/ 	.word	0x00008820


	//   ....[50]....
        /*0d80*/ 	.word	0x00008840


	//   ....[51]....
        /*0d84*/ 	.word	0x00008910


	//   ....[52]....
        /*0d88*/ 	.word	0x00008920


	//   ....[53]....
        /*0d8c*/ 	.word	0x000089f0


	//   ....[54]....
        /*0d90*/ 	.word	0x00008a10


	//   ....[55]....
        /*0d94*/ 	.word	0x00008ae0


	//   ....[56]....
        /*0d98*/ 	.word	0x00008af0


	//   ....[57]....
        /*0d9c*/ 	.word	0x00008f20


	//   ....[58]....
        /*0da0*/ 	.word	0x00008f30


	//   ....[59]....
        /*0da4*/ 	.word	0x00008f40


	//   ....[60]....
        /*0da8*/ 	.word	0x00008f50


	//   ....[61]....
        /*0dac*/ 	.word	0x00008f70


	//   ....[62]....
        /*0db0*/ 	.word	0x00008f80


	//   ....[63]....
        /*0db4*/ 	.word	0x00008fa0


	//   ....[64]....
        /*0db8*/ 	.word	0x00008fc0


	//   ....[65]....
        /*0dbc*/ 	.word	0x000090c0


	//   ....[66]....
        /*0dc0*/ 	.word	0x000090d0


	//   ....[67]....
        /*0dc4*/ 	.word	0x000092d0


	//   ....[68]....
        /*0dc8*/ 	.word	0x00009310


	//   ....[69]....
        /*0dcc*/ 	.word	0x00009320


	//   ....[70]....
        /*0dd0*/ 	.word	0x00009330


	//   ....[71]....
        /*0dd4*/ 	.word	0x0000abf0


	//   ....[72]....
        /*0dd8*/ 	.word	0x0000ac30


	//   ....[73]....
        /*0ddc*/ 	.word	0x0000ac50


	//   ....[74]....
        /*0de0*/ 	.word	0x0000ac60


	//   ....[75]....
        /*0de4*/ 	.word	0x0000c940


	//   ....[76]....
        /*0de8*/ 	.word	0x0000c980


	//   ....[77]....
        /*0dec*/ 	.word	0x0000c990


	//   ....[78]....
        /*0df0*/ 	.word	0x0000c9b0


	//   ....[79]....
        /*0df4*/ 	.word	0x0000c9d0


	//   ....[80]....
        /*0df8*/ 	.word	0x0000ca50


	//   ....[81]....
        /*0dfc*/ 	.word	0x0000ca90


	//   ....[82]....
        /*0e00*/ 	.word	0x0000cab0


	//   ....[83]....
        /*0e04*/ 	.word	0x0000cad0


	//   ....[84]....
        /*0e08*/ 	.word	0x0000caf0


	//   ....[85]....
        /*0e0c*/ 	.word	0x0000d310


	//   ....[86]....
        /*0e10*/ 	.word	0x0000d330


	//   ....[87]....
        /*0e14*/ 	.word	0x0000d350


	//   ....[88]....
        /*0e18*/ 	.word	0x0000d360


	//   ....[89]....
        /*0e1c*/ 	.word	0x0000d370


	//   ....[90]....
        /*0e20*/ 	.word	0x0000d380


	//   ....[91]....
        /*0e24*/ 	.word	0x0000d390


	//   ....[92]....
        /*0e28*/ 	.word	0x0000d3a0


	//   ....[93]....
        /*0e2c*/ 	.word	0x0000d3d0


	//   ....[94]....
        /*0e30*/ 	.word	0x0000d400


	//   ....[95]....
        /*0e34*/ 	.word	0x0000e080


	//   ....[96]....
        /*0e38*/ 	.word	0x0000e090


	//   ....[97]....
        /*0e3c*/ 	.word	0x0000e0a0


	//   ....[98]....
        /*0e40*/ 	.word	0x0000e0b0


	//   ....[99]....
        /*0e44*/ 	.word	0x0000e0e0


	//   ....[100]....
        /*0e48*/ 	.word	0x0000e100


	//   ....[101]....
        /*0e4c*/ 	.word	0x0000e120


	//   ....[102]....
        /*0e50*/ 	.word	0x0000e130


	//   ....[103]....
        /*0e54*/ 	.word	0x0000fca0


	//   ....[104]....
        /*0e58*/ 	.word	0x0000fcf0


	//   ....[105]....
        /*0e5c*/ 	.word	0x0000fd20


	//   ....[106]....
        /*0e60*/ 	.word	0x0000fd40


	//   ....[107]....
        /*0e64*/ 	.word	0x0000fd60


	//   ....[108]....
        /*0e68*/ 	.word	0x0000fd80


	//   ....[109]....
        /*0e6c*/ 	.word	0x0000fda0


	//   ....[110]....
        /*0e70*/ 	.word	0x0000fdc0


	//   ....[111]....
        /*0e74*/ 	.word	0x0000fdf0


	//   ....[112]....
        /*0e78*/ 	.word	0x0000ff20


	//   ....[113]....
        /*0e7c*/ 	.word	0x00010740


	//   ....[114]....
        /*0e80*/ 	.word	0x00010760


	//   ....[115]....
        /*0e84*/ 	.word	0x000107b0


	//   ....[116]....
        /*0e88*/ 	.word	0x000107d0


	//   ....[117]....
        /*0e8c*/ 	.word	0x00010800


	//   ....[118]....
        /*0e90*/ 	.word	0x00010820


	//   ....[119]....
        /*0e94*/ 	.word	0x00010850


	//   ....[120]....
        /*0e98*/ 	.word	0x00010870


	//   ....[121]....
        /*0e9c*/ 	.word	0x00010890


	//   ....[122]....
        /*0ea0*/ 	.word	0x000108d0


	//   ....[123]....
        /*0ea4*/ 	.word	0x00010ea0


	//   ....[124]....
        /*0ea8*/ 	.word	0x00010ec0


	//   ....[125]....
        /*0eac*/ 	.word	0x00010ee0


	//   ....[126]....
        /*0eb0*/ 	.word	0x00010f00


	//   ....[127]....
        /*0eb4*/ 	.word	0x00010f20


	//   ....[128]....
        /*0eb8*/ 	.word	0x00010f40


	//   ....[129]....
        /*0ebc*/ 	.word	0x00010f60


	//   ....[130]....
        /*0ec0*/ 	.word	0x00010f80


	//   ....[131]....
        /*0ec4*/ 	.word	0x00012d20


	//   ....[132]....
        /*0ec8*/ 	.word	0x00012d50


	//   ....[133]....
        /*0ecc*/ 	.word	0x00012d60


	//   ....[134]....
        /*0ed0*/ 	.word	0x00012d70


	//   ....[135]....
        /*0ed4*/ 	.word	0x00012d80


	//   ....[136]....
        /*0ed8*/ 	.word	0x00012db0


	//   ....[137]....
        /*0edc*/ 	.word	0x00012dd0


	//   ....[138]....
        /*0ee0*/ 	.word	0x00012df0


	//   ....[139]....
        /*0ee4*/ 	.word	0x00014000


	//   ....[140]....
        /*0ee8*/ 	.word	0x00014020


	//   ....[141]....
        /*0eec*/ 	.word	0x00014030


	//   ....[142]....
        /*0ef0*/ 	.word	0x00014040


	//   ....[143]....
        /*0ef4*/ 	.word	0x00014050


	//   ....[144]....
        /*0ef8*/ 	.word	0x00014060


	//   ....[145]....
        /*0efc*/ 	.word	0x00014080


	//   ....[146]....
        /*0f00*/ 	.word	0x000140f0


	//   ....[147]....
        /*0f04*/ 	.word	0x000144e0


	//   ....[148]....
        /*0f08*/ 	.word	0x00014500


	//   ....[149]....
        /*0f0c*/ 	.word	0x00014560


	//   ....[150]....
        /*0f10*/ 	.word	0x00014570


	//   ....[151]....
        /*0f14*/ 	.word	0x000145e0


	//   ....[152]....
        /*0f18*/ 	.word	0x00014600


	//   ....[153]....
        /*0f1c*/ 	.word	0x00014670


	//   ....[154]....
        /*0f20*/ 	.word	0x00014680


	//   ....[155]....
        /*0f24*/ 	.word	0x000146f0


	//   ....[156]....
        /*0f28*/ 	.word	0x00014710


	//   ....[157]....
        /*0f2c*/ 	.word	0x00014780


	//   ....[158]....
        /*0f30*/ 	.word	0x00014790


	//   ....[159]....
        /*0f34*/ 	.word	0x00014800


	//   ....[160]....
        /*0f38*/ 	.word	0x00014820


	//   ....[161]....
        /*0f3c*/ 	.word	0x00014890


	//   ....[162]....
        /*0f40*/ 	.word	0x000148a0


	//   ....[163]....
        /*0f44*/ 	.word	0x00014b20


	//   ....[164]....
        /*0f48*/ 	.word	0x00014b40


	//   ....[165]....
        /*0f4c*/ 	.word	0x00014e90


	//   ....[166]....
        /*0f50*/ 	.word	0x00014ea0


	//   ....[167]....
        /*0f54*/ 	.word	0x000151f0


	//   ....[168]....
        /*0f58*/ 	.word	0x00015210


	//   ....[169]....
        /*0f5c*/ 	.word	0x00015580


	//   ....[170]....
        /*0f60*/ 	.word	0x00015590


	//   ....[171]....
        /*0f64*/ 	.word	0x000160e0


	//   ....[172]....
        /*0f68*/ 	.word	0x00016100


	//   ....[173]....
        /*0f6c*/ 	.word	0x00016170


	//   ....[174]....
        /*0f70*/ 	.word	0x00016180


	//   ....[175]....
        /*0f74*/ 	.word	0x000161f0


	//   ....[176]....
        /*0f78*/ 	.word	0x00016210


	//   ....[177]....
        /*0f7c*/ 	.word	0x00016280


	//   ....[178]....
        /*0f80*/ 	.word	0x00016290


	//   ....[179]....
        /*0f84*/ 	.word	0x00016300


	//   ....[180]....
        /*0f88*/ 	.word	0x00016320


	//   ....[181]....
        /*0f8c*/ 	.word	0x00016390


	//   ....[182]....
        /*0f90*/ 	.word	0x000163a0


	//   ....[183]....
        /*0f94*/ 	.word	0x00016410


	//   ....[184]....
        /*0f98*/ 	.word	0x00016430


	//   ....[185]....
        /*0f9c*/ 	.word	0x000164a0


	//   ....[186]....
        /*0fa0*/ 	.word	0x000164b0


	//   ....[187]....
        /*0fa4*/ 	.word	0x00016600


	//   ....[188]....
        /*0fa8*/ 	.word	0x00016620


	//   ....[189]....
        /*0fac*/ 	.word	0x00016750


	//   ....[190]....
        /*0fb0*/ 	.word	0x00016790


	//   ....[191]....
        /*0fb4*/ 	.word	0x000167c0


	//   ....[192]....
        /*0fb8*/ 	.word	0x000167f0


	//   ....[193]....
        /*0fbc*/ 	.word	0x00016820


	//   ....[194]....
        /*0fc0*/ 	.word	0x00016850


	//   ....[195]....
        /*0fc4*/ 	.word	0x000169b0


	//   ....[196]....
        /*0fc8*/ 	.word	0x000169f0


	//   ....[197]....
        /*0fcc*/ 	.word	0x00016a20


	//   ....[198]....
        /*0fd0*/ 	.word	0x00016a50


	//   ....[199]....
        /*0fd4*/ 	.word	0x00016a80


	//   ....[200]....
        /*0fd8*/ 	.word	0x00016ab0


	//   ....[201]....
        /*0fdc*/ 	.word	0x00016b40


	//   ....[202]....
        /*0fe0*/ 	.word	0x00016b70


	//   ....[203]....
        /*0fe4*/ 	.word	0x00016b80


	//   ....[204]....
        /*0fe8*/ 	.word	0x00016be0


	//   ....[205]....
        /*0fec*/ 	.word	0x000171d0


	//   ....[206]....
        /*0ff0*/ 	.word	0x00017230


	//   ....[207]....
        /*0ff4*/ 	.word	0x00017280


	//   ....[208]....
        /*0ff8*/ 	.word	0x000172d0


	//   ....[209]....
        /*0ffc*/ 	.word	0x00017320


	//   ....[210]....
        /*1000*/ 	.word	0x00017390


	//   ....[211]....
        /*1004*/ 	.word	0x000173e0


	//   ....[212]....
        /*1008*/ 	.word	0x00017440


	//   ....[213]....
        /*100c*/ 	.word	0x000174b0


	//   ....[214]....
        /*1010*/ 	.word	0x00017510


	//   ....[215]....
        /*1014*/ 	.word	0x00017580


	//   ....[216]....
        /*1018*/ 	.word	0x000175f0


	//   ....[217]....
        /*101c*/ 	.word	0x00017660


	//   ....[218]....
        /*1020*/ 	.word	0x000176c0


	//   ....[219]....
        /*1024*/ 	.word	0x00017730


	//   ....[220]....
        /*1028*/ 	.word	0x000177a0


	//   ....[221]....
        /*102c*/ 	.word	0x00017810


	//   ....[222]....
        /*1030*/ 	.word	0x00017870


	//   ....[223]....
        /*1034*/ 	.word	0x000178e0


	//   ....[224]....
        /*1038*/ 	.word	0x00017950


	//   ....[225]....
        /*103c*/ 	.word	0x000179c0


	//   ....[226]....
        /*1040*/ 	.word	0x00017a20


	//   ....[227]....
        /*1044*/ 	.word	0x00017a90


	//   ....[228]....
        /*1048*/ 	.word	0x00017b00


	//   ....[229]....
        /*104c*/ 	.word	0x00017b70


	//   ....[230]....
        /*1050*/ 	.word	0x00017bd0


	//   ....[231]....
        /*1054*/ 	.word	0x00017c40


	//   ....[232]....
        /*1058*/ 	.word	0x00017cb0


	//   ....[233]....
        /*105c*/ 	.word	0x00017d80


	//   ....[234]....
        /*1060*/ 	.word	0x00017de0


	//   ....[235]....
        /*1064*/ 	.word	0x00017ec0


	//   ....[236]....
        /*1068*/ 	.word	0x00017f20


	//   ....[237]....
        /*106c*/ 	.word	0x00018000


	//   ....[238]....
        /*1070*/ 	.word	0x00018060


	//   ....[239]....
        /*1074*/ 	.word	0x00018140


	//   ....[240]....
        /*1078*/ 	.word	0x000181a0


	//   ....[241]....
        /*107c*/ 	.word	0x00018200


	//   ....[242]....
        /*1080*/ 	.word	0x00018250


	//   ....[243]....
        /*1084*/ 	.word	0x000182a0


	//   ....[244]....
        /*1088*/ 	.word	0x000182f0


	//   ....[245]....
        /*108c*/ 	.word	0x00018340


	//   ....[246]....
        /*1090*/ 	.word	0x00018390


	//   ....[247]....
        /*1094*/ 	.word	0x000183e0


	//   ....[248]....
        /*1098*/ 	.word	0x00018430


	//   ....[249]....
        /*109c*/ 	.word	0x000184a0


	//   ....[250]....
        /*10a0*/ 	.word	0x00018510


	//   ....[251]....
        /*10a4*/ 	.word	0x00018580


	//   ....[252]....
        /*10a8*/ 	.word	0x00018660


	//   ....[253]....
        /*10ac*/ 	.word	0x000186c0


	//   ....[254]....
        /*10b0*/ 	.word	0x000187a0


	//   ....[255]....
        /*10b4*/ 	.word	0x00018800


	//   ....[0]....
        /*10b8*/ 	.word	0x000188e0


	//   ....[1]....
        /*10bc*/ 	.word	0x00018940


	//   ....[2]....
        /*10c0*/ 	.word	0x00018a20


	//   ....[3]....
        /*10c4*/ 	.word	0x00018a80


	//   ....[4]....
        /*10c8*/ 	.word	0x00018ad0


	//   ....[5]....
        /*10cc*/ 	.word	0x00018b10


	//   ....[6]....
        /*10d0*/ 	.word	0x00018b60


	//   ....[7]....
        /*10d4*/ 	.word	0x00018ba0


	//   ....[8]....
        /*10d8*/ 	.word	0x00018bf0


	//   ....[9]....
        /*10dc*/ 	.word	0x00018c30


	//   ....[10]....
        /*10e0*/ 	.word	0x00018c80


	//   ....[11]....
        /*10e4*/ 	.word	0x00018cc0


	//   ....[12]....
        /*10e8*/ 	.word	0x00018d10


	//   ....[13]....
        /*10ec*/ 	.word	0x00018d60


	//   ....[14]....
        /*10f0*/ 	.word	0x00018db0


	//   ....[15]....
        /*10f4*/ 	.word	0x00018e00


	//   ....[16]....
        /*10f8*/ 	.word	0x00018e50


	//   ....[17]....
        /*10fc*/ 	.word	0x00018ea0


	//   ....[18]....
        /*1100*/ 	.word	0x00018ef0


	//   ....[19]....
        /*1104*/ 	.word	0x00018f40


	//   ....[20]....
        /*1108*/ 	.word	0x00018fb0


	//   ....[21]....
        /*110c*/ 	.word	0x00019020


	//   ....[22]....
        /*1110*/ 	.word	0x00019090


	//   ....[23]....
        /*1114*/ 	.word	0x000190f0


	//   ....[24]....
        /*1118*/ 	.word	0x00019160


	//   ....[25]....
        /*111c*/ 	.word	0x000191d0


	//   ....[26]....
        /*1120*/ 	.word	0x00019240


	//   ....[27]....
        /*1124*/ 	.word	0x000192a0


	//   ....[28]....
        /*1128*/ 	.word	0x00019310


	//   ....[29]....
        /*112c*/ 	.word	0x00019380


	//   ....[30]....
        /*1130*/ 	.word	0x000193f0


	//   ....[31]....
        /*1134*/ 	.word	0x00019450


	//   ....[32]....
        /*1138*/ 	.word	0x000194c0


	//   ....[33]....
        /*113c*/ 	.word	0x00019530


	//   ....[34]....
        /*1140*/ 	.word	0x000195a0


	//   ....[35]....
        /*1144*/ 	.word	0x00019600


	//   ....[36]....
        /*1148*/ 	.word	0x00019670


	//   ....[37]....
        /*114c*/ 	.word	0x000196e0


	//   ....[38]....
        /*1150*/ 	.word	0x00019750


	//   ....[39]....
        /*1154*/ 	.word	0x000197b0


	//   ....[40]....
        /*1158*/ 	.word	0x00019820


	//   ....[41]....
        /*115c*/ 	.word	0x00019890


	//   ....[42]....
        /*1160*/ 	.word	0x00019900


	//   ....[43]....
        /*1164*/ 	.word	0x00019960


	//   ....[44]....
        /*1168*/ 	.word	0x000199d0


	//   ....[45]....
        /*116c*/ 	.word	0x00019a40


	//   ....[46]....
        /*1170*/ 	.word	0x00019ab0


	//   ....[47]....
        /*1174*/ 	.word	0x00019b10


	//   ....[48]....
        /*1178*/ 	.word	0x00019b80


	//   ....[49]....
        /*117c*/ 	.word	0x00019bf0


	//   ....[50]....
        /*1180*/ 	.word	0x00019c60


	//   ....[51]....
        /*1184*/ 	.word	0x00019cc0


	//   ....[52]....
        /*1188*/ 	.word	0x00019d30


	//   ....[53]....
        /*118c*/ 	.word	0x00019da0


	//   ....[54]....
        /*1190*/ 	.word	0x00019e10


	//   ....[55]....
        /*1194*/ 	.word	0x00019e70


	//   ....[56]....
        /*1198*/ 	.word	0x00019ee0


	//   ....[57]....
        /*119c*/ 	.word	0x00019f50


	//   ....[58]....
        /*11a0*/ 	.word	0x00019fc0


	//   ....[59]....
        /*11a4*/ 	.word	0x0001a020


	//   ....[60]....
        /*11a8*/ 	.word	0x0001a090


	//   ....[61]....
        /*11ac*/ 	.word	0x0001a100


	//   ....[62]....
        /*11b0*/ 	.word	0x0001a150


	//   ....[63]....
        /*11b4*/ 	.word	0x0001a190


	//   ....[64]....
        /*11b8*/ 	.word	0x0001a1e0


	//   ....[65]....
        /*11bc*/ 	.word	0x0001a230


	//   ....[66]....
        /*11c0*/ 	.word	0x0001a280


	//   ....[67]....
        /*11c4*/ 	.word	0x0001a2f0


	//   ....[68]....
        /*11c8*/ 	.word	0x0001a340


	//   ....[69]....
        /*11cc*/ 	.word	0x0001a390


	//   ....[70]....
        /*11d0*/ 	.word	0x0001a3e0


	//   ....[71]....
        /*11d4*/ 	.word	0x0001a430


	//   ....[72]....
        /*11d8*/ 	.word	0x0001a480


	//   ....[73]....
        /*11dc*/ 	.word	0x0001a4f0


	//   ....[74]....
        /*11e0*/ 	.word	0x0001a540


	//   ....[75]....
        /*11e4*/ 	.word	0x0001a5a0


	//   ....[76]....
        /*11e8*/ 	.word	0x0001a600


	//   ....[77]....
        /*11ec*/ 	.word	0x0001a670


	//----- nvinfo : EIATTR_EXIT_INSTR_OFFSETS
	.align		4
.L_450:
        /*11f0*/ 	.byte	0x04, 0x1c
        /*11f2*/ 	.short	(.L_452 - .L_451)


	//   ....[0]....
.L_451:
        /*11f4*/ 	.word	0x00000c10


	//   ....[1]....
        /*11f8*/ 	.word	0x00017190


	//----- nvinfo : EIATTR_MAX_THREADS
	.align		4
.L_452:
        /*11fc*/ 	.byte	0x04, 0x05
        /*11fe*/ 	.short	(.L_454 - .L_453)
.L_453:
        /*1200*/ 	.word	0x00000080
        /*1204*/ 	.word	0x00000001
        /*1208*/ 	.word	0x00000001


	//----- nvinfo : EIATTR_CRS_STACK_SIZE
	.align		4
.L_454:
        /*120c*/ 	.byte	0x04, 0x1e
        /*120e*/ 	.short	(.L_456 - .L_455)
.L_455:
        /*1210*/ 	.word	0x00000000
.L_456:


//--------------------- .nv.info._ZN7cutlass13device_kernelIN5flash19enable_sm80_to_sm89INS1_16FlashAttnFwdSm80INS1_25CollectiveMainloopFwdSm80ILi4ELi1ELb0EN4cute5tupleIJNS5_1CILi128EEENS7_ILi96EEENS7_ILi64EEEEEELi64ENS_6half_tEfNS_4arch4Sm80ELb0ELb1ELb0ELb0ELb1ELb0ELb1ELb1EEENS1_21CollectiveEpilogueFwdINS6_IJS8_SA_S9_EEENS6_IJNS7_ILi1EEESI_SI_EEESC_SE_Li128ELb0ELb1ELb1ELb0EEENS1_19SingleTileSchedulerILb0ELb1ELb1ELi128EEEEEEEEEvNT_6ParamsE --------------------------
	.section	.nv.info._ZN7cutlass13device_kernelIN5flash19enable_sm80_to_sm89INS1_16FlashAttnFwdSm80INS1_25CollectiveMainloopFwdSm80ILi4ELi1ELb0EN4cute5tupleIJNS5_1CILi128EEENS7_ILi96EEENS7_ILi64EEEEEELi64ENS_6half_tEfNS_4arch4Sm80ELb0ELb1ELb0ELb0ELb1ELb0ELb1ELb1EEENS1_21CollectiveEpilogueFwdINS6_IJS8_SA_S9_EEENS6_IJNS7_ILi1EEESI_SI_EEESC_SE_Li128ELb0ELb1ELb1ELb0EEENS1_19SingleTileSchedulerILb0ELb1ELb1ELi128EEEEEEEEEvNT_6ParamsE,"",@"SHT_CUDA_INFO"
	.sectionflags	@""
	.align	4


	//----- nvinfo : EIATTR_CUDA_API_VERSION
	.align		4
        /*0000*/ 	.byte	0x04, 0x37
        /*0002*/ 	.short	(.L_458 - .L_457)
.L_457:
        /*0004*/ 	.word	0x00000082


	//----- nvinfo : EIATTR_SW2861232_WAR
	.align		4
.L_458:
        /*0008*/ 	.byte	0x01, 0x35
	.zero		2


	//----- nvinfo : EIATTR_PARAM_CBANK
	.align		4
        /*000c*/ 	.byte	0x04, 0x0a
        /*000e*/ 	.short	(.L_460 - .L_459)
	.align		4
.L_459:
        /*0010*/ 	.word	index@(.nv.constant0._ZN7cutlass13device_kernelIN5flash19enable_sm80_to_sm89INS1_16FlashAttnFwdSm80INS1_25CollectiveMainloopFwdSm80ILi4ELi1ELb0EN4cute5tupleIJNS5_1CILi128EEENS7_ILi96EEENS7_ILi64EEEEEELi64ENS_6half_tEfNS_4arch4Sm80ELb0ELb1ELb0ELb0ELb1ELb0ELb1ELb1EEENS1_21CollectiveEpilogueFwdINS6_IJS8_SA_S9_EEENS6_IJNS7_ILi1EEESI_SI_EEESC_SE_Li128ELb0ELb1ELb1ELb0EEENS1_19SingleTileSchedulerILb0ELb1ELb1ELi128EEEEEEEEEvNT_6ParamsE)
        /*0014*/ 	.short	0x0160
        /*0016*/ 	.short	0x0418


	//----- nvinfo : EIATTR_CBANK_PARAM_SIZE
	.align		4
.L_460:
        /*0018*/ 	.byte	0x03, 0x19
        /*001a*/ 	.short	0x0418


	//----- nvinfo : EIATTR_KPARAM_INFO
	.align		4
        /*001c*/ 	.byte	0x04, 0x17
        /*001e*/ 	.short	(.L_462 - .L_461)
.L_461:
        /*0020*/ 	.word	0x00000000
        /*0024*/ 	.short	0x0000
        /*0026*/ 	.short	0x0000
        /*0028*/ 	.byte	0x00, 0xf0, 0x61, 0x10


	//----- nvinfo : EIATTR_MAXREG_COUNT
	.align		4
.L_462:
        /*002c*/ 	.byte	0x03, 0x1b
        /*002e*/ 	.short	0x00ff


	//----- nvinfo : EIATTR_NUM_BARRIERS
	.align		4
        /*0030*/ 	.byte	0x02, 0x4c
        /*0032*/ 	.byte	0x02
	.zero		1


	//----- nvinfo : EIATTR_ANNOTATIONS
	.align		4
        /*0034*/ 	.byte	0x04, 0x55
        /*0036*/ 	.short	(.L_464 - .L_463)


	//   ....[0]....
.L_463:
        /*0038*/ 	.word	0x00000001
        /*003c*/ 	.byte	0x30, 0x92, 0x00, 0x00, 0x01, 0x00, 0x00, 0x00, 0x90, 0x92, 0x00, 0x00, 0x01, 0x00, 0x00, 0x00
        /*004c*/ 	.byte	0xe0, 0xa1, 0x00, 0x00, 0x01, 0x00, 0x00, 0x00, 0x20, 0xa2, 0x00, 0x00, 0x01, 0x00, 0x00, 0x00
        /*005c*/ 	.byte	0x80, 0x26, 0x01, 0x00, 0x01, 0x00, 0x00, 0x00, 0x80, 0x27, 0x01, 0x00, 0x01, 0x00, 0x00, 0x00
        /*006c*/ 	.byte	0xe0, 0x27, 0x01, 0x00, 0x01, 0x00, 0x00, 0x00, 0xd0, 0x3b, 0x01, 0x00, 0x01, 0x00, 0x00, 0x00
        /*007c*/ 	.byte	0x00, 0x3c, 0x01, 0x00, 0x01, 0x00, 0x00, 0x00, 0x30, 0x3c, 0x01, 0x00


	//----- nvinfo : EIATTR_MERCURY_ISA_VERSION
	.align		4
.L_464:
        /*0088*/ 	.byte	0x03, 0x5f
        /*008a*/ 	.short	0x0000


	//----- nvinfo : EIATTR_COOP_GROUP_MASK_REGIDS
	.align		4
        /*008c*/ 	.byte	0x04, 0x29
        /*008e*/ 	.short	(.L_466 - .L_465)


	//   ....[0]....
.L_465:
        /*0090*/ 	.word	0xffffffff


	//   ....[1]....
        /*0094*/ 	.word	0xffffffff


	//   ....[2]....
        /*0098*/ 	.word	0xffffffff


	//   ....[3]....
        /*009c*/ 	.word	0xffffffff


	//   ....[4]....
        /*00a0*/ 	.word	0xffffffff


	//   ....[5]....
        /*00a4*/ 	.word	0xffffffff


	//   ....[6]....
        /*00a8*/ 	.word	0xffffffff


	//   ....[7]....
        /*00ac*/ 	.word	0xffffffff


	//   ....[8]....
        /*00b0*/ 	.word	0xffffffff


	//   ....[9]....
        /*00b4*/ 	.word	0xffffffff


	//   ....[10]....
        /*00b8*/ 	.word	0xffffffff


	//   ....[11]....
        /*00bc*/ 	.word	0xffffffff


	//   ....[12]....
        /*00c0*/ 	.word	0xffffffff


	//   ....[13]....
        /*00c4*/ 	.word	0xffffffff


	//   ....[14]....
        /*00c8*/ 	.word	0xffffffff


	//   ....[15]....
        /*00cc*/ 	.word	0xffffffff


	//   ....[16]....
        /*00d0*/ 	.word	0xffffffff


	//   ....[17]....
        /*00d4*/ 	.word	0xffffffff


	//   ....[18]....
        /*00d8*/ 	.word	0xffffffff


	//   ....[19]....
        /*00dc*/ 	.word	0xffffffff


	//   ....[20]....
        /*00e0*/ 	.word	0xffffffff


	//   ....[21]....
        /*00e4*/ 	.word	0xffffffff


	//   ....[22]....
        /*00e8*/ 	.word	0xffffffff


	//   ....[23]....
        /*00ec*/ 	.word	0xffffffff


	//   ....[24]....
        /*00f0*/ 	.word	0xffffffff


	//   ....[25]....
        /*00f4*/ 	.word	0xffffffff


	//   ....[26]....
        /*00f8*/ 	.word	0xffffffff


	//   ....[27]....
        /*00fc*/ 	.word	0xffffffff


	//   ....[28]....
        /*0100*/ 	.word	0xffffffff


	//   ....[29]....
        /*0104*/ 	.word	0xffffffff


	//   ....[30]....
        /*0108*/ 	.word	0xffffffff


	//   ....[31]....
        /*010c*/ 	.word	0xffffffff


	//   ....[32]....
        /*0110*/ 	.word	0xffffffff


	//   ....[33]....
        /*0114*/ 	.word	0xffffffff


	//   ....[34]....
        /*0118*/ 	.word	0xffffffff


	//   ....[35]....
        /*011c*/ 	.word	0xffffffff


	//   ....[36]....
        /*0120*/ 	.word	0xffffffff


	//   ....[37]....
        /*0124*/ 	.word	0xffffffff


	//   ....[38]....
        /*0128*/ 	.word	0xffffffff


	//   ....[39]....
        /*012c*/ 	.word	0xffffffff


	//   ....[40]....
        /*0130*/ 	.word	0xffffffff


	//   ....[41]....
        /*0134*/ 	.word	0xffffffff


	//   ....[42]....
        /*0138*/ 	.word	0xffffffff


	//   ....[43]....
        /*013c*/ 	.word	0xffffffff


	//   ....[44]....
        /*0140*/ 	.word	0xffffffff


	//   ....[45]....
        /*0144*/ 	.word	0xffffffff


	//   ....[46]....
        /*0148*/ 	.word	0xffffffff


	//   ....[47]....
        /*014c*/ 	.word	0xffffffff


	//   ....[48]....
        /*0150*/ 	.word	0xffffffff


	//   ....[49]....
        /*0154*/ 	.word	0xffffffff


	//   ....[50]....
        /*0158*/ 	.word	0xffffffff


	//   ....[51]....
        /*015c*/ 	.word	0xffffffff


	//   ....[52]....
        /*0160*/ 	.word	0xffffffff


	//   ....[53]....
        /*0164*/ 	.word	0xffffffff


	//   ....[54]....
        /*0168*/ 	.word	0xffffffff


	//   ....[55]....
        /*016c*/ 	.word	0xffffffff


	//   ....[56]....
        /*0170*/ 	.word	0xffffffff


	//   ....[57]....
        /*0174*/ 	.word	0xffffffff


	//   ....[58]....
        /*0178*/ 	.word	0xffffffff


	//   ....[59]....
        /*017c*/ 	.word	0xffffffff


	//   ....[60]....
        /*0180*/ 	.word	0xffffffff


	//   ....[61]....
        /*0184*/ 	.word	0xffffffff


	//   ....[62]....
        /*0188*/ 	.word	0xffffffff


	//   ....[63]....
        /*018c*/ 	.word	0xffffffff


	//   ....[64]....
        /*0190*/ 	.word	0xffffffff


	//   ....[65]....
        /*0194*/ 	.word	0xffffffff


	//   ....[66]....
        /*0198*/ 	.word	0xffffffff


	//   ....[67]....
        /*019c*/ 	.word	0xffffffff


	//   ....[68]....
        /*01a0*/ 	.word	0xffffffff


	//   ....[69]....
        /*01a4*/ 	.word	0xffffffff


	//   ....[70]....
        /*01a8*/ 	.word	0xffffffff


	//   ....[71]....
        /*01ac*/ 	.word	0xffffffff


	//   ....[72]....
        /*01b0*/ 	.word	0xffffffff


	//   ....[73]....
        /*01b4*/ 	.word	0xffffffff


	//   ....[74]....
        /*01b8*/ 	.word	0xffffffff


	//   ....[75]....
        /*01bc*/ 	.word	0xffffffff


	//   ....[76]....
        /*01c0*/ 	.word	0xffffffff


	//   ....[77]....
        /*01c4*/ 	.word	0xffffffff


	//   ....[78]....
        /*01c8*/ 	.word	0xffffffff


	//   ....[79]....
        /*01cc*/ 	.word	0xffffffff


	//   ....[80]....
        /*01d0*/ 	.word	0xffffffff


	//   ....[81]....
        /*01d4*/ 	.word	0xffffffff


	//   ....[82]....
        /*01d8*/ 	.word	0xffffffff


	//   ....[83]....
        /*01dc*/ 	.word	0xffffffff


	//   ....[84]....
        /*01e0*/ 	.word	0xffffffff


	//   ....[85]....
        /*01e4*/ 	.word	0xffffffff


	//   ....[86]....
        /*01e8*/ 	.word	0xffffffff


	//   ....[87]....
        /*01ec*/ 	.word	0xffffffff


	//   ....[88]....
        /*01f0*/ 	.word	0xffffffff


	//   ....[89]....
        /*01f4*/ 	.word	0xffffffff


	//   ....[90]....
        /*01f8*/ 	.word	0xffffffff


	//   ....[91]....
        /*01fc*/ 	.word	0xffffffff


	//   ....[92]....
        /*0200*/ 	.word	0xffffffff


	//   ....[93]....
        /*0204*/ 	.word	0xffffffff


	//   ....[94]....
        /*0208*/ 	.word	0xffffffff


	//   ....[95]....
        /*020c*/ 	.word	0xffffffff


	//   ....[96]....
        /*0210*/ 	.word	0xffffffff


	//   ....[97]....
        /*0214*/ 	.word	0xffffffff


	//   ....[98]....
        /*0218*/ 	.word	0xffffffff


	//   ....[99]....
        /*021c*/ 	.word	0xffffffff


	//   ....[100]....
        /*0220*/ 	.word	0xffffffff


	//   ....[101]....
        /*0224*/ 	.word	0xffffffff


	//   ....[102]....
        /*0228*/ 	.word	0xffffffff


	//   ....[103]....
        /*022c*/ 	.word	0xffffffff


	//   ....[104]....
        /*0230*/ 	.word	0xffffffff


	//   ....[105]....
        /*0234*/ 	.word	0xffffffff


	//   ....[106]....
        /*0238*/ 	.word	0xffffffff


	//   ....[107]....
        /*023c*/ 	.word	0xffffffff


	//   ....[108]....
        /*0240*/ 	.word	0xffffffff


	//   ....[109]....
        /*0244*/ 	.word	0xffffffff


	//   ....[110]....
        /*0248*/ 	.word	0xffffffff


	//   ....[111]....
        /*024c*/ 	.word	0xffffffff


	//   ....[112]....
        /*0250*/ 	.word	0xffffffff


	//   ....[113]....
        /*0254*/ 	.word	0xffffffff


	//   ....[114]....
        /*0258*/ 	.word	0xffffffff


	//   ....[115]....
        /*025c*/ 	.word	0xffffffff


	//   ....[116]....
        /*0260*/ 	.word	0xffffffff


	//   ....[117]....
        /*0264*/ 	.word	0xffffffff


	//   ....[118]....
        /*0268*/ 	.word	0xffffffff


	//   ....[119]....
        /*026c*/ 	.word	0xffffffff


	//   ....[120]....
        /*0270*/ 	.word	0xffffffff


	//   ....[121]....
        /*0274*/ 	.word	0xffffffff


	//   ....[122]....
        /*0278*/ 	.word	0xffffffff


	//   ....[123]....
        /*027c*/ 	.word	0xffffffff


	//   ....[124]....
        /*0280*/ 	.word	0xffffffff


	//   ....[125]....
        /*0284*/ 	.word	0xffffffff


	//   ....[126]....
        /*0288*/ 	.word	0xffffffff


	//   ....[127]....
        /*028c*/ 	.word	0xffffffff


	//   ....[128]....
        /*0290*/ 	.word	0xffffffff


	//   ....[129]....
        /*0294*/ 	.word	0xffffffff


	//   ....[130]....
        /*0298*/ 	.word	0xffffffff


	//   ....[131]....
        /*029c*/ 	.word	0xffffffff


	//   ....[132]....
        /*02a0*/ 	.word	0xffffffff


	//   ....[133]....
        /*02a4*/ 	.word	0xffffffff


	//   ....[134]....
        /*02a8*/ 	.word	0xffffffff


	//   ....[135]....
        /*02ac*/ 	.word	0xffffffff


	//   ....[136]....
        /*02b0*/ 	.word	0xffffffff


	//   ....[137]....
        /*02b4*/ 	.word	0xffffffff


	//   ....[138]....
        /*02b8*/ 	.word	0xffffffff


	//   ....[139]....
        /*02bc*/ 	.word	0xffffffff


	//   ....[140]....
        /*02c0*/ 	.word	0xffffffff


	//   ....[141]....
        /*02c4*/ 	.word	0xffffffff


	//   ....[142]....
        /*02c8*/ 	.word	0xffffffff


	//   ....[143]....
        /*02cc*/ 	.word	0xffffffff


	//   ....[144]....
        /*02d0*/ 	.word	0xffffffff


	//   ....[145]....
        /*02d4*/ 	.word	0xffffffff


	//   ....[146]....
        /*02d8*/ 	.word	0xffffffff


	//   ....[147]....
        /*02dc*/ 	.word	0xffffffff


	//   ....[148]....
        /*02e0*/ 	.word	0xffffffff


	//   ....[149]....
        /*02e4*/ 	.word	0xffffffff


	//   ....[150]....
        /*02e8*/ 	.word	0xffffffff


	//   ....[151]....
        /*02ec*/ 	.word	0xffffffff


	//   ....[152]....
        /*02f0*/ 	.word	0xffffffff


	//   ....[153]....
        /*02f4*/ 	.word	0xffffffff


	//   ....[154]....
        /*02f8*/ 	.word	0xffffffff


	//   ....[155]....
        /*02fc*/ 	.word	0xffffffff


	//   ....[156]....
        /*0300*/ 	.word	0xffffffff


	//   ....[157]....
        /*0304*/ 	.word	0xffffffff


	//   ....[158]....
        /*0308*/ 	.word	0xffffffff


	//   ....[159]....
        /*030c*/ 	.word	0xffffffff


	//   ....[160]....
        /*0310*/ 	.word	0xffffffff


	//   ....[161]....
        /*0314*/ 	.word	0xffffffff


	//   ....[162]....
        /*0318*/ 	.word	0xffffffff


	//   ....[163]....
        /*031c*/ 	.word	0xffffffff


	//   ....[164]....
        /*0320*/ 	.word	0xffffffff


	//   ....[165]....
        /*0324*/ 	.word	0xffffffff


	//   ....[166]....
        /*0328*/ 	.word	0xffffffff


	//   ....[167]....
        /*032c*/ 	.word	0xffffffff


	//   ....[168]....
        /*0330*/ 	.word	0xffffffff


	//   ....[169]....
        /*0334*/ 	.word	0xffffffff


	//   ....[170]....
        /*0338*/ 	.word	0xffffffff


	//   ....[171]....
        /*033c*/ 	.word	0xffffffff


	//   ....[172]....
        /*0340*/ 	.word	0xffffffff


	//   ....[173]....
        /*0344*/ 	.word	0xffffffff


	//   ....[174]....
        /*0348*/ 	.word	0xffffffff


	//   ....[175]....
        /*034c*/ 	.word	0xffffffff


	//   ....[176]....
        /*0350*/ 	.word	0xffffffff


	//   ....[177]....
        /*0354*/ 	.word	0xffffffff


	//   ....[178]....
        /*0358*/ 	.word	0xffffffff


	//   ....[179]....
        /*035c*/ 	.word	0xffffffff


	//   ....[180]....
        /*0360*/ 	.word	0xffffffff


	//   ....[181]....
        /*0364*/ 	.word	0xffffffff


	//   ....[182]....
        /*0368*/ 	.word	0xffffffff


	//   ....[183]....
        /*036c*/ 	.word	0xffffffff


	//   ....[184]....
        /*0370*/ 	.word	0xffffffff


	//   ....[185]....
        /*0374*/ 	.word	0xffffffff


	//   ....[186]....
        /*0378*/ 	.word	0xffffffff


	//   ....[187]....
        /*037c*/ 	.word	0xffffffff


	//   ....[188]....
        /*0380*/ 	.word	0xffffffff


	//   ....[189]....
        /*0384*/ 	.word	0xffffffff


	//   ....[190]....
        /*0388*/ 	.word	0xffffffff


	//   ....[191]....
        /*038c*/ 	.word	0xffffffff


	//   ....[192]....
        /*0390*/ 	.word	0xffffffff


	//----- nvinfo : EIATTR_COOP_GROUP_INSTR_OFFSETS
	.align		4
.L_466:
        /*0394*/ 	.byte	0x04, 0x28
        /*0396*/ 	.short	(.L_468 - .L_467)


	//   ....[0]....
.L_467:
        /*0398*/ 	.word	0x00000060


	//   ....[1]....
        /*039c*/ 	.word	0x00001180


	//   ....[2]....
        /*03a0*/ 	.word	0x000011b0


	//   ....[3]....
        /*03a4*/ 	.word	0x000012c0


	//   ....[4]....
        /*03a8*/ 	.word	0x000012f0


	//   ....[5]....
        /*03ac*/ 	.word	0x00001380


	//   ....[6]....
        /*03b0*/ 	.word	0x000013b0


	//   ....[7]....
        /*03b4*/ 	.word	0x00001440


	//   ....[8]....
        /*03b8*/ 	.word	0x00001470


	//   ....[9]....
        /*03bc*/ 	.word	0x00001500


	//   ....[10]....
        /*03c0*/ 	.word	0x00001530


	//   ....[11]....
        /*03c4*/ 	.word	0x000015c0


	//   ....[12]....
        /*03c8*/ 	.word	0x000015f0


	//   ....[13]....
        /*03cc*/ 	.word	0x00001680


	//   ....[14]....
        /*03d0*/ 	.word	0x000016b0


	//   ....[15]....
        /*03d4*/ 	.word	0x00001730


	//   ....[16]....
        /*03d8*/ 	.word	0x00001770


	//   ....[17]....
        /*03dc*/ 	.word	0x00001c40


	//   ....[18]....
        /*03e0*/ 	.word	0x00001c70


	//   ....[19]....
        /*03e4*/ 	.word	0x00001c90


	//   ....[20]....
        /*03e8*/ 	.word	0x00001cc0


	//   ....[21]....
        /*03ec*/ 	.word	0x00001cf0


	//   ....[22]....
        /*03f0*/ 	.word	0x00001d00


	//   ....[23]....
        /*03f4*/ 	.word	0x00001d20


	//   ....[24]....
        /*03f8*/ 	.word	0x00001d40


	//   ....[25]....
        /*03fc*/ 	.word	0x00001d60


	//   ....[26]....
        /*0400*/ 	.word	0x00001d70


	//   ....[27]....
        /*0404*/ 	.word	0x00001d80


	//   ....[28]....
        /*0408*/ 	.word	0x00001d90


	//   ....[29]....
        /*040c*/ 	.word	0x00002020


	//   ....[30]....
        /*0410*/ 	.word	0x00002060


	//   ....[31]....
        /*0414*/ 	.word	0x00002100


	//   ....[32]....
        /*0418*/ 	.word	0x00002140


	//   ....[33]....
        /*041c*/ 	.word	0x00002170


	//   ....[34]....
        /*0420*/ 	.word	0x000021a0


	//   ....[35]....
        /*0424*/ 	.word	0x000021c0


	//   ....[36]....
        /*0428*/ 	.word	0x00002300


	//   ....[37]....
        /*042c*/ 	.word	0x00002330


	//   ....[38]....
        /*0430*/ 	.word	0x000024f0


	//   ....[39]....
        /*0434*/ 	.word	0x00002500


	//   ....[40]....
        /*0438*/ 	.word	0x00002560


	//   ....[41]....
        /*043c*/ 	.word	0x00002e10


	//   ....[42]....
        /*0440*/ 	.word	0x00002e20


	//   ....[43]....
        /*0444*/ 	.word	0x00002e30


	//   ....[44]....
        /*0448*/ 	.word	0x00002e40


	//   ....[45]....
        /*044c*/ 	.word	0x00002e50


	//   ....[46]....
        /*0450*/ 	.word	0x00002e60


	//   ....[47]....
        /*0454*/ 	.word	0x00002e70


	//   ....[48]....
        /*0458*/ 	.word	0x00002e90


	//   ....[49]....
        /*045c*/ 	.word	0x00002eb0


	//   ....[50]....
        /*0460*/ 	.word	0x00002ed0


	//   ....[51]....
        /*0464*/ 	.word	0x00002ee0


	//   ....[52]....
        /*0468*/ 	.word	0x00002f00


	//   ....[53]....
        /*046c*/ 	.word	0x000031d0


	//   ....[54]....
        /*0470*/ 	.word	0x00003420


	//   ....[55]....
        /*0474*/ 	.word	0x00003cb0


	//   ....[56]....
        /*0478*/ 	.word	0x00004a50


	//   ....[57]....
        /*047c*/ 	.word	0x00005400


	//   ....[58]....
        /*0480*/ 	.word	0x00005500


	//   ....[59]....
        /*0484*/ 	.word	0x00005600


	//   ....[60]....
        /*0488*/ 	.word	0x00005770


	//   ....[61]....
        /*048c*/ 	.word	0x00005c00


	//   ....[62]....
        /*0490*/ 	.word	0x00005de0


	//   ....[63]....
        /*0494*/ 	.word	0x00005e60


	//   ....[64]....
        /*0498*/ 	.word	0x00005f70


	//   ....[65]....
        /*049c*/ 	.word	0x00007aa0


	//   ....[66]....
        /*04a0*/ 	.word	0x00007ab0


	//   ....[67]....
        /*04a4*/ 	.word	0x00007ac0


	//   ....[68]....
        /*04a8*/ 	.word	0x00007ad0


	//   ....[69]....
        /*04ac*/ 	.word	0x00007ae0


	//   ....[70]....
        /*04b0*/ 	.word	0x00007af0


	//   ....[71]....
        /*04b4*/ 	.word	0x00007b00


	//   ....[72]....
        /*04b8*/ 	.word	0x00007b10


	//   ....[73]....
        /*04bc*/ 	.word	0x00007b20


	//   ....[74]....
        /*04c0*/ 	.word	0x00007b30


	//   ....[75]....
        /*04c4*/ 	.word	0x00007b40


	//   ....[76]....
        /*04c8*/ 	.word	0x00007b50


	//   ....[77]....
        /*04cc*/ 	.word	0x00008590


	//   ....[78]....
        /*04d0*/ 	.word	0x000085a0


	//   ....[79]....
        /*04d4*/ 	.word	0x000085b0


	//   ....[80]....
        /*04d8*/ 	.word	0x000085c0


	//   ....[81]....
        /*04dc*/ 	.word	0x000085d0


	//   ....[82]....
        /*04e0*/ 	.word	0x000085e0


	//   ....[83]....
        /*04e4*/ 	.word	0x000085f0


	//   ....[84]....
        /*04e8*/ 	.word	0x00008610


	//   ....[85]....
        /*04ec*/ 	.word	0x00008630


	//   ....[86]....
        /*04f0*/ 	.word	0x00008660


	//   ....[87]....
        /*04f4*/ 	.word	0x00008680


	//   ....[88]....
        /*04f8*/ 	.word	0x000086a0


	//   ....[89]....
        /*04fc*/ 	.word	0x00008810


	//   ....[90]....
        /*0500*/ 	.word	0x00008a40


	//   ....[91]....
        /*0504*/ 	.word	0x00008c30


	//   ....[92]....
        /*0508*/ 	.word	0x00009bb0


	//   ....[93]....
        /*050c*/ 	.word	0x0000ade0


	//   ....[94]....
        /*0510*/ 	.word	0x0000ae00


	//   ....[95]....
        /*0514*/ 	.word	0x0000ae20


	//   ....[96]....
        /*0518*/ 	.word	0x0000ae50


	//   ....[97]....
        /*051c*/ 	.word	0x0000aec0


	//   ....[98]....
        /*0520*/ 	.word	0x0000b060


	//   ....[99]....
        /*0524*/ 	.word	0x0000b260


	//   ....[100]....
        /*0528*/ 	.word	0x0000b3b0


	//   ....[101]....
        /*052c*/ 	.word	0x0000da70


	//   ....[102]....
        /*0530*/ 	.word	0x0000da80


	//   ....[103]....
        /*0534*/ 	.word	0x0000da90


	//   ....[104]....
        /*0538*/ 	.word	0x0000daa0


	//   ....[105]....
        /*053c*/ 	.word	0x0000dab0


	//   ....[106]....
        /*0540*/ 	.word	0x0000dac0


	//   ....[107]....
        /*0544*/ 	.word	0x0000dad0


	//   ....[108]....
        /*0548*/ 	.word	0x0000dae0


	//   ....[109]....
        /*054c*/ 	.word	0x0000daf0


	//   ....[110]....
        /*0550*/ 	.word	0x0000db00


	//   ....[111]....
        /*0554*/ 	.word	0x0000db10


	//   ....[112]....
        /*0558*/ 	.word	0x0000db20


	//   ....[113]....
        /*055c*/ 	.word	0x0000e560


	//   ....[114]....
        /*0560*/ 	.word	0x0000e570


	//   ....[115]....
        /*0564*/ 	.word	0x0000e580


	//   ....[116]....
        /*0568*/ 	.word	0x0000e590


	//   ....[117]....
        /*056c*/ 	.word	0x0000e5a0


	//   ....[118]....
        /*0570*/ 	.word	0x0000e5b0


	//   ....[119]....
        /*0574*/ 	.word	0x0000e5c0


	//   ....[120]....
        /*0578*/ 	.word	0x0000e5e0


	//   ....[121]....
        /*057c*/ 	.word	0x0000e600


	//   ....[122]....
        /*0580*/ 	.word	0x0000e630


	//   ....[123]....
        /*0584*/ 	.word	0x0000e650


	//   ....[124]....
        /*0588*/ 	.word	0x0000e670


	//   ....[125]....
        /*058c*/ 	.word	0x0000eb90


	//   ....[126]....
        /*0590*/ 	.word	0x0000ec90


	//   ....[127]....
        /*0594*/ 	.word	0x0000ece0


	//   ....[128]....
        /*0598*/ 	.word	0x0000ed60


	//   ....[129]....
        /*059c*/ 	.word	0x0000ede0


	//   ....[130]....
        /*05a0*/ 	.word	0x0000ef20


	//   ....[131]....
        /*05a4*/ 	.word	0x0000efc0


	//   ....[132]....
        /*05a8*/ 	.word	0x0000f130


	//   ....[133]....
        /*05ac*/ 	.word	0x00011340


	//   ....[134]....
        /*05b0*/ 	.word	0x00011360


	//   ....[135]....
        /*05b4*/ 	.word	0x00011370


	//   ....[136]....
        /*05b8*/ 	.word	0x00011390


	//   ....[137]....
        /*05bc*/ 	.word	0x000113b0


	//   ....[138]....
        /*05c0*/ 	.word	0x000113e0


	//   ....[139]....
        /*05c4*/ 	.word	0x00011420


	//   ....[140]....
        /*05c8*/ 	.word	0x00011440


	//   ....[141]....
        /*05cc*/ 	.word	0x00011480


	//   ....[142]....
        /*05d0*/ 	.word	0x000114a0


	//   ....[143]....
        /*05d4*/ 	.word	0x000114b0


	//   ....[144]....
        /*05d8*/ 	.word	0x000114d0


	//   ....[145]....
        /*05dc*/ 	.word	0x00011e60


	//   ....[146]....
        /*05e0*/ 	.word	0x00011e70


	//   ....[147]....
        /*05e4*/ 	.word	0x00011e80


	//   ....[148]....
        /*05e8*/ 	.word	0x00011e90


	//   ....[149]....
        /*05ec*/ 	.word	0x00011ea0


	//   ....[150]....
        /*05f0*/ 	.word	0x00011eb0


	//   ....[151]....
        /*05f4*/ 	.word	0x00011ec0


	//   ....[152]....
        /*05f8*/ 	.word	0x00011ee0


	//   ....[153]....
        /*05fc*/ 	.word	0x00011f00


	//   ....[154]....
        /*0600*/ 	.word	0x00011f30


	//   ....[155]....
        /*0604*/ 	.word	0x00011f50


	//   ....[156]....
        /*0608*/ 	.word	0x00011f70


	//   ....[157]....
        /*060c*/ 	.word	0x000120f0


	//   ....[158]....
        /*0610*/ 	.word	0x00012300


	//   ....[159]....
        /*0614*/ 	.word	0x00012810


	//   ....[160]....
        /*0618*/ 	.word	0x00012f90


	//   ....[161]....
        /*061c*/ 	.word	0x00014030


	//   ....[162]....
        /*0620*/ 	.word	0x000146d0


	//   ....[163]....
        /*0624*/ 	.word	0x00014790


	//   ....[164]....
        /*0628*/ 	.word	0x000147b0


	//   ....[165]....
        /*062c*/ 	.word	0x000147d0


	//   ....[166]....
        /*0630*/ 	.word	0x00014980


	//   ....[167]....
        /*0634*/ 	.word	0x00014b40


	//   ....[168]....
        /*0638*/ 	.word	0x00014ca0


	//   ....[169]....
        /*063c*/ 	.word	0x00016bd0


	//   ....[170]....
        /*0640*/ 	.word	0x00016c00


	//   ....[171]....
        /*0644*/ 	.word	0x00016c10


	//   ....[172]....
        /*0648*/ 	.word	0x00016c20


	//   ....[173]....
        /*064c*/ 	.word	0x00016c50


	//   ....[174]....
        /*0650*/ 	.word	0x00016c70


	//   ....[175]....
        /*0654*/ 	.word	0x00016c90


	//   ....[176]....
        /*0658*/ 	.word	0x00016ca0


	//   ....[177]....
        /*065c*/ 	.word	0x00017990


	//   ....[178]....
        /*0660*/ 	.word	0x000179c0


	//   ....[179]....
        /*0664*/ 	.word	0x000179f0


	//   ....[180]....
        /*0668*/ 	.word	0x00017a20


	//   ....[181]....
        /*066c*/ 	.word	0x00017a60


	//   ....[182]....
        /*0670*/ 	.word	0x00017a90


	//   ....[183]....
        /*0674*/ 	.word	0x00017ab0


	//   ....[184]....
        /*0678*/ 	.word	0x00017ac0


	//   ....[185]....
        /*067c*/ 	.word	0x00017b40


	//   ....[186]....
        /*0680*/ 	.word	0x00017b60


	//   ....[187]....
        /*0684*/ 	.word	0x00017e60


	//   ....[188]....
        /*0688*/ 	.word	0x00017e80


	//   ....[189]....
        /*068c*/ 	.word	0x00018180


	//   ....[190]....
        /*0690*/ 	.word	0x000181a0


	//   ....[191]....
        /*0694*/ 	.word	0x000184a0


	//   ....[192]....
        /*0698*/ 	.word	0x000184b0


	//----- nvinfo : EIATTR_EXIT_INSTR_OFFSETS
	.align		4
.L_468:
        /*069c*/ 	.byte	0x04, 0x1c
        /*069e*/ 	.short	(.L_470 - .L_469)


	//   ....[0]....
.L_469:
        /*06a0*/ 	.word	0x000001c0


	//   ....[1]....
        /*06a4*/ 	.word	0x000184c0


	//   ....[2]....
        /*06a8*/ 	.word	0x00018760


	//   ....[3]....
        /*06ac*/ 	.word	0x000187b0


	//   ....[4]....
        /*06b0*/ 	.word	0x000187e0


	//   ....[5]....
        /*06b4*/ 	.word	0x00018840


	//   ....[6]....
        /*06b8*/ 	.word	0x00018ad0


	//----- nvinfo : EIATTR_CTAIDZ_USED
	.align		4
.L_470:
        /*06bc*/ 	.byte	0x01, 0x04
	.zero		2


	//----- nvinfo : EIATTR_MAX_THREADS
	.align		4
        /*06c0*/ 	.byte	0x04, 0x05
        /*06c2*/ 	.short	(.L_472 - .L_471)
.L_471:
        /*06c4*/ 	.word	0x00000080
        /*06c8*/ 	.word	0x00000001
        /*06cc*/ 	.word	0x00000001


	//----- nvinfo : EIATTR_CRS_STACK_SIZE
	.align		4
.L_472:
        /*06d0*/ 	.byte	0x04, 0x1e
        /*06d2*/ 	.short	(.L_474 - .L_473)
.L_473:
        /*06d4*/ 	.word	0x00000000
.L_474:


//--------------------- .nv.info._ZN7cutlass13device_kernelIN5flash19enable_sm80_to_sm89INS1_16FlashAttnFwdSm80INS1_25CollectiveMainloopFwdSm80ILi4ELi1ELb0EN4cute5tupleIJNS5_1CILi128EEENS7_ILi80EEENS7_ILi64EEEEEELi64ENS_6half_tEfNS_4arch4Sm80ELb0ELb1ELb0ELb1ELb1ELb0ELb1ELb1EEENS1_21CollectiveEpilogueFwdINS6_IJS8_SA_S9_EEENS6_IJNS7_ILi1EEESI_SI_EEESC_SE_Li128ELb1ELb1ELb1ELb0EEENS1_36VarlenDynamicPersistentTileSchedulerILi128ELi80ELi128ELi128ELb1ELb1ELb0ELb1ELb0ELb1EEEEEEEEEvNT_6ParamsE --------------------------
	.section	.nv.info._ZN7cutlass13device_kernelIN5flash19enable_sm80_to_sm89INS1_16FlashAttnFwdSm80INS1_25CollectiveMainloopFwdSm80ILi4ELi1ELb0EN4cute5tupleIJNS5_1CILi128EEENS7_ILi80EEENS7_ILi64EEEEEELi64ENS_6half_tEfNS_4arch4Sm80ELb0ELb1ELb0ELb1ELb1ELb0ELb1ELb1EEENS1_21CollectiveEpilogueFwdINS6_IJS8_SA_S9_EEENS6_IJNS7_ILi1EEESI_SI_EEESC_SE_Li128ELb1ELb1ELb1ELb0EEENS1_36VarlenDynamicPersistentTileSchedulerILi128ELi80ELi128ELi128ELb1ELb1ELb0ELb1ELb0ELb1EEEEEEEEEvNT_6ParamsE,"",@"SHT_CUDA_INFO"
	.sectionflags	@""
	.align	4


	//----- nvinfo : EIATTR_CUDA_API_VERSION
	.align		4
        /*0000*/ 	.byte	0x04, 0x37
        /*0002*/ 	.short	(.L_476 - .L_475)
.L_475:
        /*0004*/ 	.word	0x00000082


	//----- nvinfo : EIATTR_SW2861232_WAR
	.align		4
.L_476:
        /*0008*/ 	.byte	0x01, 0x35
	.zero		2


	//----- nvinfo : EIATTR_PARAM_CBANK
	.align		4
        /*000c*/ 	.byte	0x04, 0x0a
        /*000e*/ 	.short	(.L_478 - .L_477)
	.align		4
.L_477:
        /*0010*/ 	.word	index@(.nv.constant0._ZN7cutlass13device_kernelIN5flash19enable_sm80_to_sm89INS1_16FlashAttnFwdSm80INS1_25CollectiveMainloopFwdSm80ILi4ELi1ELb0EN4cute5tupleIJNS5_1CILi128EEENS7_ILi80EEENS7_ILi64EEEEEELi64ENS_6half_tEfNS_4arch4Sm80ELb0ELb1ELb0ELb1ELb1ELb0ELb1ELb1EEENS1_21CollectiveEpilogueFwdINS6_IJS8_SA_S9_EEENS6_IJNS7_ILi1EEESI_SI_EEESC_SE_Li128ELb1ELb1ELb1ELb0EEENS1_36VarlenDynamicPersistentTileSchedulerILi128ELi80ELi128ELi128ELb1ELb1ELb0ELb1ELb0ELb1EEEEEEEEEvNT_6ParamsE)
        /*0014*/ 	.short	0x0160
        /*0016*/ 	.short	0x0438


	//----- nvinfo : EIATTR_CBANK_PARAM_SIZE
	.align		4
.L_478:
        /*0018*/ 	.byte	0x03, 0x19
        /*001a*/ 	.short	0x0438


	//----- nvinfo : EIATTR_KPARAM_INFO
	.align		4
        /*001c*/ 	.byte	0x04, 0x17
        /*001e*/ 	.short	(.L_480 - .L_479)
.L_479:
        /*0020*/ 	.word	0x00000000
        /*0024*/ 	.short	0x0000
        /*0026*/ 	.short	0x0000
        /*0028*/ 	.byte	0x00, 0xf0, 0xe1, 0x10


	//----- nvinfo : EIATTR_MAXREG_COUNT
	.align		4
.L_480:
        /*002c*/ 	.byte	0x03, 0x1b
        /*002e*/ 	.short	0x00ff


	//----- nvinfo : EIATTR_NUM_BARRIERS
	.align		4
        /*0030*/ 	.byte	0x02, 0x4c
        /*0032*/ 	.byte	0x06
	.zero		1


	//----- nvinfo : EIATTR_ANNOTATIONS
	.align		4
        /*0034*/ 	.byte	0x04, 0x55
        /*0036*/ 	.short	(.L_482 - .L_481)


	//   ....[0]....
.L_481:
        /* <DEDUP_REMOVED lines=78> */


	//----- nvinfo : EIATTR_MERCURY_ISA_VERSION
	.align		4
.L_482:
        /*0500*/ 	.byte	0x03, 0x5f
        /*0502*/ 	.short	0x0000


	//----- nvinfo : EIATTR_INT_WARP_WIDE_INSTR_OFFSETS
	.align		4
        /*0504*/ 	.byte	0x04, 0x31
        /*0506*/ 	.short	(.L_484 - .L_483)


	//   ....[0]....
.L_483:
        /*0508*/ 	.word	0x00016190


	//   ....[1]....
        /*050c*/ 	.word	0x00016210


	//----- nvinfo : EIATTR_COOP_GROUP_MASK_REGIDS
	.align		4
.L_484:
        /*0510*/ 	.byte	0x04, 0x29
        /*0512*/ 	.short	(.L_486 - .L_485)


	//   ....[0]....
.L_485:
        /*0514*/ 	.word	0xffffffff


	//   ....[1]....
        /*0518*/ 	.word	0xffffffff


	//   ....[2]....
        /*051c*/ 	.word	0xffffffff


	//   ....[3]....
        /*0520*/ 	.word	0xffffffff


	//   ....[4]....
        /*0524*/ 	.word	0xffffffff


	//   ....[5]....
        /*0528*/ 	.word	0xffffffff


	//   ....[6]....
        /*052c*/ 	.word	0xffffffff


	//   ....[7]....
        /*0530*/ 	.word	0xffffffff


	//   ....[8]....
        /*0534*/ 	.word	0xffffffff


	//   ....[9]....
        /*0538*/ 	.word	0xffffffff


	//   ....[10]....
        /*053c*/ 	.word	0xffffffff


	//   ....[11]....
        /*0540*/ 	.word	0xffffffff


	//   ....[12]....
        /*0544*/ 	.word	0xffffffff


	//   ....[13]....
        /*0548*/ 	.word	0xffffffff


	//   ....[14]....
        /*054c*/ 	.word	0xffffffff


	//   ....[15]....
        /*0550*/ 	.word	0xffffffff


	//   ....[16]....
        /*0554*/ 	.word	0xffffffff


	//   ....[17]....
        /*0558*/ 	.word	0xffffffff


	//   ....[18]....
        /*055c*/ 	.word	0xffffffff


	//   ....[19]....
        /*0560*/ 	.word	0xffffffff


	//   ....[20]....
        /*0564*/ 	.word	0xffffffff


	//   ....[21]....
        /*0568*/ 	.word	0xffffffff


	//   ....[22]....
        /*056c*/ 	.word	0xffffffff


	//   ....[23]....
        /*0570*/ 	.word	0xffffffff


	//   ....[24]....
        /*0574*/ 	.word	0xffffffff


	//   ....[25]....
        /*0578*/ 	.word	0xffffffff


	//   ....[26]....
        /*057c*/ 	.word	0xffffffff


	//   ....[27]....
        /*0580*/ 	.word	0xffffffff


	//   ....[28]....
        /*0584*/ 	.word	0xffffffff


	//   ....[29]....
        /*0588*/ 	.word	0xffffffff


	//   ....[30]....
        /*058c*/ 	.word	0xffffffff


	//   ....[31]....
        /*0590*/ 	.word	0xffffffff


	//   ....[32]....
        /*0594*/ 	.word	0xffffffff


	//   ....[33]....
        /*0598*/ 	.word	0xffffffff


	//   ....[34]....
        /*059c*/ 	.word	0xffffffff


	//   ....[35]....
        /*05a0*/ 	.word	0xffffffff


	//   ....[36]....
        /*05a4*/ 	.word	0xffffffff


	//   ....[37]....
        /*05a8*/ 	.word	0xffffffff


	//   ....[38]....
        /*05ac*/ 	.word	0xffffffff


	//   ....[39]....
        /*05b0*/ 	.word	0xffffffff


	//   ....[40]....
        /*05b4*/ 	.word	0xffffffff


	//   ....[41]....
        /*05b8*/ 	.word	0xffffffff


	//   ....[42]....
        /*05bc*/ 	.word	0xffffffff


	//   ....[43]....
        /*05c0*/ 	.word	0xffffffff


	//   ....[44]....
        /*05c4*/ 	.word	0xffffffff


	//   ....[45]....
        /*05c8*/ 	.word	0xffffffff


	//   ....[46]....
        /*05cc*/ 	.word	0xffffffff


	//   ....[47]....
        /*05d0*/ 	.word	0xffffffff


	//   ....[48]....
        /*05d4*/ 	.word	0xffffffff


	//   ....[49]....
        /*05d8*/ 	.word	0xffffffff


	//   ....[50]....
        /*05dc*/ 	.word	0xffffffff


	//   ....[51]....
        /*05e0*/ 	.word	0xffffffff


	//   ....[52]....
        /*05e4*/ 	.word	0xffffffff


	//   ....[53]....
        /*05e8*/ 	.word	0xffffffff


	//   ....[54]....
        /*05ec*/ 	.word	0xffffffff


	//   ....[55]....
        /*05f0*/ 	.word	0xffffffff


	//   ....[56]....
        /*05f4*/ 	.word	0xffffffff


	//   ....[57]....
        /*05f8*/ 	.word	0xffffffff


	//   ....[58]....
        /*05fc*/ 	.word	0xffffffff


	//   ....[59]....
        /*0600*/ 	.word	0xffffffff


	//   ....[60]....
        /*0604*/ 	.word	0xffffffff


	//   ....[61]....
        /*0608*/ 	.word	0xffffffff


	//   ....[62]....
        /*060c*/ 	.word	0xffffffff


	//   ....[63]....
        /*0610*/ 	.word	0xffffffff


	//   ....[64]....
        /*0614*/ 	.word	0xffffffff


	//   ....[65]....
        /*0618*/ 	.word	0xffffffff


	//   ....[66]....
        /*061c*/ 	.word	0xffffffff


	//   ....[67]....
        /*0620*/ 	.word	0xffffffff


	//   ....[68]....
        /*0624*/ 	.word	0xffffffff


	//   ....[69]....
        /*0628*/ 	.word	0xffffffff


	//   ....[70]....
        /*062c*/ 	.word	0xffffffff


	//   ....[71]....
        /*0630*/ 	.word	0xffffffff


	//   ....[72]....
        /*0634*/ 	.word	0xffffffff


	//   ....[73]....
        /*0638*/ 	.word	0xffffffff


	//   ....[74]....
        /*063c*/ 	.word	0xffffffff


	//   ....[75]....
        /*0640*/ 	.word	0xffffffff


	//   ....[76]....
        /*0644*/ 	.word	0xffffffff


	//   ....[77]....
        /*0648*/ 	.word	0xffffffff


	//   ....[78]....
        /*064c*/ 	.word	0xffffffff


	//   ....[79]....
        /*0650*/ 	.word	0xffffffff


	//   ....[80]....
        /*0654*/ 	.word	0xffffffff


	//   ....[81]....
        /*0658*/ 	.word	0xffffffff


	//   ....[82]....
        /*065c*/ 	.word	0xffffffff


	//   ....[83]....
        /*0660*/ 	.word	0xffffffff


	//   ....[84]....
        /*0664*/ 	.word	0xffffffff


	//   ....[85]....
        /*0668*/ 	.word	0xffffffff


	//   ....[86]....
        /*066c*/ 	.word	0xffffffff


	//   ....[87]....
        /*0670*/ 	.word	0xffffffff


	//   ....[88]....
        /*0674*/ 	.word	0xffffffff


	//   ....[89]....
        /*0678*/ 	.word	0xffffffff


	//   ....[90]....
        /*067c*/ 	.word	0xffffffff


	//   ....[91]....
        /*0680*/ 	.word	0xffffffff


	//   ....[92]....
        /*0684*/ 	.word	0xffffffff


	//   ....[93]....
        /*0688*/ 	.word	0xffffffff


	//   ....[94]....
        /*068c*/ 	.word	0xffffffff


	//   ....[95]....
        /*0690*/ 	.word	0xffffffff


	//   ....[96]....
        /*0694*/ 	.word	0xffffffff


	//   ....[97]....
        /*0698*/ 	.word	0xffffffff


	//   ....[98]....
        /*069c*/ 	.word	0xffffffff


	//   ....[99]....
        /*06a0*/ 	.word	0xffffffff


	//   ....[100]....
        /*06a4*/ 	.word	0xffffffff


	//   ....[101]....
        /*06a8*/ 	.word	0xffffffff


	//   ....[102]....
        /*06ac*/ 	.word	0xffffffff


	//   ....[103]....
        /*06b0*/ 	.word	0xffffffff


	//   ....[104]....
        /*06b4*/ 	.word	0xffffffff


	//   ....[105]....
        /*06b8*/ 	.word	0xffffffff


	//   ....[106]....
        /*06bc*/ 	.word	0xffffffff


	//   ....[107]....
        /*06c0*/ 	.word	0xffffffff


	//   ....[108]....
        /*06c4*/ 	.word	0xffffffff


	//   ....[109]....
        /*06c8*/ 	.word	0xffffffff


	//   ....[110]....
        /*06cc*/ 	.word	0xffffffff


	//   ....[111]....
        /*06d0*/ 	.word	0xffffffff


	//   ....[112]....
        /*06d4*/ 	.word	0xffffffff


	//   ....[113]....
        /*06d8*/ 	.word	0xffffffff


	//   ....[114]....
        /*06dc*/ 	.word	0xffffffff


	//   ....[115]....
        /*06e0*/ 	.word	0xffffffff


	//   ....[116]....
        /*06e4*/ 	.word	0xffffffff


	//   ....[117]....
        /*06e8*/ 	.word	0xffffffff


	//   ....[118]....
        /*06ec*/ 	.word	0xffffffff


	//   ....[119]....
        /*06f0*/ 	.word	0xffffffff


	//   ....[120]....
        /*06f4*/ 	.word	0xffffffff


	//   ....[121]....
        /*06f8*/ 	.word	0xffffffff


	//   ....[122]....
        /*06fc*/ 	.word	0xffffffff


	//   ....[123]....
        /*0700*/ 	.word	0xffffffff


	//   ....[124]....
        /*0704*/ 	.word	0xffffffff


	//   ....[125]....
        /*0708*/ 	.word	0xffffffff


	//   ....[126]....
        /*070c*/ 	.word	0xffffffff


	//   ....[127]....
        /*0710*/ 	.word	0xffffffff


	//   ....[128]....
        /*0714*/ 	.word	0xffffffff


	//   ....[129]....
        /*0718*/ 	.word	0xffffffff


	//   ....[130]....
        /*071c*/ 	.word	0xffffffff


	//   ....[131]....
        /*0720*/ 	.word	0xffffffff


	//   ....[132]....
        /*0724*/ 	.word	0xffffffff


	//   ....[133]....
        /*0728*/ 	.word	0xffffffff


	//   ....[134]....
        /*072c*/ 	.word	0xffffffff


	//   ....[135]....
        /*0730*/ 	.word	0xffffffff


	//   ....[136]....
        /*0734*/ 	.word	0xffffffff


	//   ....[137]....
        /*0738*/ 	.word	0xffffffff


	//   ....[138]....
        /*073c*/ 	.word	0xffffffff


	//   ....[139]....
        /*0740*/ 	.word	0xffffffff


	//   ....[140]....
        /*0744*/ 	.word	0xffffffff


	//   ....[141]....
        /*0748*/ 	.word	0xffffffff


	//   ....[142]....
        /*074c*/ 	.word	0xffffffff


	//   ....[143]....
        /*0750*/ 	.word	0xffffffff


	//   ....[144]....
        /*0754*/ 	.word	0xffffffff


	//   ....[145]....
        /*0758*/ 	.word	0xffffffff


	//   ....[146]....
        /*075c*/ 	.word	0xffffffff


	//   ....[147]....
        /*0760*/ 	.word	0xffffffff


	//   ....[148]....
        /*0764*/ 	.word	0xffffffff


	//   ....[149]....
        /*0768*/ 	.word	0xffffffff


	//   ....[150]....
        /*076c*/ 	.word	0xffffffff


	//   ....[151]....
        /*0770*/ 	.word	0xffffffff


	//   ....[152]....
        /*0774*/ 	.word	0xffffffff


	//   ....[153]....
        /*0778*/ 	.word	0xffffffff


	//   ....[154]....
        /*077c*/ 	.word	0xffffffff


	//   ....[155]....
        /*0780*/ 	.word	0xffffffff


	//   ....[156]....
        /*0784*/ 	.word	0xffffffff


	//   ....[157]....
        /*0788*/ 	.word	0xffffffff


	//   ....[158]....
        /*078c*/ 	.word	0xffffffff


	//   ....[159]....
        /*0790*/ 	.word	0xffffffff


	//   ....[160]....
        /*0794*/ 	.word	0xffffffff


	//   ....[161]....
        /*0798*/ 	.word	0xffffffff


	//   ....[162]....
        /*079c*/ 	.word	0xffffffff


	//   ....[163]....
        /*07a0*/ 	.word	0xffffffff


	//   ....[164]....
        /*07a4*/ 	.word	0xffffffff


	//   ....[165]....
        /*07a8*/ 	.word	0xffffffff


	//   ....[166]....
        /*07ac*/ 	.word	0xffffffff


	//   ....[167]....
        /*07b0*/ 	.word	0xffffffff


	//   ....[168]....
        /*07b4*/ 	.word	0xffffffff


	//   ....[169]....
        /*07b8*/ 	.word	0xffffffff


	//   ....[170]....
        /*07bc*/ 	.word	0xffffffff


	//   ....[171]....
        /*07c0*/ 	.word	0xffffffff


	//   ....[172]....
        /*07c4*/ 	.word	0xffffffff


	//   ....[173]....
        /*07c8*/ 	.word	0xffffffff


	//   ....[174]....
        /*07cc*/ 	.word	0xffffffff


	//   ....[175]....
        /*07d0*/ 	.word	0xffffffff


	//   ....[176]....
        /*07d4*/ 	.word	0xffffffff


	//   ....[177]....
        /*07d8*/ 	.word	0xffffffff


	//   ....[178]....
        /*07dc*/ 	.word	0xffffffff


	//   ....[179]....
        /*07e0*/ 	.word	0xffffffff


	//   ....[180]....
        /*07e4*/ 	.word	0xffffffff


	//   ....[181]....
        /*07e8*/ 	.word	0xffffffff


	//   ....[182]....
        /*07ec*/ 	.word	0xffffffff


	//   ....[183]....
        /*07f0*/ 	.word	0xffffffff


	//   ....[184]....
        /*07f4*/ 	.word	0xffffffff


	//   ....[185]....
        /*07f8*/ 	.word	0xffffffff


	//   ....[186]....
        /*07fc*/ 	.word	0xffffffff


	//   ....[187]....
        /*0800*/ 	.word	0xffffffff


	//   ....[188]....
        /*0804*/ 	.word	0xffffffff


	//   ....[189]....
        /*0808*/ 	.word	0xffffffff


	//   ....[190]....
        /*080c*/ 	.word	0xffffffff


	//   ....[191]....
        /*0810*/ 	.word	0xffffffff


	//   ....[192]....
        /*0814*/ 	.word	0xffffffff


	//   ....[193]....
        /*0818*/ 	.word	0xffffffff


	//   ....[194]....
        /*081c*/ 	.word	0xffffffff


	//   ....[195]....
        /*0820*/ 	.word	0xffffffff


	//   ....[196]....
        /*0824*/ 	.word	0xffffffff


	//   ....[197]....
        /*0828*/ 	.word	0xffffffff


	//   ....[198]....
        /*082c*/ 	.word	0xffffffff


	//   ....[199]....
        /*0830*/ 	.word	0xffffffff


	//   ....[200]....
        /*0834*/ 	.word	0xffffffff


	//   ....[201]....
        /*0838*/ 	.word	0xffffffff


	//   ....[202]....
        /*083c*/ 	.word	0xffffffff


	//   ....[203]....
        /*0840*/ 	.word	0xffffffff


	//   ....[204]....
        /*0844*/ 	.word	0xffffffff


	//   ....[205]....
        /*0848*/ 	.word	0xffffffff


	//   ....[206]....
        /*084c*/ 	.word	0xffffffff


	//   ....[207]....
        /*0850*/ 	.word	0xffffffff


	//   ....[208]....
        /*0854*/ 	.word	0xffffffff


	//   ....[209]....
        /*0858*/ 	.word	0xffffffff


	//   ....[210]....
        /*085c*/ 	.word	0xffffffff


	//   ....[211]....
        /*0860*/ 	.word	0xffffffff


	//   ....[212]....
        /*0864*/ 	.word	0xffffffff


	//   ....[213]....
        /*0868*/ 	.word	0xffffffff


	//   ....[214]....
        /*086c*/ 	.word	0xffffffff


	//   ....[215]....
        /*0870*/ 	.word	0xffffffff


	//   ....[216]....
        /*0874*/ 	.word	0xffffffff


	//   ....[217]....
        /*0878*/ 	.word	0xffffffff


	//   ....[218]....
        /*087c*/ 	.word	0xffffffff


	//   ....[219]....
        /*0880*/ 	.word	0xffffffff


	//   ....[220]....
        /*0884*/ 	.word	0xffffffff


	//   ....[221]....
        /*0888*/ 	.word	0xffffffff


	//   ....[222]....
        /*088c*/ 	.word	0xffffffff


	//   ....[223]....
        /*0890*/ 	.word	0xffffffff


	//   ....[224]....
        /*0894*/ 	.word	0xffffffff


	//   ....[225]....
        /*0898*/ 	.word	0xffffffff


	//   ....[226]....
        /*089c*/ 	.word	0xffffffff


	//   ....[227]....
        /*08a0*/ 	.word	0xffffffff


	//   ....[228]....
        /*08a4*/ 	.word	0xffffffff


	//   ....[229]....
        /*08a8*/ 	.word	0xffffffff


	//   ....[230]....
        /*08ac*/ 	.word	0xffffffff


	//   ....[231]....
        /*08b0*/ 	.word	0xffffffff


	//   ....[232]....
        /*08b4*/ 	.word	0xffffffff


	//   ....[233]....
        /*08b8*/ 	.word	0xffffffff


	//   ....[234]....
        /*08bc*/ 	.word	0xffffffff


	//   ....[235]....
        /*08c0*/ 	.word	0xffffffff


	//   ....[236]....
        /*08c4*/ 	.word	0xffffffff


	//   ....[237]....
        /*08c8*/ 	.word	0xffffffff


	//   ....[238]....
        /*08cc*/ 	.word	0xffffffff


	//   ....[239]....
        /*08d0*/ 	.word	0xffffffff


	//   ....[240]....
        /*08d4*/ 	.word	0xffffffff


	//   ....[241]....
        /*08d8*/ 	.word	0xffffffff


	//   ....[242]....
        /*08dc*/ 	.word	0xffffffff


	//   ....[243]....
        /*08e0*/ 	.word	0xffffffff


	//   ....[244]....
        /*08e4*/ 	.word	0xffffffff


	//   ....[245]....
        /*08e8*/ 	.word	0xffffffff


	//   ....[246]....
        /*08ec*/ 	.word	0xffffffff


	//   ....[247]....
        /*08f0*/ 	.word	0xffffffff


	//   ....[248]....
        /*08f4*/ 	.word	0xffffffff


	//   ....[249]....
        /*08f8*/ 	.word	0xffffffff


	//   ....[250]....
        /*08fc*/ 	.word	0xffffffff


	//   ....[251]....
        /*0900*/ 	.word	0xffffffff


	//   ....[252]....
        /*0904*/ 	.word	0xffffffff


	//   ....[253]....
        /*0908*/ 	.word	0xffffffff


	//   ....[254]....
        /*090c*/ 	.word	0xffffffff


	//   ....[255]....
        /*0910*/ 	.word	0xffffffff


	//   ....[0]....
        /*0914*/ 	.word	0xffffffff


	//   ....[1]....
        /*0918*/ 	.word	0xffffffff


	//   ....[2]....
        /*091c*/ 	.word	0xffffffff


	//   ....[3]....
        /*0920*/ 	.word	0xffffffff


	//   ....[4]....
        /*0924*/ 	.word	0xffffffff


	//   ....[5]....
        /*0928*/ 	.word	0xffffffff


	//   ....[6]....
        /*092c*/ 	.word	0xffffffff


	//   ....[7]....
        /*0930*/ 	.word	0xffffffff


	//   ....[8]....
        /*0934*/ 	.word	0xffffffff


	//   ....[9]....
        /*0938*/ 	.word	0xffffffff


	//   ....[10]....
        /*093c*/ 	.word	0xffffffff


	//   ....[11]....
        /*0940*/ 	.word	0xffffffff


	//   ....[12]....
        /*0944*/ 	.word	0xffffffff


	//   ....[13]....
        /*0948*/ 	.word	0xffffffff


	//   ....[14]....
        /*094c*/ 	.word	0xffffffff


	//   ....[15]....
        /*0950*/ 	.word	0xffffffff


	//   ....[16]....
        /*0954*/ 	.word	0xffffffff


	//   ....[17]....
        /*0958*/ 	.word	0xffffffff


	//   ....[18]....
        /*095c*/ 	.word	0xffffffff


	//   ....[19]....
        /*0960*/ 	.word	0xffffffff


	//   ....[20]....
        /*0964*/ 	.word	0xffffffff


	//   ....[21]....
        /*0968*/ 	.word	0xffffffff


	//   ....[22]....
        /*096c*/ 	.word	0xffffffff


	//   ....[23]....
        /*0970*/ 	.word	0xffffffff


	//   ....[24]....
        /*0974*/ 	.word	0xffffffff


	//   ....[25]....
        /*0978*/ 	.word	0xffffffff


	//   ....[26]....
        /*097c*/ 	.word	0xffffffff


	//   ....[27]....
        /*0980*/ 	.word	0xffffffff


	//   ....[28]....
        /*0984*/ 	.word	0xffffffff


	//   ....[29]....
        /*0988*/ 	.word	0xffffffff


	//   ....[30]....
        /*098c*/ 	.word	0xffffffff


	//   ....[31]....
        /*0990*/ 	.word	0xffffffff


	//   ....[32]....
        /*0994*/ 	.word	0xffffffff


	//   ....[33]....
        /*0998*/ 	.word	0xffffffff


	//   ....[34]....
        /*099c*/ 	.word	0xffffffff


	//   ....[35]....
        /*09a0*/ 	.word	0xffffffff


	//   ....[36]....
        /*09a4*/ 	.word	0xffffffff


	//   ....[37]....
        /*09a8*/ 	.word	0xffffffff


	//   ....[38]....
        /*09ac*/ 	.word	0xffffffff


	//   ....[39]....
        /*09b0*/ 	.word	0xffffffff


	//   ....[40]....
        /*09b4*/ 	.word	0xffffffff


	//   ....[41]....
        /*09b8*/ 	.word	0xffffffff


	//   ....[42]....
        /*09bc*/ 	.word	0xffffffff


	//   ....[43]....
        /*09c0*/ 	.word	0xffffffff


	//   ....[44]....
        /*09c4*/ 	.word	0xffffffff


	//   ....[45]....
        /*09c8*/ 	.word	0xffffffff


	//   ....[46]....
        /*09cc*/ 	.word	0xffffffff


	//   ....[47]....
        /*09d0*/ 	.word	0xffffffff


	//   ....[48]....
        /*09d4*/ 	.word	0xffffffff


	//   ....[49]....
        /*09d8*/ 	.word	0xffffffff


	//   ....[50]....
        /*09dc*/ 	.word	0xffffffff


	//   ....[51]....
        /*09e0*/ 	.word	0xffffffff


	//   ....[52]....
        /*09e4*/ 	.word	0xffffffff


	//   ....[53]....
        /*09e8*/ 	.word	0xffffffff


	//   ....[54]....
        /*09ec*/ 	.word	0xffffffff


	//   ....[55]....
        /*09f0*/ 	.word	0xffffffff


	//   ....[56]....
        /*09f4*/ 	.word	0xffffffff


	//   ....[57]....
        /*09f8*/ 	.word	0xffffffff


	//   ....[58]....
        /*09fc*/ 	.word	0xffffffff


	//   ....[59]....
        /*0a00*/ 	.word	0xffffffff


	//   ....[60]....
        /*0a04*/ 	.word	0xffffffff


	//   ....[61]....
        /*0a08*/ 	.word	0xffffffff


	//   ....[62]....
        /*0a0c*/ 	.word	0xffffffff


	//   ....[63]....
        /*0a10*/ 	.word	0xffffffff


	//   ....[64]....
        /*0a14*/ 	.word	0xffffffff


	//   ....[65]....
        /*0a18*/ 	.word	0xffffffff


	//   ....[66]....
        /*0a1c*/ 	.word	0xffffffff


	//   ....[67]....
        /*0a20*/ 	.word	0xffffffff


	//   ....[68]....
        /*0a24*/ 	.word	0xffffffff


	//   ....[69]....
        /*0a28*/ 	.word	0xffffffff


	//   ....[70]....
        /*0a2c*/ 	.word	0xffffffff


	//   ....[71]....
        /*0a30*/ 	.word	0xffffffff


	//   ....[72]....
        /*0a34*/ 	.word	0xffffffff


	//   ....[73]....
        /*0a38*/ 	.word	0xffffffff


	//   ....[74]....
        /*0a3c*/ 	.word	0xffffffff


	//   ....[75]....
        /*0a40*/ 	.word	0xffffffff


	//   ....[76]....
        /*0a44*/ 	.word	0xffffffff


	//   ....[77]....
        /*0a48*/ 	.word	0xffffffff


	//   ....[78]....
        /*0a4c*/ 	.word	0xffffffff


	//   ....[79]....
        /*0a50*/ 	.word	0xffffffff


	//   ....[80]....
        /*0a54*/ 	.word	0xffffffff


	//   ....[81]....
        /*0a58*/ 	.word	0xffffffff


	//   ....[82]....
        /*0a5c*/ 	.word	0xffffffff


	//   ....[83]....
        /*0a60*/ 	.word	0xffffffff


	//   ....[84]....
        /*0a64*/ 	.word	0xffffffff


	//   ....[85]....
        /*0a68*/ 	.word	0xffffffff


	//   ....[86]....
        /*0a6c*/ 	.word	0xffffffff


	//   ....[87]....
        /*0a70*/ 	.word	0xffffffff


	//   ....[88]....
        /*0a74*/ 	.word	0xffffffff


	//   ....[89]....
        /*0a78*/ 	.word	0xffffffff


	//   ....[90]....
        /*0a7c*/ 	.word	0xffffffff


	//   ....[91]....
        /*0a80*/ 	.word	0xffffffff


	//   ....[92]....
        /*0a84*/ 	.word	0xffffffff


	//   ....[93]....
        /*0a88*/ 	.word	0xffffffff


	//   ....[94]....
        /*0a8c*/ 	.word	0xffffffff


	//   ....[95]....
        /*0a90*/ 	.word	0xffffffff


	//   ....[96]....
        /*0a94*/ 	.word	0xffffffff


	//   ....[97]....
        /*0a98*/ 	.word	0xffffffff


	//   ....[98]....
        /*0a9c*/ 	.word	0xffffffff


	//   ....[99]....
        /*0aa0*/ 	.word	0xffffffff


	//   ....[100]....
        /*0aa4*/ 	.word	0xffffffff


	//   ....[101]....
        /*0aa8*/ 	.word	0xffffffff


	//   ....[102]....
        /*0aac*/ 	.word	0xffffffff


	//   ....[103]....
        /*0ab0*/ 	.word	0xffffffff


	//   ....[104]....
        /*0ab4*/ 	.word	0xffffffff


	//   ....[105]....
        /*0ab8*/ 	.word	0xffffffff


	//   ....[106]....
        /*0abc*/ 	.word	0xffffffff


	//   ....[107]....
        /*0ac0*/ 	.word	0xffffffff


	//   ....[108]....
        /*0ac4*/ 	.word	0xffffffff


	//   ....[109]....
        /*0ac8*/ 	.word	0xffffffff


	//   ....[110]....
        /*0acc*/ 	.word	0xffffffff


	//   ....[111]....
        /*0ad0*/ 	.word	0xffffffff


	//   ....[112]....
        /*0ad4*/ 	.word	0xffffffff


	//   ....[113]....
        /*0ad8*/ 	.word	0xffffffff


	//   ....[114]....
        /*0adc*/ 	.word	0xffffffff


	//   ....[115]....
        /*0ae0*/ 	.word	0xffffffff


	//   ....[116]....
        /*0ae4*/ 	.word	0xffffffff


	//   ....[117]....
        /*0ae8*/ 	.word	0xffffffff


	//   ....[118]....
        /*0aec*/ 	.word	0xffffffff


	//   ....[119]....
        /*0af0*/ 	.word	0xffffffff


	//   ....[120]....
        /*0af4*/ 	.word	0xffffffff


	//   ....[121]....
        /*0af8*/ 	.word	0xffffffff


	//   ....[122]....
        /*0afc*/ 	.word	0xffffffff


	//   ....[123]....
        /*0b00*/ 	.word	0xffffffff


	//   ....[124]....
        /*0b04*/ 	.word	0xffffffff


	//   ....[125]....
        /*0b08*/ 	.word	0xffffffff


	//   ....[126]....
        /*0b0c*/ 	.word	0xffffffff


	//   ....[127]....
        /*0b10*/ 	.word	0xffffffff


	//   ....[128]....
        /*0b14*/ 	.word	0xffffffff


	//   ....[129]....
        /*0b18*/ 	.word	0xffffffff


	//   ....[130]....
        /*0b1c*/ 	.word	0xffffffff


	//   ....[131]....
        /*0b20*/ 	.word	0xffffffff


	//   ....[132]....
        /*0b24*/ 	.word	0xffffffff


	//   ....[133]....
        /*0b28*/ 	.word	0xffffffff


	//   ....[134]....
        /*0b2c*/ 	.word	0xffffffff


	//   ....[135]....
        /*0b30*/ 	.word	0xffffffff


	//   ....[136]....
        /*0b34*/ 	.word	0xffffffff


	//   ....[137]....
        /*0b38*/ 	.word	0xffffffff


	//   ....[138]....
        /*0b3c*/ 	.word	0xffffffff


	//   ....[139]....
        /*0b40*/ 	.word	0xffffffff


	//   ....[140]....
        /*0b44*/ 	.word	0xffffffff


	//   ....[141]....
        /*0b48*/ 	.word	0xffffffff


	//   ....[142]....
        /*0b4c*/ 	.word	0xffffffff


	//   ....[143]....
        /*0b50*/ 	.word	0xffffffff


	//   ....[144]....
        /*0b54*/ 	.word	0xffffffff


	//   ....[145]....
        /*0b58*/ 	.word	0xffffffff


	//   ....[146]....
        /*0b5c*/ 	.word	0xffffffff


	//   ....[147]....
        /*0b60*/ 	.word	0xffffffff


	//   ....[148]....
        /*0b64*/ 	.word	0xffffffff


	//   ....[149]....
        /*0b68*/ 	.word	0xffffffff


	//   ....[150]....
        /*0b6c*/ 	.word	0xffffffff


	//   ....[151]....
        /*0b70*/ 	.word	0xffffffff


	//   ....[152]....
        /*0b74*/ 	.word	0xffffffff


	//   ....[153]....
        /*0b78*/ 	.word	0xffffffff


	//   ....[154]....
        /*0b7c*/ 	.word	0xffffffff


	//   ....[155]....
        /*0b80*/ 	.word	0xffffffff


	//   ....[156]....
        /*0b84*/ 	.word	0xffffffff


	//   ....[157]....
        /*0b88*/ 	.word	0xffffffff


	//   ....[158]....
        /*0b8c*/ 	.word	0xffffffff


	//   ....[159]....
        /*0b90*/ 	.word	0xffffffff


	//   ....[160]....
        /*0b94*/ 	.word	0xffffffff


	//   ....[161]....
        /*0b98*/ 	.word	0xffffffff


	//   ....[162]....
        /*0b9c*/ 	.word	0xffffffff


	//   ....[163]....
        /*0ba0*/ 	.word	0xffffffff


	//   ....[164]....
        /*0ba4*/ 	.word	0xffffffff


	//   ....[165]....
        /*0ba8*/ 	.word	0xffffffff


	//   ....[166]....
        /*0bac*/ 	.word	0xffffffff


	//   ....[167]....
        /*0bb0*/ 	.word	0xffffffff


	//   ....[168]....
        /*0bb4*/ 	.word	0xffffffff


	//   ....[169]....
        /*0bb8*/ 	.word	0xffffffff


	//   ....[170]....
        /*0bbc*/ 	.word	0xffffffff


	//   ....[171]....
        /*0bc0*/ 	.word	0xffffffff


	//   ....[172]....
        /*0bc4*/ 	.word	0xffffffff


	//   ....[173]....
        /*0bc8*/ 	.word	0xffffffff


	//   ....[174]....
        /*0bcc*/ 	.word	0xffffffff


	//   ....[175]....
        /*0bd0*/ 	.word	0xffffffff


	//   ....[176]....
        /*0bd4*/ 	.word	0xffffffff


	//   ....[177]....
        /*0bd8*/ 	.word	0xffffffff


	//   ....[178]....
        /*0bdc*/ 	.word	0xffffffff


	//   ....[179]....
        /*0be0*/ 	.word	0xffffffff


	//   ....[180]....
        /*0be4*/ 	.word	0xffffffff


	//   ....[181]....
        /*0be8*/ 	.word	0xffffffff


	//----- nvinfo : EIATTR_COOP_GROUP_INSTR_OFFSETS
	.align		4
.L_486:
        /*0bec*/ 	.byte	0x04, 0x28
        /*0bee*/ 	.short	(.L_488 - .L_487)


	//   ....[0]....
.L_487:
        /*0bf0*/ 	.word	0x00000050


	//   ....[1]....
        /*0bf4*/ 	.word	0x00000200


	//   ....[2]....
        /*0bf8*/ 	.word	0x00000230


	//   ....[3]....
        /*0bfc*/ 	.word	0x00000260


	//   ....[4]....
        /*0c00*/ 	.word	0x00000290


	//   ....[5]....
        /*0c04*/ 	.word	0x000002c0


	//   ....[6]....
        /*0c08*/ 	.word	0x000002f0


	//   ....[7]....
        /*0c0c*/ 	.word	0x00000450


	//   ....[8]....
        /*0c10*/ 	.word	0x00000490


	//   ....[9]....
        /*0c14*/ 	.word	0x000004c0


	//   ....[10]....
        /*0c18*/ 	.word	0x000004f0


	//   ....[11]....
        /*0c1c*/ 	.word	0x00000520


	//   ....[12]....
        /*0c20*/ 	.word	0x00000550


	//   ....[13]....
        /*0c24*/ 	.word	0x000005e0


	//   ....[14]....
        /*0c28*/ 	.word	0x00000630


	//   ....[15]....
        /*0c2c*/ 	.word	0x00000650


	//   ....[16]....
        /*0c30*/ 	.word	0x000006b0


	//   ....[17]....
        /*0c34*/ 	.word	0x00002940


	//   ....[18]....
        /*0c38*/ 	.word	0x00002960


	//   ....[19]....
        /*0c3c*/ 	.word	0x00002aa0


	//   ....[20]....
        /*0c40*/ 	.word	0x00002ab0


	//   ....[21]....
        /*0c44*/ 	.word	0x00002b90


	//   ....[22]....
        /*0c48*/ 	.word	0x00002bb0


	//   ....[23]....
        /*0c4c*/ 	.word	0x00002c90


	//   ....[24]....
        /*0c50*/ 	.word	0x00002ca0


	//   ....[25]....
        /*0c54*/ 	.word	0x00002d80


	//   ....[26]....
        /*0c58*/ 	.word	0x00002da0


	//   ....[27]....
        /*0c5c*/ 	.word	0x00002e80


	//   ....[28]....
        /*0c60*/ 	.word	0x00002e90


	//   ....[29]....
        /*0c64*/ 	.word	0x00002f70


	//   ....[30]....
        /*0c68*/ 	.word	0x00002f90


	//   ....[31]....
        /*0c6c*/ 	.word	0x00003070


	//   ....[32]....
        /*0c70*/ 	.word	0x00003080


	//   ....[33]....
        /*0c74*/ 	.word	0x00003520


	//   ....[34]....
        /*0c78*/ 	.word	0x00003530


	//   ....[35]....
        /*0c7c*/ 	.word	0x00003550


	//   ....[36]....
        /*0c80*/ 	.word	0x00003560


	//   ....[37]....
        /*0c84*/ 	.word	0x00003570


	//   ....[38]....
        /*0c88*/ 	.word	0x000035a0


	//   ....[39]....
        /*0c8c*/ 	.word	0x000035f0


	//   ....[40]....
        /*0c90*/ 	.word	0x00003600


	//   ....[41]....
        /*0c94*/ 	.word	0x00003640


	//   ....[42]....
        /*0c98*/ 	.word	0x00003680


	//   ....[43]....
        /*0c9c*/ 	.word	0x00003880


	//   ....[44]....
        /*0ca0*/ 	.word	0x000038a0


	//   ....[45]....
        /*0ca4*/ 	.word	0x000038c0


	//   ....[46]....
        /*0ca8*/ 	.word	0x000038d0


	//   ....[47]....
        /*0cac*/ 	.word	0x000038f0


	//   ....[48]....
        /*0cb0*/ 	.word	0x00003910


	//   ....[49]....
        /*0cb4*/ 	.word	0x00003920


	//   ....[50]....
        /*0cb8*/ 	.word	0x00003950


	//   ....[51]....
        /*0cbc*/ 	.word	0x00003960


	//   ....[52]....
        /*0cc0*/ 	.word	0x00003970


	//   ....[53]....
        /*0cc4*/ 	.word	0x00004350


	//   ....[54]....
        /*0cc8*/ 	.word	0x00004370


	//   ....[55]....
        /*0ccc*/ 	.word	0x00004390


	//   ....[56]....
        /*0cd0*/ 	.word	0x000043a0


	//   ....[57]....
        /*0cd4*/ 	.word	0x000043b0


	//   ....[58]....
        /*0cd8*/ 	.word	0x000043c0


	//   ....[59]....
        /*0cdc*/ 	.word	0x000043d0


	//   ....[60]....
        /*0ce0*/ 	.word	0x000043e0


	//   ....[61]....
        /*0ce4*/ 	.word	0x00004410


	//   ....[62]....
        /*0ce8*/ 	.word	0x00004440


	//   ....[63]....
        /*0cec*/ 	.word	0x00004670


	//   ....[64]....
        /*0cf0*/ 	.word	0x00004830


	//   ....[65]....
        /*0cf4*/ 	.word	0x000050b0


	//   ....[66]....
        /*0cf8*/ 	.word	0x00005bc0


	//   ....[67]....
        /*0cfc*/ 	.word	0x000066e0


	//   ....[68]....
        /*0d00*/ 	.word	0x00006710


	//   ....[69]....
        /*0d04*/ 	.word	0x00006720


	//   ....[70]....
        /*0d08*/ 	.word	0x00006730


	//   ....[71]....
        /*0d0c*/ 	.word	0x00006740


	//   ....[72]....
        /*0d10*/ 	.word	0x00006770


	//   ....[73]....
        /*0d14*/ 	.word	0x00006790


	//   ....[74]....
        /*0d18*/ 	.word	0x000067b0


	//   ....[75]....
        /*0d1c*/ 	.word	0x00008590


	//   ....[76]....
        /*0d20*/ 	.word	0x000085b0


	//   ....[77]....
        /*0d24*/ 	.word	0x000085d0


	//   ....[78]....
        /*0d28*/ 	.word	0x000085e0


	//   ....[79]....
        /*0d2c*/ 	.word	0x000085f0


	//   ....[80]....
        /*0d30*/ 	.word	0x00008600


	//   ....[81]....
        /*0d34*/ 	.word	0x00008610


	//   ....[82]....
        /*0d38*/ 	.word	0x00008620


	//   ....[83]....
        /*0d3c*/ 	.word	0x00008630


	//   ....[84]....
        /*0d40*/ 	.word	0x00008640


	//   ....[85]....
        /*0d44*/ 	.word	0x00009070


	//   ....[86]....
        /*0d48*/ 	.word	0x00009090


	//   ....[87]....
        /*0d4c*/ 	.word	0x000090b0


	//   ....[88]....
        /*0d50*/ 	.word	0x000090c0


	//   ....[89]....
        /*0d54*/ 	.word	0x000090d0


	//   ....[90]....
        /*0d58*/ 	.word	0x000090e0


	//   ....[91]....
        /*0d5c*/ 	.word	0x000090f0


	//   ....[92]....
        /*0d60*/ 	.word	0x00009100


	//   ....[93]....
        /*0d64*/ 	.word	0x00009110


	//   ....[94]....
        /*0d68*/ 	.word	0x00009120


	//   ....[95]....
        /*0d6c*/ 	.word	0x00009350


	//   ....[96]....
        /*0d70*/ 	.word	0x00009550


	//   ....[97]....
        /*0d74*/ 	.word	0x00009750


	//   ....[98]....
        /*0d78*/ 	.word	0x0000a890


	//   ....[99]....
        /*0d7c*/ 	.word	0x0000b430


	//   ....[100]....
        /*0d80*/ 	.word	0x0000b460


	//   ....[101]....
        /*0d84*/ 	.word	0x0000b470


	//   ....[102]....
        /*0d88*/ 	.word	0x0000b480


	//   ....[103]....
        /*0d8c*/ 	.word	0x0000b4c0


	//   ....[104]....
        /*0d90*/ 	.word	0x0000b4d0


	//   ....[105]....
        /*0d94*/ 	.word	0x0000b4e0


	//   ....[106]....
        /*0d98*/ 	.word	0x0000b4f0


	//   ....[107]....
        /*0d9c*/ 	.word	0x0000d8c0


	//   ....[108]....
        /*0da0*/ 	.word	0x0000d8e0


	//   ....[109]....
        /*0da4*/ 	.word	0x0000d900


	//   ....[110]....
        /*0da8*/ 	.word	0x0000d910


	//   ....[111]....
        /*0dac*/ 	.word	0x0000d920


	//   ....[112]....
        /*0db0*/ 	.word	0x0000d930


	//   ....[113]....
        /*0db4*/ 	.word	0x0000d940


	//   ....[114]....
        /*0db8*/ 	.word	0x0000d950


	//   ....[115]....
        /*0dbc*/ 	.word	0x0000d960


	//   ....[116]....
        /*0dc0*/ 	.word	0x0000d970


	//   ....[117]....
        /*0dc4*/ 	.word	0x0000e3a0


	//   ....[118]....
        /*0dc8*/ 	.word	0x0000e3c0


	//   ....[119]....
        /*0dcc*/ 	.word	0x0000e3e0


	//   ....[120]....
        /*0dd0*/ 	.word	0x0000e3f0


	//   ....[121]....
        /*0dd4*/ 	.word	0x0000e400


	//   ....[122]....
        /*0dd8*/ 	.word	0x0000e410


	//   ....[123]....
        /*0ddc*/ 	.word	0x0000e420


	//   ....[124]....
        /*0de0*/ 	.word	0x0000e430


	//   ....[125]....
        /*0de4*/ 	.word	0x0000e440


	//   ....[126]....
        /*0de8*/ 	.word	0x0000e450


	//   ....[127]....
        /*0dec*/ 	.word	0x0000eac0


	//   ....[128]....
        /*0df0*/ 	.word	0x0000eaf0


	//   ....[129]....
        /*0df4*/ 	.word	0x0000eb00


	//   ....[130]....
        /*0df8*/ 	.word	0x0000eb10


	//   ....[131]....
        /*0dfc*/ 	.word	0x0000eb40


	//   ....[132]....
        /*0e00*/ 	.word	0x0000eb60


	//   ....[133]....
        /*0e04*/ 	.word	0x0000eb70


	//   ....[134]....
        /*0e08*/ 	.word	0x0000eb80


	//   ....[135]....
        /*0e0c*/ 	.word	0x00010bf0


	//   ....[136]....
        /*0e10*/ 	.word	0x00010c40


	//   ....[137]....
        /*0e14*/ 	.word	0x00010c60


	//   ....[138]....
        /*0e18*/ 	.word	0x00010c80


	//   ....[139]....
        /*0e1c*/ 	.word	0x00010ca0


	//   ....[140]....
        /*0e20*/ 	.word	0x00010cc0


	//   ....[141]....
        /*0e24*/ 	.word	0x00010ce0


	//   ....[142]....
        /*0e28*/ 	.word	0x00010d00


	//   ....[143]....
        /*0e2c*/ 	.word	0x00010d20


	//   ....[144]....
        /*0e30*/ 	.word	0x00010d40


	//   ....[145]....
        /*0e34*/ 	.word	0x00011660


	//   ....[146]....
        /*0e38*/ 	.word	0x00011680


	//   ....[147]....
        /*0e3c*/ 	.word	0x000116a0


	//   ....[148]....
        /*0e40*/ 	.word	0x000116b0


	//   ....[149]....
        /*0e44*/ 	.word	0x000116c0


	//   ....[150]....
        /*0e48*/ 	.word	0x000116d0


	//   ....[151]....
        /*0e4c*/ 	.word	0x000116e0


	//   ....[152]....
        /*0e50*/ 	.word	0x000116f0


	//   ....[153]....
        /*0e54*/ 	.word	0x00011700


	//   ....[154]....
        /*0e58*/ 	.word	0x00011710


	//   ....[155]....
        /*0e5c*/ 	.word	0x00011960


	//   ....[156]....
        /*0e60*/ 	.word	0x00011b60


	//   ....[157]....
        /*0e64*/ 	.word	0x00011d60


	//   ....[158]....
        /*0e68*/ 	.word	0x00012ea0


	//   ....[159]....
        /*0e6c*/ 	.word	0x00013a40


	//   ....[160]....
        /*0e70*/ 	.word	0x00013a70


	//   ....[161]....
        /*0e74*/ 	.word	0x00013a80


	//   ....[162]....
        /*0e78*/ 	.word	0x00013a90


	//   ....[163]....
        /*0e7c*/ 	.word	0x00013ad0


	//   ....[164]....
        /*0e80*/ 	.word	0x00013ae0


	//   ....[165]....
        /*0e84*/ 	.word	0x00013af0


	//   ....[166]....
        /*0e88*/ 	.word	0x00013b00


	//   ....[167]....
        /*0e8c*/ 	.word	0x000159c0


	//   ....[168]....
        /*0e90*/ 	.word	0x00015a00


	//   ....[169]....
        /*0e94*/ 	.word	0x00015a10


	//   ....[170]....
        /*0e98*/ 	.word	0x00015a20


	//   ....[171]....
        /*0e9c*/ 	.word	0x00015a50


	//   ....[172]....
        /*0ea0*/ 	.word	0x00015a70


	//   ....[173]....
        /*0ea4*/ 	.word	0x00015aa0


	//   ....[174]....
        /*0ea8*/ 	.word	0x00015ac0


	//   ....[175]....
        /*0eac*/ 	.word	0x00016c90


	//   ....[176]....
        /*0eb0*/ 	.word	0x00016cb0


	//   ....[177]....
        /*0eb4*/ 	.word	0x00016cc0


	//   ....[178]....
        /*0eb8*/ 	.word	0x00016cd0


	//   ....[179]....
        /*0ebc*/ 	.word	0x00016ce0


	//   ....[180]....
        /*0ec0*/ 	.word	0x00016cf0


	//   ....[181]....
        /*0ec4*/ 	.word	0x00016d10


	//   ....[182]....
        /*0ec8*/ 	.word	0x00016d20


	//   ....[183]....
        /*0ecc*/ 	.word	0x000170f0


	//   ....[184]....
        /*0ed0*/ 	.word	0x00017110


	//   ....[185]....
        /*0ed4*/ 	.word	0x000171e0


	//   ....[186]....
        /*0ed8*/ 	.word	0x000171f0


	//   ....[187]....
        /*0edc*/ 	.word	0x00017270


	//   ....[188]....
        /*0ee0*/ 	.word	0x00017290


	//   ....[189]....
        /*0ee4*/ 	.word	0x00017310


	//   ....[190]....
        /*0ee8*/ 	.word	0x00017320


	//   ....[191]....
        /*0eec*/ 	.word	0x000173a0


	//   ....[192]....
        /*0ef0*/ 	.word	0x000173c0


	//   ....[193]....
        /*0ef4*/ 	.word	0x00017440


	//   ....[194]....
        /*0ef8*/ 	.word	0x00017450


	//   ....[195]....
        /*0efc*/ 	.word	0x000174d0


	//   ....[196]....
        /*0f00*/ 	.word	0x000174f0


	//   ....[197]....
        /*0f04*/ 	.word	0x00017570


	//   ....[198]....
        /*0f08*/ 	.word	0x00017580


	//   ....[199]....
        /*0f0c*/ 	.word	0x00017810


	//   ....[200]....
        /*0f10*/ 	.word	0x00017830


	//   ....[201]....
        /*0f14*/ 	.word	0x00017be0


	//   ....[202]....
        /*0f18*/ 	.word	0x00017bf0


	//   ....[203]....
        /*0f1c*/ 	.word	0x00017fa0


	//   ....[204]....
        /*0f20*/ 	.word	0x00017fc0


	//   ....[205]....
        /*0f24*/ 	.word	0x00018380


	//   ....[206]....
        /*0f28*/ 	.word	0x00018390


	//   ....[207]....
        /*0f2c*/ 	.word	0x00018ea0


	//   ....[208]....
        /*0f30*/ 	.word	0x00018ec0


	//   ....[209]....
        /*0f34*/ 	.word	0x00018fa0


	//   ....[210]....
        /*0f38*/ 	.word	0x00018fb0


	//   ....[211]....
        /*0f3c*/ 	.word	0x00019030


	//   ....[212]....
        /*0f40*/ 	.word	0x00019050


	//   ....[213]....
        /*0f44*/ 	.word	0x000190d0


	//   ....[214]....
        /*0f48*/ 	.word	0x000190e0


	//   ....[215]....
        /*0f4c*/ 	.word	0x00019160


	//   ....[216]....
        /*0f50*/ 	.word	0x00019180


	//   ....[217]....
        /*0f54*/ 	.word	0x00019200


	//   ....[218]....
        /*0f58*/ 	.word	0x00019210


	//   ....[219]....
        /*0f5c*/ 	.word	0x00019290


	//   ....[220]....
        /*0f60*/ 	.word	0x000192b0


	//   ....[221]....
        /*0f64*/ 	.word	0x00019330


	//   ....[222]....
        /*0f68*/ 	.word	0x00019340


	//   ....[223]....
        /*0f6c*/ 	.word	0x000194a0


	//   ....[224]....
        /*0f70*/ 	.word	0x000194c0


	//   ....[225]....
        /*0f74*/ 	.word	0x000195f0


	//   ....[226]....
        /*0f78*/ 	.word	0x00019630


	//   ....[227]....
        /*0f7c*/ 	.word	0x00019660


	//   ....[228]....
        /*0f80*/ 	.word	0x00019690


	//   ....[229]....
        /*0f84*/ 	.word	0x000196c0


	//   ....[230]....
        /*0f88*/ 	.word	0x000196f0


	//   ....[231]....
        /*0f8c*/ 	.word	0x00019850


	//   ....[232]....
        /*0f90*/ 	.word	0x00019890


	//   ....[233]....
        /*0f94*/ 	.word	0x000198c0


	//   ....[234]....
        /*0f98*/ 	.word	0x000198f0


	//   ....[235]....
        /*0f9c*/ 	.word	0x00019920


	//   ....[236]....
        /*0fa0*/ 	.word	0x00019950


	//   ....[237]....
        /*0fa4*/ 	.word	0x000199e0


	//   ....[238]....
        /*0fa8*/ 	.word	0x00019a40


	//   ....[239]....
        /*0fac*/ 	.word	0x00019a50


	//   ....[240]....
        /*0fb0*/ 	.word	0x00019ab0


	//   ....[241]....
        /*0fb4*/ 	.word	0x0001a510


	//   ....[242]....
        /*0fb8*/ 	.word	0x0001a570


	//   ....[243]....
        /*0fbc*/ 	.word	0x0001a5c0


	//   ....[244]....
        /*0fc0*/ 	.word	0x0001a610


	//   ....[245]....
        /*0fc4*/ 	.word	0x0001a660


	//   ....[246]....
        /*0fc8*/ 	.word	0x0001a6d0


	//   ....[247]....
        /*0fcc*/ 	.word	0x0001a720


	//   ....[248]....
        /*0fd0*/ 	.word	0x0001a790


	//   ....[249]....
        /*0fd4*/ 	.word	0x0001a800


	//   ....[250]....
        /*0fd8*/ 	.word	0x0001a870


	//   ....[251]....
        /*0fdc*/ 	.word	0x0001a8e0


	//   ....[252]....
        /*0fe0*/ 	.word	0x0001a950


	//   ....[253]....
        /*0fe4*/ 	.word	0x0001a9c0


	//   ....[254]....
        /*0fe8*/ 	.word	0x0001aa20


	//   ....[255]....
        /*0fec*/ 	.word	0x0001aa90


	//   ....[0]....
        /*0ff0*/ 	.word	0x0001ab00


	//   ....[1]....
        /*0ff4*/ 	.word	0x0001ab70


	//   ....[2]....
        /*0ff8*/ 	.word	0x0001abd0


	//   ....[3]....
        /*0ffc*/ 	.word	0x0001ac40


	//   ....[4]....
        /*1000*/ 	.word	0x0001acb0


	//   ....[5]....
        /*1004*/ 	.word	0x0001ad20


	//   ....[6]....
        /*1008*/ 	.word	0x0001ad80


	//   ....[7]....
        /*100c*/ 	.word	0x0001adf0


	//   ....[8]....
        /*1010*/ 	.word	0x0001ae60


	//   ....[9]....
        /*1014*/ 	.word	0x0001aed0


	//   ....[10]....
        /*1018*/ 	.word	0x0001af30


	//   ....[11]....
        /*101c*/ 	.word	0x0001afa0


	//   ....[12]....
        /*1020*/ 	.word	0x0001b010


	//   ....[13]....
        /*1024*/ 	.word	0x0001b0d0


	//   ....[14]....
        /*1028*/ 	.word	0x0001b130


	//   ....[15]....
        /*102c*/ 	.word	0x0001b1f0


	//   ....[16]....
        /*1030*/ 	.word	0x0001b250


	//   ....[17]....
        /*1034*/ 	.word	0x0001b310


	//   ....[18]....
        /*1038*/ 	.word	0x0001b370


	//   ....[19]....
        /*103c*/ 	.word	0x0001b430


	//   ....[20]....
        /*1040*/ 	.word	0x0001b490


	//   ....[21]....
        /*1044*/ 	.word	0x0001b500


	//   ....[22]....
        /*1048*/ 	.word	0x0001b570


	//   ....[23]....
        /*104c*/ 	.word	0x0001b5e0


	//   ....[24]....
        /*1050*/ 	.word	0x0001b650


	//   ....[25]....
        /*1054*/ 	.word	0x0001b6b0


	//   ....[26]....
        /*1058*/ 	.word	0x0001b710


	//   ....[27]....
        /*105c*/ 	.word	0x0001b760


	//   ....[28]....
        /*1060*/ 	.word	0x0001b7b0


	//   ....[29]....
        /*1064*/ 	.word	0x0001b800


	//   ....[30]....
        /*1068*/ 	.word	0x0001b850


	//   ....[31]....
        /*106c*/ 	.word	0x0001b8a0


	//   ....[32]....
        /*1070*/ 	.word	0x0001b8f0


	//   ....[33]....
        /*1074*/ 	.word	0x0001b960


	//   ....[34]....
        /*1078*/ 	.word	0x0001b9d0


	//   ....[35]....
        /*107c*/ 	.word	0x0001ba90


	//   ....[36]....
        /*1080*/ 	.word	0x0001baf0


	//   ....[37]....
        /*1084*/ 	.word	0x0001bbb0


	//   ....[38]....
        /*1088*/ 	.word	0x0001bc10


	//   ....[39]....
        /*108c*/ 	.word	0x0001bcd0


	//   ....[40]....
        /*1090*/ 	.word	0x0001bd30


	//   ....[41]....
        /*1094*/ 	.word	0x0001bdf0


	//   ....[42]....
        /*1098*/ 	.word	0x0001be50


	//   ....[43]....
        /*109c*/ 	.word	0x0001bec0


	//   ....[44]....
        /*10a0*/ 	.word	0x0001bf30


	//   ....[45]....
        /*10a4*/ 	.word	0x0001bff0


	//   ....[46]....
        /*10a8*/ 	.word	0x0001c050


	//   ....[47]....
        /*10ac*/ 	.word	0x0001c110


	//   ....[48]....
        /*10b0*/ 	.word	0x0001c170


	//   ....[49]....
        /*10b4*/ 	.word	0x0001c230


	//   ....[50]....
        /*10b8*/ 	.word	0x0001c290


	//   ....[51]....
        /*10bc*/ 	.word	0x0001c350


	//   ....[52]....
        /*10c0*/ 	.word	0x0001c3b0


	//   ....[53]....
        /*10c4*/ 	.word	0x0001c420


	//   ....[54]....
        /*10c8*/ 	.word	0x0001c490


	//   ....[55]....
        /*10cc*/ 	.word	0x0001c500


	//   ....[56]....
        /*10d0*/ 	.word	0x0001c570


	//   ....[57]....
        /*10d4*/ 	.word	0x0001c5c0


	//   ....[58]....
        /*10d8*/ 	.word	0x0001c620


	//   ....[59]....
        /*10dc*/ 	.word	0x0001c670


	//   ....[60]....
        /*10e0*/ 	.word	0x0001c6b0


	//   ....[61]....
        /*10e4*/ 	.word	0x0001c700


	//   ....[62]....
        /*10e8*/ 	.word	0x0001c740


	//   ....[63]....
        /*10ec*/ 	.word	0x0001c790


	//   ....[64]....
        /*10f0*/ 	.word	0x0001c7d0


	//   ....[65]....
        /*10f4*/ 	.word	0x0001c840


	//   ....[66]....
        /*10f8*/ 	.word	0x0001c8b0


	//   ....[67]....
        /*10fc*/ 	.word	0x0001c970


	//   ....[68]....
        /*1100*/ 	.word	0x0001c9d0


	//   ....[69]....
        /*1104*/ 	.word	0x0001ca90


	//   ....[70]....
        /*1108*/ 	.word	0x0001caf0


	//   ....[71]....
        /*110c*/ 	.word	0x0001cbb0


	//   ....[72]....
        /*1110*/ 	.word	0x0001cc10


	//   ....[73]....
        /*1114*/ 	.word	0x0001ccd0


	//   ....[74]....
        /*1118*/ 	.word	0x0001cd30


	//   ....[75]....
        /*111c*/ 	.word	0x0001cda0


	//   ....[76]....
        /*1120*/ 	.word	0x0001ce10


	//   ....[77]....
        /*1124*/ 	.word	0x0001ced0


	//   ....[78]....
        /*1128*/ 	.word	0x0001cf30


	//   ....[79]....
        /*112c*/ 	.word	0x0001cff0


	//   ....[80]....
        /*1130*/ 	.word	0x0001d050


	//   ....[81]....
        /*1134*/ 	.word	0x0001d110


	//   ....[82]....
        /*1138*/ 	.word	0x0001d170


	//   ....[83]....
        /*113c*/ 	.word	0x0001d230


	//   ....[84]....
        /*1140*/ 	.word	0x0001d290


	//   ....[85]....
        /*1144*/ 	.word	0x0001d2e0


	//   ....[86]....
        /*1148*/ 	.word	0x0001d340


	//   ....[87]....
        /*114c*/ 	.word	0x0001d390


	//   ....[88]....
        /*1150*/ 	.word	0x0001d3d0


	//   ....[89]....
        /*1154*/ 	.word	0x0001d420


	//   ....[90]....
        /*1158*/ 	.word	0x0001d460


	//   ....[91]....
        /*115c*/ 	.word	0x0001d4b0


	//   ....[92]....
        /*1160*/ 	.word	0x0001d4f0


	//   ....[93]....
        /*1164*/ 	.word	0x0001d560


	//   ....[94]....
        /*1168*/ 	.word	0x0001d5d0


	//   ....[95]....
        /*116c*/ 	.word	0x0001d640


	//   ....[96]....
        /*1170*/ 	.word	0x0001d700


	//   ....[97]....
        /*1174*/ 	.word	0x0001d760


	//   ....[98]....
        /*1178*/ 	.word	0x0001d820


	//   ....[99]....
        /*117c*/ 	.word	0x0001d880


	//   ....[100]....
        /*1180*/ 	.word	0x0001d940


	//   ....[101]....
        /*1184*/ 	.word	0x0001d9a0


	//   ....[102]....
        /*1188*/ 	.word	0x0001da60


	//   ....[103]....
        /*118c*/ 	.word	0x0001dac0


	//   ....[104]....
        /*1190*/ 	.word	0x0001db30


	//   ....[105]....
        /*1194*/ 	.word	0x0001dba0


	//   ....[106]....
        /*1198*/ 	.word	0x0001dc10


	//   ....[107]....
        /*119c*/ 	.word	0x0001dc80


	//   ....[108]....
        /*11a0*/ 	.word	0x0001dcd0


	//   ....[109]....
        /*11a4*/ 	.word	0x0001dd30


	//   ....[110]....
        /*11a8*/ 	.word	0x0001dd80


	//   ....[111]....
        /*11ac*/ 	.word	0x0001ddc0


	//   ....[112]....
        /*11b0*/ 	.word	0x0001de10


	//   ....[113]....
        /*11b4*/ 	.word	0x0001de50


	//   ....[114]....
        /*11b8*/ 	.word	0x0001dea0


	//   ....[115]....
        /*11bc*/ 	.word	0x0001dee0


	//   ....[116]....
        /*11c0*/ 	.word	0x0001df40


	//   ....[117]....
        /*11c4*/ 	.word	0x0001dfa0


	//   ....[118]....
        /*11c8*/ 	.word	0x0001dff0


	//   ....[119]....
        /*11cc*/ 	.word	0x0001e040


	//   ....[120]....
        /*11d0*/ 	.word	0x0001e090


	//   ....[121]....
        /*11d4*/ 	.word	0x0001e0e0


	//   ....[122]....
        /*11d8*/ 	.word	0x0001e130


	//   ....[123]....
        /*11dc*/ 	.word	0x0001e190


	//   ....[124]....
        /*11e0*/ 	.word	0x0001e200


	//   ....[125]....
        /*11e4*/ 	.word	0x0001e270


	//   ....[126]....
        /*11e8*/ 	.word	0x0001e2e0


	//   ....[127]....
        /*11ec*/ 	.word	0x0001e340


	//   ....[128]....
        /*11f0*/ 	.word	0x0001e3b0


	//   ....[129]....
        /*11f4*/ 	.word	0x0001e420


	//   ....[130]....
        /*11f8*/ 	.word	0x0001e490


	//   ....[131]....
        /*11fc*/ 	.word	0x0001e4f0


	//   ....[132]....
        /*1200*/ 	.word	0x0001e560


	//   ....[133]....
        /*1204*/ 	.word	0x0001e5d0


	//   ....[134]....
        /*1208*/ 	.word	0x0001e640


	//   ....[135]....
        /*120c*/ 	.word	0x0001e6a0


	//   ....[136]....
        /*1210*/ 	.word	0x0001e710


	//   ....[137]....
        /*1214*/ 	.word	0x0001e780


	//   ....[138]....
        /*1218*/ 	.word	0x0001e7f0


	//   ....[139]....
        /*121c*/ 	.word	0x0001e850


	//   ....[140]....
        /*1220*/ 	.word	0x0001e8c0


	//   ....[141]....
        /*1224*/ 	.word	0x0001e930


	//   ....[142]....
        /*1228*/ 	.word	0x0001e9a0


	//   ....[143]....
        /*122c*/ 	.word	0x0001ea00


	//   ....[144]....
        /*1230*/ 	.word	0x0001ea70


	//   ....[145]....
        /*1234*/ 	.word	0x0001eae0


	//   ....[146]....
        /*1238*/ 	.word	0x0001eb50


	//   ....[147]....
        /*123c*/ 	.word	0x0001ebb0


	//   ....[148]....
        /*1240*/ 	.word	0x0001ec20


	//   ....[149]....
        /*1244*/ 	.word	0x0001ec90


	//   ....[150]....
        /*1248*/ 	.word	0x0001ed00


	//   ....[151]....
        /*124c*/ 	.word	0x0001ed60


	//   ....[152]....
        /*1250*/ 	.word	0x0001edd0


	//   ....[153]....
        /*1254*/ 	.word	0x0001ee40


	//   ....[154]....
        /*1258*/ 	.word	0x0001eeb0


	//   ....[155]....
        /*125c*/ 	.word	0x0001ef10


	//   ....[156]....
        /*1260*/ 	.word	0x0001ef80


	//   ....[157]....
        /*1264*/ 	.word	0x0001eff0


	//   ....[158]....
        /*1268*/ 	.word	0x0001f060


	//   ....[159]....
        /*126c*/ 	.word	0x0001f0c0


	//   ....[160]....
        /*1270*/ 	.word	0x0001f130


	//   ....[161]....
        /*1274*/ 	.word	0x0001f1a0


	//   ....[162]....
        /*1278*/ 	.word	0x0001f210


	//   ....[163]....
        /*127c*/ 	.word	0x0001f270


	//   ....[164]....
        /*1280*/ 	.word	0x0001f2e0


	//   ....[165]....
        /*1284*/ 	.word	0x0001f350


	//   ....[166]....
        /*1288*/ 	.word	0x0001f3a0


	//   ....[167]....
        /*128c*/ 	.word	0x0001f3e0


	//   ....[168]....
        /*1290*/ 	.word	0x0001f430


	//   ....[169]....
        /*1294*/ 	.word	0x0001f480


	//   ....[170]....
        /*1298*/ 	.word	0x0001f4d0


	//   ....[171]....
        /*129c*/ 	.word	0x0001f540


	//   ....[172]....
        /*12a0*/ 	.word	0x0001f590


	//   ....[173]....
        /*12a4*/ 	.word	0x0001f5e0


	//   ....[174]....
        /*12a8*/ 	.word	0x0001f630


	//   ....[175]....
        /*12ac*/ 	.word	0x0001f680


	//   ....[176]....
        /*12b0*/ 	.word	0x0001f6d0


	//   ....[177]....
        /*12b4*/ 	.word	0x0001f740


	//   ....[178]....
        /*12b8*/ 	.word	0x0001f790


	//   ....[179]....
        /*12bc*/ 	.word	0x0001f800


	//   ....[180]....
        /*12c0*/ 	.word	0x0001f860


	//   ....[181]....
        /*12c4*/ 	.word	0x0001f8d0


	//----- nvinfo : EIATTR_EXIT_INSTR_OFFSETS
	.align		4
.L_488:
        /*12c8*/ 	.byte	0x04, 0x1c
        /*12ca*/ 	.short	(.L_490 - .L_489)


	//   ....[0]....
.L_489:
        /*12cc*/ 	.word	0x000010d0


	//   ....[1]....
        /*12d0*/ 	.word	0x0001a4d0


	//----- nvinfo : EIATTR_MAX_THREADS
	.align		4
.L_490:
        /*12d4*/ 	.byte	0x04, 0x05
        /*12d6*/ 	.short	(.L_492 - .L_491)
.L_491:
        /*12d8*/ 	.word	0x00000080
        /*12dc*/ 	.word	0x00000001
        /*12e0*/ 	.word	0x00000001


	//----- nvinfo : EIATTR_CRS_STACK_SIZE
	.align		4
.L_492:
        /*12e4*/ 	.byte	0x04, 0x1e
        /*12e6*/ 	.short	(.L_494 - .L_493)
.L_493:
        /*12e8*/ 	.word	0x00000000
.L_494:


//--------------------- .nv.info._ZN7cutlass13device_kernelIN5flash19enable_sm80_to_sm89INS1_16FlashAttnFwdSm80INS1_25CollectiveMainloopFwdSm80ILi4ELi1ELb0EN4cute5tupleIJNS5_1CILi128EEENS7_ILi80EEENS7_ILi64EEEEEELi64ENS_6half_tEfNS_4arch4Sm80ELb0ELb1ELb0ELb1ELb1ELb1ELb1ELb1EEENS1_21CollectiveEpilogueFwdINS6_IJS8_SA_S9_EEENS6_IJNS7_ILi1EEESI_SI_EEESC_SE_Li128ELb1ELb1ELb1ELb0EEENS1_36VarlenDynamicPersistentTileSchedulerILi128ELi80ELi128ELi128ELb1ELb1ELb0ELb1ELb0ELb1EEEEEEEEEvNT_6ParamsE --------------------------
	.section	.nv.info._ZN7cutlass13device_kernelIN5flash19enable_sm80_to_sm89INS1_16FlashAttnFwdSm80INS1_25CollectiveMainloopFwdSm80ILi4ELi1ELb0EN4cute5tupleIJNS5_1CILi128EEENS7_ILi80EEENS7_ILi64EEEEEELi64ENS_6half_tEfNS_4arch4Sm80ELb0ELb1ELb0ELb1ELb1ELb1ELb1ELb1EEENS1_21CollectiveEpilogueFwdINS6_IJS8_SA_S9_EEENS6_IJNS7_ILi1EEESI_SI_EEESC_SE_Li128ELb1ELb1ELb1ELb0EEENS1_36VarlenDynamicPersistentTileSchedulerILi128ELi80ELi128ELi128ELb1ELb1ELb0ELb1ELb0ELb1EEEEEEEEEvNT_6ParamsE,"",@"SHT_CUDA_INFO"
	.sectionflags	@""
	.align	4


	//----- nvinfo : EIATTR_CUDA_API_VERSION
	.align		4
        /*0000*/ 	.byte	0x04, 0x37
        /*0002*/ 	.short	(.L_496 - .L_495)
.L_495:
        /*0004*/ 	.word	0x00000082


	//----- nvinfo : EIATTR_SW2861232_WAR
	.align		4
.L_496:
        /*0008*/ 	.byte	0x01, 0x35
	.zero		2


	//----- nvinfo : EIATTR_PARAM_CBANK
	.align		4
        /*000c*/ 	.byte	0x04, 0x0a
        /*000e*/ 	.short	(.L_498 - .L_497)
	.align		4
.L_497:
        /*0010*/ 	.word	index@(.nv.constant0._ZN7cutlass13device_kernelIN5flash19enable_sm80_to_sm89INS1_16FlashAttnFwdSm80INS1_25CollectiveMainloopFwdSm80ILi4ELi1ELb0EN4cute5tupleIJNS5_1CILi128EEENS7_ILi80EEENS7_ILi64EEEEEELi64ENS_6half_tEfNS_4arch4Sm80ELb0ELb1ELb0ELb1ELb1ELb1ELb1ELb1EEENS1_21CollectiveEpilogueFwdINS6_IJS8_SA_S9_EEENS6_IJNS7_ILi1EEESI_SI_EEESC_SE_Li128ELb1ELb1ELb1ELb0EEENS1_36VarlenDynamicPersistentTileSchedulerILi128ELi80ELi128ELi128ELb1ELb1ELb0ELb1ELb0ELb1EEEEEEEEEvNT_6ParamsE)
        /*0014*/ 	.short	0x0160
        /*0016*/ 	.short	0x0438


	//----- nvinfo : EIATTR_CBANK_PARAM_SIZE
	.align		4
.L_498:
        /*0018*/ 	.byte	0x03, 0x19
        /*001a*/ 	.short	0x0438


	//----- nvinfo : EIATTR_KPARAM_INFO
	.align		4
        /*001c*/ 	.byte	0x04, 0x17
        /*001e*/ 	.short	(.L_500 - .L_499)
.L_499:
        /*0020*/ 	.word	0x00000000
        /*0024*/ 	.short	0x0000
        /*0026*/ 	.short	0x0000
        /*0028*/ 	.byte	0x00, 0xf0, 0xe1, 0x10


	//----- nvinfo : EIATTR_MAXREG_COUNT
	.align		4
.L_500:
        /*002c*/ 	.byte	0x03, 0x1b
        /*002e*/ 	.short	0x00ff


	//----- nvinfo : EIATTR_NUM_BARRIERS
	.align		4
        /*0030*/ 	.byte	0x02, 0x4c
        /*0032*/ 	.byte	0x06
	.zero		1


	//----- nvinfo : EIATTR_ANNOTATIONS
	.align		4
        /*0034*/ 	.byte	0x04, 0x55
        /*0036*/ 	.short	(.L_502 - .L_501)


	//   ....[0]....
.L_501:
        /* <DEDUP_REMOVED lines=149> */


	//----- nvinfo : EIATTR_MERCURY_ISA_VERSION
	.align		4
.L_502:
        /*0978*/ 	.byte	0x03, 0x5f
        /*097a*/ 	.short	0x0000


	//----- nvinfo : EIATTR_INT_WARP_WIDE_INSTR_OFFSETS
	.align		4
        /*097c*/ 	.byte	0x04, 0x31
        /*097e*/ 	.short	(.L_504 - .L_503)


	//   ....[0]....
.L_503:
        /*0980*/ 	.word	0x00022020


	//   ....[1]....
        /*0984*/ 	.word	0x000220a0


	//----- nvinfo : EIATTR_COOP_GROUP_MASK_REGIDS
	.align		4
.L_504:
        /*0988*/ 	.byte	0x04, 0x29
        /*098a*/ 	.short	(.L_506 - .L_505)


	//   ....[0]....
.L_505:
        /*098c*/ 	.word	0xffffffff


	//   ....[1]....
        /*0990*/ 	.word	0xffffffff


	//   ....[2]....
        /*0994*/ 	.word	0xffffffff


	//   ....[3]....
        /*0998*/ 	.word	0xffffffff


	//   ....[4]....
        /*099c*/ 	.word	0xffffffff


	//   ....[5]....
        /*09a0*/ 	.word	0xffffffff


	//   ....[6]....
        /*09a4*/ 	.word	0xffffffff


	//   ....[7]....
        /*09a8*/ 	.word	0xffffffff


	//   ....[8]....
        /*09ac*/ 	.word	0xffffffff


	//   ....[9]....
        /*09b0*/ 	.word	0xffffffff


	//   ....[10]....
        /*09b4*/ 	.word	0xffffffff


	//   ....[11]....
        /*09b8*/ 	.word	0xffffffff


	//   ....[12]....
        /*09bc*/ 	.word	0xffffffff


	//   ....[13]....
        /*09c0*/ 	.word	0xffffffff


	//   ....[14]....
        /*09c4*/ 	.word	0xffffffff


	//   ....[15]....
        /*09c8*/ 	.word	0xffffffff


	//   ....[16]....
        /*09cc*/ 	.word	0xffffffff


	//   ....[17]....
        /*09d0*/ 	.word	0xffffffff


	//   ....[18]....
        /*09d4*/ 	.word	0xffffffff


	//   ....[19]....
        /*09d8*/ 	.word	0xffffffff


	//   ....[20]....
        /*09dc*/ 	.word	0xffffffff


	//   ....[21]....
        /*09e0*/ 	.word	0xffffffff


	//   ....[22]....
        /*09e4*/ 	.word	0xffffffff


	//   ....[23]....
        /*09e8*/ 	.word	0xffffffff


	//   ....[24]....
        /*09ec*/ 	.word	0xffffffff


	//   ....[25]....
        /*09f0*/ 	.word	0xffffffff


	//   ....[26]....
        /*09f4*/ 	.word	0xffffffff


	//   ....[27]....
        /*09f8*/ 	.word	0xffffffff


	//   ....[28]....
        /*09fc*/ 	.word	0xffffffff


	//   ....[29]....
        /*0a00*/ 	.word	0xffffffff


	//   ....[30]....
        /*0a04*/ 	.word	0xffffffff


	//   ....[31]....
        /*0a08*/ 	.word	0xffffffff


	//   ....[32]....
        /*0a0c*/ 	.word	0xffffffff


	//   ....[33]....
        /*0a10*/ 	.word	0xffffffff


	//   ....[34]....
        /*0a14*/ 	.word	0xffffffff


	//   ....[35]....
        /*0a18*/ 	.word	0xffffffff


	//   ....[36]....
        /*0a1c*/ 	.word	0xffffffff


	//   ....[37]....
        /*0a20*/ 	.word	0xffffffff


	//   ....[38]....
        /*0a24*/ 	.word	0xffffffff


	//   ....[39]....
        /*0a28*/ 	.word	0xffffffff


	//   ....[40]....
        /*0a2c*/ 	.word	0xffffffff


	//   ....[41]....
        /*0a30*/ 	.word	0xffffffff


	//   ....[42]....
        /*0a34*/ 	.word	0xffffffff


	//   ....[43]....
        /*0a38*/ 	.word	0xffffffff


	//   ....[44]....
        /*0a3c*/ 	.word	0xffffffff


	//   ....[45]....
        /*0a40*/ 	.word	0xffffffff


	//   ....[46]....
        /*0a44*/ 	.word	0xffffffff


	//   ....[47]....
        /*0a48*/ 	.word	0xffffffff


	//   ....[48]....
        /*0a4c*/ 	.word	0xffffffff


	//   ....[49]....
        /*0a50*/ 	.word	0xffffffff


	//   ....[50]....
        /*0a54*/ 	.word	0xffffffff


	//   ....[51]....
        /*0a58*/ 	.word	0xffffffff


	//   ....[52]....
        /*0a5c*/ 	.word	0xffffffff


	//   ....[53]....
        /*0a60*/ 	.word	0xffffffff


	//   ....[54]....
        /*0a64*/ 	.word	0xffffffff


	//   ....[55]....
        /*0a68*/ 	.word	0xffffffff


	//   ....[56]....
        /*0a6c*/ 	.word	0xffffffff


	//   ....[57]....
        /*0a70*/ 	.word	0xffffffff


	//   ....[58]....
        /*0a74*/ 	.word	0xffffffff


	//   ....[59]....
        /*0a78*/ 	.word	0xffffffff


	//   ....[60]....
        /*0a7c*/ 	.word	0xffffffff


	//   ....[61]....
        /*0a80*/ 	.word	0xffffffff


	//   ....[62]....
        /*0a84*/ 	.word	0xffffffff


	//   ....[63]....
        /*0a88*/ 	.word	0xffffffff


	//   ....[64]....
        /*0a8c*/ 	.word	0xffffffff


	//   ....[65]....
        /*0a90*/ 	.word	0xffffffff


	//   ....[66]....
        /*0a94*/ 	.word	0xffffffff


	//   ....[67]....
        /*0a98*/ 	.word	0xffffffff


	//   ....[68]....
        /*0a9c*/ 	.word	0xffffffff


	//   ....[69]....
        /*0aa0*/ 	.word	0xffffffff


	//   ....[70]....
        /*0aa4*/ 	.word	0xffffffff


	//   ....[71]....
        /*0aa8*/ 	.word	0xffffffff


	//   ....[72]....
        /*0aac*/ 	.word	0xffffffff


	//   ....[73]....
        /*0ab0*/ 	.word	0xffffffff


	//   ....[74]....
        /*0ab4*/ 	.word	0xffffffff


	//   ....[75]....
        /*0ab8*/ 	.word	0xffffffff


	//   ....[76]....
        /*0abc*/ 	.word	0xffffffff


	//   ....[77]....
        /*0ac0*/ 	.word	0xffffffff


	//   ....[78]....
        /*0ac4*/ 	.word	0xffffffff


	//   ....[79]....
        /*0ac8*/ 	.word	0xffffffff


	//   ....[80]....
        /*0acc*/ 	.word	0xffffffff


	//   ....[81]....
        /*0ad0*/ 	.word	0xffffffff


	//   ....[82]....
        /*0ad4*/ 	.word	0xffffffff


	//   ....[83]....
        /*0ad8*/ 	.word	0xffffffff


	//   ....[84]....
        /*0adc*/ 	.word	0xffffffff


	//   ....[85]....
        /*0ae0*/ 	.word	0xffffffff


	//   ....[86]....
        /*0ae4*/ 	.word	0xffffffff


	//   ....[87]....
        /*0ae8*/ 	.word	0xffffffff


	//   ....[88]....
        /*0aec*/ 	.word	0xffffffff


	//   ....[89]....
        /*0af0*/ 	.word	0xffffffff


	//   ....[90]....
        /*0af4*/ 	.word	0xffffffff


	//   ....[91]....
        /*0af8*/ 	.word	0xffffffff


	//   ....[92]....
        /*0afc*/ 	.word	0xffffffff


	//   ....[93]....
        /*0b00*/ 	.word	0xffffffff


	//   ....[94]....
        /*0b04*/ 	.word	0xffffffff


	//   ....[95]....
        /*0b08*/ 	.word	0xffffffff


	//   ....[96]....
        /*0b0c*/ 	.word	0xffffffff


	//   ....[97]....
        /*0b10*/ 	.word	0xffffffff


	//   ....[98]....
        /*0b14*/ 	.word	0xffffffff


	//   ....[99]....
        /*0b18*/ 	.word	0xffffffff


	//   ....[100]....
        /*0b1c*/ 	.word	0xffffffff


	//   ....[101]....
        /*0b20*/ 	.word	0xffffffff


	//   ....[102]....
        /*0b24*/ 	.word	0xffffffff


	//   ....[103]....
        /*0b28*/ 	.word	0xffffffff


	//   ....[104]....
        /*0b2c*/ 	.word	0xffffffff


	//   ....[105]....
        /*0b30*/ 	.word	0xffffffff


	//   ....[106]....
        /*0b34*/ 	.word	0xffffffff


	//   ....[107]....
        /*0b38*/ 	.word	0xffffffff


	//   ....[108]....
        /*0b3c*/ 	.word	0xffffffff


	//   ....[109]....
        /*0b40*/ 	.word	0xffffffff


	//   ....[110]....
        /*0b44*/ 	.word	0xffffffff


	//   ....[111]....
        /*0b48*/ 	.word	0xffffffff


	//   ....[112]....
        /*0b4c*/ 	.word	0xffffffff


	//   ....[113]....
        /*0b50*/ 	.word	0xffffffff


	//   ....[114]....
        /*0b54*/ 	.word	0xffffffff


	//   ....[115]....
        /*0b58*/ 	.word	0xffffffff


	//   ....[116]....
        /*0b5c*/ 	.word	0xffffffff


	//   ....[117]....
        /*0b60*/ 	.word	0xffffffff


	//   ....[118]....
        /*0b64*/ 	.word	0xffffffff


	//   ....[119]....
        /*0b68*/ 	.word	0xffffffff


	//   ....[120]....
        /*0b6c*/ 	.word	0xffffffff


	//   ....[121]....
        /*0b70*/ 	.word	0xffffffff


	//   ....[122]....
        /*0b74*/ 	.word	0xffffffff


	//   ....[123]....
        /*0b78*/ 	.word	0xffffffff


	//   ....[124]....
        /*0b7c*/ 	.word	0xffffffff


	//   ....[125]....
        /*0b80*/ 	.word	0xffffffff


	//   ....[126]....
        /*0b84*/ 	.word	0xffffffff


	//   ....[127]....
        /*0b88*/ 	.word	0xffffffff


	//   ....[128]....
        /*0b8c*/ 	.word	0xffffffff


	//   ....[129]....
        /*0b90*/ 	.word	0xffffffff


	//   ....[130]....
        /*0b94*/ 	.word	0xffffffff


	//   ....[131]....
        /*0b98*/ 	.word	0xffffffff


	//   ....[132]....
        /*0b9c*/ 	.word	0xffffffff


	//   ....[133]....
        /*0ba0*/ 	.word	0xffffffff


	//   ....[134]....
        /*0ba4*/ 	.word	0xffffffff


	//   ....[135]....
        /*0ba8*/ 	.word	0xffffffff


	//   ....[136]....
        /*0bac*/ 	.word	0xffffffff


	//   ....[137]....
        /*0bb0*/ 	.word	0xffffffff


	//   ....[138]....
        /*0bb4*/ 	.word	0xffffffff


	//   ....[139]....
        /*0bb8*/ 	.word	0xffffffff


	//   ....[140]....
        /*0bbc*/ 	.word	0xffffffff


	//   ....[141]....
        /*0bc0*/ 	.word	0xffffffff


	//   ....[142]....
        /*0bc4*/ 	.word	0xffffffff


	//   ....[143]....
        /*0bc8*/ 	.word	0xffffffff


	//   ....[144]....
        /*0bcc*/ 	.word	0xffffffff


	//   ....[145]....
        /*0bd0*/ 	.word	0xffffffff


	//   ....[146]....
        /*0bd4*/ 	.word	0xffffffff


	//   ....[147]....
        /*0bd8*/ 	.word	0xffffffff


	//   ....[148]....
        /*0bdc*/ 	.word	0xffffffff


	//   ....[149]....
        /*0be0*/ 	.word	0xffffffff


	//   ....[150]....
        /*0be4*/ 	.word	0xffffffff


	//   ....[151]....
        /*0be8*/ 	.word	0xffffffff


	//   ....[152]....
        /*0bec*/ 	.word	0xffffffff


	//   ....[153]....
        /*0bf0*/ 	.word	0xffffffff


	//   ....[154]....
        /*0bf4*/ 	.word	0xffffffff


	//   ....[155]....
        /*0bf8*/ 	.word	0xffffffff


	//   ....[156]....
        /*0bfc*/ 	.word	0xffffffff


	//   ....[157]....
        /*0c00*/ 	.word	0xffffffff


	//   ....[158]....
        /*0c04*/ 	.word	0xffffffff


	//   ....[159]....
        /*0c08*/ 	.word	0xffffffff


	//   ....[160]....
        /*0c0c*/ 	.word	0xffffffff


	//   ....[161]....
        /*0c10*/ 	.word	0xffffffff


	//   ....[162]....
        /*0c14*/ 	.word	0xffffffff


	//   ....[163]....
        /*0c18*/ 	.word	0xffffffff


	//   ....[164]....
        /*0c1c*/ 	.word	0xffffffff


	//   ....[165]....
        /*0c20*/ 	.word	0xffffffff


	//   ....[166]....
        /*0c24*/ 	.word	0xffffffff


	//   ....[167]....
        /*0c28*/ 	.word	0xffffffff


	//   ....[168]....
        /*0c2c*/ 	.word	0xffffffff


	//   ....[169]....
        /*0c30*/ 	.word	0xffffffff


	//   ....[170]....
        /*0c34*/ 	.word	0xffffffff


	//   ....[171]....
        /*0c38*/ 	.word	0xffffffff


	//   ....[172]....
        /*0c3c*/ 	.word	0xffffffff


	//   ....[173]....
        /*0c40*/ 	.word	0xffffffff


	//   ....[174]....
        /*0c44*/ 	.word	0xffffffff


	//   ....[175]....
        /*0c48*/ 	.word	0xffffffff


	//   ....[176]....
        /*0c4c*/ 	.word	0xffffffff


	//   ....[177]....
        /*0c50*/ 	.word	0xffffffff


	//   ....[178]....
        /*0c54*/ 	.word	0xffffffff


	//   ....[179]....
        /*0c58*/ 	.word	0xffffffff


	//   ....[180]....
        /*0c5c*/ 	.word	0xffffffff


	//   ....[181]....
        /*0c60*/ 	.word	0xffffffff


	//   ....[182]....
        /*0c64*/ 	.word	0xffffffff


	//   ....[183]....
        /*0c68*/ 	.word	0xffffffff


	//   ....[184]....
        /*0c6c*/ 	.word	0xffffffff


	//   ....[185]....
        /*0c70*/ 	.word	0xffffffff


	//   ....[186]....
        /*0c74*/ 	.word	0xffffffff


	//   ....[187]....
        /*0c78*/ 	.word	0xffffffff


	//   ....[188]....
        /*0c7c*/ 	.word	0xffffffff


	//   ....[189]....
        /*0c80*/ 	.word	0xffffffff


	//   ....[190]....
        /*0c84*/ 	.word	0xffffffff


	//   ....[191]....
        /*0c88*/ 	.word	0xffffffff


	//   ....[192]....
        /*0c8c*/ 	.word	0xffffffff


	//   ....[193]....
        /*0c90*/ 	.word	0xffffffff


	//   ....[194]....
        /*0c94*/ 	.word	0xffffffff


	//   ....[195]....
        /*0c98*/ 	.word	0xffffffff


	//   ....[196]....
        /*0c9c*/ 	.word	0xffffffff


	//   ....[197]....
        /*0ca0*/ 	.word	0xffffffff


	//   ....[198]....
        /*0ca4*/ 	.word	0xffffffff


	//   ....[199]....
        /*0ca8*/ 	.word	0xffffffff


	//   ....[200]....
        /*0cac*/ 	.word	0xffffffff


	//   ....[201]....
        /*0cb0*/ 	.word	0xffffffff


	//   ....[202]....
        /*0cb4*/ 	.word	0xffffffff


	//   ....[203]....
        /*0cb8*/ 	.word	0xffffffff


	//   ....[204]....
        /*0cbc*/ 	.word	0xffffffff


	//   ....[205]....
        /*0cc0*/ 	.word	0xffffffff


	//   ....[206]....
        /*0cc4*/ 	.word	0xffffffff


	//   ....[207]....
        /*0cc8*/ 	.word	0xffffffff


	//   ....[208]....
        /*0ccc*/ 	.word	0xffffffff


	//   ....[209]....
        /*0cd0*/ 	.word	0xffffffff


	//   ....[210]....
        /*0cd4*/ 	.word	0xffffffff


	//   ....[211]....
        /*0cd8*/ 	.word	0xffffffff


	//   ....[212]....
        /*0cdc*/ 	.word	0xffffffff


	//   ....[213]....
        /*0ce0*/ 	.word	0xffffffff


	//   ....[214]....
        /*0ce4*/ 	.word	0xffffffff


	//   ....[215]....
        /*0ce8*/ 	.word	0xffffffff


	//   ....[216]....
        /*0cec*/ 	.word	0xffffffff


	//   ....[217]....
        /*0cf0*/ 	.word	0xffffffff


	//   ....[218]....
        /*0cf4*/ 	.word	0xffffffff


	//   ....[219]....
        /*0cf8*/ 	.word	0xffffffff


	//   ....[220]....
        /*0cfc*/ 	.word	0xffffffff


	//   ....[221]....
        /*0d00*/ 	.word	0xffffffff


	//   ....[222]....
        /*0d04*/ 	.word	0xffffffff


	//   ....[223]....
        /*0d08*/ 	.word	0xffffffff


	//   ....[224]....
        /*0d0c*/ 	.word	0xffffffff


	//   ....[225]....
        /*0d10*/ 	.word	0xffffffff


	//   ....[226]....
        /*0d14*/ 	.word	0xffffffff


	//   ....[227]....
        /*0d18*/ 	.word	0xffffffff


	//   ....[228]....
        /*0d1c*/ 	.word	0xffffffff


	//   ....[229]....
        /*0d20*/ 	.word	0xffffffff


	//   ....[230]....
        /*0d24*/ 	.word	0xffffffff


	//   ....[231]....
        /*0d28*/ 	.word	0xffffffff


	//   ....[232]....
        /*0d2c*/ 	.word	0xffffffff


	//   ....[233]....
        /*0d30*/ 	.word	0xffffffff


	//   ....[234]....
        /*0d34*/ 	.word	0xffffffff


	//   ....[235]....
        /*0d38*/ 	.word	0xffffffff


	//   ....[236]....
        /*0d3c*/ 	.word	0xffffffff


	//   ....[237]....
        /*0d40*/ 	.word	0xffffffff


	//   ....[238]....
        /*0d44*/ 	.word	0xffffffff


	//   ....[239]....
        /*0d48*/ 	.word	0xffffffff


	//   ....[240]....
        /*0d4c*/ 	.word	0xffffffff


	//   ....[241]....
        /*0d50*/ 	.word	0xffffffff


	//   ....[242]....
        /*0d54*/ 	.word	0xffffffff


	//   ....[243]....
        /*0d58*/ 	.word	0xffffffff


	//   ....[244]....
        /*0d5c*/ 	.word	0xffffffff


	//   ....[245]....
        /*0d60*/ 	.word	0xffffffff


	//   ....[246]....
        /*0d64*/ 	.word	0xffffffff


	//   ....[247]....
        /*0d68*/ 	.word	0xffffffff


	//   ....[248]....
        /*0d6c*/ 	.word	0xffffffff


	//   ....[249]....
        /*0d70*/ 	.word	0xffffffff


	//   ....[250]....
        /*0d74*/ 	.word	0xffffffff


	//   ....[251]....
        /*0d78*/ 	.word	0xffffffff


	//   ....[252]....
        /*0d7c*/ 	.word	0xffffffff


	//   ....[253]....
        /*0d80*/ 	.word	0xffffffff


	//   ....[254]....
        /*0d84*/ 	.word	0xffffffff


	//   ....[255]....
        /*0d88*/ 	.word	0xffffffff


	//   ....[0]....
        /*0d8c*/ 	.word	0xffffffff


	//   ....[1]....
        /*0d90*/ 	.word	0xffffffff


	//   ....[2]....
        /*0d94*/ 	.word	0xffffffff


	//   ....[3]....
        /*0d98*/ 	.word	0xffffffff


	//   ....[4]....
        /*0d9c*/ 	.word	0xffffffff


	//   ....[5]....
        /*0da0*/ 	.word	0xffffffff


	//   ....[6]....
        /*0da4*/ 	.word	0xffffffff


	//   ....[7]....
        /*0da8*/ 	.word	0xffffffff


	//   ....[8]....
        /*0dac*/ 	.word	0xffffffff


	//   ....[9]....
        /*0db0*/ 	.word	0xffffffff


	//   ....[10]....
        /*0db4*/ 	.word	0xffffffff


	//   ....[11]....
        /*0db8*/ 	.word	0xffffffff


	//   ....[12]....
        /*0dbc*/ 	.word	0xffffffff


	//   ....[13]....
        /*0dc0*/ 	.word	0xffffffff


	//   ....[14]....
        /*0dc4*/ 	.word	0xffffffff


	//   ....[15]....
        /*0dc8*/ 	.word	0xffffffff


	//   ....[16]....
        /*0dcc*/ 	.word	0xffffffff


	//   ....[17]....
        /*0dd0*/ 	.word	0xffffffff


	//   ....[18]....
        /*0dd4*/ 	.word	0xffffffff


	//   ....[19]....
        /*0dd8*/ 	.word	0xffffffff


	//   ....[20]....
        /*0ddc*/ 	.word	0xffffffff


	//   ....[21]....
        /*0de0*/ 	.word	0xffffffff


	//   ....[22]....
        /*0de4*/ 	.word	0xffffffff


	//   ....[23]....
        /*0de8*/ 	.word	0xffffffff


	//   ....[24]....
        /*0dec*/ 	.word	0xffffffff


	//   ....[25]....
        /*0df0*/ 	.word	0xffffffff


	//   ....[26]....
        /*0df4*/ 	.word	0xffffffff


	//   ....[27]....
        /*0df8*/ 	.word	0xffffffff


	//   ....[28]....
        /*0dfc*/ 	.word	0xffffffff


	//   ....[29]....
        /*0e00*/ 	.word	0xffffffff


	//   ....[30]....
        /*0e04*/ 	.word	0xffffffff


	//   ....[31]....
        /*0e08*/ 	.word	0xffffffff


	//   ....[32]....
        /*0e0c*/ 	.word	0xffffffff


	//   ....[33]....
        /*0e10*/ 	.word	0xffffffff


	//   ....[34]....
        /*0e14*/ 	.word	0xffffffff


	//   ....[35]....
        /*0e18*/ 	.word	0xffffffff


	//   ....[36]....
        /*0e1c*/ 	.word	0xffffffff


	//   ....[37]....
        /*0e20*/ 	.word	0xffffffff


	//   ....[38]....
        /*0e24*/ 	.word	0xffffffff


	//   ....[39]....
        /*0e28*/ 	.word	0xffffffff


	//   ....[40]....
        /*0e2c*/ 	.word	0xffffffff


	//   ....[41]....
        /*0e30*/ 	.word	0xffffffff


	//   ....[42]....
        /*0e34*/ 	.word	0xffffffff


	//   ....[43]....
        /*0e38*/ 	.word	0xffffffff


	//   ....[44]....
        /*0e3c*/ 	.word	0xffffffff


	//   ....[45]....
        /*0e40*/ 	.word	0xffffffff


	//   ....[46]....
        /*0e44*/ 	.word	0xffffffff


	//   ....[47]....
        /*0e48*/ 	.word	0xffffffff


	//   ....[48]....
        /*0e4c*/ 	.word	0xffffffff


	//   ....[49]....
        /*0e50*/ 	.word	0xffffffff


	//   ....[50]....
        /*0e54*/ 	.word	0xffffffff


	//   ....[51]....
        /*0e58*/ 	.word	0xffffffff


	//   ....[52]....
        /*0e5c*/ 	.word	0xffffffff


	//   ....[53]....
        /*0e60*/ 	.word	0xffffffff


	//   ....[54]....
        /*0e64*/ 	.word	0xffffffff


	//   ....[55]....
        /*0e68*/ 	.word	0xffffffff


	//   ....[56]....
        /*0e6c*/ 	.word	0xffffffff


	//   ....[57]....
        /*0e70*/ 	.word	0xffffffff


	//   ....[58]....
        /*0e74*/ 	.word	0xffffffff


	//   ....[59]....
        /*0e78*/ 	.word	0xffffffff


	//   ....[60]....
        /*0e7c*/ 	.word	0xffffffff


	//   ....[61]....
        /*0e80*/ 	.word	0xffffffff


	//   ....[62]....
        /*0e84*/ 	.word	0xffffffff


	//   ....[63]....
        /*0e88*/ 	.word	0xffffffff


	//   ....[64]....
        /*0e8c*/ 	.word	0xffffffff


	//   ....[65]....
        /*0e90*/ 	.word	0xffffffff


	//   ....[66]....
        /*0e94*/ 	.word	0xffffffff


	//   ....[67]....
        /*0e98*/ 	.word	0xffffffff


	//   ....[68]....
        /*0e9c*/ 	.word	0xffffffff


	//   ....[69]....
        /*0ea0*/ 	.word	0xffffffff


	//   ....[70]....
        /*0ea4*/ 	.word	0xffffffff


	//   ....[71]....
        /*0ea8*/ 	.word	0xffffffff


	//   ....[72]....
        /*0eac*/ 	.word	0xffffffff


	//   ....[73]....
        /*0eb0*/ 	.word	0xffffffff


	//   ....[74]....
        /*0eb4*/ 	.word	0xffffffff


	//   ....[75]....
        /*0eb8*/ 	.word	0xffffffff


	//   ....[76]....
        /*0ebc*/ 	.word	0xffffffff


	//   ....[77]....
        /*0ec0*/ 	.word	0xffffffff


	//   ....[78]....
        /*0ec4*/ 	.word	0xffffffff


	//   ....[79]....
        /*0ec8*/ 	.word	0xffffffff


	//   ....[80]....
        /*0ecc*/ 	.word	0xffffffff


	//   ....[81]....
        /*0ed0*/ 	.word	0xffffffff


	//   ....[82]....
        /*0ed4*/ 	.word	0xffffffff


	//   ....[83]....
        /*0ed8*/ 	.word	0xffffffff


	//   ....[84]....
        /*0edc*/ 	.word	0xffffffff


	//   ....[85]....
        /*0ee0*/ 	.word	0xffffffff


	//   ....[86]....
        /*0ee4*/ 	.word	0xffffffff


	//   ....[87]....
        /*0ee8*/ 	.word	0xffffffff


	//   ....[88]....
        /*0eec*/ 	.word	0xffffffff


	//   ....[89]....
        /*0ef0*/ 	.word	0xffffffff


	//   ....[90]....
        /*0ef4*/ 	.word	0xffffffff


	//   ....[91]....
        /*0ef8*/ 	.word	0xffffffff


	//   ....[92]....
        /*0efc*/ 	.word	0xffffffff


	//   ....[93]....
        /*0f00*/ 	.word	0xffffffff


	//   ....[94]....
        /*0f04*/ 	.word	0xffffffff


	//   ....[95]....
        /*0f08*/ 	.word	0xffffffff


	//   ....[96]....
        /*0f0c*/ 	.word	0xffffffff


	//   ....[97]....
        /*0f10*/ 	.word	0xffffffff


	//   ....[98]....
        /*0f14*/ 	.word	0xffffffff


	//   ....[99]....
        /*0f18*/ 	.word	0xffffffff


	//   ....[100]....
        /*0f1c*/ 	.word	0xffffffff


	//   ....[101]....
        /*0f20*/ 	.word	0xffffffff


	//   ....[102]....
        /*0f24*/ 	.word	0xffffffff


	//   ....[103]....
        /*0f28*/ 	.word	0xffffffff


	//   ....[104]....
        /*0f2c*/ 	.word	0xffffffff


	//   ....[105]....
        /*0f30*/ 	.word	0xffffffff


	//   ....[106]....
        /*0f34*/ 	.word	0xffffffff


	//   ....[107]....
        /*0f38*/ 	.word	0xffffffff


	//   ....[108]....
        /*0f3c*/ 	.word	0xffffffff


	//   ....[109]....
        /*0f40*/ 	.word	0xffffffff


	//   ....[110]....
        /*0f44*/ 	.word	0xffffffff


	//   ....[111]....
        /*0f48*/ 	.word	0xffffffff


	//   ....[112]....
        /*0f4c*/ 	.word	0xffffffff


	//   ....[113]....
        /*0f50*/ 	.word	0xffffffff


	//   ....[114]....
        /*0f54*/ 	.word	0xffffffff


	//   ....[115]....
        /*0f58*/ 	.word	0xffffffff


	//   ....[116]....
        /*0f5c*/ 	.word	0xffffffff


	//   ....[117]....
        /*0f60*/ 	.word	0xffffffff


	//   ....[118]....
        /*0f64*/ 	.word	0xffffffff


	//   ....[119]....
        /*0f68*/ 	.word	0xffffffff


	//   ....[120]....
        /*0f6c*/ 	.word	0xffffffff


	//   ....[121]....
        /*0f70*/ 	.word	0xffffffff


	//   ....[122]....
        /*0f74*/ 	.word	0xffffffff


	//   ....[123]....
        /*0f78*/ 	.word	0xffffffff


	//   ....[124]....
        /*0f7c*/ 	.word	0xffffffff


	//   ....[125]....
        /*0f80*/ 	.word	0xffffffff


	//   ....[126]....
        /*0f84*/ 	.word	0xffffffff


	//   ....[127]....
        /*0f88*/ 	.word	0xffffffff


	//   ....[128]....
        /*0f8c*/ 	.word	0xffffffff


	//   ....[129]....
        /*0f90*/ 	.word	0xffffffff


	//   ....[130]....
        /*0f94*/ 	.word	0xffffffff


	//   ....[131]....
        /*0f98*/ 	.word	0xffffffff


	//   ....[132]....
        /*0f9c*/ 	.word	0xffffffff


	//   ....[133]....
        /*0fa0*/ 	.word	0xffffffff


	//   ....[134]....
        /*0fa4*/ 	.word	0xffffffff


	//   ....[135]....
        /*0fa8*/ 	.word	0xffffffff


	//   ....[136]....
        /*0fac*/ 	.word	0xffffffff


	//   ....[137]....
        /*0fb0*/ 	.word	0xffffffff


	//   ....[138]....
        /*0fb4*/ 	.word	0xffffffff


	//   ....[139]....
        /*0fb8*/ 	.word	0xffffffff


	//   ....[140]....
        /*0fbc*/ 	.word	0xffffffff


	//   ....[141]....
        /*0fc0*/ 	.word	0xffffffff


	//   ....[142]....
        /*0fc4*/ 	.word	0xffffffff


	//   ....[143]....
        /*0fc8*/ 	.word	0xffffffff


	//   ....[144]....
        /*0fcc*/ 	.word	0xffffffff


	//   ....[145]....
        /*0fd0*/ 	.word	0xffffffff


	//   ....[146]....
        /*0fd4*/ 	.word	0xffffffff


	//   ....[147]....
        /*0fd8*/ 	.word	0xffffffff


	//   ....[148]....
        /*0fdc*/ 	.word	0xffffffff


	//   ....[149]....
        /*0fe0*/ 	.word	0xffffffff


	//   ....[150]....
        /*0fe4*/ 	.word	0xffffffff


	//   ....[151]....
        /*0fe8*/ 	.word	0xffffffff


	//   ....[152]....
        /*0fec*/ 	.word	0xffffffff


	//   ....[153]....
        /*0ff0*/ 	.word	0xffffffff


	//   ....[154]....
        /*0ff4*/ 	.word	0xffffffff


	//   ....[155]....
        /*0ff8*/ 	.word	0xffffffff


	//   ....[156]....
        /*0ffc*/ 	.word	0xffffffff


	//   ....[157]....
        /*1000*/ 	.word	0xffffffff


	//   ....[158]....
        /*1004*/ 	.word	0xffffffff


	//   ....[159]....
        /*1008*/ 	.word	0xffffffff


	//   ....[160]....
        /*100c*/ 	.word	0xffffffff


	//   ....[161]....
        /*1010*/ 	.word	0xffffffff


	//   ....[162]....
        /*1014*/ 	.word	0xffffffff


	//   ....[163]....
        /*1018*/ 	.word	0xffffffff


	//   ....[164]....
        /*101c*/ 	.word	0xffffffff


	//   ....[165]....
        /*1020*/ 	.word	0xffffffff


	//   ....[166]....
        /*1024*/ 	.word	0xffffffff


	//   ....[167]....
        /*1028*/ 	.word	0xffffffff


	//   ....[168]....
        /*102c*/ 	.word	0xffffffff


	//   ....[169]....
        /*1030*/ 	.word	0xffffffff


	//   ....[170]....
        /*1034*/ 	.word	0xffffffff


	//   ....[171]....
        /*1038*/ 	.word	0xffffffff


	//   ....[172]....
        /*103c*/ 	.word	0xffffffff


	//   ....[173]....
        /*1040*/ 	.word	0xffffffff


	//   ....[174]....
        /*1044*/ 	.word	0xffffffff


	//   ....[175]....
        /*1048*/ 	.word	0xffffffff


	//   ....[176]....
        /*104c*/ 	.word	0xffffffff


	//   ....[177]....
        /*1050*/ 	.word	0xffffffff


	//   ....[178]....
        /*1054*/ 	.word	0xffffffff


	//   ....[179]....
        /*1058*/ 	.word	0xffffffff


	//   ....[180]....
        /*105c*/ 	.word	0xffffffff


	//   ....[181]....
        /*1060*/ 	.word	0xffffffff


	//   ....[182]....
        /*1064*/ 	.word	0xffffffff


	//   ....[183]....
        /*1068*/ 	.word	0xffffffff


	//   ....[184]....
        /*106c*/ 	.word	0xffffffff


	//   ....[185]....
        /*1070*/ 	.word	0xffffffff


	//   ....[186]....
        /*1074*/ 	.word	0xffffffff


	//   ....[187]....
        /*1078*/ 	.word	0xffffffff


	//   ....[188]....
        /*107c*/ 	.word	0xffffffff


	//   ....[189]....
        /*1080*/ 	.word	0xffffffff


	//   ....[190]....
        /*1084*/ 	.word	0xffffffff


	//   ....[191]....
        /*1088*/ 	.word	0xffffffff


	//   ....[192]....
        /*108c*/ 	.word	0xffffffff


	//   ....[193]....
        /*1090*/ 	.word	0xffffffff


	//   ....[194]....
        /*1094*/ 	.word	0xffffffff


	//   ....[195]....
        /*1098*/ 	.word	0xffffffff


	//   ....[196]....
        /*109c*/ 	.word	0xffffffff


	//   ....[197]....
        /*10a0*/ 	.word	0xffffffff


	//   ....[198]....
        /*10a4*/ 	.word	0xffffffff


	//   ....[199]....
        /*10a8*/ 	.word	0xffffffff


	//   ....[200]....
        /*10ac*/ 	.word	0xffffffff


	//   ....[201]....
        /*10b0*/ 	.word	0xffffffff


	//   ....[202]....
        /*10b4*/ 	.word	0xffffffff


	//   ....[203]....
        /*10b8*/ 	.word	0xffffffff


	//   ....[204]....
        /*10bc*/ 	.word	0xffffffff


	//   ....[205]....
        /*10c0*/ 	.word	0xffffffff


	//   ....[206]....
        /*10c4*/ 	.word	0xffffffff


	//   ....[207]....
        /*10c8*/ 	.word	0xffffffff


	//   ....[208]....
        /*10cc*/ 	.word	0xffffffff


	//   ....[209]....
        /*10d0*/ 	.word	0xffffffff


	//   ....[210]....
        /*10d4*/ 	.word	0xffffffff


	//   ....[211]....
        /*10d8*/ 	.word	0xffffffff


	//   ....[212]....
        /*10dc*/ 	.word	0xffffffff


	//   ....[213]....
        /*10e0*/ 	.word	0xffffffff


	//   ....[214]....
        /*10e4*/ 	.word	0xffffffff


	//   ....[215]....
        /*10e8*/ 	.word	0xffffffff


	//   ....[216]....
        /*10ec*/ 	.word	0xffffffff


	//   ....[217]....
        /*10f0*/ 	.word	0xffffffff


	//   ....[218]....
        /*10f4*/ 	.word	0xffffffff


	//   ....[219]....
        /*10f8*/ 	.word	0xffffffff


	//   ....[220]....
        /*10fc*/ 	.word	0xffffffff


	//   ....[221]....
        /*1100*/ 	.word	0xffffffff


	//   ....[222]....
        /*1104*/ 	.word	0xffffffff


	//   ....[223]....
        /*1108*/ 	.word	0xffffffff


	//   ....[224]....
        /*110c*/ 	.word	0xffffffff


	//   ....[225]....
        /*1110*/ 	.word	0xffffffff


	//   ....[226]....
        /*1114*/ 	.word	0xffffffff


	//   ....[227]....
        /*1118*/ 	.word	0xffffffff


	//   ....[228]....
        /*111c*/ 	.word	0xffffffff


	//   ....[229]....
        /*1120*/ 	.word	0xffffffff


	//   ....[230]....
        /*1124*/ 	.word	0xffffffff


	//   ....[231]....
        /*1128*/ 	.word	0xffffffff


	//   ....[232]....
        /*112c*/ 	.word	0xffffffff


	//   ....[233]....
        /*1130*/ 	.word	0xffffffff


	//   ....[234]....
        /*1134*/ 	.word	0xffffffff


	//   ....[235]....
        /*1138*/ 	.word	0xffffffff


	//   ....[236]....
        /*113c*/ 	.word	0xffffffff


	//   ....[237]....
        /*1140*/ 	.word	0xffffffff


	//----- nvinfo : EIATTR_COOP_GROUP_INSTR_OFFSETS
	.align		4
.L_506:
        /*1144*/ 	.byte	0x04, 0x28
        /*1146*/ 	.short	(.L_508 - .L_507)


	//   ....[0]....
.L_507:
        /*1148*/ 	.word	0x00000050


	//   ....[1]....
        /*114c*/ 	.word	0x00000200


	//   ....[2]....
        /*1150*/ 	.word	0x00000230


	//   ....[3]....
        /*1154*/ 	.word	0x00000260


	//   ....[4]....
        /*1158*/ 	.word	0x00000290


	//   ....[5]....
        /*115c*/ 	.word	0x000002c0


	//   ....[6]....
        /*1160*/ 	.word	0x000002f0


	//   ....[7]....
        /*1164*/ 	.word	0x00000450


	//   ....[8]....
        /*1168*/ 	.word	0x00000490


	//   ....[9]....
        /*116c*/ 	.word	0x000004c0


	//   ....[10]....
        /*1170*/ 	.word	0x000004f0


	//   ....[11]....
        /*1174*/ 	.word	0x00000520


	//   ....[12]....
        /*1178*/ 	.word	0x00000550


	//   ....[13]....
        /*117c*/ 	.word	0x000005e0


	//   ....[14]....
        /*1180*/ 	.word	0x00000630


	//   ....[15]....
        /*1184*/ 	.word	0x00000650


	//   ....[16]....
        /*1188*/ 	.word	0x000006b0


	//   ....[17]....
        /*118c*/ 	.word	0x000041d0


	//   ....[18]....
        /*1190*/ 	.word	0x00004220


	//   ....[19]....
        /*1194*/ 	.word	0x00004a20


	//   ....[20]....
        /*1198*/ 	.word	0x00004a40


	//   ....[21]....
        /*119c*/ 	.word	0x000051b0


	//   ....[22]....
        /*11a0*/ 	.word	0x000051c0


	//   ....[23]....
        /*11a4*/ 	.word	0x00005a40


	//   ....[24]....
        /*11a8*/ 	.word	0x00005a80


	//   ....[25]....
        /*11ac*/ 	.word	0x00006680


	//   ....[26]....
        /*11b0*/ 	.word	0x000066b0


	//   ....[27]....
        /*11b4*/ 	.word	0x00006e70


	//   ....[28]....
        /*11b8*/ 	.word	0x00006e90


	//   ....[29]....
        /*11bc*/ 	.word	0x00007670


	//   ....[30]....
        /*11c0*/ 	.word	0x000076a0


	//   ....[31]....
        /*11c4*/ 	.word	0x000077d0


	//   ....[32]....
        /*11c8*/ 	.word	0x00007800


	//   ....[33]....
        /*11cc*/ 	.word	0x000078f0


	//   ....[34]....
        /*11d0*/ 	.word	0x00007910


	//   ....[35]....
        /*11d4*/ 	.word	0x00007ec0


	//   ....[36]....
        /*11d8*/ 	.word	0x00007ef0


	//   ....[37]....
        /*11dc*/ 	.word	0x00008050


	//   ....[38]....
        /*11e0*/ 	.word	0x00008080


	//   ....[39]....
        /*11e4*/ 	.word	0x00008170


	//   ....[40]....
        /*11e8*/ 	.word	0x000081a0


	//   ....[41]....
        /*11ec*/ 	.word	0x00009080


	//   ....[42]....
        /*11f0*/ 	.word	0x000090a0


	//   ....[43]....
        /*11f4*/ 	.word	0x00009170


	//   ....[44]....
        /*11f8*/ 	.word	0x00009180


	//   ....[45]....
        /*11fc*/ 	.word	0x00009250


	//   ....[46]....
        /*1200*/ 	.word	0x00009270


	//   ....[47]....
        /*1204*/ 	.word	0x00009340


	//   ....[48]....
        /*1208*/ 	.word	0x00009350


	//   ....[49]....
        /*120c*/ 	.word	0x00009420


	//   ....[50]....
        /*1210*/ 	.word	0x00009440


	//   ....[51]....
        /*1214*/ 	.word	0x00009510


	//   ....[52]....
        /*1218*/ 	.word	0x00009520


	//   ....[53]....
        /*121c*/ 	.word	0x000095f0


	//   ....[54]....
        /*1220*/ 	.word	0x00009610


	//   ....[55]....
        /*1224*/ 	.word	0x000096e0


	//   ....[56]....
        /*1228*/ 	.word	0x000096f0


	//   ....[57]....
        /*122c*/ 	.word	0x00009b80


	//   ....[58]....
        /*1230*/ 	.word	0x00009b90


	//   ....[59]....
        /*1234*/ 	.word	0x00009bb0


	//   ....[60]....
        /*1238*/ 	.word	0x00009bc0


	//   ....[61]....
        /*123c*/ 	.word	0x00009bd0


	//   ....[62]....
        /*1240*/ 	.word	0x00009be0


	//   ....[63]....
        /*1244*/ 	.word	0x00009c00


	//   ....[64]....
        /*1248*/ 	.word	0x00009c50


	//   ....[65]....
        /*124c*/ 	.word	0x00009c90


	//   ....[66]....
        /*1250*/ 	.word	0x00009cc0


	//   ....[67]....
        /*1254*/ 	.word	0x0000a010


	//   ....[68]....
        /*1258*/ 	.word	0x0000a030


	//   ....[69]....
        /*125c*/ 	.word	0x0000a050


	//   ....[70]....
        /*1260*/ 	.word	0x0000a070


	//   ....[71]....
        /*1264*/ 	.word	0x0000a250


	//   ....[72]....
        /*1268*/ 	.word	0x0000a310


	//   ....[73]....
        /*126c*/ 	.word	0x0000a350


	//   ....[74]....
        /*1270*/ 	.word	0x0000a390


	//   ....[75]....
        /*1274*/ 	.word	0x0000a570


	//   ....[76]....
        /*1278*/ 	.word	0x0000a630


	//   ....[77]....
        /*127c*/ 	.word	0x0000a670


	//   ....[78]....
        /*1280*/ 	.word	0x0000a6b0


	//   ....[79]....
        /*1284*/ 	.word	0x0000a8a0


	//   ....[80]....
        /*1288*/ 	.word	0x0000a8f0


	//   ....[81]....
        /*128c*/ 	.word	0x0000a970


	//   ....[82]....
        /*1290*/ 	.word	0x0000a9b0


	//   ....[83]....
        /*1294*/ 	.word	0x0000c600


	//   ....[84]....
        /*1298*/ 	.word	0x0000c660


	//   ....[85]....
        /*129c*/ 	.word	0x0000c690


	//   ....[86]....
        /*12a0*/ 	.word	0x0000c6d0


	//   ....[87]....
        /*12a4*/ 	.word	0x0000c770


	//   ....[88]....
        /*12a8*/ 	.word	0x0000c790


	//   ....[89]....
        /*12ac*/ 	.word	0x0000c7b0


	//   ....[90]....
        /*12b0*/ 	.word	0x0000c7d0


	//   ....[91]....
        /*12b4*/ 	.word	0x0000c9c0


	//   ....[92]....
        /*12b8*/ 	.word	0x0000ca00


	//   ....[93]....
        /*12bc*/ 	.word	0x0000ca20


	//   ....[94]....
        /*12c0*/ 	.word	0x0000ca70


	//   ....[95]....
        /*12c4*/ 	.word	0x0000cbe0


	//   ....[96]....
        /*12c8*/ 	.word	0x0000cc10


	//   ....[97]....
        /*12cc*/ 	.word	0x0000cc20


	//   ....[98]....
        /*12d0*/ 	.word	0x0000cc30


	//   ....[99]....
        /*12d4*/ 	.word	0x0000ead0


	//   ....[100]....
        /*12d8*/ 	.word	0x0000eb50


	//   ....[101]....
        /*12dc*/ 	.word	0x0000eb60


	//   ....[102]....
        /*12e0*/ 	.word	0x0000eb90


	//   ....[103]....
        /*12e4*/ 	.word	0x0000eba0


	//   ....[104]....
        /*12e8*/ 	.word	0x0000ebd0


	//   ....[105]....
        /*12ec*/ 	.word	0x0000ebe0


	//   ....[106]....
        /*12f0*/ 	.word	0x0000ec00


	//   ....[107]....
        /*12f4*/ 	.word	0x0000ec20


	//   ....[108]....
        /*12f8*/ 	.word	0x0000ec30


	//   ....[109]....
        /*12fc*/ 	.word	0x0000f590


	//   ....[110]....
        /*1300*/ 	.word	0x0000f5b0


	//   ....[111]....
        /*1304*/ 	.word	0x0000f5d0


	//   ....[112]....
        /*1308*/ 	.word	0x0000f5e0


	//   ....[113]....
        /*130c*/ 	.word	0x0000f5f0


	//   ....[114]....
        /*1310*/ 	.word	0x0000f600


	//   ....[115]....
        /*1314*/ 	.word	0x0000f610


	//   ....[116]....
        /*1318*/ 	.word	0x0000f620


	//   ....[117]....
        /*131c*/ 	.word	0x0000f650


	//   ....[118]....
        /*1320*/ 	.word	0x0000f680


	//   ....[119]....
        /*1324*/ 	.word	0x0000f8c0


	//   ....[120]....
        /*1328*/ 	.word	0x0000fa90


	//   ....[121]....
        /*132c*/ 	.word	0x00010320


	//   ....[122]....
        /*1330*/ 	.word	0x00010e40


	//   ....[123]....
        /*1334*/ 	.word	0x00011970


	//   ....[124]....
        /*1338*/ 	.word	0x000119a0


	//   ....[125]....
        /*133c*/ 	.word	0x000119b0


	//   ....[126]....
        /*1340*/ 	.word	0x000119c0


	//   ....[127]....
        /*1344*/ 	.word	0x000119d0


	//   ....[128]....
        /*1348*/ 	.word	0x00011a00


	//   ....[129]....
        /*134c*/ 	.word	0x00011a20


	//   ....[130]....
        /*1350*/ 	.word	0x00011a40


	//   ....[131]....
        /*1354*/ 	.word	0x00013800


	//   ....[132]....
        /*1358*/ 	.word	0x00013820


	//   ....[133]....
        /*135c*/ 	.word	0x00013840


	//   ....[134]....
        /*1360*/ 	.word	0x00013850


	//   ....[135]....
        /*1364*/ 	.word	0x00013860


	//   ....[136]....
        /*1368*/ 	.word	0x00013870


	//   ....[137]....
        /*136c*/ 	.word	0x000138b0


	//   ....[138]....
        /*1370*/ 	.word	0x000138e0


	//   ....[139]....
        /*1374*/ 	.word	0x00013910


	//   ....[140]....
        /*1378*/ 	.word	0x00013940


	//   ....[141]....
        /*137c*/ 	.word	0x000142d0


	//   ....[142]....
        /*1380*/ 	.word	0x000142f0


	//   ....[143]....
        /*1384*/ 	.word	0x00014360


	//   ....[144]....
        /*1388*/ 	.word	0x00014370


	//   ....[145]....
        /*138c*/ 	.word	0x000143b0


	//   ....[146]....
        /*1390*/ 	.word	0x000143c0


	//   ....[147]....
        /*1394*/ 	.word	0x00014400


	//   ....[148]....
        /*1398*/ 	.word	0x00014410


	//   ....[149]....
        /*139c*/ 	.word	0x00014420


	//   ....[150]....
        /*13a0*/ 	.word	0x00014430


	//   ....[151]....
        /*13a4*/ 	.word	0x000145f0


	//   ....[152]....
        /*13a8*/ 	.word	0x00014810


	//   ....[153]....
        /*13ac*/ 	.word	0x00014a30


	//   ....[154]....
        /*13b0*/ 	.word	0x000160f0


	//   ....[155]....
        /*13b4*/ 	.word	0x00016d00


	//   ....[156]....
        /*13b8*/ 	.word	0x00016d30


	//   ....[157]....
        /*13bc*/ 	.word	0x00016d50


	//   ....[158]....
        /*13c0*/ 	.word	0x00016d70


	//   ....[159]....
        /*13c4*/ 	.word	0x00016d90


	//   ....[160]....
        /*13c8*/ 	.word	0x00016db0


	//   ....[161]....
        /*13cc*/ 	.word	0x00016dd0


	//   ....[162]....
        /*13d0*/ 	.word	0x00016df0


	//   ....[163]....
        /*13d4*/ 	.word	0x00019140


	//   ....[164]....
        /*13d8*/ 	.word	0x00019160


	//   ....[165]....
        /*13dc*/ 	.word	0x00019180


	//   ....[166]....
        /*13e0*/ 	.word	0x00019190


	//   ....[167]....
        /*13e4*/ 	.word	0x000191a0


	//   ....[168]....
        /*13e8*/ 	.word	0x000191b0


	//   ....[169]....
        /*13ec*/ 	.word	0x000191f0


	//   ....[170]....
        /*13f0*/ 	.word	0x00019220


	//   ....[171]....
        /*13f4*/ 	.word	0x00019250


	//   ....[172]....
        /*13f8*/ 	.word	0x00019280


	//   ....[173]....
        /*13fc*/ 	.word	0x00019c10


	//   ....[174]....
        /*1400*/ 	.word	0x00019c30


	//   ....[175]....
        /*1404*/ 	.word	0x00019ca0


	//   ....[176]....
        /*1408*/ 	.word	0x00019cb0


	//   ....[177]....
        /*140c*/ 	.word	0x00019cf0


	//   ....[178]....
        /*1410*/ 	.word	0x00019d00


	//   ....[179]....
        /*1414*/ 	.word	0x00019d40


	//   ....[180]....
        /*1418*/ 	.word	0x00019d50


	//   ....[181]....
        /*141c*/ 	.word	0x00019d60


	//   ....[182]....
        /*1420*/ 	.word	0x00019d70


	//   ....[183]....
        /*1424*/ 	.word	0x0001a350


	//   ....[184]....
        /*1428*/ 	.word	0x0001a380


	//   ....[185]....
        /*142c*/ 	.word	0x0001a3a0


	//   ....[186]....
        /*1430*/ 	.word	0x0001a3c0


	//   ....[187]....
        /*1434*/ 	.word	0x0001a3e0


	//   ....[188]....
        /*1438*/ 	.word	0x0001a400


	//   ....[189]....
        /*143c*/ 	.word	0x0001a420


	//   ....[190]....
        /*1440*/ 	.word	0x0001a440


	//   ....[191]....
        /*1444*/ 	.word	0x0001c460


	//   ....[192]....
        /*1448*/ 	.word	0x0001c4b0


	//   ....[193]....
        /*144c*/ 	.word	0x0001c4d0


	//   ....[194]....
        /*1450*/ 	.word	0x0001c4f0


	//   ....[195]....
        /*1454*/ 	.word	0x0001c510


	//   ....[196]....
        /*1458*/ 	.word	0x0001c530


	//   ....[197]....
        /*145c*/ 	.word	0x0001c550


	//   ....[198]....
        /*1460*/ 	.word	0x0001c570


	//   ....[199]....
        /*1464*/ 	.word	0x0001c590


	//   ....[200]....
        /*1468*/ 	.word	0x0001c5b0


	//   ....[201]....
        /*146c*/ 	.word	0x0001cec0


	//   ....[202]....
        /*1470*/ 	.word	0x0001cee0


	//   ....[203]....
        /*1474*/ 	.word	0x0001cf50


	//   ....[204]....
        /*1478*/ 	.word	0x0001cf60


	//   ....[205]....
        /*147c*/ 	.word	0x0001cfa0


	//   ....[206]....
        /*1480*/ 	.word	0x0001cfb0


	//   ....[207]....
        /*1484*/ 	.word	0x0001cff0


	//   ....[208]....
        /*1488*/ 	.word	0x0001d000


	//   ....[209]....
        /*148c*/ 	.word	0x0001d010


	//   ....[210]....
        /*1490*/ 	.word	0x0001d020


	//   ....[211]....
        /*1494*/ 	.word	0x0001d200


	//   ....[212]....
        /*1498*/ 	.word	0x0001d420


	//   ....[213]....
        /*149c*/ 	.word	0x0001d640


	//   ....[214]....
        /*14a0*/ 	.word	0x0001ed00


	//   ....[215]....
        /*14a4*/ 	.word	0x0001f910


	//   ....[216]....
        /*14a8*/ 	.word	0x0001f940


	//   ....[217]....
        /*14ac*/ 	.word	0x0001f960


	//   ....[218]....
        /*14b0*/ 	.word	0x0001f980


	//   ....[219]....
        /*14b4*/ 	.word	0x0001f9a0


	//   ....[220]....
        /*14b8*/ 	.word	0x0001f9c0


	//   ....[221]....
        /*14bc*/ 	.word	0x0001f9e0


	//   ....[222]....
        /*14c0*/ 	.word	0x0001fa00


	//   ....[223]....
        /*14c4*/ 	.word	0x00021860


	//   ....[224]....
        /*14c8*/ 	.word	0x00021890


	//   ....[225]....
        /*14cc*/ 	.word	0x000218a0


	//   ....[226]....
        /*14d0*/ 	.word	0x000218b0


	//   ....[227]....
        /*14d4*/ 	.word	0x000218c0


	//   ....[228]....
        /*14d8*/ 	.word	0x000218f0


	//   ....[229]....
        /*14dc*/ 	.word	0x00021910


	//   ....[230]....
        /*14e0*/ 	.word	0x00021930


	//   ....[231]....
        /*14e4*/ 	.word	0x00022b20


	//   ....[232]....
        /*14e8*/ 	.word	0x00022b40


	//   ....[233]....
        /*14ec*/ 	.word	0x00022b50


	//   ....[234]....
        /*14f0*/ 	.word	0x00022b60


	//   ....[235]....
        /*14f4*/ 	.word	0x00022b70


	//   ....[236]....
        /*14f8*/ 	.word	0x00022b80


	//   ....[237]....
        /*14fc*/ 	.word	0x00022ba0


	//   ....[238]....
        /*1500*/ 	.word	0x00022bb0


	//   ....[239]....
        /*1504*/ 	.word	0x00022fd0


	//   ....[240]....
        /*1508*/ 	.word	0x00022ff0


	//   ....[241]....
        /*150c*/ 	.word	0x00023050


	//   ....[242]....
        /*1510*/ 	.word	0x00023060


	//   ....[243]....
        /*1514*/ 	.word	0x000230d0


	//   ....[244]....
        /*1518*/ 	.word	0x000230f0


	//   ....[245]....
        /*151c*/ 	.word	0x00023160


	//   ....[246]....
        /*1520*/ 	.word	0x00023170


	//   ....[247]....
        /*1524*/ 	.word	0x000231e0


	//   ....[248]....
        /*1528*/ 	.word	0x00023200


	//   ....[249]....
        /*152c*/ 	.word	0x00023270


	//   ....[250]....
        /*1530*/ 	.word	0x00023280


	//   ....[251]....
        /*1534*/ 	.word	0x000232f0


	//   ....[252]....
        /*1538*/ 	.word	0x00023310


	//   ....[253]....
        /*153c*/ 	.word	0x00023380


	//   ....[254]....
        /*1540*/ 	.word	0x00023390


	//   ....[255]....
        /*1544*/ 	.word	0x00023610


	//   ....[0]....
        /*1548*/ 	.word	0x00023630


	//   ....[1]....
        /*154c*/ 	.word	0x00023980


	//   ....[2]....
        /*1550*/ 	.word	0x00023990


	//   ....[3]....
        /*1554*/ 	.word	0x00023ce0


	//   ....[4]....
        /*1558*/ 	.word	0x00023d00


	//   ....[5]....
        /*155c*/ 	.word	0x00024060


	//   ....[6]....
        /*1560*/ 	.word	0x00024070


	//   ....[7]....
        /*1564*/ 	.word	0x00024b80


	//   ....[8]....
        /*1568*/ 	.word	0x00024ba0


	//   ....[9]....
        /*156c*/ 	.word	0x00024c10


	//   ....[10]....
        /*1570*/ 	.word	0x00024c20


	//   ....[11]....
        /*1574*/ 	.word	0x00024c90


	//   ....[12]....
        /*1578*/ 	.word	0x00024cb0


	//   ....[13]....
        /*157c*/ 	.word	0x00024d20


	//   ....[14]....
        /*1580*/ 	.word	0x00024d30


	//   ....[15]....
        /*1584*/ 	.word	0x00024da0


	//   ....[16]....
        /*1588*/ 	.word	0x00024dc0


	//   ....[17]....
        /*158c*/ 	.word	0x00024e30


	//   ....[18]....
        /*1590*/ 	.word	0x00024e40


	//   ....[19]....
        /*1594*/ 	.word	0x00024eb0


	//   ....[20]....
        /*1598*/ 	.word	0x00024ed0


	//   ....[21]....
        /*159c*/ 	.word	0x00024f40


	//   ....[22]....
        /*15a0*/ 	.word	0x00024f50


	//   ....[23]....
        /*15a4*/ 	.word	0x000250a0


	//   ....[24]....
        /*15a8*/ 	.word	0x000250c0


	//   ....[25]....
        /*15ac*/ 	.word	0x000251f0


	//   ....[26]....
        /*15b0*/ 	.word	0x00025230


	//   ....[27]....
        /*15b4*/ 	.word	0x00025260


	//   ....[28]....
        /*15b8*/ 	.word	0x00025290


	//   ....[29]....
        /*15bc*/ 	.word	0x000252c0


	//   ....[30]....
        /*15c0*/ 	.word	0x000252f0


	//   ....[31]....
        /*15c4*/ 	.word	0x00025450


	//   ....[32]....
        /*15c8*/ 	.word	0x00025490


	//   ....[33]....
        /*15cc*/ 	.word	0x000254c0


	//   ....[34]....
        /*15d0*/ 	.word	0x000254f0


	//   ....[35]....
        /*15d4*/ 	.word	0x00025520


	//   ....[36]....
        /*15d8*/ 	.word	0x00025550


	//   ....[37]....
        /*15dc*/ 	.word	0x000255e0


	//   ....[38]....
        /*15e0*/ 	.word	0x00025640


	//   ....[39]....
        /*15e4*/ 	.word	0x00025650


	//   ....[40]....
        /*15e8*/ 	.word	0x000256b0


	//   ....[41]....
        /*15ec*/ 	.word	0x00026110


	//   ....[42]....
        /*15f0*/ 	.word	0x00026170


	//   ....[43]....
        /*15f4*/ 	.word	0x000261c0


	//   ....[44]....
        /*15f8*/ 	.word	0x00026210


	//   ....[45]....
        /*15fc*/ 	.word	0x00026260


	//   ....[46]....
        /*1600*/ 	.word	0x000262d0


	//   ....[47]....
        /*1604*/ 	.word	0x00026320


	//   ....[48]....
        /*1608*/ 	.word	0x00026390


	//   ....[49]....
        /*160c*/ 	.word	0x00026400


	//   ....[50]....
        /*1610*/ 	.word	0x00026470


	//   ....[51]....
        /*1614*/ 	.word	0x000264e0


	//   ....[52]....
        /*1618*/ 	.word	0x00026550


	//   ....[53]....
        /*161c*/ 	.word	0x000265c0


	//   ....[54]....
        /*1620*/ 	.word	0x00026620


	//   ....[55]....
        /*1624*/ 	.word	0x00026690


	//   ....[56]....
        /*1628*/ 	.word	0x00026700


	//   ....[57]....
        /*162c*/ 	.word	0x00026770


	//   ....[58]....
        /*1630*/ 	.word	0x000267d0


	//   ....[59]....
        /*1634*/ 	.word	0x00026840


	//   ....[60]....
        /*1638*/ 	.word	0x000268b0


	//   ....[61]....
        /*163c*/ 	.word	0x00026920


	//   ....[62]....
        /*1640*/ 	.word	0x00026980


	//   ....[63]....
        /*1644*/ 	.word	0x000269f0


	//   ....[64]....
        /*1648*/ 	.word	0x00026a60


	//   ....[65]....
        /*164c*/ 	.word	0x00026ad0


	//   ....[66]....
        /*1650*/ 	.word	0x00026b30


	//   ....[67]....
        /*1654*/ 	.word	0x00026ba0


	//   ....[68]....
        /*1658*/ 	.word	0x00026c10


	//   ....[69]....
        /*165c*/ 	.word	0x00026cd0


	//   ....[70]....
        /*1660*/ 	.word	0x00026d30


	//   ....[71]....
        /*1664*/ 	.word	0x00026df0


	//   ....[72]....
        /*1668*/ 	.word	0x00026e50


	//   ....[73]....
        /*166c*/ 	.word	0x00026f10


	//   ....[74]....
        /*1670*/ 	.word	0x00026f70


	//   ....[75]....
        /*1674*/ 	.word	0x00027030


	//   ....[76]....
        /*1678*/ 	.word	0x00027090


	//   ....[77]....
        /*167c*/ 	.word	0x00027100


	//   ....[78]....
        /*1680*/ 	.word	0x00027170


	//   ....[79]....
        /*1684*/ 	.word	0x000271e0


	//   ....[80]....
        /*1688*/ 	.word	0x00027250


	//   ....[81]....
        /*168c*/ 	.word	0x000272b0


	//   ....[82]....
        /*1690*/ 	.word	0x00027300


	//   ....[83]....
        /*1694*/ 	.word	0x00027350


	//   ....[84]....
        /*1698*/ 	.word	0x000273a0


	//   ....[85]....
        /*169c*/ 	.word	0x000273f0


	//   ....[86]....
        /*16a0*/ 	.word	0x00027440


	//   ....[87]....
        /*16a4*/ 	.word	0x00027490


	//   ....[88]....
        /*16a8*/ 	.word	0x000274e0


	//   ....[89]....
        /*16ac*/ 	.word	0x00027550


	//   ....[90]....
        /*16b0*/ 	.word	0x000275c0


	//   ....[91]....
        /*16b4*/ 	.word	0x00027680


	//   ....[92]....
        /*16b8*/ 	.word	0x000276e0


	//   ....[93]....
        /*16bc*/ 	.word	0x000277a0


	//   ....[94]....
        /*16c0*/ 	.word	0x00027800


	//   ....[95]....
        /*16c4*/ 	.word	0x000278c0


	//   ....[96]....
        /*16c8*/ 	.word	0x00027920


	//   ....[97]....
        /*16cc*/ 	.word	0x000279e0


	//   ....[98]....
        /*16d0*/ 	.word	0x00027a40


	//   ....[99]....
        /*16d4*/ 	.word	0x00027ab0


	//   ....[100]....
        /*16d8*/ 	.word	0x00027b20


	//   ....[101]....
        /*16dc*/ 	.word	0x00027be0


	//   ....[102]....
        /*16e0*/ 	.word	0x00027c40


	//   ....[103]....
        /*16e4*/ 	.word	0x00027d00


	//   ....[104]....
        /*16e8*/ 	.word	0x00027d60


	//   ....[105]....
        /*16ec*/ 	.word	0x00027e20


	//   ....[106]....
        /*16f0*/ 	.word	0x00027e80


	//   ....[107]....
        /*16f4*/ 	.word	0x00027f40


	//   ....[108]....
        /*16f8*/ 	.word	0x00027fa0


	//   ....[109]....
        /*16fc*/ 	.word	0x00028010


	//   ....[110]....
        /*1700*/ 	.word	0x00028080


	//   ....[111]....
        /*1704*/ 	.word	0x000280f0


	//   ....[112]....
        /*1708*/ 	.word	0x00028160


	//   ....[113]....
        /*170c*/ 	.word	0x000281b0


	//   ....[114]....
        /*1710*/ 	.word	0x000281f0


	//   ....[115]....
        /*1714*/ 	.word	0x00028240


	//   ....[116]....
        /*1718*/ 	.word	0x00028280


	//   ....[117]....
        /*171c*/ 	.word	0x000282d0


	//   ....[118]....
        /*1720*/ 	.word	0x00028310


	//   ....[119]....
        /*1724*/ 	.word	0x00028360


	//   ....[120]....
        /*1728*/ 	.word	0x000283a0


	//   ....[121]....
        /*172c*/ 	.word	0x00028400


	//   ....[122]....
        /*1730*/ 	.word	0x00028470


	//   ....[123]....
        /*1734*/ 	.word	0x00028530


	//   ....[124]....
        /*1738*/ 	.word	0x00028590


	//   ....[125]....
        /*173c*/ 	.word	0x00028650


	//   ....[126]....
        /*1740*/ 	.word	0x000286b0


	//   ....[127]....
        /*1744*/ 	.word	0x00028770


	//   ....[128]....
        /*1748*/ 	.word	0x000287d0


	//   ....[129]....
        /*174c*/ 	.word	0x00028890


	//   ....[130]....
        /*1750*/ 	.word	0x000288f0


	//   ....[131]....
        /*1754*/ 	.word	0x00028960


	//   ....[132]....
        /*1758*/ 	.word	0x000289d0


	//   ....[133]....
        /*175c*/ 	.word	0x00028a90


	//   ....[134]....
        /*1760*/ 	.word	0x00028af0


	//   ....[135]....
        /*1764*/ 	.word	0x00028bb0


	//   ....[136]....
        /*1768*/ 	.word	0x00028c10


	//   ....[137]....
        /*176c*/ 	.word	0x00028cd0


	//   ....[138]....
        /*1770*/ 	.word	0x00028d30


	//   ....[139]....
        /*1774*/ 	.word	0x00028df0


	//   ....[140]....
        /*1778*/ 	.word	0x00028e50


	//   ....[141]....
        /*177c*/ 	.word	0x00028ea0


	//   ....[142]....
        /*1780*/ 	.word	0x00028ee0


	//   ....[143]....
        /*1784*/ 	.word	0x00028f30


	//   ....[144]....
        /*1788*/ 	.word	0x00028f70


	//   ....[145]....
        /*178c*/ 	.word	0x00028fc0


	//   ....[146]....
        /*1790*/ 	.word	0x00029000


	//   ....[147]....
        /*1794*/ 	.word	0x00029050


	//   ....[148]....
        /*1798*/ 	.word	0x00029090


	//   ....[149]....
        /*179c*/ 	.word	0x000290f0


	//   ....[150]....
        /*17a0*/ 	.word	0x00029160


	//   ....[151]....
        /*17a4*/ 	.word	0x000291d0


	//   ....[152]....
        /*17a8*/ 	.word	0x00029290


	//   ....[153]....
        /*17ac*/ 	.word	0x000292f0


	//   ....[154]....
        /*17b0*/ 	.word	0x000293b0


	//   ....[155]....
        /*17b4*/ 	.word	0x00029410


	//   ....[156]....
        /*17b8*/ 	.word	0x000294d0


	//   ....[157]....
        /*17bc*/ 	.word	0x00029530


	//   ....[158]....
        /*17c0*/ 	.word	0x000295f0


	//   ....[159]....
        /*17c4*/ 	.word	0x00029650


	//   ....[160]....
        /*17c8*/ 	.word	0x000296c0


	//   ....[161]....
        /*17cc*/ 	.word	0x00029730


	//   ....[162]....
        /*17d0*/ 	.word	0x000297a0


	//   ....[163]....
        /*17d4*/ 	.word	0x00029810


	//   ....[164]....
        /*17d8*/ 	.word	0x00029860


	//   ....[165]....
        /*17dc*/ 	.word	0x000298a0


	//   ....[166]....
        /*17e0*/ 	.word	0x000298f0


	//   ....[167]....
        /*17e4*/ 	.word	0x00029930


	//   ....[168]....
        /*17e8*/ 	.word	0x00029980


	//   ....[169]....
        /*17ec*/ 	.word	0x000299c0


	//   ....[170]....
        /*17f0*/ 	.word	0x00029a10


	//   ....[171]....
        /*17f4*/ 	.word	0x00029a60


	//   ....[172]....
        /*17f8*/ 	.word	0x00029ab0


	//   ....[173]....
        /*17fc*/ 	.word	0x00029b00


	//   ....[174]....
        /*1800*/ 	.word	0x00029b50


	//   ....[175]....
        /*1804*/ 	.word	0x00029ba0


	//   ....[176]....
        /*1808*/ 	.word	0x00029bf0


	//   ....[177]....
        /*180c*/ 	.word	0x00029c40


	//   ....[178]....
        /*1810*/ 	.word	0x00029c90


	//   ....[179]....
        /*1814*/ 	.word	0x00029ce0


	//   ....[180]....
        /*1818*/ 	.word	0x00029d50


	//   ....[181]....
        /*181c*/ 	.word	0x00029dc0


	//   ....[182]....
        /*1820*/ 	.word	0x00029e30


	//   ....[183]....
        /*1824*/ 	.word	0x00029e90


	//   ....[184]....
        /*1828*/ 	.word	0x00029f00


	//   ....[185]....
        /*182c*/ 	.word	0x00029f70


	//   ....[186]....
        /*1830*/ 	.word	0x00029fe0


	//   ....[187]....
        /*1834*/ 	.word	0x0002a040


	//   ....[188]....
        /*1838*/ 	.word	0x0002a0b0


	//   ....[189]....
        /*183c*/ 	.word	0x0002a120


	//   ....[190]....
        /*1840*/ 	.word	0x0002a190


	//   ....[191]....
        /*1844*/ 	.word	0x0002a1f0


	//   ....[192]....
        /*1848*/ 	.word	0x0002a260


	//   ....[193]....
        /*184c*/ 	.word	0x0002a2d0


	//   ....[194]....
        /*1850*/ 	.word	0x0002a340


	//   ....[195]....
        /*1854*/ 	.word	0x0002a3a0


	//   ....[196]....
        /*1858*/ 	.word	0x0002a410


	//   ....[197]....
        /*185c*/ 	.word	0x0002a480


	//   ....[198]....
        /*1860*/ 	.word	0x0002a4f0


	//   ....[199]....
        /*1864*/ 	.word	0x0002a550


	//   ....[200]....
        /*1868*/ 	.word	0x0002a5c0


	//   ....[201]....
        /*186c*/ 	.word	0x0002a630


	//   ....[202]....
        /*1870*/ 	.word	0x0002a6a0


	//   ....[203]....
        /*1874*/ 	.word	0x0002a700


	//   ....[204]....
        /*1878*/ 	.word	0x0002a770


	//   ....[205]....
        /*187c*/ 	.word	0x0002a7e0


	//   ....[206]....
        /*1880*/ 	.word	0x0002a850


	//   ....[207]....
        /*1884*/ 	.word	0x0002a8b0


	//   ....[208]....
        /*1888*/ 	.word	0x0002a920


	//   ....[209]....
        /*188c*/ 	.word	0x0002a990


	//   ....[210]....
        /*1890*/ 	.word	0x0002aa00


	//   ....[211]....
        /*1894*/ 	.word	0x0002aa60


	//   ....[212]....
        /*1898*/ 	.word	0x0002aad0


	//   ....[213]....
        /*189c*/ 	.word	0x0002ab40


	//   ....[214]....
        /*18a0*/ 	.word	0x0002abb0


	//   ....[215]....
        /*18a4*/ 	.word	0x0002ac10


	//   ....[216]....
        /*18a8*/ 	.word	0x0002ac80


	//   ....[217]....
        /*18ac*/ 	.word	0x0002acf0


	//   ....[218]....
        /*18b0*/ 	.word	0x0002ad60


	//   ....[219]....
        /*18b4*/ 	.word	0x0002adc0


	//   ....[220]....
        /*18b8*/ 	.word	0x0002ae30


	//   ....[221]....
        /*18bc*/ 	.word	0x0002aea0


	//   ....[222]....
        /*18c0*/ 	.word	0x0002aef0


	//   ....[223]....
        /*18c4*/ 	.word	0x0002af30


	//   ....[224]....
        /*18c8*/ 	.word	0x0002af80


	//   ....[225]....
        /*18cc*/ 	.word	0x0002afd0


	//   ....[226]....
        /*18d0*/ 	.word	0x0002b020


	//   ....[227]....
        /*18d4*/ 	.word	0x0002b090


	//   ....[228]....
        /*18d8*/ 	.word	0x0002b0e0


	//   ....[229]....
        /*18dc*/ 	.word	0x0002b130


	//   ....[230]....
        /*18e0*/ 	.word	0x0002b180


	//   ....[231]....
        /*18e4*/ 	.word	0x0002b1d0


	//   ....[232]....
        /*18e8*/ 	.word	0x0002b220


	//   ....[233]....
        /*18ec*/ 	.word	0x0002b290


	//   ....[234]....
        /*18f0*/ 	.word	0x0002b2e0


	//   ....[235]....
        /*18f4*/ 	.word	0x0002b350


	//   ....[236]....
        /*18f8*/ 	.word	0x0002b3b0


	//   ....[237]....
        /*18fc*/ 	.word	0x0002b420


	//----- nvinfo : EIATTR_EXIT_INSTR_OFFSETS
	.align		4
.L_508:
        /*1900*/ 	.byte	0x04, 0x1c
        /*1902*/ 	.short	(.L_510 - .L_509)


	//   ....[0]....
.L_509:
        /*1904*/ 	.word	0x000010d0


	//   ....[1]....
        /*1908*/ 	.word	0x000260d0


	//----- nvinfo : EIATTR_MAX_THREADS
	.align		4
.L_510:
        /*190c*/ 	.byte	0x04, 0x05
        /*190e*/ 	.short	(.L_512 - .L_511)
.L_511:
        /*1910*/ 	.word	0x00000080
        /*1914*/ 	.word	0x00000001
        /*1918*/ 	.word	0x00000001


	//----- nvinfo : EIATTR_CRS_STACK_SIZE
	.align		4
.L_512:
        /*191c*/ 	.byte	0x04, 0x1e
        /*191e*/ 	.short	(.L_514 - .L_513)
.L_513:
        /*1920*/ 	.word	0x00000000
.L_514:


//--------------------- .nv.info._ZN7cutlass13device_kernelIN5flash19enable_sm80_to_sm89INS1_16FlashAttnFwdSm80INS1_25CollectiveMainloopFwdSm80ILi4ELi1ELb0EN4cute5tupleIJNS5_1CILi128EEENS7_ILi112EEENS7_ILi64EEEEEELi64ENS_6half_tEfNS_4arch4Sm80ELb1ELb0ELb0ELb0ELb1ELb0ELb1ELb1EEENS1_21CollectiveEpilogueFwdINS6_IJS8_SA_S9_EEENS6_IJNS7_ILi1EEESI_SI_EEESC_SE_Li128ELb0ELb1ELb1ELb0EEENS1_30DynamicPersistentTileSchedulerILi128ELi128ELb1ELb1ELb0EEEEEEEEEvNT_6ParamsE --------------------------
	.section	.nv.info._ZN7cutlass13device_kernelIN5flash19enable_sm80_to_sm89INS1_16FlashAttnFwdSm80INS1_25CollectiveMainloopFwdSm80ILi4ELi1ELb0EN4cute5tupleIJNS5_1CILi128EEENS7_ILi112EEENS7_ILi64EEEEEELi64ENS_6half_tEfNS_4arch4Sm80ELb1ELb0ELb0ELb0ELb1ELb0ELb1ELb1EEENS1_21CollectiveEpilogueFwdINS6_IJS8_SA_S9_EEENS6_IJNS7_ILi1EEESI_SI_EEESC_SE_Li128ELb0ELb1ELb1ELb0EEENS1_30DynamicPersistentTileSchedulerILi128ELi128ELb1ELb1ELb0EEEEEEEEEvNT_6ParamsE,"",@"SHT_CUDA_INFO"
	.sectionflags	@""
	.align	4


	//----- nvinfo : EIATTR_CUDA_API_VERSION
	.align		4
        /*0000*/ 	.byte	0x04, 0x37
        /*0002*/ 	.short	(.L_516 - .L_515)
.L_515:
        /*0004*/ 	.word	0x00000082


	//----- nvinfo : EIATTR_SW2861232_WAR
	.align		4
.L_516:
        /*0008*/ 	.byte	0x01, 0x35
	.zero		2


	//----- nvinfo : EIATTR_PARAM_CBANK
	.align		4
        /*000c*/ 	.byte	0x04, 0x0a
        /*000e*/ 	.short	(.L_518 - .L_517)
	.align		4
.L_517:
        /*0010*/ 	.word	index@(.nv.constant0._ZN7cutlass13device_kernelIN5flash19enable_sm80_to_sm89INS1_16FlashAttnFwdSm80INS1_25CollectiveMainloopFwdSm80ILi4ELi1ELb0EN4cute5tupleIJNS5_1CILi128EEENS7_ILi112EEENS7_ILi64EEEEEELi64ENS_6half_tEfNS_4arch4Sm80ELb1ELb0ELb0ELb0ELb1ELb0ELb1ELb1EEENS1_21CollectiveEpilogueFwdINS6_IJS8_SA_S9_EEENS6_IJNS7_ILi1EEESI_SI_EEESC_SE_Li128ELb0ELb1ELb1ELb0EEENS1_30DynamicPersistentTileSchedulerILi128ELi128ELb1ELb1ELb0EEEEEEEEEvNT_6ParamsE)
        /*0014*/ 	.short	0x0160
        /*0016*/ 	.short	0x0428


	//----- nvinfo : EIATTR_CBANK_PARAM_SIZE
	.align		4
.L_518:
        /*0018*/ 	.byte	0x03, 0x19
        /*001a*/ 	.short	0x0428


	//----- nvinfo : EIATTR_KPARAM_INFO
	.align		4
        /*001c*/ 	.byte	0x04, 0x17
        /*001e*/ 	.short	(.L_520 - .L_519)
.L_519:
        /*0020*/ 	.word	0x00000000
        /*0024*/ 	.short	0x0000
        /*0026*/ 	.short	0x0000
        /*0028*/ 	.byte	0x00, 0xf0, 0xa1, 0x10


	//----- nvinfo : EIATTR_MAXREG_COUNT
	.align		4
.L_520:
        /*002c*/ 	.byte	0x03, 0x1b
        /*002e*/ 	.short	0x00ff


	//----- nvinfo : EIATTR_NUM_BARRIERS
	.align		4
        /*0030*/ 	.byte	0x02, 0x4c
        /*0032*/ 	.byte	0x06
	.zero		1


	//----- nvinfo : EIATTR_ANNOTATIONS
	.align		4
        /*0034*/ 	.byte	0x04, 0x55
        /*0036*/ 	.short	(.L_522 - .L_521)


	//   ....[0]....
.L_521:
        /* <DEDUP_REMOVED lines=65> */


	//----- nvinfo : EIATTR_MERCURY_ISA_VERSION
	.align		4
.L_522:
        /*0438*/ 	.byte	0x03, 0x5f
        /*043a*/ 	.short	0x0000


	//----- nvinfo : EIATTR_INT_WARP_WIDE_INSTR_OFFSETS
	.align		4
        /*043c*/ 	.byte	0x04, 0x31
        /*043e*/ 	.short	(.L_524 - .L_523)


	//   ....[0]....
.L_523:
        /*0440*/ 	.word	0x00011970


	//   ....[1]....
        /*0444*/ 	.word	0x000119f0


	//----- nvinfo : EIATTR_COOP_GROUP_MASK_REGIDS
	.align		4
.L_524:
        /*0448*/ 	.byte	0x04, 0x29
        /*044a*/ 	.short	(.L_526 - .L_525)


	//   ....[0]....
.L_525:
        /*044c*/ 	.word	0xffffffff


	//   ....[1]....
        /*0450*/ 	.word	0xffffffff


	//   ....[2]....
        /*0454*/ 	.word	0xffffffff


	//   ....[3]....
        /*0458*/ 	.word	0xffffffff


	//   ....[4]....
        /*045c*/ 	.word	0xffffffff


	//   ....[5]....
        /*0460*/ 	.word	0xffffffff


	//   ....[6]....
        /*0464*/ 	.word	0xffffffff


	//   ....[7]....
        /*0468*/ 	.word	0xffffffff


	//   ....[8]....
        /*046c*/ 	.word	0xffffffff


	//   ....[9]....
        /*0470*/ 	.word	0xffffffff


	//   ....[10]....
        /*0474*/ 	.word	0xffffffff


	//   ....[11]....
        /*0478*/ 	.word	0xffffffff


	//   ....[12]....
        /*047c*/ 	.word	0xffffffff


	//   ....[13]....
        /*0480*/ 	.word	0xffffffff


	//   ....[14]....
        /*0484*/ 	.word	0xffffffff


	//   ....[15]....
        /*0488*/ 	.word	0xffffffff


	//   ....[16]....
        /*048c*/ 	.word	0xffffffff


	//   ....[17]....
        /*0490*/ 	.word	0xffffffff


	//   ....[18]....
        /*0494*/ 	.word	0xffffffff


	//   ....[19]....
        /*0498*/ 	.word	0xffffffff


	//   ....[20]....
        /*049c*/ 	.word	0xffffffff


	//   ....[21]....
        /*04a0*/ 	.word	0xffffffff


	//   ....[22]....
        /*04a4*/ 	.word	0xffffffff


	//   ....[23]....
        /*04a8*/ 	.word	0xffffffff


	//   ....[24]....
        /*04ac*/ 	.word	0xffffffff


	//   ....[25]....
        /*04b0*/ 	.word	0xffffffff


	//   ....[26]....
        /*04b4*/ 	.word	0xffffffff


	//   ....[27]....
        /*04b8*/ 	.word	0xffffffff


	//   ....[28]....
        /*04bc*/ 	.word	0xffffffff


	//   ....[29]....
        /*04c0*/ 	.word	0xffffffff


	//   ....[30]....
        /*04c4*/ 	.word	0xffffffff


	//   ....[31]....
        /*04c8*/ 	.word	0xffffffff


	//   ....[32]....
        /*04cc*/ 	.word	0xffffffff


	//   ....[33]....
        /*04d0*/ 	.word	0xffffffff


	//   ....[34]....
        /*04d4*/ 	.word	0xffffffff


	//   ....[35]....
        /*04d8*/ 	.word	0xffffffff


	//   ....[36]....
        /*04dc*/ 	.word	0xffffffff


	//   ....[37]....
        /*04e0*/ 	.word	0xffffffff


	//   ....[38]....
        /*04e4*/ 	.word	0xffffffff


	//   ....[39]....
        /*04e8*/ 	.word	0xffffffff


	//   ....[40]....
        /*04ec*/ 	.word	0xffffffff


	//   ....[41]....
        /*04f0*/ 	.word	0xffffffff


	//   ....[42]....
        /*04f4*/ 	.word	0xffffffff


	//   ....[43]....
        /*04f8*/ 	.word	0xffffffff


	//   ....[44]....
        /*04fc*/ 	.word	0xffffffff


	//   ....[45]....
        /*0500*/ 	.word	0xffffffff


	//   ....[46]....
        /*0504*/ 	.word	0xffffffff


	//   ....[47]....
        /*0508*/ 	.word	0xffffffff


	//   ....[48]....
        /*050c*/ 	.word	0xffffffff


	//   ....[49]....
        /*0510*/ 	.word	0xffffffff


	//   ....[50]....
        /*0514*/ 	.word	0xffffffff


	//   ....[51]....
        /*0518*/ 	.word	0xffffffff


	//   ....[52]....
        /*051c*/ 	.word	0xffffffff


	//   ....[53]....
        /*0520*/ 	.word	0xffffffff


	//   ....[54]....
        /*0524*/ 	.word	0xffffffff


	//   ....[55]....
        /*0528*/ 	.word	0xffffffff


	//   ....[56]....
        /*052c*/ 	.word	0xffffffff


	//   ....[57]....
        /*0530*/ 	.word	0xffffffff


	//   ....[58]....
        /*0534*/ 	.word	0xffffffff


	//   ....[59]....
        /*0538*/ 	.word	0xffffffff


	//   ....[60]....
        /*053c*/ 	.word	0xffffffff


	//   ....[61]....
        /*0540*/ 	.word	0xffffffff


	//   ....[62]....
        /*0544*/ 	.word	0xffffffff


	//   ....[63]....
        /*0548*/ 	.word	0xffffffff


	//   ....[64]....
        /*054c*/ 	.word	0xffffffff


	//   ....[65]....
        /*0550*/ 	.word	0xffffffff


	//   ....[66]....
        /*0554*/ 	.word	0xffffffff


	//   ....[67]....
        /*0558*/ 	.word	0xffffffff


	//   ....[68]....
        /*055c*/ 	.word	0xffffffff


	//   ....[69]....
        /*0560*/ 	.word	0xffffffff


	//   ....[70]....
        /*0564*/ 	.word	0xffffffff


	//   ....[71]....
        /*0568*/ 	.word	0xffffffff


	//   ....[72]....
        /*056c*/ 	.word	0xffffffff


	//   ....[73]....
        /*0570*/ 	.word	0xffffffff


	//   ....[74]....
        /*0574*/ 	.word	0xffffffff


	//   ....[75]....
        /*0578*/ 	.word	0xffffffff


	//   ....[76]....
        /*057c*/ 	.word	0xffffffff


	//   ....[77]....
        /*0580*/ 	.word	0xffffffff


	//   ....[78]....
        /*0584*/ 	.word	0xffffffff


	//   ....[79]....
        /*0588*/ 	.word	0xffffffff


	//   ....[80]....
        /*058c*/ 	.word	0xffffffff


	//   ....[81]....
        /*0590*/ 	.word	0xffffffff


	//   ....[82]....
        /*0594*/ 	.word	0xffffffff


	//   ....[83]....
        /*0598*/ 	.word	0xffffffff


	//   ....[84]....
        /*059c*/ 	.word	0xffffffff


	//   ....[85]....
        /*05a0*/ 	.word	0xffffffff


	//   ....[86]....
        /*05a4*/ 	.word	0xffffffff


	//   ....[87]....
        /*05a8*/ 	.word	0xffffffff


	//   ....[88]....
        /*05ac*/ 	.word	0xffffffff


	//   ....[89]....
        /*05b0*/ 	.word	0xffffffff


	//   ....[90]....
        /*05b4*/ 	.word	0xffffffff


	//   ....[91]....
        /*05b8*/ 	.word	0xffffffff


	//   ....[92]....
        /*05bc*/ 	.word	0xffffffff


	//   ....[93]....
        /*05c0*/ 	.word	0xffffffff


	//   ....[94]....
        /*05c4*/ 	.word	0xffffffff


	//   ....[95]....
        /*05c8*/ 	.word	0xffffffff


	//   ....[96]....
        /*05cc*/ 	.word	0xffffffff


	//   ....[97]....
        /*05d0*/ 	.word	0xffffffff


	//   ....[98]....
        /*05d4*/ 	.word	0xffffffff


	//   ....[99]....
        /*05d8*/ 	.word	0xffffffff


	//   ....[100]....
        /*05dc*/ 	.word	0xffffffff


	//   ....[101]....
        /*05e0*/ 	.word	0xffffffff


	//   ....[102]....
        /*05e4*/ 	.word	0xffffffff


	//   ....[103]....
        /*05e8*/ 	.word	0xffffffff


	//   ....[104]....
        /*05ec*/ 	.word	0xffffffff


	//   ....[105]....
        /*05f0*/ 	.word	0xffffffff


	//   ....[106]....
        /*05f4*/ 	.word	0xffffffff


	//   ....[107]....
        /*05f8*/ 	.word	0xffffffff


	//   ....[108]....
        /*05fc*/ 	.word	0xffffffff


	//   ....[109]....
        /*0600*/ 	.word	0xffffffff


	//   ....[110]....
        /*0604*/ 	.word	0xffffffff


	//   ....[111]....
        /*0608*/ 	.word	0xffffffff


	//   ....[112]....
        /*060c*/ 	.word	0xffffffff


	//   ....[113]....
        /*0610*/ 	.word	0xffffffff


	//   ....[114]....
        /*0614*/ 	.word	0xffffffff


	//   ....[115]....
        /*0618*/ 	.word	0xffffffff


	//   ....[116]....
        /*061c*/ 	.word	0xffffffff


	//   ....[117]....
        /*0620*/ 	.word	0xffffffff


	//   ....[118]....
        /*0624*/ 	.word	0xffffffff


	//   ....[119]....
        /*0628*/ 	.word	0xffffffff


	//   ....[120]....
        /*062c*/ 	.word	0xffffffff


	//   ....[121]....
        /*0630*/ 	.word	0xffffffff


	//   ....[122]....
        /*0634*/ 	.word	0xffffffff


	//   ....[123]....
        /*0638*/ 	.word	0xffffffff


	//   ....[124]....
        /*063c*/ 	.word	0xffffffff


	//   ....[125]....
        /*0640*/ 	.word	0xffffffff


	//   ....[126]....
        /*0644*/ 	.word	0xffffffff


	//   ....[127]....
        /*0648*/ 	.word	0xffffffff


	//   ....[128]....
        /*064c*/ 	.word	0xffffffff


	//   ....[129]....
        /*0650*/ 	.word	0xffffffff


	//   ....[130]....
        /*0654*/ 	.word	0xffffffff


	//   ....[131]....
        /*0658*/ 	.word	0xffffffff


	//   ....[132]....
        /*065c*/ 	.word	0xffffffff


	//   ....[133]....
        /*0660*/ 	.word	0xffffffff


	//   ....[134]....
        /*0664*/ 	.word	0xffffffff


	//   ....[135]....
        /*0668*/ 	.word	0xffffffff


	//   ....[136]....
        /*066c*/ 	.word	0xffffffff


	//   ....[137]....
        /*0670*/ 	.word	0xffffffff


	//   ....[138]....
        /*0674*/ 	.word	0xffffffff


	//   ....[139]....
        /*0678*/ 	.word	0xffffffff


	//   ....[140]....
        /*067c*/ 	.word	0xffffffff


	//   ....[141]....
        /*0680*/ 	.word	0xffffffff


	//   ....[142]....
        /*0684*/ 	.word	0xffffffff


	//   ....[143]....
        /*0688*/ 	.word	0xffffffff


	//   ....[144]....
        /*068c*/ 	.word	0xffffffff


	//   ....[145]....
        /*0690*/ 	.word	0xffffffff


	//   ....[146]....
        /*0694*/ 	.word	0xffffffff


	//   ....[147]....
        /*0698*/ 	.word	0xffffffff


	//   ....[148]....
        /*069c*/ 	.word	0xffffffff


	//   ....[149]....
        /*06a0*/ 	.word	0xffffffff


	//   ....[150]....
        /*06a4*/ 	.word	0xffffffff


	//   ....[151]....
        /*06a8*/ 	.word	0xffffffff


	//   ....[152]....
        /*06ac*/ 	.word	0xffffffff


	//   ....[153]....
        /*06b0*/ 	.word	0xffffffff


	//   ....[154]....
        /*06b4*/ 	.word	0xffffffff


	//   ....[155]....
        /*06b8*/ 	.word	0xffffffff


	//   ....[156]....
        /*06bc*/ 	.word	0xffffffff


	//   ....[157]....
        /*06c0*/ 	.word	0xffffffff


	//   ....[158]....
        /*06c4*/ 	.word	0xffffffff


	//   ....[159]....
        /*06c8*/ 	.word	0xffffffff


	//   ....[160]....
        /*06cc*/ 	.word	0xffffffff


	//   ....[161]....
        /*06d0*/ 	.word	0xffffffff


	//   ....[162]....
        /*06d4*/ 	.word	0xffffffff


	//   ....[163]....
        /*06d8*/ 	.word	0xffffffff


	//   ....[164]....
        /*06dc*/ 	.word	0xffffffff


	//   ....[165]....
        /*06e0*/ 	.word	0xffffffff


	//   ....[166]....
        /*06e4*/ 	.word	0xffffffff


	//   ....[167]....
        /*06e8*/ 	.word	0xffffffff


	//   ....[168]....
        /*06ec*/ 	.word	0xffffffff


	//   ....[169]....
        /*06f0*/ 	.word	0xffffffff


	//   ....[170]....
        /*06f4*/ 	.word	0xffffffff


	//   ....[171]....
        /*06f8*/ 	.word	0xffffffff


	//   ....[172]....
        /*06fc*/ 	.word	0xffffffff


	//   ....[173]....
        /*0700*/ 	.word	0xffffffff


	//   ....[174]....
        /*0704*/ 	.word	0xffffffff


	//   ....[175]....
        /*0708*/ 	.word	0xffffffff


	//   ....[176]....
        /*070c*/ 	.word	0xffffffff


	//   ....[177]....
        /*0710*/ 	.word	0xffffffff


	//   ....[178]....
        /*0714*/ 	.word	0xffffffff


	//   ....[179]....
        /*0718*/ 	.word	0xffffffff


	//   ....[180]....
        /*071c*/ 	.word	0xffffffff


	//   ....[181]....
        /*0720*/ 	.word	0xffffffff


	//   ....[182]....
        /*0724*/ 	.word	0xffffffff


	//   ....[183]....
        /*0728*/ 	.word	0xffffffff


	//   ....[184]....
        /*072c*/ 	.word	0xffffffff


	//   ....[185]....
        /*0730*/ 	.word	0xffffffff


	//   ....[186]....
        /*0734*/ 	.word	0xffffffff


	//   ....[187]....
        /*0738*/ 	.word	0xffffffff


	//   ....[188]....
        /*073c*/ 	.word	0xffffffff


	//   ....[189]....
        /*0740*/ 	.word	0xffffffff


	//   ....[190]....
        /*0744*/ 	.word	0xffffffff


	//   ....[191]....
        /*0748*/ 	.word	0xffffffff


	//   ....[192]....
        /*074c*/ 	.word	0xffffffff


	//   ....[193]....
        /*0750*/ 	.word	0xffffffff


	//   ....[194]....
        /*0754*/ 	.word	0xffffffff


	//   ....[195]....
        /*0758*/ 	.word	0xffffffff


	//   ....[196]....
        /*075c*/ 	.word	0xffffffff


	//   ....[197]....
        /*0760*/ 	.word	0xffffffff


	//   ....[198]....
        /*0764*/ 	.word	0xffffffff


	//   ....[199]....
        /*0768*/ 	.word	0xffffffff


	//   ....[200]....
        /*076c*/ 	.word	0xffffffff


	//   ....[201]....
        /*0770*/ 	.word	0xffffffff


	//   ....[202]....
        /*0774*/ 	.word	0xffffffff


	//   ....[203]....
        /*0778*/ 	.word	0xffffffff


	//   ....[204]....
        /*077c*/ 	.word	0xffffffff


	//   ....[205]....
        /*0780*/ 	.word	0xffffffff


	//   ....[206]....
        /*0784*/ 	.word	0xffffffff


	//   ....[207]....
        /*0788*/ 	.word	0xffffffff


	//   ....[208]....
        /*078c*/ 	.word	0xffffffff


	//   ....[209]....
        /*0790*/ 	.word	0xffffffff


	//   ....[210]....
        /*0794*/ 	.word	0xffffffff


	//   ....[211]....
        /*0798*/ 	.word	0xffffffff


	//   ....[212]....
        /*079c*/ 	.word	0xffffffff


	//   ....[213]....
        /*07a0*/ 	.word	0xffffffff


	//   ....[214]....
        /*07a4*/ 	.word	0xffffffff


	//   ....[215]....
        /*07a8*/ 	.word	0xffffffff


	//   ....[216]....
        /*07ac*/ 	.word	0xffffffff


	//   ....[217]....
        /*07b0*/ 	.word	0xffffffff


	//   ....[218]....
        /*07b4*/ 	.word	0xffffffff


	//   ....[219]....
        /*07b8*/ 	.word	0xffffffff


	//   ....[220]....
        /*07bc*/ 	.word	0xffffffff


	//   ....[221]....
        /*07c0*/ 	.word	0xffffffff


	//   ....[222]....
        /*07c4*/ 	.word	0xffffffff


	//   ....[223]....
        /*07c8*/ 	.word	0xffffffff


	//   ....[224]....
        /*07cc*/ 	.word	0xffffffff


	//   ....[225]....
        /*07d0*/ 	.word	0xffffffff


	//   ....[226]....
        /*07d4*/ 	.word	0xffffffff


	//   ....[227]....
        /*07d8*/ 	.word	0xffffffff


	//   ....[228]....
        /*07dc*/ 	.word	0xffffffff


	//   ....[229]....
        /*07e0*/ 	.word	0xffffffff


	//   ....[230]....
        /*07e4*/ 	.word	0xffffffff


	//   ....[231]....
        /*07e8*/ 	.word	0xffffffff


	//   ....[232]....
        /*07ec*/ 	.word	0xffffffff


	//   ....[233]....
        /*07f0*/ 	.word	0xffffffff


	//   ....[234]....
        /*07f4*/ 	.word	0xffffffff


	//   ....[235]....
        /*07f8*/ 	.word	0xffffffff


	//   ....[236]....
        /*07fc*/ 	.word	0xffffffff


	//   ....[237]....
        /*0800*/ 	.word	0xffffffff


	//   ....[238]....
        /*0804*/ 	.word	0xffffffff


	//   ....[239]....
        /*0808*/ 	.word	0xffffffff


	//   ....[240]....
        /*080c*/ 	.word	0xffffffff


	//   ....[241]....
        /*0810*/ 	.word	0xffffffff


	//   ....[242]....
        /*0814*/ 	.word	0xffffffff


	//   ....[243]....
        /*0818*/ 	.word	0xffffffff


	//   ....[244]....
        /*081c*/ 	.word	0xffffffff


	//   ....[245]....
        /*0820*/ 	.word	0xffffffff


	//   ....[246]....
        /*0824*/ 	.word	0xffffffff


	//   ....[247]....
        /*0828*/ 	.word	0xffffffff


	//   ....[248]....
        /*082c*/ 	.word	0xffffffff


	//   ....[249]....
        /*0830*/ 	.word	0xffffffff


	//   ....[250]....
        /*0834*/ 	.word	0xffffffff


	//   ....[251]....
        /*0838*/ 	.word	0xffffffff


	//   ....[252]....
        /*083c*/ 	.word	0xffffffff


	//   ....[253]....
        /*0840*/ 	.word	0xffffffff


	//   ....[254]....
        /*0844*/ 	.word	0xffffffff


	//   ....[255]....
        /*0848*/ 	.word	0xffffffff


	//   ....[0]....
        /*084c*/ 	.word	0xffffffff


	//   ....[1]....
        /*0850*/ 	.word	0xffffffff


	//   ....[2]....
        /*0854*/ 	.word	0xffffffff


	//   ....[3]....
        /*0858*/ 	.word	0xffffffff


	//   ....[4]....
        /*085c*/ 	.word	0xffffffff


	//   ....[5]....
        /*0860*/ 	.word	0xffffffff


	//   ....[6]....
        /*0864*/ 	.word	0xffffffff


	//   ....[7]....
        /*0868*/ 	.word	0xffffffff


	//   ....[8]....
        /*086c*/ 	.word	0xffffffff


	//   ....[9]....
        /*0870*/ 	.word	0xffffffff


	//   ....[10]....
        /*0874*/ 	.word	0xffffffff


	//   ....[11]....
        /*0878*/ 	.word	0xffffffff


	//   ....[12]....
        /*087c*/ 	.word	0xffffffff


	//   ....[13]....
        /*0880*/ 	.word	0xffffffff


	//   ....[14]....
        /*0884*/ 	.word	0xffffffff


	//   ....[15]....
        /*0888*/ 	.word	0xffffffff


	//   ....[16]....
        /*088c*/ 	.word	0xffffffff


	//   ....[17]....
        /*0890*/ 	.word	0xffffffff


	//   ....[18]....
        /*0894*/ 	.word	0xffffffff


	//   ....[19]....
        /*0898*/ 	.word	0xffffffff


	//   ....[20]....
        /*089c*/ 	.word	0xffffffff


	//   ....[21]....
        /*08a0*/ 	.word	0xffffffff


	//   ....[22]....
        /*08a4*/ 	.word	0xffffffff


	//   ....[23]....
        /*08a8*/ 	.word	0xffffffff


	//   ....[24]....
        /*08ac*/ 	.word	0xffffffff


	//   ....[25]....
        /*08b0*/ 	.word	0xffffffff


	//   ....[26]....
        /*08b4*/ 	.word	0xffffffff


	//   ....[27]....
        /*08b8*/ 	.word	0xffffffff


	//   ....[28]....
        /*08bc*/ 	.word	0xffffffff


	//   ....[29]....
        /*08c0*/ 	.word	0xffffffff


	//   ....[30]....
        /*08c4*/ 	.word	0xffffffff


	//   ....[31]....
        /*08c8*/ 	.word	0xffffffff


	//----- nvinfo : EIATTR_COOP_GROUP_INSTR_OFFSETS
	.align		4
.L_526:
        /*08cc*/ 	.byte	0x04, 0x28
        /*08ce*/ 	.short	(.L_528 - .L_527)


	//   ....[0]....
.L_527:
        /*08d0*/ 	.word	0x00000050


	//   ....[1]....
        /*08d4*/ 	.word	0x00000060


	//   ....[2]....
        /*08d8*/ 	.word	0x00001550


	//   ....[3]....
        /*08dc*/ 	.word	0x00001570


	//   ....[4]....
        /*08e0*/ 	.word	0x000016c0


	//   ....[5]....
        /*08e4*/ 	.word	0x000016d0


	//   ....[6]....
        /*08e8*/ 	.word	0x000017b0


	//   ....[7]....
        /*08ec*/ 	.word	0x000017d0


	//   ....[8]....
        /*08f0*/ 	.word	0x000018b0


	//   ....[9]....
        /*08f4*/ 	.word	0x000018c0


	//   ....[10]....
        /*08f8*/ 	.word	0x000019a0


	//   ....[11]....
        /*08fc*/ 	.word	0x000019c0


	//   ....[12]....
        /*0900*/ 	.word	0x00001aa0


	//   ....[13]....
        /*0904*/ 	.word	0x00001ab0


	//   ....[14]....
        /*0908*/ 	.word	0x00001b90


	//   ....[15]....
        /*090c*/ 	.word	0x00001bb0


	//   ....[16]....
        /*0910*/ 	.word	0x00001c90


	//   ....[17]....
        /*0914*/ 	.word	0x00001ca0


	//   ....[18]....
        /*0918*/ 	.word	0x00002120


	//   ....[19]....
        /*091c*/ 	.word	0x00002140


	//   ....[20]....
        /*0920*/ 	.word	0x00002150


	//   ....[21]....
        /*0924*/ 	.word	0x00002170


	//   ....[22]....
        /*0928*/ 	.word	0x00002180


	//   ....[23]....
        /*092c*/ 	.word	0x000021a0


	//   ....[24]....
        /*0930*/ 	.word	0x000021c0


	//   ....[25]....
        /*0934*/ 	.word	0x000021e0


	//   ....[26]....
        /*0938*/ 	.word	0x00002200


	//   ....[27]....
        /*093c*/ 	.word	0x00002220


	//   ....[28]....
        /*0940*/ 	.word	0x00002240


	//   ....[29]....
        /*0944*/ 	.word	0x00002260


	//   ....[30]....
        /*0948*/ 	.word	0x00002270


	//   ....[31]....
        /*094c*/ 	.word	0x00002280


	//   ....[32]....
        /*0950*/ 	.word	0x00002700


	//   ....[33]....
        /*0954*/ 	.word	0x00002740


	//   ....[34]....
        /*0958*/ 	.word	0x00002760


	//   ....[35]....
        /*095c*/ 	.word	0x00002770


	//   ....[36]....
        /*0960*/ 	.word	0x00002850


	//   ....[37]....
        /*0964*/ 	.word	0x00002860


	//   ....[38]....
        /*0968*/ 	.word	0x00002870


	//   ....[39]....
        /*096c*/ 	.word	0x000028a0


	//   ....[40]....
        /*0970*/ 	.word	0x000028d0


	//   ....[41]....
        /*0974*/ 	.word	0x00002910


	//   ....[42]....
        /*0978*/ 	.word	0x00002930


	//   ....[43]....
        /*097c*/ 	.word	0x00002960


	//   ....[44]....
        /*0980*/ 	.word	0x00002990


	//   ....[45]....
        /*0984*/ 	.word	0x00002be0


	//   ....[46]....
        /*0988*/ 	.word	0x000035a0


	//   ....[47]....
        /*098c*/ 	.word	0x000035c0


	//   ....[48]....
        /*0990*/ 	.word	0x000035d0


	//   ....[49]....
        /*0994*/ 	.word	0x000035e0


	//   ....[50]....
        /*0998*/ 	.word	0x000035f0


	//   ....[51]....
        /*099c*/ 	.word	0x00003600


	//   ....[52]....
        /*09a0*/ 	.word	0x00003610


	//   ....[53]....
        /*09a4*/ 	.word	0x00003620


	//   ....[54]....
        /*09a8*/ 	.word	0x00003640


	//   ....[55]....
        /*09ac*/ 	.word	0x00003670


	//   ....[56]....
        /*09b0*/ 	.word	0x00003690


	//   ....[57]....
        /*09b4*/ 	.word	0x000036b0


	//   ....[58]....
        /*09b8*/ 	.word	0x00003720


	//   ....[59]....
        /*09bc*/ 	.word	0x00003740


	//   ....[60]....
        /*09c0*/ 	.word	0x000038f0


	//   ....[61]....
        /*09c4*/ 	.word	0x00003cb0


	//   ....[62]....
        /*09c8*/ 	.word	0x00003cc0


	//   ....[63]....
        /*09cc*/ 	.word	0x00003cd0


	//   ....[64]....
        /*09d0*/ 	.word	0x00004e50


	//   ....[65]....
        /*09d4*/ 	.word	0x00004e80


	//   ....[66]....
        /*09d8*/ 	.word	0x00004ea0


	//   ....[67]....
        /*09dc*/ 	.word	0x00004eb0


	//   ....[68]....
        /*09e0*/ 	.word	0x00004ee0


	//   ....[69]....
        /*09e4*/ 	.word	0x00004f00


	//   ....[70]....
        /*09e8*/ 	.word	0x00004f20


	//   ....[71]....
        /*09ec*/ 	.word	0x00004f30


	//   ....[72]....
        /*09f0*/ 	.word	0x00007c70


	//   ....[73]....
        /*09f4*/ 	.word	0x00007c90


	//   ....[74]....
        /*09f8*/ 	.word	0x00007ca0


	//   ....[75]....
        /*09fc*/ 	.word	0x00007cb0


	//   ....[76]....
        /*0a00*/ 	.word	0x00007cc0


	//   ....[77]....
        /*0a04*/ 	.word	0x00007cd0


	//   ....[78]....
        /*0a08*/ 	.word	0x00007ce0


	//   ....[79]....
        /*0a0c*/ 	.word	0x00007cf0


	//   ....[80]....
        /*0a10*/ 	.word	0x00007d00


	//   ....[81]....
        /*0a14*/ 	.word	0x00007d10


	//   ....[82]....
        /*0a18*/ 	.word	0x00007d20


	//   ....[83]....
        /*0a1c*/ 	.word	0x00007d30


	//   ....[84]....
        /*0a20*/ 	.word	0x00007d40


	//   ....[85]....
        /*0a24*/ 	.word	0x00007d50


	//   ....[86]....
        /*0a28*/ 	.word	0x00008a00


	//   ....[87]....
        /*0a2c*/ 	.word	0x00008a20


	//   ....[88]....
        /*0a30*/ 	.word	0x00008a80


	//   ....[89]....
        /*0a34*/ 	.word	0x00008a90


	//   ....[90]....
        /*0a38*/ 	.word	0x00008ad0


	//   ....[91]....
        /*0a3c*/ 	.word	0x00008ae0


	//   ....[92]....
        /*0a40*/ 	.word	0x00008b20


	//   ....[93]....
        /*0a44*/ 	.word	0x00008b30


	//   ....[94]....
        /*0a48*/ 	.word	0x00008b70


	//   ....[95]....
        /*0a4c*/ 	.word	0x00008b80


	//   ....[96]....
        /*0a50*/ 	.word	0x00008bc0


	//   ....[97]....
        /*0a54*/ 	.word	0x00008bd0


	//   ....[98]....
        /*0a58*/ 	.word	0x00008be0


	//   ....[99]....
        /*0a5c*/ 	.word	0x00008bf0


	//   ....[100]....
        /*0a60*/ 	.word	0x00008d60


	//   ....[101]....
        /*0a64*/ 	.word	0x00009120


	//   ....[102]....
        /*0a68*/ 	.word	0x00009150


	//   ....[103]....
        /*0a6c*/ 	.word	0x00009180


	//   ....[104]....
        /*0a70*/ 	.word	0x00009e70


	//   ....[105]....
        /*0a74*/ 	.word	0x00009f70


	//   ....[106]....
        /*0a78*/ 	.word	0x0000a060


	//   ....[107]....
        /*0a7c*/ 	.word	0x0000a130


	//   ....[108]....
        /*0a80*/ 	.word	0x0000a1b0


	//   ....[109]....
        /*0a84*/ 	.word	0x0000a1d0


	//   ....[110]....
        /*0a88*/ 	.word	0x0000a3b0


	//   ....[111]....
        /*0a8c*/ 	.word	0x0000a3d0


	//   ....[112]....
        /*0a90*/ 	.word	0x0000d050


	//   ....[113]....
        /*0a94*/ 	.word	0x0000d090


	//   ....[114]....
        /*0a98*/ 	.word	0x0000d0b0


	//   ....[115]....
        /*0a9c*/ 	.word	0x0000d0d0


	//   ....[116]....
        /*0aa0*/ 	.word	0x0000d0f0


	//   ....[117]....
        /*0aa4*/ 	.word	0x0000d110


	//   ....[118]....
        /*0aa8*/ 	.word	0x0000d130


	//   ....[119]....
        /*0aac*/ 	.word	0x0000d150


	//   ....[120]....
        /*0ab0*/ 	.word	0x0000d170


	//   ....[121]....
        /*0ab4*/ 	.word	0x0000d190


	//   ....[122]....
        /*0ab8*/ 	.word	0x0000d1b0


	//   ....[123]....
        /*0abc*/ 	.word	0x0000d1d0


	//   ....[124]....
        /*0ac0*/ 	.word	0x0000d1f0


	//   ....[125]....
        /*0ac4*/ 	.word	0x0000d3a0


	//   ....[126]....
        /*0ac8*/ 	.word	0x0000dd80


	//   ....[127]....
        /*0acc*/ 	.word	0x0000dda0


	//   ....[128]....
        /*0ad0*/ 	.word	0x0000de00


	//   ....[129]....
        /*0ad4*/ 	.word	0x0000de10


	//   ....[130]....
        /*0ad8*/ 	.word	0x0000de50


	//   ....[131]....
        /*0adc*/ 	.word	0x0000de60


	//   ....[132]....
        /*0ae0*/ 	.word	0x0000dea0


	//   ....[133]....
        /*0ae4*/ 	.word	0x0000deb0


	//   ....[134]....
        /*0ae8*/ 	.word	0x0000def0


	//   ....[135]....
        /*0aec*/ 	.word	0x0000df00


	//   ....[136]....
        /*0af0*/ 	.word	0x0000df40


	//   ....[137]....
        /*0af4*/ 	.word	0x0000df50


	//   ....[138]....
        /*0af8*/ 	.word	0x0000df60


	//   ....[139]....
        /*0afc*/ 	.word	0x0000df70


	//   ....[140]....
        /*0b00*/ 	.word	0x0000e740


	//   ....[141]....
        /*0b04*/ 	.word	0x0000e760


	//   ....[142]....
        /*0b08*/ 	.word	0x0000e770


	//   ....[143]....
        /*0b0c*/ 	.word	0x0000e7a0


	//   ....[144]....
        /*0b10*/ 	.word	0x0000e7b0


	//   ....[145]....
        /*0b14*/ 	.word	0x0000e7d0


	//   ....[146]....
        /*0b18*/ 	.word	0x0000e800


	//   ....[147]....
        /*0b1c*/ 	.word	0x0000e820


	//   ....[148]....
        /*0b20*/ 	.word	0x00011180


	//   ....[149]....
        /*0b24*/ 	.word	0x000111e0


	//   ....[150]....
        /*0b28*/ 	.word	0x00011200


	//   ....[151]....
        /*0b2c*/ 	.word	0x00011220


	//   ....[152]....
        /*0b30*/ 	.word	0x00011230


	//   ....[153]....
        /*0b34*/ 	.word	0x00011250


	//   ....[154]....
        /*0b38*/ 	.word	0x00011270


	//   ....[155]....
        /*0b3c*/ 	.word	0x00011280


	//   ....[156]....
        /*0b40*/ 	.word	0x00011b40


	//   ....[157]....
        /*0b44*/ 	.word	0x00012070


	//   ....[158]....
        /*0b48*/ 	.word	0x00012080


	//   ....[159]....
        /*0b4c*/ 	.word	0x00012090


	//   ....[160]....
        /*0b50*/ 	.word	0x000120c0


	//   ....[161]....
        /*0b54*/ 	.word	0x00012120


	//   ....[162]....
        /*0b58*/ 	.word	0x00012150


	//   ....[163]....
        /*0b5c*/ 	.word	0x00012170


	//   ....[164]....
        /*0b60*/ 	.word	0x00012180


	//   ....[165]....
        /*0b64*/ 	.word	0x00012270


	//   ....[166]....
        /*0b68*/ 	.word	0x000122a0


	//   ....[167]....
        /*0b6c*/ 	.word	0x00012500


	//   ....[168]....
        /*0b70*/ 	.word	0x00012520


	//   ....[169]....
        /*0b74*/ 	.word	0x00012750


	//   ....[170]....
        /*0b78*/ 	.word	0x00012770


	//   ....[171]....
        /*0b7c*/ 	.word	0x000129a0


	//   ....[172]....
        /*0b80*/ 	.word	0x000129b0


	//   ....[173]....
        /*0b84*/ 	.word	0x00012f40


	//   ....[174]....
        /*0b88*/ 	.word	0x00013050


	//   ....[175]....
        /*0b8c*/ 	.word	0x000130c0


	//   ....[176]....
        /*0b90*/ 	.word	0x00013130


	//   ....[177]....
        /*0b94*/ 	.word	0x00013190


	//   ....[178]....
        /*0b98*/ 	.word	0x00013200


	//   ....[179]....
        /*0b9c*/ 	.word	0x00013270


	//   ....[180]....
        /*0ba0*/ 	.word	0x000132e0


	//   ....[181]....
        /*0ba4*/ 	.word	0x00013340


	//   ....[182]....
        /*0ba8*/ 	.word	0x000133b0


	//   ....[183]....
        /*0bac*/ 	.word	0x00013420


	//   ....[184]....
        /*0bb0*/ 	.word	0x00013490


	//   ....[185]....
        /*0bb4*/ 	.word	0x000134f0


	//   ....[186]....
        /*0bb8*/ 	.word	0x00013560


	//   ....[187]....
        /*0bbc*/ 	.word	0x000135d0


	//   ....[188]....
        /*0bc0*/ 	.word	0x00013640


	//   ....[189]....
        /*0bc4*/ 	.word	0x000136a0


	//   ....[190]....
        /*0bc8*/ 	.word	0x00013710


	//   ....[191]....
        /*0bcc*/ 	.word	0x00013780


	//   ....[192]....
        /*0bd0*/ 	.word	0x00013830


	//   ....[193]....
        /*0bd4*/ 	.word	0x00013890


	//   ....[194]....
        /*0bd8*/ 	.word	0x00013940


	//   ....[195]....
        /*0bdc*/ 	.word	0x000139a0


	//   ....[196]....
        /*0be0*/ 	.word	0x00013a50


	//   ....[197]....
        /*0be4*/ 	.word	0x00013ab0


	//   ....[198]....
        /*0be8*/ 	.word	0x00013b60


	//   ....[199]....
        /*0bec*/ 	.word	0x00013bc0


	//   ....[200]....
        /*0bf0*/ 	.word	0x00013c70


	//   ....[201]....
        /*0bf4*/ 	.word	0x00013cd0


	//   ....[202]....
        /*0bf8*/ 	.word	0x00013d80


	//   ....[203]....
        /*0bfc*/ 	.word	0x00013de0


	//   ....[204]....
        /*0c00*/ 	.word	0x00013e50


	//   ....[205]....
        /*0c04*/ 	.word	0x00013ec0


	//   ....[206]....
        /*0c08*/ 	.word	0x000142b0


	//   ....[207]....
        /*0c0c*/ 	.word	0x000146a0


	//   ....[208]....
        /*0c10*/ 	.word	0x00015140


	//   ....[209]....
        /*0c14*/ 	.word	0x00015190


	//   ....[210]....
        /*0c18*/ 	.word	0x000151e0


	//   ....[211]....
        /*0c1c*/ 	.word	0x00015230


	//   ....[212]....
        /*0c20*/ 	.word	0x00015280


	//   ....[213]....
        /*0c24*/ 	.word	0x000152d0


	//   ....[214]....
        /*0c28*/ 	.word	0x00015320


	//   ....[215]....
        /*0c2c*/ 	.word	0x00015370


	//   ....[216]....
        /*0c30*/ 	.word	0x000153e0


	//   ....[217]....
        /*0c34*/ 	.word	0x00015450


	//   ....[218]....
        /*0c38*/ 	.word	0x00015500


	//   ....[219]....
        /*0c3c*/ 	.word	0x00015560


	//   ....[220]....
        /*0c40*/ 	.word	0x00015610


	//   ....[221]....
        /*0c44*/ 	.word	0x00015670


	//   ....[222]....
        /*0c48*/ 	.word	0x00015720


	//   ....[223]....
        /*0c4c*/ 	.word	0x00015780


	//   ....[224]....
        /*0c50*/ 	.word	0x00015830


	//   ....[225]....
        /*0c54*/ 	.word	0x00015890


	//   ....[226]....
        /*0c58*/ 	.word	0x00015940


	//   ....[227]....
        /*0c5c*/ 	.word	0x000159a0


	//   ....[228]....
        /*0c60*/ 	.word	0x00015a50


	//   ....[229]....
        /*0c64*/ 	.word	0x00015ab0


	//   ....[230]....
        /*0c68*/ 	.word	0x00015b20


	//   ....[231]....
        /*0c6c*/ 	.word	0x00015b90


	//   ....[232]....
        /*0c70*/ 	.word	0x00015c40


	//   ....[233]....
        /*0c74*/ 	.word	0x00015ca0


	//   ....[234]....
        /*0c78*/ 	.word	0x00015d50


	//   ....[235]....
        /*0c7c*/ 	.word	0x00015db0


	//   ....[236]....
        /*0c80*/ 	.word	0x00015e60


	//   ....[237]....
        /*0c84*/ 	.word	0x00015ec0


	//   ....[238]....
        /*0c88*/ 	.word	0x00015f70


	//   ....[239]....
        /*0c8c*/ 	.word	0x00015fd0


	//   ....[240]....
        /*0c90*/ 	.word	0x00016080


	//   ....[241]....
        /*0c94*/ 	.word	0x000160e0


	//   ....[242]....
        /*0c98*/ 	.word	0x00016190


	//   ....[243]....
        /*0c9c*/ 	.word	0x000161f0


	//   ....[244]....
        /*0ca0*/ 	.word	0x00016260


	//   ....[245]....
        /*0ca4*/ 	.word	0x000162d0


	//   ....[246]....
        /*0ca8*/ 	.word	0x000166b0


	//   ....[247]....
        /*0cac*/ 	.word	0x00016a90


	//   ....[248]....
        /*0cb0*/ 	.word	0x00017550


	//   ....[249]....
        /*0cb4*/ 	.word	0x00017590


	//   ....[250]....
        /*0cb8*/ 	.word	0x000175e0


	//   ....[251]....
        /*0cbc*/ 	.word	0x00017620


	//   ....[252]....
        /*0cc0*/ 	.word	0x00017670


	//   ....[253]....
        /*0cc4*/ 	.word	0x000176b0


	//   ....[254]....
        /*0cc8*/ 	.word	0x00017700


	//   ....[255]....
        /*0ccc*/ 	.word	0x00017740


	//   ....[0]....
        /*0cd0*/ 	.word	0x000177a0


	//   ....[1]....
        /*0cd4*/ 	.word	0x00017810


	//   ....[2]....
        /*0cd8*/ 	.word	0x00017880


	//   ....[3]....
        /*0cdc*/ 	.word	0x00017930


	//   ....[4]....
        /*0ce0*/ 	.word	0x00017990


	//   ....[5]....
        /*0ce4*/ 	.word	0x00017a40


	//   ....[6]....
        /*0ce8*/ 	.word	0x00017aa0


	//   ....[7]....
        /*0cec*/ 	.word	0x00017b50


	//   ....[8]....
        /*0cf0*/ 	.word	0x00017bb0


	//   ....[9]....
        /*0cf4*/ 	.word	0x00017c60


	//   ....[10]....
        /*0cf8*/ 	.word	0x00017cc0


	//   ....[11]....
        /*0cfc*/ 	.word	0x00017d70


	//   ....[12]....
        /*0d00*/ 	.word	0x00017dd0


	//   ....[13]....
        /*0d04*/ 	.word	0x00017e80


	//   ....[14]....
        /*0d08*/ 	.word	0x00017ee0


	//   ....[15]....
        /*0d0c*/ 	.word	0x00017f30


	//   ....[16]....
        /*0d10*/ 	.word	0x00017f70


	//   ....[17]....
        /*0d14*/ 	.word	0x00017fc0


	//   ....[18]....
        /*0d18*/ 	.word	0x00018000


	//   ....[19]....
        /*0d1c*/ 	.word	0x00018050


	//   ....[20]....
        /*0d20*/ 	.word	0x00018090


	//   ....[21]....
        /*0d24*/ 	.word	0x000180e0


	//   ....[22]....
        /*0d28*/ 	.word	0x00018120


	//   ....[23]....
        /*0d2c*/ 	.word	0x00018170


	//   ....[24]....
        /*0d30*/ 	.word	0x000181d0


	//   ....[25]....
        /*0d34*/ 	.word	0x00018220


	//   ....[26]....
        /*0d38*/ 	.word	0x00018270


	//   ....[27]....
        /*0d3c*/ 	.word	0x000182c0


	//   ....[28]....
        /*0d40*/ 	.word	0x00018320


	//   ....[29]....
        /*0d44*/ 	.word	0x00018370


	//   ....[30]....
        /*0d48*/ 	.word	0x000183d0


	//   ....[31]....
        /*0d4c*/ 	.word	0x00018440


	//----- nvinfo : EIATTR_EXIT_INSTR_OFFSETS
	.align		4
.L_528:
        /*0d50*/ 	.byte	0x04, 0x1c
        /*0d52*/ 	.short	(.L_530 - .L_529)


	//   ....[0]....
.L_529:
        /*0d54*/ 	.word	0x000000b0


	//   ....[1]....
        /*0d58*/ 	.word	0x00013000


	//----- nvinfo : EIATTR_MAX_THREADS
	.align		4
.L_530:
        /*0d5c*/ 	.byte	0x04, 0x05
        /*0d5e*/ 	.short	(.L_532 - .L_531)
.L_531:
        /*0d60*/ 	.word	0x00000080
        /*0d64*/ 	.word	0x00000001
        /*0d68*/ 	.word	0x00000001


	//----- nvinfo : EIATTR_CRS_STACK_SIZE
	.align		4
.L_532:
        /*0d6c*/ 	.byte	0x04, 0x1e
        /*0d6e*/ 	.short	(.L_534 - .L_533)
.L_533:
        /*0d70*/ 	.word	0x00000000
.L_534:


//--------------------- .nv.info._ZN7cutlass13device_kernelIN5flash19enable_sm80_to_sm89INS1_16FlashAttnFwdSm80INS1_25CollectiveMainloopFwdSm80ILi4ELi1ELb0EN4cute5tupleIJNS5_1CILi128EEENS7_ILi80EEENS7_ILi64EEEEEELi64ENS_6half_tEfNS_4arch4Sm80ELb1ELb0ELb0ELb1ELb1ELb0ELb1ELb1EEENS1_21CollectiveEpilogueFwdINS6_IJS8_SA_S9_EEENS6_IJNS7_ILi1EEESI_SI_EEESC_SE_Li128ELb1ELb1ELb1ELb0EEENS1_36VarlenDynamicPersistentTileSchedulerILi128ELi80ELi128ELi128ELb1ELb1ELb0ELb1ELb1ELb1EEEEEEEEEvNT_6ParamsE --------------------------
	.section	.nv.info._ZN7cutlass13device_kernelIN5flash19enable_sm80_to_sm89INS1_16FlashAttnFwdSm80INS1_25CollectiveMainloopFwdSm80ILi4ELi1ELb0EN4cute5tupleIJNS5_1CILi128EEENS7_ILi80EEENS7_ILi64EEEEEELi64ENS_6half_tEfNS_4arch4Sm80ELb1ELb0ELb0ELb1ELb1ELb0ELb1ELb1EEENS1_21CollectiveEpilogueFwdINS6_IJS8_SA_S9_EEENS6_IJNS7_ILi1EEESI_SI_EEESC_SE_Li128ELb1ELb1ELb1ELb0EEENS1_36VarlenDynamicPersistentTileSchedulerILi128ELi80ELi128ELi128ELb1ELb1ELb0ELb1ELb1ELb1EEEEEEEEEvNT_6ParamsE,"",@"SHT_CUDA_INFO"
	.sectionflags	@""
	.align	4


	//----- nvinfo : EIATTR_CUDA_API_VERSION
	.align		4
        /*0000*/ 	.byte	0x04, 0x37
        /*0002*/ 	.short	(.L_536 - .L_535)
.L_535:
        /*0004*/ 	.word	0x00000082


	//----- nvinfo : EIATTR_SW2861232_WAR
	.align		4
.L_536:
        /*0008*/ 	.byte	0x01, 0x35
	.zero		2


	//----- nvinfo : EIATTR_PARAM_CBANK
	.align		4
        /*000c*/ 	.byte	0x04, 0x0a
        /*000e*/ 	.short	(.L_538 - .L_537)
	.align		4
.L_537:
        /*0010*/ 	.word	index@(.nv.constant0._ZN7cutlass13device_kernelIN5flash19enable_sm80_to_sm89INS1_16FlashAttnFwdSm80INS1_25CollectiveMainloopFwdSm80ILi4ELi1ELb0EN4cute5tupleIJNS5_1CILi128EEENS7_ILi80EEENS7_ILi64EEEEEELi64ENS_6half_tEfNS_4arch4Sm80ELb1ELb0ELb0ELb1ELb1ELb0ELb1ELb1EEENS1_21CollectiveEpilogueFwdINS6_IJS8_SA_S9_EEENS6_IJNS7_ILi1EEESI_SI_EEESC_SE_Li128ELb1ELb1ELb1ELb0EEENS1_36VarlenDynamicPersistentTileSchedulerILi128ELi80ELi128ELi128ELb1ELb1ELb0ELb1ELb1ELb1EEEEEEEEEvNT_6ParamsE)
        /*0014*/ 	.short	0x0160
        /*0016*/ 	.short	0x0438


	//----- nvinfo : EIATTR_CBANK_PARAM_SIZE
	.align		4
.L_538:
        /*0018*/ 	.byte	0x03, 0x19
        /*001a*/ 	.short	0x0438


	//----- nvinfo : EIATTR_KPARAM_INFO
	.align		4
        /*001c*/ 	.byte	0x04, 0x17
        /*001e*/ 	.short	(.L_540 - .L_539)
.L_539:
        /*0020*/ 	.word	0x00000000
        /*0024*/ 	.short	0x0000
        /*0026*/ 	.short	0x0000
        /*0028*/ 	.byte	0x00, 0xf0, 0xe1, 0x10


	//----- nvinfo : EIATTR_MAXREG_COUNT
	.align		4
.L_540:
        /*002c*/ 	.byte	0x03, 0x1b
        /*002e*/ 	.short	0x00ff


	//----- nvinfo : EIATTR_NUM_BARRIERS
	.align		4
        /*0030*/ 	.byte	0x02, 0x4c
        /*0032*/ 	.byte	0x06
	.zero		1


	//----- nvinfo : EIATTR_ANNOTATIONS
	.align		4
        /*0034*/ 	.byte	0x04, 0x55
        /*0036*/ 	.short	(.L_542 - .L_541)


	//   ....[0]....
.L_541:
        /* <DEDUP_REMOVED lines=106> */


	//----- nvinfo : EIATTR_MERCURY_ISA_VERSION
	.align		4
.L_542:
        /*06c0*/ 	.byte	0x03, 0x5f
        /*06c2*/ 	.short	0x0000


	//----- nvinfo : EIATTR_INT_WARP_WIDE_INSTR_OFFSETS
	.align		4
        /*06c4*/ 	.byte	0x04, 0x31
        /*06c6*/ 	.short	(.L_544 - .L_543)


	//   ....[0]....
.L_543:
        /*06c8*/ 	.word	0x0000e7d0


	//   ....[1]....
        /*06cc*/ 	.word	0x0000e850


	//----- nvinfo : EIATTR_COOP_GROUP_MASK_REGIDS
	.align		4
.L_544:
        /*06d0*/ 	.byte	0x04, 0x29
        /*06d2*/ 	.short	(.L_546 - .L_545)


	//   ....[0]....
.L_545:
        /*06d4*/ 	.word	0xffffffff


	//   ....[1]....
        /*06d8*/ 	.word	0xffffffff


	//   ....[2]....
        /*06dc*/ 	.word	0xffffffff


	//   ....[3]....
        /*06e0*/ 	.word	0xffffffff


	//   ....[4]....
        /*06e4*/ 	.word	0xffffffff


	//   ....[5]....
        /*06e8*/ 	.word	0xffffffff


	//   ....[6]....
        /*06ec*/ 	.word	0xffffffff


	//   ....[7]....
        /*06f0*/ 	.word	0xffffffff


	//   ....[8]....
        /*06f4*/ 	.word	0xffffffff


	//   ....[9]....
        /*06f8*/ 	.word	0xffffffff


	//   ....[10]....
        /*06fc*/ 	.word	0xffffffff


	//   ....[11]....
        /*0700*/ 	.word	0xffffffff


	//   ....[12]....
        /*0704*/ 	.word	0xffffffff


	//   ....[13]....
        /*0708*/ 	.word	0xffffffff


	//   ....[14]....
        /*070c*/ 	.word	0xffffffff


	//   ....[15]....
        /*0710*/ 	.word	0xffffffff


	//   ....[16]....
        /*0714*/ 	.word	0xffffffff


	//   ....[17]....
        /*0718*/ 	.word	0xffffffff


	//   ....[18]....
        /*071c*/ 	.word	0xffffffff


	//   ....[19]....
        /*0720*/ 	.word	0xffffffff


	//   ....[20]....
        /*0724*/ 	.word	0xffffffff


	//   ....[21]....
        /*0728*/ 	.word	0xffffffff


	//   ....[22]....
        /*072c*/ 	.word	0xffffffff


	//   ....[23]....
        /*0730*/ 	.word	0xffffffff


	//   ....[24]....
        /*0734*/ 	.word	0xffffffff


	//   ....[25]....
        /*0738*/ 	.word	0xffffffff


	//   ....[26]....
        /*073c*/ 	.word	0xffffffff


	//   ....[27]....
        /*0740*/ 	.word	0xffffffff


	//   ....[28]....
        /*0744*/ 	.word	0xffffffff


	//   ....[29]....
        /*0748*/ 	.word	0xffffffff


	//   ....[30]....
        /*074c*/ 	.word	0xffffffff


	//   ....[31]....
        /*0750*/ 	.word	0xffffffff


	//   ....[32]....
        /*0754*/ 	.word	0xffffffff


	//   ....[33]....
        /*0758*/ 	.word	0xffffffff


	//   ....[34]....
        /*075c*/ 	.word	0xffffffff


	//   ....[35]....
        /*0760*/ 	.word	0xffffffff


	//   ....[36]....
        /*0764*/ 	.word	0xffffffff


	//   ....[37]....
        /*0768*/ 	.word	0xffffffff


	//   ....[38]....
        /*076c*/ 	.word	0xffffffff


	//   ....[39]....
        /*0770*/ 	.word	0xffffffff


	//   ....[40]....
        /*0774*/ 	.word	0xffffffff


	//   ....[41]....
        /*0778*/ 	.word	0xffffffff


	//   ....[42]....
        /*077c*/ 	.word	0xffffffff


	//   ....[43]....
        /*0780*/ 	.word	0xffffffff


	//   ....[44]....
        /*0784*/ 	.word	0xffffffff


	//   ....[45]....
        /*0788*/ 	.word	0xffffffff


	//   ....[46]....
        /*078c*/ 	.word	0xffffffff


	//   ....[47]....
        /*0790*/ 	.word	0xffffffff


	//   ....[48]....
        /*0794*/ 	.word	0xffffffff


	//   ....[49]....
        /*0798*/ 	.word	0xffffffff


	//   ....[50]....
        /*079c*/ 	.word	0xffffffff


	//   ....[51]....
        /*07a0*/ 	.word	0xffffffff


	//   ....[52]....
        /*07a4*/ 	.word	0xffffffff


	//   ....[53]....
        /*07a8*/ 	.word	0xffffffff


	//   ....[54]....
        /*07ac*/ 	.word	0xffffffff


	//   ....[55]....
        /*07b0*/ 	.word	0xffffffff


	//   ....[56]....
        /*07b4*/ 	.word	0xffffffff


	//   ....[57]....
        /*07b8*/ 	.word	0xffffffff


	//   ....[58]....
        /*07bc*/ 	.word	0xffffffff


	//   ....[59]....
        /*07c0*/ 	.word	0xffffffff


	//   ....[60]....
        /*07c4*/ 	.word	0xffffffff


	//   ....[61]....
        /*07c8*/ 	.word	0xffffffff


	//   ....[62]....
        /*07cc*/ 	.word	0xffffffff


	//   ....[63]....
        /*07d0*/ 	.word	0xffffffff


	//   ....[64]....
        /*07d4*/ 	.word	0xffffffff


	//   ....[65]....
        /*07d8*/ 	.word	0xffffffff


	//   ....[66]....
        /*07dc*/ 	.word	0xffffffff


	//   ....[67]....
        /*07e0*/ 	.word	0xffffffff


	//   ....[68]....
        /*07e4*/ 	.word	0xffffffff


	//   ....[69]....
        /*07e8*/ 	.word	0xffffffff


	//   ....[70]....
        /*07ec*/ 	.word	0xffffffff


	//   ....[71]....
        /*07f0*/ 	.word	0xffffffff


	//   ....[72]....
        /*07f4*/ 	.word	0xffffffff


	//   ....[73]....
        /*07f8*/ 	.word	0xffffffff


	//   ....[74]....
        /*07fc*/ 	.word	0xffffffff


	//   ....[75]....
        /*0800*/ 	.word	0xffffffff


	//   ....[76]....
        /*0804*/ 	.word	0xffffffff


	//   ....[77]....
        /*0808*/ 	.word	0xffffffff


	//   ....[78]....
        /*080c*/ 	.word	0xffffffff


	//   ....[79]....
        /*0810*/ 	.word	0xffffffff


	//   ....[80]....
        /*0814*/ 	.word	0xffffffff


	//   ....[81]....
        /*0818*/ 	.word	0xffffffff


	//   ....[82]....
        /*081c*/ 	.word	0xffffffff


	//   ....[83]....
        /*0820*/ 	.word	0xffffffff


	//   ....[84]....
        /*0824*/ 	.word	0xffffffff


	//   ....[85]....
        /*0828*/ 	.word	0xffffffff


	//   ....[86]....
        /*082c*/ 	.word	0xffffffff


	//   ....[87]....
        /*0830*/ 	.word	0xffffffff


	//   ....[88]....
        /*0834*/ 	.word	0xffffffff


	//   ....[89]....
        /*0838*/ 	.word	0xffffffff


	//   ....[90]....
        /*083c*/ 	.word	0xffffffff


	//   ....[91]....
        /*0840*/ 	.word	0xffffffff


	//   ....[92]....
        /*0844*/ 	.word	0xffffffff


	//   ....[93]....
        /*0848*/ 	.word	0xffffffff


	//   ....[94]....
        /*084c*/ 	.word	0xffffffff


	//   ....[95]....
        /*0850*/ 	.word	0xffffffff


	//   ....[96]....
        /*0854*/ 	.word	0xffffffff


	//   ....[97]....
        /*0858*/ 	.word	0xffffffff


	//   ....[98]....
        /*085c*/ 	.word	0xffffffff


	//   ....[99]....
        /*0860*/ 	.word	0xffffffff


	//   ....[100]....
        /*0864*/ 	.word	0xffffffff


	//   ....[101]....
        /*0868*/ 	.word	0xffffffff


	//   ....[102]....
        /*086c*/ 	.word	0xffffffff


	//   ....[103]....
        /*0870*/ 	.word	0xffffffff


	//   ....[104]....
        /*0874*/ 	.word	0xffffffff


	//   ....[105]....
        /*0878*/ 	.word	0xffffffff


	//   ....[106]....
        /*087c*/ 	.word	0xffffffff


	//   ....[107]....
        /*0880*/ 	.word	0xffffffff


	//   ....[108]....
        /*0884*/ 	.word	0xffffffff


	//   ....[109]....
        /*0888*/ 	.word	0xffffffff


	//   ....[110]....
        /*088c*/ 	.word	0xffffffff


	//   ....[111]....
        /*0890*/ 	.word	0xffffffff


	//   ....[112]....
        /*0894*/ 	.word	0xffffffff


	//   ....[113]....
        /*0898*/ 	.word	0xffffffff


	//   ....[114]....
        /*089c*/ 	.word	0xffffffff


	//   ....[115]....
        /*08a0*/ 	.word	0xffffffff


	//   ....[116]....
        /*08a4*/ 	.word	0xffffffff


	//   ....[117]....
        /*08a8*/ 	.word	0xffffffff


	//   ....[118]....
        /*08ac*/ 	.word	0xffffffff


	//   ....[119]....
        /*08b0*/ 	.word	0xffffffff


	//   ....[120]....
        /*08b4*/ 	.word	0xffffffff


	//   ....[121]....
        /*08b8*/ 	.word	0xffffffff


	//   ....[122]....
        /*08bc*/ 	.word	0xffffffff


	//   ....[123]....
        /*08c0*/ 	.word	0xffffffff


	//   ....[124]....
        /*08c4*/ 	.word	0xffffffff


	//   ....[125]....
        /*08c8*/ 	.word	0xffffffff


	//   ....[126]....
        /*08cc*/ 	.word	0xffffffff


	//   ....[127]....
        /*08d0*/ 	.word	0xffffffff


	//   ....[128]....
        /*08d4*/ 	.word	0xffffffff


	//   ....[129]....
        /*08d8*/ 	.word	0xffffffff


	//   ....[130]....
        /*08dc*/ 	.word	0xffffffff


	//   ....[131]....
        /*08e0*/ 	.word	0xffffffff


	//   ....[132]....
        /*08e4*/ 	.word	0xffffffff


	//   ....[133]....
        /*08e8*/ 	.word	0xffffffff


	//   ....[134]....
        /*08ec*/ 	.word	0xffffffff


	//   ....[135]....
        /*08f0*/ 	.word	0xffffffff


	//   ....[136]....
        /*08f4*/ 	.word	0xffffffff


	//   ....[137]....
        /*08f8*/ 	.word	0xffffffff


	//   ....[138]....
        /*08fc*/ 	.word	0xffffffff


	//   ....[139]....
        /*0900*/ 	.word	0xffffffff


	//   ....[140]....
        /*0904*/ 	.word	0xffffffff


	//   ....[141]....
        /*0908*/ 	.word	0xffffffff


	//   ....[142]....
        /*090c*/ 	.word	0xffffffff


	//   ....[143]....
        /*0910*/ 	.word	0xffffffff


	//   ....[144]....
        /*0914*/ 	.word	0xffffffff


	//   ....[145]....
        /*0918*/ 	.word	0xffffffff


	//   ....[146]....
        /*091c*/ 	.word	0xffffffff


	//   ....[147]....
        /*0920*/ 	.word	0xffffffff


	//   ....[148]....
        /*0924*/ 	.word	0xffffffff


	//   ....[149]....
        /*0928*/ 	.word	0xffffffff


	//   ....[150]....
        /*092c*/ 	.word	0xffffffff


	//   ....[151]....
        /*0930*/ 	.word	0xffffffff


	//   ....[152]....
        /*0934*/ 	.word	0xffffffff


	//   ....[153]....
        /*0938*/ 	.word	0xffffffff


	//   ....[154]....
        /*093c*/ 	.word	0xffffffff


	//   ....[155]....
        /*0940*/ 	.word	0xffffffff


	//   ....[156]....
        /*0944*/ 	.word	0xffffffff


	//   ....[157]....
        /*0948*/ 	.word	0xffffffff


	//   ....[158]....
        /*094c*/ 	.word	0xffffffff


	//   ....[159]....
        /*0950*/ 	.word	0xffffffff


	//   ....[160]....
        /*0954*/ 	.word	0xffffffff


	//   ....[161]....
        /*0958*/ 	.word	0xffffffff


	//   ....[162]....
        /*095c*/ 	.word	0xffffffff


	//   ....[163]....
        /*0960*/ 	.word	0xffffffff


	//   ....[164]....
        /*0964*/ 	.word	0xffffffff


	//   ....[165]....
        /*0968*/ 	.word	0xffffffff


	//   ....[166]....
        /*096c*/ 	.word	0xffffffff


	//   ....[167]....
        /*0970*/ 	.word	0xffffffff


	//   ....[168]....
        /*0974*/ 	.word	0xffffffff


	//   ....[169]....
        /*0978*/ 	.word	0xffffffff


	//   ....[170]....
        /*097c*/ 	.word	0xffffffff


	//   ....[171]....
        /*0980*/ 	.word	0xffffffff


	//   ....[172]....
        /*0984*/ 	.word	0xffffffff


	//   ....[173]....
        /*0988*/ 	.word	0xffffffff


	//   ....[174]....
        /*098c*/ 	.word	0xffffffff


	//   ....[175]....
        /*0990*/ 	.word	0xffffffff


	//   ....[176]....
        /*0994*/ 	.word	0xffffffff


	//   ....[177]....
        /*0998*/ 	.word	0xffffffff


	//   ....[178]....
        /*099c*/ 	.word	0xffffffff


	//   ....[179]....
        /*09a0*/ 	.word	0xffffffff


	//   ....[180]....
        /*09a4*/ 	.word	0xffffffff


	//   ....[181]....
        /*09a8*/ 	.word	0xffffffff


	//   ....[182]....
        /*09ac*/ 	.word	0xffffffff


	//   ....[183]....
        /*09b0*/ 	.word	0xffffffff


	//   ....[184]....
        /*09b4*/ 	.word	0xffffffff


	//   ....[185]....
        /*09b8*/ 	.word	0xffffffff


	//   ....[186]....
        /*09bc*/ 	.word	0xffffffff


	//   ....[187]....
        /*09c0*/ 	.word	0xffffffff


	//   ....[188]....
        /*09c4*/ 	.word	0xffffffff


	//   ....[189]....
        /*09c8*/ 	.word	0xffffffff


	//   ....[190]....
        /*09cc*/ 	.word	0xffffffff


	//   ....[191]....
        /*09d0*/ 	.word	0xffffffff


	//   ....[192]....
        /*09d4*/ 	.word	0xffffffff


	//   ....[193]....
        /*09d8*/ 	.word	0xffffffff


	//   ....[194]....
        /*09dc*/ 	.word	0xffffffff


	//   ....[195]....
        /*09e0*/ 	.word	0xffffffff


	//   ....[196]....
        /*09e4*/ 	.word	0xffffffff


	//   ....[197]....
        /*09e8*/ 	.word	0xffffffff


	//   ....[198]....
        /*09ec*/ 	.word	0xffffffff


	//   ....[199]....
        /*09f0*/ 	.word	0xffffffff


	//   ....[200]....
        /*09f4*/ 	.word	0xffffffff


	//   ....[201]....
        /*09f8*/ 	.word	0xffffffff


	//   ....[202]....
        /*09fc*/ 	.word	0xffffffff


	//   ....[203]....
        /*0a00*/ 	.word	0xffffffff


	//   ....[204]....
        /*0a04*/ 	.word	0xffffffff


	//   ....[205]....
        /*0a08*/ 	.word	0xffffffff


	//   ....[206]....
        /*0a0c*/ 	.word	0xffffffff


	//   ....[207]....
        /*0a10*/ 	.word	0xffffffff


	//   ....[208]....
        /*0a14*/ 	.word	0xffffffff


	//   ....[209]....
        /*0a18*/ 	.word	0xffffffff


	//   ....[210]....
        /*0a1c*/ 	.word	0xffffffff


	//   ....[211]....
        /*0a20*/ 	.word	0xffffffff


	//   ....[212]....
        /*0a24*/ 	.word	0xffffffff


	//   ....[213]....
        /*0a28*/ 	.word	0xffffffff


	//   ....[214]....
        /*0a2c*/ 	.word	0xffffffff


	//   ....[215]....
        /*0a30*/ 	.word	0xffffffff


	//   ....[216]....
        /*0a34*/ 	.word	0xffffffff


	//   ....[217]....
        /*0a38*/ 	.word	0xffffffff


	//   ....[218]....
        /*0a3c*/ 	.word	0xffffffff


	//   ....[219]....
        /*0a40*/ 	.word	0xffffffff


	//   ....[220]....
        /*0a44*/ 	.word	0xffffffff


	//   ....[221]....
        /*0a48*/ 	.word	0xffffffff


	//   ....[222]....
        /*0a4c*/ 	.word	0xffffffff


	//   ....[223]....
        /*0a50*/ 	.word	0xffffffff


	//   ....[224]....
        /*0a54*/ 	.word	0xffffffff


	//   ....[225]....
        /*0a58*/ 	.word	0xffffffff


	//   ....[226]....
        /*0a5c*/ 	.word	0xffffffff


	//   ....[227]....
        /*0a60*/ 	.word	0xffffffff


	//   ....[228]....
        /*0a64*/ 	.word	0xffffffff


	//   ....[229]....
        /*0a68*/ 	.word	0xffffffff


	//   ....[230]....
        /*0a6c*/ 	.word	0xffffffff


	//   ....[231]....
        /*0a70*/ 	.word	0xffffffff


	//   ....[232]....
        /*0a74*/ 	.word	0xffffffff


	//   ....[233]....
        /*0a78*/ 	.word	0xffffffff


	//   ....[234]....
        /*0a7c*/ 	.word	0xffffffff


	//   ....[235]....
        /*0a80*/ 	.word	0xffffffff


	//   ....[236]....
        /*0a84*/ 	.word	0xffffffff


	//   ....[237]....
        /*0a88*/ 	.word	0xffffffff


	//   ....[238]....
        /*0a8c*/ 	.word	0xffffffff


	//   ....[239]....
        /*0a90*/ 	.word	0xffffffff


	//   ....[240]....
        /*0a94*/ 	.word	0xffffffff


	//   ....[241]....
        /*0a98*/ 	.word	0xffffffff


	//   ....[242]....
        /*0a9c*/ 	.word	0xffffffff


	//   ....[243]....
        /*0aa0*/ 	.word	0xffffffff


	//   ....[244]....
        /*0aa4*/ 	.word	0xffffffff


	//   ....[245]....
        /*0aa8*/ 	.word	0xffffffff


	//   ....[246]....
        /*0aac*/ 	.word	0xffffffff


	//   ....[247]....
        /*0ab0*/ 	.word	0xffffffff


	//   ....[248]....
        /*0ab4*/ 	.word	0xffffffff


	//   ....[249]....
        /*0ab8*/ 	.word	0xffffffff


	//   ....[250]....
        /*0abc*/ 	.word	0xffffffff


	//   ....[251]....
        /*0ac0*/ 	.word	0xffffffff


	//   ....[252]....
        /*0ac4*/ 	.word	0xffffffff


	//   ....[253]....
        /*0ac8*/ 	.word	0xffffffff


	//   ....[254]....
        /*0acc*/ 	.word	0xffffffff


	//   ....[255]....
        /*0ad0*/ 	.word	0xffffffff


	//   ....[0]....
        /*0ad4*/ 	.word	0xffffffff


	//   ....[1]....
        /*0ad8*/ 	.word	0xffffffff


	//   ....[2]....
        /*0adc*/ 	.word	0xffffffff


	//   ....[3]....
        /*0ae0*/ 	.word	0xffffffff


	//   ....[4]....
        /*0ae4*/ 	.word	0xffffffff


	//   ....[5]....
        /*0ae8*/ 	.word	0xffffffff


	//   ....[6]....
        /*0aec*/ 	.word	0xffffffff


	//   ....[7]....
        /*0af0*/ 	.word	0xffffffff


	//   ....[8]....
        /*0af4*/ 	.word	0xffffffff


	//   ....[9]....
        /*0af8*/ 	.word	0xffffffff


	//   ....[10]....
        /*0afc*/ 	.word	0xffffffff


	//   ....[11]....
        /*0b00*/ 	.word	0xffffffff


	//   ....[12]....
        /*0b04*/ 	.word	0xffffffff


	//   ....[13]....
        /*0b08*/ 	.word	0xffffffff


	//   ....[14]....
        /*0b0c*/ 	.word	0xffffffff


	//   ....[15]....
        /*0b10*/ 	.word	0xffffffff


	//   ....[16]....
        /*0b14*/ 	.word	0xffffffff


	//   ....[17]....
        /*0b18*/ 	.word	0xffffffff


	//   ....[18]....
        /*0b1c*/ 	.word	0xffffffff


	//   ....[19]....
        /*0b20*/ 	.word	0xffffffff


	//   ....[20]....
        /*0b24*/ 	.word	0xffffffff


	//   ....[21]....
        /*0b28*/ 	.word	0xffffffff


	//   ....[22]....
        /*0b2c*/ 	.word	0xffffffff


	//   ....[23]....
        /*0b30*/ 	.word	0xffffffff


	//   ....[24]....
        /*0b34*/ 	.word	0xffffffff


	//   ....[25]....
        /*0b38*/ 	.word	0xffffffff


	//   ....[26]....
        /*0b3c*/ 	.word	0xffffffff


	//   ....[27]....
        /*0b40*/ 	.word	0xffffffff


	//   ....[28]....
        /*0b44*/ 	.word	0xffffffff


	//   ....[29]....
        /*0b48*/ 	.word	0xffffffff


	//   ....[30]....
        /*0b4c*/ 	.word	0xffffffff


	//   ....[31]....
        /*0b50*/ 	.word	0xffffffff


	//   ....[32]....
        /*0b54*/ 	.word	0xffffffff


	//   ....[33]....
        /*0b58*/ 	.word	0xffffffff


	//   ....[34]....
        /*0b5c*/ 	.word	0xffffffff


	//   ....[35]....
        /*0b60*/ 	.word	0xffffffff


	//   ....[36]....
        /*0b64*/ 	.word	0xffffffff


	//   ....[37]....
        /*0b68*/ 	.word	0xffffffff


	//   ....[38]....
        /*0b6c*/ 	.word	0xffffffff


	//   ....[39]....
        /*0b70*/ 	.word	0xffffffff


	//   ....[40]....
        /*0b74*/ 	.word	0xffffffff


	//   ....[41]....
        /*0b78*/ 	.word	0xffffffff


	//   ....[42]....
        /*0b7c*/ 	.word	0xffffffff


	//   ....[43]....
        /*0b80*/ 	.word	0xffffffff


	//   ....[44]....
        /*0b84*/ 	.word	0xffffffff


	//   ....[45]....
        /*0b88*/ 	.word	0xffffffff


	//   ....[46]....
        /*0b8c*/ 	.word	0xffffffff


	//   ....[47]....
        /*0b90*/ 	.word	0xffffffff


	//   ....[48]....
        /*0b94*/ 	.word	0xffffffff


	//   ....[49]....
        /*0b98*/ 	.word	0xffffffff


	//   ....[50]....
        /*0b9c*/ 	.word	0xffffffff


	//   ....[51]....
        /*0ba0*/ 	.word	0xffffffff


	//   ....[52]....
        /*0ba4*/ 	.word	0xffffffff


	//   ....[53]....
        /*0ba8*/ 	.word	0xffffffff


	//   ....[54]....
        /*0bac*/ 	.word	0xffffffff


	//   ....[55]....
        /*0bb0*/ 	.word	0xffffffff


	//   ....[56]....
        /*0bb4*/ 	.word	0xffffffff


	//   ....[57]....
        /*0bb8*/ 	.word	0xffffffff


	//   ....[58]....
        /*0bbc*/ 	.word	0xffffffff


	//   ....[59]....
        /*0bc0*/ 	.word	0xffffffff


	//   ....[60]....
        /*0bc4*/ 	.word	0xffffffff


	//   ....[61]....
        /*0bc8*/ 	.word	0xffffffff


	//   ....[62]....
        /*0bcc*/ 	.word	0xffffffff


	//   ....[63]....
        /*0bd0*/ 	.word	0xffffffff


	//   ....[64]....
        /*0bd4*/ 	.word	0xffffffff


	//   ....[65]....
        /*0bd8*/ 	.word	0xffffffff


	//   ....[66]....
        /*0bdc*/ 	.word	0xffffffff


	//   ....[67]....
        /*0be0*/ 	.word	0xffffffff


	//   ....[68]....
        /*0be4*/ 	.word	0xffffffff


	//   ....[69]....
        /*0be8*/ 	.word	0xffffffff


	//   ....[70]....
        /*0bec*/ 	.word	0xffffffff


	//   ....[71]....
        /*0bf0*/ 	.word	0xffffffff


	//   ....[72]....
        /*0bf4*/ 	.word	0xffffffff


	//   ....[73]....
        /*0bf8*/ 	.word	0xffffffff


	//   ....[74]....
        /*0bfc*/ 	.word	0xffffffff


	//   ....[75]....
        /*0c00*/ 	.word	0xffffffff


	//   ....[76]....
        /*0c04*/ 	.word	0xffffffff


	//   ....[77]....
        /*0c08*/ 	.word	0xffffffff


	//   ....[78]....
        /*0c0c*/ 	.word	0xffffffff


	//   ....[79]....
        /*0c10*/ 	.word	0xffffffff


	//   ....[80]....
        /*0c14*/ 	.word	0xffffffff


	//   ....[81]....
        /*0c18*/ 	.word	0xffffffff


	//   ....[82]....
        /*0c1c*/ 	.word	0xffffffff


	//   ....[83]....
        /*0c20*/ 	.word	0xffffffff


	//   ....[84]....
        /*0c24*/ 	.word	0xffffffff


	//   ....[85]....
        /*0c28*/ 	.word	0xffffffff


	//   ....[86]....
        /*0c2c*/ 	.word	0xffffffff


	//   ....[87]....
        /*0c30*/ 	.word	0xffffffff


	//   ....[88]....
        /*0c34*/ 	.word	0xffffffff


	//   ....[89]....
        /*0c38*/ 	.word	0xffffffff


	//   ....[90]....
        /*0c3c*/ 	.word	0xffffffff


	//   ....[91]....
        /*0c40*/ 	.word	0xffffffff


	//   ....[92]....
        /*0c44*/ 	.word	0xffffffff


	//   ....[93]....
        /*0c48*/ 	.word	0xffffffff


	//   ....[94]....
        /*0c4c*/ 	.word	0xffffffff


	//   ....[95]....
        /*0c50*/ 	.word	0xffffffff


	//   ....[96]....
        /*0c54*/ 	.word	0xffffffff


	//   ....[97]....
        /*0c58*/ 	.word	0xffffffff


	//   ....[98]....
        /*0c5c*/ 	.word	0xffffffff


	//   ....[99]....
        /*0c60*/ 	.word	0xffffffff


	//   ....[100]....
        /*0c64*/ 	.word	0xffffffff


	//   ....[101]....
        /*0c68*/ 	.word	0xffffffff


	//   ....[102]....
        /*0c6c*/ 	.word	0xffffffff


	//   ....[103]....
        /*0c70*/ 	.word	0xffffffff


	//   ....[104]....
        /*0c74*/ 	.word	0xffffffff


	//   ....[105]....
        /*0c78*/ 	.word	0xffffffff


	//   ....[106]....
        /*0c7c*/ 	.word	0xffffffff


	//   ....[107]....
        /*0c80*/ 	.word	0xffffffff


	//   ....[108]....
        /*0c84*/ 	.word	0xffffffff


	//   ....[109]....
        /*0c88*/ 	.word	0xffffffff


	//   ....[110]....
        /*0c8c*/ 	.word	0xffffffff


	//   ....[111]....
        /*0c90*/ 	.word	0xffffffff


	//   ....[112]....
        /*0c94*/ 	.word	0xffffffff


	//   ....[113]....
        /*0c98*/ 	.word	0xffffffff


	//   ....[114]....
        /*0c9c*/ 	.word	0xffffffff


	//   ....[115]....
        /*0ca0*/ 	.word	0xffffffff


	//   ....[116]....
        /*0ca4*/ 	.word	0xffffffff


	//   ....[117]....
        /*0ca8*/ 	.word	0xffffffff


	//----- nvinfo : EIATTR_COOP_GROUP_INSTR_OFFSETS
	.align		4
.L_546:
        /*0cac*/ 	.byte	0x04, 0x28
        /*0cae*/ 	.short	(.L_548 - .L_547)


	//   ....[0]....
.L_547:
        /*0cb0*/ 	.word	0x00000050


	//   ....[1]....
        /*0cb4*/ 	.word	0x00000200


	//   ....[2]....
        /*0cb8*/ 	.word	0x00000230


	//   ....[3]....
        /*0cbc*/ 	.word	0x00000260


	//   ....[4]....
        /*0cc0*/ 	.word	0x00000290


	//   ....[5]....
        /*0cc4*/ 	.word	0x000002c0


	//   ....[6]....
        /*0cc8*/ 	.word	0x000002f0


	//   ....[7]....
        /*0ccc*/ 	.word	0x00000450


	//   ....[8]....
        /*0cd0*/ 	.word	0x00000490


	//   ....[9]....
        /*0cd4*/ 	.word	0x000004c0


	//   ....[10]....
        /*0cd8*/ 	.word	0x000004f0


	//   ....[11]....
        /*0cdc*/ 	.word	0x00000520


	//   ....[12]....
        /*0ce0*/ 	.word	0x00000550


	//   ....[13]....
        /*0ce4*/ 	.word	0x000005e0


	//   ....[14]....
        /*0ce8*/ 	.word	0x00000630


	//   ....[15]....
        /*0cec*/ 	.word	0x00000650


	//   ....[16]....
        /*0cf0*/ 	.word	0x000006b0


	//   ....[17]....
        /*0cf4*/ 	.word	0x000027f0


	//   ....[18]....
        /*0cf8*/ 	.word	0x00002810


	//   ....[19]....
        /*0cfc*/ 	.word	0x00002960


	//   ....[20]....
        /*0d00*/ 	.word	0x00002970


	//   ....[21]....
        /*0d04*/ 	.word	0x00002a50


	//   ....[22]....
        /*0d08*/ 	.word	0x00002a70


	//   ....[23]....
        /*0d0c*/ 	.word	0x00002b50


	//   ....[24]....
        /*0d10*/ 	.word	0x00002b60


	//   ....[25]....
        /*0d14*/ 	.word	0x00002c40


	//   ....[26]....
        /*0d18*/ 	.word	0x00002c60


	//   ....[27]....
        /*0d1c*/ 	.word	0x00002d40


	//   ....[28]....
        /*0d20*/ 	.word	0x00002d50


	//   ....[29]....
        /*0d24*/ 	.word	0x00002e30


	//   ....[30]....
        /*0d28*/ 	.word	0x00002e50


	//   ....[31]....
        /*0d2c*/ 	.word	0x00002f30


	//   ....[32]....
        /*0d30*/ 	.word	0x00002f40


	//   ....[33]....
        /*0d34*/ 	.word	0x000033a0


	//   ....[34]....
        /*0d38*/ 	.word	0x000033c0


	//   ....[35]....
        /*0d3c*/ 	.word	0x000033d0


	//   ....[36]....
        /*0d40*/ 	.word	0x000033e0


	//   ....[37]....
        /*0d44*/ 	.word	0x000033f0


	//   ....[38]....
        /*0d48*/ 	.word	0x00003400


	//   ....[39]....
        /*0d4c*/ 	.word	0x00003410


	//   ....[40]....
        /*0d50*/ 	.word	0x00003430


	//   ....[41]....
        /*0d54*/ 	.word	0x000034b0


	//   ....[42]....
        /*0d58*/ 	.word	0x000034c0


	//   ....[43]....
        /*0d5c*/ 	.word	0x000036d0


	//   ....[44]....
        /*0d60*/ 	.word	0x000037b0


	//   ....[45]....
        /*0d64*/ 	.word	0x000037c0


	//   ....[46]....
        /*0d68*/ 	.word	0x00003860


	//   ....[47]....
        /*0d6c*/ 	.word	0x00003870


	//   ....[48]....
        /*0d70*/ 	.word	0x00003890


	//   ....[49]....
        /*0d74*/ 	.word	0x000038a0


	//   ....[50]....
        /*0d78*/ 	.word	0x000038d0


	//   ....[51]....
        /*0d7c*/ 	.word	0x00003920


	//   ....[52]....
        /*0d80*/ 	.word	0x00003940


	//   ....[53]....
        /*0d84*/ 	.word	0x000041b0


	//   ....[54]....
        /*0d88*/ 	.word	0x000041d0


	//   ....[55]....
        /*0d8c*/ 	.word	0x000041f0


	//   ....[56]....
        /*0d90*/ 	.word	0x00004200


	//   ....[57]....
        /*0d94*/ 	.word	0x00004210


	//   ....[58]....
        /*0d98*/ 	.word	0x00004220


	//   ....[59]....
        /*0d9c*/ 	.word	0x00004230


	//   ....[60]....
        /*0da0*/ 	.word	0x00004240


	//   ....[61]....
        /*0da4*/ 	.word	0x00004270


	//   ....[62]....
        /*0da8*/ 	.word	0x000042a0


	//   ....[63]....
        /*0dac*/ 	.word	0x000044a0


	//   ....[64]....
        /*0db0*/ 	.word	0x00004760


	//   ....[65]....
        /*0db4*/ 	.word	0x00004770


	//   ....[66]....
        /*0db8*/ 	.word	0x00004780


	//   ....[67]....
        /*0dbc*/ 	.word	0x00005410


	//   ....[68]....
        /*0dc0*/ 	.word	0x00005430


	//   ....[69]....
        /*0dc4*/ 	.word	0x00005450


	//   ....[70]....
        /*0dc8*/ 	.word	0x00005460


	//   ....[71]....
        /*0dcc*/ 	.word	0x00005490


	//   ....[72]....
        /*0dd0*/ 	.word	0x000054b0


	//   ....[73]....
        /*0dd4*/ 	.word	0x000054d0


	//   ....[74]....
        /*0dd8*/ 	.word	0x000054e0


	//   ....[75]....
        /*0ddc*/ 	.word	0x00007120


	//   ....[76]....
        /*0de0*/ 	.word	0x00007140


	//   ....[77]....
        /*0de4*/ 	.word	0x00007160


	//   ....[78]....
        /*0de8*/ 	.word	0x00007170


	//   ....[79]....
        /*0dec*/ 	.word	0x00007180


	//   ....[80]....
        /*0df0*/ 	.word	0x00007190


	//   ....[81]....
        /*0df4*/ 	.word	0x000071a0


	//   ....[82]....
        /*0df8*/ 	.word	0x000071b0


	//   ....[83]....
        /*0dfc*/ 	.word	0x000071c0


	//   ....[84]....
        /*0e00*/ 	.word	0x000071d0


	//   ....[85]....
        /*0e04*/ 	.word	0x00007bc0


	//   ....[86]....
        /*0e08*/ 	.word	0x00007be0


	//   ....[87]....
        /*0e0c*/ 	.word	0x00007c00


	//   ....[88]....
        /*0e10*/ 	.word	0x00007c10


	//   ....[89]....
        /*0e14*/ 	.word	0x00007c20


	//   ....[90]....
        /*0e18*/ 	.word	0x00007c30


	//   ....[91]....
        /*0e1c*/ 	.word	0x00007c40


	//   ....[92]....
        /*0e20*/ 	.word	0x00007c50


	//   ....[93]....
        /*0e24*/ 	.word	0x00007c60


	//   ....[94]....
        /*0e28*/ 	.word	0x00007c70


	//   ....[95]....
        /*0e2c*/ 	.word	0x00007ec0


	//   ....[96]....
        /*0e30*/ 	.word	0x00008180


	//   ....[97]....
        /*0e34*/ 	.word	0x00008190


	//   ....[98]....
        /*0e38*/ 	.word	0x000081a0


	//   ....[99]....
        /*0e3c*/ 	.word	0x00008e20


	//   ....[100]....
        /*0e40*/ 	.word	0x00008e60


	//   ....[101]....
        /*0e44*/ 	.word	0x00008e70


	//   ....[102]....
        /*0e48*/ 	.word	0x00008e80


	//   ....[103]....
        /*0e4c*/ 	.word	0x00008eb0


	//   ....[104]....
        /*0e50*/ 	.word	0x00008ed0


	//   ....[105]....
        /*0e54*/ 	.word	0x00008ef0


	//   ....[106]....
        /*0e58*/ 	.word	0x00008f00


	//   ....[107]....
        /*0e5c*/ 	.word	0x0000b000


	//   ....[108]....
        /*0e60*/ 	.word	0x0000b020


	//   ....[109]....
        /*0e64*/ 	.word	0x0000b070


	//   ....[110]....
        /*0e68*/ 	.word	0x0000b090


	//   ....[111]....
        /*0e6c*/ 	.word	0x0000b0b0


	//   ....[112]....
        /*0e70*/ 	.word	0x0000b0d0


	//   ....[113]....
        /*0e74*/ 	.word	0x0000b0f0


	//   ....[114]....
        /*0e78*/ 	.word	0x0000b110


	//   ....[115]....
        /*0e7c*/ 	.word	0x0000b130


	//   ....[116]....
        /*0e80*/ 	.word	0x0000b270


	//   ....[117]....
        /*0e84*/ 	.word	0x0000ba40


	//   ....[118]....
        /*0e88*/ 	.word	0x0000ba60


	//   ....[119]....
        /*0e8c*/ 	.word	0x0000ba90


	//   ....[120]....
        /*0e90*/ 	.word	0x0000bab0


	//   ....[121]....
        /*0e94*/ 	.word	0x0000bac0


	//   ....[122]....
        /*0e98*/ 	.word	0x0000bad0


	//   ....[123]....
        /*0e9c*/ 	.word	0x0000bae0


	//   ....[124]....
        /*0ea0*/ 	.word	0x0000baf0


	//   ....[125]....
        /*0ea4*/ 	.word	0x0000bb00


	//   ....[126]....
        /*0ea8*/ 	.word	0x0000bb10


	//   ....[127]....
        /*0eac*/ 	.word	0x0000c1a0


	//   ....[128]....
        /*0eb0*/ 	.word	0x0000c1b0


	//   ....[129]....
        /*0eb4*/ 	.word	0x0000c1c0


	//   ....[130]....
        /*0eb8*/ 	.word	0x0000c1d0


	//   ....[131]....
        /*0ebc*/ 	.word	0x0000c200


	//   ....[132]....
        /*0ec0*/ 	.word	0x0000c220


	//   ....[133]....
        /*0ec4*/ 	.word	0x0000c240


	//   ....[134]....
        /*0ec8*/ 	.word	0x0000c250


	//   ....[135]....
        /*0ecc*/ 	.word	0x0000e010


	//   ....[136]....
        /*0ed0*/ 	.word	0x0000e040


	//   ....[137]....
        /*0ed4*/ 	.word	0x0000e050


	//   ....[138]....
        /*0ed8*/ 	.word	0x0000e060


	//   ....[139]....
        /*0edc*/ 	.word	0x0000e070


	//   ....[140]....
        /*0ee0*/ 	.word	0x0000e0a0


	//   ....[141]....
        /*0ee4*/ 	.word	0x0000e0c0


	//   ....[142]....
        /*0ee8*/ 	.word	0x0000e0e0


	//   ....[143]....
        /*0eec*/ 	.word	0x0000f2d0


	//   ....[144]....
        /*0ef0*/ 	.word	0x0000f2f0


	//   ....[145]....
        /*0ef4*/ 	.word	0x0000f310


	//   ....[146]....
        /*0ef8*/ 	.word	0x0000f320


	//   ....[147]....
        /*0efc*/ 	.word	0x0000f330


	//   ....[148]....
        /*0f00*/ 	.word	0x0000f340


	//   ....[149]....
        /*0f04*/ 	.word	0x0000f350


	//   ....[150]....
        /*0f08*/ 	.word	0x0000f360


	//   ....[151]....
        /*0f0c*/ 	.word	0x0000f710


	//   ....[152]....
        /*0f10*/ 	.word	0x0000f730


	//   ....[153]....
        /*0f14*/ 	.word	0x0000f800


	//   ....[154]....
        /*0f18*/ 	.word	0x0000f810


	//   ....[155]....
        /*0f1c*/ 	.word	0x0000f890


	//   ....[156]....
        /*0f20*/ 	.word	0x0000f8b0


	//   ....[157]....
        /*0f24*/ 	.word	0x0000f930


	//   ....[158]....
        /*0f28*/ 	.word	0x0000f940


	//   ....[159]....
        /*0f2c*/ 	.word	0x0000f9c0


	//   ....[160]....
        /*0f30*/ 	.word	0x0000f9e0


	//   ....[161]....
        /*0f34*/ 	.word	0x0000fa60


	//   ....[162]....
        /*0f38*/ 	.word	0x0000fa70


	//   ....[163]....
        /*0f3c*/ 	.word	0x0000faf0


	//   ....[164]....
        /*0f40*/ 	.word	0x0000fb10


	//   ....[165]....
        /*0f44*/ 	.word	0x0000fb90


	//   ....[166]....
        /*0f48*/ 	.word	0x0000fba0


	//   ....[167]....
        /*0f4c*/ 	.word	0x0000fe30


	//   ....[168]....
        /*0f50*/ 	.word	0x0000fe50


	//   ....[169]....
        /*0f54*/ 	.word	0x000101a0


	//   ....[170]....
        /*0f58*/ 	.word	0x000101b0


	//   ....[171]....
        /*0f5c*/ 	.word	0x00010500


	//   ....[172]....
        /*0f60*/ 	.word	0x00010520


	//   ....[173]....
        /*0f64*/ 	.word	0x00010870


	//   ....[174]....
        /*0f68*/ 	.word	0x00010880


	//   ....[175]....
        /*0f6c*/ 	.word	0x00011320


	//   ....[176]....
        /*0f70*/ 	.word	0x00011340


	//   ....[177]....
        /*0f74*/ 	.word	0x00011420


	//   ....[178]....
        /*0f78*/ 	.word	0x00011430


	//   ....[179]....
        /*0f7c*/ 	.word	0x000114b0


	//   ....[180]....
        /*0f80*/ 	.word	0x000114d0


	//   ....[181]....
        /*0f84*/ 	.word	0x00011550


	//   ....[182]....
        /*0f88*/ 	.word	0x00011560


	//   ....[183]....
        /*0f8c*/ 	.word	0x000115e0


	//   ....[184]....
        /*0f90*/ 	.word	0x00011600


	//   ....[185]....
        /*0f94*/ 	.word	0x00011680


	//   ....[186]....
        /*0f98*/ 	.word	0x00011690


	//   ....[187]....
        /*0f9c*/ 	.word	0x00011710


	//   ....[188]....
        /*0fa0*/ 	.word	0x00011730


	//   ....[189]....
        /*0fa4*/ 	.word	0x000117b0


	//   ....[190]....
        /*0fa8*/ 	.word	0x000117c0


	//   ....[191]....
        /*0fac*/ 	.word	0x00011920


	//   ....[192]....
        /*0fb0*/ 	.word	0x00011940


	//   ....[193]....
        /*0fb4*/ 	.word	0x00011a70


	//   ....[194]....
        /*0fb8*/ 	.word	0x00011ab0


	//   ....[195]....
        /*0fbc*/ 	.word	0x00011ae0


	//   ....[196]....
        /*0fc0*/ 	.word	0x00011b10


	//   ....[197]....
        /*0fc4*/ 	.word	0x00011b40


	//   ....[198]....
        /*0fc8*/ 	.word	0x00011b70


	//   ....[199]....
        /*0fcc*/ 	.word	0x00011cd0


	//   ....[200]....
        /*0fd0*/ 	.word	0x00011d10


	//   ....[201]....
        /*0fd4*/ 	.word	0x00011d40


	//   ....[202]....
        /*0fd8*/ 	.word	0x00011d70


	//   ....[203]....
        /*0fdc*/ 	.word	0x00011da0


	//   ....[204]....
        /*0fe0*/ 	.word	0x00011dd0


	//   ....[205]....
        /*0fe4*/ 	.word	0x00011e60


	//   ....[206]....
        /*0fe8*/ 	.word	0x00011ec0


	//   ....[207]....
        /*0fec*/ 	.word	0x00011ed0


	//   ....[208]....
        /*0ff0*/ 	.word	0x00011f30


	//   ....[209]....
        /*0ff4*/ 	.word	0x00012990


	//   ....[210]....
        /*0ff8*/ 	.word	0x000129f0


	//   ....[211]....
        /*0ffc*/ 	.word	0x00012a40


	//   ....[212]....
        /*1000*/ 	.word	0x00012a90


	//   ....[213]....
        /*1004*/ 	.word	0x00012ae0


	//   ....[214]....
        /*1008*/ 	.word	0x00012b50


	//   ....[215]....
        /*100c*/ 	.word	0x00012ba0


	//   ....[216]....
        /*1010*/ 	.word	0x00012c10


	//   ....[217]....
        /*1014*/ 	.word	0x00012c80


	//   ....[218]....
        /*1018*/ 	.word	0x00012cf0


	//   ....[219]....
        /*101c*/ 	.word	0x00012d60


	//   ....[220]....
        /*1020*/ 	.word	0x00012dd0


	//   ....[221]....
        /*1024*/ 	.word	0x00012e40


	//   ....[222]....
        /*1028*/ 	.word	0x00012ea0


	//   ....[223]....
        /*102c*/ 	.word	0x00012f10


	//   ....[224]....
        /*1030*/ 	.word	0x00012f80


	//   ....[225]....
        /*1034*/ 	.word	0x00012ff0


	//   ....[226]....
        /*1038*/ 	.word	0x00013050


	//   ....[227]....
        /*103c*/ 	.word	0x000130c0


	//   ....[228]....
        /*1040*/ 	.word	0x00013130


	//   ....[229]....
        /*1044*/ 	.word	0x000131a0


	//   ....[230]....
        /*1048*/ 	.word	0x00013200


	//   ....[231]....
        /*104c*/ 	.word	0x00013270


	//   ....[232]....
        /*1050*/ 	.word	0x000132e0


	//   ....[233]....
        /*1054*/ 	.word	0x00013350


	//   ....[234]....
        /*1058*/ 	.word	0x000133b0


	//   ....[235]....
        /*105c*/ 	.word	0x00013420


	//   ....[236]....
        /*1060*/ 	.word	0x00013490


	//   ....[237]....
        /*1064*/ 	.word	0x00013560


	//   ....[238]....
        /*1068*/ 	.word	0x000135c0


	//   ....[239]....
        /*106c*/ 	.word	0x000136a0


	//   ....[240]....
        /*1070*/ 	.word	0x00013700


	//   ....[241]....
        /*1074*/ 	.word	0x000137e0


	//   ....[242]....
        /*1078*/ 	.word	0x00013840


	//   ....[243]....
        /*107c*/ 	.word	0x00013920


	//   ....[244]....
        /*1080*/ 	.word	0x00013980


	//   ....[245]....
        /*1084*/ 	.word	0x000139f0


	//   ....[246]....
        /*1088*/ 	.word	0x00013a60


	//   ....[247]....
        /*108c*/ 	.word	0x00013d50


	//   ....[248]....
        /*1090*/ 	.word	0x00014040


	//   ....[249]....
        /*1094*/ 	.word	0x000147e0


	//   ....[250]....
        /*1098*/ 	.word	0x00014830


	//   ....[251]....
        /*109c*/ 	.word	0x00014880


	//   ....[252]....
        /*10a0*/ 	.word	0x000148d0


	//   ....[253]....
        /*10a4*/ 	.word	0x00014920


	//   ....[254]....
        /*10a8*/ 	.word	0x00014970


	//   ....[255]....
        /*10ac*/ 	.word	0x000149c0


	//   ....[0]....
        /*10b0*/ 	.word	0x00014a10


	//   ....[1]....
        /*10b4*/ 	.word	0x00014a80


	//   ....[2]....
        /*10b8*/ 	.word	0x00014af0


	//   ....[3]....
        /*10bc*/ 	.word	0x00014bc0


	//   ....[4]....
        /*10c0*/ 	.word	0x00014c20


	//   ....[5]....
        /*10c4*/ 	.word	0x00014d00


	//   ....[6]....
        /*10c8*/ 	.word	0x00014d60


	//   ....[7]....
        /*10cc*/ 	.word	0x00014e40


	//   ....[8]....
        /*10d0*/ 	.word	0x00014ea0


	//   ....[9]....
        /*10d4*/ 	.word	0x00014f80


	//   ....[10]....
        /*10d8*/ 	.word	0x00014fe0


	//   ....[11]....
        /*10dc*/ 	.word	0x00015050


	//   ....[12]....
        /*10e0*/ 	.word	0x000150c0


	//   ....[13]....
        /*10e4*/ 	.word	0x00015190


	//   ....[14]....
        /*10e8*/ 	.word	0x000151f0


	//   ....[15]....
        /*10ec*/ 	.word	0x000152d0


	//   ....[16]....
        /*10f0*/ 	.word	0x00015330


	//   ....[17]....
        /*10f4*/ 	.word	0x00015410


	//   ....[18]....
        /*10f8*/ 	.word	0x00015470


	//   ....[19]....
        /*10fc*/ 	.word	0x00015550


	//   ....[20]....
        /*1100*/ 	.word	0x000155b0


	//   ....[21]....
        /*1104*/ 	.word	0x00015620


	//   ....[22]....
        /*1108*/ 	.word	0x00015690


	//   ....[23]....
        /*110c*/ 	.word	0x00015970


	//   ....[24]....
        /*1110*/ 	.word	0x00015c50


	//   ....[25]....
        /*1114*/ 	.word	0x00016410


	//   ....[26]....
        /*1118*/ 	.word	0x00016450


	//   ....[27]....
        /*111c*/ 	.word	0x000164a0


	//   ....[28]....
        /*1120*/ 	.word	0x000164e0


	//   ....[29]....
        /*1124*/ 	.word	0x00016530


	//   ....[30]....
        /*1128*/ 	.word	0x00016570


	//   ....[31]....
        /*112c*/ 	.word	0x000165c0


	//   ....[32]....
        /*1130*/ 	.word	0x00016610


	//   ....[33]....
        /*1134*/ 	.word	0x00016670


	//   ....[34]....
        /*1138*/ 	.word	0x000166e0


	//   ....[35]....
        /*113c*/ 	.word	0x00016750


	//   ....[36]....
        /*1140*/ 	.word	0x00016830


	//   ....[37]....
        /*1144*/ 	.word	0x00016890


	//   ....[38]....
        /*1148*/ 	.word	0x00016970


	//   ....[39]....
        /*114c*/ 	.word	0x000169d0


	//   ....[40]....
        /*1150*/ 	.word	0x00016ab0


	//   ....[41]....
        /*1154*/ 	.word	0x00016b10


	//   ....[42]....
        /*1158*/ 	.word	0x00016bf0


	//   ....[43]....
        /*115c*/ 	.word	0x00016c50


	//   ....[44]....
        /*1160*/ 	.word	0x00016ca0


	//   ....[45]....
        /*1164*/ 	.word	0x00016ce0


	//   ....[46]....
        /*1168*/ 	.word	0x00016d30


	//   ....[47]....
        /*116c*/ 	.word	0x00016d70


	//   ....[48]....
        /*1170*/ 	.word	0x00016dc0


	//   ....[49]....
        /*1174*/ 	.word	0x00016e00


	//   ....[50]....
        /*1178*/ 	.word	0x00016e50


	//   ....[51]....
        /*117c*/ 	.word	0x00016e90


	//   ....[52]....
        /*1180*/ 	.word	0x00016ee0


	//   ....[53]....
        /*1184*/ 	.word	0x00016f30


	//   ....[54]....
        /*1188*/ 	.word	0x00016f80


	//   ....[55]....
        /*118c*/ 	.word	0x00016fd0


	//   ....[56]....
        /*1190*/ 	.word	0x00017020


	//   ....[57]....
        /*1194*/ 	.word	0x00017070


	//   ....[58]....
        /*1198*/ 	.word	0x000170c0


	//   ....[59]....
        /*119c*/ 	.word	0x00017110


	//   ....[60]....
        /*11a0*/ 	.word	0x00017180


	//   ....[61]....
        /*11a4*/ 	.word	0x000171f0


	//   ....[62]....
        /*11a8*/ 	.word	0x00017260


	//   ....[63]....
        /*11ac*/ 	.word	0x000172c0


	//   ....[64]....
        /*11b0*/ 	.word	0x00017330


	//   ....[65]....
        /*11b4*/ 	.word	0x000173a0


	//   ....[66]....
        /*11b8*/ 	.word	0x00017410


	//   ....[67]....
        /*11bc*/ 	.word	0x00017470


	//   ....[68]....
        /*11c0*/ 	.word	0x000174e0


	//   ....[69]....
        /*11c4*/ 	.word	0x00017550


	//   ....[70]....
        /*11c8*/ 	.word	0x000175c0


	//   ....[71]....
        /*11cc*/ 	.word	0x00017620


	//   ....[72]....
        /*11d0*/ 	.word	0x00017690


	//   ....[73]....
        /*11d4*/ 	.word	0x00017700


	//   ....[74]....
        /*11d8*/ 	.word	0x00017770


	//   ....[75]....
        /*11dc*/ 	.word	0x000177d0


	//   ....[76]....
        /*11e0*/ 	.word	0x00017840


	//   ....[77]....
        /*11e4*/ 	.word	0x000178b0


	//   ....[78]....
        /*11e8*/ 	.word	0x00017920


	//   ....[79]....
        /*11ec*/ 	.word	0x00017980


	//   ....[80]....
        /*11f0*/ 	.word	0x000179f0


	//   ....[81]....
        /*11f4*/ 	.word	0x00017a60


	//   ....[82]....
        /*11f8*/ 	.word	0x00017ad0


	//   ....[83]....
        /*11fc*/ 	.word	0x00017b30


	//   ....[84]....
        /*1200*/ 	.word	0x00017ba0


	//   ....[85]....
        /*1204*/ 	.word	0x00017c10


	//   ....[86]....
        /*1208*/ 	.word	0x00017c80


	//   ....[87]....
        /*120c*/ 	.word	0x00017ce0


	//   ....[88]....
        /*1210*/ 	.word	0x00017d50


	//   ....[89]....
        /*1214*/ 	.word	0x00017dc0


	//   ....[90]....
        /*1218*/ 	.word	0x00017e30


	//   ....[91]....
        /*121c*/ 	.word	0x00017e90


	//   ....[92]....
        /*1220*/ 	.word	0x00017f00


	//   ....[93]....
        /*1224*/ 	.word	0x00017f70


	//   ....[94]....
        /*1228*/ 	.word	0x00017fe0


	//   ....[95]....
        /*122c*/ 	.word	0x00018040


	//   ....[96]....
        /*1230*/ 	.word	0x000180b0


	//   ....[97]....
        /*1234*/ 	.word	0x00018120


	//   ....[98]....
        /*1238*/ 	.word	0x00018190


	//   ....[99]....
        /*123c*/ 	.word	0x000181f0


	//   ....[100]....
        /*1240*/ 	.word	0x00018260


	//   ....[101]....
        /*1244*/ 	.word	0x000182d0


	//   ....[102]....
        /*1248*/ 	.word	0x00018320


	//   ....[103]....
        /*124c*/ 	.word	0x00018360


	//   ....[104]....
        /*1250*/ 	.word	0x000183b0


	//   ....[105]....
        /*1254*/ 	.word	0x00018400


	//   ....[106]....
        /*1258*/ 	.word	0x00018450


	//   ....[107]....
        /*125c*/ 	.word	0x000184c0


	//   ....[108]....
        /*1260*/ 	.word	0x00018510


	//   ....[109]....
        /*1264*/ 	.word	0x00018560


	//   ....[110]....
        /*1268*/ 	.word	0x000185b0


	//   ....[111]....
        /*126c*/ 	.word	0x00018600


	//   ....[112]....
        /*1270*/ 	.word	0x00018650


	//   ....[113]....
        /*1274*/ 	.word	0x000186c0


	//   ....[114]....
        /*1278*/ 	.word	0x00018710


	//   ....[115]....
        /*127c*/ 	.word	0x00018780


	//   ....[116]....
        /*1280*/ 	.word	0x000187e0


	//   ....[117]....
        /*1284*/ 	.word	0x00018850


	//----- nvinfo : EIATTR_EXIT_INSTR_OFFSETS
	.align		4
.L_548:
        /*1288*/ 	.byte	0x04, 0x1c
        /*128a*/ 	.short	(.L_550 - .L_549)


	//   ....[0]....
.L_549:
        /*128c*/ 	.word	0x000010d0


	//   ....[1]....
        /*1290*/ 	.word	0x00012950


	//----- nvinfo : EIATTR_MAX_THREADS
	.align		4
.L_550:
        /*1294*/ 	.byte	0x04, 0x05
        /*1296*/ 	.short	(.L_552 - .L_551)
.L_551:
        /*1298*/ 	.word	0x00000080
        /*129c*/ 	.word	0x00000001
        /*12a0*/ 	.word	0x00000001


	//----- nvinfo : EIATTR_CRS_STACK_SIZE
	.align		4
.L_552:
        /*12a4*/ 	.byte	0x04, 0x1e
        /*12a6*/ 	.short	(.L_554 - .L_553)
.L_553:
        /*12a8*/ 	.word	0x00000000
.L_554:


//--------------------- .nv.info._ZN7cutlass13device_kernelIN5flash19enable_sm80_to_sm89INS1_16FlashAttnFwdSm80INS1_25CollectiveMainloopFwdSm80ILi4ELi1ELb0EN4cute5tupleIJNS5_1CILi128EEENS7_ILi80EEENS7_ILi64EEEEEELi64ENS_6half_tEfNS_4arch4Sm80ELb1ELb0ELb0ELb1ELb1ELb1ELb1ELb1EEENS1_21CollectiveEpilogueFwdINS6_IJS8_SA_S9_EEENS6_IJNS7_ILi1EEESI_SI_EEESC_SE_Li128ELb1ELb1ELb1ELb0EEENS1_36VarlenDynamicPersistentTileSchedulerILi128ELi80ELi128ELi128ELb1ELb1ELb0ELb1ELb1ELb1EEEEEEEEEvNT_6ParamsE --------------------------
	.section	.nv.info._ZN7cutlass13device_kernelIN5flash19enable_sm80_to_sm89INS1_16FlashAttnFwdSm80INS1_25CollectiveMainloopFwdSm80ILi4ELi1ELb0EN4cute5tupleIJNS5_1CILi128EEENS7_ILi80EEENS7_ILi64EEEEEELi64ENS_6half_tEfNS_4arch4Sm80ELb1ELb0ELb0ELb1ELb1ELb1ELb1ELb1EEENS1_21CollectiveEpilogueFwdINS6_IJS8_SA_S9_EEENS6_IJNS7_ILi1EEESI_SI_EEESC_SE_Li128ELb1ELb1ELb1ELb0EEENS1_36VarlenDynamicPersistentTileSchedulerILi128ELi80ELi128ELi128ELb1ELb1ELb0ELb1ELb1ELb1EEEEEEEEEvNT_6ParamsE,"",@"SHT_CUDA_INFO"
	.sectionflags	@""
	.align	4


	//----- nvinfo : EIATTR_CUDA_API_VERSION
	.align		4
        /*0000*/ 	.byte	0x04, 0x37
        /*0002*/ 	.short	(.L_556 - .L_555)
.L_555:
        /*0004*/ 	.word	0x00000082


	//----- nvinfo : EIATTR_SW2861232_WAR
	.align		4
.L_556:
        /*0008*/ 	.byte	0x01, 0x35
	.zero		2


	//----- nvinfo : EIATTR_PARAM_CBANK
	.align		4
        /*000c*/ 	.byte	0x04, 0x0a
        /*000e*/ 	.short	(.L_558 - .L_557)
	.align		4
.L_557:
        /*0010*/ 	.word	index@(.nv.constant0._ZN7cutlass13device_kernelIN5flash19enable_sm80_to_sm89INS1_16FlashAttnFwdSm80INS1_25CollectiveMainloopFwdSm80ILi4ELi1ELb0EN4cute5tupleIJNS5_1CILi128EEENS7_ILi80EEENS7_ILi64EEEEEELi64ENS_6half_tEfNS_4arch4Sm80ELb1ELb0ELb0ELb1ELb1ELb1ELb1ELb1EEENS1_21CollectiveEpilogueFwdINS6_IJS8_SA_S9_EEENS6_IJNS7_ILi1EEESI_SI_EEESC_SE_Li128ELb1ELb1ELb1ELb0EEENS1_36VarlenDynamicPersistentTileSchedulerILi128ELi80ELi128ELi128ELb1ELb1ELb0ELb1ELb1ELb1EEEEEEEEEvNT_6ParamsE)
        /*0014*/ 	.short	0x0160
        /*0016*/ 	.short	0x0438


	//----- nvinfo : EIATTR_CBANK_PARAM_SIZE
	.align		4
.L_558:
        /*0018*/ 	.byte	0x03, 0x19
        /*001a*/ 	.short	0x0438


	//----- nvinfo : EIATTR_KPARAM_INFO
	.align		4
        /*001c*/ 	.byte	0x04, 0x17
        /*001e*/ 	.short	(.L_560 - .L_559)
.L_559:
        /*0020*/ 	.word	0x00000000
        /*0024*/ 	.short	0x0000
        /*0026*/ 	.short	0x0000
        /*0028*/ 	.byte	0x00, 0xf0, 0xe1, 0x10


	//----- nvinfo : EIATTR_MAXREG_COUNT
	.align		4
.L_560:
        /*002c*/ 	.byte	0x03, 0x1b
        /*002e*/ 	.short	0x00ff


	//----- nvinfo : EIATTR_NUM_BARRIERS
	.align		4
        /*0030*/ 	.byte	0x02, 0x4c
        /*0032*/ 	.byte	0x06
	.zero		1


	//----- nvinfo : EIATTR_ANNOTATIONS
	.align		4
        /*0034*/ 	.byte	0x04, 0x55
        /*0036*/ 	.short	(.L_562 - .L_561)


	//   ....[0]....
.L_561:
        /* <DEDUP_REMOVED lines=133> */


	//----- nvinfo : EIATTR_MERCURY_ISA_VERSION
	.align		4
.L_562:
        /*0878*/ 	.byte	0x03, 0x5f
        /*087a*/ 	.short	0x0000


	//----- nvinfo : EIATTR_INT_WARP_WIDE_INSTR_OFFSETS
	.align		4
        /*087c*/ 	.byte	0x04, 0x31
        /*087e*/ 	.short	(.L_564 - .L_563)


	//   ....[0]....
.L_563:
        /*0880*/ 	.word	0x00019650


	//   ....[1]....
        /*0884*/ 	.word	0x000196d0


	//----- nvinfo : EIATTR_COOP_GROUP_MASK_REGIDS
	.align		4
.L_564:
        /*0888*/ 	.byte	0x04, 0x29
        /*088a*/ 	.short	(.L_566 - .L_565)


	//   ....[0]....
.L_565:
        /*088c*/ 	.word	0xffffffff


	//   ....[1]....
        /*0890*/ 	.word	0xffffffff


	//   ....[2]....
        /*0894*/ 	.word	0xffffffff


	//   ....[3]....
        /*0898*/ 	.word	0xffffffff


	//   ....[4]....
        /*089c*/ 	.word	0xffffffff


	//   ....[5]....
        /*08a0*/ 	.word	0xffffffff


	//   ....[6]....
        /*08a4*/ 	.word	0xffffffff


	//   ....[7]....
        /*08a8*/ 	.word	0xffffffff


	//   ....[8]....
        /*08ac*/ 	.word	0xffffffff


	//   ....[9]....
        /*08b0*/ 	.word	0xffffffff


	//   ....[10]....
        /*08b4*/ 	.word	0xffffffff


	//   ....[11]....
        /*08b8*/ 	.word	0xffffffff


	//   ....[12]....
        /*08bc*/ 	.word	0xffffffff


	//   ....[13]....
        /*08c0*/ 	.word	0xffffffff


	//   ....[14]....
        /*08c4*/ 	.word	0xffffffff


	//   ....[15]....
        /*08c8*/ 	.word	0xffffffff


	//   ....[16]....
        /*08cc*/ 	.word	0xffffffff


	//   ....[17]....
        /*08d0*/ 	.word	0xffffffff


	//   ....[18]....
        /*08d4*/ 	.word	0xffffffff


	//   ....[19]....
        /*08d8*/ 	.word	0xffffffff


	//   ....[20]....
        /*08dc*/ 	.word	0xffffffff


	//   ....[21]....
        /*08e0*/ 	.word	0xffffffff


	//   ....[22]....
        /*08e4*/ 	.word	0xffffffff


	//   ....[23]....
        /*08e8*/ 	.word	0xffffffff


	//   ....[24]....
        /*08ec*/ 	.word	0xffffffff


	//   ....[25]....
        /*08f0*/ 	.word	0xffffffff


	//   ....[26]....
        /*08f4*/ 	.word	0xffffffff


	//   ....[27]....
        /*08f8*/ 	.word	0xffffffff


	//   ....[28]....
        /*08fc*/ 	.word	0xffffffff


	//   ....[29]....
        /*0900*/ 	.word	0xffffffff


	//   ....[30]....
        /*0904*/ 	.word	0xffffffff


	//   ....[31]....
        /*0908*/ 	.word	0xffffffff


	//   ....[32]....
        /*090c*/ 	.word	0xffffffff


	//   ....[33]....
        /*0910*/ 	.word	0xffffffff


	//   ....[34]....
        /*0914*/ 	.word	0xffffffff


	//   ....[35]....
        /*0918*/ 	.word	0xffffffff


	//   ....[36]....
        /*091c*/ 	.word	0xffffffff


	//   ....[37]....
        /*0920*/ 	.word	0xffffffff


	//   ....[38]....
        /*0924*/ 	.word	0xffffffff


	//   ....[39]....
        /*0928*/ 	.word	0xffffffff


	//   ....[40]....
        /*092c*/ 	.word	0xffffffff


	//   ....[41]....
        /*0930*/ 	.word	0xffffffff


	//   ....[42]....
        /*0934*/ 	.word	0xffffffff


	//   ....[43]....
        /*0938*/ 	.word	0xffffffff


	//   ....[44]....
        /*093c*/ 	.word	0xffffffff


	//   ....[45]....
        /*0940*/ 	.word	0xffffffff


	//   ....[46]....
        /*0944*/ 	.word	0xffffffff


	//   ....[47]....
        /*0948*/ 	.word	0xffffffff


	//   ....[48]....
        /*094c*/ 	.word	0xffffffff


	//   ....[49]....
        /*0950*/ 	.word	0xffffffff


	//   ....[50]....
        /*0954*/ 	.word	0xffffffff


	//   ....[51]....
        /*0958*/ 	.word	0xffffffff


	//   ....[52]....
        /*095c*/ 	.word	0xffffffff


	//   ....[53]....
        /*0960*/ 	.word	0xffffffff


	//   ....[54]....
        /*0964*/ 	.word	0xffffffff


	//   ....[55]....
        /*0968*/ 	.word	0xffffffff


	//   ....[56]....
        /*096c*/ 	.word	0xffffffff


	//   ....[57]....
        /*0970*/ 	.word	0xffffffff


	//   ....[58]....
        /*0974*/ 	.word	0xffffffff


	//   ....[59]....
        /*0978*/ 	.word	0xffffffff


	//   ....[60]....
        /*097c*/ 	.word	0xffffffff


	//   ....[61]....
        /*0980*/ 	.word	0xffffffff


	//   ....[62]....
        /*0984*/ 	.word	0xffffffff


	//   ....[63]....
        /*0988*/ 	.word	0xffffffff


	//   ....[64]....
        /*098c*/ 	.word	0xffffffff


	//   ....[65]....
        /*0990*/ 	.word	0xffffffff


	//   ....[66]....
        /*0994*/ 	.word	0xffffffff


	//   ....[67]....
        /*0998*/ 	.word	0xffffffff


	//   ....[68]....
        /*099c*/ 	.word	0xffffffff


	//   ....[69]....
        /*09a0*/ 	.word	0xffffffff


	//   ....[70]....
        /*09a4*/ 	.word	0xffffffff


	//   ....[71]....
        /*09a8*/ 	.word	0xffffffff


	//   ....[72]....
        /*09ac*/ 	.word	0xffffffff


	//   ....[73]....
        /*09b0*/ 	.word	0xffffffff


	//   ....[74]....
        /*09b4*/ 	.word	0xffffffff


	//   ....[75]....
        /*09b8*/ 	.word	0xffffffff


	//   ....[76]....
        /*09bc*/ 	.word	0xffffffff


	//   ....[77]....
        /*09c0*/ 	.word	0xffffffff


	//   ....[78]....
        /*09c4*/ 	.word	0xffffffff


	//   ....[79]....
        /*09c8*/ 	.word	0xffffffff


	//   ....[80]....
        /*09cc*/ 	.word	0xffffffff


	//   ....[81]....
        /*09d0*/ 	.word	0xffffffff


	//   ....[82]....
        /*09d4*/ 	.word	0xffffffff


	//   ....[83]....
        /*09d8*/ 	.word	0xffffffff


	//   ....[84]....
        /*09dc*/ 	.word	0xffffffff


	//   ....[85]....
        /*09e0*/ 	.word	0xffffffff


	//   ....[86]....
        /*09e4*/ 	.word	0xffffffff


	//   ....[87]....
        /*09e8*/ 	.word	0xffffffff


	//   ....[88]....
        /*09ec*/ 	.word	0xffffffff


	//   ....[89]....
        /*09f0*/ 	.word	0xffffffff


	//   ....[90]....
        /*09f4*/ 	.word	0xffffffff


	//   ....[91]....
        /*09f8*/ 	.word	0xffffffff


	//   ....[92]....
        /*09fc*/ 	.word	0xffffffff


	//   ....[93]....
        /*0a00*/ 	.word	0xffffffff


	//   ....[94]....
        /*0a04*/ 	.word	0xffffffff


	//   ....[95]....
        /*0a08*/ 	.word	0xffffffff


	//   ....[96]....
        /*0a0c*/ 	.word	0xffffffff


	//   ....[97]....
        /*0a10*/ 	.word	0xffffffff


	//   ....[98]....
        /*0a14*/ 	.word	0xffffffff


	//   ....[99]....
        /*0a18*/ 	.word	0xffffffff


	//   ....[100]....
        /*0a1c*/ 	.word	0xffffffff


	//   ....[101]....
        /*0a20*/ 	.word	0xffffffff


	//   ....[102]....
        /*0a24*/ 	.word	0xffffffff


	//   ....[103]....
        /*0a28*/ 	.word	0xffffffff


	//   ....[104]....
        /*0a2c*/ 	.word	0xffffffff


	//   ....[105]....
        /*0a30*/ 	.word	0xffffffff


	//   ....[106]....
        /*0a34*/ 	.word	0xffffffff


	//   ....[107]....
        /*0a38*/ 	.word	0xffffffff


	//   ....[108]....
        /*0a3c*/ 	.word	0xffffffff


	//   ....[109]....
        /*0a40*/ 	.word	0xffffffff


	//   ....[110]....
        /*0a44*/ 	.word	0xffffffff


	//   ....[111]....
        /*0a48*/ 	.word	0xffffffff


	//   ....[112]....
        /*0a4c*/ 	.word	0xffffffff


	//   ....[113]....
        /*0a50*/ 	.word	0xffffffff


	//   ....[114]....
        /*0a54*/ 	.word	0xffffffff


	//   ....[115]....
        /*0a58*/ 	.word	0xffffffff


	//   ....[116]....
        /*0a5c*/ 	.word	0xffffffff


	//   ....[117]....
        /*0a60*/ 	.word	0xffffffff


	//   ....[118]....
        /*0a64*/ 	.word	0xffffffff


	//   ....[119]....
        /*0a68*/ 	.word	0xffffffff


	//   ....[120]....
        /*0a6c*/ 	.word	0xffffffff


	//   ....[121]....
        /*0a70*/ 	.word	0xffffffff


	//   ....[122]....
        /*0a74*/ 	.word	0xffffffff


	//   ....[123]....
        /*0a78*/ 	.word	0xffffffff


	//   ....[124]....
        /*0a7c*/ 	.word	0xffffffff


	//   ....[125]....
        /*0a80*/ 	.word	0xffffffff


	//   ....[126]....
        /*0a84*/ 	.word	0xffffffff


	//   ....[127]....
        /*0a88*/ 	.word	0xffffffff


	//   ....[128]....
        /*0a8c*/ 	.word	0xffffffff


	//   ....[129]....
        /*0a90*/ 	.word	0xffffffff


	//   ....[130]....
        /*0a94*/ 	.word	0xffffffff


	//   ....[131]....
        /*0a98*/ 	.word	0xffffffff


	//   ....[132]....
        /*0a9c*/ 	.word	0xffffffff


	//   ....[133]....
        /*0aa0*/ 	.word	0xffffffff


	//   ....[134]....
        /*0aa4*/ 	.word	0xffffffff


	//   ....[135]....
        /*0aa8*/ 	.word	0xffffffff


	//   ....[136]....
        /*0aac*/ 	.word	0xffffffff


	//   ....[137]....
        /*0ab0*/ 	.word	0xffffffff


	//   ....[138]....
        /*0ab4*/ 	.word	0xffffffff


	//   ....[139]....
        /*0ab8*/ 	.word	0xffffffff


	//   ....[140]....
        /*0abc*/ 	.word	0xffffffff


	//   ....[141]....
        /*0ac0*/ 	.word	0xffffffff


	//   ....[142]....
        /*0ac4*/ 	.word	0xffffffff


	//   ....[143]....
        /*0ac8*/ 	.word	0xffffffff


	//   ....[144]....
        /*0acc*/ 	.word	0xffffffff


	//   ....[145]....
        /*0ad0*/ 	.word	0xffffffff


	//   ....[146]....
        /*0ad4*/ 	.word	0xffffffff


	//   ....[147]....
        /*0ad8*/ 	.word	0xffffffff


	//   ....[148]....
        /*0adc*/ 	.word	0xffffffff


	//   ....[149]....
        /*0ae0*/ 	.word	0xffffffff


	//   ....[150]....
        /*0ae4*/ 	.word	0xffffffff


	//   ....[151]....
        /*0ae8*/ 	.word	0xffffffff


	//   ....[152]....
        /*0aec*/ 	.word	0xffffffff


	//   ....[153]....
        /*0af0*/ 	.word	0xffffffff


	//   ....[154]....
        /*0af4*/ 	.word	0xffffffff


	//   ....[155]....
        /*0af8*/ 	.word	0xffffffff


	//   ....[156]....
        /*0afc*/ 	.word	0xffffffff


	//   ....[157]....
        /*0b00*/ 	.word	0xffffffff


	//   ....[158]....
        /*0b04*/ 	.word	0xffffffff


	//   ....[159]....
        /*0b08*/ 	.word	0xffffffff


	//   ....[160]....
        /*0b0c*/ 	.word	0xffffffff


	//   ....[161]....
        /*0b10*/ 	.word	0xffffffff


	//   ....[162]....
        /*0b14*/ 	.word	0xffffffff


	//   ....[163]....
        /*0b18*/ 	.word	0xffffffff


	//   ....[164]....
        /*0b1c*/ 	.word	0xffffffff


	//   ....[165]....
        /*0b20*/ 	.word	0xffffffff


	//   ....[166]....
        /*0b24*/ 	.word	0xffffffff


	//   ....[167]....
        /*0b28*/ 	.word	0xffffffff


	//   ....[168]....
        /*0b2c*/ 	.word	0xffffffff


	//   ....[169]....
        /*0b30*/ 	.word	0xffffffff


	//   ....[170]....
        /*0b34*/ 	.word	0xffffffff


	//   ....[171]....
        /*0b38*/ 	.word	0xffffffff


	//   ....[172]....
        /*0b3c*/ 	.word	0xffffffff


	//   ....[173]....
        /*0b40*/ 	.word	0xffffffff


	//   ....[174]....
        /*0b44*/ 	.word	0xffffffff


	//   ....[175]....
        /*0b48*/ 	.word	0xffffffff


	//   ....[176]....
        /*0b4c*/ 	.word	0xffffffff


	//   ....[177]....
        /*0b50*/ 	.word	0xffffffff


	//   ....[178]....
        /*0b54*/ 	.word	0xffffffff


	//   ....[179]....
        /*0b58*/ 	.word	0xffffffff


	//   ....[180]....
        /*0b5c*/ 	.word	0xffffffff


	//   ....[181]....
        /*0b60*/ 	.word	0xffffffff


	//   ....[182]....
        /*0b64*/ 	.word	0xffffffff


	//   ....[183]....
        /*0b68*/ 	.word	0xffffffff


	//   ....[184]....
        /*0b6c*/ 	.word	0xffffffff


	//   ....[185]....
        /*0b70*/ 	.word	0xffffffff


	//   ....[186]....
        /*0b74*/ 	.word	0xffffffff


	//   ....[187]....
        /*0b78*/ 	.word	0xffffffff


	//   ....[188]....
        /*0b7c*/ 	.word	0xffffffff


	//   ....[189]....
        /*0b80*/ 	.word	0xffffffff


	//   ....[190]....
        /*0b84*/ 	.word	0xffffffff


	//   ....[191]....
        /*0b88*/ 	.word	0xffffffff


	//   ....[192]....
        /*0b8c*/ 	.word	0xffffffff


	//   ....[193]....
        /*0b90*/ 	.word	0xffffffff


	//   ....[194]....
        /*0b94*/ 	.word	0xffffffff


	//   ....[195]....
        /*0b98*/ 	.word	0xffffffff


	//   ....[196]....
        /*0b9c*/ 	.word	0xffffffff


	//   ....[197]....
        /*0ba0*/ 	.word	0xffffffff


	//   ....[198]....
        /*0ba4*/ 	.word	0xffffffff


	//   ....[199]....
        /*0ba8*/ 	.word	0xffffffff


	//   ....[200]....
        /*0bac*/ 	.word	0xffffffff


	//   ....[201]....
        /*0bb0*/ 	.word	0xffffffff


	//   ....[202]....
        /*0bb4*/ 	.word	0xffffffff


	//   ....[203]....
        /*0bb8*/ 	.word	0xffffffff


	//   ....[204]....
        /*0bbc*/ 	.word	0xffffffff


	//   ....[205]....
        /*0bc0*/ 	.word	0xffffffff


	//   ....[206]....
        /*0bc4*/ 	.word	0xffffffff


	//   ....[207]....
        /*0bc8*/ 	.word	0xffffffff


	//   ....[208]....
        /*0bcc*/ 	.word	0xffffffff


	//   ....[209]....
        /*0bd0*/ 	.word	0xffffffff


	//   ....[210]....
        /*0bd4*/ 	.word	0xffffffff


	//   ....[211]....
        /*0bd8*/ 	.word	0xffffffff


	//   ....[212]....
        /*0bdc*/ 	.word	0xffffffff


	//   ....[213]....
        /*0be0*/ 	.word	0xffffffff


	//   ....[214]....
        /*0be4*/ 	.word	0xffffffff


	//   ....[215]....
        /*0be8*/ 	.word	0xffffffff


	//   ....[216]....
        /*0bec*/ 	.word	0xffffffff


	//   ....[217]....
        /*0bf0*/ 	.word	0xffffffff


	//   ....[218]....
        /*0bf4*/ 	.word	0xffffffff


	//   ....[219]....
        /*0bf8*/ 	.word	0xffffffff


	//   ....[220]....
        /*0bfc*/ 	.word	0xffffffff


	//   ....[221]....
        /*0c00*/ 	.word	0xffffffff


	//   ....[222]....
        /*0c04*/ 	.word	0xffffffff


	//   ....[223]....
        /*0c08*/ 	.word	0xffffffff


	//   ....[224]....
        /*0c0c*/ 	.word	0xffffffff


	//   ....[225]....
        /*0c10*/ 	.word	0xffffffff


	//   ....[226]....
        /*0c14*/ 	.word	0xffffffff


	//   ....[227]....
        /*0c18*/ 	.word	0xffffffff


	//   ....[228]....
        /*0c1c*/ 	.word	0xffffffff


	//   ....[229]....
        /*0c20*/ 	.word	0xffffffff


	//   ....[230]....
        /*0c24*/ 	.word	0xffffffff


	//   ....[231]....
        /*0c28*/ 	.word	0xffffffff


	//   ....[232]....
        /*0c2c*/ 	.word	0xffffffff


	//   ....[233]....
        /*0c30*/ 	.word	0xffffffff


	//   ....[234]....
        /*0c34*/ 	.word	0xffffffff


	//   ....[235]....
        /*0c38*/ 	.word	0xffffffff


	//   ....[236]....
        /*0c3c*/ 	.word	0xffffffff


	//   ....[237]....
        /*0c40*/ 	.word	0xffffffff


	//   ....[238]....
        /*0c44*/ 	.word	0xffffffff


	//   ....[239]....
        /*0c48*/ 	.word	0xffffffff


	//   ....[240]....
        /*0c4c*/ 	.word	0xffffffff


	//   ....[241]....
        /*0c50*/ 	.word	0xffffffff


	//   ....[242]....
        /*0c54*/ 	.word	0xffffffff


	//   ....[243]....
        /*0c58*/ 	.word	0xffffffff


	//   ....[244]....
        /*0c5c*/ 	.word	0xffffffff


	//   ....[245]....
        /*0c60*/ 	.word	0xffffffff


	//   ....[246]....
        /*0c64*/ 	.word	0xffffffff


	//   ....[247]....
        /*0c68*/ 	.word	0xffffffff


	//   ....[248]....
        /*0c6c*/ 	.word	0xffffffff


	//   ....[249]....
        /*0c70*/ 	.word	0xffffffff


	//   ....[250]....
        /*0c74*/ 	.word	0xffffffff


	//   ....[251]....
        /*0c78*/ 	.word	0xffffffff


	//   ....[252]....
        /*0c7c*/ 	.word	0xffffffff


	//   ....[253]....
        /*0c80*/ 	.word	0xffffffff


	//   ....[254]....
        /*0c84*/ 	.word	0xffffffff


	//   ....[255]....
        /*0c88*/ 	.word	0xffffffff


	//   ....[0]....
        /*0c8c*/ 	.word	0xffffffff


	//   ....[1]....
        /*0c90*/ 	.word	0xffffffff


	//   ....[2]....
        /*0c94*/ 	.word	0xffffffff


	//   ....[3]....
        /*0c98*/ 	.word	0xffffffff


	//   ....[4]....
        /*0c9c*/ 	.word	0xffffffff


	//   ....[5]....
        /*0ca0*/ 	.word	0xffffffff


	//   ....[6]....
        /*0ca4*/ 	.word	0xffffffff


	//   ....[7]....
        /*0ca8*/ 	.word	0xffffffff


	//   ....[8]....
        /*0cac*/ 	.word	0xffffffff


	//   ....[9]....
        /*0cb0*/ 	.word	0xffffffff


	//   ....[10]....
        /*0cb4*/ 	.word	0xffffffff


	//   ....[11]....
        /*0cb8*/ 	.word	0xffffffff


	//   ....[12]....
        /*0cbc*/ 	.word	0xffffffff


	//   ....[13]....
        /*0cc0*/ 	.word	0xffffffff


	//   ....[14]....
        /*0cc4*/ 	.word	0xffffffff


	//   ....[15]....
        /*0cc8*/ 	.word	0xffffffff


	//   ....[16]....
        /*0ccc*/ 	.word	0xffffffff


	//   ....[17]....
        /*0cd0*/ 	.word	0xffffffff


	//   ....[18]....
        /*0cd4*/ 	.word	0xffffffff


	//   ....[19]....
        /*0cd8*/ 	.word	0xffffffff


	//   ....[20]....
        /*0cdc*/ 	.word	0xffffffff


	//   ....[21]....
        /*0ce0*/ 	.word	0xffffffff


	//   ....[22]....
        /*0ce4*/ 	.word	0xffffffff


	//   ....[23]....
        /*0ce8*/ 	.word	0xffffffff


	//   ....[24]....
        /*0cec*/ 	.word	0xffffffff


	//   ....[25]....
        /*0cf0*/ 	.word	0xffffffff


	//   ....[26]....
        /*0cf4*/ 	.word	0xffffffff


	//   ....[27]....
        /*0cf8*/ 	.word	0xffffffff


	//   ....[28]....
        /*0cfc*/ 	.word	0xffffffff


	//   ....[29]....
        /*0d00*/ 	.word	0xffffffff


	//   ....[30]....
        /*0d04*/ 	.word	0xffffffff


	//   ....[31]....
        /*0d08*/ 	.word	0xffffffff


	//   ....[32]....
        /*0d0c*/ 	.word	0xffffffff


	//   ....[33]....
        /*0d10*/ 	.word	0xffffffff


	//   ....[34]....
        /*0d14*/ 	.word	0xffffffff


	//   ....[35]....
        /*0d18*/ 	.word	0xffffffff


	//   ....[36]....
        /*0d1c*/ 	.word	0xffffffff


	//   ....[37]....
        /*0d20*/ 	.word	0xffffffff


	//   ....[38]....
        /*0d24*/ 	.word	0xffffffff


	//   ....[39]....
        /*0d28*/ 	.word	0xffffffff


	//   ....[40]....
        /*0d2c*/ 	.word	0xffffffff


	//   ....[41]....
        /*0d30*/ 	.word	0xffffffff


	//   ....[42]....
        /*0d34*/ 	.word	0xffffffff


	//   ....[43]....
        /*0d38*/ 	.word	0xffffffff


	//   ....[44]....
        /*0d3c*/ 	.word	0xffffffff


	//   ....[45]....
        /*0d40*/ 	.word	0xffffffff


	//   ....[46]....
        /*0d44*/ 	.word	0xffffffff


	//   ....[47]....
        /*0d48*/ 	.word	0xffffffff


	//   ....[48]....
        /*0d4c*/ 	.word	0xffffffff


	//   ....[49]....
        /*0d50*/ 	.word	0xffffffff


	//   ....[50]....
        /*0d54*/ 	.word	0xffffffff


	//   ....[51]....
        /*0d58*/ 	.word	0xffffffff


	//   ....[52]....
        /*0d5c*/ 	.word	0xffffffff


	//   ....[53]....
        /*0d60*/ 	.word	0xffffffff


	//   ....[54]....
        /*0d64*/ 	.word	0xffffffff


	//   ....[55]....
        /*0d68*/ 	.word	0xffffffff


	//   ....[56]....
        /*0d6c*/ 	.word	0xffffffff


	//   ....[57]....
        /*0d70*/ 	.word	0xffffffff


	//   ....[58]....
        /*0d74*/ 	.word	0xffffffff


	//   ....[59]....
        /*0d78*/ 	.word	0xffffffff


	//   ....[60]....
        /*0d7c*/ 	.word	0xffffffff


	//   ....[61]....
        /*0d80*/ 	.word	0xffffffff


	//   ....[62]....
        /*0d84*/ 	.word	0xffffffff


	//   ....[63]....
        /*0d88*/ 	.word	0xffffffff


	//   ....[64]....
        /*0d8c*/ 	.word	0xffffffff


	//   ....[65]....
        /*0d90*/ 	.word	0xffffffff


	//   ....[66]....
        /*0d94*/ 	.word	0xffffffff


	//   ....[67]....
        /*0d98*/ 	.word	0xffffffff


	//   ....[68]....
        /*0d9c*/ 	.word	0xffffffff


	//   ....[69]....
        /*0da0*/ 	.word	0xffffffff


	//   ....[70]....
        /*0da4*/ 	.word	0xffffffff


	//   ....[71]....
        /*0da8*/ 	.word	0xffffffff


	//   ....[72]....
        /*0dac*/ 	.word	0xffffffff


	//   ....[73]....
        /*0db0*/ 	.word	0xffffffff


	//   ....[74]....
        /*0db4*/ 	.word	0xffffffff


	//   ....[75]....
        /*0db8*/ 	.word	0xffffffff


	//   ....[76]....
        /*0dbc*/ 	.word	0xffffffff


	//   ....[77]....
        /*0dc0*/ 	.word	0xffffffff


	//   ....[78]....
        /*0dc4*/ 	.word	0xffffffff


	//   ....[79]....
        /*0dc8*/ 	.word	0xffffffff


	//   ....[80]....
        /*0dcc*/ 	.word	0xffffffff


	//   ....[81]....
        /*0dd0*/ 	.word	0xffffffff


	//   ....[82]....
        /*0dd4*/ 	.word	0xffffffff


	//   ....[83]....
        /*0dd8*/ 	.word	0xffffffff


	//   ....[84]....
        /*0ddc*/ 	.word	0xffffffff


	//   ....[85]....
        /*0de0*/ 	.word	0xffffffff


	//   ....[86]....
        /*0de4*/ 	.word	0xffffffff


	//   ....[87]....
        /*0de8*/ 	.word	0xffffffff


	//   ....[88]....
        /*0dec*/ 	.word	0xffffffff


	//   ....[89]....
        /*0df0*/ 	.word	0xffffffff


	//   ....[90]....
        /*0df4*/ 	.word	0xffffffff


	//   ....[91]....
        /*0df8*/ 	.word	0xffffffff


	//   ....[92]....
        /*0dfc*/ 	.word	0xffffffff


	//   ....[93]....
        /*0e00*/ 	.word	0xffffffff


	//   ....[94]....
        /*0e04*/ 	.word	0xffffffff


	//   ....[95]....
        /*0e08*/ 	.word	0xffffffff


	//   ....[96]....
        /*0e0c*/ 	.word	0xffffffff


	//   ....[97]....
        /*0e10*/ 	.word	0xffffffff


	//   ....[98]....
        /*0e14*/ 	.word	0xffffffff


	//   ....[99]....
        /*0e18*/ 	.word	0xffffffff


	//   ....[100]....
        /*0e1c*/ 	.word	0xffffffff


	//   ....[101]....
        /*0e20*/ 	.word	0xffffffff


	//   ....[102]....
        /*0e24*/ 	.word	0xffffffff


	//   ....[103]....
        /*0e28*/ 	.word	0xffffffff


	//   ....[104]....
        /*0e2c*/ 	.word	0xffffffff


	//   ....[105]....
        /*0e30*/ 	.word	0xffffffff


	//   ....[106]....
        /*0e34*/ 	.word	0xffffffff


	//   ....[107]....
        /*0e38*/ 	.word	0xffffffff


	//   ....[108]....
        /*0e3c*/ 	.word	0xffffffff


	//   ....[109]....
        /*0e40*/ 	.word	0xffffffff


	//   ....[110]....
        /*0e44*/ 	.word	0xffffffff


	//   ....[111]....
        /*0e48*/ 	.word	0xffffffff


	//   ....[112]....
        /*0e4c*/ 	.word	0xffffffff


	//   ....[113]....
        /*0e50*/ 	.word	0xffffffff


	//   ....[114]....
        /*0e54*/ 	.word	0xffffffff


	//   ....[115]....
        /*0e58*/ 	.word	0xffffffff


	//   ....[116]....
        /*0e5c*/ 	.word	0xffffffff


	//   ....[117]....
        /*0e60*/ 	.word	0xffffffff


	//   ....[118]....
        /*0e64*/ 	.word	0xffffffff


	//   ....[119]....
        /*0e68*/ 	.word	0xffffffff


	//   ....[120]....
        /*0e6c*/ 	.word	0xffffffff


	//   ....[121]....
        /*0e70*/ 	.word	0xffffffff


	//   ....[122]....
        /*0e74*/ 	.word	0xffffffff


	//   ....[123]....
        /*0e78*/ 	.word	0xffffffff


	//   ....[124]....
        /*0e7c*/ 	.word	0xffffffff


	//   ....[125]....
        /*0e80*/ 	.word	0xffffffff


	//   ....[126]....
        /*0e84*/ 	.word	0xffffffff


	//   ....[127]....
        /*0e88*/ 	.word	0xffffffff


	//   ....[128]....
        /*0e8c*/ 	.word	0xffffffff


	//   ....[129]....
        /*0e90*/ 	.word	0xffffffff


	//   ....[130]....
        /*0e94*/ 	.word	0xffffffff


	//   ....[131]....
        /*0e98*/ 	.word	0xffffffff


	//   ....[132]....
        /*0e9c*/ 	.word	0xffffffff


	//   ....[133]....
        /*0ea0*/ 	.word	0xffffffff


	//   ....[134]....
        /*0ea4*/ 	.word	0xffffffff


	//   ....[135]....
        /*0ea8*/ 	.word	0xffffffff


	//   ....[136]....
        /*0eac*/ 	.word	0xffffffff


	//   ....[137]....
        /*0eb0*/ 	.word	0xffffffff


	//   ....[138]....
        /*0eb4*/ 	.word	0xffffffff


	//   ....[139]....
        /*0eb8*/ 	.word	0xffffffff


	//   ....[140]....
        /*0ebc*/ 	.word	0xffffffff


	//   ....[141]....
        /*0ec0*/ 	.word	0xffffffff


	//   ....[142]....
        /*0ec4*/ 	.word	0xffffffff


	//   ....[143]....
        /*0ec8*/ 	.word	0xffffffff


	//   ....[144]....
        /*0ecc*/ 	.word	0xffffffff


	//   ....[145]....
        /*0ed0*/ 	.word	0xffffffff


	//   ....[146]....
        /*0ed4*/ 	.word	0xffffffff


	//   ....[147]....
        /*0ed8*/ 	.word	0xffffffff


	//   ....[148]....
        /*0edc*/ 	.word	0xffffffff


	//   ....[149]....
        /*0ee0*/ 	.word	0xffffffff


	//   ....[150]....
        /*0ee4*/ 	.word	0xffffffff


	//   ....[151]....
        /*0ee8*/ 	.word	0xffffffff


	//   ....[152]....
        /*0eec*/ 	.word	0xffffffff


	//   ....[153]....
        /*0ef0*/ 	.word	0xffffffff


	//   ....[154]....
        /*0ef4*/ 	.word	0xffffffff


	//   ....[155]....
        /*0ef8*/ 	.word	0xffffffff


	//   ....[156]....
        /*0efc*/ 	.word	0xffffffff


	//   ....[157]....
        /*0f00*/ 	.word	0xffffffff


	//   ....[158]....
        /*0f04*/ 	.word	0xffffffff


	//   ....[159]....
        /*0f08*/ 	.word	0xffffffff


	//   ....[160]....
        /*0f0c*/ 	.word	0xffffffff


	//   ....[161]....
        /*0f10*/ 	.word	0xffffffff


	//   ....[162]....
        /*0f14*/ 	.word	0xffffffff


	//   ....[163]....
        /*0f18*/ 	.word	0xffffffff


	//   ....[164]....
        /*0f1c*/ 	.word	0xffffffff


	//   ....[165]....
        /*0f20*/ 	.word	0xffffffff


	//   ....[166]....
        /*0f24*/ 	.word	0xffffffff


	//   ....[167]....
        /*0f28*/ 	.word	0xffffffff


	//   ....[168]....
        /*0f2c*/ 	.word	0xffffffff


	//   ....[169]....
        /*0f30*/ 	.word	0xffffffff


	//   ....[170]....
        /*0f34*/ 	.word	0xffffffff


	//   ....[171]....
        /*0f38*/ 	.word	0xffffffff


	//   ....[172]....
        /*0f3c*/ 	.word	0xffffffff


	//   ....[173]....
        /*0f40*/ 	.word	0xffffffff


	//----- nvinfo : EIATTR_COOP_GROUP_INSTR_OFFSETS
	.align		4
.L_566:
        /*0f44*/ 	.byte	0x04, 0x28
        /*0f46*/ 	.short	(.L_568 - .L_567)


	//   ....[0]....
.L_567:
        /*0f48*/ 	.word	0x00000050


	//   ....[1]....
        /*0f4c*/ 	.word	0x00000200


	//   ....[2]....
        /*0f50*/ 	.word	0x00000230


	//   ....[3]....
        /*0f54*/ 	.word	0x00000260


	//   ....[4]....
        /*0f58*/ 	.word	0x00000290


	//   ....[5]....
        /*0f5c*/ 	.word	0x000002c0


	//   ....[6]....
        /*0f60*/ 	.word	0x000002f0


	//   ....[7]....
        /*0f64*/ 	.word	0x00000450


	//   ....[8]....
        /*0f68*/ 	.word	0x00000490


	//   ....[9]....
        /*0f6c*/ 	.word	0x000004c0


	//   ....[10]....
        /*0f70*/ 	.word	0x000004f0


	//   ....[11]....
        /*0f74*/ 	.word	0x00000520


	//   ....[12]....
        /*0f78*/ 	.word	0x00000550


	//   ....[13]....
        /*0f7c*/ 	.word	0x000005e0


	//   ....[14]....
        /*0f80*/ 	.word	0x00000630


	//   ....[15]....
        /*0f84*/ 	.word	0x00000650


	//   ....[16]....
        /*0f88*/ 	.word	0x000006b0


	//   ....[17]....
        /*0f8c*/ 	.word	0x00003f80


	//   ....[18]....
        /*0f90*/ 	.word	0x00003fd0


	//   ....[19]....
        /*0f94*/ 	.word	0x000047d0


	//   ....[20]....
        /*0f98*/ 	.word	0x000047f0


	//   ....[21]....
        /*0f9c*/ 	.word	0x00004f60


	//   ....[22]....
        /*0fa0*/ 	.word	0x00004f70


	//   ....[23]....
        /*0fa4*/ 	.word	0x000057f0


	//   ....[24]....
        /*0fa8*/ 	.word	0x00005830


	//   ....[25]....
        /*0fac*/ 	.word	0x00006430


	//   ....[26]....
        /*0fb0*/ 	.word	0x00006460


	//   ....[27]....
        /*0fb4*/ 	.word	0x00006c20


	//   ....[28]....
        /*0fb8*/ 	.word	0x00006c40


	//   ....[29]....
        /*0fbc*/ 	.word	0x00007420


	//   ....[30]....
        /*0fc0*/ 	.word	0x00007450


	//   ....[31]....
        /*0fc4*/ 	.word	0x00007580


	//   ....[32]....
        /*0fc8*/ 	.word	0x000075b0


	//   ....[33]....
        /*0fcc*/ 	.word	0x000076a0


	//   ....[34]....
        /*0fd0*/ 	.word	0x000076c0


	//   ....[35]....
        /*0fd4*/ 	.word	0x00007c70


	//   ....[36]....
        /*0fd8*/ 	.word	0x00007ca0


	//   ....[37]....
        /*0fdc*/ 	.word	0x00007e00


	//   ....[38]....
        /*0fe0*/ 	.word	0x00007e30


	//   ....[39]....
        /*0fe4*/ 	.word	0x00007f20


	//   ....[40]....
        /*0fe8*/ 	.word	0x00007f50


	//   ....[41]....
        /*0fec*/ 	.word	0x00008b10


	//   ....[42]....
        /*0ff0*/ 	.word	0x00008b30


	//   ....[43]....
        /*0ff4*/ 	.word	0x00008c00


	//   ....[44]....
        /*0ff8*/ 	.word	0x00008c10


	//   ....[45]....
        /*0ffc*/ 	.word	0x00008ce0


	//   ....[46]....
        /*1000*/ 	.word	0x00008d00


	//   ....[47]....
        /*1004*/ 	.word	0x00008dd0


	//   ....[48]....
        /*1008*/ 	.word	0x00008de0


	//   ....[49]....
        /*100c*/ 	.word	0x00008eb0


	//   ....[50]....
        /*1010*/ 	.word	0x00008ed0


	//   ....[51]....
        /*1014*/ 	.word	0x00008fa0


	//   ....[52]....
        /*1018*/ 	.word	0x00008fb0


	//   ....[53]....
        /*101c*/ 	.word	0x00009080


	//   ....[54]....
        /*1020*/ 	.word	0x000090a0


	//   ....[55]....
        /*1024*/ 	.word	0x00009170


	//   ....[56]....
        /*1028*/ 	.word	0x00009180


	//   ....[57]....
        /*102c*/ 	.word	0x000095f0


	//   ....[58]....
        /*1030*/ 	.word	0x00009600


	//   ....[59]....
        /*1034*/ 	.word	0x00009610


	//   ....[60]....
        /*1038*/ 	.word	0x00009620


	//   ....[61]....
        /*103c*/ 	.word	0x00009640


	//   ....[62]....
        /*1040*/ 	.word	0x00009650


	//   ....[63]....
        /*1044*/ 	.word	0x000096a0


	//   ....[64]....
        /*1048*/ 	.word	0x000096d0


	//   ....[65]....
        /*104c*/ 	.word	0x000096e0


	//   ....[66]....
        /*1050*/ 	.word	0x00009750


	//   ....[67]....
        /*1054*/ 	.word	0x00009ab0


	//   ....[68]....
        /*1058*/ 	.word	0x00009ad0


	//   ....[69]....
        /*105c*/ 	.word	0x00009af0


	//   ....[70]....
        /*1060*/ 	.word	0x00009b10


	//   ....[71]....
        /*1064*/ 	.word	0x00009cf0


	//   ....[72]....
        /*1068*/ 	.word	0x00009db0


	//   ....[73]....
        /*106c*/ 	.word	0x00009df0


	//   ....[74]....
        /*1070*/ 	.word	0x00009e30


	//   ....[75]....
        /*1074*/ 	.word	0x0000a010


	//   ....[76]....
        /*1078*/ 	.word	0x0000a0d0


	//   ....[77]....
        /*107c*/ 	.word	0x0000a110


	//   ....[78]....
        /*1080*/ 	.word	0x0000a150


	//   ....[79]....
        /*1084*/ 	.word	0x0000a350


	//   ....[80]....
        /*1088*/ 	.word	0x0000a410


	//   ....[81]....
        /*108c*/ 	.word	0x0000a450


	//   ....[82]....
        /*1090*/ 	.word	0x0000a490


	//   ....[83]....
        /*1094*/ 	.word	0x0000c020


	//   ....[84]....
        /*1098*/ 	.word	0x0000c080


	//   ....[85]....
        /*109c*/ 	.word	0x0000c0b0


	//   ....[86]....
        /*10a0*/ 	.word	0x0000c0c0


	//   ....[87]....
        /*10a4*/ 	.word	0x0000c1a0


	//   ....[88]....
        /*10a8*/ 	.word	0x0000c1b0


	//   ....[89]....
        /*10ac*/ 	.word	0x0000c1c0


	//   ....[90]....
        /*10b0*/ 	.word	0x0000c1d0


	//   ....[91]....
        /*10b4*/ 	.word	0x0000c3e0


	//   ....[92]....
        /*10b8*/ 	.word	0x0000c420


	//   ....[93]....
        /*10bc*/ 	.word	0x0000c440


	//   ....[94]....
        /*10c0*/ 	.word	0x0000c450


	//   ....[95]....
        /*10c4*/ 	.word	0x0000c530


	//   ....[96]....
        /*10c8*/ 	.word	0x0000c5e0


	//   ....[97]....
        /*10cc*/ 	.word	0x0000c650


	//   ....[98]....
        /*10d0*/ 	.word	0x0000c660


	//   ....[99]....
        /*10d4*/ 	.word	0x0000e530


	//   ....[100]....
        /*10d8*/ 	.word	0x0000e550


	//   ....[101]....
        /*10dc*/ 	.word	0x0000e560


	//   ....[102]....
        /*10e0*/ 	.word	0x0000e580


	//   ....[103]....
        /*10e4*/ 	.word	0x0000e590


	//   ....[104]....
        /*10e8*/ 	.word	0x0000e640


	//   ....[105]....
        /*10ec*/ 	.word	0x0000e6a0


	//   ....[106]....
        /*10f0*/ 	.word	0x0000e6c0


	//   ....[107]....
        /*10f4*/ 	.word	0x0000e6d0


	//   ....[108]....
        /*10f8*/ 	.word	0x0000e6f0


	//   ....[109]....
        /*10fc*/ 	.word	0x0000eef0


	//   ....[110]....
        /*1100*/ 	.word	0x0000ef10


	//   ....[111]....
        /*1104*/ 	.word	0x0000ef30


	//   ....[112]....
        /*1108*/ 	.word	0x0000ef40


	//   ....[113]....
        /*110c*/ 	.word	0x0000ef50


	//   ....[114]....
        /*1110*/ 	.word	0x0000ef60


	//   ....[115]....
        /*1114*/ 	.word	0x0000ef70


	//   ....[116]....
        /*1118*/ 	.word	0x0000ef80


	//   ....[117]....
        /*111c*/ 	.word	0x0000efb0


	//   ....[118]....
        /*1120*/ 	.word	0x0000efe0


	//   ....[119]....
        /*1124*/ 	.word	0x0000f1f0


	//   ....[120]....
        /*1128*/ 	.word	0x0000f4b0


	//   ....[121]....
        /*112c*/ 	.word	0x0000f4c0


	//   ....[122]....
        /*1130*/ 	.word	0x0000f4d0


	//   ....[123]....
        /*1134*/ 	.word	0x00010160


	//   ....[124]....
        /*1138*/ 	.word	0x00010180


	//   ....[125]....
        /*113c*/ 	.word	0x000101a0


	//   ....[126]....
        /*1140*/ 	.word	0x000101b0


	//   ....[127]....
        /*1144*/ 	.word	0x000101e0


	//   ....[128]....
        /*1148*/ 	.word	0x00010200


	//   ....[129]....
        /*114c*/ 	.word	0x00010220


	//   ....[130]....
        /*1150*/ 	.word	0x00010230


	//   ....[131]....
        /*1154*/ 	.word	0x00011eb0


	//   ....[132]....
        /*1158*/ 	.word	0x00011ed0


	//   ....[133]....
        /*115c*/ 	.word	0x00011f50


	//   ....[134]....
        /*1160*/ 	.word	0x00011f60


	//   ....[135]....
        /*1164*/ 	.word	0x00011fa0


	//   ....[136]....
        /*1168*/ 	.word	0x00011fb0


	//   ....[137]....
        /*116c*/ 	.word	0x00011ff0


	//   ....[138]....
        /*1170*/ 	.word	0x00012000


	//   ....[139]....
        /*1174*/ 	.word	0x00012010


	//   ....[140]....
        /*1178*/ 	.word	0x00012020


	//   ....[141]....
        /*117c*/ 	.word	0x000129c0


	//   ....[142]....
        /*1180*/ 	.word	0x000129e0


	//   ....[143]....
        /*1184*/ 	.word	0x00012a00


	//   ....[144]....
        /*1188*/ 	.word	0x00012a60


	//   ....[145]....
        /*118c*/ 	.word	0x00012a70


	//   ....[146]....
        /*1190*/ 	.word	0x00012ab0


	//   ....[147]....
        /*1194*/ 	.word	0x00012ac0


	//   ....[148]....
        /*1198*/ 	.word	0x00012b00


	//   ....[149]....
        /*119c*/ 	.word	0x00012b10


	//   ....[150]....
        /*11a0*/ 	.word	0x00012b20


	//   ....[151]....
        /*11a4*/ 	.word	0x00012ce0


	//   ....[152]....
        /*11a8*/ 	.word	0x00012f90


	//   ....[153]....
        /*11ac*/ 	.word	0x00012fa0


	//   ....[154]....
        /*11b0*/ 	.word	0x00012fb0


	//   ....[155]....
        /*11b4*/ 	.word	0x000138b0


	//   ....[156]....
        /*11b8*/ 	.word	0x000138d0


	//   ....[157]....
        /*11bc*/ 	.word	0x00013a30


	//   ....[158]....
        /*11c0*/ 	.word	0x00013a50


	//   ....[159]....
        /*11c4*/ 	.word	0x00013bb0


	//   ....[160]....
        /*11c8*/ 	.word	0x00013bd0


	//   ....[161]....
        /*11cc*/ 	.word	0x00013d30


	//   ....[162]....
        /*11d0*/ 	.word	0x00013d50


	//   ....[163]....
        /*11d4*/ 	.word	0x00015e10


	//   ....[164]....
        /*11d8*/ 	.word	0x00015e60


	//   ....[165]....
        /*11dc*/ 	.word	0x00015e90


	//   ....[166]....
        /*11e0*/ 	.word	0x00015eb0


	//   ....[167]....
        /*11e4*/ 	.word	0x00015ed0


	//   ....[168]....
        /*11e8*/ 	.word	0x00015ef0


	//   ....[169]....
        /*11ec*/ 	.word	0x00015f10


	//   ....[170]....
        /*11f0*/ 	.word	0x00015f30


	//   ....[171]....
        /*11f4*/ 	.word	0x00015f60


	//   ....[172]....
        /*11f8*/ 	.word	0x00016090


	//   ....[173]....
        /*11fc*/ 	.word	0x000168a0


	//   ....[174]....
        /*1200*/ 	.word	0x000168c0


	//   ....[175]....
        /*1204*/ 	.word	0x00016910


	//   ....[176]....
        /*1208*/ 	.word	0x00016930


	//   ....[177]....
        /*120c*/ 	.word	0x00016960


	//   ....[178]....
        /*1210*/ 	.word	0x00016980


	//   ....[179]....
        /*1214*/ 	.word	0x000169b0


	//   ....[180]....
        /*1218*/ 	.word	0x000169d0


	//   ....[181]....
        /*121c*/ 	.word	0x000169f0


	//   ....[182]....
        /*1220*/ 	.word	0x00016a30


	//   ....[183]....
        /*1224*/ 	.word	0x00017000


	//   ....[184]....
        /*1228*/ 	.word	0x00017020


	//   ....[185]....
        /*122c*/ 	.word	0x00017040


	//   ....[186]....
        /*1230*/ 	.word	0x00017060


	//   ....[187]....
        /*1234*/ 	.word	0x00017080


	//   ....[188]....
        /*1238*/ 	.word	0x000170a0


	//   ....[189]....
        /*123c*/ 	.word	0x000170c0


	//   ....[190]....
        /*1240*/ 	.word	0x000170e0


	//   ....[191]....
        /*1244*/ 	.word	0x00018e90


	//   ....[192]....
        /*1248*/ 	.word	0x00018ec0


	//   ....[193]....
        /*124c*/ 	.word	0x00018ed0


	//   ....[194]....
        /*1250*/ 	.word	0x00018ee0


	//   ....[195]....
        /*1254*/ 	.word	0x00018ef0


	//   ....[196]....
        /*1258*/ 	.word	0x00018f20


	//   ....[197]....
        /*125c*/ 	.word	0x00018f40


	//   ....[198]....
        /*1260*/ 	.word	0x00018f60


	//   ....[199]....
        /*1264*/ 	.word	0x0001a170


	//   ....[200]....
        /*1268*/ 	.word	0x0001a190


	//   ....[201]....
        /*126c*/ 	.word	0x0001a1a0


	//   ....[202]....
        /*1270*/ 	.word	0x0001a1b0


	//   ....[203]....
        /*1274*/ 	.word	0x0001a1c0


	//   ....[204]....
        /*1278*/ 	.word	0x0001a1d0


	//   ....[205]....
        /*127c*/ 	.word	0x0001a1f0


	//   ....[206]....
        /*1280*/ 	.word	0x0001a260


	//   ....[207]....
        /*1284*/ 	.word	0x0001a650


	//   ....[208]....
        /*1288*/ 	.word	0x0001a670


	//   ....[209]....
        /*128c*/ 	.word	0x0001a6d0


	//   ....[210]....
        /*1290*/ 	.word	0x0001a6e0


	//   ....[211]....
        /*1294*/ 	.word	0x0001a750


	//   ....[212]....
        /*1298*/ 	.word	0x0001a770


	//   ....[213]....
        /*129c*/ 	.word	0x0001a7e0


	//   ....[214]....
        /*12a0*/ 	.word	0x0001a7f0


	//   ....[215]....
        /*12a4*/ 	.word	0x0001a860


	//   ....[216]....
        /*12a8*/ 	.word	0x0001a880


	//   ....[217]....
        /*12ac*/ 	.word	0x0001a8f0


	//   ....[218]....
        /*12b0*/ 	.word	0x0001a900


	//   ....[219]....
        /*12b4*/ 	.word	0x0001a970


	//   ....[220]....
        /*12b8*/ 	.word	0x0001a990


	//   ....[221]....
        /*12bc*/ 	.word	0x0001aa00


	//   ....[222]....
        /*12c0*/ 	.word	0x0001aa10


	//   ....[223]....
        /*12c4*/ 	.word	0x0001ac90


	//   ....[224]....
        /*12c8*/ 	.word	0x0001acb0


	//   ....[225]....
        /*12cc*/ 	.word	0x0001b000


	//   ....[226]....
        /*12d0*/ 	.word	0x0001b010


	//   ....[227]....
        /*12d4*/ 	.word	0x0001b360


	//   ....[228]....
        /*12d8*/ 	.word	0x0001b380


	//   ....[229]....
        /*12dc*/ 	.word	0x0001b6f0


	//   ....[230]....
        /*12e0*/ 	.word	0x0001b700


	//   ....[231]....
        /*12e4*/ 	.word	0x0001c250


	//   ....[232]....
        /*12e8*/ 	.word	0x0001c270


	//   ....[233]....
        /*12ec*/ 	.word	0x0001c2e0


	//   ....[234]....
        /*12f0*/ 	.word	0x0001c2f0


	//   ....[235]....
        /*12f4*/ 	.word	0x0001c360


	//   ....[236]....
        /*12f8*/ 	.word	0x0001c380


	//   ....[237]....
        /*12fc*/ 	.word	0x0001c3f0


	//   ....[238]....
        /*1300*/ 	.word	0x0001c400


	//   ....[239]....
        /*1304*/ 	.word	0x0001c470


	//   ....[240]....
        /*1308*/ 	.word	0x0001c490


	//   ....[241]....
        /*130c*/ 	.word	0x0001c500


	//   ....[242]....
        /*1310*/ 	.word	0x0001c510


	//   ....[243]....
        /*1314*/ 	.word	0x0001c580


	//   ....[244]....
        /*1318*/ 	.word	0x0001c5a0


	//   ....[245]....
        /*131c*/ 	.word	0x0001c610


	//   ....[246]....
        /*1320*/ 	.word	0x0001c620


	//   ....[247]....
        /*1324*/ 	.word	0x0001c770


	//   ....[248]....
        /*1328*/ 	.word	0x0001c790


	//   ....[249]....
        /*132c*/ 	.word	0x0001c8c0


	//   ....[250]....
        /*1330*/ 	.word	0x0001c900


	//   ....[251]....
        /*1334*/ 	.word	0x0001c930


	//   ....[252]....
        /*1338*/ 	.word	0x0001c960


	//   ....[253]....
        /*133c*/ 	.word	0x0001c990


	//   ....[254]....
        /*1340*/ 	.word	0x0001c9c0


	//   ....[255]....
        /*1344*/ 	.word	0x0001cb20


	//   ....[0]....
        /*1348*/ 	.word	0x0001cb60


	//   ....[1]....
        /*134c*/ 	.word	0x0001cb90


	//   ....[2]....
        /*1350*/ 	.word	0x0001cbc0


	//   ....[3]....
        /*1354*/ 	.word	0x0001cbf0


	//   ....[4]....
        /*1358*/ 	.word	0x0001cc20


	//   ....[5]....
        /*135c*/ 	.word	0x0001ccb0


	//   ....[6]....
        /*1360*/ 	.word	0x0001cd10


	//   ....[7]....
        /*1364*/ 	.word	0x0001cd20


	//   ....[8]....
        /*1368*/ 	.word	0x0001cd80


	//   ....[9]....
        /*136c*/ 	.word	0x0001d7e0


	//   ....[10]....
        /*1370*/ 	.word	0x0001d840


	//   ....[11]....
        /*1374*/ 	.word	0x0001d890


	//   ....[12]....
        /*1378*/ 	.word	0x0001d8e0


	//   ....[13]....
        /*137c*/ 	.word	0x0001d930


	//   ....[14]....
        /*1380*/ 	.word	0x0001d9a0


	//   ....[15]....
        /*1384*/ 	.word	0x0001d9f0


	//   ....[16]....
        /*1388*/ 	.word	0x0001da60


	//   ....[17]....
        /*138c*/ 	.word	0x0001dad0


	//   ....[18]....
        /*1390*/ 	.word	0x0001db40


	//   ....[19]....
        /*1394*/ 	.word	0x0001dbb0


	//   ....[20]....
        /*1398*/ 	.word	0x0001dc20


	//   ....[21]....
        /*139c*/ 	.word	0x0001dc90


	//   ....[22]....
        /*13a0*/ 	.word	0x0001dcf0


	//   ....[23]....
        /*13a4*/ 	.word	0x0001dd60


	//   ....[24]....
        /*13a8*/ 	.word	0x0001ddd0


	//   ....[25]....
        /*13ac*/ 	.word	0x0001de40


	//   ....[26]....
        /*13b0*/ 	.word	0x0001dea0


	//   ....[27]....
        /*13b4*/ 	.word	0x0001df10


	//   ....[28]....
        /*13b8*/ 	.word	0x0001df80


	//   ....[29]....
        /*13bc*/ 	.word	0x0001dff0


	//   ....[30]....
        /*13c0*/ 	.word	0x0001e050


	//   ....[31]....
        /*13c4*/ 	.word	0x0001e0c0


	//   ....[32]....
        /*13c8*/ 	.word	0x0001e130


	//   ....[33]....
        /*13cc*/ 	.word	0x0001e1a0


	//   ....[34]....
        /*13d0*/ 	.word	0x0001e200


	//   ....[35]....
        /*13d4*/ 	.word	0x0001e270


	//   ....[36]....
        /*13d8*/ 	.word	0x0001e2e0


	//   ....[37]....
        /*13dc*/ 	.word	0x0001e3b0


	//   ....[38]....
        /*13e0*/ 	.word	0x0001e410


	//   ....[39]....
        /*13e4*/ 	.word	0x0001e4f0


	//   ....[40]....
        /*13e8*/ 	.word	0x0001e550


	//   ....[41]....
        /*13ec*/ 	.word	0x0001e630


	//   ....[42]....
        /*13f0*/ 	.word	0x0001e690


	//   ....[43]....
        /*13f4*/ 	.word	0x0001e770


	//   ....[44]....
        /*13f8*/ 	.word	0x0001e7d0


	//   ....[45]....
        /*13fc*/ 	.word	0x0001e840


	//   ....[46]....
        /*1400*/ 	.word	0x0001e8b0


	//   ....[47]....
        /*1404*/ 	.word	0x0001eba0


	//   ....[48]....
        /*1408*/ 	.word	0x0001ee90


	//   ....[49]....
        /*140c*/ 	.word	0x0001f630


	//   ....[50]....
        /*1410*/ 	.word	0x0001f680


	//   ....[51]....
        /*1414*/ 	.word	0x0001f6d0


	//   ....[52]....
        /*1418*/ 	.word	0x0001f720


	//   ....[53]....
        /*141c*/ 	.word	0x0001f770


	//   ....[54]....
        /*1420*/ 	.word	0x0001f7c0


	//   ....[55]....
        /*1424*/ 	.word	0x0001f810


	//   ....[56]....
        /*1428*/ 	.word	0x0001f860


	//   ....[57]....
        /*142c*/ 	.word	0x0001f8d0


	//   ....[58]....
        /*1430*/ 	.word	0x0001f940


	//   ....[59]....
        /*1434*/ 	.word	0x0001fa10


	//   ....[60]....
        /*1438*/ 	.word	0x0001fa70


	//   ....[61]....
        /*143c*/ 	.word	0x0001fb50


	//   ....[62]....
        /*1440*/ 	.word	0x0001fbb0


	//   ....[63]....
        /*1444*/ 	.word	0x0001fc90


	//   ....[64]....
        /*1448*/ 	.word	0x0001fcf0


	//   ....[65]....
        /*144c*/ 	.word	0x0001fdd0


	//   ....[66]....
        /*1450*/ 	.word	0x0001fe30


	//   ....[67]....
        /*1454*/ 	.word	0x0001fea0


	//   ....[68]....
        /*1458*/ 	.word	0x0001ff10


	//   ....[69]....
        /*145c*/ 	.word	0x0001ffe0


	//   ....[70]....
        /*1460*/ 	.word	0x00020040


	//   ....[71]....
        /*1464*/ 	.word	0x00020120


	//   ....[72]....
        /*1468*/ 	.word	0x00020180


	//   ....[73]....
        /*146c*/ 	.word	0x00020260


	//   ....[74]....
        /*1470*/ 	.word	0x000202c0


	//   ....[75]....
        /*1474*/ 	.word	0x000203a0


	//   ....[76]....
        /*1478*/ 	.word	0x00020400


	//   ....[77]....
        /*147c*/ 	.word	0x00020470


	//   ....[78]....
        /*1480*/ 	.word	0x000204e0


	//   ....[79]....
        /*1484*/ 	.word	0x000207c0


	//   ....[80]....
        /*1488*/ 	.word	0x00020aa0


	//   ....[81]....
        /*148c*/ 	.word	0x00021260


	//   ....[82]....
        /*1490*/ 	.word	0x000212a0


	//   ....[83]....
        /*1494*/ 	.word	0x000212f0


	//   ....[84]....
        /*1498*/ 	.word	0x00021330


	//   ....[85]....
        /*149c*/ 	.word	0x00021380


	//   ....[86]....
        /*14a0*/ 	.word	0x000213c0


	//   ....[87]....
        /*14a4*/ 	.word	0x00021410


	//   ....[88]....
        /*14a8*/ 	.word	0x00021450


	//   ....[89]....
        /*14ac*/ 	.word	0x000214b0


	//   ....[90]....
        /*14b0*/ 	.word	0x00021520


	//   ....[91]....
        /*14b4*/ 	.word	0x00021590


	//   ....[92]....
        /*14b8*/ 	.word	0x00021670


	//   ....[93]....
        /*14bc*/ 	.word	0x000216d0


	//   ....[94]....
        /*14c0*/ 	.word	0x000217b0


	//   ....[95]....
        /*14c4*/ 	.word	0x00021810


	//   ....[96]....
        /*14c8*/ 	.word	0x000218f0


	//   ....[97]....
        /*14cc*/ 	.word	0x00021950


	//   ....[98]....
        /*14d0*/ 	.word	0x00021a30


	//   ....[99]....
        /*14d4*/ 	.word	0x00021a90


	//   ....[100]....
        /*14d8*/ 	.word	0x00021ae0


	//   ....[101]....
        /*14dc*/ 	.word	0x00021b20


	//   ....[102]....
        /*14e0*/ 	.word	0x00021b70


	//   ....[103]....
        /*14e4*/ 	.word	0x00021bb0


	//   ....[104]....
        /*14e8*/ 	.word	0x00021c00


	//   ....[105]....
        /*14ec*/ 	.word	0x00021c40


	//   ....[106]....
        /*14f0*/ 	.word	0x00021c90


	//   ....[107]....
        /*14f4*/ 	.word	0x00021cd0


	//   ....[108]....
        /*14f8*/ 	.word	0x00021d20


	//   ....[109]....
        /*14fc*/ 	.word	0x00021d70


	//   ....[110]....
        /*1500*/ 	.word	0x00021dc0


	//   ....[111]....
        /*1504*/ 	.word	0x00021e10


	//   ....[112]....
        /*1508*/ 	.word	0x00021e60


	//   ....[113]....
        /*150c*/ 	.word	0x00021eb0


	//   ....[114]....
        /*1510*/ 	.word	0x00021f00


	//   ....[115]....
        /*1514*/ 	.word	0x00021f50


	//   ....[116]....
        /*1518*/ 	.word	0x00021fc0


	//   ....[117]....
        /*151c*/ 	.word	0x00022030


	//   ....[118]....
        /*1520*/ 	.word	0x000220a0


	//   ....[119]....
        /*1524*/ 	.word	0x00022100


	//   ....[120]....
        /*1528*/ 	.word	0x00022170


	//   ....[121]....
        /*152c*/ 	.word	0x000221e0


	//   ....[122]....
        /*1530*/ 	.word	0x00022250


	//   ....[123]....
        /*1534*/ 	.word	0x000222b0


	//   ....[124]....
        /*1538*/ 	.word	0x00022320


	//   ....[125]....
        /*153c*/ 	.word	0x00022390


	//   ....[126]....
        /*1540*/ 	.word	0x00022400


	//   ....[127]....
        /*1544*/ 	.word	0x00022460


	//   ....[128]....
        /*1548*/ 	.word	0x000224d0


	//   ....[129]....
        /*154c*/ 	.word	0x00022540


	//   ....[130]....
        /*1550*/ 	.word	0x000225b0


	//   ....[131]....
        /*1554*/ 	.word	0x00022610


	//   ....[132]....
        /*1558*/ 	.word	0x00022680


	//   ....[133]....
        /*155c*/ 	.word	0x000226f0


	//   ....[134]....
        /*1560*/ 	.word	0x00022760


	//   ....[135]....
        /*1564*/ 	.word	0x000227c0


	//   ....[136]....
        /*1568*/ 	.word	0x00022830


	//   ....[137]....
        /*156c*/ 	.word	0x000228a0


	//   ....[138]....
        /*1570*/ 	.word	0x00022910


	//   ....[139]....
        /*1574*/ 	.word	0x00022970


	//   ....[140]....
        /*1578*/ 	.word	0x000229e0


	//   ....[141]....
        /*157c*/ 	.word	0x00022a50


	//   ....[142]....
        /*1580*/ 	.word	0x00022ac0


	//   ....[143]....
        /*1584*/ 	.word	0x00022b20


	//   ....[144]....
        /*1588*/ 	.word	0x00022b90


	//   ....[145]....
        /*158c*/ 	.word	0x00022c00


	//   ....[146]....
        /*1590*/ 	.word	0x00022c70


	//   ....[147]....
        /*1594*/ 	.word	0x00022cd0


	//   ....[148]....
        /*1598*/ 	.word	0x00022d40


	//   ....[149]....
        /*159c*/ 	.word	0x00022db0


	//   ....[150]....
        /*15a0*/ 	.word	0x00022e20


	//   ....[151]....
        /*15a4*/ 	.word	0x00022e80


	//   ....[152]....
        /*15a8*/ 	.word	0x00022ef0


	//   ....[153]....
        /*15ac*/ 	.word	0x00022f60


	//   ....[154]....
        /*15b0*/ 	.word	0x00022fd0


	//   ....[155]....
        /*15b4*/ 	.word	0x00023030


	//   ....[156]....
        /*15b8*/ 	.word	0x000230a0


	//   ....[157]....
        /*15bc*/ 	.word	0x00023110


	//   ....[158]....
        /*15c0*/ 	.word	0x00023160


	//   ....[159]....
        /*15c4*/ 	.word	0x000231a0


	//   ....[160]....
        /*15c8*/ 	.word	0x000231f0


	//   ....[161]....
        /*15cc*/ 	.word	0x00023240


	//   ....[162]....
        /*15d0*/ 	.word	0x00023290


	//   ....[163]....
        /*15d4*/ 	.word	0x00023300


	//   ....[164]....
        /*15d8*/ 	.word	0x00023350


	//   ....[165]....
        /*15dc*/ 	.word	0x000233a0


	//   ....[166]....
        /*15e0*/ 	.word	0x000233f0


	//   ....[167]....
        /*15e4*/ 	.word	0x00023440


	//   ....[168]....
        /*15e8*/ 	.word	0x00023490


	//   ....[169]....
        /*15ec*/ 	.word	0x00023500


	//   ....[170]....
        /*15f0*/ 	.word	0x00023550


	//   ....[171]....
        /*15f4*/ 	.word	0x000235c0


	//   ....[172]....
        /*15f8*/ 	.word	0x00023620


	//   ....[173]....
        /*15fc*/ 	.word	0x00023690


	//----- nvinfo : EIATTR_EXIT_INSTR_OFFSETS
	.align		4
.L_568:
        /*1600*/ 	.byte	0x04, 0x1c
        /*1602*/ 	.short	(.L_570 - .L_569)


	//   ....[0]....
.L_569:
        /*1604*/ 	.word	0x000010d0


	//   ....[1]....
        /*1608*/ 	.word	0x0001d7a0


	//----- nvinfo : EIATTR_MAX_THREADS
	.align		4
.L_570:
        /*160c*/ 	.byte	0x04, 0x05
        /*160e*/ 	.short	(.L_572 - .L_571)
.L_571:
        /*1610*/ 	.word	0x00000080
        /*1614*/ 	.word	0x00000001
        /*1618*/ 	.word	0x00000001


	//----- nvinfo : EIATTR_CRS_STACK_SIZE
	.align		4
.L_572:
        /*161c*/ 	.byte	0x04, 0x1e
        /*161e*/ 	.short	(.L_574 - .L_573)
.L_573:
        /*1620*/ 	.word	0x00000000
.L_574:


//--------------------- .nv.callgraph             --------------------------
	.section	.nv.callgraph,"",@"SHT_CUDA_CALLGRAPH"
	.align	4
	.sectionentsize	8
	.align		4
        /*0000*/ 	.word	0x00000000
	.align		4
        /*0004*/ 	.word	0xffffffff
	.align		4
        /*0008*/ 	.word	0x00000000
	.align		4
        /*000c*/ 	.word	0xfffffffe
	.align		4
        /*0010*/ 	.word	0x00000000
	.align		4
        /*0014*/ 	.word	0xfffffffd
	.align		4
        /*0018*/ 	.word	0x00000000
	.align		4
        /*001c*/ 	.word	0xfffffffc


//--------------------- .nv.rel.action            --------------------------
	.section	.nv.rel.action,"",@"SHT_CUDA_RELOCINFO"
	.align	8
	.sectionentsize	8
        /*0000*/ 	.byte	0x73, 0x00, 0x00, 0x00, 0x00, 0x00, 0x00, 0x00, 0x00, 0x00, 0x00, 0x11, 0x25, 0x00, 0x05, 0x36


//--------------------- .nv.constant4             --------------------------
	.section	.nv.constant4,"a",@progbits
	.align	8
	.align		8
.nv.constant4:
        /*0000*/ 	.dword	_ZN88_INTERNAL_2b931cf9_52_flash_fwd_hdim64_fp16_paged_split_softcapall_sm80_cu_49158569_35084cuda3std3__45__cpo5beginE
	.align		8
        /*0008*/ 	.dword	_ZN88_INTERNAL_2b931cf9_52_flash_fwd_hdim64_fp16_paged_split_softcapall_sm80_cu_49158569_35084cuda3std3__45__cpo3endE
	.align		8
        /*0010*/ 	.dword	_ZN88_INTERNAL_2b931cf9_52_flash_fwd_hdim64_fp16_paged_split_softcapall_sm80_cu_49158569_35084cuda3std3__45__cpo6cbeginE
	.align		8
        /*0018*/ 	.dword	_ZN88_INTERNAL_2b931cf9_52_flash_fwd_hdim64_fp16_paged_split_softcapall_sm80_cu_49158569_35084cuda3std3__45__cpo4cendE
	.align		8
        /*0020*/ 	.dword	_ZN88_INTERNAL_2b931cf9_52_flash_fwd_hdim64_fp16_paged_split_softcapall_sm80_cu_49158569_35084cuda3std3__490_GLOBAL__N__2b931cf9_52_flash_fwd_hdim64_fp16_paged_split_softcapall_sm80_cu_49158569_35086ignoreE
	.align		8
        /*0028*/ 	.dword	_ZN88_INTERNAL_2b931cf9_52_flash_fwd_hdim64_fp16_paged_split_softcapall_sm80_cu_49158569_35084cuda3std3__419piecewise_constructE
	.align		8
        /*0030*/ 	.dword	_ZN88_INTERNAL_2b931cf9_52_flash_fwd_hdim64_fp16_paged_split_softcapall_sm80_cu_49158569_35084cuda3std3__48in_placeE
	.align		8
        /*0038*/ 	.dword	_ZN88_INTERNAL_2b931cf9_52_flash_fwd_hdim64_fp16_paged_split_softcapall_sm80_cu_49158569_35084cuda3std6ranges3__45__cpo4swapE
	.align		8
        /*0040*/ 	.dword	_ZN88_INTERNAL_2b931cf9_52_flash_fwd_hdim64_fp16_paged_split_softcapall_sm80_cu_49158569_35084cuda3std6ranges3__45__cpo9iter_moveE
	.align		8
        /*0048*/ 	.dword	_ZN88_INTERNAL_2b931cf9_52_flash_fwd_hdim64_fp16_paged_split_softcapall_sm80_cu_49158569_35084cute7productE
	.align		8
        /*0050*/ 	.dword	_ZN88_INTERNAL_2b931cf9_52_flash_fwd_hdim64_fp16_paged_split_softcapall_sm80_cu_49158569_35084cute1_E


//--------------------- .nv.constant0._ZN7cutlass13device_kernelIN5flash19enable_sm80_to_sm89INS1_16FlashAttnFwdSm80INS1_25CollectiveMainloopFwdSm80ILi4ELi1ELb0EN4cute5tupleIJNS5_1CILi128EEENS7_ILi112EEENS7_ILi64EEEEEELi64ENS_6half_tEfNS_4arch4Sm80ELb0ELb0ELb1ELb0ELb1ELb0ELb1ELb1EEENS1_21CollectiveEpilogueFwdINS6_IJS8_SA_S9_EEENS6_IJNS7_ILi1EEESI_SI_EEESC_SE_Li128ELb0ELb1ELb1ELb0EEENS1_19SingleTileSchedulerILb0ELb1ELb1ELi128EEEEEEEEEvNT_6ParamsE --------------------------
	.section	.nv.constant0._ZN7cutlass13device_kernelIN5flash19enable_sm80_to_sm89INS1_16FlashAttnFwdSm80INS1_25CollectiveMainloopFwdSm80ILi4ELi1ELb0EN4cute5tupleIJNS5_1CILi128EEENS7_ILi112EEENS7_ILi64EEEEEELi64ENS_6half_tEfNS_4arch4Sm80ELb0ELb0ELb1ELb0ELb1ELb0ELb1ELb1EEENS1_21CollectiveEpilogueFwdINS6_IJS8_SA_S9_EEENS6_IJNS7_ILi1EEESI_SI_EEESC_SE_Li128ELb0ELb1ELb1ELb0EEENS1_19SingleTileSchedulerILb0ELb1ELb1ELi128EEEEEEEEEvNT_6ParamsE,"a",@progbits
	.sectionflags	@""
	.align	4
.nv.constant0._ZN7cutlass13device_kernelIN5flash19enable_sm80_to_sm89INS1_16FlashAttnFwdSm80INS1_25CollectiveMainloopFwdSm80ILi4ELi1ELb0EN4cute5tupleIJNS5_1CILi128EEENS7_ILi112EEENS7_ILi64EEEEEELi64ENS_6half_tEfNS_4arch4Sm80ELb0ELb0ELb1ELb0ELb1ELb0ELb1ELb1EEENS1_21CollectiveEpilogueFwdINS6_IJS8_SA_S9_EEENS6_IJNS7_ILi1EEESI_SI_EEESC_SE_Li128ELb0ELb1ELb1ELb0EEENS1_19SingleTileSchedulerILb0ELb1ELb1ELi128EEEEEEEEEvNT_6ParamsE:
	.zero		1400


//--------------------- .nv.constant0._ZN7cutlass13device_kernelIN5flash19enable_sm80_to_sm89INS1_16FlashAttnFwdSm80INS1_25CollectiveMainloopFwdSm80ILi4ELi1ELb0EN4cute5tupleIJNS5_1CILi128EEENS7_ILi80EEENS7_ILi64EEEEEELi64ENS_6half_tEfNS_4arch4Sm80ELb0ELb0ELb1ELb1ELb1ELb0ELb1ELb1EEENS1_21CollectiveEpilogueFwdINS6_IJS8_SA_S9_EEENS6_IJNS7_ILi1EEESI_SI_EEESC_SE_Li128ELb1ELb1ELb1ELb0EEENS1_36VarlenDynamicPersistentTileSchedulerILi128ELi80ELi128ELi128ELb1ELb1ELb0ELb0ELb1ELb1EEEEEEEEEvNT_6ParamsE --------------------------
	.section	.nv.constant0._ZN7cutlass13device_kernelIN5flash19enable_sm80_to_sm89INS1_16FlashAttnFwdSm80INS1_25CollectiveMainloopFwdSm80ILi4ELi1ELb0EN4cute5tupleIJNS5_1CILi128EEENS7_ILi80EEENS7_ILi64EEEEEELi64ENS_6half_tEfNS_4arch4Sm80ELb0ELb0ELb1ELb1ELb1ELb0ELb1ELb1EEENS1_21CollectiveEpilogueFwdINS6_IJS8_SA_S9_EEENS6_IJNS7_ILi1EEESI_SI_EEESC_SE_Li128ELb1ELb1ELb1ELb0EEENS1_36VarlenDynamicPersistentTileSchedulerILi128ELi80ELi128ELi128ELb1ELb1ELb0ELb0ELb1ELb1EEEEEEEEEvNT_6ParamsE,"a",@progbits
	.sectionflags	@""
	.align	4
.nv.constant0._ZN7cutlass13device_kernelIN5flash19enable_sm80_to_sm89INS1_16FlashAttnFwdSm80INS1_25CollectiveMainloopFwdSm80ILi4ELi1ELb0EN4cute5tupleIJNS5_1CILi128EEENS7_ILi80EEENS7_ILi64EEEEEELi64ENS_6half_tEfNS_4arch4Sm80ELb0ELb0ELb1ELb1ELb1ELb0ELb1ELb1EEENS1_21CollectiveEpilogueFwdINS6_IJS8_SA_S9_EEENS6_IJNS7_ILi1EEESI_SI_EEESC_SE_Li128ELb1ELb1ELb1ELb0EEENS1_36VarlenDynamicPersistentTileSchedulerILi128ELi80ELi128ELi128ELb1ELb1ELb0ELb0ELb1ELb1EEEEEEEEEvNT_6ParamsE:
	.zero		1432


//--------------------- .nv.constant0._ZN7cutlass13device_kernelIN5flash19enable_sm80_to_sm89INS1_16FlashAttnFwdSm80INS1_25CollectiveMainloopFwdSm80ILi4ELi1ELb0EN4cute5tupleIJNS5_1CILi128EEENS7_ILi80EEENS7_ILi64EEEEEELi64ENS_6half_tEfNS_4arch4Sm80ELb0ELb0ELb1ELb1ELb1ELb1ELb1ELb1EEENS1_21CollectiveEpilogueFwdINS6_IJS8_SA_S9_EEENS6_IJNS7_ILi1EEESI_SI_EEESC_SE_Li128ELb1ELb1ELb1ELb0EEENS1_36VarlenDynamicPersistentTileSchedulerILi128ELi80ELi128ELi128ELb1ELb1ELb0ELb0ELb1ELb1EEEEEEEEEvNT_6ParamsE --------------------------
	.section	.nv.constant0._ZN7cutlass13device_kernelIN5flash19enable_sm80_to_sm89INS1_16FlashAttnFwdSm80INS1_25CollectiveMainloopFwdSm80ILi4ELi1ELb0EN4cute5tupleIJNS5_1CILi128EEENS7_ILi80EEENS7_ILi64EEEEEELi64ENS_6half_tEfNS_4arch4Sm80ELb0ELb0ELb1ELb1ELb1ELb1ELb1ELb1EEENS1_21CollectiveEpilogueFwdINS6_IJS8_SA_S9_EEENS6_IJNS7_ILi1EEESI_SI_EEESC_SE_Li128ELb1ELb1ELb1ELb0EEENS1_36VarlenDynamicPersistentTileSchedulerILi128ELi80ELi128ELi128ELb1ELb1ELb0ELb0ELb1ELb1EEEEEEEEEvNT_6ParamsE,"a",@progbits
	.sectionflags	@""
	.align	4
.nv.constant0._ZN7cutlass13device_kernelIN5flash19enable_sm80_to_sm89INS1_16FlashAttnFwdSm80INS1_25CollectiveMainloopFwdSm80ILi4ELi1ELb0EN4cute5tupleIJNS5_1CILi128EEENS7_ILi80EEENS7_ILi64EEEEEELi64ENS_6half_tEfNS_4arch4Sm80ELb0ELb0ELb1ELb1ELb1ELb1ELb1ELb1EEENS1_21CollectiveEpilogueFwdINS6_IJS8_SA_S9_EEENS6_IJNS7_ILi1EEESI_SI_EEESC_SE_Li128ELb1ELb1ELb1ELb0EEENS1_36VarlenDynamicPersistentTileSchedulerILi128ELi80ELi128ELi128ELb1ELb1ELb0ELb0ELb1ELb1EEEEEEEEEvNT_6ParamsE:
	.zero		1432


//--------------------- .nv.constant0._ZN7cutlass13device_kernelIN5flash19enable_sm80_to_sm89INS1_16FlashAttnFwdSm80INS1_25CollectiveMainloopFwdSm80ILi4ELi1ELb0EN4cute5tupleIJNS5_1CILi128EEENS7_ILi96EEENS7_ILi64EEEEEELi64ENS_6half_tEfNS_4arch4Sm80ELb0ELb1ELb1ELb0ELb1ELb0ELb1ELb1EEENS1_21CollectiveEpilogueFwdINS6_IJS8_SA_S9_EEENS6_IJNS7_ILi1EEESI_SI_EEESC_SE_Li128ELb0ELb1ELb1ELb0EEENS1_19SingleTileSchedulerILb0ELb1ELb1ELi128EEEEEEEEEvNT_6ParamsE --------------------------
	.section	.nv.constant0._ZN7cutlass13device_kernelIN5flash19enable_sm80_to_sm89INS1_16FlashAttnFwdSm80INS1_25CollectiveMainloopFwdSm80ILi4ELi1ELb0EN4cute5tupleIJNS5_1CILi128EEENS7_ILi96EEENS7_ILi64EEEEEELi64ENS_6half_tEfNS_4arch4Sm80ELb0ELb1ELb1ELb0ELb1ELb0ELb1ELb1EEENS1_21CollectiveEpilogueFwdINS6_IJS8_SA_S9_EEENS6_IJNS7_ILi1EEESI_SI_EEESC_SE_Li128ELb0ELb1ELb1ELb0EEENS1_19SingleTileSchedulerILb0ELb1ELb1ELi128EEEEEEEEEvNT_6ParamsE,"a",@progbits
	.sectionflags	@""
	.align	4
.nv.constant0._ZN7cutlass13device_kernelIN5flash19enable_sm80_to_sm89INS1_16FlashAttnFwdSm80INS1_25CollectiveMainloopFwdSm80ILi4ELi1ELb0EN4cute5tupleIJNS5_1CILi128EEENS7_ILi96EEENS7_ILi64EEEEEELi64ENS_6half_tEfNS_4arch4Sm80ELb0ELb1ELb1ELb0ELb1ELb0ELb1ELb1EEENS1_21CollectiveEpilogueFwdINS6_IJS8_SA_S9_EEENS6_IJNS7_ILi1EEESI_SI_EEESC_SE_Li128ELb0ELb1ELb1ELb0EEENS1_19SingleTileSchedulerILb0ELb1ELb1ELi128EEEEEEEEEvNT_6ParamsE:
	.zero		1400


//--------------------- .nv.constant0._ZN7cutlass13device_kernelIN5flash19enable_sm80_to_sm89INS1_16FlashAttnFwdSm80INS1_25CollectiveMainloopFwdSm80ILi4ELi1ELb0EN4cute5tupleIJNS5_1CILi128EEENS7_ILi80EEENS7_ILi64EEEEEELi64ENS_6half_tEfNS_4arch4Sm80ELb0ELb1ELb1ELb1ELb1ELb0ELb1ELb1EEENS1_21CollectiveEpilogueFwdINS6_IJS8_SA_S9_EEENS6_IJNS7_ILi1EEESI_SI_EEESC_SE_Li128ELb1ELb1ELb1ELb0EEENS1_36VarlenDynamicPersistentTileSchedulerILi128ELi80ELi128ELi128ELb1ELb1ELb0ELb1ELb0ELb1EEEEEEEEEvNT_6ParamsE --------------------------
	.section	.nv.constant0._ZN7cutlass13device_kernelIN5flash19enable_sm80_to_sm89INS1_16FlashAttnFwdSm80INS1_25CollectiveMainloopFwdSm80ILi4ELi1ELb0EN4cute5tupleIJNS5_1CILi128EEENS7_ILi80EEENS7_ILi64EEEEEELi64ENS_6half_tEfNS_4arch4Sm80ELb0ELb1ELb1ELb1ELb1ELb0ELb1ELb1EEENS1_21CollectiveEpilogueFwdINS6_IJS8_SA_S9_EEENS6_IJNS7_ILi1EEESI_SI_EEESC_SE_Li128ELb1ELb1ELb1ELb0EEENS1_36VarlenDynamicPersistentTileSchedulerILi128ELi80ELi128ELi128ELb1ELb1ELb0ELb1ELb0ELb1EEEEEEEEEvNT_6ParamsE,"a",@progbits
	.sectionflags	@""
	.align	4
.nv.constant0._ZN7cutlass13device_kernelIN5flash19enable_sm80_to_sm89INS1_16FlashAttnFwdSm80INS1_25CollectiveMainloopFwdSm80ILi4ELi1ELb0EN4cute5tupleIJNS5_1CILi128EEENS7_ILi80EEENS7_ILi64EEEEEELi64ENS_6half_tEfNS_4arch4Sm80ELb0ELb1ELb1ELb1ELb1ELb0ELb1ELb1EEENS1_21CollectiveEpilogueFwdINS6_IJS8_SA_S9_EEENS6_IJNS7_ILi1EEESI_SI_EEESC_SE_Li128ELb1ELb1ELb1ELb0EEENS1_36VarlenDynamicPersistentTileSchedulerILi128ELi80ELi128ELi128ELb1ELb1ELb0ELb1ELb0ELb1EEEEEEEEEvNT_6ParamsE:
	.zero		1432


//--------------------- .nv.constant0._ZN7cutlass13device_kernelIN5flash19enable_sm80_to_sm89INS1_16FlashAttnFwdSm80INS1_25CollectiveMainloopFwdSm80ILi4ELi1ELb0EN4cute5tupleIJNS5_1CILi128EEENS7_ILi80EEENS7_ILi64EEEEEELi64ENS_6half_tEfNS_4arch4Sm80ELb0ELb1ELb1ELb1ELb1ELb1ELb1ELb1EEENS1_21CollectiveEpilogueFwdINS6_IJS8_SA_S9_EEENS6_IJNS7_ILi1EEESI_SI_EEESC_SE_Li128ELb1ELb1ELb1ELb0EEENS1_36VarlenDynamicPersistentTileSchedulerILi128ELi80ELi128ELi128ELb1ELb1ELb0ELb1ELb0ELb1EEEEEEEEEvNT_6ParamsE --------------------------
	.section	.nv.constant0._ZN7cutlass13device_kernelIN5flash19enable_sm80_to_sm89INS1_16FlashAttnFwdSm80INS1_25CollectiveMainloopFwdSm80ILi4ELi1ELb0EN4cute5tupleIJNS5_1CILi128EEENS7_ILi80EEENS7_ILi64EEEEEELi64ENS_6half_tEfNS_4arch4Sm80ELb0ELb1ELb1ELb1ELb1ELb1ELb1ELb1EEENS1_21CollectiveEpilogueFwdINS6_IJS8_SA_S9_EEENS6_IJNS7_ILi1EEESI_SI_EEESC_SE_Li128ELb1ELb1ELb1ELb0EEENS1_36VarlenDynamicPersistentTileSchedulerILi128ELi80ELi128ELi128ELb1ELb1ELb0ELb1ELb0ELb1EEEEEEEEEvNT_6ParamsE,"a",@progbits
	.sectionflags	@""
	.align	4
.nv.constant0._ZN7cutlass13device_kernelIN5flash19enable_sm80_to_sm89INS1_16FlashAttnFwdSm80INS1_25CollectiveMainloopFwdSm80ILi4ELi1ELb0EN4cute5tupleIJNS5_1CILi128EEENS7_ILi80EEENS7_ILi64EEEEEELi64ENS_6half_tEfNS_4arch4Sm80ELb0ELb1ELb1ELb1ELb1ELb1ELb1ELb1EEENS1_21CollectiveEpilogueFwdINS6_IJS8_SA_S9_EEENS6_IJNS7_ILi1EEESI_SI_EEESC_SE_Li128ELb1ELb1ELb1ELb0EEENS1_36VarlenDynamicPersistentTileSchedulerILi128ELi80ELi128ELi128ELb1ELb1ELb0ELb1ELb0ELb1EEEEEEEEEvNT_6ParamsE:
	.zero		1432


//--------------------- .nv.constant0._ZN7cutlass13device_kernelIN5flash19enable_sm80_to_sm89INS1_16FlashAttnFwdSm80INS1_25CollectiveMainloopFwdSm80ILi4ELi1ELb0EN4cute5tupleIJNS5_1CILi128EEENS7_ILi112EEENS7_ILi64EEEEEELi64ENS_6half_tEfNS_4arch4Sm80ELb1ELb0ELb1ELb0ELb1ELb0ELb1ELb1EEENS1_21CollectiveEpilogueFwdINS6_IJS8_SA_S9_EEENS6_IJNS7_ILi1EEESI_SI_EEESC_SE_Li128ELb0ELb1ELb1ELb0EEENS1_30DynamicPersistentTileSchedulerILi128ELi128ELb1ELb1ELb0EEEEEEEEEvNT_6ParamsE --------------------------
	.section	.nv.constant0._ZN7cutlass13device_kernelIN5flash19enable_sm80_to_sm89INS1_16FlashAttnFwdSm80INS1_25CollectiveMainloopFwdSm80ILi4ELi1ELb0EN4cute5tupleIJNS5_1CILi128EEENS7_ILi112EEENS7_ILi64EEEEEELi64ENS_6half_tEfNS_4arch4Sm80ELb1ELb0ELb1ELb0ELb1ELb0ELb1ELb1EEENS1_21CollectiveEpilogueFwdINS6_IJS8_SA_S9_EEENS6_IJNS7_ILi1EEESI_SI_EEESC_SE_Li128ELb0ELb1ELb1ELb0EEENS1_30DynamicPersistentTileSchedulerILi128ELi128ELb1ELb1ELb0EEEEEEEEEvNT_6ParamsE,"a",@progbits
	.sectionflags	@""
	.align	4
.nv.constant0._ZN7cutlass13device_kernelIN5flash19enable_sm80_to_sm89INS1_16FlashAttnFwdSm80INS1_25CollectiveMainloopFwdSm80ILi4ELi1ELb0EN4cute5tupleIJNS5_1CILi128EEENS7_ILi112EEENS7_ILi64EEEEEELi64ENS_6half_tEfNS_4arch4Sm80ELb1ELb0ELb1ELb0ELb1ELb0ELb1ELb1EEENS1_21CollectiveEpilogueFwdINS6_IJS8_SA_S9_EEENS6_IJNS7_ILi1EEESI_SI_EEESC_SE_Li128ELb0ELb1ELb1ELb0EEENS1_30DynamicPersistentTileSchedulerILi128ELi128ELb1ELb1ELb0EEEEEEEEEvNT_6ParamsE:
	.zero		1416


//--------------------- .nv.constant0._ZN7cutlass13device_kernelIN5flash19enable_sm80_to_sm89INS1_16FlashAttnFwdSm80INS1_25CollectiveMainloopFwdSm80ILi4ELi1ELb0EN4cute5tupleIJNS5_1CILi128EEENS7_ILi80EEENS7_ILi64EEEEEELi64ENS_6half_tEfNS_4arch4Sm80ELb1ELb0ELb1ELb1ELb1ELb0ELb1ELb1EEENS1_21CollectiveEpilogueFwdINS6_IJS8_SA_S9_EEENS6_IJNS7_ILi1EEESI_SI_EEESC_SE_Li128ELb1ELb1ELb1ELb0EEENS1_36VarlenDynamicPersistentTileSchedulerILi128ELi80ELi128ELi128ELb1ELb1ELb0ELb1ELb1ELb1EEEEEEEEEvNT_6ParamsE --------------------------
	.section	.nv.constant0._ZN7cutlass13device_kernelIN5flash19enable_sm80_to_sm89INS1_16FlashAttnFwdSm80INS1_25CollectiveMainloopFwdSm80ILi4ELi1ELb0EN4cute5tupleIJNS5_1CILi128EEENS7_ILi80EEENS7_ILi64EEEEEELi64ENS_6half_tEfNS_4arch4Sm80ELb1ELb0ELb1ELb1ELb1ELb0ELb1ELb1EEENS1_21CollectiveEpilogueFwdINS6_IJS8_SA_S9_EEENS6_IJNS7_ILi1EEESI_SI_EEESC_SE_Li128ELb1ELb1ELb1ELb0EEENS1_36VarlenDynamicPersistentTileSchedulerILi128ELi80ELi128ELi128ELb1ELb1ELb0ELb1ELb1ELb1EEEEEEEEEvNT_6ParamsE,"a",@progbits
	.sectionflags	@""
	.align	4
.nv.constant0._ZN7cutlass13device_kernelIN5flash19enable_sm80_to_sm89INS1_16FlashAttnFwdSm80INS1_25CollectiveMainloopFwdSm80ILi4ELi1ELb0EN4cute5tupleIJNS5_1CILi128EEENS7_ILi80EEENS7_ILi64EEEEEELi64ENS_6half_tEfNS_4arch4Sm80ELb1ELb0ELb1ELb1ELb1ELb0ELb1ELb1EEENS1_21CollectiveEpilogueFwdINS6_IJS8_SA_S9_EEENS6_IJNS7_ILi1EEESI_SI_EEESC_SE_Li128ELb1ELb1ELb1ELb0EEENS1_36VarlenDynamicPersistentTileSchedulerILi128ELi80ELi128ELi128ELb1ELb1ELb0ELb1ELb1ELb1EEEEEEEEEvNT_6ParamsE:
	.zero		1432


//--------------------- .nv.constant0._ZN7cutlass13device_kernelIN5flash19enable_sm80_to_sm89INS1_16FlashAttnFwdSm80INS1_25CollectiveMainloopFwdSm80ILi4ELi1ELb0EN4cute5tupleIJNS5_1CILi128EEENS7_ILi80EEENS7_ILi64EEEEEELi64ENS_6half_tEfNS_4arch4Sm80ELb1ELb0ELb1ELb1ELb1ELb1ELb1ELb1EEENS1_21CollectiveEpilogueFwdINS6_IJS8_SA_S9_EEENS6_IJNS7_ILi1EEESI_SI_EEESC_SE_Li128ELb1ELb1ELb1ELb0EEENS1_36VarlenDynamicPersistentTileSchedulerILi128ELi80ELi128ELi128ELb1ELb1ELb0ELb1ELb1ELb1EEEEEEEEEvNT_6ParamsE --------------------------
	.section	.nv.constant0._ZN7cutlass13device_kernelIN5flash19enable_sm80_to_sm89INS1_16FlashAttnFwdSm80INS1_25CollectiveMainloopFwdSm80ILi4ELi1ELb0EN4cute5tupleIJNS5_1CILi128EEENS7_ILi80EEENS7_ILi64EEEEEELi64ENS_6half_tEfNS_4arch4Sm80ELb1ELb0ELb1ELb1ELb1ELb1ELb1ELb1EEENS1_21CollectiveEpilogueFwdINS6_IJS8_SA_S9_EEENS6_IJNS7_ILi1EEESI_SI_EEESC_SE_Li128ELb1ELb1ELb1ELb0EEENS1_36VarlenDynamicPersistentTileSchedulerILi128ELi80ELi128ELi128ELb1ELb1ELb0ELb1ELb1ELb1EEEEEEEEEvNT_6ParamsE,"a",@progbits
	.sectionflags	@""
	.align	4
.nv.constant0._ZN7cutlass13device_kernelIN5flash19enable_sm80_to_sm89INS1_16FlashAttnFwdSm80INS1_25CollectiveMainloopFwdSm80ILi4ELi1ELb0EN4cute5tupleIJNS5_1CILi128EEENS7_ILi80EEENS7_ILi64EEEEEELi64ENS_6half_tEfNS_4arch4Sm80ELb1ELb0ELb1ELb1ELb1ELb1ELb1ELb1EEENS1_21CollectiveEpilogueFwdINS6_IJS8_SA_S9_EEENS6_IJNS7_ILi1EEESI_SI_EEESC_SE_Li128ELb1ELb1ELb1ELb0EEENS1_36VarlenDynamicPersistentTileSchedulerILi128ELi80ELi128ELi128ELb1ELb1ELb0ELb1ELb1ELb1EEEEEEEEEvNT_6ParamsE:
	.zero		1432


//--------------------- .nv.constant0._ZN7cutlass13device_kernelIN5flash19enable_sm80_to_sm89INS1_16FlashAttnFwdSm80INS1_25CollectiveMainloopFwdSm80ILi4ELi1ELb0EN4cute5tupleIJNS5_1CILi128EEENS7_ILi112EEENS7_ILi64EEEEEELi64ENS_6half_tEfNS_4arch4Sm80ELb0ELb0ELb0ELb0ELb1ELb0ELb1ELb1EEENS1_21CollectiveEpilogueFwdINS6_IJS8_SA_S9_EEENS6_IJNS7_ILi1EEESI_SI_EEESC_SE_Li128ELb0ELb1ELb1ELb0EEENS1_19SingleTileSchedulerILb0ELb1ELb1ELi128EEEEEEEEEvNT_6ParamsE --------------------------
	.section	.nv.constant0._ZN7cutlass13device_kernelIN5flash19enable_sm80_to_sm89INS1_16FlashAttnFwdSm80INS1_25CollectiveMainloopFwdSm80ILi4ELi1ELb0EN4cute5tupleIJNS5_1CILi128EEENS7_ILi112EEENS7_ILi64EEEEEELi64ENS_6half_tEfNS_4arch4Sm80ELb0ELb0ELb0ELb0ELb1ELb0ELb1ELb1EEENS1_21CollectiveEpilogueFwdINS6_IJS8_SA_S9_EEENS6_IJNS7_ILi1EEESI_SI_EEESC_SE_Li128ELb0ELb1ELb1ELb0EEENS1_19SingleTileSchedulerILb0ELb1ELb1ELi128EEEEEEEEEvNT_6ParamsE,"a",@progbits
	.sectionflags	@""
	.align	4
.nv.constant0._ZN7cutlass13device_kernelIN5flash19enable_sm80_to_sm89INS1_16FlashAttnFwdSm80INS1_25CollectiveMainloopFwdSm80ILi4ELi1ELb0EN4cute5tupleIJNS5_1CILi128EEENS7_ILi112EEENS7_ILi64EEEEEELi64ENS_6half_tEfNS_4arch4Sm80ELb0ELb0ELb0ELb0ELb1ELb0ELb1ELb1EEENS1_21CollectiveEpilogueFwdINS6_IJS8_SA_S9_EEENS6_IJNS7_ILi1EEESI_SI_EEESC_SE_Li128ELb0ELb1ELb1ELb0EEENS1_19SingleTileSchedulerILb0ELb1ELb1ELi128EEEEEEEEEvNT_6ParamsE:
	.zero		1400


//--------------------- .nv.constant0._ZN7cutlass13device_kernelIN5flash19enable_sm80_to_sm89INS1_16FlashAttnFwdSm80INS1_25CollectiveMainloopFwdSm80ILi4ELi1ELb0EN4cute5tupleIJNS5_1CILi128EEENS7_ILi80EEENS7_ILi64EEEEEELi64ENS_6half_tEfNS_4arch4Sm80ELb0ELb0ELb0ELb1ELb1ELb0ELb1ELb1EEENS1_21CollectiveEpilogueFwdINS6_IJS8_SA_S9_EEENS6_IJNS7_ILi1EEESI_SI_EEESC_SE_Li128ELb1ELb1ELb1ELb0EEENS1_36VarlenDynamicPersistentTileSchedulerILi128ELi80ELi128ELi128ELb1ELb1ELb0ELb0ELb1ELb1EEEEEEEEEvNT_6ParamsE --------------------------
	.section	.nv.constant0._ZN7cutlass13device_kernelIN5flash19enable_sm80_to_sm89INS1_16FlashAttnFwdSm80INS1_25CollectiveMainloopFwdSm80ILi4ELi1ELb0EN4cute5tupleIJNS5_1CILi128EEENS7_ILi80EEENS7_ILi64EEEEEELi64ENS_6half_tEfNS_4arch4Sm80ELb0ELb0ELb0ELb1ELb1ELb0ELb1ELb1EEENS1_21CollectiveEpilogueFwdINS6_IJS8_SA_S9_EEENS6_IJNS7_ILi1EEESI_SI_EEESC_SE_Li128ELb1ELb1ELb1ELb0EEENS1_36VarlenDynamicPersistentTileSchedulerILi128ELi80ELi128ELi128ELb1ELb1ELb0ELb0ELb1ELb1EEEEEEEEEvNT_6ParamsE,"a",@progbits
	.sectionflags	@""
	.align	4
.nv.constant0._ZN7cutlass13device_kernelIN5flash19enable_sm80_to_sm89INS1_16FlashAttnFwdSm80INS1_25CollectiveMainloopFwdSm80ILi4ELi1ELb0EN4cute5tupleIJNS5_1CILi128EEENS7_ILi80EEENS7_ILi64EEEEEELi64ENS_6half_tEfNS_4arch4Sm80ELb0ELb0ELb0ELb1ELb1ELb0ELb1ELb1EEENS1_21CollectiveEpilogueFwdINS6_IJS8_SA_S9_EEENS6_IJNS7_ILi1EEESI_SI_EEESC_SE_Li128ELb1ELb1ELb1ELb0EEENS1_36VarlenDynamicPersistentTileSchedulerILi128ELi80ELi128ELi128ELb1ELb1ELb0ELb0ELb1ELb1EEEEEEEEEvNT_6ParamsE:
	.zero		1432


//--------------------- .nv.constant0._ZN7cutlass13device_kernelIN5flash19enable_sm80_to_sm89INS1_16FlashAttnFwdSm80INS1_25CollectiveMainloopFwdSm80ILi4ELi1ELb0EN4cute5tupleIJNS5_1CILi128EEENS7_ILi80EEENS7_ILi64EEEEEELi64ENS_6half_tEfNS_4arch4Sm80ELb0ELb0ELb0ELb1ELb1ELb1ELb1ELb1EEENS1_21CollectiveEpilogueFwdINS6_IJS8_SA_S9_EEENS6_IJNS7_ILi1EEESI_SI_EEESC_SE_Li128ELb1ELb1ELb1ELb0EEENS1_36VarlenDynamicPersistentTileSchedulerILi128ELi80ELi128ELi128ELb1ELb1ELb0ELb0ELb1ELb1EEEEEEEEEvNT_6ParamsE --------------------------
	.section	.nv.constant0._ZN7cutlass13device_kernelIN5flash19enable_sm80_to_sm89INS1_16FlashAttnFwdSm80INS1_25CollectiveMainloopFwdSm80ILi4ELi1ELb0EN4cute5tupleIJNS5_1CILi128EEENS7_ILi80EEENS7_ILi64EEEEEELi64ENS_6half_tEfNS_4arch4Sm80ELb0ELb0ELb0ELb1ELb1ELb1ELb1ELb1EEENS1_21CollectiveEpilogueFwdINS6_IJS8_SA_S9_EEENS6_IJNS7_ILi1EEESI_SI_EEESC_SE_Li128ELb1ELb1ELb1ELb0EEENS1_36VarlenDynamicPersistentTileSchedulerILi128ELi80ELi128ELi128ELb1ELb1ELb0ELb0ELb1ELb1EEEEEEEEEvNT_6ParamsE,"a",@progbits
	.sectionflags	@""
	.align	4
.nv.constant0._ZN7cutlass13device_kernelIN5flash19enable_sm80_to_sm89INS1_16FlashAttnFwdSm80INS1_25CollectiveMainloopFwdSm80ILi4ELi1ELb0EN4cute5tupleIJNS5_1CILi128EEENS7_ILi80EEENS7_ILi64EEEEEELi64ENS_6half_tEfNS_4arch4Sm80ELb0ELb0ELb0ELb1ELb1ELb1ELb1ELb1EEENS1_21CollectiveEpilogueFwdINS6_IJS8_SA_S9_EEENS6_IJNS7_ILi1EEESI_SI_EEESC_SE_Li128ELb1ELb1ELb1ELb0EEENS1_36VarlenDynamicPersistentTileSchedulerILi128ELi80ELi128ELi128ELb1ELb1ELb0ELb0ELb1ELb1EEEEEEEEEvNT_6ParamsE:
	.zero		1432


//--------------------- .nv.constant0._ZN7cutlass13device_kernelIN5flash19enable_sm80_to_sm89INS1_16FlashAttnFwdSm80INS1_25CollectiveMainloopFwdSm80ILi4ELi1ELb0EN4cute5tupleIJNS5_1CILi128EEENS7_ILi96EEENS7_ILi64EEEEEELi64ENS_6half_tEfNS_4arch4Sm80ELb0ELb1ELb0ELb0ELb1ELb0ELb1ELb1EEENS1_21CollectiveEpilogueFwdINS6_IJS8_SA_S9_EEENS6_IJNS7_ILi1EEESI_SI_EEESC_SE_Li128ELb0ELb1ELb1ELb0EEENS1_19SingleTileSchedulerILb0ELb1ELb1ELi128EEEEEEEEEvNT_6ParamsE --------------------------
	.section	.nv.constant0._ZN7cutlass13device_kernelIN5flash19enable_sm80_to_sm89INS1_16FlashAttnFwdSm80INS1_25CollectiveMainloopFwdSm80ILi4ELi1ELb0EN4cute5tupleIJNS5_1CILi128EEENS7_ILi96EEENS7_ILi64EEEEEELi64ENS_6half_tEfNS_4arch4Sm80ELb0ELb1ELb0ELb0ELb1ELb0ELb1ELb1EEENS1_21CollectiveEpilogueFwdINS6_IJS8_SA_S9_EEENS6_IJNS7_ILi1EEESI_SI_EEESC_SE_Li128ELb0ELb1ELb1ELb0EEENS1_19SingleTileSchedulerILb0ELb1ELb1ELi128EEEEEEEEEvNT_6ParamsE,"a",@progbits
	.sectionflags	@""
	.align	4
.nv.constant0._ZN7cutlass13device_kernelIN5flash19enable_sm80_to_sm89INS1_16FlashAttnFwdSm80INS1_25CollectiveMainloopFwdSm80ILi4ELi1ELb0EN4cute5tupleIJNS5_1CILi128EEENS7_ILi96EEENS7_ILi64EEEEEELi64ENS_6half_tEfNS_4arch4Sm80ELb0ELb1ELb0ELb0ELb1ELb0ELb1ELb1EEENS1_21CollectiveEpilogueFwdINS6_IJS8_SA_S9_EEENS6_IJNS7_ILi1EEESI_SI_EEESC_SE_Li128ELb0ELb1ELb1ELb0EEENS1_19SingleTileSchedulerILb0ELb1ELb1ELi128EEEEEEEEEvNT_6ParamsE:
	.zero		1400


//--------------------- .nv.constant0._ZN7cutlass13device_kernelIN5flash19enable_sm80_to_sm89INS1_16FlashAttnFwdSm80INS1_25CollectiveMainloopFwdSm80ILi4ELi1ELb0EN4cute5tupleIJNS5_1CILi128EEENS7_ILi80EEENS7_ILi64EEEEEELi64ENS_6half_tEfNS_4arch4Sm80ELb0ELb1ELb0ELb1ELb1ELb0ELb1ELb1EEENS1_21CollectiveEpilogueFwdINS6_IJS8_SA_S9_EEENS6_IJNS7_ILi1EEESI_SI_EEESC_SE_Li128ELb1ELb1ELb1ELb0EEENS1_36VarlenDynamicPersistentTileSchedulerILi128ELi80ELi128ELi128ELb1ELb1ELb0ELb1ELb0ELb1EEEEEEEEEvNT_6ParamsE --------------------------
	.section	.nv.constant0._ZN7cutlass13device_kernelIN5flash19enable_sm80_to_sm89INS1_16FlashAttnFwdSm80INS1_25CollectiveMainloopFwdSm80ILi4ELi1ELb0EN4cute5tupleIJNS5_1CILi128EEENS7_ILi80EEENS7_ILi64EEEEEELi64ENS_6half_tEfNS_4arch4Sm80ELb0ELb1ELb0ELb1ELb1ELb0ELb1ELb1EEENS1_21CollectiveEpilogueFwdINS6_IJS8_SA_S9_EEENS6_IJNS7_ILi1EEESI_SI_EEESC_SE_Li128ELb1ELb1ELb1ELb0EEENS1_36VarlenDynamicPersistentTileSchedulerILi128ELi80ELi128ELi128ELb1ELb1ELb0ELb1ELb0ELb1EEEEEEEEEvNT_6ParamsE,"a",@progbits
	.sectionflags	@""
	.align	4
.nv.constant0._ZN7cutlass13device_kernelIN5flash19enable_sm80_to_sm89INS1_16FlashAttnFwdSm80INS1_25CollectiveMainloopFwdSm80ILi4ELi1ELb0EN4cute5tupleIJNS5_1CILi128EEENS7_ILi80EEENS7_ILi64EEEEEELi64ENS_6half_tEfNS_4arch4Sm80ELb0ELb1ELb0ELb1ELb1ELb0ELb1ELb1EEENS1_21CollectiveEpilogueFwdINS6_IJS8_SA_S9_EEENS6_IJNS7_ILi1EEESI_SI_EEESC_SE_Li128ELb1ELb1ELb1ELb0EEENS1_36VarlenDynamicPersistentTileSchedulerILi128ELi80ELi128ELi128ELb1ELb1ELb0ELb1ELb0ELb1EEEEEEEEEvNT_6ParamsE:
	.zero		1432


//--------------------- .nv.constant0._ZN7cutlass13device_kernelIN5flash19enable_sm80_to_sm89INS1_16FlashAttnFwdSm80INS1_25CollectiveMainloopFwdSm80ILi4ELi1ELb0EN4cute5tupleIJNS5_1CILi128EEENS7_ILi80EEENS7_ILi64EEEEEELi64ENS_6half_tEfNS_4arch4Sm80ELb0ELb1ELb0ELb1ELb1ELb1ELb1ELb1EEENS1_21CollectiveEpilogueFwdINS6_IJS8_SA_S9_EEENS6_IJNS7_ILi1EEESI_SI_EEESC_SE_Li128ELb1ELb1ELb1ELb0EEENS1_36VarlenDynamicPersistentTileSchedulerILi128ELi80ELi128ELi128ELb1ELb1ELb0ELb1ELb0ELb1EEEEEEEEEvNT_6ParamsE --------------------------
	.section	.nv.constant0._ZN7cutlass13device_kernelIN5flash19enable_sm80_to_sm89INS1_16FlashAttnFwdSm80INS1_25CollectiveMainloopFwdSm80ILi4ELi1ELb0EN4cute5tupleIJNS5_1CILi128EEENS7_ILi80EEENS7_ILi64EEEEEELi64ENS_6half_tEfNS_4arch4Sm80ELb0ELb1ELb0ELb1ELb1ELb1ELb1ELb1EEENS1_21CollectiveEpilogueFwdINS6_IJS8_SA_S9_EEENS6_IJNS7_ILi1EEESI_SI_EEESC_SE_Li128ELb1ELb1ELb1ELb0EEENS1_36VarlenDynamicPersistentTileSchedulerILi128ELi80ELi128ELi128ELb1ELb1ELb0ELb1ELb0ELb1EEEEEEEEEvNT_6ParamsE,"a",@progbits
	.sectionflags	@""
	.align	4
.nv.constant0._ZN7cutlass13device_kernelIN5flash19enable_sm80_to_sm89INS1_16FlashAttnFwdSm80INS1_25CollectiveMainloopFwdSm80ILi4ELi1ELb0EN4cute5tupleIJNS5_1CILi128EEENS7_ILi80EEENS7_ILi64EEEEEELi64ENS_6half_tEfNS_4arch4Sm80ELb0ELb1ELb0ELb1ELb1ELb1ELb1ELb1EEENS1_21CollectiveEpilogueFwdINS6_IJS8_SA_S9_EEENS6_IJNS7_ILi1EEESI_SI_EEESC_SE_Li128ELb1ELb1ELb1ELb0EEENS1_36VarlenDynamicPersistentTileSchedulerILi128ELi80ELi128ELi128ELb1ELb1ELb0ELb1ELb0ELb1EEEEEEEEEvNT_6ParamsE:
	.zero		1432


//--------------------- .nv.constant0._ZN7cutlass13device_kernelIN5flash19enable_sm80_to_sm89INS1_16FlashAttnFwdSm80INS1_25CollectiveMainloopFwdSm80ILi4ELi1ELb0EN4cute5tupleIJNS5_1CILi128EEENS7_ILi112EEENS7_ILi64EEEEEELi64ENS_6half_tEfNS_4arch4Sm80ELb1ELb0ELb0ELb0ELb1ELb0ELb1ELb1EEENS1_21CollectiveEpilogueFwdINS6_IJS8_SA_S9_EEENS6_IJNS7_ILi1EEESI_SI_EEESC_SE_Li128ELb0ELb1ELb1ELb0EEENS1_30DynamicPersistentTileSchedulerILi128ELi128ELb1ELb1ELb0EEEEEEEEEvNT_6ParamsE --------------------------
	.section	.nv.constant0._ZN7cutlass13device_kernelIN5flash19enable_sm80_to_sm89INS1_16FlashAttnFwdSm80INS1_25CollectiveMainloopFwdSm80ILi4ELi1ELb0EN4cute5tupleIJNS5_1CILi128EEENS7_ILi112EEENS7_ILi64EEEEEELi64ENS_6half_tEfNS_4arch4Sm80ELb1ELb0ELb0ELb0ELb1ELb0ELb1ELb1EEENS1_21CollectiveEpilogueFwdINS6_IJS8_SA_S9_EEENS6_IJNS7_ILi1EEESI_SI_EEESC_SE_Li128ELb0ELb1ELb1ELb0EEENS1_30DynamicPersistentTileSchedulerILi128ELi128ELb1ELb1ELb0EEEEEEEEEvNT_6ParamsE,"a",@progbits
	.sectionflags	@""
	.align	4
.nv.constant0._ZN7cutlass13device_kernelIN5flash19enable_sm80_to_sm89INS1_16FlashAttnFwdSm80INS1_25CollectiveMainloopFwdSm80ILi4ELi1ELb0EN4cute5tupleIJNS5_1CILi128EEENS7_ILi112EEENS7_ILi64EEEEEELi64ENS_6half_tEfNS_4arch4Sm80ELb1ELb0ELb0ELb0ELb1ELb0ELb1ELb1EEENS1_21CollectiveEpilogueFwdINS6_IJS8_SA_S9_EEENS6_IJNS7_ILi1EEESI_SI_EEESC_SE_Li128ELb0ELb1ELb1ELb0EEENS1_30DynamicPersistentTileSchedulerILi128ELi128ELb1ELb1ELb0EEEEEEEEEvNT_6ParamsE:
	.zero		1416


//--------------------- .nv.constant0._ZN7cutlass13device_kernelIN5flash19enable_sm80_to_sm89INS1_16FlashAttnFwdSm80INS1_25CollectiveMainloopFwdSm80ILi4ELi1ELb0EN4cute5tupleIJNS5_1CILi128EEENS7_ILi80EEENS7_ILi64EEEEEELi64ENS_6half_tEfNS_4arch4Sm80ELb1ELb0ELb0ELb1ELb1ELb0ELb1ELb1EEENS1_21CollectiveEpilogueFwdINS6_IJS8_SA_S9_EEENS6_IJNS7_ILi1EEESI_SI_EEESC_SE_Li128ELb1ELb1ELb1ELb0EEENS1_36VarlenDynamicPersistentTileSchedulerILi128ELi80ELi128ELi128ELb1ELb1ELb0ELb1ELb1ELb1EEEEEEEEEvNT_6ParamsE --------------------------
	.section	.nv.constant0._ZN7cutlass13device_kernelIN5flash19enable_sm80_to_sm89INS1_16FlashAttnFwdSm80INS1_25CollectiveMainloopFwdSm80ILi4ELi1ELb0EN4cute5tupleIJNS5_1CILi128EEENS7_ILi80EEENS7_ILi64EEEEEELi64ENS_6half_tEfNS_4arch4Sm80ELb1ELb0ELb0ELb1ELb1ELb0ELb1ELb1EEENS1_21CollectiveEpilogueFwdINS6_IJS8_SA_S9_EEENS6_IJNS7_ILi1EEESI_SI_EEESC_SE_Li128ELb1ELb1ELb1ELb0EEENS1_36VarlenDynamicPersistentTileSchedulerILi128ELi80ELi128ELi128ELb1ELb1ELb0ELb1ELb1ELb1EEEEEEEEEvNT_6ParamsE,"a",@progbits
	.sectionflags	@""
	.align	4
.nv.constant0._ZN7cutlass13device_kernelIN5flash19enable_sm80_to_sm89INS1_16FlashAttnFwdSm80INS1_25CollectiveMainloopFwdSm80ILi4ELi1ELb0EN4cute5tupleIJNS5_1CILi128EEENS7_ILi80EEENS7_ILi64EEEEEELi64ENS_6half_tEfNS_4arch4Sm80ELb1ELb0ELb0ELb1ELb1ELb0ELb1ELb1EEENS1_21CollectiveEpilogueFwdINS6_IJS8_SA_S9_EEENS6_IJNS7_ILi1EEESI_SI_EEESC_SE_Li128ELb1ELb1ELb1ELb0EEENS1_36VarlenDynamicPersistentTileSchedulerILi128ELi80ELi128ELi128ELb1ELb1ELb0ELb1ELb1ELb1EEEEEEEEEvNT_6ParamsE:
	.zero		1432


//--------------------- .nv.constant0._ZN7cutlass13device_kernelIN5flash19enable_sm80_to_sm89INS1_16FlashAttnFwdSm80INS1_25CollectiveMainloopFwdSm80ILi4ELi1ELb0EN4cute5tupleIJNS5_1CILi128EEENS7_ILi80EEENS7_ILi64EEEEEELi64ENS_6half_tEfNS_4arch4Sm80ELb1ELb0ELb0ELb1ELb1ELb1ELb1ELb1EEENS1_21CollectiveEpilogueFwdINS6_IJS8_SA_S9_EEENS6_IJNS7_ILi1EEESI_SI_EEESC_SE_Li128ELb1ELb1ELb1ELb0EEENS1_36VarlenDynamicPersistentTileSchedulerILi128ELi80ELi128ELi128ELb1ELb1ELb0ELb1ELb1ELb1EEEEEEEEEvNT_6ParamsE --------------------------
	.section	.nv.constant0._ZN7cutlass13device_kernelIN5flash19enable_sm80_to_sm89INS1_16FlashAttnFwdSm80INS1_25CollectiveMainloopFwdSm80ILi4ELi1ELb0EN4cute5tupleIJNS5_1CILi128EEENS7_ILi80EEENS7_ILi64EEEEEELi64ENS_6half_tEfNS_4arch4Sm80ELb1ELb0ELb0ELb1ELb1ELb1ELb1ELb1EEENS1_21CollectiveEpilogueFwdINS6_IJS8_SA_S9_EEENS6_IJNS7_ILi1EEESI_SI_EEESC_SE_Li128ELb1ELb1ELb1ELb0EEENS1_36VarlenDynamicPersistentTileSchedulerILi128ELi80ELi128ELi128ELb1ELb1ELb0ELb1ELb1ELb1EEEEEEEEEvNT_6ParamsE,"a",@progbits
	.sectionflags	@""
	.align	4
.nv.constant0._ZN7cutlass13device_kernelIN5flash19enable_sm80_to_sm89INS1_16FlashAttnFwdSm80INS1_25CollectiveMainloopFwdSm80ILi4ELi1ELb0EN4cute5tupleIJNS5_1CILi128EEENS7_ILi80EEENS7_ILi64EEEEEELi64ENS_6half_tEfNS_4arch4Sm80ELb1ELb0ELb0ELb1ELb1ELb1ELb1ELb1EEENS1_21CollectiveEpilogueFwdINS6_IJS8_SA_S9_EEENS6_IJNS7_ILi1EEESI_SI_EEESC_SE_Li128ELb1ELb1ELb1ELb0EEENS1_36VarlenDynamicPersistentTileSchedulerILi128ELi80ELi128ELi128ELb1ELb1ELb0ELb1ELb1ELb1EEEEEEEEEvNT_6ParamsE:
	.zero		1432


//--------------------- .text._ZN7cutlass13device_kernelIN5flash19enable_sm80_to_sm89INS1_16FlashAttnFwdSm80INS1_25CollectiveMainloopFwdSm80ILi4ELi1ELb0EN4cute5tupleIJNS5_1CILi128EEENS7_ILi112EEENS7_ILi64EEEEEELi64ENS_6half_tEfNS_4arch4Sm80ELb0ELb0ELb1ELb0ELb1ELb0ELb1ELb1EEENS1_21CollectiveEpilogueFwdINS6_IJS8_SA_S9_EEENS6_IJNS7_ILi1EEESI_SI_EEESC_SE_Li128ELb0ELb1ELb1ELb0EEENS1_19SingleTileSchedulerILb0ELb1ELb1ELi128EEEEEEEEEvNT_6ParamsE --------------------------
	.section	.text._ZN7cutlass13device_kernelIN5flash19enable_sm80_to_sm89INS1_16FlashAttnFwdSm80INS1_25CollectiveMainloopFwdSm80ILi4ELi1ELb0EN4cute5tupleIJNS5_1CILi128EEENS7_ILi112EEENS7_ILi64EEEEEELi64ENS_6half_tEfNS_4arch4Sm80ELb0ELb0ELb1ELb0ELb1ELb0ELb1ELb1EEENS1_21CollectiveEpilogueFwdINS6_IJS8_SA_S9_EEENS6_IJNS7_ILi1EEESI_SI_EEESC_SE_Li128ELb0ELb1ELb1ELb0EEENS1_19SingleTileSchedulerILb0ELb1ELb1ELi128EEEEEEEEEvNT_6ParamsE,"ax",@progbits
	.sectioninfo	@"SHI_REGISTERS=255"
	.align	128
.text._ZN7cutlass13device_kernelIN5flash19enable_sm80_to_sm89INS1_16FlashAttnFwdSm80INS1_25CollectiveMainloopFwdSm80ILi4ELi1ELb0EN4cute5tupleIJNS5_1CILi128EEENS7_ILi112EEENS7_ILi64EEEEEELi64ENS_6half_tEfNS_4arch4Sm80ELb0ELb0ELb1ELb0ELb1ELb0ELb1ELb1EEENS1_21CollectiveEpilogueFwdINS6_IJS8_SA_S9_EEENS6_IJNS7_ILi1EEESI_SI_EEESC_SE_Li128ELb0ELb1ELb1ELb0EEENS1_19SingleTileSchedulerILb0ELb1ELb1ELi128EEEEEEEEEvNT_6ParamsE:
        .type           _ZN7cutlass13device_kernelIN5flash19enable_sm80_to_sm89INS1_16FlashAttnFwdSm80INS1_25CollectiveMainloopFwdSm80ILi4ELi1ELb0EN4cute5tupleIJNS5_1CILi128EEENS7_ILi112EEENS7_ILi64EEEEEELi64ENS_6half_tEfNS_4arch4Sm80ELb0ELb0ELb1ELb0ELb1ELb0ELb1ELb1EEENS1_21CollectiveEpilogueFwdINS6_IJS8_SA_S9_EEENS6_IJNS7_ILi1EEESI_SI_EEESC_SE_Li128ELb0ELb1ELb1ELb0EEENS1_19SingleTileSchedulerILb0ELb1ELb1ELi128EEEEEEEEEvNT_6ParamsE,@function
        .size           _ZN7cutlass13device_kernelIN5flash19enable_sm80_to_sm89INS1_16FlashAttnFwdSm80INS1_25CollectiveMainloopFwdSm80ILi4ELi1ELb0EN4cute5tupleIJNS5_1CILi128EEENS7_ILi112EEENS7_ILi64EEEEEELi64ENS_6half_tEfNS_4arch4Sm80ELb0ELb0ELb1ELb0ELb1ELb0ELb1ELb1EEENS1_21CollectiveEpilogueFwdINS6_IJS8_SA_S9_EEENS6_IJNS7_ILi1EEESI_SI_EEESC_SE_Li128ELb0ELb1ELb1ELb0EEENS1_19SingleTileSchedulerILb0ELb1ELb1ELi128EEEEEEEEEvNT_6ParamsE,(.L_x_3818 - _ZN7cutlass13device_kernelIN5flash19enable_sm80_to_sm89INS1_16FlashAttnFwdSm80INS1_25CollectiveMainloopFwdSm80ILi4ELi1ELb0EN4cute5tupleIJNS5_1CILi128EEENS7_ILi112EEENS7_ILi64EEEEEELi64ENS_6half_tEfNS_4arch4Sm80ELb0ELb0ELb1ELb0ELb1ELb0ELb1ELb1EEENS1_21CollectiveEpilogueFwdINS6_IJS8_SA_S9_EEENS6_IJNS7_ILi1EEESI_SI_EEESC_SE_Li128ELb0ELb1ELb1ELb0EEENS1_19SingleTileSchedulerILb0ELb1ELb1ELi128EEEEEEEEEvNT_6ParamsE)
        .other          _ZN7cutlass13device_kernelIN5flash19enable_sm80_to_sm89INS1_16FlashAttnFwdSm80INS1_25CollectiveMainloopFwdSm80ILi4ELi1ELb0EN4cute5tupleIJNS5_1CILi128EEENS7_ILi112EEENS7_ILi64EEEEEELi64ENS_6half_tEfNS_4arch4Sm80ELb0ELb0ELb1ELb0ELb1ELb0ELb1ELb1EEENS1_21CollectiveEpilogueFwdINS6_IJS8_SA_S9_EEENS6_IJNS7_ILi1EEESI_SI_EEESC_SE_Li128ELb0ELb1ELb1ELb0EEENS1_19SingleTileSchedulerILb0ELb1ELb1ELi128EEEEEEEEEvNT_6ParamsE,@"STO_CUDA_ENTRY STV_DEFAULT"
_ZN7cutlass13device_kernelIN5flash19enable_sm80_to_sm89INS1_16FlashAttnFwdSm80INS1_25CollectiveMainloopFwdSm80ILi4ELi1ELb0EN4cute5tupleIJNS5_1CILi128EEENS7_ILi112EEENS7_ILi64EEEEEELi64ENS_6half_tEfNS_4arch4Sm80ELb0ELb0ELb1ELb0ELb1ELb0ELb1ELb1EEENS1_21CollectiveEpilogueFwdINS6_IJS8_SA_S9_EEENS6_IJNS7_ILi1EEESI_SI_EEESC_SE_Li128ELb0ELb1ELb1ELb0EEENS1_19SingleTileSchedulerILb0ELb1ELb1ELi128EEEEEEEEEvNT_6ParamsE:
[----:B------:R-:W-:Y:S02]  /*0000*/  MOV R1, c[0x0][0x28] ;  /* 0x00000a0000017a02 */ /* 0x000fe40000000f00 */
[----:B------:R-:W1:Y:S01]  /*0010*/  S2R R196, SR_TID.X ;  /* 0x0000000000c47919 */ /* 0x000e620000002100 */
[----:B------:R-:W2:Y:S01]  /*0020*/  S2UR UR7, SR_CTAID.Y ;  /* 0x00000000000779c3 */ /* 0x000ea20000002600 */
[----:B------:R-:W-:-:S07]  /*0030*/  IADD3 R1, R1, -0x48, RZ ;  /* 0xffffffb801017810 */ /* 0x000fce0007ffe0ff */
[----:B------:R-:W3:Y:S01]  /*0040*/  S2UR UR6, SR_CTAID.Z ;  /* 0x00000000000679c3 */ /* 0x000ee20000002700 */
[----:B-1----:R-:W-:-:S06]  /*0050*/  SHF.R.U32.HI R0, RZ, 0x5, R196 ;  /* 0x00000005ff007819 */ /* 0x002fcc00000116c4 */
[----:B------:R-:W1:Y:S02]  /*0060*/  SHFL.IDX PT, R0, R0, RZ, 0x1f ;  /* 0x00001fff00007589 */ /* 0x000e6400000e0000 */
[----:B-1----:R-:W-:-:S13]  /*0070*/  ISETP.NE.AND P0, PT, R0, RZ, PT ;  /* 0x000000ff0000720c */ /* 0x002fda0003f05270 */
[----:B--23--:R-:W-:Y:S05]  /*0080*/  @!P0 BRA `(.L_x_0) ;  /* 0x0000009000008947 */ /* 0x00cfea0003800000 */
[----:B------:R-:W-:Y:S01]  /*0090*/  MOV R0, c[0x0][0x550] ;  /* 0x0001540000007a02 */ /* 0x000fe20000000f00 */
[----:B------:R-:W-:-:S03]  /*00a0*/  UMOV UR10, UR7 ;  /* 0x00000007000a7c82 */ /* 0x000fc60008000000 */
[----:B------:R-:W-:-:S13]  /*00b0*/  ISETP.NE.AND P0, PT, R0, 0x1, PT ;  /* 0x000000010000780c */ /* 0x000fda0003f05270 */
[----:B------:R-:W-:Y:S05]  /*00c0*/  @!P0 BRA `(.L_x_1) ;  /* 0x000000b000008947 */ /* 0x000fea0003800000 */
[----:B------:R-:W-:Y:S02]  /*00d0*/  ULDC UR4, c[0x0][0x554] ;  /* 0x0001550000047ab9 */ /* 0x000fe40000000800 */
[----:B------:R-:W-:Y:S02]  /*00e0*/  UIMAD.WIDE.U32 UR4, UR7, UR4, URZ ;  /* 0x00000004070472a5 */ /* 0x000fe4000f8e003f */
[----:B------:R-:W-:Y:S02]  /*00f0*/  ULDC UR10, c[0x0][0x558] ;  /* 0x00015600000a7ab9 */ /* 0x000fe40000000800 */
[----:B------:R-:W-:Y:S01]  /*0100*/  USHF.R.U32.HI UR10, URZ, UR10, UR5 ;  /* 0x0000000a3f0a7299 */ /* 0x000fe20008011605 */
[----:B------:R-:W-:Y:S05]  /*0110*/  BRA `(.L_x_1) ;  /* 0x0000006000007947 */ /* 0x000fea0003800000 */
.L_x_0:
[----:B------:R-:W-:Y:S02]  /*0120*/  ULDC.64 UR4, c[0x0][0x550] ;  /* 0x0001540000047ab9 */ /* 0x000fe40000000a00 */
[----:B------:R-:W-:Y:S02]  /*0130*/  UISETP.NE.AND UP0, UPT, UR4, 0x1, UPT ;  /* 0x000000010400788c */ /* 0x000fe4000bf05270 */
[----:B------:R-:W-:-:S02]  /*0140*/  UIMAD.WIDE.U32 UR8, UR7, UR5, URZ ;  /* 0x00000005070872a5 */ /* 0x000fc4000f8e003f */
[----:B------:R-:W-:Y:S02]  /*0150*/  ULDC UR4, c[0x0][0x558] ;  /* 0x0001560000047ab9 */ /* 0x000fe40000000800 */
[----:B------:R-:W-:-:S05]  /*0160*/  UMOV UR10, UR7 ;  /* 0x00000007000a7c82 */ /* 0x000fca0008000000 */
[----:B------:R-:W-:-:S03]  /*0170*/  @UP0 USHF.R.U32.HI UR10, URZ, UR4, UR9 ;  /* 0x000000043f0a0299 */ /* 0x000fc60008011609 */
.L_x_1:
[----:B------:R-:W-:Y:S01]  /*0180*/  ISETP.LE.AND P0, PT, RZ, UR6, PT ;  /* 0x00000006ff007c0c */ /* 0x000fe2000bf03270 */
[----:B------:R-:W-:Y:S02]  /*0190*/  UIADD3 UR4, -UR10, URZ, URZ ;  /* 0x0000003f0a047290 */ /* 0x000fe4000fffe13f */
[----:B------:R-:W-:Y:S02]  /*01a0*/  ULDC UR8, c[0x0][0x550] ;  /* 0x0001540000087ab9 */ /* 0x000fe40000000800 */
[----:B------:R-:W-:-:S08]  /*01b0*/  UIMAD UR8, UR4, UR8, UR7 ;  /* 0x00000008040872a4 */ /* 0x000fd0000f8e0207 */
[----:B------:R-:W-:Y:S05]  /*01c0*/  @!P0 EXIT ;  /* 0x000000000000894d */ /* 0x000fea0003800000 */
[----:B------:R-:W-:Y:S02]  /*01d0*/  ULDC.64 UR4, c[0x0][0x370] ;  /* 0x0000dc0000047ab9 */ /* 0x000fe40000000a00 */
[----:B------:R-:W-:Y:S02]  /*01e0*/  UISETP.NE.U32.AND UP0, UPT, URZ, UR4, UPT ;  /* 0x000000043f00728c */ /* 0x000fe4000bf05070 */
[----:B------:R-:W-:Y:S02]  /*01f0*/  ULDC.64 UR12, c[0x0][0x370] ;  /* 0x0000dc00000c7ab9 */ /* 0x000fe40000000a00 */
[----:B------:R-:W-:Y:S02]  /*0200*/  UISETP.NE.AND.EX UP0, UPT, URZ, UR5, UPT, UP0 ;  /* 0x000000053f00728c */ /* 0x000fe4000bf05300 */
[----:B------:R-:W-:-:S04]  /*0210*/  ULDC.64 UR16, c[0x0][0x118] ;  /* 0x0000460000107ab9 */ /* 0x000fc80000000a00 */
[----:B------:R-:W-:-:S05]  /*0220*/  PLOP3.LUT P0, PT, PT, PT, UP0, 0x80, 0x0 ;  /* 0x000000000000781c */ /* 0x000fca0003f0f008 */
[----:B------:R-:W-:Y:S02]  /*0230*/  @UP0 UMOV UR4, 0x4 ;  /* 0x0000000400040882 */ /* 0x000fe40000000000 */
[----:B------:R-:W-:-:S06]  /*0240*/  @UP0 UIMAD.WIDE UR4, UR6, UR4, UR12 ;  /* 0x00000004060402a5 */ /* 0x000fcc000f8e020c */
[----:B------:R-:W-:Y:S02]  /*0250*/  IMAD.U32 R2, RZ, RZ, UR4 ;  /* 0x00000004ff027e24 */ /* 0x000fe4000f8e00ff */
[----:B------:R-:W-:-:S05]  /*0260*/  IMAD.U32 R3, RZ, RZ, UR5 ;  /* 0x00000005ff037e24 */ /* 0x000fca000f8e00ff */
[----:B------:R-:W2:Y:S01]  /*0270*/  @P0 LDG.E R2, [R2.64] ;  /* 0x0000001002020981 */ /* 0x000ea2000c1e1900 */
[----:B------:R-:W-:Y:S02]  /*0280*/  ULDC UR4, c[0x0][0x2ac] ;  /* 0x0000ab0000047ab9 */ /* 0x000fe40000000800 */
[----:B------:R-:W-:Y:S02]  /*0290*/  ULDC UR15, c[0x0][0x1d0] ;  /* 0x00007400000f7ab9 */ /* 0x000fe40000000800 */
[----:B------:R-:W-:Y:S02]  /*02a0*/  UIMAD UR15, UR4, UR15, URZ ;  /* 0x0000000f040f72a4 */ /* 0x000fe4000f8e023f */
[----:B------:R-:W-:Y:S02]  /*02b0*/  UMOV UR9, URZ ;  /* 0x0000003f00097c82 */ /* 0x000fe40008000000 */
[----:B------:R-:W-:Y:S02]  /*02c0*/  UISETP.GE.AND UP0, UPT, UR15, 0x1, UPT ;  /* 0x000000010f00788c */ /* 0x000fe4000bf06270 */
[----:B------:R-:W-:-:S02]  /*02d0*/  UIADD3 UR5, UR15, 0x6f, URZ ;  /* 0x0000006f0f057890 */ /* 0x000fc4000fffe03f */
[----:B------:R-:W-:Y:S02]  /*02e0*/  UMOV UR4, URZ ;  /* 0x0000003f00047c82 */ /* 0x000fe40008000000 */
[----:B------:R-:W-:Y:S02]  /*02f0*/  UIMAD.WIDE UR4, UR5, -0x6db6db6d, UR4 ;  /* 0x92492493050478a5 */ /* 0x000fe4000f8e0204 */
[----:B------:R-:W-:Y:S02]  /*0300*/  UMOV UR19, URZ ;  /* 0x0000003f00137c82 */ /* 0x000fe40008000000 */
[----:B------:R-:W-:-:S04]  /*0310*/  USHF.R.U32.HI UR7, URZ, 0x1f, UR5 ;  /* 0x0000001f3f077899 */ /* 0x000fc80008011605 */
[----:B------:R-:W-:Y:S01]  /*0320*/  ULEA.HI.SX32 UR7, UR5, UR7, 0x1a ;  /* 0x0000000705077291 */ /* 0x000fe2000f8fd23f */
[----:B--2---:R1:W2:Y:S01]  /*0330*/  @P0 R2UR UR9, R2 ;  /* 0x00000000020903c2 */ /* 0x0042a200000e0000 */
[----:B------:R-:W-:-:S13]  /*0340*/  PLOP3.LUT P0, PT, PT, PT, UP0, 0x80, 0x0 ;  /* 0x000000000000781c */ /* 0x000fda0003f0f008 */
[----:B------:R-:W-:Y:S05]  /*0350*/  @!P0 BRA `(.L_x_2) ;  /* 0x0000023000008947 */ /* 0x000fea0003800000 */
[----:B------:R-:W-:Y:S02]  /*0360*/  USHF.R.U32.HI UR4, URZ, 0x10, UR8 ;  /* 0x000000103f047899 */ /* 0x000fe40008011608 */
[----:B------:R-:W-:Y:S02]  /*0370*/  ULDC UR5, c[0x0][0x338] ;  /* 0x0000ce0000057ab9 */ /* 0x000fe40000000800 */
[----:B------:R-:W-:Y:S02]  /*0380*/  UISETP.NE.AND UP0, UPT, UR4, URZ, UPT ;  /* 0x0000003f0400728c */ /* 0x000fe4000bf05270 */
[----:B------:R-:W-:Y:S02]  /*0390*/  UMOV UR18, URZ ;  /* 0x0000003f00127c82 */ /* 0x000fe40008000000 */
[----:B------:R-:W-:-:S04]  /*03a0*/  USEL UR5, UR4, UR5, UP0 ;  /* 0x0000000504057287 */ /* 0x000fc80008000000 */
[----:B------:R-:W-:Y:S02]  /*03b0*/  UIADD3 UR14, UR7, -0x1, UR5 ;  /* 0xffffffff070e7890 */ /* 0x000fe4000fffe005 */
[----:B------:R-:W-:-:S05]  /*03c0*/  IMAD.U32 R3, RZ, RZ, UR5 ;  /* 0x00000005ff037e24 */ /* 0x000fca000f8e00ff */
[----:B------:R-:W-:-:S04]  /*03d0*/  IABS R0, R3 ;  /* 0x0000000300007213 */ /* 0x000fc80000000000 */
[----:B------:R-:W3:Y:S02]  /*03e0*/  R2UR UR13, R0 ;  /* 0x00000000000d73c2 */ /* 0x000ee400000e0000 */
[----:B---3--:R-:W3:Y:S08]  /*03f0*/  I2F.RP R0, UR13 ;  /* 0x0000000d00007d06 */ /* 0x008ef00008209400 */
[----:B---3--:R-:W3:Y:S02]  /*0400*/  MUFU.RCP R0, R0 ;  /* 0x0000000000007308 */ /* 0x008ee40000001000 */
[----:B---3--:R-:W-:-:S06]  /*0410*/  IADD3 R0, R0, 0xffffffe, RZ ;  /* 0x0ffffffe00007810 */ /* 0x008fcc0007ffe0ff */
[----:B------:R-:W3:Y:S02]  /*0420*/  F2I.FTZ.U32.TRUNC.NTZ R0, R0 ;  /* 0x0000000000007305 */ /* 0x000ee4000021f000 */
[----:B---3--:R3:W4:Y:S02]  /*0430*/  R2UR UR19, R0 ;  /* 0x00000000001373c2 */ /* 0x00872400000e0000 */
[----:B---3--:R-:W-:Y:S01]  /*0440*/  IMAD.U32 R0, RZ, RZ, UR14 ;  /* 0x0000000eff007e24 */ /* 0x008fe2000f8e00ff */
[----:B----4-:R-:W-:Y:S02]  /*0450*/  UIADD3 UR4, URZ, -UR19, URZ ;  /* 0x800000133f047290 */ /* 0x010fe4000fffe03f */
[----:B------:R-:W-:Y:S02]  /*0460*/  ULOP3.LUT UR14, UR14, UR5, URZ, 0x3c, !UPT ;  /* 0x000000050e0e7292 */ /* 0x000fe4000f8e3c3f */
[----:B-1----:R-:W-:Y:S01]  /*0470*/  IABS R2, R0 ;  /* 0x0000000000027213 */ /* 0x002fe20000000000 */
[----:B------:R-:W-:Y:S01]  /*0480*/  UIMAD UR4, UR4, UR13, URZ ;  /* 0x0000000d040472a4 */ /* 0x000fe2000f8e023f */
[----:B------:R-:W-:-:S02]  /*0490*/  IABS R0, R3 ;  /* 0x0000000300007213 */ /* 0x000fc40000000000 */
[----:B------:R-:W1:Y:S01]  /*04a0*/  R2UR UR12, R2 ;  /* 0x00000000020c73c2 */ /* 0x000e6200000e0000 */
[----:B------:R-:W-:Y:S02]  /*04b0*/  UIMAD.WIDE.U32 UR18, UR19, UR4, UR18 ;  /* 0x00000004131272a5 */ /* 0x000fe4000f8e0012 */
[----:B------:R-:W-:-:S05]  /*04c0*/  IMAD.MOV R0, RZ, RZ, -R0 ;  /* 0x000000ffff007224 */ /* 0x000fca00078e0a00 */
[----:B------:R-:W3:Y:S01]  /*04d0*/  R2UR UR11, R0 ;  /* 0x00000000000b73c2 */ /* 0x000ee200000e0000 */
[----:B-1----:R-:W-:-:S04]  /*04e0*/  UIMAD.WIDE.U32 UR18, UR19, UR12, URZ ;  /* 0x0000000c131272a5 */ /* 0x002fc8000f8e003f */
[----:B---3--:R-:W-:-:S04]  /*04f0*/  UIMAD UR11, UR19, UR11, UR12 ;  /* 0x0000000b130b72a4 */ /* 0x008fc8000f8e020c */
[----:B------:R-:W-:-:S11]  /*0500*/  UISETP.GT.U32.AND UP0, UPT, UR13, UR11, UPT ;  /* 0x0000000b0d00728c */ /* 0x000fd6000bf04070 */
[----:B------:R-:W-:Y:S02]  /*0510*/  @!UP0 UIADD3 UR11, UR11, -UR13, URZ ;  /* 0x8000000d0b0b8290 */ /* 0x000fe4000fffe03f */
[----:B------:R-:W-:Y:S02]  /*0520*/  @!UP0 UIADD3 UR19, UR19, 0x1, URZ ;  /* 0x0000000113138890 */ /* 0x000fe4000fffe03f */
[----:B------:R-:W-:Y:S02]  /*0530*/  UISETP.GE.U32.AND UP1, UPT, UR11, UR13, UPT ;  /* 0x0000000d0b00728c */ /* 0x000fe4000bf26070 */
[----:B------:R-:W-:-:S09]  /*0540*/  UISETP.GE.AND UP0, UPT, UR14, URZ, UPT ;  /* 0x0000003f0e00728c */ /* 0x000fd2000bf06270 */
[----:B------:R-:W-:Y:S02]  /*0550*/  @UP1 UIADD3 UR19, UR19, 0x1, URZ ;  /* 0x0000000113131890 */ /* 0x000fe4000fffe03f */
[----:B------:R-:W-:Y:S02]  /*0560*/  UISETP.NE.AND UP1, UPT, UR5, URZ, UPT ;  /* 0x0000003f0500728c */ /* 0x000fe4000bf25270 */
[----:B------:R-:W-:-:S09]  /*0570*/  @!UP0 UIADD3 UR19, -UR19, URZ, URZ ;  /* 0x0000003f13138290 */ /* 0x000fd2000fffe13f */
[----:B------:R-:W-:Y:S02]  /*0580*/  @!UP1 ULOP3.LUT UR19, URZ, UR5, URZ, 0x33, !UPT ;  /* 0x000000053f139292 */ /* 0x000fe4000f8e333f */
.L_x_2:
[----:B------:R-:W-:Y:S01]  /*0590*/  ULOP3.LUT UR8, UR8, 0xffff, URZ, 0xc0, !UPT ;  /* 0x0000ffff08087892 */ /* 0x000fe2000f8ec03f */
[----:B------:R-:W-:Y:S01]  /*05a0*/  PLOP3.LUT P4, PT, PT, PT, PT, 0x80, 0x0 ;  /* 0x000000000000781c */ /* 0x000fe20003f8f070 */
[----:B------:R-:W-:Y:S01]  /*05b0*/  CS2R R22, SRZ ;  /* 0x0000000000167805 */ /* 0x000fe2000001ff00 */
[----:B------:R-:W-:Y:S01]  /*05c0*/  CS2R R20, SRZ ;  /* 0x0000000000147805 */ /* 0x000fe2000001ff00 */
[----:B------:R-:W-:Y:S01]  /*05d0*/  UIMAD UR8, UR8, UR19, URZ ;  /* 0x00000013080872a4 */ /* 0x000fe2000f8e023f */
[----:B------:R-:W-:Y:S01]  /*05e0*/  CS2R R178, SRZ ;  /* 0x0000000000b27805 */ /* 0x000fe2000001ff00 */
[----:B------:R-:W-:Y:S01]  /*05f0*/  CS2R R176, SRZ ;  /* 0x0000000000b07805 */ /* 0x000fe2000001ff00 */
[----:B------:R-:W-:Y:S01]  /*0600*/  CS2R R182, SRZ ;  /* 0x0000000000b67805 */ /* 0x000fe2000001ff00 */
[----:B------:R-:W-:Y:S01]  /*0610*/  UIADD3 UR19, UR8, UR19, URZ ;  /* 0x0000001308137290 */ /* 0x000fe2000fffe03f */
[----:B------:R-:W-:Y:S01]  /*0620*/  CS2R R180, SRZ ;  /* 0x0000000000b47805 */ /* 0x000fe2000001ff00 */
[----:B------:R-:W-:Y:S01]  /*0630*/  CS2R R174, SRZ ;  /* 0x0000000000ae7805 */ /* 0x000fe2000001ff00 */
[----:B------:R-:W-:Y:S01]  /*0640*/  CS2R R172, SRZ ;  /* 0x0000000000ac7805 */ /* 0x000fe2000001ff00 */
[----:B------:R-:W-:Y:S01]  /*0650*/  UISETP.LT.AND UP0, UPT, UR7, UR19, UPT ;  /* 0x000000130700728c */ /* 0x000fe2000bf01270 */
[----:B------:R-:W-:Y:S01]  /*0660*/  CS2R R170, SRZ ;  /* 0x0000000000aa7805 */ /* 0x000fe2000001ff00 */
[----:B------:R-:W-:Y:S01]  /*0670*/  CS2R R168, SRZ ;  /* 0x0000000000a87805 */ /* 0x000fe2000001ff00 */
[----:B------:R-:W-:Y:S01]  /*0680*/  CS2R R162, SRZ ;  /* 0x0000000000a27805 */ /* 0x000fe2000001ff00 */
[----:B------:R-:W-:Y:S01]  /*0690*/  USEL UR7, UR7, UR19, UP0 ;  /* 0x0000001307077287 */ /* 0x000fe20008000000 */
[----:B------:R-:W-:Y:S01]  /*06a0*/  CS2R R160, SRZ ;  /* 0x0000000000a07805 */ /* 0x000fe2000001ff00 */
[----:B------:R-:W-:Y:S01]  /*06b0*/  CS2R R166, SRZ ;  /* 0x0000000000a67805 */ /* 0x000fe2000001ff00 */
[----:B------:R-:W-:Y:S01]  /*06c0*/  CS2R R164, SRZ ;  /* 0x0000000000a47805 */ /* 0x000fe2000001ff00 */
[----:B------:R-:W-:Y:S01]  /*06d0*/  UISETP.GT.AND UP0, UPT, UR7, UR8, UPT ;  /* 0x000000080700728c */ /* 0x000fe2000bf04270 */
[----:B------:R-:W-:Y:S01]  /*06e0*/  CS2R R158, SRZ ;  /* 0x00000000009e7805 */ /* 0x000fe2000001ff00 */
[----:B------:R-:W-:Y:S01]  /*06f0*/  CS2R R156, SRZ ;  /* 0x00000000009c7805 */ /* 0x000fe2000001ff00 */
[----:B------:R-:W-:Y:S01]  /*0700*/  CS2R R154, SRZ ;  /* 0x00000000009a7805 */ /* 0x000fe2000001ff00 */
[----:B------:R-:W-:Y:S01]  /*0710*/  CS2R R152, SRZ ;  /* 0x0000000000987805 */ /* 0x000fe2000001ff00 */
[----:B------:R-:W-:Y:S01]  /*0720*/  CS2R R146, SRZ ;  /* 0x0000000000927805 */ /* 0x000fe2000001ff00 */
[----:B------:R-:W-:Y:S01]  /*0730*/  PLOP3.LUT P0, PT, PT, PT, UP0, 0x80, 0x0 ;  /* 0x000000000000781c */ /* 0x000fe20003f0f008 */
[----:B------:R-:W-:Y:S01]  /*0740*/  CS2R R144, SRZ ;  /* 0x0000000000907805 */ /* 0x000fe2000001ff00 */
        /* <DEDUP_REMOVED lines=14> */
[----:B------:R-:W-:Y:S05]  /*0830*/  @!P0 BRA `(.L_x_3) ;  /* 0x0000ce0000008947 */ /* 0x000fea0003800000 */
[----:B------:R-:W-:Y:S02]  /*0840*/  ULDC.64 UR4, c[0x0][0x340] ;  /* 0x0000d00000047ab9 */ /* 0x000fe40000000a00 */
[----:B------:R-:W-:-:S02]  /*0850*/  UISETP.NE.U32.AND UP0, UPT, URZ, UR4, UPT ;  /* 0x000000043f00728c */ /* 0x000fc4000bf05070 */
[----:B------:R-:W-:Y:S02]  /*0860*/  ULDC.64 UR12, c[0x0][0x340] ;  /* 0x0000d000000c7ab9 */ /* 0x000fe40000000a00 */
[----:B------:R-:W-:-:S06]  /*0870*/  UISETP.NE.AND.EX UP0, UPT, URZ, UR5, UPT, UP0 ;  /* 0x000000053f00728c */ /* 0x000fcc000bf05300 */
[----:B------:R-:W-:-:S05]  /*0880*/  PLOP3.LUT P0, PT, PT, PT, UP0, 0x80, 0x0 ;  /* 0x000000000000781c */ /* 0x000fca0003f0f008 */
[----:B------:R-:W-:Y:S02]  /*0890*/  @UP0 UMOV UR4, 0x4 ;  /* 0x0000000400040882 */ /* 0x000fe40000000000 */
[----:B------:R-:W-:-:S06]  /*08a0*/  @UP0 UIMAD.WIDE UR4, UR6, UR4, UR12 ;  /* 0x00000004060402a5 */ /* 0x000fcc000f8e020c */
[----:B-1----:R-:W-:Y:S02]  /*08b0*/  IMAD.U32 R2, RZ, RZ, UR4 ;  /* 0x00000004ff027e24 */ /* 0x002fe4000f8e00ff */
[----:B------:R-:W-:Y:S01]  /*08c0*/  IMAD.U32 R3, RZ, RZ, UR5 ;  /* 0x00000005ff037e24 */ /* 0x000fe2000f8e00ff */
[----:B------:R-:W1:Y:S01]  /*08d0*/  S2R R12, SR_CTAID.X ;  /* 0x00000000000c7919 */ /* 0x000e620000002500 */
[----:B------:R-:W-:Y:S01]  /*08e0*/  SHF.R.S32.HI R27, RZ, 0x1f, R196 ;  /* 0x0000001fff1b7819 */ /* 0x000fe200000114c4 */
[----:B------:R-:W-:Y:S02]  /*08f0*/  USHF.R.S32.HI UR11, URZ, 0x1f, UR10 ;  /* 0x0000001f3f0b7899 */ /* 0x000fe4000801140a */
[----:B------:R3:W4:Y:S01]  /*0900*/  @P0 LDG.E R7, [R2.64] ;  /* 0x0000001002070981 */ /* 0x000722000c1e1900 */
[----:B------:R-:W-:Y:S01]  /*0910*/  ULDC.64 UR4, c[0x0][0x1b8] ;  /* 0x00006e0000047ab9 */ /* 0x000fe20000000a00 */
[CC--:B------:R-:W-:Y:S01]  /*0920*/  LEA.HI R13, R27.reuse, R196.reuse, RZ, 0x4 ;  /* 0x000000c41b0d7211 */ /* 0x0c0fe200078f20ff */
[----:B------:R-:W-:Y:S01]  /*0930*/  UIMAD UR11, UR11, UR4, URZ ;  /* 0x000000040b0b72a4 */ /* 0x000fe2000f8e023f */
[----:B------:R-:W-:Y:S01]  /*0940*/  LEA.HI R9, R27, R196, RZ, 0x6 ;  /* 0x000000c41b097211 */ /* 0x000fe200078f30ff */
[----:B------:R-:W-:Y:S01]  /*0950*/  UIMAD.WIDE.U32 UR18, UR10, UR4, URZ ;  /* 0x000000040a1272a5 */ /* 0x000fe2000f8e003f */
[----:B------:R-:W-:Y:S01]  /*0960*/  BSSY B0, `(.L_x_4) ;  /* 0x000004a000007945 */ /* 0x000fe20003800000 */
[----:B------:R-:W-:-:S02]  /*0970*/  UIMAD UR11, UR10, UR5, UR11 ;  /* 0x000000050a0b72a4 */ /* 0x000fc4000f8e020b */
[----:B------:R-:W-:Y:S02]  /*0980*/  USHF.R.S32.HI UR12, URZ, 0x1f, UR6 ;  /* 0x0000001f3f0c7899 */ /* 0x000fe40008011406 */
[----:B------:R-:W-:Y:S02]  /*0990*/  ULDC.64 UR4, c[0x0][0x1c0] ;  /* 0x0000700000047ab9 */ /* 0x000fe40000000a00 */
[----:B------:R-:W-:Y:S02]  /*09a0*/  UIADD3 UR19, UR19, UR11, URZ ;  /* 0x0000000b13137290 */ /* 0x000fe4000fffe03f */
[----:B------:R-:W-:Y:S02]  /*09b0*/  UIMAD UR12, UR12, UR4, URZ ;  /* 0x000000040c0c72a4 */ /* 0x000fe4000f8e023f */
[----:B------:R-:W-:Y:S02]  /*09c0*/  UIMAD.WIDE.U32 UR18, UR6, UR4, UR18 ;  /* 0x00000004061272a5 */ /* 0x000fe4000f8e0012 */
[----:B------:R-:W-:-:S02]  /*09d0*/  UIMAD UR5, UR6, UR5, UR12 ;  /* 0x00000005060572a4 */ /* 0x000fc4000f8e020c */
[----:B------:R-:W-:Y:S02]  /*09e0*/  ULDC UR4, c[0x0][0x2c4] ;  /* 0x0000b10000047ab9 */ /* 0x000fe40000000800 */
[----:B------:R-:W-:Y:S01]  /*09f0*/  UIADD3 UR5, UR19, UR5, URZ ;  /* 0x0000000513057290 */ /* 0x000fe2000fffe03f */
[----:B---3--:R-:W-:Y:S01]  /*0a00*/  LEA.HI R2, R27, R196, RZ, 0x3 ;  /* 0x000000c41b027211 */ /* 0x008fe200078f18ff */
[----:B------:R-:W-:Y:S01]  /*0a10*/  IMAD.MOV.U32 R3, RZ, RZ, c[0x0][0x2c4] ;  /* 0x0000b100ff037624 */ /* 0x000fe200078e00ff */
[----:B------:R-:W-:Y:S02]  /*0a20*/  ULDC UR11, c[0x0][0x168] ;  /* 0x00005a00000b7ab9 */ /* 0x000fe40000000800 */
[----:B------:R-:W-:Y:S01]  /*0a30*/  LOP3.LUT R0, R2, 0xfffffff8, RZ, 0xc0, !PT ;  /* 0xfffffff802007812 */ /* 0x000fe200078ec0ff */
[----:B------:R-:W-:Y:S01]  /*0a40*/  UIMAD UR11, UR4, UR11, URZ ;  /* 0x0000000b040b72a4 */ /* 0x000fe2000f8e023f */
[----:B------:R-:W-:Y:S01]  /*0a50*/  ISETP.NE.AND P1, PT, R3, 0x1, PT ;  /* 0x000000010300780c */ /* 0x000fe20003f25270 */
[----:B------:R-:W-:Y:S01]  /*0a60*/  IMAD.U32 R3, RZ, RZ, UR19 ;  /* 0x00000013ff037e24 */ /* 0x000fe2000f8e00ff */
[----:B------:R-:W-:Y:S01]  /*0a70*/  SHF.R.S32.HI R11, RZ, 0x3, R2 ;  /* 0x00000003ff0b7819 */ /* 0x000fe20000011402 */
[----:B------:R-:W-:Y:S01]  /*0a80*/  IMAD.IADD R15, R196, 0x1, -R0 ;  /* 0x00000001c40f7824 */ /* 0x000fe200078e0a00 */
[----:B------:R-:W-:Y:S01]  /*0a90*/  MOV R3, UR5 ;  /* 0x0000000500037c02 */ /* 0x000fe20008000f00 */
[----:B------:R-:W-:-:S02]  /*0aa0*/  IMAD.U32 R2, RZ, RZ, UR18 ;  /* 0x00000012ff027e24 */ /* 0x000fc4000f8e00ff */
[C---:B------:R-:W-:Y:S02]  /*0ab0*/  IMAD R198, R15.reuse, 0x10, R11 ;  /* 0x000000100fc67824 */ /* 0x040fe400078e020b */
[----:B------:R-:W-:Y:S02]  /*0ac0*/  IMAD.SHL.U32 R14, R15, 0x8, RZ ;  /* 0x000000080f0e7824 */ /* 0x000fe400078e00ff */
[C---:B-1----:R-:W-:Y:S01]  /*0ad0*/  IMAD R5, R12.reuse, 0x80, R198 ;  /* 0x000000800c057824 */ /* 0x042fe200078e02c6 */
[----:B------:R1:W-:Y:S01]  /*0ae0*/  STL [R1+0x24], R198 ;  /* 0x000024c601007387 */ /* 0x0003e20000100800 */
[----:B------:R-:W-:Y:S02]  /*0af0*/  LEA R12, R12, R11, 0x7 ;  /* 0x0000000b0c0c7211 */ /* 0x000fe400078e38ff */
[----:B------:R-:W-:Y:S01]  /*0b00*/  @P1 IMAD.HI.U32 R0, R5, c[0x0][0x2c8], RZ ;  /* 0x0000b20005001a27 */ /* 0x000fe200078e00ff */
[----:B------:R-:W-:Y:S02]  /*0b10*/  SHF.R.S32.HI R241, RZ, 0x1f, R14 ;  /* 0x0000001ffff17819 */ /* 0x000fe4000001140e */
[----:B------:R-:W-:Y:S01]  /*0b20*/  ISETP.GE.AND P3, PT, R12, UR11, PT ;  /* 0x0000000b0c007c0c */ /* 0x000fe2000bf66270 */
[----:B------:R-:W-:Y:S01]  /*0b30*/  IMAD.MOV.U32 R4, RZ, RZ, R5 ;  /* 0x000000ffff047224 */ /* 0x000fe200078e0005 */
[----:B------:R-:W-:-:S04]  /*0b40*/  @P1 SHF.R.U32.HI R4, RZ, c[0x0][0x2cc], R0 ;  /* 0x0000b300ff041a19 */ /* 0x000fc80000011600 */
[--C-:B------:R-:W-:Y:S01]  /*0b50*/  SHF.R.S32.HI R6, RZ, 0x1f, R4.reuse ;  /* 0x0000001fff067819 */ /* 0x100fe20000011404 */
[----:B------:R-:W-:Y:S02]  /*0b60*/  IMAD.MOV R0, RZ, RZ, -R4 ;  /* 0x000000ffff007224 */ /* 0x000fe400078e0a04 */
[----:B------:R-:W-:-:S04]  /*0b70*/  IMAD.WIDE.U32 R2, R4, c[0x0][0x1b0], R2 ;  /* 0x00006c0004027a25 */ /* 0x000fc800078e0002 */
[----:B------:R-:W-:Y:S02]  /*0b80*/  IMAD R5, R0, c[0x0][0x2c4], R5 ;  /* 0x0000b10000057a24 */ /* 0x000fe400078e0205 */
[----:B------:R-:W-:-:S03]  /*0b90*/  IMAD R6, R6, c[0x0][0x1b0], RZ ;  /* 0x00006c0006067a24 */ /* 0x000fc600078e02ff */
[----:B------:R-:W-:Y:S01]  /*0ba0*/  SHF.R.S32.HI R0, RZ, 0x1f, R5 ;  /* 0x0000001fff007819 */ /* 0x000fe20000011405 */
[----:B------:R-:W-:-:S04]  /*0bb0*/  IMAD R4, R4, c[0x0][0x1b4], R6 ;  /* 0x00006d0004047a24 */ /* 0x000fc800078e0206 */
[----:B------:R-:W-:Y:S02]  /*0bc0*/  IMAD R0, R0, c[0x0][0x1a8], RZ ;  /* 0x00006a0000007a24 */ /* 0x000fe400078e02ff */
[----:B------:R-:W-:Y:S02]  /*0bd0*/  IMAD.IADD R3, R3, 0x1, R4 ;  /* 0x0000000103037824 */ /* 0x000fe400078e0204 */
[----:B------:R-:W-:Y:S01]  /*0be0*/  IMAD R4, R5, c[0x0][0x1ac], R0 ;  /* 0x00006b0005047a24 */ /* 0x000fe200078e0200 */
[----:B------:R-:W-:Y:S01]  /*0bf0*/  LOP3.LUT R0, R13, 0xfffffff0, RZ, 0xc0, !PT ;  /* 0xfffffff00d007812 */ /* 0x000fe200078ec0ff */
[----:B------:R-:W-:-:S04]  /*0c00*/  IMAD.WIDE.U32 R2, R5, c[0x0][0x1a8], R2 ;  /* 0x00006a0005027a25 */ /* 0x000fc800078e0002 */
[----:B------:R-:W-:Y:S01]  /*0c10*/  IMAD.IADD R4, R3, 0x1, R4 ;  /* 0x0000000103047824 */ /* 0x000fe200078e0204 */
[----:B------:R-:W-:Y:S01]  /*0c20*/  LEA R8, P1, R2, c[0x0][0x160], 0x1 ;  /* 0x0000580002087a11 */ /* 0x000fe200078208ff */
[----:B------:R-:W-:Y:S02]  /*0c30*/  IMAD.IADD R3, R196, 0x1, -R0 ;  /* 0x00000001c4037824 */ /* 0x000fe400078e0a00 */
[----:B------:R-:W-:Y:S01]  /*0c40*/  IMAD.SHL.U32 R0, R11, 0x40, RZ ;  /* 0x000000400b007824 */ /* 0x000fe200078e00ff */
[----:B------:R-:W-:Y:S01]  /*0c50*/  LEA.HI.X R5, R2, c[0x0][0x164], R4, 0x1, P1 ;  /* 0x0000590002057a11 */ /* 0x000fe200008f0c04 */
[----:B------:R1:W3:Y:S01]  /*0c60*/  SHFL.IDX PT, R6, R8, RZ, 0x181f ;  /* 0x00181fff08067589 */ /* 0x0002e200000e0000 */
[----:B------:R-:W-:Y:S02]  /*0c70*/  SHF.R.S32.HI R2, RZ, 0x1f, R3 ;  /* 0x0000001fff027819 */ /* 0x000fe40000011403 */
[----:B------:R-:W-:Y:S02]  /*0c80*/  LOP3.LUT R0, R0, 0x1c0, RZ, 0xc0, !PT ;  /* 0x000001c000007812 */ /* 0x000fe400078ec0ff */
[----:B------:R-:W-:-:S02]  /*0c90*/  LEA.HI R26, R2, R3, RZ, 0x3 ;  /* 0x00000003021a7211 */ /* 0x000fc400078f18ff */
[----:B------:R-:W-:Y:S02]  /*0ca0*/  LOP3.LUT R2, R0, 0x38, R14, 0xf8, !PT ;  /* 0x0000003800027812 */ /* 0x000fe400078ef80e */
[----:B------:R-:W-:Y:S02]  /*0cb0*/  LOP3.LUT R4, R26, 0xfffffff8, RZ, 0xc0, !PT ;  /* 0xfffffff81a047812 */ /* 0x000fe400078ec0ff */
[----:B------:R-:W-:-:S03]  /*0cc0*/  SHF.R.U32.HI R0, RZ, 0x3, R0 ;  /* 0x00000003ff007819 */ /* 0x000fc60000011600 */
[----:B------:R-:W-:Y:S01]  /*0cd0*/  IMAD.IADD R25, R3, 0x1, -R4 ;  /* 0x0000000103197824 */ /* 0x000fe200078e0a04 */
[----:B------:R-:W-:Y:S01]  /*0ce0*/  LOP3.LUT R2, R2, R0, RZ, 0x3c, !PT ;  /* 0x0000000002027212 */ /* 0x000fe200078e3cff */
[----:B------:R-:W-:Y:S02]  /*0cf0*/  IMAD.SHL.U32 R0, R9, 0x8, RZ ;  /* 0x0000000809007824 */ /* 0x000fe400078e00ff */
[----:B------:R-:W-:Y:S02]  /*0d00*/  IMAD.MOV.U32 R3, RZ, RZ, 0x10 ;  /* 0x00000010ff037424 */ /* 0x000fe400078e00ff */
[----:B------:R-:W-:Y:S01]  /*0d10*/  IMAD.MOV.U32 R4, RZ, RZ, 0x20 ;  /* 0x00000020ff047424 */ /* 0x000fe200078e00ff */
[----:B------:R-:W-:Y:S01]  /*0d20*/  LOP3.LUT R10, R2, 0xfffffe00, R0, 0xf8, !PT ;  /* 0xfffffe00020a7812 */ /* 0x000fe200078ef800 */
[----:B----4-:R4:W5:Y:S01]  /*0d30*/  @P0 R2UR UR14, R7 ;  /* 0x00000000070e03c2 */ /* 0x01096200000e0000 */
[----:B------:R-:W-:Y:S01]  /*0d40*/  ISETP.GE.AND P0, PT, R14, c[0x0][0x198], PT ;  /* 0x000066000e007a0c */ /* 0x000fe20003f06270 */
[----:B-----5:R-:W-:-:S03]  /*0d50*/  @!UP0 UMOV UR14, UR6 ;  /* 0x00000006000e8c82 */ /* 0x020fc60008000000 */
[----:B------:R-:W-:-:S05]  /*0d60*/  R2P PR, R25, 0x6 ;  /* 0x0000000619007804 */ /* 0x000fca0000000000 */
[----:B------:R-:W-:Y:S02]  /*0d70*/  SEL R3, R3, 0xfffffff0, !P1 ;  /* 0xfffffff003037807 */ /* 0x000fe40004800000 */
[----:B------:R-:W-:Y:S01]  /*0d80*/  SEL R4, R4, 0xffffffe0, !P2 ;  /* 0xffffffe004047807 */ /* 0x000fe20005000000 */
[----:B----4-:R1:W4:Y:S01]  /*0d90*/  SHFL.IDX PT, R7, R5, RZ, 0x181f ;  /* 0x00181fff05077589 */ /* 0x01032200000e0000 */
[----:B------:R-:W-:Y:S05]  /*0da0*/  @P3 BRA `(.L_x_5) ;  /* 0x0000005000003947 */ /* 0x000fea0003800000 */
[----:B---3--:R-:W-:Y:S01]  /*0db0*/  LEA R6, P1, R14, R6, 0x1 ;  /* 0x000000060e067211 */ /* 0x008fe200078208ff */
[----:B------:R-:W-:-:S03]  /*0dc0*/  IMAD.SHL.U32 R0, R10, 0x2, RZ ;  /* 0x000000020a007824 */ /* 0x000fc600078e00ff */
[----:B----4-:R-:W-:-:S05]  /*0dd0*/  LEA.HI.X R7, R14, R7, R241, 0x1, P1 ;  /* 0x000000070e077211 */ /* 0x010fca00008f0cf1 */
[----:B------:R-:W-:Y:S01]  /*0de0*/  @!PT LDS RZ, [RZ] ;  /* 0x00000000fffff984 */ /* 0x000fe20000000800 */
[----:B------:R3:W-:Y:S04]  /*0df0*/  LDGSTS.E.BYPASS.LTC128B.128 [R0+0x7100], [R6.64], !P0 ;  /* 0x0710000006007fae */ /* 0x0007e8000c101d50 */
.L_x_5:
[----:B---3--:R-:W-:Y:S05]  /*0e00*/  BSYNC B0 ;  /* 0x0000000000007941 */ /* 0x008fea0003800000 */
.L_x_4:
[----:B------:R-:W-:Y:S01]  /*0e10*/  IADD3 R2, R12, 0x10, RZ ;  /* 0x000000100c027810 */ /* 0x000fe20007ffe0ff */
[----:B------:R3:W1:Y:S01]  /*0e20*/  SHFL.IDX PT, R0, R5, 0x1, 0x181f ;  /* 0x00381f0005007f89 */ /* 0x00066200000e0000 */
[----:B------:R-:W-:Y:S02]  /*0e30*/  BSSY B0, `(.L_x_6) ;  /* 0x0000009000007945 */ /* 0x000fe40003800000 */
[----:B------:R-:W-:Y:S01]  /*0e40*/  ISETP.GE.AND P1, PT, R2, UR11, PT ;  /* 0x0000000b02007c0c */ /* 0x000fe2000bf26270 */
[----:B------:R3:W4:-:S12]  /*0e50*/  SHFL.IDX PT, R6, R8, 0x1, 0x181f ;  /* 0x00381f0008067f89 */ /* 0x00071800000e0000 */
[----:B------:R-:W-:Y:S05]  /*0e60*/  @P1 BRA `(.L_x_7) ;  /* 0x0000005000001947 */ /* 0x000fea0003800000 */
[----:B----4-:R-:W-:-:S04]  /*0e70*/  LEA R6, P1, R14, R6, 0x1 ;  /* 0x000000060e067211 */ /* 0x010fc800078208ff */
[----:B-1----:R-:W-:Y:S01]  /*0e80*/  LEA.HI.X R7, R14, R0, R241, 0x1, P1 ;  /* 0x000000000e077211 */ /* 0x002fe200008f0cf1 */
[----:B------:R-:W-:-:S05]  /*0e90*/  IMAD.SHL.U32 R0, R10, 0x2, RZ ;  /* 0x000000020a007824 */ /* 0x000fca00078e00ff */
[----:B------:R-:W-:Y:S01]  /*0ea0*/  @!PT LDS RZ, [RZ] ;  /* 0x00000000fffff984 */ /* 0x000fe20000000800 */
[----:B------:R1:W-:Y:S03]  /*0eb0*/  LDGSTS.E.BYPASS.LTC128B.128 [R0+0x7900], [R6.64], !P0 ;  /* 0x0790000006007fae */ /* 0x0003e6000c101d50 */
.L_x_7:
[----:B------:R-:W-:Y:S05]  /*0ec0*/  BSYNC B0 ;  /* 0x0000000000007941 */ /* 0x000fea0003800000 */
.L_x_6:
[----:B------:R-:W-:Y:S01]  /*0ed0*/  IADD3 R2, R12, 0x20, RZ ;  /* 0x000000200c027810 */ /* 0x000fe20007ffe0ff */
[----:B-1----:R1:W3:Y:S01]  /*0ee0*/  SHFL.IDX PT, R0, R5, 0x2, 0x181f ;  /* 0x00581f0005007f89 */ /* 0x0022e200000e0000 */
[----:B------:R-:W-:Y:S02]  /*0ef0*/  BSSY B0, `(.L_x_8) ;  /* 0x0000009000007945 */ /* 0x000fe40003800000 */
[----:B------:R-:W-:Y:S01]  /*0f00*/  ISETP.GE.AND P1, PT, R2, UR11, PT ;  /* 0x0000000b02007c0c */ /* 0x000fe2000bf26270 */
[----:B----4-:R1:W4:-:S12]  /*0f10*/  SHFL.IDX PT, R6, R8, 0x2, 0x181f ;  /* 0x00581f0008067f89 */ /* 0x01031800000e0000 */
[----:B------:R-:W-:Y:S05]  /*0f20*/  @P1 BRA `(.L_x_9) ;  /* 0x0000005000001947 */ /* 0x000fea0003800000 */
[----:B----4-:R-:W-:-:S04]  /*0f30*/  LEA R6, P1, R14, R6, 0x1 ;  /* 0x000000060e067211 */ /* 0x010fc800078208ff */
[----:B---3--:R-:W-:Y:S01]  /*0f40*/  LEA.HI.X R7, R14, R0, R241, 0x1, P1 ;  /* 0x000000000e077211 */ /* 0x008fe200008f0cf1 */
[----:B------:R-:W-:-:S05]  /*0f50*/  IMAD.SHL.U32 R0, R10, 0x2, RZ ;  /* 0x000000020a007824 */ /* 0x000fca00078e00ff */
[----:B------:R-:W-:Y:S01]  /*0f60*/  @!PT LDS RZ, [RZ] ;  /* 0x00000000fffff984 */ /* 0x000fe20000000800 */
[----:B------:R3:W-:Y:S03]  /*0f70*/  LDGSTS.E.BYPASS.LTC128B.128 [R0+0x8100], [R6.64], !P0 ;  /* 0x0810000006007fae */ /* 0x0007e6000c101d50 */
.L_x_9:
[----:B------:R-:W-:Y:S05]  /*0f80*/  BSYNC B0 ;  /* 0x0000000000007941 */ /* 0x000fea0003800000 */
.L_x_8:
[----:B------:R-:W-:Y:S01]  /*0f90*/  IADD3 R2, R12, 0x30, RZ ;  /* 0x000000300c027810 */ /* 0x000fe20007ffe0ff */
[----:B---3--:R3:W1:Y:S01]  /*0fa0*/  SHFL.IDX PT, R0, R5, 0x3, 0x181f ;  /* 0x00781f0005007f89 */ /* 0x00866200000e0000 */
[----:B------:R-:W-:Y:S02]  /*0fb0*/  BSSY B0, `(.L_x_10) ;  /* 0x0000009000007945 */ /* 0x000fe40003800000 */
[----:B------:R-:W-:Y:S01]  /*0fc0*/  ISETP.GE.AND P1, PT, R2, UR11, PT ;  /* 0x0000000b02007c0c */ /* 0x000fe2000bf26270 */
[----:B----4-:R3:W4:-:S12]  /*0fd0*/  SHFL.IDX PT, R6, R8, 0x3, 0x181f ;  /* 0x00781f0008067f89 */ /* 0x01071800000e0000 */
[----:B------:R-:W-:Y:S05]  /*0fe0*/  @P1 BRA `(.L_x_11) ;  /* 0x0000005000001947 */ /* 0x000fea0003800000 */
[----:B----4-:R-:W-:-:S04]  /*0ff0*/  LEA R6, P1, R14, R6, 0x1 ;  /* 0x000000060e067211 */ /* 0x010fc800078208ff */
[----:B-1----:R-:W-:Y:S01]  /*1000*/  LEA.HI.X R7, R14, R0, R241, 0x1, P1 ;  /* 0x000000000e077211 */ /* 0x002fe200008f0cf1 */
[----:B------:R-:W-:-:S05]  /*1010*/  IMAD.SHL.U32 R0, R10, 0x2, RZ ;  /* 0x000000020a007824 */ /* 0x000fca00078e00ff */
[----:B------:R-:W-:Y:S01]  /*1020*/  @!PT LDS RZ, [RZ] ;  /* 0x00000000fffff984 */ /* 0x000fe20000000800 */
[----:B------:R1:W-:Y:S03]  /*1030*/  LDGSTS.E.BYPASS.LTC128B.128 [R0+0x8900], [R6.64], !P0 ;  /* 0x0890000006007fae */ /* 0x0003e6000c101d50 */
.L_x_11:
[----:B------:R-:W-:Y:S05]  /*1040*/  BSYNC B0 ;  /* 0x0000000000007941 */ /* 0x000fea0003800000 */
.L_x_10:
        /* <DEDUP_REMOVED lines=11> */
.L_x_13:
[----:B------:R-:W-:Y:S05]  /*1100*/  BSYNC B0 ;  /* 0x0000000000007941 */ /* 0x000fea0003800000 */
.L_x_12:
        /* <DEDUP_REMOVED lines=11> */
.L_x_15:
[----:B------:R-:W-:Y:S05]  /*11c0*/  BSYNC B0 ;  /* 0x0000000000007941 */ /* 0x000fea0003800000 */
.L_x_14:
        /* <DEDUP_REMOVED lines=11> */
.L_x_17:
[----:B------:R-:W-:Y:S05]  /*1280*/  BSYNC B0 ;  /* 0x0000000000007941 */ /* 0x000fea0003800000 */
.L_x_16:
[----:B-1-3--:R-:W1:Y:S01]  /*1290*/  SHFL.IDX PT, R8, R8, 0x7, 0x181f ;  /* 0x00f81f0008087f89 */ /* 0x00ae6200000e0000 */
[----:B------:R-:W-:Y:S01]  /*12a0*/  UMOV UR6, 0x70 ;  /* 0x0000007000067882 */ /* 0x000fe20000000000 */
[----:B------:R-:W-:Y:S01]  /*12b0*/  MOV R0, c[0x0][0x2b8] ;  /* 0x0000ae0000007a02 */ /* 0x000fe20000000f00 */
[----:B------:R-:W-:Y:S01]  /*12c0*/  UIMAD UR6, UR7, UR6, -0x70 ;  /* 0xffffff90070674a4 */ /* 0x000fe2000f8e0206 */
[----:B------:R3:W5:Y:S01]  /*12d0*/  SHFL.IDX PT, R9, R5, 0x7, 0x181f ;  /* 0x00f81f0005097f89 */ /* 0x00076200000e0000 */
[----:B------:R-:W-:Y:S01]  /*12e0*/  SHF.L.U32 R197, R10, 0x1, RZ ;  /* 0x000000010ac57819 */ /* 0x000fe200000006ff */
[----:B------:R-:W-:Y:S01]  /*12f0*/  USHF.R.S32.HI UR18, URZ, 0x1f, UR14 ;  /* 0x0000001f3f127899 */ /* 0x000fe2000801140e */
[----:B------:R-:W-:Y:S01]  /*1300*/  ISETP.NE.AND P5, PT, R0, 0x1, PT ;  /* 0x000000010000780c */ /* 0x000fe20003fa5270 */
[----:B------:R-:W-:Y:S01]  /*1310*/  ULDC.64 UR4, c[0x0][0x2b0] ;  /* 0x0000ac0000047ab9 */ /* 0x000fe20000000a00 */
[----:B------:R-:W-:Y:S01]  /*1320*/  IADD3 R0, R198, UR6, RZ ;  /* 0x00000006c6007c10 */ /* 0x000fe2000fffe0ff */
[----:B------:R-:W-:Y:S01]  /*1330*/  UIMAD UR18, UR18, UR4, URZ ;  /* 0x00000004121272a4 */ /* 0x000fe2000f8e023f */
[----:B------:R-:W-:Y:S01]  /*1340*/  MOV R243, RZ ;  /* 0x000000ff00f37202 */ /* 0x000fe20000000f00 */
[----:B------:R-:W-:Y:S01]  /*1350*/  UIMAD.WIDE.U32 UR12, UR14, UR4, URZ ;  /* 0x000000040e0c72a5 */ /* 0x000fe2000f8e003f */
[C---:B------:R-:W-:Y:S01]  /*1360*/  ISETP.GE.AND P4, PT, R0.reuse, UR15, PT ;  /* 0x0000000f00007c0c */ /* 0x040fe2000bf86270 */
[----:B------:R-:W-:Y:S01]  /*1370*/  UIMAD UR14, UR14, UR5, UR18 ;  /* 0x000000050e0e72a4 */ /* 0x000fe2000f8e0212 */
[----:B--2---:R-:W-:Y:S01]  /*1380*/  IADD3 R2, R0, UR9, RZ ;  /* 0x0000000900027c10 */ /* 0x004fe2000fffe0ff */
[----:B------:R-:W-:Y:S01]  /*1390*/  UIADD3 UR19, UR7, -0x1, URZ ;  /* 0xffffffff07137890 */ /* 0x000fe2000fffe03f */
[----:B------:R-:W-:Y:S01]  /*13a0*/  ISETP.GT.OR P4, PT, R198, 0x6f, P4 ;  /* 0x0000006fc600780c */ /* 0x000fe20002784670 */
[----:B------:R-:W-:Y:S01]  /*13b0*/  UIADD3 UR14, UR13, UR14, URZ ;  /* 0x0000000e0d0e7290 */ /* 0x000fe2000fffe03f */
[----:B------:R-:W-:Y:S01]  /*13c0*/  MOV R0, R2 ;  /* 0x0000000200007202 */ /* 0x000fe20000000f00 */
[----:B------:R-:W-:Y:S01]  /*13d0*/  ULDC.64 UR4, c[0x0][0x1e8] ;  /* 0x00007a0000047ab9 */ /* 0x000fe20000000a00 */
[----:B------:R-:W-:-:S02]  /*13e0*/  SHF.R.S32.HI R22, RZ, 0x4, R13 ;  /* 0x00000004ff167819 */ /* 0x000fc4000001140d */
[----:B---3--:R-:W-:Y:S01]  /*13f0*/  IADD3 R5, R12, 0x70, RZ ;  /* 0x000000700c057810 */ /* 0x008fe20007ffe0ff */
[----:B------:R-:W-:Y:S03]  /*1400*/  STL [R1], R197 ;  /* 0x000000c501007387 */ /* 0x000fe60000100800 */
[----:B------:R-:W-:Y:S01]  /*1410*/  ISETP.GE.AND P3, PT, R5, UR11, PT ;  /* 0x0000000b05007c0c */ /* 0x000fe2000bf66270 */
[----:B------:R-:W-:-:S05]  /*1420*/  @P5 IMAD.HI.U32 R5, R2, c[0x0][0x2bc], RZ ;  /* 0x0000af0002055a27 */ /* 0x000fca00078e00ff */
[----:B------:R-:W-:-:S04]  /*1430*/  @P5 SHF.R.U32.HI R0, RZ, c[0x0][0x2c0], R5 ;  /* 0x0000b000ff005a19 */ /* 0x000fc80000011605 */
[----:B------:R-:W-:-:S03]  /*1440*/  @!P4 IADD3 R5, P1, R0, UR12, RZ ;  /* 0x0000000c0005cc10 */ /* 0x000fc6000ff3e0ff */
[----:B-1----:R-:W-:Y:S02]  /*1450*/  @!P3 LEA R8, P2, R14, R8, 0x1 ;  /* 0x000000080e08b211 */ /* 0x002fe400078408ff */
[----:B------:R-:W-:Y:S02]  /*1460*/  @!P4 LEA.HI.X.SX32 R7, R0, UR14, 0x1, P1 ;  /* 0x0000000e0007cc11 */ /* 0x000fe400088f0eff */
[----:B-----5:R-:W-:Y:S02]  /*1470*/  @!P3 LEA.HI.X R9, R14, R9, R241, 0x1, P2 ;  /* 0x000000090e09b211 */ /* 0x020fe400010f0cf1 */
[----:B----4-:R-:W-:-:S03]  /*1480*/  @!P4 LEA R6, P1, R5, c[0x0][0x2a0], 0x2 ;  /* 0x0000a8000506ca11 */ /* 0x010fc600078210ff */
[----:B------:R-:W-:Y:S01]  /*1490*/  @!PT LDS RZ, [RZ] ;  /* 0x00000000fffff984 */ /* 0x000fe20000000800 */
[----:B------:R1:W-:Y:S01]  /*14a0*/  @!P3 LDGSTS.E.BYPASS.LTC128B.128 [R197+0xa900], [R8.64], !P0 ;  /* 0x0a90000008c5bfae */ /* 0x0003e2000c101d50 */
[----:B------:R-:W-:-:S03]  /*14b0*/  @!P4 LEA.HI.X R7, R5, c[0x0][0x2a4], R7, 0x2, P1 ;  /* 0x0000a9000507ca11 */ /* 0x000fc600008f1407 */
[----:B------:R-:W0:Y:S04]  /*14c0*/  LDGDEPBAR ;  /* 0x00000000000079af */ /* 0x000e280000000000 */
[----:B------:R-:W-:Y:S06]  /*14d0*/  BAR.SYNC.DEFER_BLOCKING 0x0 ;  /* 0x0000000000007b1d */ /* 0x000fec0000010000 */
[----:B------:R2:W3:Y:S01]  /*14e0*/  @!P4 LDG.E R243, [R6.64] ;  /* 0x0000001006f3c981 */ /* 0x0004e2000c1e1900 */
[----:B------:R-:W-:Y:S01]  /*14f0*/  IADD3 R0, -R0, RZ, RZ ;  /* 0x000000ff00007210 */ /* 0x000fe20007ffe1ff */
[----:B------:R-:W-:Y:S01]  /*1500*/  USHF.R.S32.HI UR11, URZ, 0x1f, UR10 ;  /* 0x0000001f3f0b7899 */ /* 0x000fe2000801140a */
[----:B-1----:R-:W-:Y:S01]  /*1510*/  SHF.L.U32 R9, R11, 0x3, RZ ;  /* 0x000000030b097819 */ /* 0x002fe200000006ff */
[----:B------:R-:W-:Y:S01]  /*1520*/  UIMAD.WIDE.U32 UR20, UR10, UR4, URZ ;  /* 0x000000040a1472a5 */ /* 0x000fe2000f8e003f */
[----:B------:R-:W-:Y:S01]  /*1530*/  LEA.HI R10, R13, R22, RZ, 0x1 ;  /* 0x000000160d0a7211 */ /* 0x000fe200078f08ff */
[----:B------:R-:W-:Y:S01]  /*1540*/  IMAD R16, R0, c[0x0][0x2b8], R2 ;  /* 0x0000ae0000107a24 */ /* 0x000fe200078e0202 */
[----:B------:R-:W-:Y:S01]  /*1550*/  UIMAD UR18, UR11, UR4, URZ ;  /* 0x000000040b1272a4 */ /* 0x000fe2000f8e023f */
[----:B------:R-:W-:Y:S01]  /*1560*/  SHF.L.U32 R5, R15, 0x6, RZ ;  /* 0x000000060f057819 */ /* 0x000fe200000006ff */
[----:B------:R-:W-:Y:S01]  /*1570*/  UIMAD UR15, UR19, -0x70, UR15 ;  /* 0xffffff90130f78a4 */ /* 0x000fe2000f8e020f */
[----:B------:R-:W-:Y:S01]  /*1580*/  LOP3.LUT R10, R10, 0xfffffffe, RZ, 0xc0, !PT ;  /* 0xfffffffe0a0a7812 */ /* 0x000fe200078ec0ff */
[----:B------:R-:W-:Y:S01]  /*1590*/  UIMAD UR18, UR10, UR5, UR18 ;  /* 0x000000050a1272a4 */ /* 0x000fe2000f8e0212 */
[----:B------:R-:W-:Y:S01]  /*15a0*/  SHF.R.S32.HI R8, RZ, 0x1f, R16 ;  /* 0x0000001fff087819 */ /* 0x000fe20000011410 */
[----:B------:R-:W-:Y:S01]  /*15b0*/  STL [R1+0x4], R16 ;  /* 0x0000041001007387 */ /* 0x000fe20000100800 */
[----:B------:R-:W-:Y:S01]  /*15c0*/  LOP3.LUT R5, R5, 0x1c0, RZ, 0xc0, !PT ;  /* 0x000001c005057812 */ /* 0x000fe200078ec0ff */
[----:B------:R-:W-:Y:S01]  /*15d0*/  UIADD3 UR18, UR21, UR18, URZ ;  /* 0x0000001215127290 */ /* 0x000fe2000fffe03f */
[----:B------:R-:W-:Y:S01]  /*15e0*/  IADD3 R18, -R11, UR15, RZ ;  /* 0x0000000f0b127c10 */ /* 0x000fe2000fffe1ff */
[C---:B------:R-:W-:Y:S01]  /*15f0*/  IMAD R0, R8.reuse, c[0x0][0x1e0], RZ ;  /* 0x0000780008007a24 */ /* 0x040fe200078e02ff */
[----:B------:R-:W-:Y:S01]  /*1600*/  LOP3.LUT R9, R5, 0x8, R9, 0xf8, !PT ;  /* 0x0000000805097812 */ /* 0x000fe200078ef809 */
[----:B------:R-:W-:Y:S01]  /*1610*/  IMAD R8, R8, c[0x0][0x208], RZ ;  /* 0x0000820008087a24 */ /* 0x000fe200078e02ff */
[----:B------:R-:W-:Y:S01]  /*1620*/  ISETP.GE.AND P4, PT, R18, 0x1, PT ;  /* 0x000000011200780c */ /* 0x000fe20003f86270 */
[----:B------:R-:W-:Y:S01]  /*1630*/  IMAD R0, R16, c[0x0][0x1e4], R0 ;  /* 0x0000790010007a24 */ /* 0x000fe200078e0200 */
[----:B------:R-:W-:Y:S01]  /*1640*/  ISETP.GE.AND P3, PT, R18, 0x11, PT ;  /* 0x000000111200780c */ /* 0x000fe20003f66270 */
[C---:B------:R-:W-:Y:S01]  /*1650*/  IMAD R8, R16.reuse, c[0x0][0x20c], R8 ;  /* 0x0000830010087a24 */ /* 0x040fe200078e0208 */
[----:B------:R-:W-:Y:S01]  /*1660*/  SHF.R.U32.HI R5, RZ, 0x3, R5 ;  /* 0x00000003ff057819 */ /* 0x000fe20000011605 */
[----:B--2---:R-:W-:Y:S01]  /*1670*/  IMAD.WIDE.U32 R6, R16, c[0x0][0x1e0], RZ ;  /* 0x0000780010067a25 */ /* 0x004fe200078e00ff */
[----:B------:R-:W-:Y:S01]  /*1680*/  ISETP.GE.AND P6, PT, R14, c[0x0][0x1d4], PT ;  /* 0x000075000e007a0c */ /* 0x000fe20003fc6270 */
[----:B------:R-:W-:Y:S01]  /*1690*/  ULDC.64 UR4, c[0x0][0x210] ;  /* 0x0000840000047ab9 */ /* 0x000fe20000000a00 */
[----:B------:R-:W-:Y:S01]  /*16a0*/  LOP3.LUT R24, R9, R5, RZ, 0x3c, !PT ;  /* 0x0000000509187212 */ /* 0x000fe200078e3cff */
[----:B------:R-:W-:Y:S01]  /*16b0*/  IMAD R5, R16, c[0x0][0x1e0], RZ ;  /* 0x0000780010057a24 */ /* 0x000fe200078e02ff */
[----:B------:R-:W-:Y:S01]  /*16c0*/  IADD3 R7, R7, R0, RZ ;  /* 0x0000000007077210 */ /* 0x000fe20007ffe0ff */
[----:B------:R-:W-:Y:S01]  /*16d0*/  UIMAD.WIDE.U32 UR22, UR10, UR4, URZ ;  /* 0x000000040a1672a5 */ /* 0x000fe2000f8e003f */
[----:B------:R-:W-:Y:S01]  /*16e0*/  ISETP.GE.AND P2, PT, R18, 0x21, PT ;  /* 0x000000211200780c */ /* 0x000fe20003f46270 */
[----:B------:R-:W-:Y:S01]  /*16f0*/  UIMAD UR4, UR11, UR4, URZ ;  /* 0x000000040b0472a4 */ /* 0x000fe2000f8e023f */
[----:B------:R-:W-:Y:S01]  /*1700*/  IADD3 R22, R22, -R10, RZ ;  /* 0x8000000a16167210 */ /* 0x000fe20007ffe0ff */
[----:B------:R-:W-:Y:S01]  /*1710*/  UISETP.GT.AND UP0, UPT, UR19, UR8, UPT ;  /* 0x000000081300728c */ /* 0x000fe2000bf04270 */
[----:B------:R-:W-:Y:S01]  /*1720*/  MOV R9, UR10 ;  /* 0x0000000a00097c02 */ /* 0x000fe20008000f00 */
[----:B------:R-:W-:Y:S01]  /*1730*/  UIMAD UR4, UR10, UR5, UR4 ;  /* 0x000000050a0472a4 */ /* 0x000fe2000f8e0204 */
[----:B------:R-:W-:-:S02]  /*1740*/  LEA.HI R195, R27, R196, RZ, 0x5 ;  /* 0x000000c41bc37211 */ /* 0x000fc400078f28ff */
[----:B------:R-:W-:Y:S01]  /*1750*/  SHF.L.U32 R242, R14, 0x1, RZ ;  /* 0x000000010ef27819 */ /* 0x000fe200000006ff */
[----:B------:R-:W-:Y:S01]  /*1760*/  UIADD3 UR4, UR23, UR4, URZ ;  /* 0x0000000417047290 */ /* 0x000fe2000fffe03f */
[----:B---3--:R-:W-:Y:S01]  /*1770*/  SHF.R.S32.HI R23, RZ, 0x1f, R243 ;  /* 0x0000001fff177819 */ /* 0x008fe200000114f3 */
[----:B------:R-:W-:-:S04]  /*1780*/  IMAD.WIDE.U32 R6, R243, c[0x0][0x1f0], R6 ;  /* 0x00007c00f3067a25 */ /* 0x000fc800078e0006 */
[----:B------:R-:W-:Y:S01]  /*1790*/  IMAD R2, R23, c[0x0][0x1f0], RZ ;  /* 0x00007c0017027a24 */ /* 0x000fe200078e02ff */
[----:B------:R-:W-:Y:S01]  /*17a0*/  IADD3 R0, P0, R6, UR20, RZ ;  /* 0x0000001406007c10 */ /* 0x000fe2000ff1e0ff */
[C---:B------:R-:W-:Y:S02]  /*17b0*/  IMAD R5, R243.reuse, c[0x0][0x1f0], R5 ;  /* 0x00007c00f3057a24 */ /* 0x040fe400078e0205 */
[----:B------:R-:W-:Y:S02]  /*17c0*/  IMAD R2, R243, c[0x0][0x1f4], R2 ;  /* 0x00007d00f3027a24 */ /* 0x000fe400078e0202 */
[----:B------:R-:W-:-:S03]  /*17d0*/  IMAD R5, R9, c[0x0][0x1e8], R5 ;  /* 0x00007a0009057a24 */ /* 0x000fc600078e0205 */
[----:B------:R-:W-:Y:S02]  /*17e0*/  IADD3.X R6, R7, UR18, R2, P0, !PT ;  /* 0x0000001207067c10 */ /* 0x000fe400087fe402 */
[C---:B------:R-:W-:Y:S02]  /*17f0*/  LEA R2, P0, R0.reuse, c[0x0][0x1c8], 0x1 ;  /* 0x0000720000027a11 */ /* 0x040fe400078008ff */
[----:B------:R-:W-:Y:S02]  /*1800*/  LEA R5, R5, c[0x0][0x1c8], 0x1 ;  /* 0x0000720005057a11 */ /* 0x000fe400078e08ff */
[----:B------:R-:W-:Y:S01]  /*1810*/  LEA.HI.X R0, R0, c[0x0][0x1cc], R6, 0x1, P0 ;  /* 0x0000730000007a11 */ /* 0x000fe200000f0c06 */
[----:B------:R-:W1:Y:S01]  /*1820*/  SHFL.IDX PT, R12, R2, RZ, 0x181f ;  /* 0x00181fff020c7589 */ /* 0x000e6200000e0000 */
[----:B------:R-:W-:-:S03]  /*1830*/  IMAD.WIDE.U32 R6, R16, c[0x0][0x208], RZ ;  /* 0x0000820010067a25 */ /* 0x000fc600078e00ff */
[----:B------:R-:W2:Y:S02]  /*1840*/  SHFL.IDX PT, R11, R2, 0x1, 0x181f ;  /* 0x00381f00020b7f89 */ /* 0x000ea400000e0000 */
[----:B------:R-:W-:Y:S02]  /*1850*/  IADD3 R7, R7, R8, RZ ;  /* 0x0000000807077210 */ /* 0x000fe40007ffe0ff */
[----:B------:R-:W3:Y:S03]  /*1860*/  SHFL.IDX PT, R13, R0, RZ, 0x181f ;  /* 0x00181fff000d7589 */ /* 0x000ee600000e0000 */
[----:B------:R-:W-:Y:S01]  /*1870*/  IMAD.WIDE.U32 R6, R243, c[0x0][0x218], R6 ;  /* 0x00008600f3067a25 */ /* 0x000fe200078e0006 */
[----:B------:R-:W4:Y:S04]  /*1880*/  SHFL.IDX PT, R21, R0, 0x1, 0x181f ;  /* 0x00381f0000157f89 */ /* 0x000f2800000e0000 */
[----:B------:R-:W5:Y:S04]  /*1890*/  SHFL.IDX PT, R19, R2, 0x2, 0x181f ;  /* 0x00581f0002137f89 */ /* 0x000f6800000e0000 */
[----:B------:R-:W5:Y:S04]  /*18a0*/  SHFL.IDX PT, R20, R0, 0x2, 0x181f ;  /* 0x00581f0000147f89 */ /* 0x000f6800000e0000 */
[----:B------:R-:W5:Y:S01]  /*18b0*/  SHFL.IDX PT, R16, R2, 0x3, 0x181f ;  /* 0x00781f0002107f89 */ /* 0x000f6200000e0000 */
[----:B-1----:R-:W-:-:S03]  /*18c0*/  @P4 LEA R12, P1, R14, R12, 0x1 ;  /* 0x0000000c0e0c4211 */ /* 0x002fc600078208ff */
[----:B------:R-:W1:Y:S01]  /*18d0*/  SHFL.IDX PT, R17, R0, 0x3, 0x181f ;  /* 0x00781f0000117f89 */ /* 0x000e6200000e0000 */
[C---:B--2---:R-:W-:Y:S02]  /*18e0*/  @P3 LEA R10, P0, R14.reuse, R11, 0x1 ;  /* 0x0000000b0e0a3211 */ /* 0x044fe400078008ff */
[C-C-:B---3--:R-:W-:Y:S02]  /*18f0*/  @P4 LEA.HI.X R13, R14.reuse, R13, R241.reuse, 0x1, P1 ;  /* 0x0000000d0e0d4211 */ /* 0x148fe400008f0cf1 */
[----:B----4-:R-:W-:-:S03]  /*1900*/  @P3 LEA.HI.X R11, R14, R21, R241, 0x1, P0 ;  /* 0x000000150e0b3211 */ /* 0x010fc600000f0cf1 */
[----:B------:R2:W-:Y:S01]  /*1910*/  @P4 LDGSTS.E.BYPASS.LTC128B.128 [R197+0x3900], [R12.64], !P6 ;  /* 0x039000000cc54fae */ /* 0x0005e2000f101d50 */
[----:B------:R-:W-:Y:S02]  /*1920*/  ISETP.GE.AND P0, PT, R18, 0x31, PT ;  /* 0x000000311200780c */ /* 0x000fe40003f06270 */
[----:B-----5:R-:W-:Y:S01]  /*1930*/  @P2 LEA R8, P1, R14, R19, 0x1 ;  /* 0x000000130e082211 */ /* 0x020fe200078208ff */
[----:B------:R3:W-:Y:S01]  /*1940*/  @P3 LDGSTS.E.BYPASS.LTC128B.128 [R197+0x4100], [R10.64], !P6 ;  /* 0x041000000ac53fae */ /* 0x0007e2000f101d50 */
[----:B------:R-:W-:Y:S02]  /*1950*/  ISETP.GE.AND P4, PT, R18, 0x41, PT ;  /* 0x000000411200780c */ /* 0x000fe40003f86270 */
[----:B------:R-:W-:Y:S01]  /*1960*/  @P2 LEA.HI.X R9, R14, R20, R241, 0x1, P1 ;  /* 0x000000140e092211 */ /* 0x000fe200008f0cf1 */
[----:B------:R-:W-:Y:S01]  /*1970*/  SHFL.IDX PT, R19, R0, 0x5, 0x181f ;  /* 0x00b81f0000137f89 */ /* 0x000fe200000e0000 */
[----:B------:R-:W-:-:S03]  /*1980*/  ISETP.GE.AND P3, PT, R18, 0x51, PT ;  /* 0x000000511200780c */ /* 0x000fc60003f66270 */
[----:B------:R4:W-:Y:S01]  /*1990*/  @P2 LDGSTS.E.BYPASS.LTC128B.128 [R197+0x4900], [R8.64], !P6 ;  /* 0x0490000008c52fae */ /* 0x0009e2000f101d50 */
[----:B------:R-:W-:-:S03]  /*19a0*/  ISETP.GE.AND P2, PT, R18, 0x61, PT ;  /* 0x000000611200780c */ /* 0x000fc60003f46270 */
[----:B--2---:R-:W-:Y:S04]  /*19b0*/  SHFL.IDX PT, R12, R2, 0x5, 0x181f ;  /* 0x00b81f00020c7f89 */ /* 0x004fe800000e0000 */
[----:B---3--:R2:W3:Y:S04]  /*19c0*/  SHFL.IDX PT, R10, R2, 0x4, 0x181f ;  /* 0x00981f00020a7f89 */ /* 0x0084e800000e0000 */
[----:B------:R-:W5:Y:S01]  /*19d0*/  SHFL.IDX PT, R11, R0, 0x4, 0x181f ;  /* 0x00981f00000b7f89 */ /* 0x000f6200000e0000 */
[----:B----4-:R-:W-:-:S03]  /*19e0*/  @P0 LEA R8, P1, R14, R16, 0x1 ;  /* 0x000000100e080211 */ /* 0x010fc600078208ff */
[----:B------:R-:W4:Y:S01]  /*19f0*/  SHFL.IDX PT, R16, R5, 0x6, 0x181f ;  /* 0x00d81f0005107f89 */ /* 0x000f2200000e0000 */
[----:B-1----:R-:W-:-:S03]  /*1a00*/  @P0 LEA.HI.X R9, R14, R17, R241, 0x1, P1 ;  /* 0x000000110e090211 */ /* 0x002fc600008f0cf1 */
[----:B------:R1:W4:Y:S04]  /*1a10*/  SHFL.IDX PT, R17, R0, 0x6, 0x181f ;  /* 0x00d81f0000117f89 */ /* 0x00032800000e0000 */
[----:B------:R4:W-:Y:S01]  /*1a20*/  @P0 LDGSTS.E.BYPASS.LTC128B.128 [R197+0x5100], [R8.64], !P6 ;  /* 0x0510000008c50fae */ /* 0x0009e2000f101d50 */
[----:B--2---:R-:W-:Y:S02]  /*1a30*/  SHF.L.U32 R2, R25, 0x6, RZ ;  /* 0x0000000619027819 */ /* 0x004fe400000006ff */
[----:B---3--:R-:W-:-:S04]  /*1a40*/  @P4 LEA R10, P1, R14, R10, 0x1 ;  /* 0x0000000a0e0a4211 */ /* 0x008fc800078208ff */
[----:B-----5:R-:W-:-:S05]  /*1a50*/  @P4 LEA.HI.X R11, R14, R11, R241, 0x1, P1 ;  /* 0x0000000b0e0b4211 */ /* 0x020fca00008f0cf1 */
[----:B------:R2:W-:Y:S01]  /*1a60*/  @P4 LDGSTS.E.BYPASS.LTC128B.128 [R197+0x5900], [R10.64], !P6 ;  /* 0x059000000ac54fae */ /* 0x0005e2000f101d50 */
[----:B-1----:R-:W-:Y:S01]  /*1a70*/  LOP3.LUT R0, R2, 0x1c0, RZ, 0xc0, !PT ;  /* 0x000001c002007812 */ /* 0x002fe200078ec0ff */
[----:B------:R-:W-:-:S04]  /*1a80*/  IMAD R2, R23, c[0x0][0x218], RZ ;  /* 0x0000860017027a24 */ /* 0x000fc800078e02ff */
[----:B------:R-:W-:Y:S01]  /*1a90*/  IMAD R5, R243, c[0x0][0x21c], R2 ;  /* 0x00008700f3057a24 */ /* 0x000fe200078e0202 */
[----:B------:R-:W-:Y:S02]  /*1aa0*/  IADD3 R2, P0, R6, UR22, RZ ;  /* 0x0000001606027c10 */ /* 0x000fe4000ff1e0ff */
[----:B------:R-:W-:Y:S02]  /*1ab0*/  SHF.L.U32 R6, R22, 0x3, RZ ;  /* 0x0000000316067819 */ /* 0x000fe400000006ff */
[----:B----4-:R-:W-:Y:S02]  /*1ac0*/  @P3 LEA R8, P1, R14, R12, 0x1 ;  /* 0x0000000c0e083211 */ /* 0x010fe400078208ff */
[----:B------:R-:W-:Y:S02]  /*1ad0*/  IADD3.X R13, R7, UR4, R5, P0, !PT ;  /* 0x00000004070d7c10 */ /* 0x000fe400087fe405 */
[----:B------:R-:W-:Y:S02]  /*1ae0*/  LOP3.LUT R12, R0, 0x8, R6, 0xf8, !PT ;  /* 0x00000008000c7812 */ /* 0x000fe400078ef806 */
[----:B------:R-:W-:-:S02]  /*1af0*/  SHF.R.U32.HI R7, RZ, 0x3, R0 ;  /* 0x00000003ff077819 */ /* 0x000fc40000011600 */
[C-C-:B------:R-:W-:Y:S02]  /*1b00*/  @P3 LEA.HI.X R9, R14.reuse, R19, R241.reuse, 0x1, P1 ;  /* 0x000000130e093211 */ /* 0x140fe400008f0cf1 */
[----:B------:R-:W-:Y:S02]  /*1b10*/  @P2 LEA R6, P1, R14, R16, 0x1 ;  /* 0x000000100e062211 */ /* 0x000fe400078208ff */
[----:B------:R-:W-:Y:S01]  /*1b20*/  LOP3.LUT R117, R12, R7, RZ, 0x3c, !PT ;  /* 0x000000070c757212 */ /* 0x000fe200078e3cff */
[----:B------:R1:W-:Y:S01]  /*1b30*/  @P3 LDGSTS.E.BYPASS.LTC128B.128 [R197+0x6100], [R8.64], !P6 ;  /* 0x0610000008c53fae */ /* 0x0003e2000f101d50 */
[----:B------:R-:W-:Y:S02]  /*1b40*/  @P2 LEA.HI.X R7, R14, R17, R241, 0x1, P1 ;  /* 0x000000110e072211 */ /* 0x000fe400008f0cf1 */
[----:B------:R-:W-:Y:S02]  /*1b50*/  LEA R5, P0, R2, c[0x0][0x1f8], 0x1 ;  /* 0x00007e0002057a11 */ /* 0x000fe400078008ff */
[----:B------:R-:W-:Y:S01]  /*1b60*/  LEA R0, R22, R24, 0x9 ;  /* 0x0000001816007211 */ /* 0x000fe200078e48ff */
[----:B------:R3:W-:Y:S01]  /*1b70*/  @P2 LDGSTS.E.BYPASS.LTC128B.128 [R197+0x6900], [R6.64], !P6 ;  /* 0x0690000006c52fae */ /* 0x0007e2000f101d50 */
[----:B------:R-:W-:-:S02]  /*1b80*/  LEA.HI.X R2, R2, c[0x0][0x1fc], R13, 0x1, P0 ;  /* 0x00007f0002027a11 */ /* 0x000fc400000f0c0d */
[----:B------:R-:W-:Y:S01]  /*1b90*/  LOP3.LUT P0, RZ, R15, 0x2, RZ, 0xc0, !PT ;  /* 0x000000020fff7812 */ /* 0x000fe2000780c0ff */
[----:B------:R-:W0:Y:S01]  /*1ba0*/  LDGDEPBAR ;  /* 0x00000000000079af */ /* 0x000e220000000000 */
[----:B------:R-:W-:Y:S02]  /*1bb0*/  SHF.L.U32 R119, R0, 0x1, RZ ;  /* 0x0000000100777819 */ /* 0x000fe400000006ff */
[C---:B------:R-:W-:Y:S01]  /*1bc0*/  SHF.L.U64.HI R241, R14.reuse, 0x1, R241 ;  /* 0x000000010ef17819 */ /* 0x040fe200000102f1 */
[----:B--2---:R-:W2:Y:S01]  /*1bd0*/  SHFL.IDX PT, R10, R5, RZ, 0x181f ;  /* 0x00181fff050a7589 */ /* 0x004ea200000e0000 */
[C---:B------:R-:W-:Y:S02]  /*1be0*/  IADD3 R0, R119.reuse, 0x3900, RZ ;  /* 0x0000390077007810 */ /* 0x040fe40007ffe0ff */
[----:B------:R-:W-:Y:S01]  /*1bf0*/  IADD3 R234, R119, 0x3920, RZ ;  /* 0x0000392077ea7810 */ /* 0x000fe20007ffe0ff */
[----:B------:R-:W-:Y:S01]  /*1c00*/  SHFL.IDX PT, R11, R2, RZ, 0x181f ;  /* 0x00181fff020b7589 */ /* 0x000fe200000e0000 */
[----:B------:R-:W-:-:S03]  /*1c10*/  ISETP.GE.AND P3, PT, R14, c[0x0][0x1d4], PT ;  /* 0x000075000e007a0c */ /* 0x000fc60003f66270 */
[----:B------:R-:W-:Y:S01]  /*1c20*/  @P0 IADD3 R234, R0, -0x20, RZ ;  /* 0xffffffe000ea0810 */ /* 0x000fe20007ffe0ff */
[----:B------:R-:W-:Y:S01]  /*1c30*/  SHFL.IDX PT, R13, R2, 0x1, 0x181f ;  /* 0x00381f00020d7f89 */ /* 0x000fe200000e0000 */
[C---:B------:R-:W-:Y:S02]  /*1c40*/  ISETP.LT.OR P0, PT, R18.reuse, 0x1, P3 ;  /* 0x000000011200780c */ /* 0x040fe40001f01670 */
[----:B------:R-:W-:Y:S01]  /*1c50*/  ISETP.LT.OR P2, PT, R18, 0x11, P3 ;  /* 0x000000111200780c */ /* 0x000fe20001f41670 */
[----:B-1----:R-:W1:Y:S01]  /*1c60*/  SHFL.IDX PT, R9, R5, 0x1, 0x181f ;  /* 0x00381f0005097f89 */ /* 0x002e6200000e0000 */
[C---:B------:R-:W-:Y:S02]  /*1c70*/  IADD3 R240, R234.reuse, 0x800, RZ ;  /* 0x00000800eaf07810 */ /* 0x040fe40007ffe0ff */
[C---:B------:R-:W-:Y:S01]  /*1c80*/  IADD3 R239, R234.reuse, 0x1000, RZ ;  /* 0x00001000eaef7810 */ /* 0x040fe20007ffe0ff */
[----:B------:R-:W4:Y:S01]  /*1c90*/  SHFL.IDX PT, R8, R5, 0x2, 0x181f ;  /* 0x00581f0005087f89 */ /* 0x000f2200000e0000 */
[----:B------:R-:W-:Y:S01]  /*1ca0*/  IADD3 R238, R234, 0x1800, RZ ;  /* 0x00001800eaee7810 */ /* 0x000fe20007ffe0ff */
[----:B------:R-:W-:-:S04]  /*1cb0*/  DEPBAR.LE SB0, 0x1 ;  /* 0x000080400000791a */ /* 0x000fc80000000000 */
[----:B------:R-:W-:-:S04]  /*1cc0*/  DEPBAR.LE SB0, 0x0 ;  /* 0x000080000000791a */ /* 0x000fc80000000000 */
[----:B------:R-:W-:Y:S01]  /*1cd0*/  BAR.SYNC.DEFER_BLOCKING 0x0 ;  /* 0x0000000000007b1d */ /* 0x000fe20000010000 */
[----:B---3--:R-:W-:Y:S02]  /*1ce0*/  SHF.L.U32 R7, R26, 0x6, RZ ;  /* 0x000000061a077819 */ /* 0x008fe400000006ff */
[----:B------:R-:W-:Y:S02]  /*1cf0*/  SHF.L.U32 R6, R195, 0x5, RZ ;  /* 0x00000005c3067819 */ /* 0x000fe400000006ff */
[----:B------:R-:W-:Y:S01]  /*1d00*/  LOP3.LUT R116, R7, 0xfffffe00, RZ, 0xc0, !PT ;  /* 0xfffffe0007747812 */ /* 0x000fe200078ec0ff */
[----:B------:R-:W3:Y:S01]  /*1d10*/  SHFL.IDX PT, R19, R5, 0x3, 0x181f ;  /* 0x00781f0005137f89 */ /* 0x000ee200000e0000 */
[----:B------:R-:W-:Y:S02]  /*1d20*/  LOP3.LUT R0, R6, 0x7ffffc00, RZ, 0xc0, !PT ;  /* 0x7ffffc0006007812 */ /* 0x000fe400078ec0ff */
[----:B--2---:R-:W-:Y:S01]  /*1d30*/  IADD3 R16, P1, R10, R242, RZ ;  /* 0x000000f20a107210 */ /* 0x004fe20007f3e0ff */
[----:B------:R-:W2:Y:S01]  /*1d40*/  SHFL.IDX PT, R21, R2, 0x2, 0x181f ;  /* 0x00581f0002157f89 */ /* 0x000ea200000e0000 */
[----:B------:R-:W-:-:S02]  /*1d50*/  IADD3 R0, R117, R116, R0 ;  /* 0x0000007475007210 */ /* 0x000fc40007ffe000 */
[-C--:B-1----:R-:W-:Y:S01]  /*1d60*/  IADD3 R12, P4, R9, R242.reuse, RZ ;  /* 0x000000f2090c7210 */ /* 0x082fe20007f9e0ff */
[----:B------:R-:W1:Y:S01]  /*1d70*/  SHFL.IDX PT, R20, R5, 0x4, 0x181f ;  /* 0x00981f0005147f89 */ /* 0x000e6200000e0000 */
[----:B------:R-:W-:Y:S02]  /*1d80*/  SHF.L.U32 R230, R0, 0x1, RZ ;  /* 0x0000000100e67819 */ /* 0x000fe400000006ff */
[-C--:B------:R-:W-:Y:S01]  /*1d90*/  IADD3.X R17, R11, R241.reuse, RZ, P1, !PT ;  /* 0x000000f10b117210 */ /* 0x080fe20000ffe4ff */
[----:B------:R-:W5:Y:S01]  /*1da0*/  SHFL.IDX PT, R23, R2, 0x3, 0x181f ;  /* 0x00781f0002177f89 */ /* 0x000f6200000e0000 */
[----:B----4-:R-:W-:Y:S02]  /*1db0*/  IADD3 R8, P1, R8, R242, RZ ;  /* 0x000000f208087210 */ /* 0x010fe40007f3e0ff */
[----:B------:R-:W-:Y:S01]  /*1dc0*/  IADD3.X R13, R13, R241, RZ, P4, !PT ;  /* 0x000000f10d0d7210 */ /* 0x000fe200027fe4ff */
[----:B------:R-:W4:Y:S01]  /*1dd0*/  SHFL.IDX PT, R22, R2, 0x4, 0x181f ;  /* 0x00981f0002167f89 */ /* 0x000f2200000e0000 */
[----:B------:R-:W-:-:S02]  /*1de0*/  LEA R233, R3, R230, 0x1 ;  /* 0x000000e603e97211 */ /* 0x000fc400078e08ff */
[----:B------:R-:W-:Y:S01]  /*1df0*/  LEA R231, R4, R230, 0x1 ;  /* 0x000000e604e77211 */ /* 0x000fe200078e08ff */
[----:B------:R-:W-:Y:S01]  /*1e00*/  LDSM.16.M88.4 R36, [R230+0x7100] ;  /* 0x00710000e624783b */ /* 0x000fe20000000200 */
[C---:B------:R-:W-:Y:S02]  /*1e10*/  IADD3 R237, R234.reuse, 0x2000, RZ ;  /* 0x00002000eaed7810 */ /* 0x040fe40007ffe0ff */
[----:B------:R-:W-:Y:S01]  /*1e20*/  LEA R232, R3, R231, 0x1 ;  /* 0x000000e703e87211 */ /* 0x000fe200078e08ff */
[----:B------:R-:W4:Y:S01]  /*1e30*/  LDSM.16.M88.4 R48, [R119+0x3900] ;  /* 0x003900007730783b */ /* 0x000f220000000200 */
[----:B---3--:R-:W-:Y:S02]  /*1e40*/  IADD3 R6, P4, R19, R242, RZ ;  /* 0x000000f213067210 */ /* 0x008fe40007f9e0ff */
[----:B------:R-:W-:Y:S01]  /*1e50*/  IADD3 R236, R234, 0x2800, RZ ;  /* 0x00002800eaec7810 */ /* 0x000fe20007ffe0ff */
[----:B------:R-:W-:Y:S01]  /*1e60*/  SHFL.IDX PT, R0, R5, 0x5, 0x181f ;  /* 0x00b81f0005007f89 */ /* 0x000fe200000e0000 */
[----:B--2---:R-:W-:-:S02]  /*1e70*/  IADD3.X R9, R21, R241, RZ, P1, !PT ;  /* 0x000000f115097210 */ /* 0x004fc40000ffe4ff */
[----:B------:R-:W-:Y:S01]  /*1e80*/  IADD3 R235, R234, 0x3000, RZ ;  /* 0x00003000eaeb7810 */ /* 0x000fe20007ffe0ff */
[----:B------:R-:W-:Y:S01]  /*1e90*/  SHFL.IDX PT, R5, R5, 0x6, 0x181f ;  /* 0x00d81f0005057f89 */ /* 0x000fe200000e0000 */
[----:B-1----:R-:W-:-:S03]  /*1ea0*/  IADD3 R10, P1, R20, R242, RZ ;  /* 0x000000f2140a7210 */ /* 0x002fc60007f3e0ff */
[----:B------:R-:W-:Y:S01]  /*1eb0*/  SHFL.IDX PT, R14, R2, 0x5, 0x181f ;  /* 0x00b81f00020e7f89 */ /* 0x000fe200000e0000 */
[-C--:B-----5:R-:W-:Y:S02]  /*1ec0*/  IADD3.X R7, R23, R241.reuse, RZ, P4, !PT ;  /* 0x000000f117077210 */ /* 0x0a0fe400027fe4ff */
[----:B------:R-:W-:Y:S01]  /*1ed0*/  ISETP.LT.OR P4, PT, R18, 0x21, P3 ;  /* 0x000000211200780c */ /* 0x000fe20001f81670 */
[----:B------:R-:W1:Y:S01]  /*1ee0*/  LDSM.16.M88.4 R32, [R230+0x9100] ;  /* 0x00910000e620783b */ /* 0x000e620000000200 */
[----:B----4-:R-:W-:Y:S02]  /*1ef0*/  IADD3.X R11, R22, R241, RZ, P1, !PT ;  /* 0x000000f1160b7210 */ /* 0x010fe40000ffe4ff */
[C---:B------:R-:W-:Y:S01]  /*1f00*/  ISETP.LT.OR P1, PT, R18.reuse, 0x31, P3 ;  /* 0x000000311200780c */ /* 0x040fe20001f21670 */
[----:B------:R-:W-:Y:S04]  /*1f10*/  SHFL.IDX PT, R2, R2, 0x6, 0x181f ;  /* 0x00d81f0002027f89 */ /* 0x000fe800000e0000 */
[----:B------:R-:W-:Y:S04]  /*1f20*/  LDSM.16.M88.4 R80, [R119+0x4100] ;  /* 0x004100007750783b */ /* 0x000fe80000000200 */
[----:B------:R-:W-:Y:S04]  /*1f30*/  LDSM.16.M88.4 R88, [R119+0x4900] ;  /* 0x004900007758783b */ /* 0x000fe80000000200 */
[----:B------:R-:W-:Y:S04]  /*1f40*/  LDSM.16.M88.4 R96, [R119+0x5100] ;  /* 0x005100007760783b */ /* 0x000fe80000000200 */
[----:B------:R-:W-:Y:S04]  /*1f50*/  LDSM.16.M88.4 R104, [R119+0x5900] ;  /* 0x005900007768783b */ /* 0x000fe80000000200 */
[----:B------:R-:W-:Y:S01]  /*1f60*/  LDSM.16.M88.4 R112, [R119+0x6100] ;  /* 0x006100007770783b */ /* 0x000fe20000000200 */
[----:B------:R-:W-:Y:S03]  /*1f70*/  HMMA.16816.F32 R68, R36, R50, RZ ;  /* 0x000000322444723c */ /* 0x000fe600000018ff */
[----:B------:R-:W-:Y:S04]  /*1f80*/  LDSM.16.M88.4 R124, [R119+0x6900] ;  /* 0x00690000777c783b */ /* 0x000fe80000000200 */
[----:B------:R-:W-:Y:S04]  /*1f90*/  LDSM.16.M88.4 R28, [R233+0x7100] ;  /* 0x00710000e91c783b */ /* 0x000fe80000000200 */
[----:B------:R-:W-:Y:S04]  /*1fa0*/  LDSM.16.M88.4 R24, [R233+0x9100] ;  /* 0x00910000e918783b */ /* 0x000fe80000000200 */
[----:B------:R-:W2:Y:S01]  /*1fb0*/  LDSM.16.M88.4 R52, [R234] ;  /* 0x00000000ea34783b */ /* 0x000ea20000000200 */
[----:B-1----:R-:W-:Y:S03]  /*1fc0*/  HMMA.16816.F32 R56, R32, R48, RZ ;  /* 0x000000302038723c */ /* 0x002fe600000018ff */
[----:B------:R-:W-:Y:S04]  /*1fd0*/  LDSM.16.M88.4 R84, [R234+0x800] ;  /* 0x00080000ea54783b */ /* 0x000fe80000000200 */
[----:B------:R-:W-:Y:S04]  /*1fe0*/  LDSM.16.M88.4 R92, [R234+0x1000] ;  /* 0x00100000ea5c783b */ /* 0x000fe80000000200 */
[----:B------:R-:W-:Y:S04]  /*1ff0*/  LDSM.16.M88.4 R100, [R234+0x1800] ;  /* 0x00180000ea64783b */ /* 0x000fe80000000200 */
[----:B------:R-:W-:Y:S04]  /*2000*/  LDSM.16.M88.4 R108, [R234+0x2000] ;  /* 0x00200000ea6c783b */ /* 0x000fe80000000200 */
[----:B------:R-:W-:Y:S04]  /*2010*/  LDSM.16.M88.4 R120, [R234+0x2800] ;  /* 0x00280000ea78783b */ /* 0x000fe80000000200 */
[----:B------:R-:W-:Y:S04]  /*2020*/  LDSM.16.M88.4 R128, [R234+0x3000] ;  /* 0x00300000ea80783b */ /* 0x000fe80000000200 */
[----:B------:R-:W-:Y:S01]  /*2030*/  @!PT LDS RZ, [RZ] ;  /* 0x00000000fffff984 */ /* 0x000fe20000000800 */
[----:B------:R-:W-:Y:S01]  /*2040*/  @!PT LDS RZ, [RZ] ;  /* 0x00000000fffff984 */ /* 0x000fe20000000800 */
[----:B------:R-:W-:Y:S01]  /*2050*/  @!PT LDS RZ, [RZ] ;  /* 0x00000000fffff984 */ /* 0x000fe20000000800 */
[----:B------:R1:W-:Y:S01]  /*2060*/  LDGSTS.E.BYPASS.LTC128B.128 [R197+0x100], [R16.64], !P0 ;  /* 0x0010000010c57fae */ /* 0x0003e2000c101d50 */
[----:B------:R-:W-:-:S03]  /*2070*/  ISETP.LT.OR P0, PT, R18, 0x41, P3 ;  /* 0x000000411200780c */ /* 0x000fc60001f01670 */
[----:B------:R3:W-:Y:S01]  /*2080*/  LDGSTS.E.BYPASS.LTC128B.128 [R197+0x900], [R12.64], !P2 ;  /* 0x009000000cc57fae */ /* 0x0007e2000d101d50 */
[----:B------:R-:W-:-:S03]  /*2090*/  LOP3.LUT P2, RZ, R15, 0x4, RZ, 0xc0, !PT ;  /* 0x000000040fff7812 */ /* 0x000fc6000784c0ff */
[----:B------:R4:W-:Y:S01]  /*20a0*/  LDGSTS.E.BYPASS.LTC128B.128 [R197+0x1100], [R8.64], !P4 ;  /* 0x0110000008c57fae */ /* 0x0009e2000e101d50 */
[C---:B------:R-:W-:Y:S02]  /*20b0*/  ISETP.LT.OR P4, PT, R18.reuse, 0x51, P3 ;  /* 0x000000511200780c */ /* 0x040fe40001f81670 */
[----:B------:R-:W-:Y:S01]  /*20c0*/  ISETP.LT.OR P3, PT, R18, 0x61, P3 ;  /* 0x000000611200780c */ /* 0x000fe20001f61670 */
[----:B------:R5:W-:Y:S01]  /*20d0*/  LDGSTS.E.BYPASS.LTC128B.128 [R197+0x1900], [R6.64], !P1 ;  /* 0x0190000006c57fae */ /* 0x000be2000c901d50 */
[----:B--2---:R-:W-:Y:S03]  /*20e0*/  HMMA.16816.F32 R56, R24, R52, R56 ;  /* 0x000000341838723c */ /* 0x004fe60000001838 */
[----:B------:R2:W-:Y:S01]  /*20f0*/  LDGSTS.E.BYPASS.LTC128B.128 [R197+0x2100], [R10.64], !P0 ;  /* 0x021000000ac57fae */ /* 0x0005e2000c101d50 */
[----:B----4-:R-:W-:Y:S02]  /*2100*/  IADD3 R8, P1, R0, R242, RZ ;  /* 0x000000f200087210 */ /* 0x010fe40007f3e0ff */
[----:B-----5:R-:W-:-:S02]  /*2110*/  MOV R7, 0x40 ;  /* 0x0000004000077802 */ /* 0x020fc40000000f00 */
[----:B------:R-:W-:Y:S02]  /*2120*/  IADD3 R6, P0, R5, R242, RZ ;  /* 0x000000f205067210 */ /* 0x000fe40007f1e0ff */
[----:B------:R-:W-:Y:S02]  /*2130*/  SEL R0, R7, 0xffffffc0, !P2 ;  /* 0xffffffc007007807 */ /* 0x000fe40005000000 */
[-C--:B------:R-:W-:Y:S02]  /*2140*/  IADD3.X R9, R14, R241.reuse, RZ, P1, !PT ;  /* 0x000000f10e097210 */ /* 0x080fe40000ffe4ff */
[----:B---3--:R-:W-:Y:S01]  /*2150*/  HMMA.16816.F32 R12, R36, R48, RZ ;  /* 0x00000030240c723c */ /* 0x008fe200000018ff */
[----:B------:R-:W-:Y:S02]  /*2160*/  IADD3.X R7, R2, R241, RZ, P0, !PT ;  /* 0x000000f102077210 */ /* 0x000fe400007fe4ff */
[----:B------:R-:W-:Y:S01]  /*2170*/  IADD3 R229, R119, R0, RZ ;  /* 0x0000000077e57210 */ /* 0x000fe20007ffe0ff */
[----:B------:R2:W-:Y:S01]  /*2180*/  LDGSTS.E.BYPASS.LTC128B.128 [R197+0x2900], [R8.64], !P4 ;  /* 0x0290000008c57fae */ /* 0x0005e2000e101d50 */
[----:B------:R-:W-:-:S02]  /*2190*/  IADD3 R228, R0, R234, RZ ;  /* 0x000000ea00e47210 */ /* 0x000fc40007ffe0ff */
[----:B------:R-:W-:Y:S01]  /*21a0*/  IADD3 R2, R197, 0x100, RZ ;  /* 0x00000100c5027810 */ /* 0x000fe20007ffe0ff */
[----:B------:R3:W-:Y:S01]  /*21b0*/  LDGSTS.E.BYPASS.LTC128B.128 [R197+0x3100], [R6.64], !P3 ;  /* 0x0310000006c57fae */ /* 0x0007e2000d901d50 */
[----:B------:R-:W-:Y:S02]  /*21c0*/  PLOP3.LUT P0, PT, PT, PT, UP0, 0x80, 0x0 ;  /* 0x000000000000781c */ /* 0x000fe40003f0f008 */
[----:B------:R-:W-:Y:S01]  /*21d0*/  ISETP.GT.AND P4, PT, R198, 0x6f, PT ;  /* 0x0000006fc600780c */ /* 0x000fe20003f84270 */
[----:B------:R-:W-:Y:S04]  /*21e0*/  LDSM.16.M88.4 R40, [R229+0x3900] ;  /* 0x00390000e528783b */ /* 0x000fe80000000200 */
[----:B------:R-:W4:Y:S04]  /*21f0*/  LDSM.16.M88.4 R20, [R231+0x7100] ;  /* 0x00710000e714783b */ /* 0x000f280000000200 */
[----:B-1----:R-:W1:Y:S04]  /*2200*/  LDSM.16.M88.4 R16, [R231+0x9100] ;  /* 0x00910000e710783b */ /* 0x002e680000000200 */
[----:B------:R-:W-:Y:S01]  /*2210*/  HMMA.16816.F32 R60, R28, R52, R12 ;  /* 0x000000341c3c723c */ /* 0x000fe2000000180c */
[----:B------:R-:W-:Y:S04]  /*2220*/  LDSM.16.M88.4 R44, [R228] ;  /* 0x00000000e42c783b */ /* 0x000fe80000000200 */
[----:B------:R-:W5:Y:S04]  /*2230*/  LDSM.16.M88.4 R12, [R232+0x7100] ;  /* 0x00710000e80c783b */ /* 0x000f680000000200 */
[----:B--2---:R-:W2:Y:S04]  /*2240*/  LDSM.16.M88.4 R8, [R232+0x9100] ;  /* 0x00910000e808783b */ /* 0x004ea80000000200 */
[----:B------:R-:W0:Y:S04]  /*2250*/  LDGDEPBAR ;  /* 0x00000000000079af */ /* 0x000e280000000000 */
[----:B------:R-:W-:Y:S07]  /*2260*/  STL [R1+0xc], R2 ;  /* 0x00000c0201007387 */ /* 0x000fee0000100800 */
[----:B----4-:R-:W-:Y:S08]  /*2270*/  HMMA.16816.F32 R64, R20, R40, R60 ;  /* 0x000000281440723c */ /* 0x010ff0000000183c */
[----:B------:R-:W-:Y:S08]  /*2280*/  HMMA.16816.F32 R60, R32, R50, RZ ;  /* 0x00000032203c723c */ /* 0x000ff000000018ff */
[----:B-1----:R-:W-:Y:S08]  /*2290*/  HMMA.16816.F32 R48, R16, R40, R56 ;  /* 0x000000281030723c */ /* 0x002ff00000001838 */
[----:B------:R-:W-:Y:S08]  /*22a0*/  HMMA.16816.F32 R56, R28, R54, R68 ;  /* 0x000000361c38723c */ /* 0x000ff00000001844 */
[----:B-----5:R-:W-:Y:S08]  /*22b0*/  HMMA.16816.F32 R68, R12, R44, R64 ;  /* 0x0000002c0c44723c */ /* 0x020ff00000001840 */
[----:B------:R-:W-:Y:S08]  /*22c0*/  HMMA.16816.F32 R64, R24, R54, R60 ;  /* 0x000000361840723c */ /* 0x000ff0000000183c */
[----:B------:R-:W-:Y:S08]  /*22d0*/  HMMA.16816.F32 R60, R36, R80, RZ ;  /* 0x00000050243c723c */ /* 0x000ff000000018ff */
[----:B--2---:R-:W-:Y:S01]  /*22e0*/  HMMA.16816.F32 R76, R8, R44, R48 ;  /* 0x0000002c084c723c */ /* 0x004fe20000001830 */
[----:B------:R-:W1:Y:S01]  /*22f0*/  LDSM.16.M88.4 R48, [R229+0x4100] ;  /* 0x00410000e530783b */ /* 0x000e620000000200 */
[----:B------:R-:W-:-:S04]  /*2300*/  FMUL.FTZ R0, R68, c[0x0][0x320] ;  /* 0x0000c80044007a20 */ /* 0x000fc80000410000 */
[----:B------:R2:W4:Y:S02]  /*2310*/  MUFU.TANH R194, R0 ;  /* 0x0000000000c27308 */ /* 0x0005240000002400 */
[----:B------:R-:W-:Y:S08]  /*2320*/  HMMA.16816.F32 R52, R20, R42, R56 ;  /* 0x0000002a1434723c */ /* 0x000ff00000001838 */
[----:B------:R-:W-:Y:S01]  /*2330*/  HMMA.16816.F32 R56, R32, R80, RZ ;  /* 0x000000502038723c */ /* 0x000fe200000018ff */
[----:B--2---:R-:W-:-:S07]  /*2340*/  FMUL.FTZ R0, R69, c[0x0][0x320] ;  /* 0x0000c80045007a20 */ /* 0x004fce0000410000 */
[----:B------:R-:W-:Y:S01]  /*2350*/  HMMA.16816.F32 R60, R28, R84, R60 ;  /* 0x000000541c3c723c */ /* 0x000fe2000000183c */
[----:B------:R2:W1:Y:S07]  /*2360*/  MUFU.TANH R193, R0 ;  /* 0x0000000000c17308 */ /* 0x00046e0000002400 */
[----:B------:R-:W-:Y:S01]  /*2370*/  HMMA.16816.F32 R64, R16, R42, R64 ;  /* 0x0000002a1040723c */ /* 0x000fe20000001840 */
[----:B------:R-:W5:Y:S01]  /*2380*/  LDSM.16.M88.4 R40, [R228+0x800] ;  /* 0x00080000e428783b */ /* 0x000f620000000200 */
[----:B--2---:R-:W-:-:S04]  /*2390*/  FMUL.FTZ R0, R70, c[0x0][0x320] ;  /* 0x0000c80046007a20 */ /* 0x004fc80000410000 */
[----:B------:R2:W2:Y:S10]  /*23a0*/  MUFU.TANH R192, R0 ;  /* 0x0000000000c07308 */ /* 0x0004b40000002400 */
[----:B-1----:R-:W-:Y:S08]  /*23b0*/  HMMA.16816.F32 R60, R20, R48, R60 ;  /* 0x00000030143c723c */ /* 0x002ff0000000183c */
[----:B------:R-:W-:Y:S01]  /*23c0*/  HMMA.16816.F32 R72, R8, R46, R64 ;  /* 0x0000002e0848723c */ /* 0x000fe20000001840 */
[----:B--2---:R-:W-:-:S07]  /*23d0*/  FMUL.FTZ R0, R71, c[0x0][0x320] ;  /* 0x0000c80047007a20 */ /* 0x004fce0000410000 */
[----:B------:R-:W-:Y:S01]  /*23e0*/  HMMA.16816.F32 R68, R12, R46, R52 ;  /* 0x0000002e0c44723c */ /* 0x000fe20000001834 */
[----:B------:R1:W2:Y:S07]  /*23f0*/  MUFU.TANH R191, R0 ;  /* 0x0000000000bf7308 */ /* 0x0002ae0000002400 */
[----:B------:R-:W-:Y:S08]  /*2400*/  HMMA.16816.F32 R52, R24, R84, R56 ;  /* 0x000000541834723c */ /* 0x000ff00000001838 */
[----:B------:R-:W-:Y:S01]  /*2410*/  HMMA.16816.F32 R56, R36, R82, RZ ;  /* 0x000000522438723c */ /* 0x000fe200000018ff */
[----:B-1----:R-:W-:-:S04]  /*2420*/  FMUL.FTZ R0, R76, c[0x0][0x320] ;  /* 0x0000c8004c007a20 */ /* 0x002fc80000410000 */
[----:B------:R1:W1:Y:S03]  /*2430*/  MUFU.TANH R190, R0 ;  /* 0x0000000000be7308 */ /* 0x0002660000002400 */
[----:B------:R-:W-:Y:S08]  /*2440*/  HMMA.16816.F32 R64, R32, R82, RZ ;  /* 0x000000522040723c */ /* 0x000ff000000018ff */
[----:B------:R-:W-:Y:S01]  /*2450*/  HMMA.16816.F32 R44, R16, R48, R52 ;  /* 0x00000030102c723c */ /* 0x000fe20000001834 */
[----:B-1----:R-:W-:-:S07]  /*2460*/  FMUL.FTZ R0, R77, c[0x0][0x320] ;  /* 0x0000c8004d007a20 */ /* 0x002fce0000410000 */
[-C--:B------:R-:W-:Y:S01]  /*2470*/  HMMA.16816.F32 R52, R28, R86.reuse, R56 ;  /* 0x000000561c34723c */ /* 0x080fe20000001838 */
[----:B------:R1:W1:Y:S07]  /*2480*/  MUFU.TANH R189, R0 ;  /* 0x0000000000bd7308 */ /* 0x00026e0000002400 */
[----:B------:R-:W-:Y:S08]  /*2490*/  HMMA.16816.F32 R64, R24, R86, R64 ;  /* 0x000000561840723c */ /* 0x000ff00000001840 */
[----:B------:R-:W-:Y:S01]  /*24a0*/  HMMA.16816.F32 R56, R32, R88, RZ ;  /* 0x000000582038723c */ /* 0x000fe200000018ff */
[----:B-1----:R-:W-:-:S04]  /*24b0*/  FMUL.FTZ R0, R78, c[0x0][0x320] ;  /* 0x0000c8004e007a20 */ /* 0x002fc80000410000 */
[----:B------:R1:W1:Y:S03]  /*24c0*/  MUFU.TANH R185, R0 ;  /* 0x0000000000b97308 */ /* 0x0002660000002400 */
[-C--:B------:R-:W-:Y:S08]  /*24d0*/  HMMA.16816.F32 R52, R20, R50.reuse, R52 ;  /* 0x000000321434723c */ /* 0x080ff00000001834 */
[----:B------:R-:W-:Y:S01]  /*24e0*/  HMMA.16816.F32 R64, R16, R50, R64 ;  /* 0x000000321040723c */ /* 0x000fe20000001840 */
[----:B------:R-:W-:Y:S01]  /*24f0*/  LDSM.16.M88.4 R48, [R228+0x1000] ;  /* 0x00100000e430783b */ /* 0x000fe20000000200 */
[----:B-1----:R-:W-:-:S06]  /*2500*/  FMUL.FTZ R0, R79, c[0x0][0x320] ;  /* 0x0000c8004f007a20 */ /* 0x002fcc0000410000 */
[----:B-----5:R-:W-:Y:S01]  /*2510*/  HMMA.16816.F32 R76, R8, R40, R44 ;  /* 0x00000028084c723c */ /* 0x020fe2000000182c */
[----:B------:R-:W1:Y:S01]  /*2520*/  LDSM.16.M88.4 R44, [R229+0x4900] ;  /* 0x00490000e52c783b */ /* 0x000e620000000200 */
[----:B------:R5:W1:Y:S02]  /*2530*/  MUFU.TANH R186, R0 ;  /* 0x0000000000ba7308 */ /* 0x000a640000002400 */
[----:B-----5:R-:W-:-:S06]  /*2540*/  FMUL.FTZ R0, R68, c[0x0][0x320] ;  /* 0x0000c80044007a20 */ /* 0x020fcc0000410000 */
[----:B------:R5:W1:Y:S02]  /*2550*/  MUFU.TANH R188, R0 ;  /* 0x0000000000bc7308 */ /* 0x000a640000002400 */
[----:B-----5:R-:W-:-:S06]  /*2560*/  FMUL.FTZ R0, R69, c[0x0][0x320] ;  /* 0x0000c80045007a20 */ /* 0x020fcc0000410000 */
[----:B------:R5:W1:Y:S02]  /*2570*/  MUFU.TANH R187, R0 ;  /* 0x0000000000bb7308 */ /* 0x000a640000002400 */
[----:B-----5:R-:W-:-:S06]  /*2580*/  FMUL.FTZ R0, R70, c[0x0][0x320] ;  /* 0x0000c80046007a20 */ /* 0x020fcc0000410000 */
[----:B------:R5:W1:Y:S02]  /*2590*/  MUFU.TANH R184, R0 ;  /* 0x0000000000b87308 */ /* 0x000a640000002400 */
[----:B-----5:R-:W-:Y:S02]  /*25a0*/  FMUL.FTZ R0, R71, c[0x0][0x320] ;  /* 0x0000c80047007a20 */ /* 0x020fe40000410000 */
[----:B------:R-:W-:Y:S04]  /*25b0*/  HMMA.16816.F32 R68, R12, R40, R60 ;  /* 0x000000280c44723c */ /* 0x000fe8000000183c */
[----:B------:R5:W1:Y:S04]  /*25c0*/  MUFU.TANH R183, R0 ;  /* 0x0000000000b77308 */ /* 0x000a680000002400 */
[----:B------:R-:W-:Y:S01]  /*25d0*/  HMMA.16816.F32 R60, R36, R88, RZ ;  /* 0x00000058243c723c */ /* 0x000fe200000018ff */
[----:B-----5:R-:W-:-:S04]  /*25e0*/  FMUL.FTZ R0, R72, c[0x0][0x320] ;  /* 0x0000c80048007a20 */ /* 0x020fc80000410000 */
[----:B------:R5:W1:Y:S11]  /*25f0*/  MUFU.TANH R182, R0 ;  /* 0x0000000000b67308 */ /* 0x000a760000002400 */
[----:B------:R-:W-:Y:S08]  /*2600*/  @!UPT UIADD3 URZ, URZ, URZ, URZ ;  /* 0x0000003f3f3ff290 */ /* 0x000ff0000fffe03f */
[----:B------:R-:W-:Y:S01]  /*2610*/  HMMA.16816.F32 R60, R28, R92, R60 ;  /* 0x0000005c1c3c723c */ /* 0x000fe2000000183c */
[----:B-----5:R-:W-:-:S04]  /*2620*/  FMUL.FTZ R0, R73, c[0x0][0x320] ;  /* 0x0000c80049007a20 */ /* 0x020fc80000410000 */
[----:B------:R5:W2:Y:S11]  /*2630*/  MUFU.TANH R181, R0 ;  /* 0x0000000000b57308 */ /* 0x000ab60000002400 */
[----:B------:R-:W-:Y:S08]  /*2640*/  @!UPT UIADD3 URZ, URZ, URZ, URZ ;  /* 0x0000003f3f3ff290 */ /* 0x000ff0000fffe03f */
[----:B-1----:R-:W-:Y:S01]  /*2650*/  HMMA.16816.F32 R60, R20, R44, R60 ;  /* 0x0000002c143c723c */ /* 0x002fe2000000183c */
[----:B-----5:R-:W-:-:S04]  /*2660*/  FMUL.FTZ R0, R74, c[0x0][0x320] ;  /* 0x0000c8004a007a20 */ /* 0x020fc80000410000 */
[----:B------:R1:W1:Y:S02]  /*2670*/  MUFU.TANH R177, R0 ;  /* 0x0000000000b17308 */ /* 0x0002640000002400 */
[----:B-1----:R-:W-:Y:S02]  /*2680*/  FMUL.FTZ R0, R75, c[0x0][0x320] ;  /* 0x0000c8004b007a20 */ /* 0x002fe40000410000 */
[----:B------:R-:W-:Y:S04]  /*2690*/  HMMA.16816.F32 R72, R8, R42, R64 ;  /* 0x0000002a0848723c */ /* 0x000fe80000001840 */
[----:B------:R1:W1:Y:S04]  /*26a0*/  MUFU.TANH R178, R0 ;  /* 0x0000000000b27308 */ /* 0x0002680000002400 */
[----:B------:R-:W-:Y:S01]  /*26b0*/  HMMA.16816.F32 R64, R32, R90, RZ ;  /* 0x0000005a2040723c */ /* 0x000fe200000018ff */
[----:B-1----:R-:W-:-:S04]  /*26c0*/  FMUL.FTZ R0, R68, c[0x0][0x320] ;  /* 0x0000c80044007a20 */ /* 0x002fc80000410000 */
[----:B------:R1:W1:Y:S11]  /*26d0*/  MUFU.TANH R180, R0 ;  /* 0x0000000000b47308 */ /* 0x0002760000002400 */
[----:B------:R-:W-:Y:S08]  /*26e0*/  @!UPT UIADD3 URZ, URZ, URZ, URZ ;  /* 0x0000003f3f3ff290 */ /* 0x000ff0000fffe03f */
[----:B------:R-:W-:Y:S01]  /*26f0*/  HMMA.16816.F32 R64, R24, R94, R64 ;  /* 0x0000005e1840723c */ /* 0x000fe20000001840 */
[----:B-1----:R-:W-:-:S04]  /*2700*/  FMUL.FTZ R0, R69, c[0x0][0x320] ;  /* 0x0000c80045007a20 */ /* 0x002fc80000410000 */
[----:B------:R1:W1:Y:S11]  /*2710*/  MUFU.TANH R179, R0 ;  /* 0x0000000000b37308 */ /* 0x0002760000002400 */
[----:B------:R-:W-:Y:S08]  /*2720*/  @!UPT UIADD3 URZ, URZ, URZ, URZ ;  /* 0x0000003f3f3ff290 */ /* 0x000ff0000fffe03f */
[----:B------:R-:W-:Y:S01]  /*2730*/  HMMA.16816.F32 R64, R16, R46, R64 ;  /* 0x0000002e1040723c */ /* 0x000fe20000001840 */
[----:B-1----:R-:W-:-:S04]  /*2740*/  FMUL.FTZ R0, R70, c[0x0][0x320] ;  /* 0x0000c80046007a20 */ /* 0x002fc80000410000 */
[----:B------:R1:W1:Y:S02]  /*2750*/  MUFU.TANH R176, R0 ;  /* 0x0000000000b07308 */ /* 0x0002640000002400 */
[----:B-1----:R-:W-:Y:S02]  /*2760*/  FMUL.FTZ R0, R71, c[0x0][0x320] ;  /* 0x0000c80047007a20 */ /* 0x002fe40000410000 */
[----:B------:R-:W-:Y:S04]  /*2770*/  HMMA.16816.F32 R68, R12, R42, R52 ;  /* 0x0000002a0c44723c */ /* 0x000fe80000001834 */
[----:B------:R1:W1:Y:S04]  /*2780*/  MUFU.TANH R175, R0 ;  /* 0x0000000000af7308 */ /* 0x0002680000002400 */
[----:B------:R-:W-:Y:S08]  /*2790*/  HMMA.16816.F32 R52, R24, R92, R56 ;  /* 0x0000005c1834723c */ /* 0x000ff00000001838 */
[----:B------:R-:W-:Y:S01]  /*27a0*/  HMMA.16816.F32 R56, R36, R90, RZ ;  /* 0x0000005a2438723c */ /* 0x000fe200000018ff */
[----:B-1----:R-:W-:-:S04]  /*27b0*/  FMUL.FTZ R0, R76, c[0x0][0x320] ;  /* 0x0000c8004c007a20 */ /* 0x002fc80000410000 */
[----:B------:R1:W1:Y:S11]  /*27c0*/  MUFU.TANH R174, R0 ;  /* 0x0000000000ae7308 */ /* 0x0002760000002400 */
[----:B------:R-:W-:Y:S01]  /*27d0*/  HMMA.16816.F32 R40, R16, R44, R52 ;  /* 0x0000002c1028723c */ /* 0x000fe20000001834 */
[----:B-1----:R-:W-:-:S07]  /*27e0*/  FMUL.FTZ R0, R77, c[0x0][0x320] ;  /* 0x0000c8004d007a20 */ /* 0x002fce0000410000 */
[----:B------:R-:W-:Y:S01]  /*27f0*/  HMMA.16816.F32 R52, R28, R94, R56 ;  /* 0x0000005e1c34723c */ /* 0x000fe20000001838 */
[----:B------:R1:W1:Y:S07]  /*2800*/  MUFU.TANH R173, R0 ;  /* 0x0000000000ad7308 */ /* 0x00026e0000002400 */
[----:B------:R-:W-:Y:S01]  /*2810*/  HMMA.16816.F32 R56, R32, R96, RZ ;  /* 0x000000602038723c */ /* 0x000fe200000018ff */
[----:B-1----:R-:W-:-:S04]  /*2820*/  FMUL.FTZ R0, R78, c[0x0][0x320] ;  /* 0x0000c8004e007a20 */ /* 0x002fc80000410000 */
[----:B------:R1:W1:Y:S02]  /*2830*/  MUFU.TANH R169, R0 ;  /* 0x0000000000a97308 */ /* 0x0002640000002400 */
[----:B-1----:R-:W-:Y:S02]  /*2840*/  FMUL.FTZ R0, R79, c[0x0][0x320] ;  /* 0x0000c8004f007a20 */ /* 0x002fe40000410000 */
[----:B------:R-:W-:Y:S04]  /*2850*/  HMMA.16816.F32 R76, R8, R48, R40 ;  /* 0x00000030084c723c */ /* 0x000fe80000001828 */
[----:B------:R1:W1:Y:S04]  /*2860*/  MUFU.TANH R170, R0 ;  /* 0x0000000000aa7308 */ /* 0x0002680000002400 */
[----:B------:R-:W-:Y:S01]  /*2870*/  HMMA.16816.F32 R40, R20, R46, R52 ;  /* 0x0000002e1428723c */ /* 0x000fe20000001834 */
[----:B------:R-:W5:Y:S07]  /*2880*/  LDSM.16.M88.4 R52, [R229+0x5100] ;  /* 0x00510000e534783b */ /* 0x000f6e0000000200 */
[----:B------:R-:W-:Y:S01]  /*2890*/  HMMA.16816.F32 R44, R24, R100, R56 ;  /* 0x00000064182c723c */ /* 0x000fe20000001838 */
[----:B-1----:R-:W-:-:S04]  /*28a0*/  FMUL.FTZ R0, R68, c[0x0][0x320] ;  /* 0x0000c80044007a20 */ /* 0x002fc80000410000 */
[----:B------:R1:W1:Y:S02]  /*28b0*/  MUFU.TANH R172, R0 ;  /* 0x0000000000ac7308 */ /* 0x0002640000002400 */
[----:B-1----:R-:W-:-:S06]  /*28c0*/  FMUL.FTZ R0, R69, c[0x0][0x320] ;  /* 0x0000c80045007a20 */ /* 0x002fcc0000410000 */
[----:B------:R1:W1:Y:S11]  /*28d0*/  MUFU.TANH R171, R0 ;  /* 0x0000000000ab7308 */ /* 0x0002760000002400 */
[----:B-----5:R-:W-:Y:S01]  /*28e0*/  HMMA.16816.F32 R44, R16, R52, R44 ;  /* 0x00000034102c723c */ /* 0x020fe2000000182c */
[----:B-1----:R-:W-:-:S04]  /*28f0*/  FMUL.FTZ R0, R70, c[0x0][0x320] ;  /* 0x0000c80046007a20 */ /* 0x002fc80000410000 */
        /* <DEDUP_REMOVED lines=14> */
[----:B------:R1:W1:Y:S03]  /*29e0*/  MUFU.TANH R118, R0 ;  /* 0x0000000000767308 */ /* 0x0002660000002400 */
[----:B------:R-:W-:Y:S01]  /*29f0*/  HMMA.16816.F32 R60, R32, R98, RZ ;  /* 0x00000062203c723c */ /* 0x000fe200000018ff */
[----:B-1----:R-:W-:-:S07]  /*2a00*/  FMUL.FTZ R0, R75, c[0x0][0x320] ;  /* 0x0000c8004b007a20 */ /* 0x002fce0000410000 */
[----:B------:R-:W-:Y:S01]  /*2a10*/  HMMA.16816.F32 R72, R8, R50, R64 ;  /* 0x000000320848723c */ /* 0x000fe20000001840 */
[----:B------:R1:W1:Y:S11]  /*2a20*/  MUFU.TANH R158, R0 ;  /* 0x00000000009e7308 */ /* 0x0002760000002400 */
[----:B------:R-:W-:Y:S04]  /*2a30*/  @!UPT UIADD3 URZ, URZ, URZ, URZ ;  /* 0x0000003f3f3ff290 */ /* 0x000fe8000fffe03f */
[----:B------:R-:W-:Y:S08]  /*2a40*/  HMMA.16816.F32 R64, R24, R102, R60 ;  /* 0x000000661840723c */ /* 0x000ff0000000183c */
[----:B------:R-:W-:Y:S01]  /*2a50*/  HMMA.16816.F32 R60, R36, R104, RZ ;  /* 0x00000068243c723c */ /* 0x000fe200000018ff */
[----:B-1----:R-:W-:-:S04]  /*2a60*/  FMUL.FTZ R0, R68, c[0x0][0x320] ;  /* 0x0000c80044007a20 */ /* 0x002fc80000410000 */
[----:B------:R1:W1:Y:S11]  /*2a70*/  MUFU.TANH R164, R0 ;  /* 0x0000000000a47308 */ /* 0x0002760000002400 */
[----:B------:R-:W-:Y:S01]  /*2a80*/  HMMA.16816.F32 R64, R16, R54, R64 ;  /* 0x000000361040723c */ /* 0x000fe20000001840 */
[----:B-1----:R-:W-:-:S07]  /*2a90*/  FMUL.FTZ R0, R69, c[0x0][0x320] ;  /* 0x0000c80045007a20 */ /* 0x002fce0000410000 */
[----:B------:R-:W-:Y:S01]  /*2aa0*/  HMMA.16816.F32 R60, R28, R108, R60 ;  /* 0x0000006c1c3c723c */ /* 0x000fe2000000183c */
[----:B------:R1:W1:Y:S02]  /*2ab0*/  MUFU.TANH R161, R0 ;  /* 0x0000000000a17308 */ /* 0x0002640000002400 */
[----:B-1----:R-:W-:-:S06]  /*2ac0*/  FMUL.FTZ R0, R70, c[0x0][0x320] ;  /* 0x0000c80046007a20 */ /* 0x002fcc0000410000 */
[----:B------:R1:W1:Y:S02]  /*2ad0*/  MUFU.TANH R157, R0 ;  /* 0x00000000009d7308 */ /* 0x0002640000002400 */
[----:B-1----:R-:W-:Y:S02]  /*2ae0*/  FMUL.FTZ R0, R71, c[0x0][0x320] ;  /* 0x0000c80047007a20 */ /* 0x002fe40000410000 */
[----:B------:R-:W-:Y:S01]  /*2af0*/  HMMA.16816.F32 R68, R12, R50, R40 ;  /* 0x000000320c44723c */ /* 0x000fe20000001828 */
[----:B------:R-:W1:Y:S03]  /*2b00*/  LDSM.16.M88.4 R40, [R228+0x1800] ;  /* 0x00180000e428783b */ /* 0x000e660000000200 */
[----:B------:R5:W1:Y:S04]  /*2b10*/  MUFU.TANH R142, R0 ;  /* 0x00000000008e7308 */ /* 0x000a680000002400 */
[----:B------:R-:W-:Y:S01]  /*2b20*/  HMMA.16816.F32 R48, R36, R98, RZ ;  /* 0x000000622430723c */ /* 0x000fe200000018ff */
[----:B-----5:R-:W-:-:S04]  /*2b30*/  FMUL.FTZ R0, R76, c[0x0][0x320] ;  /* 0x0000c8004c007a20 */ /* 0x020fc80000410000 */
[----:B------:R5:W1:Y:S11]  /*2b40*/  MUFU.TANH R141, R0 ;  /* 0x00000000008d7308 */ /* 0x000a760000002400 */
[----:B------:R-:W-:Y:S08]  /*2b50*/  @!UPT UIADD3 URZ, URZ, URZ, URZ ;  /* 0x0000003f3f3ff290 */ /* 0x000ff0000fffe03f */
[----:B------:R-:W-:Y:S01]  /*2b60*/  HMMA.16816.F32 R48, R28, R102, R48 ;  /* 0x000000661c30723c */ /* 0x000fe20000001830 */
[----:B-----5:R-:W-:-:S04]  /*2b70*/  FMUL.FTZ R0, R77, c[0x0][0x320] ;  /* 0x0000c8004d007a20 */ /* 0x020fc80000410000 */
[----:B------:R5:W1:Y:S11]  /*2b80*/  MUFU.TANH R137, R0 ;  /* 0x0000000000897308 */ /* 0x000a760000002400 */
[----:B------:R-:W-:Y:S08]  /*2b90*/  @!UPT UIADD3 URZ, URZ, URZ, URZ ;  /* 0x0000003f3f3ff290 */ /* 0x000ff0000fffe03f */
[----:B------:R-:W-:Y:S01]  /*2ba0*/  HMMA.16816.F32 R48, R20, R54, R48 ;  /* 0x000000361430723c */ /* 0x000fe20000001830 */
[----:B-----5:R-:W-:-:S04]  /*2bb0*/  FMUL.FTZ R0, R78, c[0x0][0x320] ;  /* 0x0000c8004e007a20 */ /* 0x020fc80000410000 */
[----:B------:R5:W1:Y:S02]  /*2bc0*/  MUFU.TANH R133, R0 ;  /* 0x0000000000857308 */ /* 0x000a640000002400 */
[----:B-----5:R-:W-:Y:S02]  /*2bd0*/  FMUL.FTZ R0, R79, c[0x0][0x320] ;  /* 0x0000c8004f007a20 */ /* 0x020fe40000410000 */
[----:B-1----:R-:W-:Y:S01]  /*2be0*/  HMMA.16816.F32 R76, R8, R40, R44 ;  /* 0x00000028084c723c */ /* 0x002fe2000000182c */
[----:B------:R-:W1:Y:S03]  /*2bf0*/  LDSM.16.M88.4 R44, [R229+0x5900] ;  /* 0x00590000e52c783b */ /* 0x000e660000000200 */
[----:B------:R5:W1:Y:S02]  /*2c00*/  MUFU.TANH R134, R0 ;  /* 0x0000000000867308 */ /* 0x000a640000002400 */
[----:B-----5:R-:W-:-:S06]  /*2c10*/  FMUL.FTZ R0, R68, c[0x0][0x320] ;  /* 0x0000c80044007a20 */ /* 0x020fcc0000410000 */
[----:B------:R5:W1:Y:S02]  /*2c20*/  MUFU.TANH R153, R0 ;  /* 0x0000000000997308 */ /* 0x000a640000002400 */
[----:B-----5:R-:W-:Y:S01]  /*2c30*/  FMUL.FTZ R0, R69, c[0x0][0x320] ;  /* 0x0000c80045007a20 */ /* 0x020fe20000410000 */
[----:B-1----:R-:W-:Y:S05]  /*2c40*/  HMMA.16816.F32 R60, R20, R44, R60 ;  /* 0x0000002c143c723c */ /* 0x002fea000000183c */
[----:B------:R1:W1:Y:S02]  /*2c50*/  MUFU.TANH R139, R0 ;  /* 0x00000000008b7308 */ /* 0x0002640000002400 */
[----:B-1----:R-:W-:-:S06]  /*2c60*/  FMUL.FTZ R0, R70, c[0x0][0x320] ;  /* 0x0000c80046007a20 */ /* 0x002fcc0000410000 */
        /* <DEDUP_REMOVED lines=9> */
[----:B-1----:R-:W-:-:S07]  /*2d00*/  FMUL.FTZ R0, R73, c[0x0][0x320] ;  /* 0x0000c80049007a20 */ /* 0x002fce0000410000 */
[----:B------:R-:W-:Y:S01]  /*2d10*/  HMMA.16816.F32 R56, R36, R106, RZ ;  /* 0x0000006a2438723c */ /* 0x000fe200000018ff */
        /* <DEDUP_REMOVED lines=18> */
[----:B------:R-:W-:Y:S01]  /*2e40*/  HMMA.16816.F32 R68, R12, R42, R48 ;  /* 0x0000002a0c44723c */ /* 0x000fe20000001830 */
[----:B------:R-:W1:Y:S03]  /*2e50*/  LDSM.16.M88.4 R48, [R228+0x2000] ;  /* 0x00200000e430783b */ /* 0x000e660000000200 */
[----:B------:R5:W1:Y:S04]  /*2e60*/  MUFU.TANH R160, R0 ;  /* 0x0000000000a07308 */ /* 0x000a680000002400 */
[----:B------:R-:W-:Y:S08]  /*2e70*/  HMMA.16816.F32 R40, R16, R44, R52 ;  /* 0x0000002c1028723c */ /* 0x000ff00000001834 */
[----:B------:R-:W-:Y:S01]  /*2e80*/  HMMA.16816.F32 R52, R28, R110, R56 ;  /* 0x0000006e1c34723c */ /* 0x000fe20000001838 */
[----:B-----5:R-:W-:-:S04]  /*2e90*/  FMUL.FTZ R0, R76, c[0x0][0x320] ;  /* 0x0000c8004c007a20 */ /* 0x020fc80000410000 */
[----:B------:R5:W1:Y:S03]  /*2ea0*/  MUFU.TANH R147, R0 ;  /* 0x0000000000937308 */ /* 0x000a660000002400 */
[----:B------:R-:W-:Y:S01]  /*2eb0*/  HMMA.16816.F32 R56, R32, R112, RZ ;  /* 0x000000702038723c */ /* 0x000fe200000018ff */
[----:B-----5:R-:W-:-:S04]  /*2ec0*/  FMUL.FTZ R0, R77, c[0x0][0x320] ;  /* 0x0000c8004d007a20 */ /* 0x020fc80000410000 */
[----:B------:R5:W1:Y:S02]  /*2ed0*/  MUFU.TANH R148, R0 ;  /* 0x0000000000947308 */ /* 0x000a640000002400 */
[----:B-----5:R-:W-:-:S06]  /*2ee0*/  FMUL.FTZ R0, R78, c[0x0][0x320] ;  /* 0x0000c8004e007a20 */ /* 0x020fcc0000410000 */
[----:B------:R5:W1:Y:S02]  /*2ef0*/  MUFU.TANH R151, R0 ;  /* 0x0000000000977308 */ /* 0x000a640000002400 */
[----:B-----5:R-:W-:Y:S02]  /*2f00*/  FMUL.FTZ R0, R79, c[0x0][0x320] ;  /* 0x0000c8004f007a20 */ /* 0x020fe40000410000 */
[----:B-1----:R-:W-:Y:S04]  /*2f10*/  HMMA.16816.F32 R76, R8, R48, R40 ;  /* 0x00000030084c723c */ /* 0x002fe80000001828 */
        /* <DEDUP_REMOVED lines=33> */
[----:B------:R1:W1:Y:S02]  /*3130*/  MUFU.TANH R156, R0 ;  /* 0x00000000009c7308 */ /* 0x0002640000002400 */
[----:B-1----:R-:W-:Y:S11]  /*3140*/  FMUL.FTZ R0, R69, c[0x0][0x320] ;  /* 0x0000c80045007a20 */ /* 0x002ff60000410000 */
[----:B------:R-:W-:Y:S06]  /*3150*/  @!UPT UIADD3 URZ, URZ, URZ, URZ ;  /* 0x0000003f3f3ff290 */ /* 0x000fec000fffe03f */
        /* <DEDUP_REMOVED lines=8> */
[C---:B------:R-:W-:Y:S08]  /*31e0*/  HMMA.16816.F32 R48, R36.reuse, R114, RZ ;  /* 0x000000722430723c */ /* 0x040ff000000018ff */
[----:B------:R-:W-:Y:S01]  /*31f0*/  HMMA.16816.F32 R36, R36, R126, RZ ;  /* 0x0000007e2424723c */ /* 0x000fe200000018ff */
[----:B-----5:R-:W-:-:S04]  /*3200*/  FMUL.FTZ R0, R76, c[0x0][0x320] ;  /* 0x0000c8004c007a20 */ /* 0x020fc80000410000 */
[----:B------:R5:W1:Y:S11]  /*3210*/  MUFU.TANH R94, R0 ;  /* 0x00000000005e7308 */ /* 0x000a760000002400 */
[----:B------:R-:W-:Y:S01]  /*3220*/  HMMA.16816.F32 R48, R28, R122, R48 ;  /* 0x0000007a1c30723c */ /* 0x000fe20000001830 */
[----:B-----5:R-:W-:-:S07]  /*3230*/  FMUL.FTZ R0, R77, c[0x0][0x320] ;  /* 0x0000c8004d007a20 */ /* 0x020fce0000410000 */
[----:B------:R-:W-:Y:S01]  /*3240*/  HMMA.16816.F32 R28, R28, R130, R36 ;  /* 0x000000821c1c723c */ /* 0x000fe20000001824 */
[----:B------:R5:W1:Y:S11]  /*3250*/  MUFU.TANH R93, R0 ;  /* 0x00000000005d7308 */ /* 0x000a760000002400 */
[----:B------:R-:W-:Y:S04]  /*3260*/  @!UPT UIADD3 URZ, URZ, URZ, URZ ;  /* 0x0000003f3f3ff290 */ /* 0x000fe8000fffe03f */
[----:B------:R-:W-:Y:S01]  /*3270*/  HMMA.16816.F32 R48, R20, R54, R48 ;  /* 0x000000361430723c */ /* 0x000fe20000001830 */
[----:B-----5:R-:W-:-:S04]  /*3280*/  FMUL.FTZ R0, R78, c[0x0][0x320] ;  /* 0x0000c8004e007a20 */ /* 0x020fc80000410000 */
[----:B------:R5:W1:Y:S03]  /*3290*/  MUFU.TANH R92, R0 ;  /* 0x00000000005c7308 */ /* 0x000a660000002400 */
[----:B------:R-:W-:Y:S01]  /*32a0*/  HMMA.16816.F32 R52, R16, R54, R64 ;  /* 0x000000361034723c */ /* 0x000fe20000001840 */
[----:B-----5:R-:W-:-:S07]  /*32b0*/  FMUL.FTZ R0, R79, c[0x0][0x320] ;  /* 0x0000c8004f007a20 */ /* 0x020fce0000410000 */
[C---:B-1----:R-:W-:Y:S01]  /*32c0*/  HMMA.16816.F32 R76, R8.reuse, R40, R44 ;  /* 0x00000028084c723c */ /* 0x042fe2000000182c */
[----:B------:R-:W1:Y:S01]  /*32d0*/  LDSM.16.M88.4 R44, [R229+0x6900] ;  /* 0x00690000e52c783b */ /* 0x000e620000000200 */
[----:B------:R5:W1:Y:S11]  /*32e0*/  MUFU.TANH R91, R0 ;  /* 0x00000000005b7308 */ /* 0x000a760000002400 */
[----:B------:R-:W-:Y:S03]  /*32f0*/  @!UPT UIADD3 URZ, URZ, URZ, URZ ;  /* 0x0000003f3f3ff290 */ /* 0x000fe6000fffe03f */
[----:B------:R-:W-:Y:S08]  /*3300*/  HMMA.16816.F32 R64, R8, R42, R52 ;  /* 0x0000002a0840723c */ /* 0x000ff00000001834 */
[----:B------:R-:W-:Y:S01]  /*3310*/  HMMA.16816.F32 R52, R32, R126, RZ ;  /* 0x0000007e2034723c */ /* 0x000fe200000018ff */
[----:B-----5:R-:W-:-:S04]  /*3320*/  FMUL.FTZ R0, R68, c[0x0][0x320] ;  /* 0x0000c80044007a20 */ /* 0x020fc80000410000 */
[----:B------:R5:W1:Y:S01]  /*3330*/  MUFU.TANH R90, R0 ;  /* 0x00000000005a7308 */ /* 0x000a620000002400 */
[----:B------:R-:W-:Y:S02]  /*3340*/  FMUL.FTZ R77, R77, c[0x0][0x320] ;  /* 0x0000c8004d4d7a20 */ /* 0x000fe40000410000 */
[----:B------:R-:W-:Y:S02]  /*3350*/  FMUL.FTZ R78, R78, c[0x0][0x320] ;  /* 0x0000c8004e4e7a20 */ /* 0x000fe40000410000 */
[----:B------:R-:W-:-:S03]  /*3360*/  FMUL.FTZ R79, R79, c[0x0][0x320] ;  /* 0x0000c8004f4f7a20 */ /* 0x000fc60000410000 */
[----:B------:R-:W1:Y:S03]  /*3370*/  MUFU.TANH R77, R77 ;  /* 0x0000004d004d7308 */ /* 0x000e660000002400 */
[----:B------:R-:W-:Y:S02]  /*3380*/  FMUL.FTZ R64, R64, c[0x0][0x320] ;  /* 0x0000c80040407a20 */ /* 0x000fe40000410000 */
[----:B------:R-:W-:Y:S02]  /*3390*/  FMUL.FTZ R65, R65, c[0x0][0x320] ;  /* 0x0000c80041417a20 */ /* 0x000fe40000410000 */
[----:B------:R-:W-:Y:S02]  /*33a0*/  FMUL.FTZ R66, R66, c[0x0][0x320] ;  /* 0x0000c80042427a20 */ /* 0x000fe40000410000 */
[----:B-----5:R-:W-:Y:S01]  /*33b0*/  FMUL.FTZ R0, R69, c[0x0][0x320] ;  /* 0x0000c80045007a20 */ /* 0x020fe20000410000 */
[----:B------:R-:W1:Y:S01]  /*33c0*/  MUFU.TANH R78, R78 ;  /* 0x0000004e004e7308 */ /* 0x000e620000002400 */
[----:B------:R-:W-:Y:S07]  /*33d0*/  HMMA.16816.F32 R36, R24, R130, R52 ;  /* 0x000000821824723c */ /* 0x000fee0000001834 */
[----:B------:R5:W1:Y:S08]  /*33e0*/  MUFU.TANH R89, R0 ;  /* 0x0000000000597308 */ /* 0x000a700000002400 */
[----:B------:R-:W1:Y:S01]  /*33f0*/  MUFU.TANH R79, R79 ;  /* 0x0000004f004f7308 */ /* 0x000e620000002400 */
[----:B-----5:R-:W-:-:S07]  /*3400*/  FMUL.FTZ R0, R70, c[0x0][0x320] ;  /* 0x0000c80046007a20 */ /* 0x020fce0000410000 */
[----:B------:R-:W1:Y:S08]  /*3410*/  MUFU.TANH R64, R64 ;  /* 0x0000004000407308 */ /* 0x000e700000002400 */
[----:B------:R5:W1:Y:S08]  /*3420*/  MUFU.TANH R88, R0 ;  /* 0x0000000000587308 */ /* 0x000a700000002400 */
[----:B------:R-:W1:Y:S01]  /*3430*/  MUFU.TANH R65, R65 ;  /* 0x0000004100417308 */ /* 0x000e620000002400 */
[----:B-----5:R-:W-:-:S07]  /*3440*/  FMUL.FTZ R0, R71, c[0x0][0x320] ;  /* 0x0000c80047007a20 */ /* 0x020fce0000410000 */
[----:B------:R-:W1:Y:S01]  /*3450*/  MUFU.TANH R66, R66 ;  /* 0x0000004200427308 */ /* 0x000e620000002400 */
[----:B------:R-:W-:Y:S07]  /*3460*/  HMMA.16816.F32 R68, R12, R40, R56 ;  /* 0x000000280c44723c */ /* 0x000fee0000001838 */
[----:B------:R5:W1:Y:S01]  /*3470*/  MUFU.TANH R87, R0 ;  /* 0x0000000000577308 */ /* 0x000a620000002400 */
[----:B------:R-:W-:Y:S01]  /*3480*/  HMMA.16816.F32 R56, R32, R124, RZ ;  /* 0x0000007c2038723c */ /* 0x000fe200000018ff */
[----:B-----5:R-:W-:-:S06]  /*3490*/  FMUL.FTZ R0, R72, c[0x0][0x320] ;  /* 0x0000c80048007a20 */ /* 0x020fcc0000410000 */
[----:B------:R5:W1:Y:S11]  /*34a0*/  MUFU.TANH R86, R0 ;  /* 0x0000000000567308 */ /* 0x000a760000002400 */
[----:B------:R-:W-:Y:S06]  /*34b0*/  @!UPT UIADD3 URZ, URZ, URZ, URZ ;  /* 0x0000003f3f3ff290 */ /* 0x000fec000fffe03f */
[----:B------:R-:W-:Y:S01]  /*34c0*/  HMMA.16816.F32 R56, R24, R128, R56 ;  /* 0x000000801838723c */ /* 0x000fe20000001838 */
[----:B-----5:R-:W-:-:S04]  /*34d0*/  FMUL.FTZ R0, R73, c[0x0][0x320] ;  /* 0x0000c80049007a20 */ /* 0x020fc80000410000 */
[----:B------:R5:W2:Y:S11]  /*34e0*/  MUFU.TANH R85, R0 ;  /* 0x0000000000557308 */ /* 0x000ab60000002400 */
[----:B------:R-:W-:Y:S08]  /*34f0*/  @!UPT UIADD3 URZ, URZ, URZ, URZ ;  /* 0x0000003f3f3ff290 */ /* 0x000ff0000fffe03f */
[----:B-1----:R-:W-:Y:S01]  /*3500*/  HMMA.16816.F32 R32, R16, R44, R56 ;  /* 0x0000002c1020723c */ /* 0x002fe20000001838 */
[----:B-----5:R-:W-:-:S07]  /*3510*/  FMUL.FTZ R0, R74, c[0x0][0x320] ;  /* 0x0000c8004a007a20 */ /* 0x020fce0000410000 */
[----:B------:R-:W-:Y:S01]  /*3520*/  HMMA.16816.F32 R16, R16, R46, R36 ;  /* 0x0000002e1010723c */ /* 0x000fe20000001824 */
[----:B------:R1:W1:Y:S02]  /*3530*/  MUFU.TANH R84, R0 ;  /* 0x0000000000547308 */ /* 0x0002640000002400 */
[----:B-1----:R-:W-:-:S06]  /*3540*/  FMUL.FTZ R0, R75, c[0x0][0x320] ;  /* 0x0000c8004b007a20 */ /* 0x002fcc0000410000 */
[----:B------:R1:W1:Y:S02]  /*3550*/  MUFU.TANH R83, R0 ;  /* 0x0000000000537308 */ /* 0x0002640000002400 */
[----:B-1----:R-:W-:-:S06]  /*3560*/  FMUL.FTZ R0, R68, c[0x0][0x320] ;  /* 0x0000c80044007a20 */ /* 0x002fcc0000410000 */
[----:B------:R1:W1:Y:S02]  /*3570*/  MUFU.TANH R81, R0 ;  /* 0x0000000000517308 */ /* 0x0002640000002400 */
[----:B-1----:R-:W-:-:S06]  /*3580*/  FMUL.FTZ R0, R69, c[0x0][0x320] ;  /* 0x0000c80045007a20 */ /* 0x002fcc0000410000 */
[----:B------:R1:W1:Y:S02]  /*3590*/  MUFU.TANH R82, R0 ;  /* 0x0000000000527308 */ /* 0x0002640000002400 */
[----:B-1----:R-:W-:-:S06]  /*35a0*/  FMUL.FTZ R0, R70, c[0x0][0x320] ;  /* 0x0000c80046007a20 */ /* 0x002fcc0000410000 */
[----:B------:R1:W1:Y:S02]  /*35b0*/  MUFU.TANH R80, R0 ;  /* 0x0000000000507308 */ /* 0x0002640000002400 */
[----:B-1----:R-:W-:Y:S02]  /*35c0*/  FMUL.FTZ R0, R71, c[0x0][0x320] ;  /* 0x0000c80047007a20 */ /* 0x002fe40000410000 */
[----:B------:R-:W-:Y:S01]  /*35d0*/  HMMA.16816.F32 R68, R12, R42, R48 ;  /* 0x0000002a0c44723c */ /* 0x000fe20000001830 */
[----:B------:R-:W1:Y:S03]  /*35e0*/  LDSM.16.M88.4 R48, [R228+0x3000] ;  /* 0x00300000e430783b */ /* 0x000e660000000200 */
[----:B------:R5:W1:Y:S01]  /*35f0*/  MUFU.TANH R73, R0 ;  /* 0x0000000000497308 */ /* 0x000a620000002400 */
[----:B------:R-:W-:-:S04]  /*3600*/  DEPBAR.LE SB0, 0x0 ;  /* 0x000080000000791a */ /* 0x000fc80000000000 */
[C---:B------:R-:W-:Y:S08]  /*3610*/  HMMA.16816.F32 R40, R20.reuse, R44, R60 ;  /* 0x0000002c1428723c */ /* 0x040ff0000000183c */
[----:B------:R-:W-:Y:S01]  /*3620*/  HMMA.16816.F32 R20, R20, R46, R28 ;  /* 0x0000002e1414723c */ /* 0x000fe2000000181c */
[----:B-----5:R-:W-:-:S04]  /*3630*/  FMUL.FTZ R0, R76, c[0x0][0x320] ;  /* 0x0000c8004c007a20 */ /* 0x020fc80000410000 */
[----:B------:R5:W1:Y:S02]  /*3640*/  MUFU.TANH R72, R0 ;  /* 0x0000000000487308 */ /* 0x000a640000002400 */
[----:B------:R-:W-:Y:S02]  /*3650*/  FMUL.FTZ R71, R71, c[0x0][0x320] ;  /* 0x0000c80047477a20 */ /* 0x000fe40000410000 */
[----:B------:R-:W-:Y:S02]  /*3660*/  FMUL.FTZ R68, R68, c[0x0][0x320] ;  /* 0x0000c80044447a20 */ /* 0x000fe40000410000 */
[----:B------:R-:W-:Y:S02]  /*3670*/  FMUL.FTZ R69, R69, c[0x0][0x320] ;  /* 0x0000c80045457a20 */ /* 0x000fe40000410000 */
[----:B------:R-:W-:Y:S01]  /*3680*/  FMUL.FTZ R70, R70, c[0x0][0x320] ;  /* 0x0000c80046467a20 */ /* 0x000fe20000410000 */
[----:B------:R-:W2:Y:S01]  /*3690*/  MUFU.TANH R61, R68 ;  /* 0x00000044003d7308 */ /* 0x000ea20000002400 */
[----:B-----5:R-:W-:-:S07]  /*36a0*/  FMUL.FTZ R0, R67, c[0x0][0x320] ;  /* 0x0000c80043007a20 */ /* 0x020fce0000410000 */
[----:B------:R-:W2:Y:S01]  /*36b0*/  MUFU.TANH R62, R69 ;  /* 0x00000045003e7308 */ /* 0x000ea20000002400 */
[-C--:B-1----:R-:W-:Y:S07]  /*36c0*/  HMMA.16816.F32 R40, R12, R48.reuse, R40 ;  /* 0x000000300c28723c */ /* 0x082fee0000001828 */
[----:B------:R-:W1:Y:S01]  /*36d0*/  MUFU.TANH R60, R70 ;  /* 0x00000046003c7308 */ /* 0x000e620000002400 */
[----:B------:R-:W-:Y:S07]  /*36e0*/  HMMA.16816.F32 R24, R8, R48, R32 ;  /* 0x000000300818723c */ /* 0x000fee0000001820 */
[----:B------:R-:W1:Y:S01]  /*36f0*/  MUFU.TANH R71, R71 ;  /* 0x0000004700477308 */ /* 0x000e620000002400 */
[-C--:B------:R-:W-:Y:S07]  /*3700*/  HMMA.16816.F32 R12, R12, R50.reuse, R20 ;  /* 0x000000320c0c723c */ /* 0x080fee0000001814 */
[----:B------:R5:W1:Y:S01]  /*3710*/  MUFU.TANH R29, R0 ;  /* 0x00000000001d7308 */ /* 0x000a620000002400 */
[----:B------:R-:W-:Y:S01]  /*3720*/  HMMA.16816.F32 R8, R8, R50, R16 ;  /* 0x000000320808723c */ /* 0x000fe20000001810 */
[----:B------:R-:W-:-:S02]  /*3730*/  FMUL.FTZ R40, R40, c[0x0][0x320] ;  /* 0x0000c80028287a20 */ /* 0x000fc40000410000 */
[----:B------:R-:W-:Y:S02]  /*3740*/  FMUL.FTZ R41, R41, c[0x0][0x320] ;  /* 0x0000c80029297a20 */ /* 0x000fe40000410000 */
[----:B------:R-:W-:Y:S02]  /*3750*/  FMUL.FTZ R42, R42, c[0x0][0x320] ;  /* 0x0000c8002a2a7a20 */ /* 0x000fe40000410000 */
[----:B------:R-:W-:Y:S01]  /*3760*/  FMUL.FTZ R43, R43, c[0x0][0x320] ;  /* 0x0000c8002b2b7a20 */ /* 0x000fe20000410000 */
[----:B------:R-:W1:Y:S01]  /*3770*/  MUFU.TANH R40, R40 ;  /* 0x0000002800287308 */ /* 0x000e620000002400 */
[----:B------:R-:W-:Y:S02]  /*3780*/  FMUL.FTZ R24, R24, c[0x0][0x320] ;  /* 0x0000c80018187a20 */ /* 0x000fe40000410000 */
[----:B------:R-:W-:Y:S02]  /*3790*/  FMUL.FTZ R25, R25, c[0x0][0x320] ;  /* 0x0000c80019197a20 */ /* 0x000fe40000410000 */
[----:B------:R-:W-:Y:S01]  /*37a0*/  FMUL.FTZ R26, R26, c[0x0][0x320] ;  /* 0x0000c8001a1a7a20 */ /* 0x000fe20000410000 */
[----:B-----5:R-:W-:Y:S01]  /*37b0*/  LOP3.LUT R0, R117, R116, RZ, 0xfc, !PT ;  /* 0x0000007475007212 */ /* 0x020fe200078efcff */
[----:B------:R-:W-:Y:S01]  /*37c0*/  FMUL.FTZ R27, R27, c[0x0][0x320] ;  /* 0x0000c8001b1b7a20 */ /* 0x000fe20000410000 */
[----:B------:R3:W1:Y:S01]  /*37d0*/  MUFU.TANH R48, R42 ;  /* 0x0000002a00307308 */ /* 0x0006620000002400 */
[----:B------:R-:W-:-:S02]  /*37e0*/  FMUL.FTZ R12, R12, c[0x0][0x320] ;  /* 0x0000c8000c0c7a20 */ /* 0x000fc40000410000 */
[----:B------:R-:W-:Y:S02]  /*37f0*/  FMUL.FTZ R13, R13, c[0x0][0x320] ;  /* 0x0000c8000d0d7a20 */ /* 0x000fe40000410000 */
[----:B------:R-:W-:Y:S02]  /*3800*/  FMUL.FTZ R14, R14, c[0x0][0x320] ;  /* 0x0000c8000e0e7a20 */ /* 0x000fe40000410000 */
[----:B------:R-:W-:Y:S01]  /*3810*/  FMUL.FTZ R15, R15, c[0x0][0x320] ;  /* 0x0000c8000f0f7a20 */ /* 0x000fe20000410000 */
[----:B------:R3:W1:Y:S01]  /*3820*/  MUFU.TANH R46, R43 ;  /* 0x0000002b002e7308 */ /* 0x0006620000002400 */
[----:B------:R-:W-:Y:S02]  /*3830*/  FMUL.FTZ R8, R8, c[0x0][0x320] ;  /* 0x0000c80008087a20 */ /* 0x000fe40000410000 */
[----:B------:R-:W-:Y:S02]  /*3840*/  FMUL.FTZ R9, R9, c[0x0][0x320] ;  /* 0x0000c80009097a20 */ /* 0x000fe40000410000 */
[----:B------:R-:W-:-:S02]  /*3850*/  FMUL.FTZ R10, R10, c[0x0][0x320] ;  /* 0x0000c8000a0a7a20 */ /* 0x000fc40000410000 */
[----:B------:R-:W-:Y:S01]  /*3860*/  FMUL.FTZ R11, R11, c[0x0][0x320] ;  /* 0x0000c8000b0b7a20 */ /* 0x000fe20000410000 */
[----:B------:R-:W1:Y:S08]  /*3870*/  MUFU.TANH R41, R41 ;  /* 0x0000002900297308 */ /* 0x000e700000002400 */
[----:B------:R3:W1:Y:S08]  /*3880*/  MUFU.TANH R22, R24 ;  /* 0x0000001800167308 */ /* 0x0006700000002400 */
        /* <DEDUP_REMOVED lines=10> */
[----:B------:R3:W1:Y:S01]  /*3930*/  MUFU.TANH R30, R11 ;  /* 0x0000000b001e7308 */ /* 0x0006620000002400 */
[----:B------:R-:W-:Y:S06]  /*3940*/  BAR.SYNC.DEFER_BLOCKING 0x0 ;  /* 0x0000000000007b1d */ /* 0x000fec0000010000 */
[----:B------:R-:W-:Y:S05]  /*3950*/  @!P0 BRA `(.L_x_18) ;  /* 0x000003f000008947 */ /* 0x000fea0003800000 */
[----:B--2-4-:R-:W-:Y:S02]  /*3960*/  IMAD.U32 R2, RZ, RZ, UR9 ;  /* 0x00000009ff027e24 */ /* 0x014fe4000f8e00ff */
[----:B------:R-:W-:-:S03]  /*3970*/  IMAD.MOV.U32 R243, RZ, RZ, RZ ;  /* 0x000000fffff37224 */ /* 0x000fc600078e00ff */
[----:B------:R-:W-:-:S04]  /*3980*/  IADD3 R2, R198, UR6, R2 ;  /* 0x00000006c6027c10 */ /* 0x000fc8000fffe002 */
[----:B------:R-:W-:-:S05]  /*3990*/  IADD3 R5, R2, -0x70, RZ ;  /* 0xffffff9002057810 */ /* 0x000fca0007ffe0ff */
[----:B---3--:R-:W-:-:S04]  /*39a0*/  @P5 IMAD.HI.U32 R6, R5, c[0x0][0x2bc], RZ ;  /* 0x0000af0005065a27 */ /* 0x008fc800078e00ff */
[----:B------:R-:W-:Y:S01]  /*39b0*/  IMAD.MOV.U32 R2, RZ, RZ, R5 ;  /* 0x000000ffff027224 */ /* 0x000fe200078e0005 */
[----:B------:R-:W-:-:S04]  /*39c0*/  @P5 SHF.R.U32.HI R2, RZ, c[0x0][0x2c0], R6 ;  /* 0x0000b000ff025a19 */ /* 0x000fc80000011606 */
[----:B------:R-:W-:-:S04]  /*39d0*/  @!P4 IADD3 R7, P0, R2, UR12, RZ ;  /* 0x0000000c0207cc10 */ /* 0x000fc8000ff1e0ff */
[----:B------:R-:W-:Y:S02]  /*39e0*/  @!P4 LEA.HI.X.SX32 R8, R2, UR14, 0x1, P0 ;  /* 0x0000000e0208cc11 */ /* 0x000fe400080f0eff */
[----:B------:R-:W-:-:S04]  /*39f0*/  @!P4 LEA R6, P0, R7, c[0x0][0x2a0], 0x2 ;  /* 0x0000a8000706ca11 */ /* 0x000fc800078010ff */
[----:B------:R-:W-:-:S05]  /*3a00*/  @!P4 LEA.HI.X R7, R7, c[0x0][0x2a4], R8, 0x2, P0 ;  /* 0x0000a9000707ca11 */ /* 0x000fca00000f1408 */
[----:B------:R2:W3:Y:S01]  /*3a10*/  @!P4 LDG.E R243, [R6.64] ;  /* 0x0000001006f3c981 */ /* 0x0004e2000c1e1900 */
[----:B------:R-:W-:-:S04]  /*3a20*/  IMAD.MOV R2, RZ, RZ, -R2 ;  /* 0x000000ffff027224 */ /* 0x000fc800078e0a02 */
[----:B------:R-:W-:-:S05]  /*3a30*/  IMAD R9, R2, c[0x0][0x2b8], R5 ;  /* 0x0000ae0002097a24 */ /* 0x000fca00078e0205 */
[----:B------:R-:W-:Y:S01]  /*3a40*/  SHF.R.S32.HI R2, RZ, 0x1f, R9 ;  /* 0x0000001fff027819 */ /* 0x000fe20000011409 */
[----:B------:R-:W-:Y:S04]  /*3a50*/  STL [R1+0x4], R9 ;  /* 0x0000040901007387 */ /* 0x000fe80000100800 */
[----:B------:R-:W-:-:S04]  /*3a60*/  IMAD R2, R2, c[0x0][0x1e0], RZ ;  /* 0x0000780002027a24 */ /* 0x000fc800078e02ff */
[C---:B------:R-:W-:Y:S02]  /*3a70*/  IMAD R2, R9.reuse, c[0x0][0x1e4], R2 ;  /* 0x0000790009027a24 */ /* 0x040fe400078e0202 */
[----:B--2---:R-:W-:-:S04]  /*3a80*/  IMAD.WIDE.U32 R6, R9, c[0x0][0x1e0], RZ ;  /* 0x0000780009067a25 */ /* 0x004fc800078e00ff */
[----:B------:R-:W-:Y:S01]  /*3a90*/  IMAD.IADD R7, R7, 0x1, R2 ;  /* 0x0000000107077824 */ /* 0x000fe200078e0202 */
[----:B---3--:R-:W-:-:S03]  /*3aa0*/  SHF.R.S32.HI R5, RZ, 0x1f, R243 ;  /* 0x0000001fff057819 */ /* 0x008fc600000114f3 */
[----:B------:R-:W-:-:S04]  /*3ab0*/  IMAD.WIDE.U32 R6, R243, c[0x0][0x1f0], R6 ;  /* 0x00007c00f3067a25 */ /* 0x000fc800078e0006 */
[----:B------:R-:W-:Y:S01]  /*3ac0*/  IMAD R5, R5, c[0x0][0x1f0], RZ ;  /* 0x00007c0005057a24 */ /* 0x000fe200078e02ff */
[----:B------:R-:W-:-:S03]  /*3ad0*/  IADD3 R2, P1, R6, UR20, RZ ;  /* 0x0000001406027c10 */ /* 0x000fc6000ff3e0ff */
[----:B------:R-:W-:Y:S01]  /*3ae0*/  IMAD R6, R243, c[0x0][0x1f4], R5 ;  /* 0x00007d00f3067a24 */ /* 0x000fe200078e0205 */
[----:B------:R-:W-:-:S04]  /*3af0*/  LEA R5, P0, R2, c[0x0][0x1c8], 0x1 ;  /* 0x0000720002057a11 */ /* 0x000fc800078008ff */
[----:B------:R-:W-:Y:S01]  /*3b00*/  IADD3.X R6, R7, UR18, R6, P1, !PT ;  /* 0x0000001207067c10 */ /* 0x000fe20008ffe406 */
[----:B------:R-:W2:Y:S03]  /*3b10*/  SHFL.IDX PT, R8, R5, RZ, 0x181f ;  /* 0x00181fff05087589 */ /* 0x000ea600000e0000 */
[----:B------:R-:W-:Y:S01]  /*3b20*/  LEA.HI.X R2, R2, c[0x0][0x1cc], R6, 0x1, P0 ;  /* 0x0000730002027a11 */ /* 0x000fe200000f0c06 */
[----:B------:R-:W-:Y:S04]  /*3b30*/  SHFL.IDX PT, R14, R5, 0x2, 0x181f ;  /* 0x00581f00050e7f89 */ /* 0x000fe800000e0000 */
[----:B------:R-:W3:Y:S04]  /*3b40*/  SHFL.IDX PT, R6, R5, 0x1, 0x181f ;  /* 0x00381f0005067f89 */ /* 0x000ee800000e0000 */
[----:B------:R-:W4:Y:S04]  /*3b50*/  SHFL.IDX PT, R9, R2, RZ, 0x181f ;  /* 0x00181fff02097589 */ /* 0x000f2800000e0000 */
[----:B------:R-:W5:Y:S04]  /*3b60*/  SHFL.IDX PT, R7, R2, 0x1, 0x181f ;  /* 0x00381f0002077f89 */ /* 0x000f6800000e0000 */
[----:B------:R-:W1:Y:S04]  /*3b70*/  SHFL.IDX PT, R12, R5, 0x3, 0x181f ;  /* 0x00781f00050c7f89 */ /* 0x000e6800000e0000 */
[----:B------:R-:W1:Y:S01]  /*3b80*/  SHFL.IDX PT, R10, R5, 0x4, 0x181f ;  /* 0x00981f00050a7f89 */ /* 0x000e6200000e0000 */
[----:B--2---:R-:W-:-:S03]  /*3b90*/  IADD3 R8, P1, R8, R242, RZ ;  /* 0x000000f208087210 */ /* 0x004fc60007f3e0ff */
[----:B------:R-:W2:Y:S04]  /*3ba0*/  SHFL.IDX PT, R11, R2, 0x2, 0x181f ;  /* 0x00581f00020b7f89 */ /* 0x000ea800000e0000 */
[----:B------:R-:W-:Y:S01]  /*3bb0*/  SHFL.IDX PT, R13, R5, 0x5, 0x181f ;  /* 0x00b81f00050d7f89 */ /* 0x000fe200000e0000 */
[----:B---3--:R-:W-:-:S03]  /*3bc0*/  IADD3 R6, P0, R6, R242, RZ ;  /* 0x000000f206067210 */ /* 0x008fc60007f1e0ff */
[----:B------:R-:W-:Y:S01]  /*3bd0*/  SHFL.IDX PT, R5, R5, 0x6, 0x181f ;  /* 0x00d81f0005057f89 */ /* 0x000fe200000e0000 */
[----:B----4-:R-:W-:-:S03]  /*3be0*/  IMAD.X R9, R9, 0x1, R241, P1 ;  /* 0x0000000109097824 */ /* 0x010fc600008e06f1 */
[----:B------:R-:W-:Y:S01]  /*3bf0*/  SHFL.IDX PT, R18, R2, 0x3, 0x181f ;  /* 0x00781f0002127f89 */ /* 0x000fe200000e0000 */
[----:B-----5:R-:W-:Y:S01]  /*3c00*/  IMAD.X R7, R7, 0x1, R241, P0 ;  /* 0x0000000107077824 */ /* 0x020fe200000e06f1 */
[-C--:B------:R-:W-:Y:S02]  /*3c10*/  IADD3 R14, P0, R14, R242.reuse, RZ ;  /* 0x000000f20e0e7210 */ /* 0x080fe40007f1e0ff */
[----:B------:R-:W3:Y:S01]  /*3c20*/  SHFL.IDX PT, R17, R2, 0x4, 0x181f ;  /* 0x00981f0002117f89 */ /* 0x000ee200000e0000 */
[----:B-1----:R-:W-:-:S03]  /*3c30*/  IADD3 R12, P3, R12, R242, RZ ;  /* 0x000000f20c0c7210 */ /* 0x002fc60007f7e0ff */
[----:B------:R-:W1:Y:S01]  /*3c40*/  SHFL.IDX PT, R16, R2, 0x5, 0x181f ;  /* 0x00b81f0002107f89 */ /* 0x000e6200000e0000 */
[----:B------:R-:W-:-:S03]  /*3c50*/  IADD3 R10, P2, R10, R242, RZ ;  /* 0x000000f20a0a7210 */ /* 0x000fc60007f5e0ff */
[----:B------:R-:W4:Y:S01]  /*3c60*/  SHFL.IDX PT, R2, R2, 0x6, 0x181f ;  /* 0x00d81f0002027f89 */ /* 0x000f2200000e0000 */
[----:B--2---:R-:W-:-:S03]  /*3c70*/  IMAD.X R15, R11, 0x1, R241, P0 ;  /* 0x000000010b0f7824 */ /* 0x004fc600000e06f1 */
[----:B------:R2:W-:Y:S04]  /*3c80*/  LDGSTS.E.BYPASS.LTC128B.128 [R197+0x3900], [R8.64], !P6 ;  /* 0x0390000008c57fae */ /* 0x0005e8000f101d50 */
[----:B------:R5:W-:Y:S04]  /*3c90*/  LDGSTS.E.BYPASS.LTC128B.128 [R197+0x4100], [R6.64], !P6 ;  /* 0x0410000006c57fae */ /* 0x000be8000f101d50 */
[----:B------:R4:W-:Y:S01]  /*3ca0*/  LDGSTS.E.BYPASS.LTC128B.128 [R197+0x4900], [R14.64], !P6 ;  /* 0x049000000ec57fae */ /* 0x0009e2000f101d50 */
[--C-:B---3--:R-:W-:Y:S01]  /*3cb0*/  IMAD.X R11, R17, 0x1, R241.reuse, P2 ;  /* 0x00000001110b7824 */ /* 0x108fe200010e06f1 */
[-C--:B--2---:R-:W-:Y:S01]  /*3cc0*/  IADD3 R8, P1, R13, R242.reuse, RZ ;  /* 0x000000f20d087210 */ /* 0x084fe20007f3e0ff */
[----:B------:R-:W-:Y:S01]  /*3cd0*/  IMAD.X R13, R18, 0x1, R241, P3 ;  /* 0x00000001120d7824 */ /* 0x000fe200018e06f1 */
[----:B-----5:R-:W-:-:S03]  /*3ce0*/  IADD3 R6, P0, R5, R242, RZ ;  /* 0x000000f205067210 */ /* 0x020fc60007f1e0ff */
[--C-:B-1----:R-:W-:Y:S01]  /*3cf0*/  IMAD.X R9, R16, 0x1, R241.reuse, P1 ;  /* 0x0000000110097824 */ /* 0x102fe200008e06f1 */
[----:B------:R1:W-:Y:S01]  /*3d00*/  LDGSTS.E.BYPASS.LTC128B.128 [R197+0x5100], [R12.64], !P6 ;  /* 0x051000000cc57fae */ /* 0x0003e2000f101d50 */
[----:B----4-:R-:W-:-:S03]  /*3d10*/  IMAD.X R7, R2, 0x1, R241, P0 ;  /* 0x0000000102077824 */ /* 0x010fc600000e06f1 */
[----:B------:R1:W-:Y:S04]  /*3d20*/  LDGSTS.E.BYPASS.LTC128B.128 [R197+0x5900], [R10.64], !P6 ;  /* 0x059000000ac57fae */ /* 0x0003e8000f101d50 */
[----:B------:R1:W-:Y:S04]  /*3d30*/  LDGSTS.E.BYPASS.LTC128B.128 [R197+0x6100], [R8.64], !P6 ;  /* 0x0610000008c57fae */ /* 0x0003e8000f101d50 */
[----:B------:R1:W-:Y:S02]  /*3d40*/  LDGSTS.E.BYPASS.LTC128B.128 [R197+0x6900], [R6.64], !P6 ;  /* 0x0690000006c57fae */ /* 0x0003e4000f101d50 */
.L_x_18:
[----:B--2-4-:R-:W-:Y:S01]  /*3d50*/  LOP3.LUT R2, R195, 0xffffffe0, RZ, 0xc0, !PT ;  /* 0xffffffe0c3027812 */ /* 0x014fe200078ec0ff */
[----:B-1-3--:R-:W-:Y:S01]  /*3d60*/  IMAD.MOV.U32 R7, RZ, RZ, -0x2 ;  /* 0xfffffffeff077424 */ /* 0x00afe200078e00ff */
[----:B------:R-:W-:Y:S01]  /*3d70*/  UIADD3 UR6, UR7, -0x2, URZ ;  /* 0xfffffffe07067890 */ /* 0x000fe2000fffe03f */
[----:B------:R-:W-:Y:S01]  /*3d80*/  IMAD.SHL.U32 R224, R0, 0x2, RZ ;  /* 0x0000000200e07824 */ /* 0x000fe200078e00ff */
[----:B------:R-:W0:Y:S01]  /*3d90*/  LDGDEPBAR ;  /* 0x00000000000079af */ /* 0x000e220000000000 */
[----:B------:R-:W-:Y:S01]  /*3da0*/  IMAD.IADD R2, R196, 0x1, -R2 ;  /* 0x00000001c4027824 */ /* 0x000fe200078e0a02 */
[----:B------:R-:W-:Y:S01]  /*3db0*/  UISETP.GE.AND UP0, UPT, UR6, UR8, UPT ;  /* 0x000000080600728c */ /* 0x000fe2000bf06270 */
[----:B------:R-:W-:-:S02]  /*3dc0*/  IMAD R225, R4, 0x2, R224 ;  /* 0x0000000204e17824 */ /* 0x000fc400078e02e0 */
[C---:B------:R-:W-:Y:S01]  /*3dd0*/  IMAD R227, R3.reuse, 0x2, R224 ;  /* 0x0000000203e37824 */ /* 0x040fe200078e02e0 */
[----:B------:R-:W-:Y:S01]  /*3de0*/  SHF.R.S32.HI R5, RZ, 0x1f, R2 ;  /* 0x0000001fff057819 */ /* 0x000fe20000011402 */
[----:B------:R-:W-:-:S03]  /*3df0*/  IMAD R226, R3, 0x2, R225 ;  /* 0x0000000203e27824 */ /* 0x000fc600078e02e1 */
[----:B------:R-:W-:-:S04]  /*3e00*/  LEA.HI R5, R5, R2, RZ, 0x2 ;  /* 0x0000000205057211 */ /* 0x000fc800078f10ff */
[----:B------:R-:W-:-:S05]  /*3e10*/  LOP3.LUT R5, R5, 0x7ffffffc, RZ, 0xc0, !PT ;  /* 0x7ffffffc05057812 */ /* 0x000fca00078ec0ff */
[----:B------:R-:W-:-:S04]  /*3e20*/  IMAD.IADD R2, R2, 0x1, -R5 ;  /* 0x0000000102027824 */ /* 0x000fc800078e0a05 */
[----:B------:R-:W-:-:S05]  /*3e30*/  IMAD R2, R2, R7, UR15 ;  /* 0x0000000f02027e24 */ /* 0x000fca000f8e0207 */
[C---:B------:R-:W-:Y:S02]  /*3e40*/  ISETP.GT.AND P3, PT, R2.reuse, RZ, PT ;  /* 0x000000ff0200720c */ /* 0x040fe40003f64270 */
[C---:B------:R-:W-:Y:S02]  /*3e50*/  ISETP.GT.AND P2, PT, R2.reuse, 0x1, PT ;  /* 0x000000010200780c */ /* 0x040fe40003f44270 */
[----:B------:R-:W-:Y:S02]  /*3e60*/  ISETP.GT.AND P1, PT, R2, 0x8, PT ;  /* 0x000000080200780c */ /* 0x000fe40003f24270 */
[----:B------:R-:W-:Y:S02]  /*3e70*/  FSEL R11, R190, -INF , P3 ;  /* 0xff800000be0b7808 */ /* 0x000fe40001800000 */
[----:B------:R-:W-:Y:S02]  /*3e80*/  FSEL R10, R194, -INF , P3 ;  /* 0xff800000c20a7808 */ /* 0x000fe40001800000 */
[----:B------:R-:W-:-:S02]  /*3e90*/  FSEL R12, R189, -INF , P2 ;  /* 0xff800000bd0c7808 */ /* 0x000fc40001000000 */
[----:B------:R-:W-:Y:S02]  /*3ea0*/  FSEL R25, R193, -INF , P2 ;  /* 0xff800000c1197808 */ /* 0x000fe40001000000 */
[----:B------:R-:W-:Y:S02]  /*3eb0*/  ISETP.GT.AND P0, PT, R2, 0x9, PT ;  /* 0x000000090200780c */ /* 0x000fe40003f04270 */
[----:B------:R-:W-:Y:S02]  /*3ec0*/  FSEL R13, R182, -INF , P1 ;  /* 0xff800000b60d7808 */ /* 0x000fe40000800000 */
[----:B------:R-:W-:Y:S02]  /*3ed0*/  FSEL R26, R188, -INF , P1 ;  /* 0xff800000bc1a7808 */ /* 0x000fe40000800000 */
[----:B------:R-:W-:Y:S02]  /*3ee0*/  FMNMX.FTZ R5, R10, R25, !PT ;  /* 0x000000190a057209 */ /* 0x000fe40007810000 */
[----:B------:R-:W-:-:S02]  /*3ef0*/  FMNMX.FTZ R6, R11, R12, !PT ;  /* 0x0000000c0b067209 */ /* 0x000fc40007810000 */
[----:B------:R-:W-:Y:S02]  /*3f00*/  FSEL R15, R185, -INF , P3 ;  /* 0xff800000b90f7808 */ /* 0x000fe40001800000 */
[----:B------:R-:W-:Y:S02]  /*3f10*/  FSEL R32, R192, -INF , P3 ;  /* 0xff800000c0207808 */ /* 0x000fe40001800000 */
[----:B------:R-:W-:Y:S02]  /*3f20*/  ISETP.GT.AND P3, PT, R2, 0x10, PT ;  /* 0x000000100200780c */ /* 0x000fe40003f64270 */
[----:B------:R-:W-:Y:S02]  /*3f30*/  FSEL R14, R181, -INF , P0 ;  /* 0xff800000b50e7808 */ /* 0x000fe40000000000 */
[----:B------:R-:W-:Y:S02]  /*3f40*/  FSEL R27, R187, -INF , P0 ;  /* 0xff800000bb1b7808 */ /* 0x000fe40000000000 */
[----:B------:R-:W-:-:S02]  /*3f50*/  FMNMX.FTZ R5, R26, R5, !PT ;  /* 0x000000051a057209 */ /* 0x000fc40007810000 */
[----:B------:R-:W-:Y:S02]  /*3f60*/  FMNMX.FTZ R6, R13, R6, !PT ;  /* 0x000000060d067209 */ /* 0x000fe40007810000 */
[----:B------:R-:W-:Y:S02]  /*3f70*/  FSEL R16, R186, -INF , P2 ;  /* 0xff800000ba107808 */ /* 0x000fe40001000000 */
[----:B------:R-:W-:Y:S02]  /*3f80*/  FSEL R33, R191, -INF , P2 ;  /* 0xff800000bf217808 */ /* 0x000fe40001000000 */
[----:B------:R-:W-:Y:S02]  /*3f90*/  ISETP.GT.AND P2, PT, R2, 0x11, PT ;  /* 0x000000110200780c */ /* 0x000fe40003f44270 */
[----:B------:R-:W-:Y:S02]  /*3fa0*/  FSEL R17, R177, -INF , P1 ;  /* 0xff800000b1117808 */ /* 0x000fe40000800000 */
[----:B------:R-:W-:-:S02]  /*3fb0*/  FSEL R34, R184, -INF , P1 ;  /* 0xff800000b8227808 */ /* 0x000fc40000800000 */
[----:B------:R-:W-:Y:S02]  /*3fc0*/  FSEL R36, R174, -INF , P3 ;  /* 0xff800000ae247808 */ /* 0x000fe40001800000 */
[----:B------:R-:W-:Y:S02]  /*3fd0*/  FSEL R75, R180, -INF , P3 ;  /* 0xff800000b44b7808 */ /* 0x000fe40001800000 */
[----:B------:R-:W-:Y:S02]  /*3fe0*/  FMNMX.FTZ R5, R27, R5, !PT ;  /* 0x000000051b057209 */ /* 0x000fe40007810000 */
[----:B------:R-:W-:Y:S02]  /*3ff0*/  FMNMX.FTZ R6, R14, R6, !PT ;  /* 0x000000060e067209 */ /* 0x000fe40007810000 */
[----:B------:R-:W-:Y:S02]  /*4000*/  ISETP.GT.AND P1, PT, R2, 0x18, PT ;  /* 0x000000180200780c */ /* 0x000fe40003f24270 */
        /* <DEDUP_REMOVED lines=9> */
[----:B------:R-:W-:Y:S02]  /*40a0*/  FSEL R69, R170, -INF , P2 ;  /* 0xff800000aa457808 */ /* 0x000fe40001000000 */
[----:B------:R-:W-:Y:S02]  /*40b0*/  FSEL R116, R175, -INF , P2 ;  /* 0xff800000af747808 */ /* 0x000fe40001000000 */
[----:B------:R-:W-:Y:S02]  /*40c0*/  FSEL R70, R118, -INF , P1 ;  /* 0xff80000076467808 */ /* 0x000fe40000800000 */
[----:B------:R-:W-:-:S02]  /*40d0*/  FSEL R38, R166, -INF , P1 ;  /* 0xff800000a6267808 */ /* 0x000fc40000800000 */
[----:B------:R-:W-:Y:S02]  /*40e0*/  FSEL R117, R168, -INF , P1 ;  /* 0xff800000a8757808 */ /* 0x000fe40000800000 */
[----:B------:R-:W-:Y:S02]  /*40f0*/  FSEL R97, R172, -INF , P1 ;  /* 0xff800000ac617808 */ /* 0x000fe40000800000 */
[C---:B------:R-:W-:Y:S02]  /*4100*/  ISETP.GT.AND P3, PT, R2.reuse, 0x20, PT ;  /* 0x000000200200780c */ /* 0x040fe40003f64270 */
[C---:B------:R-:W-:Y:S02]  /*4110*/  ISETP.GT.AND P2, PT, R2.reuse, 0x21, PT ;  /* 0x000000210200780c */ /* 0x040fe40003f44270 */
[----:B------:R-:W-:Y:S02]  /*4120*/  ISETP.GT.AND P1, PT, R2, 0x28, PT ;  /* 0x000000280200780c */ /* 0x000fe40003f24270 */
[----:B------:R-:W-:-:S02]  /*4130*/  FSEL R74, R158, -INF , P0 ;  /* 0xff8000009e4a7808 */ /* 0x000fc40000000000 */
[----:B------:R-:W-:Y:S02]  /*4140*/  FSEL R39, R165, -INF , P0 ;  /* 0xff800000a5277808 */ /* 0x000fe40000000000 */
[----:B------:R-:W-:Y:S02]  /*4150*/  FSEL R118, R167, -INF , P0 ;  /* 0xff800000a7767808 */ /* 0x000fe40000000000 */
[----:B------:R-:W-:Y:S02]  /*4160*/  FSEL R98, R171, -INF , P0 ;  /* 0xff800000ab627808 */ /* 0x000fe40000000000 */
[----:B------:R-:W-:Y:S02]  /*4170*/  ISETP.GT.AND P0, PT, R2, 0x29, PT ;  /* 0x000000290200780c */ /* 0x000fe40003f04270 */
        /* <DEDUP_REMOVED lines=18> */
[C---:B------:R-:W-:Y:S02]  /*42a0*/  ISETP.GT.AND P3, PT, R2.reuse, 0x30, PT ;  /* 0x000000300200780c */ /* 0x040fe40003f64270 */
[----:B------:R-:W-:-:S02]  /*42b0*/  ISETP.GT.AND P2, PT, R2, 0x31, PT ;  /* 0x000000310200780c */ /* 0x000fc40003f44270 */
[C---:B------:R-:W-:Y:S02]  /*42c0*/  ISETP.GT.AND P1, PT, R2.reuse, 0x38, PT ;  /* 0x000000380200780c */ /* 0x040fe40003f24270 */
[----:B------:R-:W-:Y:S02]  /*42d0*/  ISETP.GT.AND P0, PT, R2, 0x39, PT ;  /* 0x000000390200780c */ /* 0x000fe40003f04270 */
[----:B------:R-:W-:Y:S02]  /*42e0*/  FMNMX.FTZ R5, R97, R5, !PT ;  /* 0x0000000561057209 */ /* 0x000fe40007810000 */
[----:B------:R-:W-:Y:S02]  /*42f0*/  FMNMX.FTZ R6, R38, R6, !PT ;  /* 0x0000000626067209 */ /* 0x000fe40007810000 */
        /* <DEDUP_REMOVED lines=16> */
[----:B------:R-:W-:Y:S02]  /*4400*/  FMNMX.FTZ R5, R98, R5, !PT ;  /* 0x0000000562057209 */ /* 0x000fe40007810000 */
[----:B------:R-:W-:Y:S02]  /*4410*/  FMNMX.FTZ R6, R39, R6, !PT ;  /* 0x0000000627067209 */ /* 0x000fe40007810000 */
[C---:B------:R-:W-:Y:S02]  /*4420*/  ISETP.GT.AND P3, PT, R2.reuse, 0x40, PT ;  /* 0x000000400200780c */ /* 0x040fe40003f64270 */
[----:B------:R-:W-:-:S02]  /*4430*/  ISETP.GT.AND P2, PT, R2, 0x41, PT ;  /* 0x000000410200780c */ /* 0x000fc40003f44270 */
[C---:B------:R-:W-:Y:S02]  /*4440*/  ISETP.GT.AND P1, PT, R2.reuse, 0x48, PT ;  /* 0x000000480200780c */ /* 0x040fe40003f24270 */
[----:B------:R-:W-:Y:S02]  /*4450*/  ISETP.GT.AND P0, PT, R2, 0x49, PT ;  /* 0x000000490200780c */ /* 0x000fe40003f04270 */
[----:B------:R-:W-:Y:S02]  /*4460*/  FMNMX.FTZ R7, R15, R16, !PT ;  /* 0x000000100f077209 */ /* 0x000fe40007810000 */
[----:B------:R-:W-:Y:S02]  /*4470*/  FMNMX.FTZ R5, R128, R5, !PT ;  /* 0x0000000580057209 */ /* 0x000fe40007810000 */
[----:B------:R-:W-:Y:S02]  /*4480*/  FMNMX.FTZ R6, R129, R6, !PT ;  /* 0x0000000681067209 */ /* 0x000fe40007810000 */
        /* <DEDUP_REMOVED lines=40> */
[C---:B------:R-:W-:Y:S02]  /*4710*/  ISETP.GT.AND P3, PT, R2.reuse, 0x60, PT ;  /* 0x000000600200780c */ /* 0x040fe40003f64270 */
[C---:B------:R-:W-:Y:S02]  /*4720*/  ISETP.GT.AND P2, PT, R2.reuse, 0x61, PT ;  /* 0x000000610200780c */ /* 0x040fe40003f44270 */
[----:B------:R-:W-:-:S02]  /*4730*/  ISETP.GT.AND P1, PT, R2, 0x68, PT ;  /* 0x000000680200780c */ /* 0x000fc40003f24270 */
[----:B------:R-:W-:Y:S02]  /*4740*/  ISETP.GT.AND P0, PT, R2, 0x69, PT ;  /* 0x000000690200780c */ /* 0x000fe40003f04270 */
[----:B------:R-:W-:Y:S02]  /*4750*/  FMNMX.FTZ R5, R138, R5, !PT ;  /* 0x000000058a057209 */ /* 0x000fe40007810000 */
[----:B------:R-:W-:Y:S02]  /*4760*/  FMNMX.FTZ R2, R131, R6, !PT ;  /* 0x0000000683027209 */ /* 0x000fe40007810000 */
[----:B------:R-:W-:Y:S02]  /*4770*/  FMNMX.FTZ R6, R68, R7, !PT ;  /* 0x0000000744067209 */ /* 0x000fe40007810000 */
[----:B------:R-:W-:Y:S02]  /*4780*/  FMNMX.FTZ R73, R139, R5, !PT ;  /* 0x000000058b497209 */ /* 0x000fe40007810000 */
[----:B------:R-:W-:-:S02]  /*4790*/  FMNMX.FTZ R2, R132, R2, !PT ;  /* 0x0000000284027209 */ /* 0x000fc40007810000 */
[----:B------:R-:W-:Y:S02]  /*47a0*/  FMNMX.FTZ R5, R69, R6, !PT ;  /* 0x0000000645057209 */ /* 0x000fe40007810000 */
        /* <DEDUP_REMOVED lines=38> */
[----:B------:R-:W-:Y:S02]  /*4a10*/  FSEL R198, R22, -INF , P3 ;  /* 0xff80000016c67808 */ /* 0x000fe40001800000 */
[----:B------:R-:W-:Y:S02]  /*4a20*/  FSEL R192, R40, -INF , P3 ;  /* 0xff80000028c07808 */ /* 0x000fe40001800000 */
        /* <DEDUP_REMOVED lines=18> */
[----:B------:R-:W-:Y:S01]  /*4b50*/  FMNMX.FTZ R73, R197, R73, !PT ;  /* 0x00000049c5497209 */ /* 0x000fe20007810000 */
[----:B------:R-:W-:Y:S01]  /*4b60*/  LDSM.16.MT88.4 R20, [R224+0x100] ;  /* 0x00010000e014783b */ /* 0x000fe20000004200 */
[----:B------:R-:W-:-:S02]  /*4b70*/  FMNMX.FTZ R2, R191, R2, !PT ;  /* 0x00000002bf027209 */ /* 0x000fc40007810000 */
[----:B------:R-:W-:Y:S02]  /*4b80*/  FMNMX.FTZ R5, R182, R5, !PT ;  /* 0x00000005b6057209 */ /* 0x000fe40007810000 */
[----:B------:R-:W-:Y:S02]  /*4b90*/  FMNMX.FTZ R6, R142, R6, !PT ;  /* 0x000000068e067209 */ /* 0x000fe40007810000 */
[----:B------:R-:W-:Y:S02]  /*4ba0*/  FMNMX.FTZ R73, R186, R73, !PT ;  /* 0x00000049ba497209 */ /* 0x000fe40007810000 */
[----:B------:R-:W-:Y:S02]  /*4bb0*/  FMNMX.FTZ R2, R110, R2, !PT ;  /* 0x000000026e027209 */ /* 0x000fe40007810000 */
[----:B------:R-:W-:Y:S01]  /*4bc0*/  FMNMX.FTZ R5, R183, R5, !PT ;  /* 0x00000005b7057209 */ /* 0x000fe20007810000 */
[----:B------:R-:W1:Y:S01]  /*4bd0*/  SHFL.BFLY PT, R8, R73, 0x2, 0x1f ;  /* 0x0c401f0049087f89 */ /* 0x000e6200000e0000 */
[----:B------:R-:W-:-:S02]  /*4be0*/  FMNMX.FTZ R6, R143, R6, !PT ;  /* 0x000000068f067209 */ /* 0x000fc40007810000 */
[----:B------:R-:W-:Y:S01]  /*4bf0*/  FMNMX.FTZ R5, R180, R5, !PT ;  /* 0x00000005b4057209 */ /* 0x000fe20007810000 */
[----:B------:R-:W2:Y:S01]  /*4c00*/  SHFL.BFLY PT, R7, R2, 0x2, 0x1f ;  /* 0x0c401f0002077f89 */ /* 0x000ea200000e0000 */
[----:B------:R-:W-:Y:S02]  /*4c10*/  FMNMX.FTZ R6, R144, R6, !PT ;  /* 0x0000000690067209 */ /* 0x000fe40007810000 */
[----:B------:R-:W-:Y:S02]  /*4c20*/  FSEL R212, R43, -INF , P3 ;  /* 0xff8000002bd47808 */ /* 0x000fe40001800000 */
[----:B------:R-:W-:Y:S02]  /*4c30*/  FMNMX.FTZ R5, R181, R5, !PT ;  /* 0x00000005b5057209 */ /* 0x000fe40007810000 */
[----:B------:R-:W-:Y:S02]  /*4c40*/  FMNMX.FTZ R6, R159, R6, !PT ;  /* 0x000000069f067209 */ /* 0x000fe40007810000 */
[----:B------:R-:W-:-:S02]  /*4c50*/  FSEL R211, R42, -INF , P2 ;  /* 0xff8000002ad37808 */ /* 0x000fc40001000000 */
[----:B------:R-:W-:Y:S01]  /*4c60*/  FMNMX.FTZ R5, R212, R5, !PT ;  /* 0x00000005d4057209 */ /* 0x000fe20007810000 */
[----:B------:R-:W-:Y:S01]  /*4c70*/  LDSM.16.MT88.4 R40, [R226+0x100] ;  /* 0x00010000e228783b */ /* 0x000fe20000004200 */
        /* <DEDUP_REMOVED lines=8> */
[----:B------:R-:W-:Y:S02]  /*4d00*/  FMNMX.FTZ R5, R247, R5, !PT ;  /* 0x00000005f7057209 */ /* 0x000fe40007810000 */
[----:B------:R-:W-:Y:S02]  /*4d10*/  FMNMX.FTZ R6, R173, R6, !PT ;  /* 0x00000006ad067209 */ /* 0x000fe40007810000 */
[----:B-1----:R-:W-:Y:S02]  /*4d20*/  FMNMX.FTZ R73, R73, R8, !PT ;  /* 0x0000000849497209 */ /* 0x002fe40007810000 */
[----:B--2---:R-:W-:-:S02]  /*4d30*/  FMNMX.FTZ R2, R2, R7, !PT ;  /* 0x0000000702027209 */ /* 0x004fc40007810000 */
[----:B------:R-:W1:Y:S01]  /*4d40*/  SHFL.BFLY PT, R7, R5, 0x2, 0x1f ;  /* 0x0c401f0005077f89 */ /* 0x000e6200000e0000 */
[----:B------:R-:W-:Y:S02]  /*4d50*/  FMNMX.FTZ R6, R172, R6, !PT ;  /* 0x00000006ac067209 */ /* 0x000fe40007810000 */
[----:B------:R-:W-:Y:S01]  /*4d60*/  FSEL R246, R48, -INF , P3 ;  /* 0xff80000030f67808 */ /* 0x000fe20001800000 */
[----:B------:R-:W2:Y:S01]  /*4d70*/  SHFL.BFLY PT, R8, R73, 0x1, 0x1f ;  /* 0x0c201f0049087f89 */ /* 0x000ea200000e0000 */
[----:B------:R-:W-:Y:S02]  /*4d80*/  FMNMX.FTZ R6, R174, R6, !PT ;  /* 0x00000006ae067209 */ /* 0x000fe40007810000 */
[----:B------:R-:W-:Y:S01]  /*4d90*/  FSEL R220, R46, -INF , P2 ;  /* 0xff8000002edc7808 */ /* 0x000fe20001000000 */
[----:B------:R-:W3:Y:S01]  /*4da0*/  SHFL.BFLY PT, R71, R2, 0x1, 0x1f ;  /* 0x0c201f0002477f89 */ /* 0x000ee200000e0000 */
[----:B------:R-:W-:Y:S02]  /*4db0*/  FMNMX.FTZ R6, R175, R6, !PT ;  /* 0x00000006af067209 */ /* 0x000fe40007810000 */
[----:B------:R-:W-:-:S02]  /*4dc0*/  FSEL R216, R44, -INF , P1 ;  /* 0xff8000002cd87808 */ /* 0x000fc40000800000 */
[----:B------:R-:W-:Y:S02]  /*4dd0*/  FMNMX.FTZ R6, R193, R6, !PT ;  /* 0x00000006c1067209 */ /* 0x000fe40007810000 */
[----:B------:R-:W-:Y:S02]  /*4de0*/  FSEL R214, R45, -INF , P0 ;  /* 0xff8000002dd67808 */ /* 0x000fe40000000000 */
[----:B------:R-:W-:-:S04]  /*4df0*/  FMNMX.FTZ R6, R188, R6, !PT ;  /* 0x00000006bc067209 */ /* 0x000fc80007810000 */
[----:B------:R-:W-:Y:S02]  /*4e00*/  FMNMX.FTZ R6, R109, R6, !PT ;  /* 0x000000066d067209 */ /* 0x000fe40007810000 */
[----:B-1----:R-:W-:Y:S02]  /*4e10*/  FMNMX.FTZ R5, R5, R7, !PT ;  /* 0x0000000705057209 */ /* 0x002fe40007810000 */
[----:B------:R-:W-:Y:S02]  /*4e20*/  FMNMX.FTZ R6, R106, R6, !PT ;  /* 0x000000066a067209 */ /* 0x000fe40007810000 */
[----:B--2---:R-:W-:Y:S01]  /*4e30*/  FMNMX.FTZ R73, R73, R8, !PT ;  /* 0x0000000849497209 */ /* 0x004fe20007810000 */
[----:B------:R-:W-:Y:S01]  /*4e40*/  SHFL.BFLY PT, R9, R5, 0x1, 0x1f ;  /* 0x0c201f0005097f89 */ /* 0x000fe200000e0000 */
[----:B---3--:R-:W-:-:S03]  /*4e50*/  FMNMX.FTZ R71, R2, R71, !PT ;  /* 0x0000004702477209 */ /* 0x008fc60007810000 */
[C---:B------:R-:W-:Y:S01]  /*4e60*/  FMUL.FTZ R7, R73.reuse, c[0x0][0x2d0] ;  /* 0x0000b40049077a20 */ /* 0x040fe20000410000 */
[----:B------:R-:W-:Y:S02]  /*4e70*/  FMNMX.FTZ R2, R246, R6, !PT ;  /* 0x00000006f6027209 */ /* 0x000fe40007810000 */
[----:B------:R-:W-:Y:S01]  /*4e80*/  FSETP.NEU.FTZ.AND P2, PT, R73, -INF , PT ;  /* 0xff8000004900780b */ /* 0x000fe20003f5d000 */
[----:B------:R-:W-:Y:S01]  /*4e90*/  FMUL.FTZ R6, R71, c[0x0][0x2d0] ;  /* 0x0000b40047067a20 */ /* 0x000fe20000410000 */
[----:B------:R-:W-:Y:S02]  /*4ea0*/  FMNMX.FTZ R2, R220, R2, !PT ;  /* 0x00000002dc027209 */ /* 0x000fe40007810000 */
[----:B------:R-:W-:Y:S02]  /*4eb0*/  FSEL R7, R7, RZ, P2 ;  /* 0x000000ff07077208 */ /* 0x000fe40001000000 */
[----:B------:R-:W-:Y:S02]  /*4ec0*/  FMNMX.FTZ R8, R216, R2, !PT ;  /* 0x00000002d8087209 */ /* 0x000fe40007810000 */
[----:B------:R-:W-:Y:S01]  /*4ed0*/  FSETP.NEU.FTZ.AND P1, PT, R71, -INF , PT ;  /* 0xff8000004700780b */ /* 0x000fe20003f3d000 */
[----:B------:R-:W-:Y:S01]  /*4ee0*/  FFMA.FTZ R2, R10, c[0x0][0x2d0], -R7 ;  /* 0x0000b4000a027a23 */ /* 0x000fe20000010807 */
[----:B------:R-:W-:-:S02]  /*4ef0*/  FMNMX.FTZ R8, R214, R8, !PT ;  /* 0x00000008d6087209 */ /* 0x000fc40007810000 */
[----:B------:R-:W-:Y:S01]  /*4f00*/  FSEL R6, R6, RZ, P1 ;  /* 0x000000ff06067208 */ /* 0x000fe20000800000 */
[----:B------:R1:W-:Y:S02]  /*4f10*/  MUFU.EX2 R190, R2 ;  /* 0x0000000200be7308 */ /* 0x0003e40000000800 */
[----:B------:R-:W2:Y:S02]  /*4f20*/  SHFL.BFLY PT, R10, R8, 0x2, 0x1f ;  /* 0x0c401f00080a7f89 */ /* 0x000ea400000e0000 */
[----:B-1----:R-:W-:-:S04]  /*4f30*/  FFMA.FTZ R2, R11, c[0x0][0x2d0], -R6 ;  /* 0x0000b4000b027a23 */ /* 0x002fc80000010806 */
[----:B------:R1:W-:Y:S01]  /*4f40*/  MUFU.EX2 R205, R2 ;  /* 0x0000000200cd7308 */ /* 0x0003e20000000800 */
[----:B--2---:R-:W-:Y:S02]  /*4f50*/  FMNMX.FTZ R8, R8, R10, !PT ;  /* 0x0000000a08087209 */ /* 0x004fe40007810000 */
[----:B-1----:R-:W-:Y:S01]  /*4f60*/  FMNMX.FTZ R2, R9, R5, !PT ;  /* 0x0000000509027209 */ /* 0x002fe20007810000 */
[--C-:B------:R-:W-:Y:S02]  /*4f70*/  FFMA.FTZ R5, R12, c[0x0][0x2d0], -R6.reuse ;  /* 0x0000b4000c057a23 */ /* 0x100fe40000010806 */
[----:B------:R-:W-:Y:S01]  /*4f80*/  FFMA.FTZ R9, R13, c[0x0][0x2d0], -R6 ;  /* 0x0000b4000d097a23 */ /* 0x000fe20000010806 */
[C---:B------:R-:W-:Y:S01]  /*4f90*/  FSETP.NEU.FTZ.AND P0, PT, R2.reuse, -INF , PT ;  /* 0xff8000000200780b */ /* 0x040fe20003f1d000 */
[----:B------:R1:W-:Y:S08]  /*4fa0*/  MUFU.EX2 R105, R5 ;  /* 0x0000000500697308 */ /* 0x0003f00000000800 */
[----:B------:R2:W-:Y:S01]  /*4fb0*/  MUFU.EX2 R185, R9 ;  /* 0x0000000900b97308 */ /* 0x0005e20000000800 */
[----:B-1----:R-:W-:-:S05]  /*4fc0*/  FMUL.FTZ R5, R2, c[0x0][0x2d0] ;  /* 0x0000b40002057a20 */ /* 0x002fca0000410000 */
[----:B------:R-:W-:Y:S01]  /*4fd0*/  FSEL R5, R5, RZ, P0 ;  /* 0x000000ff05057208 */ /* 0x000fe20000000000 */
[----:B--2---:R-:W-:-:S04]  /*4fe0*/  FFMA.FTZ R9, R14, c[0x0][0x2d0], -R6 ;  /* 0x0000b4000e097a23 */ /* 0x004fc80000010806 */
[--C-:B------:R-:W-:Y:S01]  /*4ff0*/  FFMA.FTZ R0, R16, c[0x0][0x2d0], -R5.reuse ;  /* 0x0000b40010007a23 */ /* 0x100fe20000010805 */
[----:B------:R1:W2:Y:S08]  /*5000*/  MUFU.EX2 R108, R9 ;  /* 0x00000009006c7308 */ /* 0x0002b00000000800 */
[----:B------:R3:W-:Y:S01]  /*5010*/  MUFU.EX2 R252, R0 ;  /* 0x0000000000fc7308 */ /* 0x0007e20000000800 */
[----:B-1----:R-:W-:Y:S01]  /*5020*/  FFMA.FTZ R9, R15, c[0x0][0x2d0], -R5 ;  /* 0x0000b4000f097a23 */ /* 0x002fe20000010805 */
[----:B--2---:R-:W-:-:S06]  /*5030*/  F2FP.PACK_AB R10, R108, R185 ;  /* 0x000000b96c0a723e */ /* 0x004fcc00000000ff */
[----:B------:R1:W2:Y:S01]  /*5040*/  MUFU.EX2 R104, R9 ;  /* 0x0000000900687308 */ /* 0x0002a20000000800 */
[--C-:B---3--:R-:W-:Y:S02]  /*5050*/  FFMA.FTZ R0, R17, c[0x0][0x2d0], -R5.reuse ;  /* 0x0000b40011007a23 */ /* 0x108fe40000010805 */
[----:B------:R-:W-:Y:S05]  /*5060*/  LDSM.16.MT88.4 R16, [R227+0x100] ;  /* 0x00010000e310783b */ /* 0x000fea0000004200 */
[----:B------:R3:W-:Y:S01]  /*5070*/  MUFU.EX2 R189, R0 ;  /* 0x0000000000bd7308 */ /* 0x0007e20000000800 */
[----:B-1----:R-:W1:Y:S01]  /*5080*/  SHFL.BFLY PT, R9, R8, 0x1, 0x1f ;  /* 0x0c201f0008097f89 */ /* 0x002e6200000e0000 */
[----:B---3--:R-:W-:-:S06]  /*5090*/  FFMA.FTZ R0, R24, c[0x0][0x2d0], -R5 ;  /* 0x0000b40018007a23 */ /* 0x008fcc0000010805 */
[----:B------:R3:W4:Y:S01]  /*50a0*/  MUFU.EX2 R200, R0 ;  /* 0x0000000000c87308 */ /* 0x0007220000000800 */
[----:B-1----:R-:W-:Y:S02]  /*50b0*/  FMNMX.FTZ R72, R8, R9, !PT ;  /* 0x0000000908487209 */ /* 0x002fe40007810000 */
[----:B------:R-:W-:Y:S01]  /*50c0*/  F2FP.PACK_AB R8, R105, R205 ;  /* 0x000000cd6908723e */ /* 0x000fe200000000ff */
[----:B---3--:R-:W-:Y:S01]  /*50d0*/  FFMA.FTZ R0, R25, c[0x0][0x2d0], -R7 ;  /* 0x0000b40019007a23 */ /* 0x008fe20000010807 */
[C---:B------:R-:W-:Y:S01]  /*50e0*/  FSETP.NEU.FTZ.AND P0, PT, R72.reuse, -INF , PT ;  /* 0xff8000004800780b */ /* 0x040fe20003f1d000 */
[----:B------:R-:W-:Y:S01]  /*50f0*/  FMUL.FTZ R3, R72, c[0x0][0x2d0] ;  /* 0x0000b40048037a20 */ /* 0x000fe20000410000 */
[----:B--2---:R-:W-:Y:S01]  /*5100*/  F2FP.PACK_AB R9, R252, R104 ;  /* 0x00000068fc09723e */ /* 0x004fe200000000ff */
[----:B------:R1:W2:Y:S01]  /*5110*/  MUFU.EX2 R248, R0 ;  /* 0x0000000000f87308 */ /* 0x0002a20000000800 */
[----:B----4-:R-:W-:-:S07]  /*5120*/  F2FP.PACK_AB R11, R200, R189 ;  /* 0x000000bdc80b723e */ /* 0x010fce00000000ff */
[----:B------:R-:W-:Y:S01]  /*5130*/  HMMA.16816.F32 R80, R8, R20, RZ ;  /* 0x000000140850723c */ /* 0x000fe200000018ff */
[----:B-1----:R-:W-:Y:S01]  /*5140*/  FFMA.FTZ R0, R26, c[0x0][0x2d0], -R7 ;  /* 0x0000b4001a007a23 */ /* 0x002fe20000010807 */
[----:B--2---:R-:W-:-:S06]  /*5150*/  F2FP.PACK_AB R12, R248, R190 ;  /* 0x000000bef80c723e */ /* 0x004fcc00000000ff */
[C---:B------:R-:W-:Y:S01]  /*5160*/  HMMA.16816.F32 R76, R8.reuse, R22, RZ ;  /* 0x00000016084c723c */ /* 0x040fe200000018ff */
[----:B------:R1:W-:Y:S07]  /*5170*/  MUFU.EX2 R251, R0 ;  /* 0x0000000000fb7308 */ /* 0x0003ee0000000800 */
[C---:B------:R-:W-:Y:S08]  /*5180*/  HMMA.16816.F32 R64, R8.reuse, R16, RZ ;  /* 0x000000100840723c */ /* 0x040ff000000018ff */
[C---:B------:R-:W-:Y:S01]  /*5190*/  HMMA.16816.F32 R60, R8.reuse, R18, RZ ;  /* 0x00000012083c723c */ /* 0x040fe200000018ff */
[----:B-1----:R-:W-:Y:S01]  /*51a0*/  FSEL R0, R3, RZ, P0 ;  /* 0x000000ff03007208 */ /* 0x002fe20000000000 */
[----:B------:R-:W-:Y:S01]  /*51b0*/  FFMA.FTZ R3, R27, c[0x0][0x2d0], -R7 ;  /* 0x0000b4001b037a23 */ /* 0x000fe20000010807 */
[----:B------:R-:W-:Y:S01]  /*51c0*/  PLOP3.LUT P0, PT, PT, PT, UP0, 0x80, 0x0 ;  /* 0x000000000000781c */ /* 0x000fe20003f0f008 */
[----:B------:R-:W-:Y:S02]  /*51d0*/  LDSM.16.MT88.4 R24, [R224+0x900] ;  /* 0x00090000e018783b */ /* 0x000fe40000004200 */
[----:B------:R1:W2:Y:S02]  /*51e0*/  MUFU.EX2 R204, R3 ;  /* 0x0000000300cc7308 */ /* 0x0002a40000000800 */
[C---:B------:R-:W-:Y:S08]  /*51f0*/  HMMA.16816.F32 R56, R8.reuse, R28, RZ ;  /* 0x0000001c0838723c */ /* 0x040ff000000018ff */
[----:B------:R-:W-:Y:S01]  /*5200*/  HMMA.16816.F32 R48, R8, R40, RZ ;  /* 0x000000280830723c */ /* 0x000fe200000018ff */
[----:B-1----:R-:W-:Y:S01]  /*5210*/  FFMA.FTZ R3, R32, c[0x0][0x2d0], -R0 ;  /* 0x0000b40020037a23 */ /* 0x002fe20000010800 */
[----:B--2---:R-:W-:-:S06]  /*5220*/  F2FP.PACK_AB R14, R204, R251 ;  /* 0x000000fbcc0e723e */ /* 0x004fcc00000000ff */
[C---:B------:R-:W-:Y:S01]  /*5230*/  HMMA.16816.F32 R52, R8.reuse, R30, RZ ;  /* 0x0000001e0834723c */ /* 0x040fe200000018ff */
[----:B------:R1:W-:Y:S07]  /*5240*/  MUFU.EX2 R245, R3 ;  /* 0x0000000300f57308 */ /* 0x0003ee0000000800 */
[----:B------:R-:W-:Y:S01]  /*5250*/  HMMA.16816.F32 R44, R8, R42, RZ ;  /* 0x0000002a082c723c */ /* 0x000fe200000018ff */
[----:B-1----:R-:W-:-:S04]  /*5260*/  FFMA.FTZ R3, R33, c[0x0][0x2d0], -R0 ;  /* 0x0000b40021037a23 */ /* 0x002fc80000010800 */
[----:B------:R1:W2:Y:S02]  /*5270*/  MUFU.EX2 R221, R3 ;  /* 0x0000000300dd7308 */ /* 0x0002a40000000800 */
[----:B-1----:R-:W-:Y:S01]  /*5280*/  FFMA.FTZ R3, R34, c[0x0][0x2d0], -R0 ;  /* 0x0000b40022037a23 */ /* 0x002fe20000010800 */
[----:B--2---:R-:W-:-:S05]  /*5290*/  F2FP.PACK_AB R13, R221, R245 ;  /* 0x000000f5dd0d723e */ /* 0x004fca00000000ff */
[----:B------:R1:W-:Y:S02]  /*52a0*/  MUFU.EX2 R244, R3 ;  /* 0x0000000300f47308 */ /* 0x0003e40000000800 */
[----:B-1----:R-:W-:Y:S02]  /*52b0*/  FFMA.FTZ R3, R35, c[0x0][0x2d0], -R0 ;  /* 0x0000b40023037a23 */ /* 0x002fe40000010800 */
[----:B------:R-:W-:Y:S04]  /*52c0*/  LDSM.16.MT88.4 R32, [R226+0x900] ;  /* 0x00090000e220783b */ /* 0x000fe80000004200 */
[----:B------:R1:W2:Y:S02]  /*52d0*/  MUFU.EX2 R107, R3 ;  /* 0x00000003006b7308 */ /* 0x0002a40000000800 */
[----:B-1----:R-:W-:Y:S01]  /*52e0*/  FFMA.FTZ R3, R36, c[0x0][0x2d0], -R6 ;  /* 0x0000b40024037a23 */ /* 0x002fe20000010806 */
[----:B--2---:R-:W-:-:S05]  /*52f0*/  F2FP.PACK_AB R15, R107, R244 ;  /* 0x000000f46b0f723e */ /* 0x004fca00000000ff */
[----:B------:R1:W-:Y:S02]  /*5300*/  MUFU.EX2 R203, R3 ;  /* 0x0000000300cb7308 */ /* 0x0003e40000000800 */
[C---:B------:R-:W-:Y:S08]  /*5310*/  HMMA.16816.F32 R92, R12.reuse, R20, RZ ;  /* 0x000000140c5c723c */ /* 0x040ff000000018ff */
[----:B------:R-:W-:Y:S01]  /*5320*/  HMMA.16816.F32 R100, R12, R22, RZ ;  /* 0x000000160c64723c */ /* 0x000fe200000018ff */
[----:B------:R-:W-:Y:S01]  /*5330*/  LDSM.16.MT88.4 R20, [R225+0x900] ;  /* 0x00090000e114783b */ /* 0x000fe20000004200 */
[----:B-1----:R-:W-:-:S04]  /*5340*/  FFMA.FTZ R3, R37, c[0x0][0x2d0], -R6 ;  /* 0x0000b40025037a23 */ /* 0x002fc80000010806 */
[----:B------:R1:W2:Y:S02]  /*5350*/  MUFU.EX2 R201, R3 ;  /* 0x0000000300c97308 */ /* 0x0002a40000000800 */
[C---:B------:R-:W-:Y:S08]  /*5360*/  HMMA.16816.F32 R88, R12.reuse, R16, RZ ;  /* 0x000000100c58723c */ /* 0x040ff000000018ff */
[----:B------:R-:W-:Y:S01]  /*5370*/  HMMA.16816.F32 R84, R12, R28, RZ ;  /* 0x0000001c0c54723c */ /* 0x000fe200000018ff */
[----:B-1----:R-:W-:Y:S01]  /*5380*/  FFMA.FTZ R3, R38, c[0x0][0x2d0], -R6 ;  /* 0x0000b40026037a23 */ /* 0x002fe20000010806 */
[----:B--2---:R-:W-:-:S05]  /*5390*/  F2FP.PACK_AB R8, R201, R203 ;  /* 0x000000cbc908723e */ /* 0x004fca00000000ff */
[----:B------:R-:W-:Y:S01]  /*53a0*/  IMAD.MOV.U32 R29, RZ, RZ, R105 ;  /* 0x000000ffff1d7224 */ /* 0x000fe200078e0069 */
[----:B------:R-:W-:Y:S01]  /*53b0*/  HMMA.16816.F32 R112, R12, R18, RZ ;  /* 0x000000120c70723c */ /* 0x000fe200000018ff */
[----:B------:R1:W-:Y:S01]  /*53c0*/  MUFU.EX2 R195, R3 ;  /* 0x0000000300c37308 */ /* 0x0003e20000000800 */
[----:B------:R-:W-:-:S06]  /*53d0*/  IMAD.MOV.U32 R28, RZ, RZ, R104 ;  /* 0x000000ffff1c7224 */ /* 0x000fcc00078e0068 */
[C---:B------:R-:W-:Y:S08]  /*53e0*/  HMMA.16816.F32 R16, R12.reuse, R40, RZ ;  /* 0x000000280c10723c */ /* 0x040ff000000018ff */
[----:B------:R-:W-:Y:S01]  /*53f0*/  HMMA.16816.F32 R124, R12, R30, RZ ;  /* 0x0000001e0c7c723c */ /* 0x000fe200000018ff */
[----:B-1----:R-:W-:Y:S02]  /*5400*/  FFMA.FTZ R3, R39, c[0x0][0x2d0], -R6 ;  /* 0x0000b40027037a23 */ /* 0x002fe40000010806 */
[----:B------:R-:W1:Y:S02]  /*5410*/  LDSM.16.MT88.4 R36, [R227+0x900] ;  /* 0x00090000e324783b */ /* 0x000e640000004200 */
[----:B------:R2:W3:Y:S02]  /*5420*/  MUFU.EX2 R4, R3 ;  /* 0x0000000300047308 */ /* 0x0004e40000000800 */
[----:B--2---:R-:W-:Y:S01]  /*5430*/  FFMA.FTZ R3, R68, c[0x0][0x2d0], -R5 ;  /* 0x0000b40044037a23 */ /* 0x004fe20000010805 */
[----:B---3--:R-:W-:Y:S01]  /*5440*/  F2FP.PACK_AB R10, R4, R195 ;  /* 0x000000c3040a723e */ /* 0x008fe200000000ff */
[----:B------:R-:W-:-:S04]  /*5450*/  IMAD.MOV.U32 R68, RZ, RZ, R110 ;  /* 0x000000ffff447224 */ /* 0x000fc800078e006e */
[----:B------:R2:W-:Y:S02]  /*5460*/  MUFU.EX2 R196, R3 ;  /* 0x0000000300c47308 */ /* 0x0005e40000000800 */
[----:B--2---:R-:W-:Y:S02]  /*5470*/  FFMA.FTZ R3, R69, c[0x0][0x2d0], -R5 ;  /* 0x0000b40045037a23 */ /* 0x004fe40000010805 */
[----:B------:R-:W-:-:S04]  /*5480*/  IMAD.MOV.U32 R69, RZ, RZ, R109 ;  /* 0x000000ffff457224 */ /* 0x000fc800078e006d */
[----:B------:R2:W3:Y:S02]  /*5490*/  MUFU.EX2 R199, R3 ;  /* 0x0000000300c77308 */ /* 0x0004e40000000800 */
[----:B--2---:R-:W-:Y:S01]  /*54a0*/  FFMA.FTZ R3, R70, c[0x0][0x2d0], -R5 ;  /* 0x0000b40046037a23 */ /* 0x004fe20000010805 */
[----:B---3--:R-:W-:Y:S02]  /*54b0*/  F2FP.PACK_AB R9, R199, R196 ;  /* 0x000000c4c709723e */ /* 0x008fe400000000ff */
[----:B------:R-:W-:-:S03]  /*54c0*/  MOV R70, R106 ;  /* 0x0000006a00467202 */ /* 0x000fc60000000f00 */
[----:B------:R2:W-:Y:S02]  /*54d0*/  MUFU.EX2 R194, R3 ;  /* 0x0000000300c27308 */ /* 0x0005e40000000800 */
[----:B--2---:R-:W-:Y:S02]  /*54e0*/  FFMA.FTZ R3, R74, c[0x0][0x2d0], -R5 ;  /* 0x0000b4004a037a23 */ /* 0x004fe40000010805 */
[----:B------:R-:W-:-:S04]  /*54f0*/  IMAD.MOV.U32 R74, RZ, RZ, R107 ;  /* 0x000000ffff4a7224 */ /* 0x000fc800078e006b */
[----:B------:R2:W3:Y:S02]  /*5500*/  MUFU.EX2 R187, R3 ;  /* 0x0000000300bb7308 */ /* 0x0004e40000000800 */
[----:B--2---:R-:W-:Y:S01]  /*5510*/  FFMA.FTZ R3, R75, c[0x0][0x2d0], -R7 ;  /* 0x0000b4004b037a23 */ /* 0x004fe20000010807 */
[----:B---3--:R-:W-:Y:S01]  /*5520*/  F2FP.PACK_AB R11, R187, R194 ;  /* 0x000000c2bb0b723e */ /* 0x008fe200000000ff */
[----:B------:R-:W-:-:S04]  /*5530*/  IMAD.MOV.U32 R75, RZ, RZ, R108 ;  /* 0x000000ffff4b7224 */ /* 0x000fc800078e006c */
[----:B------:R2:W-:Y:S01]  /*5540*/  MUFU.EX2 R219, R3 ;  /* 0x0000000300db7308 */ /* 0x0005e20000000800 */
[----:B------:R-:W-:Y:S01]  /*5550*/  HMMA.16816.F32 R108, R12, R42, RZ ;  /* 0x0000002a0c6c723c */ /* 0x000fe200000018ff */
[----:B------:R-:W-:Y:S07]  /*5560*/  LDSM.16.MT88.4 R12, [R227+0x1100] ;  /* 0x00110000e30c783b */ /* 0x000fee0000004200 */
[----:B-1----:R-:W-:Y:S01]  /*5570*/  HMMA.16816.F32 R104, R8, R36, R64 ;  /* 0x000000240868723c */ /* 0x002fe20000001840 */
[----:B--2---:R-:W-:-:S07]  /*5580*/  FFMA.FTZ R3, R96, c[0x0][0x2d0], -R7 ;  /* 0x0000b40060037a23 */ /* 0x004fce0000010807 */
[C---:B------:R-:W-:Y:S01]  /*5590*/  HMMA.16816.F32 R120, R8.reuse, R24, R80 ;  /* 0x000000180878723c */ /* 0x040fe20000001850 */
[----:B------:R1:W2:Y:S07]  /*55a0*/  MUFU.EX2 R218, R3 ;  /* 0x0000000300da7308 */ /* 0x0002ae0000000800 */
[C---:B------:R-:W-:Y:S08]  /*55b0*/  HMMA.16816.F32 R64, R8.reuse, R38, R60 ;  /* 0x000000260840723c */ /* 0x040ff0000000183c */
[----:B------:R-:W-:Y:S01]  /*55c0*/  HMMA.16816.F32 R80, R8, R32, R48 ;  /* 0x000000200850723c */ /* 0x000fe20000001830 */
[----:B-1----:R-:W-:-:S04]  /*55d0*/  FFMA.FTZ R3, R97, c[0x0][0x2d0], -R7 ;  /* 0x0000b40061037a23 */ /* 0x002fc80000010807 */
[----:B------:R1:W-:Y:S03]  /*55e0*/  MUFU.EX2 R215, R3 ;  /* 0x0000000300d77308 */ /* 0x0003e60000000800 */
[C---:B------:R-:W-:Y:S08]  /*55f0*/  HMMA.16816.F32 R76, R8.reuse, R26, R76 ;  /* 0x0000001a084c723c */ /* 0x040ff0000000184c */
[----:B------:R-:W-:Y:S01]  /*5600*/  HMMA.16816.F32 R60, R8, R22, R52 ;  /* 0x00000016083c723c */ /* 0x000fe20000001834 */
[----:B-1----:R-:W-:-:S07]  /*5610*/  FFMA.FTZ R3, R98, c[0x0][0x2d0], -R7 ;  /* 0x0000b40062037a23 */ /* 0x002fce0000010807 */
[----:B------:R-:W-:Y:S01]  /*5620*/  HMMA.16816.F32 R44, R8, R34, R44 ;  /* 0x00000022082c723c */ /* 0x000fe2000000182c */
[----:B------:R1:W3:Y:S02]  /*5630*/  MUFU.EX2 R217, R3 ;  /* 0x0000000300d97308 */ /* 0x0002e40000000800 */
[----:B-1----:R-:W-:-:S05]  /*5640*/  FFMA.FTZ R3, R99, c[0x0][0x2d0], -R0 ;  /* 0x0000b40063037a23 */ /* 0x002fca0000010800 */
[----:B------:R-:W-:Y:S01]  /*5650*/  HMMA.16816.F32 R96, R8, R20, R56 ;  /* 0x000000140860723c */ /* 0x000fe20000001838 */
[----:B------:R1:W-:Y:S06]  /*5660*/  MUFU.EX2 R206, R3 ;  /* 0x0000000300ce7308 */ /* 0x0003ec0000000800 */
[----:B--2---:R-:W-:Y:S02]  /*5670*/  F2FP.PACK_AB R8, R218, R219 ;  /* 0x000000dbda08723e */ /* 0x004fe400000000ff */
[----:B---3--:R-:W-:Y:S01]  /*5680*/  F2FP.PACK_AB R10, R217, R215 ;  /* 0x000000d7d90a723e */ /* 0x008fe200000000ff */
[----:B-1----:R-:W-:-:S02]  /*5690*/  FFMA.FTZ R3, R116, c[0x0][0x2d0], -R0 ;  /* 0x0000b40074037a23 */ /* 0x002fc40000010800 */
[----:B------:R-:W-:Y:S02]  /*56a0*/  IMAD.MOV.U32 R116, RZ, RZ, R204 ;  /* 0x000000ffff747224 */ /* 0x000fe400078e00cc */
[----:B------:R1:W2:Y:S02]  /*56b0*/  MUFU.EX2 R208, R3 ;  /* 0x0000000300d07308 */ /* 0x0002a40000000800 */
[----:B-1----:R-:W-:Y:S01]  /*56c0*/  FFMA.FTZ R3, R117, c[0x0][0x2d0], -R0 ;  /* 0x0000b40075037a23 */ /* 0x002fe20000010800 */
[----:B--2---:R-:W-:Y:S01]  /*56d0*/  F2FP.PACK_AB R9, R208, R206 ;  /* 0x000000ced009723e */ /* 0x004fe200000000ff */
[----:B------:R-:W-:-:S04]  /*56e0*/  IMAD.MOV.U32 R117, RZ, RZ, R202 ;  /* 0x000000ffff757224 */ /* 0x000fc800078e00ca */
[----:B------:R1:W-:Y:S02]  /*56f0*/  MUFU.EX2 R210, R3 ;  /* 0x0000000300d27308 */ /* 0x0003e40000000800 */
[----:B-1----:R-:W-:Y:S02]  /*5700*/  FFMA.FTZ R3, R118, c[0x0][0x2d0], -R0 ;  /* 0x0000b40076037a23 */ /* 0x002fe40000010800 */
[----:B------:R-:W-:-:S04]  /*5710*/  IMAD.MOV.U32 R118, RZ, RZ, R29 ;  /* 0x000000ffff767224 */ /* 0x000fc800078e001d */
[----:B------:R1:W2:Y:S02]  /*5720*/  MUFU.EX2 R207, R3 ;  /* 0x0000000300cf7308 */ /* 0x0002a40000000800 */
[----:B-1----:R-:W-:Y:S01]  /*5730*/  FFMA.FTZ R3, R128, c[0x0][0x2d0], -R7 ;  /* 0x0000b40080037a23 */ /* 0x002fe20000010807 */
[----:B--2---:R-:W-:Y:S01]  /*5740*/  F2FP.PACK_AB R11, R207, R210 ;  /* 0x000000d2cf0b723e */ /* 0x004fe200000000ff */
[----:B------:R-:W-:-:S04]  /*5750*/  IMAD.MOV.U32 R128, RZ, RZ, R203 ;  /* 0x000000ffff807224 */ /* 0x000fc800078e00cb */
[----:B------:R1:W-:Y:S02]  /*5760*/  MUFU.EX2 R209, R3 ;  /* 0x0000000300d17308 */ /* 0x0003e40000000800 */
[C---:B------:R-:W-:Y:S07]  /*5770*/  HMMA.16816.F32 R52, R8.reuse, R36, R88 ;  /* 0x000000240834723c */ /* 0x040fee0000001858 */
[----:B------:R-:W-:Y:S01]  /*5780*/  IMAD.MOV.U32 R89, RZ, RZ, R200 ;  /* 0x000000ffff597224 */ /* 0x000fe200078e00c8 */
[----:B------:R-:W-:Y:S01]  /*5790*/  MOV R90, R199 ;  /* 0x000000c7005a7202 */ /* 0x000fe20000000f00 */
[----:B------:R-:W-:Y:S01]  /*57a0*/  IMAD.MOV.U32 R91, RZ, RZ, R198 ;  /* 0x000000ffff5b7224 */ /* 0x000fe200078e00c6 */
[----:B------:R-:W-:Y:S01]  /*57b0*/  HMMA.16816.F32 R48, R8, R24, R92 ;  /* 0x000000180830723c */ /* 0x000fe2000000185c */
[----:B-1----:R-:W-:-:S02]  /*57c0*/  FFMA.FTZ R3, R129, c[0x0][0x2d0], -R6 ;  /* 0x0000b40081037a23 */ /* 0x002fc40000010806 */
[----:B------:R-:W-:Y:S02]  /*57d0*/  IMAD.MOV.U32 R129, RZ, RZ, R205 ;  /* 0x000000ffff817224 */ /* 0x000fe400078e00cd */
[----:B------:R1:W-:Y:S03]  /*57e0*/  MUFU.EX2 R204, R3 ;  /* 0x0000000300cc7308 */ /* 0x0003e60000000800 */
[C---:B------:R-:W-:Y:S01]  /*57f0*/  HMMA.16816.F32 R92, R8.reuse, R32, R16 ;  /* 0x00000020085c723c */ /* 0x040fe20000001810 */
[----:B------:R-:W-:Y:S06]  /*5800*/  LDSM.16.MT88.4 R16, [R224+0x1100] ;  /* 0x00110000e010783b */ /* 0x000fec0000004200 */
[----:B------:R-:W-:Y:S01]  /*5810*/  IMAD.MOV.U32 R33, RZ, RZ, R116 ;  /* 0x000000ffff217224 */ /* 0x000fe200078e0074 */
[----:B------:R-:W-:Y:S01]  /*5820*/  HMMA.16816.F32 R36, R8, R38, R112 ;  /* 0x000000260824723c */ /* 0x000fe20000001870 */
[----:B------:R-:W-:-:S02]  /*5830*/  IMAD.MOV.U32 R116, RZ, RZ, R196 ;  /* 0x000000ffff747224 */ /* 0x000fc400078e00c4 */
[----:B------:R-:W-:Y:S02]  /*5840*/  IMAD.MOV.U32 R32, RZ, RZ, R69 ;  /* 0x000000ffff207224 */ /* 0x000fe400078e0045 */
[----:B------:R-:W-:Y:S02]  /*5850*/  IMAD.MOV.U32 R69, RZ, RZ, R188 ;  /* 0x000000ffff457224 */ /* 0x000fe400078e00bc */
[----:B-1----:R-:W-:Y:S01]  /*5860*/  FFMA.FTZ R3, R130, c[0x0][0x2d0], -R6 ;  /* 0x0000b40082037a23 */ /* 0x002fe20000010806 */
[----:B------:R-:W-:Y:S01]  /*5870*/  HMMA.16816.F32 R40, R8, R26, R100 ;  /* 0x0000001a0828723c */ /* 0x000fe20000001864 */
[----:B------:R-:W-:Y:S01]  /*5880*/  IMAD.MOV.U32 R112, RZ, RZ, R195 ;  /* 0x000000ffff707224 */ /* 0x000fe200078e00c3 */
[----:B------:R-:W-:Y:S01]  /*5890*/  LDSM.16.MT88.4 R24, [R225+0x1100] ;  /* 0x00110000e118783b */ /* 0x000fe20000004200 */
[----:B------:R1:W2:Y:S01]  /*58a0*/  MUFU.EX2 R205, R3 ;  /* 0x0000000300cd7308 */ /* 0x0002a20000000800 */
[----:B------:R-:W-:Y:S01]  /*58b0*/  IMAD.MOV.U32 R115, RZ, RZ, R68 ;  /* 0x000000ffff737224 */ /* 0x000fe200078e0044 */
[----:B------:R-:W-:Y:S01]  /*58c0*/  MOV R68, R193 ;  /* 0x000000c100447202 */ /* 0x000fe20000000f00 */
[----:B------:R-:W-:-:S02]  /*58d0*/  IMAD.MOV.U32 R130, RZ, RZ, R28 ;  /* 0x000000ffff827224 */ /* 0x000fc400078e001c */
[----:B------:R-:W3:Y:S01]  /*58e0*/  LDSM.16.MT88.4 R28, [R226+0x1100] ;  /* 0x00110000e21c783b */ /* 0x000ee20000004200 */
[----:B------:R-:W-:Y:S01]  /*58f0*/  IMAD.MOV.U32 R114, RZ, RZ, R191 ;  /* 0x000000ffff727224 */ /* 0x000fe200078e00bf */
[----:B------:R-:W-:Y:S01]  /*5900*/  HMMA.16816.F32 R84, R8, R20, R84 ;  /* 0x000000140854723c */ /* 0x000fe20000001854 */
[----:B------:R-:W-:-:S06]  /*5910*/  IMAD.MOV.U32 R113, RZ, RZ, R190 ;  /* 0x000000ffff717224 */ /* 0x000fcc00078e00be */
[----:B------:R-:W-:Y:S01]  /*5920*/  IMAD.MOV.U32 R21, RZ, RZ, R90 ;  /* 0x000000ffff157224 */ /* 0x000fe200078e005a */
[C---:B------:R-:W-:Y:S01]  /*5930*/  HMMA.16816.F32 R56, R8.reuse, R22, R124 ;  /* 0x000000160838723c */ /* 0x040fe2000000187c */
[----:B-1----:R-:W-:Y:S02]  /*5940*/  FFMA.FTZ R3, R131, c[0x0][0x2d0], -R6 ;  /* 0x0000b40083037a23 */ /* 0x002fe40000010806 */
[----:B------:R-:W-:Y:S02]  /*5950*/  IMAD.MOV.U32 R131, RZ, RZ, R201 ;  /* 0x000000ffff837224 */ /* 0x000fe400078e00c9 */
[----:B------:R1:W-:Y:S01]  /*5960*/  MUFU.EX2 R203, R3 ;  /* 0x0000000300cb7308 */ /* 0x0003e20000000800 */
[----:B------:R-:W-:Y:S01]  /*5970*/  IMAD.MOV.U32 R20, RZ, RZ, R91 ;  /* 0x000000ffff147224 */ /* 0x000fe200078e005b */
[----:B------:R-:W-:Y:S01]  /*5980*/  MOV R124, R112 ;  /* 0x00000070007c7202 */ /* 0x000fe20000000f00 */
[----:B------:R-:W-:Y:S02]  /*5990*/  IMAD.MOV.U32 R125, RZ, RZ, R89 ;  /* 0x000000ffff7d7224 */ /* 0x000fe400078e0059 */
[----:B------:R-:W-:Y:S01]  /*59a0*/  HMMA.16816.F32 R88, R8, R34, R108 ;  /* 0x000000220858723c */ /* 0x000fe2000000186c */
[----:B------:R-:W-:-:S02]  /*59b0*/  IMAD.MOV.U32 R127, RZ, RZ, R113 ;  /* 0x000000ffff7f7224 */ /* 0x000fc400078e0071 */
[----:B------:R-:W-:Y:S02]  /*59c0*/  IMAD.MOV.U32 R112, RZ, RZ, R115 ;  /* 0x000000ffff707224 */ /* 0x000fe400078e0073 */
[----:B------:R-:W-:Y:S02]  /*59d0*/  IMAD.MOV.U32 R113, RZ, RZ, R32 ;  /* 0x000000ffff717224 */ /* 0x000fe400078e0020 */
[----:B--2---:R-:W-:Y:S01]  /*59e0*/  F2FP.PACK_AB R8, R205, R204 ;  /* 0x000000cccd08723e */ /* 0x004fe200000000ff */
[----:B------:R-:W-:Y:S02]  /*59f0*/  IMAD.MOV.U32 R115, RZ, RZ, R20 ;  /* 0x000000ffff737224 */ /* 0x000fe400078e0014 */
[----:B------:R-:W-:Y:S02]  /*5a00*/  IMAD.MOV.U32 R32, RZ, RZ, R21 ;  /* 0x000000ffff207224 */ /* 0x000fe400078e0015 */
[----:B-1----:R-:W-:Y:S02]  /*5a10*/  FFMA.FTZ R3, R132, c[0x0][0x2d0], -R6 ;  /* 0x0000b40084037a23 */ /* 0x002fe40000010806 */
[----:B------:R-:W-:-:S02]  /*5a20*/  IMAD.MOV.U32 R132, RZ, RZ, R194 ;  /* 0x000000ffff847224 */ /* 0x000fc400078e00c2 */
[----:B------:R1:W2:Y:S01]  /*5a30*/  MUFU.EX2 R202, R3 ;  /* 0x0000000300ca7308 */ /* 0x0002a20000000800 */
[----:B------:R-:W-:Y:S02]  /*5a40*/  IMAD.MOV.U32 R126, RZ, RZ, R115 ;  /* 0x000000ffff7e7224 */ /* 0x000fe400078e0073 */
[----:B-1----:R-:W-:Y:S01]  /*5a50*/  FFMA.FTZ R3, R133, c[0x0][0x2d0], -R5 ;  /* 0x0000b40085037a23 */ /* 0x002fe20000010805 */
[----:B--2---:R-:W-:Y:S01]  /*5a60*/  F2FP.PACK_AB R10, R202, R203 ;  /* 0x000000cbca0a723e */ /* 0x004fe200000000ff */
[----:B------:R-:W-:-:S03]  /*5a70*/  IMAD.MOV.U32 R133, RZ, RZ, R189 ;  /* 0x000000ffff857224 */ /* 0x000fc600078e00bd */
[----:B------:R1:W-:Y:S02]  /*5a80*/  MUFU.EX2 R201, R3 ;  /* 0x0000000300c97308 */ /* 0x0003e40000000800 */
[----:B-1----:R-:W-:Y:S02]  /*5a90*/  FFMA.FTZ R3, R134, c[0x0][0x2d0], -R5 ;  /* 0x0000b40086037a23 */ /* 0x002fe40000010805 */
[----:B------:R-:W-:-:S04]  /*5aa0*/  IMAD.MOV.U32 R134, RZ, RZ, R187 ;  /* 0x000000ffff867224 */ /* 0x000fc800078e00bb */
[----:B------:R1:W2:Y:S02]  /*5ab0*/  MUFU.EX2 R200, R3 ;  /* 0x0000000300c87308 */ /* 0x0002a40000000800 */
[----:B-1----:R-:W-:Y:S01]  /*5ac0*/  FFMA.FTZ R3, R135, c[0x0][0x2d0], -R5 ;  /* 0x0000b40087037a23 */ /* 0x002fe20000010805 */
[----:B--2---:R-:W-:Y:S01]  /*5ad0*/  F2FP.PACK_AB R9, R200, R201 ;  /* 0x000000c9c809723e */ /* 0x004fe200000000ff */
[----:B------:R-:W-:-:S04]  /*5ae0*/  IMAD.MOV.U32 R135, RZ, RZ, R4 ;  /* 0x000000ffff877224 */ /* 0x000fc800078e0004 */
[----:B------:R1:W-:Y:S01]  /*5af0*/  MUFU.EX2 R199, R3 ;  /* 0x0000000300c77308 */ /* 0x0003e20000000800 */
[----:B------:R-:W-:-:S04]  /*5b00*/  IMAD.MOV.U32 R4, RZ, RZ, R192 ;  /* 0x000000ffff047224 */ /* 0x000fc800078e00c0 */
[----:B------:R-:W-:Y:S02]  /*5b10*/  FFMA.FTZ R4, R4, c[0x0][0x2d0], -R7 ;  /* 0x0000b40004047a23 */ /* 0x000fe40000010807 */
[----:B-1----:R-:W-:Y:S02]  /*5b20*/  FFMA.FTZ R3, R136, c[0x0][0x2d0], -R5 ;  /* 0x0000b40088037a23 */ /* 0x002fe40000010805 */
[----:B------:R-:W-:Y:S02]  /*5b30*/  IMAD.MOV.U32 R136, RZ, RZ, R197 ;  /* 0x000000ffff887224 */ /* 0x000fe400078e00c5 */
[----:B------:R1:W2:Y:S02]  /*5b40*/  MUFU.EX2 R198, R3 ;  /* 0x0000000300c67308 */ /* 0x0002a40000000800 */
[----:B-1----:R-:W-:Y:S01]  /*5b50*/  FFMA.FTZ R3, R137, c[0x0][0x2d0], -R7 ;  /* 0x0000b40089037a23 */ /* 0x002fe20000010807 */
[----:B--2---:R-:W-:-:S05]  /*5b60*/  F2FP.PACK_AB R11, R198, R199 ;  /* 0x000000c7c60b723e */ /* 0x004fca00000000ff */
[----:B------:R1:W2:Y:S02]  /*5b70*/  MUFU.EX2 R197, R3 ;  /* 0x0000000300c57308 */ /* 0x0002a40000000800 */
[C---:B---3--:R-:W-:Y:S08]  /*5b80*/  HMMA.16816.F32 R100, R8.reuse, R28, R80 ;  /* 0x0000001c0864723c */ /* 0x048ff00000001850 */
[----:B------:R-:W-:Y:S01]  /*5b90*/  HMMA.16816.F32 R80, R8, R18, R76 ;  /* 0x000000120850723c */ /* 0x000fe2000000184c */
[----:B-1----:R-:W-:-:S02]  /*5ba0*/  FFMA.FTZ R3, R138, c[0x0][0x2d0], -R7 ;  /* 0x0000b4008a037a23 */ /* 0x002fc40000010807 */
[----:B------:R-:W-:Y:S02]  /*5bb0*/  IMAD.MOV.U32 R138, RZ, RZ, R32 ;  /* 0x000000ffff8a7224 */ /* 0x000fe400078e0020 */
[----:B------:R1:W-:Y:S03]  /*5bc0*/  MUFU.EX2 R196, R3 ;  /* 0x0000000300c47308 */ /* 0x0003e60000000800 */
[C---:B------:R-:W-:Y:S08]  /*5bd0*/  HMMA.16816.F32 R76, R8.reuse, R14, R64 ;  /* 0x0000000e084c723c */ /* 0x040ff00000001840 */
[----:B------:R-:W-:Y:S01]  /*5be0*/  HMMA.16816.F32 R64, R8, R26, R60 ;  /* 0x0000001a0840723c */ /* 0x000fe2000000183c */
[----:B-1----:R-:W-:-:S07]  /*5bf0*/  FFMA.FTZ R3, R139, c[0x0][0x2d0], -R7 ;  /* 0x0000b4008b037a23 */ /* 0x002fce0000010807 */
[C---:B------:R-:W-:Y:S01]  /*5c00*/  HMMA.16816.F32 R120, R8.reuse, R16, R120 ;  /* 0x000000100878723c */ /* 0x040fe20000001878 */
[----:B------:R1:W3:Y:S07]  /*5c10*/  MUFU.EX2 R195, R3 ;  /* 0x0000000300c37308 */ /* 0x0002ee0000000800 */
[C---:B------:R-:W-:Y:S08]  /*5c20*/  HMMA.16816.F32 R104, R8.reuse, R12, R104 ;  /* 0x0000000c0868723c */ /* 0x040ff00000001868 */
[----:B------:R-:W-:Y:S01]  /*5c30*/  HMMA.16816.F32 R96, R8, R24, R96 ;  /* 0x000000180860723c */ /* 0x000fe20000001860 */
[----:B-1----:R-:W-:-:S04]  /*5c40*/  FFMA.FTZ R3, R140, c[0x0][0x2d0], -R7 ;  /* 0x0000b4008c037a23 */ /* 0x002fc80000010807 */
[----:B------:R1:W-:Y:S03]  /*5c50*/  MUFU.EX2 R194, R3 ;  /* 0x0000000300c27308 */ /* 0x0003e60000000800 */
[----:B------:R-:W-:Y:S07]  /*5c60*/  HMMA.16816.F32 R60, R8, R30, R44 ;  /* 0x0000001e083c723c */ /* 0x000fee000000182c */
[----:B--2---:R-:W-:-:S02]  /*5c70*/  F2FP.PACK_AB R8, R197, R209 ;  /* 0x000000d1c508723e */ /* 0x004fc400000000ff */
[----:B---3--:R-:W-:Y:S01]  /*5c80*/  F2FP.PACK_AB R10, R195, R196 ;  /* 0x000000c4c30a723e */ /* 0x008fe200000000ff */
[----:B-1----:R-:W-:-:S04]  /*5c90*/  FFMA.FTZ R3, R141, c[0x0][0x2d0], -R0 ;  /* 0x0000b4008d037a23 */ /* 0x002fc80000010800 */
[----:B------:R1:W-:Y:S02]  /*5ca0*/  MUFU.EX2 R193, R3 ;  /* 0x0000000300c17308 */ /* 0x0003e40000000800 */
[----:B-1----:R-:W-:-:S06]  /*5cb0*/  FFMA.FTZ R3, R142, c[0x0][0x2d0], -R0 ;  /* 0x0000b4008e037a23 */ /* 0x002fcc0000010800 */
[----:B------:R1:W2:Y:S02]  /*5cc0*/  MUFU.EX2 R192, R3 ;  /* 0x0000000300c07308 */ /* 0x0002a40000000800 */
[----:B-1----:R-:W-:Y:S01]  /*5cd0*/  FFMA.FTZ R3, R143, c[0x0][0x2d0], -R0 ;  /* 0x0000b4008f037a23 */ /* 0x002fe20000010800 */
[----:B--2---:R-:W-:-:S05]  /*5ce0*/  F2FP.PACK_AB R9, R192, R193 ;  /* 0x000000c1c009723e */ /* 0x004fca00000000ff */
[----:B------:R1:W-:Y:S02]  /*5cf0*/  MUFU.EX2 R191, R3 ;  /* 0x0000000300bf7308 */ /* 0x0003e40000000800 */
[----:B-1----:R-:W-:-:S06]  /*5d00*/  FFMA.FTZ R3, R144, c[0x0][0x2d0], -R0 ;  /* 0x0000b40090037a23 */ /* 0x002fcc0000010800 */
[----:B------:R1:W2:Y:S02]  /*5d10*/  MUFU.EX2 R189, R3 ;  /* 0x0000000300bd7308 */ /* 0x0002a40000000800 */
[----:B-1----:R-:W-:Y:S01]  /*5d20*/  FFMA.FTZ R3, R145, c[0x0][0x2d0], -R7 ;  /* 0x0000b40091037a23 */ /* 0x002fe20000010807 */
[----:B--2---:R-:W-:-:S05]  /*5d30*/  F2FP.PACK_AB R11, R189, R191 ;  /* 0x000000bfbd0b723e */ /* 0x004fca00000000ff */
[----:B------:R1:W-:Y:S02]  /*5d40*/  MUFU.EX2 R190, R3 ;  /* 0x0000000300be7308 */ /* 0x0003e40000000800 */
[C---:B------:R-:W-:Y:S07]  /*5d50*/  HMMA.16816.F32 R20, R8.reuse, R12, R52 ;  /* 0x0000000c0814723c */ /* 0x040fee0000001834 */
[----:B------:R-:W-:Y:S01]  /*5d60*/  MOV R52, R118 ;  /* 0x0000007600347202 */ /* 0x000fe20000000f00 */
[----:B------:R-:W-:Y:S01]  /*5d70*/  IMAD.MOV.U32 R55, RZ, RZ, R117 ;  /* 0x000000ffff377224 */ /* 0x000fe200078e0075 */
[----:B------:R-:W-:Y:S01]  /*5d80*/  HMMA.16816.F32 R36, R8, R14, R36 ;  /* 0x0000000e0824723c */ /* 0x000fe20000001824 */
[----:B------:R-:W2:Y:S01]  /*5d90*/  LDSM.16.MT88.4 R12, [R227+0x1900] ;  /* 0x00190000e30c783b */ /* 0x000ea20000004200 */
[----:B------:R-:W-:-:S02]  /*5da0*/  IMAD.MOV.U32 R54, RZ, RZ, R112 ;  /* 0x000000ffff367224 */ /* 0x000fc400078e0070 */
[----:B-1----:R-:W-:-:S04]  /*5db0*/  FFMA.FTZ R3, R146, c[0x0][0x2d0], -R7 ;  /* 0x0000b40092037a23 */ /* 0x002fc80000010807 */
[----:B------:R1:W-:Y:S01]  /*5dc0*/  MUFU.EX2 R188, R3 ;  /* 0x0000000300bc7308 */ /* 0x0003e20000000800 */
[C---:B------:R-:W-:Y:S08]  /*5dd0*/  HMMA.16816.F32 R44, R8.reuse, R18, R40 ;  /* 0x00000012082c723c */ /* 0x040ff00000001828 */
[----:B------:R-:W-:Y:S01]  /*5de0*/  HMMA.16816.F32 R40, R8, R24, R84 ;  /* 0x000000180828723c */ /* 0x000fe20000001854 */
[----:B-1----:R-:W-:-:S07]  /*5df0*/  FFMA.FTZ R3, R147, c[0x0][0x2d0], -R6 ;  /* 0x0000b40093037a23 */ /* 0x002fce0000010806 */
[----:B------:R-:W-:Y:S01]  /*5e00*/  HMMA.16816.F32 R48, R8, R16, R48 ;  /* 0x000000100830723c */ /* 0x000fe20000001830 */
[----:B------:R-:W-:Y:S01]  /*5e10*/  IMAD.MOV.U32 R85, RZ, RZ, R116 ;  /* 0x000000ffff557224 */ /* 0x000fe200078e0074 */
[----:B------:R-:W1:Y:S01]  /*5e20*/  LDSM.16.MT88.4 R16, [R224+0x1900] ;  /* 0x00190000e010783b */ /* 0x000e620000004200 */
[----:B------:R3:W-:Y:S01]  /*5e30*/  MUFU.EX2 R187, R3 ;  /* 0x0000000300bb7308 */ /* 0x0007e20000000800 */
[----:B------:R-:W-:-:S04]  /*5e40*/  IMAD.MOV.U32 R86, RZ, RZ, R128 ;  /* 0x000000ffff567224 */ /* 0x000fc800078e0080 */
[C---:B------:R-:W-:Y:S01]  /*5e50*/  HMMA.16816.F32 R56, R8.reuse, R26, R56 ;  /* 0x0000001a0838723c */ /* 0x040fe20000001838 */
[----:B------:R-:W-:Y:S07]  /*5e60*/  LDSM.16.MT88.4 R24, [R225+0x1900] ;  /* 0x00190000e118783b */ /* 0x000fee0000004200 */
[----:B------:R-:W-:Y:S01]  /*5e70*/  HMMA.16816.F32 R92, R8, R28, R92 ;  /* 0x0000001c085c723c */ /* 0x000fe2000000185c */
[----:B---3--:R-:W-:Y:S02]  /*5e80*/  FFMA.FTZ R3, R148, c[0x0][0x2d0], -R6 ;  /* 0x0000b40094037a23 */ /* 0x008fe40000010806 */
[----:B------:R-:W-:-:S02]  /*5e90*/  IMAD.MOV.U32 R148, RZ, RZ, R186 ;  /* 0x000000ffff947224 */ /* 0x000fc400078e00ba */
[----:B------:R3:W4:Y:S03]  /*5ea0*/  MUFU.EX2 R186, R3 ;  /* 0x0000000300ba7308 */ /* 0x0007260000000800 */
[----:B------:R-:W-:Y:S01]  /*5eb0*/  HMMA.16816.F32 R88, R8, R30, R88 ;  /* 0x0000001e0858723c */ /* 0x000fe20000001858 */
[----:B------:R-:W-:Y:S01]  /*5ec0*/  LDSM.16.MT88.4 R28, [R226+0x2100] ;  /* 0x00210000e21c783b */ /* 0x000fe20000004200 */
[----:B---3--:R-:W-:-:S05]  /*5ed0*/  FFMA.FTZ R3, R149, c[0x0][0x2d0], -R6 ;  /* 0x0000b40095037a23 */ /* 0x008fca0000010806 */
[----:B----4-:R-:W-:Y:S01]  /*5ee0*/  F2FP.PACK_AB R8, R186, R187 ;  /* 0x000000bbba08723e */ /* 0x010fe200000000ff */
[----:B------:R-:W-:Y:S02]  /*5ef0*/  IMAD.MOV.U32 R149, RZ, RZ, R136 ;  /* 0x000000ffff957224 */ /* 0x000fe400078e0088 */
[----:B------:R-:W-:Y:S02]  /*5f00*/  IMAD.MOV.U32 R136, RZ, RZ, R114 ;  /* 0x000000ffff887224 */ /* 0x000fe400078e0072 */
[----:B------:R-:W-:Y:S02]  /*5f10*/  IMAD.MOV.U32 R114, RZ, RZ, R33 ;  /* 0x000000ffff727224 */ /* 0x000fe400078e0021 */
[----:B------:R-:W-:Y:S02]  /*5f20*/  IMAD.MOV.U32 R33, RZ, RZ, R131 ;  /* 0x000000ffff217224 */ /* 0x000fe400078e0083 */
[----:B------:R-:W-:Y:S02]  /*5f30*/  IMAD.MOV.U32 R131, RZ, RZ, R130 ;  /* 0x000000ffff837224 */ /* 0x000fe400078e0082 */
[----:B------:R-:W-:Y:S01]  /*5f40*/  IMAD.MOV.U32 R130, RZ, RZ, R129 ;  /* 0x000000ffff827224 */ /* 0x000fe200078e0081 */
[----:B------:R-:W-:Y:S01]  /*5f50*/  MOV R129, R185 ;  /* 0x000000b900817202 */ /* 0x000fe20000000f00 */
[----:B------:R-:W-:Y:S01]  /*5f60*/  IMAD.MOV.U32 R110, RZ, RZ, R136 ;  /* 0x000000ffff6e7224 */ /* 0x000fe200078e0088 */
[----:B------:R3:W-:Y:S01]  /*5f70*/  MUFU.EX2 R185, R3 ;  /* 0x0000000300b97308 */ /* 0x0007e20000000800 */
[----:B------:R-:W-:-:S02]  /*5f80*/  IMAD.MOV.U32 R136, RZ, RZ, R114 ;  /* 0x000000ffff887224 */ /* 0x000fc400078e0072 */
[----:B------:R-:W-:Y:S02]  /*5f90*/  IMAD.MOV.U32 R139, RZ, RZ, R33 ;  /* 0x000000ffff8b7224 */ /* 0x000fe400078e0021 */
[----:B------:R-:W4:Y:S01]  /*5fa0*/  LDSM.16.MT88.4 R32, [R226+0x1900] ;  /* 0x00190000e220783b */ /* 0x000f220000004200 */
[----:B------:R-:W-:Y:S02]  /*5fb0*/  IMAD.MOV.U32 R53, RZ, RZ, R131 ;  /* 0x000000ffff357224 */ /* 0x000fe400078e0083 */
[----:B------:R-:W-:Y:S02]  /*5fc0*/  IMAD.MOV.U32 R87, RZ, RZ, R130 ;  /* 0x000000ffff577224 */ /* 0x000fe400078e0082 */
[----:B------:R-:W-:Y:S02]  /*5fd0*/  IMAD.MOV.U32 R137, RZ, RZ, R129 ;  /* 0x000000ffff897224 */ /* 0x000fe400078e0081 */
[----:B---3--:R-:W-:Y:S02]  /*5fe0*/  FFMA.FTZ R3, R150, c[0x0][0x2d0], -R6 ;  /* 0x0000b40096037a23 */ /* 0x008fe40000010806 */
[----:B------:R-:W-:-:S02]  /*5ff0*/  IMAD.MOV.U32 R150, RZ, RZ, R184 ;  /* 0x000000ffff967224 */ /* 0x000fc400078e00b8 */
[----:B------:R3:W5:Y:S02]  /*6000*/  MUFU.EX2 R184, R3 ;  /* 0x0000000300b87308 */ /* 0x0007640000000800 */
[----:B---3--:R-:W-:Y:S01]  /*6010*/  FFMA.FTZ R3, R151, c[0x0][0x2d0], -R5 ;  /* 0x0000b40097037a23 */ /* 0x008fe20000010805 */
[----:B-----5:R-:W-:Y:S01]  /*6020*/  F2FP.PACK_AB R10, R184, R185 ;  /* 0x000000b9b80a723e */ /* 0x020fe200000000ff */
[----:B------:R-:W-:-:S04]  /*6030*/  IMAD.MOV.U32 R151, RZ, RZ, R127 ;  /* 0x000000ffff977224 */ /* 0x000fc800078e007f */
[----:B------:R3:W-:Y:S01]  /*6040*/  MUFU.EX2 R118, R3 ;  /* 0x0000000300767308 */ /* 0x0007e20000000800 */
[----:B------:R-:W-:Y:S02]  /*6050*/  IMAD.MOV.U32 R127, RZ, RZ, R113 ;  /* 0x000000ffff7f7224 */ /* 0x000fe400078e0071 */
[----:B---3--:R-:W-:Y:S02]  /*6060*/  FFMA.FTZ R3, R152, c[0x0][0x2d0], -R5 ;  /* 0x0000b40098037a23 */ /* 0x008fe40000010805 */
[----:B------:R-:W-:-:S03]  /*6070*/  IMAD.MOV.U32 R152, RZ, RZ, R53 ;  /* 0x000000ffff987224 */ /* 0x000fc600078e0035 */
[----:B------:R3:W5:Y:S02]  /*6080*/  MUFU.EX2 R117, R3 ;  /* 0x0000000300757308 */ /* 0x0007640000000800 */
[----:B---3--:R-:W-:Y:S01]  /*6090*/  FFMA.FTZ R3, R153, c[0x0][0x2d0], -R5 ;  /* 0x0000b40099037a23 */ /* 0x008fe20000010805 */
[----:B-----5:R-:W-:Y:S01]  /*60a0*/  F2FP.PACK_AB R9, R117, R118 ;  /* 0x000000767509723e */ /* 0x020fe200000000ff */
[----:B------:R-:W-:-:S04]  /*60b0*/  IMAD.MOV.U32 R153, RZ, RZ, R87 ;  /* 0x000000ffff997224 */ /* 0x000fc800078e0057 */
[----:B------:R3:W-:Y:S02]  /*60c0*/  MUFU.EX2 R115, R3 ;  /* 0x0000000300737308 */ /* 0x0007e40000000800 */
[----:B---3--:R-:W-:Y:S02]  /*60d0*/  FFMA.FTZ R3, R154, c[0x0][0x2d0], -R5 ;  /* 0x0000b4009a037a23 */ /* 0x008fe40000010805 */
[----:B------:R-:W-:-:S04]  /*60e0*/  IMAD.MOV.U32 R154, RZ, RZ, R52 ;  /* 0x000000ffff9a7224 */ /* 0x000fc800078e0034 */
[----:B------:R3:W5:Y:S02]  /*60f0*/  MUFU.EX2 R116, R3 ;  /* 0x0000000300747308 */ /* 0x0007640000000800 */
[----:B---3--:R-:W-:Y:S01]  /*6100*/  FFMA.FTZ R3, R155, c[0x0][0x2d0], -R7 ;  /* 0x0000b4009b037a23 */ /* 0x008fe20000010807 */
[----:B-----5:R-:W-:Y:S01]  /*6110*/  F2FP.PACK_AB R11, R116, R115 ;  /* 0x00000073740b723e */ /* 0x020fe200000000ff */
[----:B------:R-:W-:-:S04]  /*6120*/  IMAD.MOV.U32 R155, RZ, RZ, R86 ;  /* 0x000000ffff9b7224 */ /* 0x000fc800078e0056 */
[----:B------:R3:W-:Y:S02]  /*6130*/  MUFU.EX2 R114, R3 ;  /* 0x0000000300727308 */ /* 0x0007e40000000800 */
[C---:B--2---:R-:W-:Y:S08]  /*6140*/  HMMA.16816.F32 R140, R8.reuse, R12, R104 ;  /* 0x0000000c088c723c */ /* 0x044ff00000001868 */
[----:B-1----:R-:W-:Y:S01]  /*6150*/  HMMA.16816.F32 R128, R8, R18, R80 ;  /* 0x000000120880723c */ /* 0x002fe20000001850 */
[----:B---3--:R-:W-:-:S04]  /*6160*/  FFMA.FTZ R3, R156, c[0x0][0x2d0], -R7 ;  /* 0x0000b4009c037a23 */ /* 0x008fc80000010807 */
[----:B------:R1:W-:Y:S03]  /*6170*/  MUFU.EX2 R113, R3 ;  /* 0x0000000300717308 */ /* 0x0003e60000000800 */
[C---:B----4-:R-:W-:Y:S08]  /*6180*/  HMMA.16816.F32 R80, R8.reuse, R32, R100 ;  /* 0x000000200850723c */ /* 0x050ff00000001864 */
[----:B------:R-:W-:Y:S01]  /*6190*/  HMMA.16816.F32 R144, R8, R14, R76 ;  /* 0x0000000e0890723c */ /* 0x000fe2000000184c */
[----:B-1----:R-:W-:-:S07]  /*61a0*/  FFMA.FTZ R3, R157, c[0x0][0x2d0], -R7 ;  /* 0x0000b4009d037a23 */ /* 0x002fce0000010807 */
[C---:B------:R-:W-:Y:S01]  /*61b0*/  HMMA.16816.F32 R120, R8.reuse, R16, R120 ;  /* 0x000000100878723c */ /* 0x040fe20000001878 */
[----:B------:R1:W-:Y:S07]  /*61c0*/  MUFU.EX2 R112, R3 ;  /* 0x0000000300707308 */ /* 0x0003ee0000000800 */
[----:B------:R-:W-:Y:S01]  /*61d0*/  HMMA.16816.F32 R76, R8, R34, R60 ;  /* 0x00000022084c723c */ /* 0x000fe2000000183c */
[----:B-1----:R-:W-:-:S04]  /*61e0*/  FFMA.FTZ R3, R158, c[0x0][0x2d0], -R7 ;  /* 0x0000b4009e037a23 */ /* 0x002fc80000010807 */
[----:B------:R1:W-:Y:S02]  /*61f0*/  MUFU.EX2 R111, R3 ;  /* 0x00000003006f7308 */ /* 0x0003e40000000800 */
[--C-:B-1----:R-:W-:Y:S02]  /*6200*/  FFMA.FTZ R3, R159, c[0x0][0x2d0], -R0.reuse ;  /* 0x0000b4009f037a23 */ /* 0x102fe40000010800 */
[----:B------:R-:W-:Y:S04]  /*6210*/  HMMA.16816.F32 R156, R8, R24, R96 ;  /* 0x00000018089c723c */ /* 0x000fe80000001860 */
[----:B------:R1:W-:Y:S02]  /*6220*/  MUFU.EX2 R109, R3 ;  /* 0x00000003006d7308 */ /* 0x0003e40000000800 */
[----:B-1----:R-:W-:-:S02]  /*6230*/  FFMA.FTZ R3, R160, c[0x0][0x2d0], -R0 ;  /* 0x0000b400a0037a23 */ /* 0x002fc40000010800 */
[----:B------:R-:W-:-:S04]  /*6240*/  IMAD.MOV.U32 R160, RZ, RZ, R70 ;  /* 0x000000ffffa07224 */ /* 0x000fc800078e0046 */
[----:B------:R1:W2:Y:S02]  /*6250*/  MUFU.EX2 R108, R3 ;  /* 0x00000003006c7308 */ /* 0x0002a40000000800 */
[----:B-1----:R-:W-:Y:S02]  /*6260*/  FFMA.FTZ R3, R162, c[0x0][0x2d0], -R0 ;  /* 0x0000b400a2037a23 */ /* 0x002fe40000010800 */
[----:B------:R-:W-:-:S04]  /*6270*/  IMAD.MOV.U32 R162, RZ, RZ, R85 ;  /* 0x000000ffffa27224 */ /* 0x000fc800078e0055 */
[----:B------:R1:W-:Y:S01]  /*6280*/  MUFU.EX2 R107, R3 ;  /* 0x00000003006b7308 */ /* 0x0003e20000000800 */
[----:B------:R-:W-:Y:S07]  /*6290*/  HMMA.16816.F32 R84, R8, R26, R64 ;  /* 0x0000001a0854723c */ /* 0x000fee0000001840 */
[----:B------:R-:W-:Y:S02]  /*62a0*/  F2FP.PACK_AB R8, R190, R194 ;  /* 0x000000c2be08723e */ /* 0x000fe400000000ff */
[----:B--2---:R-:W-:-:S02]  /*62b0*/  F2FP.PACK_AB R9, R108, R109 ;  /* 0x0000006d6c09723e */ /* 0x004fc400000000ff */
[----:B------:R-:W-:Y:S01]  /*62c0*/  F2FP.PACK_AB R10, R114, R188 ;  /* 0x000000bc720a723e */ /* 0x000fe200000000ff */
[----:B-1----:R-:W-:Y:S01]  /*62d0*/  FFMA.FTZ R3, R163, c[0x0][0x2d0], -R0 ;  /* 0x0000b400a3037a23 */ /* 0x002fe20000010800 */
[----:B------:R-:W-:-:S03]  /*62e0*/  MOV R163, R54 ;  /* 0x0000003600a37202 */ /* 0x000fc60000000f00 */
[----:B------:R1:W2:Y:S02]  /*62f0*/  MUFU.EX2 R106, R3 ;  /* 0x00000003006a7308 */ /* 0x0002a40000000800 */
[----:B-1----:R-:W-:Y:S01]  /*6300*/  FFMA.FTZ R3, R161, c[0x0][0x2d0], -R7 ;  /* 0x0000b400a1037a23 */ /* 0x002fe20000010807 */
[----:B--2---:R-:W-:Y:S01]  /*6310*/  F2FP.PACK_AB R11, R106, R107 ;  /* 0x0000006b6a0b723e */ /* 0x004fe200000000ff */
[----:B------:R-:W-:-:S04]  /*6320*/  IMAD.MOV.U32 R161, RZ, RZ, R110 ;  /* 0x000000ffffa17224 */ /* 0x000fc800078e006e */
[----:B------:R1:W-:Y:S02]  /*6330*/  MUFU.EX2 R110, R3 ;  /* 0x00000003006e7308 */ /* 0x0003e40000000800 */
[C---:B------:R-:W-:Y:S08]  /*6340*/  HMMA.16816.F32 R60, R8.reuse, R18, R44 ;  /* 0x00000012083c723c */ /* 0x040ff0000000182c */
[----:B------:R-:W-:Y:S01]  /*6350*/  HMMA.16816.F32 R44, R8, R32, R92 ;  /* 0x00000020082c723c */ /* 0x000fe2000000185c */
[----:B-1----:R-:W-:-:S02]  /*6360*/  FFMA.FTZ R3, R164, c[0x0][0x2d0], -R6 ;  /* 0x0000b400a4037a23 */ /* 0x002fc40000010806 */
[----:B------:R-:W-:Y:S02]  /*6370*/  IMAD.MOV.U32 R164, RZ, RZ, R55 ;  /* 0x000000ffffa47224 */ /* 0x000fe400078e0037 */
[----:B------:R1:W-:Y:S03]  /*6380*/  MUFU.EX2 R104, R3 ;  /* 0x0000000300687308 */ /* 0x0003e60000000800 */
[C---:B------:R-:W-:Y:S01]  /*6390*/  HMMA.16816.F32 R64, R8.reuse, R16, R48 ;  /* 0x000000100840723c */ /* 0x040fe20000001830 */
[----:B------:R-:W-:Y:S07]  /*63a0*/  LDSM.16.MT88.4 R16, [R227+0x2100] ;  /* 0x00210000e310783b */ /* 0x000fee0000004200 */
[----:B------:R-:W-:Y:S01]  /*63b0*/  HMMA.16816.F32 R52, R8, R12, R20 ;  /* 0x0000000c0834723c */ /* 0x000fe20000001814 */
[----:B------:R-:W2:Y:S01]  /*63c0*/  LDSM.16.MT88.4 R20, [R224+0x2100] ;  /* 0x00210000e014783b */ /* 0x000ea20000004200 */
[----:B-1----:R-:W-:-:S06]  /*63d0*/  FFMA.FTZ R3, R165, c[0x0][0x2d0], -R6 ;  /* 0x0000b400a5037a23 */ /* 0x002fcc0000010806 */
[----:B------:R-:W-:Y:S01]  /*63e0*/  HMMA.16816.F32 R48, R8, R14, R36 ;  /* 0x0000000e0830723c */ /* 0x000fe20000001824 */
[----:B------:R-:W1:Y:S01]  /*63f0*/  LDSM.16.MT88.4 R12, [R225+0x2100] ;  /* 0x00210000e10c783b */ /* 0x000e620000004200 */
[----:B------:R-:W-:Y:S01]  /*6400*/  IMAD.MOV.U32 R165, RZ, RZ, R126 ;  /* 0x000000ffffa57224 */ /* 0x000fe200078e007e */
[----:B------:R3:W4:Y:S01]  /*6410*/  MUFU.EX2 R105, R3 ;  /* 0x0000000300697308 */ /* 0x0007220000000800 */
[----:B------:R-:W-:-:S04]  /*6420*/  IMAD.MOV.U32 R126, RZ, RZ, R75 ;  /* 0x000000ffff7e7224 */ /* 0x000fc800078e004b */
[C---:B------:R-:W-:Y:S08]  /*6430*/  HMMA.16816.F32 R32, R8.reuse, R34, R88 ;  /* 0x000000220820723c */ /* 0x040ff00000001858 */
[----:B------:R-:W-:Y:S01]  /*6440*/  HMMA.16816.F32 R36, R8, R24, R40 ;  /* 0x000000180824723c */ /* 0x000fe20000001828 */
[----:B---3--:R-:W-:Y:S02]  /*6450*/  FFMA.FTZ R3, R166, c[0x0][0x2d0], -R6 ;  /* 0x0000b400a6037a23 */ /* 0x008fe40000010806 */
[----:B------:R-:W-:-:S02]  /*6460*/  IMAD.MOV.U32 R166, RZ, RZ, R127 ;  /* 0x000000ffffa67224 */ /* 0x000fc400078e007f */
[----:B------:R3:W-:Y:S03]  /*6470*/  MUFU.EX2 R103, R3 ;  /* 0x0000000300677308 */ /* 0x0007e60000000800 */
[----:B------:R-:W-:Y:S01]  /*6480*/  HMMA.16816.F32 R40, R8, R26, R56 ;  /* 0x0000001a0828723c */ /* 0x000fe20000001838 */
[----:B------:R-:W-:Y:S01]  /*6490*/  IMAD.MOV.U32 R127, RZ, RZ, R74 ;  /* 0x000000ffff7f7224 */ /* 0x000fe200078e004a */
[----:B------:R-:W5:Y:S05]  /*64a0*/  LDSM.16.MT88.4 R24, [R224+0x2900] ;  /* 0x00290000e018783b */ /* 0x000f6a0000004200 */
[----:B----4-:R-:W-:Y:S01]  /*64b0*/  F2FP.PACK_AB R8, R105, R104 ;  /* 0x000000686908723e */ /* 0x010fe200000000ff */
[----:B---3--:R-:W-:-:S02]  /*64c0*/  FFMA.FTZ R3, R167, c[0x0][0x2d0], -R6 ;  /* 0x0000b400a7037a23 */ /* 0x008fc40000010806 */
[----:B------:R-:W-:Y:S02]  /*64d0*/  IMAD.MOV.U32 R167, RZ, RZ, R69 ;  /* 0x000000ffffa77224 */ /* 0x000fe400078e0045 */
[----:B------:R3:W4:Y:S02]  /*64e0*/  MUFU.EX2 R102, R3 ;  /* 0x0000000300667308 */ /* 0x0007240000000800 */
[----:B---3--:R-:W-:Y:S01]  /*64f0*/  FFMA.FTZ R3, R168, c[0x0][0x2d0], -R5 ;  /* 0x0000b400a8037a23 */ /* 0x008fe20000010805 */
[----:B----4-:R-:W-:Y:S01]  /*6500*/  F2FP.PACK_AB R10, R102, R103 ;  /* 0x00000067660a723e */ /* 0x010fe200000000ff */
[----:B------:R-:W-:-:S04]  /*6510*/  IMAD.MOV.U32 R168, RZ, RZ, R68 ;  /* 0x000000ffffa87224 */ /* 0x000fc800078e0044 */
[----:B------:R3:W-:Y:S02]  /*6520*/  MUFU.EX2 R101, R3 ;  /* 0x0000000300657308 */ /* 0x0007e40000000800 */
[----:B---3--:R-:W-:Y:S02]  /*6530*/  FFMA.FTZ R3, R169, c[0x0][0x2d0], -R5 ;  /* 0x0000b400a9037a23 */ /* 0x008fe40000010805 */
[----:B------:R-:W-:-:S04]  /*6540*/  IMAD.MOV.U32 R169, RZ, RZ, R151 ;  /* 0x000000ffffa97224 */ /* 0x000fc800078e0097 */
[----:B------:R3:W4:Y:S02]  /*6550*/  MUFU.EX2 R100, R3 ;  /* 0x0000000300647308 */ /* 0x0007240000000800 */
[----:B---3--:R-:W-:Y:S01]  /*6560*/  FFMA.FTZ R3, R170, c[0x0][0x2d0], -R5 ;  /* 0x0000b400aa037a23 */ /* 0x008fe20000010805 */
[----:B----4-:R-:W-:Y:S01]  /*6570*/  F2FP.PACK_AB R9, R100, R101 ;  /* 0x000000656409723e */ /* 0x010fe200000000ff */
[----:B------:R-:W-:-:S04]  /*6580*/  IMAD.MOV.U32 R170, RZ, RZ, R136 ;  /* 0x000000ffffaa7224 */ /* 0x000fc800078e0088 */
[----:B------:R3:W-:Y:S01]  /*6590*/  MUFU.EX2 R99, R3 ;  /* 0x0000000300637308 */ /* 0x0007e20000000800 */
[----:B------:R-:W-:Y:S02]  /*65a0*/  IMAD.MOV.U32 R136, RZ, RZ, R135 ;  /* 0x000000ffff887224 */ /* 0x000fe400078e0087 */
[----:B---3--:R-:W-:Y:S02]  /*65b0*/  FFMA.FTZ R3, R171, c[0x0][0x2d0], -R5 ;  /* 0x0000b400ab037a23 */ /* 0x008fe40000010805 */
[----:B------:R-:W-:-:S03]  /*65c0*/  IMAD.MOV.U32 R171, RZ, RZ, R127 ;  /* 0x000000ffffab7224 */ /* 0x000fc600078e007f */
[----:B------:R3:W4:Y:S01]  /*65d0*/  MUFU.EX2 R98, R3 ;  /* 0x0000000300627308 */ /* 0x0007220000000800 */
[----:B------:R-:W-:Y:S02]  /*65e0*/  IMAD.MOV.U32 R127, RZ, RZ, R134 ;  /* 0x000000ffff7f7224 */ /* 0x000fe400078e0086 */
[--C-:B---3--:R-:W-:Y:S01]  /*65f0*/  FFMA.FTZ R3, R173, c[0x0][0x2d0], -R0.reuse ;  /* 0x0000b400ad037a23 */ /* 0x108fe20000010800 */
[----:B----4-:R-:W-:Y:S02]  /*6600*/  F2FP.PACK_AB R11, R98, R99 ;  /* 0x00000063620b723e */ /* 0x010fe400000000ff */
[----:B------:R-:W-:Y:S02]  /*6610*/  MOV R173, R126 ;  /* 0x0000007e00ad7202 */ /* 0x000fe40000000f00 */
[----:B------:R3:W-:Y:S01]  /*6620*/  MUFU.EX2 R97, R3 ;  /* 0x0000000300617308 */ /* 0x0007e20000000800 */
[----:B------:R-:W-:Y:S02]  /*6630*/  IMAD.MOV.U32 R126, RZ, RZ, R133 ;  /* 0x000000ffff7e7224 */ /* 0x000fe400078e0085 */
[C---:B--2---:R-:W-:Y:S08]  /*6640*/  HMMA.16816.F32 R120, R8.reuse, R20, R120 ;  /* 0x000000140878723c */ /* 0x044ff00000001878 */
[----:B------:R-:W-:Y:S01]  /*6650*/  HMMA.16816.F32 R128, R8, R22, R128 ;  /* 0x000000160880723c */ /* 0x000fe20000001880 */
[----:B---3--:R-:W-:-:S02]  /*6660*/  FFMA.FTZ R3, R172, c[0x0][0x2d0], -R0 ;  /* 0x0000b400ac037a23 */ /* 0x008fc40000010800 */
[----:B------:R-:W-:Y:S02]  /*6670*/  IMAD.MOV.U32 R172, RZ, RZ, R125 ;  /* 0x000000ffffac7224 */ /* 0x000fe400078e007d */
[----:B------:R2:W3:Y:S03]  /*6680*/  MUFU.EX2 R96, R3 ;  /* 0x0000000300607308 */ /* 0x0004e60000000800 */
[C---:B------:R-:W-:Y:S01]  /*6690*/  HMMA.16816.F32 R140, R8.reuse, R16, R140 ;  /* 0x00000010088c723c */ /* 0x040fe2000000188c */
[----:B------:R-:W-:Y:S02]  /*66a0*/  IMAD.MOV.U32 R125, RZ, RZ, R132 ;  /* 0x000000ffff7d7224 */ /* 0x000fe400078e0084 */
[----:B------:R-:W-:Y:S05]  /*66b0*/  LDSM.16.MT88.4 R132, [R224+0x3100] ;  /* 0x00310000e084783b */ /* 0x000fea0000004200 */
[----:B------:R-:W-:Y:S01]  /*66c0*/  HMMA.16816.F32 R144, R8, R18, R144 ;  /* 0x000000120890723c */ /* 0x000fe20000001890 */
[----:B--2---:R-:W-:-:S07]  /*66d0*/  FFMA.FTZ R3, R174, c[0x0][0x2d0], -R0 ;  /* 0x0000b400ae037a23 */ /* 0x004fce0000010800 */
[C---:B-1----:R-:W-:Y:S01]  /*66e0*/  HMMA.16816.F32 R156, R8.reuse, R12, R156 ;  /* 0x0000000c089c723c */ /* 0x042fe2000000189c */
[----:B------:R-:W-:Y:S01]  /*66f0*/  IMAD.MOV.U32 R174, RZ, RZ, R148 ;  /* 0x000000ffffae7224 */ /* 0x000fe200078e0094 */
[----:B------:R1:W-:Y:S06]  /*6700*/  MUFU.EX2 R95, R3 ;  /* 0x00000003005f7308 */ /* 0x0003ec0000000800 */
[C---:B------:R-:W-:Y:S08]  /*6710*/  HMMA.16816.F32 R84, R8.reuse, R14, R84 ;  /* 0x0000000e0854723c */ /* 0x040ff00000001854 */
[----:B------:R-:W-:Y:S01]  /*6720*/  HMMA.16816.F32 R80, R8, R28, R80 ;  /* 0x0000001c0850723c */ /* 0x000fe20000001850 */
[----:B-1----:R-:W-:-:S02]  /*6730*/  FFMA.FTZ R3, R175, c[0x0][0x2d0], -R0 ;  /* 0x0000b400af037a23 */ /* 0x002fc40000010800 */
[----:B------:R-:W-:Y:S02]  /*6740*/  IMAD.MOV.U32 R175, RZ, RZ, R149 ;  /* 0x000000ffffaf7224 */ /* 0x000fe400078e0095 */
[----:B------:R1:W2:Y:S03]  /*6750*/  MUFU.EX2 R94, R3 ;  /* 0x00000003005e7308 */ /* 0x0002a60000000800 */
[----:B------:R-:W-:Y:S07]  /*6760*/  HMMA.16816.F32 R76, R8, R30, R76 ;  /* 0x0000001e084c723c */ /* 0x000fee000000184c */
[----:B------:R-:W-:-:S02]  /*6770*/  F2FP.PACK_AB R8, R112, R113 ;  /* 0x000000717008723e */ /* 0x000fc400000000ff */
[----:B---3--:R-:W-:Y:S02]  /*6780*/  F2FP.PACK_AB R9, R96, R97 ;  /* 0x000000616009723e */ /* 0x008fe400000000ff */
[----:B------:R-:W-:Y:S01]  /*6790*/  F2FP.PACK_AB R10, R110, R111 ;  /* 0x0000006f6e0a723e */ /* 0x000fe200000000ff */
[----:B-1----:R-:W-:Y:S01]  /*67a0*/  FFMA.FTZ R3, R178, c[0x0][0x2d0], -R6 ;  /* 0x0000b400b2037a23 */ /* 0x002fe20000010806 */
[----:B--2---:R-:W-:Y:S01]  /*67b0*/  F2FP.PACK_AB R11, R94, R95 ;  /* 0x0000005f5e0b723e */ /* 0x004fe200000000ff */
[----:B------:R-:W-:Y:S02]  /*67c0*/  IMAD.MOV.U32 R178, RZ, RZ, R150 ;  /* 0x000000ffffb27224 */ /* 0x000fe400078e0096 */
[----:B------:R1:W-:Y:S01]  /*67d0*/  MUFU.EX2 R93, R3 ;  /* 0x00000003005d7308 */ /* 0x0003e20000000800 */
[----:B------:R-:W-:Y:S03]  /*67e0*/  LDSM.16.MT88.4 R148, [R227+0x3100] ;  /* 0x00310000e394783b */ /* 0x000fe60000004200 */
[C---:B------:R-:W-:Y:S08]  /*67f0*/  HMMA.16816.F32 R64, R8.reuse, R20, R64 ;  /* 0x000000140840723c */ /* 0x040ff00000001840 */
[----:B------:R-:W-:Y:S01]  /*6800*/  HMMA.16816.F32 R60, R8, R22, R60 ;  /* 0x00000016083c723c */ /* 0x000fe2000000183c */
[----:B------:R-:W2:Y:S01]  /*6810*/  LDSM.16.MT88.4 R20, [R227+0x2900] ;  /* 0x00290000e314783b */ /* 0x000ea20000004200 */
[----:B-1----:R-:W-:-:S04]  /*6820*/  FFMA.FTZ R3, R179, c[0x0][0x2d0], -R6 ;  /* 0x0000b400b3037a23 */ /* 0x002fc80000010806 */
[----:B------:R1:W3:Y:S02]  /*6830*/  MUFU.EX2 R92, R3 ;  /* 0x00000003005c7308 */ /* 0x0002e40000000800 */
[C---:B------:R-:W-:Y:S08]  /*6840*/  HMMA.16816.F32 R52, R8.reuse, R16, R52 ;  /* 0x000000100834723c */ /* 0x040ff00000001834 */
[----:B------:R-:W-:Y:S01]  /*6850*/  HMMA.16816.F32 R48, R8, R18, R48 ;  /* 0x000000120830723c */ /* 0x000fe20000001830 */
[----:B------:R-:W4:Y:S01]  /*6860*/  LDSM.16.MT88.4 R16, [R225+0x2900] ;  /* 0x00290000e110783b */ /* 0x000f220000004200 */
[----:B-1----:R-:W-:-:S06]  /*6870*/  FFMA.FTZ R3, R177, c[0x0][0x2d0], -R6 ;  /* 0x0000b400b1037a23 */ /* 0x002fcc0000010806 */
[C---:B------:R-:W-:Y:S01]  /*6880*/  HMMA.16816.F32 R36, R8.reuse, R12, R36 ;  /* 0x0000000c0824723c */ /* 0x040fe20000001824 */
[----:B------:R1:W-:Y:S07]  /*6890*/  MUFU.EX2 R91, R3 ;  /* 0x00000003005b7308 */ /* 0x0003ee0000000800 */
[C---:B------:R-:W-:Y:S01]  /*68a0*/  HMMA.16816.F32 R40, R8.reuse, R14, R40 ;  /* 0x0000000e0828723c */ /* 0x040fe20000001828 */
[----:B------:R-:W2:Y:S07]  /*68b0*/  LDSM.16.MT88.4 R12, [R226+0x2900] ;  /* 0x00290000e20c783b */ /* 0x000eae0000004200 */
[----:B------:R-:W-:Y:S01]  /*68c0*/  HMMA.16816.F32 R32, R8, R30, R32 ;  /* 0x0000001e0820723c */ /* 0x000fe20000001820 */
[----:B-1----:R-:W-:-:S04]  /*68d0*/  FFMA.FTZ R3, R176, c[0x0][0x2d0], -R6 ;  /* 0x0000b400b0037a23 */ /* 0x002fc80000010806 */
[----:B------:R1:W1:Y:S03]  /*68e0*/  MUFU.EX2 R90, R3 ;  /* 0x00000003005a7308 */ /* 0x0002660000000800 */
[----:B------:R-:W-:Y:S07]  /*68f0*/  HMMA.16816.F32 R44, R8, R28, R44 ;  /* 0x0000001c082c723c */ /* 0x000fee000000182c */
[----:B---3--:R-:W-:Y:S01]  /*6900*/  F2FP.PACK_AB R8, R92, R93 ;  /* 0x0000005d5c08723e */ /* 0x008fe200000000ff */
[----:B-1----:R-:W-:Y:S01]  /*6910*/  FFMA.FTZ R3, R182, c[0x0][0x2d0], -R5 ;  /* 0x0000b400b6037a23 */ /* 0x002fe20000010805 */
[----:B------:R-:W-:-:S03]  /*6920*/  F2FP.PACK_AB R10, R90, R91 ;  /* 0x0000005b5a0a723e */ /* 0x000fc600000000ff */
[----:B------:R1:W-:Y:S02]  /*6930*/  MUFU.EX2 R89, R3 ;  /* 0x0000000300597308 */ /* 0x0003e40000000800 */
[----:B-1----:R-:W-:-:S06]  /*6940*/  FFMA.FTZ R3, R183, c[0x0][0x2d0], -R5 ;  /* 0x0000b400b7037a23 */ /* 0x002fcc0000010805 */
[----:B------:R1:W3:Y:S02]  /*6950*/  MUFU.EX2 R88, R3 ;  /* 0x0000000300587308 */ /* 0x0002e40000000800 */
[----:B-1----:R-:W-:Y:S01]  /*6960*/  FFMA.FTZ R3, R180, c[0x0][0x2d0], -R5 ;  /* 0x0000b400b4037a23 */ /* 0x002fe20000010805 */
[----:B---3--:R-:W-:-:S05]  /*6970*/  F2FP.PACK_AB R9, R88, R89 ;  /* 0x000000595809723e */ /* 0x008fca00000000ff */
[----:B------:R1:W-:Y:S02]  /*6980*/  MUFU.EX2 R74, R3 ;  /* 0x00000003004a7308 */ /* 0x0003e40000000800 */
[----:B-1----:R-:W-:-:S06]  /*6990*/  FFMA.FTZ R3, R181, c[0x0][0x2d0], -R5 ;  /* 0x0000b400b5037a23 */ /* 0x002fcc0000010805 */
[----:B------:R1:W3:Y:S02]  /*69a0*/  MUFU.EX2 R75, R3 ;  /* 0x00000003004b7308 */ /* 0x0002e40000000800 */
[----:B-1----:R-:W-:Y:S01]  /*69b0*/  FFMA.FTZ R3, R250, c[0x0][0x2d0], -R7 ;  /* 0x0000b400fa037a23 */ /* 0x002fe20000010807 */
[----:B---3--:R-:W-:Y:S01]  /*69c0*/  F2FP.PACK_AB R11, R75, R74 ;  /* 0x0000004a4b0b723e */ /* 0x008fe200000000ff */
[----:B------:R-:W-:-:S04]  /*69d0*/  IMAD.MOV.U32 R250, RZ, RZ, R127 ;  /* 0x000000fffffa7224 */ /* 0x000fc800078e007f */
[----:B------:R1:W-:Y:S02]  /*69e0*/  MUFU.EX2 R70, R3 ;  /* 0x0000000300467308 */ /* 0x0003e40000000800 */
[C---:B-----5:R-:W-:Y:S08]  /*69f0*/  HMMA.16816.F32 R120, R8.reuse, R24, R120 ;  /* 0x000000180878723c */ /* 0x060ff00000001878 */
[----:B------:R-:W-:Y:S01]  /*6a00*/  HMMA.16816.F32 R128, R8, R26, R128 ;  /* 0x0000001a0880723c */ /* 0x000fe20000001880 */
[----:B-1----:R-:W-:-:S02]  /*6a10*/  FFMA.FTZ R3, R223, c[0x0][0x2d0], -R7 ;  /* 0x0000b400df037a23 */ /* 0x002fc40000010807 */
[----:B------:R-:W-:Y:S02]  /*6a20*/  IMAD.MOV.U32 R223, RZ, RZ, R136 ;  /* 0x000000ffffdf7224 */ /* 0x000fe400078e0088 */
[----:B------:R1:W3:Y:S03]  /*6a30*/  MUFU.EX2 R69, R3 ;  /* 0x0000000300457308 */ /* 0x0002e60000000800 */
[C---:B--2---:R-:W-:Y:S08]  /*6a40*/  HMMA.16816.F32 R140, R8.reuse, R20, R140 ;  /* 0x00000014088c723c */ /* 0x044ff0000000188c */
[----:B------:R-:W-:Y:S01]  /*6a50*/  HMMA.16816.F32 R144, R8, R22, R144 ;  /* 0x000000160890723c */ /* 0x000fe20000001890 */
[----:B-1----:R-:W-:-:S07]  /*6a60*/  FFMA.FTZ R3, R249, c[0x0][0x2d0], -R7 ;  /* 0x0000b400f9037a23 */ /* 0x002fce0000010807 */
[C---:B----4-:R-:W-:Y:S01]  /*6a70*/  HMMA.16816.F32 R156, R8.reuse, R16, R156 ;  /* 0x00000010089c723c */ /* 0x050fe2000000189c */
[----:B------:R-:W-:Y:S01]  /*6a80*/  IMAD.MOV.U32 R249, RZ, RZ, R125 ;  /* 0x000000fffff97224 */ /* 0x000fe200078e007d */
[----:B------:R1:W-:Y:S06]  /*6a90*/  MUFU.EX2 R68, R3 ;  /* 0x0000000300447308 */ /* 0x0003ec0000000800 */
[C---:B------:R-:W-:Y:S08]  /*6aa0*/  HMMA.16816.F32 R80, R8.reuse, R12, R80 ;  /* 0x0000000c0850723c */ /* 0x040ff00000001850 */
[----:B------:R-:W-:Y:S01]  /*6ab0*/  HMMA.16816.F32 R76, R8, R14, R76 ;  /* 0x0000000e084c723c */ /* 0x000fe2000000184c */
[----:B-1----:R-:W-:-:S02]  /*6ac0*/  FFMA.FTZ R3, R222, c[0x0][0x2d0], -R7 ;  /* 0x0000b400de037a23 */ /* 0x002fc40000010807 */
[----:B------:R-:W-:Y:S02]  /*6ad0*/  IMAD.MOV.U32 R222, RZ, RZ, R124 ;  /* 0x000000ffffde7224 */ /* 0x000fe400078e007c */
[----:B------:R1:W-:Y:S02]  /*6ae0*/  MUFU.EX2 R59, R3 ;  /* 0x00000003003b7308 */ /* 0x0003e40000000800 */
[----:B-1----:R-:W-:Y:S02]  /*6af0*/  FFMA.FTZ R3, R168, c[0x0][0x2d0], -R0 ;  /* 0x0000b400a8037a23 */ /* 0x002fe40000010800 */
[----:B------:R-:W-:-:S04]  /*6b00*/  IMAD.MOV.U32 R168, RZ, RZ, R165 ;  /* 0x000000ffffa87224 */ /* 0x000fc800078e00a5 */
[----:B------:R1:W-:Y:S01]  /*6b10*/  MUFU.EX2 R58, R3 ;  /* 0x00000003003a7308 */ /* 0x0003e20000000800 */
[----:B------:R-:W-:Y:S02]  /*6b20*/  IMAD.MOV.U32 R165, RZ, RZ, R163 ;  /* 0x000000ffffa57224 */ /* 0x000fe400078e00a3 */
[----:B-1----:R-:W-:Y:S01]  /*6b30*/  FFMA.FTZ R3, R167, c[0x0][0x2d0], -R0 ;  /* 0x0000b400a7037a23 */ /* 0x002fe20000010800 */
[----:B------:R-:W-:Y:S01]  /*6b40*/  MOV R167, R164 ;  /* 0x000000a400a77202 */ /* 0x000fe20000000f00 */
[----:B------:R-:W-:-:S03]  /*6b50*/  IMAD.MOV.U32 R164, RZ, RZ, R162 ;  /* 0x000000ffffa47224 */ /* 0x000fc600078e00a2 */
[----:B------:R1:W2:Y:S02]  /*6b60*/  MUFU.EX2 R57, R3 ;  /* 0x0000000300397308 */ /* 0x0002a40000000800 */
[----:B-1----:R-:W-:Y:S02]  /*6b70*/  FFMA.FTZ R3, R166, c[0x0][0x2d0], -R0 ;  /* 0x0000b400a6037a23 */ /* 0x002fe40000010800 */
[----:B------:R-:W-:-:S04]  /*6b80*/  IMAD.MOV.U32 R166, RZ, RZ, R161 ;  /* 0x000000ffffa67224 */ /* 0x000fc800078e00a1 */
[----:B------:R1:W-:Y:S02]  /*6b90*/  MUFU.EX2 R56, R3 ;  /* 0x0000000300387308 */ /* 0x0003e40000000800 */
[----:B-1----:R-:W-:Y:S02]  /*6ba0*/  FFMA.FTZ R3, R160, c[0x0][0x2d0], -R0 ;  /* 0x0000b400a0037a23 */ /* 0x002fe40000010800 */
[----:B------:R-:W-:Y:S04]  /*6bb0*/  HMMA.16816.F32 R160, R8, R18, R84 ;  /* 0x0000001208a0723c */ /* 0x000fe80000001854 */
[----:B------:R1:W4:Y:S03]  /*6bc0*/  MUFU.EX2 R31, R3 ;  /* 0x00000003001f7308 */ /* 0x0003260000000800 */
[----:B---3--:R-:W-:Y:S01]  /*6bd0*/  F2FP.PACK_AB R8, R69, R70 ;  /* 0x000000464508723e */ /* 0x008fe200000000ff */
[----:B------:R-:W-:Y:S01]  /*6be0*/  IMAD.MOV.U32 R85, RZ, RZ, R171 ;  /* 0x000000ffff557224 */ /* 0x000fe200078e00ab */
[----:B--2---:R-:W-:Y:S01]  /*6bf0*/  F2FP.PACK_AB R9, R57, R58 ;  /* 0x0000003a3909723e */ /* 0x004fe200000000ff */
[----:B------:R-:W-:Y:S01]  /*6c00*/  IMAD.MOV.U32 R86, RZ, RZ, R173 ;  /* 0x000000ffff567224 */ /* 0x000fe200078e00ad */
[----:B------:R-:W-:Y:S01]  /*6c10*/  F2FP.PACK_AB R10, R59, R68 ;  /* 0x000000443b0a723e */ /* 0x000fe200000000ff */
[----:B------:R-:W-:Y:S01]  /*6c20*/  IMAD.MOV.U32 R87, RZ, RZ, R172 ;  /* 0x000000ffff577224 */ /* 0x000fe200078e00ac */
[----:B------:R-:W-:Y:S01]  /*6c30*/  MOV R84, R170 ;  /* 0x000000aa00547202 */ /* 0x000fe20000000f00 */
[----:B------:R-:W-:-:S02]  /*6c40*/  IMAD.MOV.U32 R171, RZ, RZ, R155 ;  /* 0x000000ffffab7224 */ /* 0x000fc400078e009b */
[----:B-1----:R-:W-:Y:S01]  /*6c50*/  FFMA.FTZ R3, R168, c[0x0][0x2d0], -R6 ;  /* 0x0000b400a8037a23 */ /* 0x002fe20000010806 */
[----:B----4-:R-:W-:Y:S01]  /*6c60*/  F2FP.PACK_AB R11, R31, R56 ;  /* 0x000000381f0b723e */ /* 0x010fe200000000ff */
[----:B------:R-:W-:Y:S02]  /*6c70*/  IMAD.MOV.U32 R168, RZ, RZ, R164 ;  /* 0x000000ffffa87224 */ /* 0x000fe400078e00a4 */
[----:B------:R1:W-:Y:S02]  /*6c80*/  MUFU.EX2 R29, R3 ;  /* 0x00000003001d7308 */ /* 0x0003e40000000800 */
[----:B------:R-:W-:Y:S02]  /*6c90*/  IMAD.MOV.U32 R170, RZ, RZ, R168 ;  /* 0x000000ffffaa7224 */ /* 0x000fe400078e00a8 */
[----:B------:R-:W-:Y:S01]  /*6ca0*/  HMMA.16816.F32 R64, R8, R24, R64 ;  /* 0x000000180840723c */ /* 0x000fe20000001840 */
[----:B------:R-:W-:-:S07]  /*6cb0*/  IMAD.MOV.U32 R168, RZ, RZ, R138 ;  /* 0x000000ffffa87224 */ /* 0x000fce00078e008a */
[----:B------:R-:W-:Y:S01]  /*6cc0*/  HMMA.16816.F32 R48, R8, R22, R48 ;  /* 0x000000160830723c */ /* 0x000fe20000001830 */
[----:B-1----:R-:W-:-:S04]  /*6cd0*/  FFMA.FTZ R3, R167, c[0x0][0x2d0], -R6 ;  /* 0x0000b400a7037a23 */ /* 0x002fc80000010806 */
[----:B------:R1:W2:Y:S03]  /*6ce0*/  MUFU.EX2 R30, R3 ;  /* 0x00000003001e7308 */ /* 0x0002a60000000800 */
[C---:B------:R-:W-:Y:S05]  /*6cf0*/  HMMA.16816.F32 R52, R8.reuse, R20, R52 ;  /* 0x000000140834723c */ /* 0x040fea0000001834 */
[----:B------:R3:W-:Y:S03]  /*6d00*/  MUFU.EX2 R20, R4 ;  /* 0x0000000400147308 */ /* 0x0007e60000000800 */
[----:B------:R-:W-:Y:S01]  /*6d10*/  HMMA.16816.F32 R44, R8, R12, R44 ;  /* 0x0000000c082c723c */ /* 0x000fe2000000182c */
[----:B-1----:R-:W-:-:S07]  /*6d20*/  FFMA.FTZ R3, R166, c[0x0][0x2d0], -R6 ;  /* 0x0000b400a6037a23 */ /* 0x002fce0000010806 */
[----:B------:R-:W-:Y:S01]  /*6d30*/  HMMA.16816.F32 R60, R8, R26, R60 ;  /* 0x0000001a083c723c */ /* 0x000fe2000000183c */
[----:B------:R-:W-:Y:S01]  /*6d40*/  FFMA.FTZ R12, R216, c[0x0][0x2d0], -R0 ;  /* 0x0000b400d80c7a23 */ /* 0x000fe20000010800 */
[----:B--2---:R-:W-:Y:S01]  /*6d50*/  F2FP.PACK_AB R176, R30, R29 ;  /* 0x0000001d1eb0723e */ /* 0x004fe200000000ff */
[----:B------:R1:W-:Y:S01]  /*6d60*/  MUFU.EX2 R28, R3 ;  /* 0x00000003001c7308 */ /* 0x0003e20000000800 */
[----:B---3--:R-:W-:-:S04]  /*6d70*/  FFMA.FTZ R4, R175, c[0x0][0x2d0], -R7 ;  /* 0x0000b400af047a23 */ /* 0x008fc80000010807 */
[C---:B------:R-:W-:Y:S08]  /*6d80*/  HMMA.16816.F32 R36, R8.reuse, R16, R36 ;  /* 0x000000100824723c */ /* 0x040ff00000001824 */
[----:B------:R-:W-:Y:S01]  /*6d90*/  HMMA.16816.F32 R40, R8, R18, R40 ;  /* 0x000000120828723c */ /* 0x000fe20000001828 */
[----:B------:R-:W-:Y:S01]  /*6da0*/  LDSM.16.MT88.4 R16, [R226+0x3100] ;  /* 0x00310000e210783b */ /* 0x000fe20000004200 */
[----:B-1----:R-:W-:-:S02]  /*6db0*/  FFMA.FTZ R3, R165, c[0x0][0x2d0], -R6 ;  /* 0x0000b400a5037a23 */ /* 0x002fc40000010806 */
[----:B------:R-:W-:Y:S01]  /*6dc0*/  FFMA.FTZ R6, R220, c[0x0][0x2d0], -R0 ;  /* 0x0000b400dc067a23 */ /* 0x000fe20000010800 */
[----:B------:R-:W1:Y:S01]  /*6dd0*/  LDSM.16.MT88.4 R164, [R225+0x3100] ;  /* 0x00310000e1a4783b */ /* 0x000e620000004200 */
[----:B------:R2:W-:Y:S02]  /*6de0*/  MUFU.EX2 R25, R3 ;  /* 0x0000000300197308 */ /* 0x0005e40000000800 */
[----:B------:R-:W-:Y:S06]  /*6df0*/  HMMA.16816.F32 R32, R8, R14, R32 ;  /* 0x0000000e0820723c */ /* 0x000fec0000001820 */
[----:B------:R3:W-:Y:S01]  /*6e00*/  MUFU.EX2 R14, R4 ;  /* 0x00000004000e7308 */ /* 0x0007e20000000800 */
[----:B--2---:R-:W-:-:S07]  /*6e10*/  FFMA.FTZ R3, R212, c[0x0][0x2d0], -R5 ;  /* 0x0000b400d4037a23 */ /* 0x004fce0000010805 */
[----:B------:R-:W-:Y:S01]  /*6e20*/  MUFU.EX2 R11, R12 ;  /* 0x0000000c000b7308 */ /* 0x000fe20000000800 */
[----:B---3--:R-:W-:-:S07]  /*6e30*/  FADD.FTZ R4, R245, R221 ;  /* 0x000000ddf5047221 */ /* 0x008fce0000010000 */
[----:B------:R2:W-:Y:S08]  /*6e40*/  MUFU.EX2 R24, R3 ;  /* 0x0000000300187308 */ /* 0x0005f00000000800 */
[----:B------:R-:W-:Y:S01]  /*6e50*/  MUFU.EX2 R10, R6 ;  /* 0x00000006000a7308 */ /* 0x000fe20000000800 */
[----:B--2---:R-:W-:-:S07]  /*6e60*/  FFMA.FTZ R3, R211, c[0x0][0x2d0], -R5 ;  /* 0x0000b400d3037a23 */ /* 0x004fce0000010805 */
[----:B------:R2:W3:Y:S02]  /*6e70*/  MUFU.EX2 R23, R3 ;  /* 0x0000000300177308 */ /* 0x0004e40000000800 */
[----:B--2---:R-:W-:Y:S01]  /*6e80*/  FFMA.FTZ R3, R213, c[0x0][0x2d0], -R5 ;  /* 0x0000b400d5037a23 */ /* 0x004fe20000010805 */
[----:B---3--:R-:W-:-:S05]  /*6e90*/  F2FP.PACK_AB R177, R23, R24 ;  /* 0x0000001817b1723e */ /* 0x008fca00000000ff */
[----:B------:R2:W-:Y:S02]  /*6ea0*/  MUFU.EX2 R22, R3 ;  /* 0x0000000300167308 */ /* 0x0005e40000000800 */
[----:B--2---:R-:W-:Y:S02]  /*6eb0*/  FFMA.FTZ R3, R247, c[0x0][0x2d0], -R5 ;  /* 0x0000b400f7037a23 */ /* 0x004fe40000010805 */
[----:B------:R-:W-:-:S04]  /*6ec0*/  FFMA.FTZ R5, R246, c[0x0][0x2d0], -R0 ;  /* 0x0000b400f6057a23 */ /* 0x000fc80000010800 */
[----:B------:R2:W3:Y:S01]  /*6ed0*/  MUFU.EX2 R21, R3 ;  /* 0x0000000300157308 */ /* 0x0004e20000000800 */
[----:B------:R-:W-:-:S07]  /*6ee0*/  FFMA.FTZ R0, R214, c[0x0][0x2d0], -R0 ;  /* 0x0000b400d6007a23 */ /* 0x000fce0000010800 */
[----:B------:R4:W5:Y:S01]  /*6ef0*/  MUFU.EX2 R9, R5 ;  /* 0x0000000500097308 */ /* 0x0009620000000800 */
[----:B--2---:R-:W-:-:S07]  /*6f00*/  FFMA.FTZ R3, R178, c[0x0][0x2d0], -R7 ;  /* 0x0000b400b2037a23 */ /* 0x004fce0000010807 */
[----:B------:R2:W1:Y:S01]  /*6f10*/  MUFU.EX2 R12, R0 ;  /* 0x00000000000c7308 */ /* 0x0004620000000800 */
[----:B------:R-:W-:Y:S01]  /*6f20*/  FFMA.FTZ R7, R174, c[0x0][0x2d0], -R7 ;  /* 0x0000b400ae077a23 */ /* 0x000fe20000010807 */
[----:B------:R-:W-:Y:S02]  /*6f30*/  F2FP.PACK_AB R178, R25, R28 ;  /* 0x0000001c19b2723e */ /* 0x000fe400000000ff */
[----:B---3--:R-:W-:Y:S01]  /*6f40*/  F2FP.PACK_AB R179, R21, R22 ;  /* 0x0000001615b3723e */ /* 0x008fe200000000ff */
[----:B----4-:R-:W-:-:S03]  /*6f50*/  FADD.FTZ R5, R169, R248 ;  /* 0x000000f8a9057221 */ /* 0x010fc60000010000 */
[----:B------:R3:W4:Y:S01]  /*6f60*/  MUFU.EX2 R15, R3 ;  /* 0x00000003000f7308 */ /* 0x0007220000000800 */
[----:B------:R-:W-:Y:S01]  /*6f70*/  IMAD.MOV.U32 R169, RZ, RZ, R139 ;  /* 0x000000ffffa97224 */ /* 0x000fe200078e008b */
[----:B-----5:R-:W-:Y:S01]  /*6f80*/  F2FP.PACK_AB R181, R10, R9 ;  /* 0x000000090ab5723e */ /* 0x020fe200000000ff */
[----:B------:R-:W-:Y:S01]  /*6f90*/  FADD.FTZ R6, R251, R5 ;  /* 0x00000005fb067221 */ /* 0x000fe20000010000 */
[----:B------:R-:W-:Y:S01]  /*6fa0*/  HMMA.16816.F32 R120, R176, R132, R120 ;  /* 0x00000084b078723c */ /* 0x000fe20000001878 */
[----:B------:R-:W-:Y:S02]  /*6fb0*/  FADD.FTZ R5, R244, R4 ;  /* 0x00000004f4057221 */ /* 0x000fe40000010000 */
[----:B--2---:R-:W-:Y:S01]  /*6fc0*/  FADD.FTZ R0, R152, R252 ;  /* 0x000000fc98007221 */ /* 0x004fe20000010000 */
[----:B------:R-:W2:Y:S01]  /*6fd0*/  MUFU.EX2 R13, R7 ;  /* 0x00000007000d7308 */ /* 0x000ea20000000800 */
[----:B-1----:R-:W-:-:S03]  /*6fe0*/  F2FP.PACK_AB R183, R12, R11 ;  /* 0x0000000b0cb7723e */ /* 0x002fc600000000ff */
[----:B------:R-:W-:Y:S01]  /*6ff0*/  HMMA.16816.F32 R128, R176, R134, R128 ;  /* 0x00000086b080723c */ /* 0x000fe20000001880 */
[----:B---3--:R-:W-:Y:S01]  /*7000*/  FADD.FTZ R3, R153, R154 ;  /* 0x0000009a99037221 */ /* 0x008fe20000010000 */
[----:B----4-:R-:W-:-:S03]  /*7010*/  F2FP.PACK_AB R180, R15, R20 ;  /* 0x000000140fb4723e */ /* 0x010fc600000000ff */
[----:B------:R-:W-:-:S03]  /*7020*/  FADD.FTZ R4, R137, R3 ;  /* 0x0000000389047221 */ /* 0x000fc60000010000 */
[C---:B------:R-:W-:Y:S01]  /*7030*/  HMMA.16816.F32 R140, R176.reuse, R148, R140 ;  /* 0x00000094b08c723c */ /* 0x040fe2000000188c */
[----:B------:R-:W-:Y:S02]  /*7040*/  FADD.FTZ R3, R84, R6 ;  /* 0x0000000654037221 */ /* 0x000fe40000010000 */
[----:B------:R-:W-:Y:S01]  /*7050*/  FADD.FTZ R4, R86, R4 ;  /* 0x0000000456047221 */ /* 0x000fe20000010000 */
[----:B--2---:R-:W-:Y:S01]  /*7060*/  F2FP.PACK_AB R182, R13, R14 ;  /* 0x0000000e0db6723e */ /* 0x004fe200000000ff */
[----:B------:R-:W-:Y:S02]  /*7070*/  FADD.FTZ R7, R126, R0 ;  /* 0x000000007e077221 */ /* 0x000fe40000010000 */
[----:B------:R-:W-:Y:S01]  /*7080*/  FADD.FTZ R0, R85, R5 ;  /* 0x0000000555007221 */ /* 0x000fe20000010000 */
[----:B------:R-:W-:Y:S01]  /*7090*/  HMMA.16816.F32 R144, R176, R150, R144 ;  /* 0x00000096b090723c */ /* 0x000fe20000001890 */
[----:B------:R-:W-:Y:S02]  /*70a0*/  FADD.FTZ R7, R87, R7 ;  /* 0x0000000757077221 */ /* 0x000fe40000010000 */
[----:B------:R-:W-:-:S02]  /*70b0*/  FADD.FTZ R6, R219, R3 ;  /* 0x00000003db067221 */ /* 0x000fc40000010000 */
[----:B------:R-:W-:Y:S02]  /*70c0*/  FADD.FTZ R5, R206, R0 ;  /* 0x00000000ce057221 */ /* 0x000fe40000010000 */
[----:B------:R-:W-:Y:S01]  /*70d0*/  FADD.FTZ R4, R171, R4 ;  /* 0x00000004ab047221 */ /* 0x000fe20000010000 */
[C---:B------:R-:W-:Y:S01]  /*70e0*/  HMMA.16816.F32 R156, R176.reuse, R164, R156 ;  /* 0x000000a4b09c723c */ /* 0x040fe2000000189c */
[----:B------:R-:W-:Y:S02]  /*70f0*/  FADD.FTZ R3, R170, R7 ;  /* 0x00000007aa037221 */ /* 0x000fe40000010000 */
[----:B------:R-:W-:Y:S02]  /*7100*/  FADD.FTZ R0, R218, R6 ;  /* 0x00000006da007221 */ /* 0x000fe40000010000 */
[----:B------:R-:W-:Y:S02]  /*7110*/  FADD.FTZ R8, R208, R5 ;  /* 0x00000005d0087221 */ /* 0x000fe40000010000 */
[----:B------:R-:W-:Y:S01]  /*7120*/  FADD.FTZ R7, R169, R4 ;  /* 0x00000004a9077221 */ /* 0x000fe20000010000 */
[----:B------:R-:W-:Y:S01]  /*7130*/  HMMA.16816.F32 R160, R176, R166, R160 ;  /* 0x000000a6b0a0723c */ /* 0x000fe200000018a0 */
[----:B------:R-:W-:-:S02]  /*7140*/  FADD.FTZ R6, R168, R3 ;  /* 0x00000003a8067221 */ /* 0x000fc40000010000 */
[----:B------:R-:W-:Y:S02]  /*7150*/  FADD.FTZ R5, R215, R0 ;  /* 0x00000000d7057221 */ /* 0x000fe40000010000 */
[----:B------:R-:W-:Y:S02]  /*7160*/  FADD.FTZ R4, R210, R8 ;  /* 0x00000008d2047221 */ /* 0x000fe40000010000 */
[----:B------:R-:W-:Y:S01]  /*7170*/  FADD.FTZ R3, R222, R7 ;  /* 0x00000007de037221 */ /* 0x000fe20000010000 */
[----:B------:R-:W-:Y:S01]  /*7180*/  HMMA.16816.F32 R124, R180, R132, R64 ;  /* 0x00000084b47c723c */ /* 0x000fe20000001840 */
[----:B------:R-:W-:Y:S02]  /*7190*/  FADD.FTZ R0, R249, R6 ;  /* 0x00000006f9007221 */ /* 0x000fe40000010000 */
[----:B------:R-:W-:Y:S02]  /*71a0*/  FADD.FTZ R6, R217, R5 ;  /* 0x00000005d9067221 */ /* 0x000fe40000010000 */
[----:B------:R-:W-:-:S02]  /*71b0*/  FADD.FTZ R4, R207, R4 ;  /* 0x00000004cf047221 */ /* 0x000fc40000010000 */
        /* <DEDUP_REMOVED lines=31> */
[----:B------:R-:W-:Y:S01]  /*73b0*/  HMMA.16816.F32 R168, R180, R16, R44 ;  /* 0x00000010b4a8723c */ /* 0x000fe2000000182c */
        /* <DEDUP_REMOVED lines=13> */
[----:B------:R-:W-:Y:S02]  /*7490*/  FADD.FTZ R5, R104, R5 ;  /* 0x0000000568057221 */ /* 0x000fe40000010000 */
[----:B------:R-:W-:Y:S02]  /*74a0*/  FADD.FTZ R6, R101, R6 ;  /* 0x0000000665067221 */ /* 0x000fe40000010000 */
[----:B------:R-:W-:Y:S02]  /*74b0*/  FADD.FTZ R0, R112, R0 ;  /* 0x0000000070007221 */ /* 0x000fe40000010000 */
        /* <DEDUP_REMOVED lines=41> */
[----:B------:R-:W-:Y:S01]  /*7750*/  FADD.FTZ R0, R21, R0 ;  /* 0x0000000015007221 */ /* 0x000fe20000010000 */
[----:B------:R1:W-:Y:S01]  /*7760*/  STL [R1+0x14], R5 ;  /* 0x0000140501007387 */ /* 0x0003e20000100800 */
[----:B------:R-:W-:-:S03]  /*7770*/  FADD.FTZ R3, R25, R3 ;  /* 0x0000000319037221 */ /* 0x000fc60000010000 */
[----:B------:R1:W-:Y:S04]  /*7780*/  STL [R1+0x18], R4 ;  /* 0x0000180401007387 */ /* 0x0003e80000100800 */
[----:B------:R1:W-:Y:S04]  /*7790*/  STL [R1+0x1c], R0 ;  /* 0x00001c0001007387 */ /* 0x0003e80000100800 */
[----:B------:R1:W-:Y:S01]  /*77a0*/  STL [R1+0x20], R3 ;  /* 0x0000200301007387 */ /* 0x0003e20000100800 */
[----:B------:R-:W-:Y:S05]  /*77b0*/  @!P0 BRA `(.L_x_19) ;  /* 0x000056f000008947 */ /* 0x000fea0003800000 */
[----:B------:R-:W-:Y:S01]  /*77c0*/  IMAD.MOV.U32 R116, RZ, RZ, R72 ;  /* 0x000000ffff747224 */ /* 0x000fe200078e0048 */
[----:B------:R-:W-:Y:S01]  /*77d0*/  MOV R118, R2 ;  /* 0x0000000200767202 */ /* 0x000fe20000000f00 */
[----:B-1----:R-:W-:Y:S01]  /*77e0*/  IMAD.MOV.U32 R3, RZ, RZ, R73 ;  /* 0x000000ffff037224 */ /* 0x002fe200078e0049 */
[----:B------:R-:W-:Y:S01]  /*77f0*/  MOV R117, R71 ;  /* 0x0000004700757202 */ /* 0x000fe20000000f00 */
[----:B------:R-:W-:Y:S05]  /*7800*/  BRA `(.L_x_20) ;  /* 0x0000042000007947 */ /* 0x000fea0003800000 */
.L_x_22:
[----:B------:R-:W2:Y:S01]  /*7810*/  LDL R4, [R1+0x24] ;  /* 0x0000240001047983 */ /* 0x000ea20000100800 */
[----:B------:R-:W-:Y:S01]  /*7820*/  UIMAD UR5, UR6, 0x70, UR9 ;  /* 0x00000070060578a4 */ /* 0x000fe2000f8e0209 */
[----:B------:R-:W-:Y:S02]  /*7830*/  IMAD.MOV.U32 R243, RZ, RZ, RZ ;  /* 0x000000fffff37224 */ /* 0x000fe400078e00ff */
[----:B------:R-:W3:Y:S03]  /*7840*/  LDL R67, [R1] ;  /* 0x0000000001437983 */ /* 0x000ee60000100800 */
[----:B------:R-:W-:Y:S05]  /*7850*/  IMAD.U32 R2, RZ, RZ, UR5 ;  /* 0x00000005ff027e24 */ /* 0x000fea000f8e00ff */
[----:B--2---:R-:W-:Y:S05]  /*7860*/  IADD3 R2, R2, -0x70, R4 ;  /* 0xffffff9002027810 */ /* 0x004fea0007ffe004 */
[----:B------:R-:W-:Y:S04]  /*7870*/  @P5 IMAD.HI.U32 R4, R2, c[0x0][0x2bc], RZ ;  /* 0x0000af0002045a27 */ /* 0x000fe800078e00ff */
[----:B------:R-:W-:Y:S01]  /*7880*/  IMAD.MOV.U32 R0, RZ, RZ, R2 ;  /* 0x000000ffff007224 */ /* 0x000fe200078e0002 */
[----:B------:R-:W-:Y:S04]  /*7890*/  @P5 SHF.R.U32.HI R0, RZ, c[0x0][0x2c0], R4 ;  /* 0x0000b000ff005a19 */ /* 0x000fe80000011604 */
[C---:B------:R-:W-:Y:S04]  /*78a0*/  @!P4 IADD3 R5, P0, R0.reuse, UR12, RZ ;  /* 0x0000000c0005cc10 */ /* 0x040fe8000ff1e0ff */
[----:B------:R-:W-:Y:S01]  /*78b0*/  @!P4 LEA.HI.X.SX32 R6, R0, UR14, 0x1, P0 ;  /* 0x0000000e0006cc11 */ /* 0x000fe200080f0eff */
[----:B------:R-:W-:Y:S01]  /*78c0*/  IMAD.MOV R0, RZ, RZ, -R0 ;  /* 0x000000ffff007224 */ /* 0x000fe200078e0a00 */
[C---:B------:R-:W-:Y:S03]  /*78d0*/  @!P4 LEA R4, P0, R5.reuse, c[0x0][0x2a0], 0x2 ;  /* 0x0000a8000504ca11 */ /* 0x040fe600078010ff */
[----:B------:R-:W-:Y:S01]  /*78e0*/  IMAD R7, R0, c[0x0][0x2b8], R2 ;  /* 0x0000ae0000077a24 */ /* 0x000fe200078e0202 */
[----:B------:R-:W-:Y:S04]  /*78f0*/  @!P4 LEA.HI.X R5, R5, c[0x0][0x2a4], R6, 0x2, P0 ;  /* 0x0000a9000505ca11 */ /* 0x000fe800000f1406 */
[----:B------:R-:W-:Y:S01]  /*7900*/  STL [R1+0x4], R7 ;  /* 0x0000040701007387 */ /* 0x000fe20000100800 */
[----:B------:R-:W-:Y:S03]  /*7910*/  SHF.R.S32.HI R0, RZ, 0x1f, R7 ;  /* 0x0000001fff007819 */ /* 0x000fe60000011407 */
[----:B------:R1:W2:Y:S02]  /*7920*/  @!P4 LDG.E R243, [R4.64] ;  /* 0x0000001004f3c981 */ /* 0x0002a4000c1e1900 */
[----:B------:R-:W-:Y:S04]  /*7930*/  IMAD R0, R0, c[0x0][0x1e0], RZ ;  /* 0x0000780000007a24 */ /* 0x000fe800078e02ff */
[C---:B------:R-:W-:Y:S02]  /*7940*/  IMAD R0, R7.reuse, c[0x0][0x1e4], R0 ;  /* 0x0000790007007a24 */ /* 0x040fe400078e0200 */
[----:B-1----:R-:W-:Y:S04]  /*7950*/  IMAD.WIDE.U32 R4, R7, c[0x0][0x1e0], RZ ;  /* 0x0000780007047a25 */ /* 0x002fe800078e00ff */
[----:B------:R-:W-:Y:S01]  /*7960*/  IMAD.IADD R5, R5, 0x1, R0 ;  /* 0x0000000105057824 */ /* 0x000fe200078e0200 */
[----:B--2---:R-:W-:Y:S03]  /*7970*/  SHF.R.S32.HI R2, RZ, 0x1f, R243 ;  /* 0x0000001fff027819 */ /* 0x004fe600000114f3 */
[C---:B------:R-:W-:Y:S04]  /*7980*/  IMAD.WIDE.U32 R4, R243.reuse, c[0x0][0x1f0], R4 ;  /* 0x00007c00f3047a25 */ /* 0x040fe800078e0004 */
[----:B------:R-:W-:Y:S01]  /*7990*/  IMAD R2, R2, c[0x0][0x1f0], RZ ;  /* 0x00007c0002027a24 */ /* 0x000fe200078e02ff */
[----:B------:R-:W-:Y:S03]  /*79a0*/  IADD3 R0, P1, R4, UR20, RZ ;  /* 0x0000001404007c10 */ /* 0x000fe6000ff3e0ff */
[----:B------:R-:W-:Y:S01]  /*79b0*/  IMAD R4, R243, c[0x0][0x1f4], R2 ;  /* 0x00007d00f3047a24 */ /* 0x000fe200078e0202 */
[C---:B------:R-:W-:Y:S04]  /*79c0*/  LEA R2, P0, R0.reuse, c[0x0][0x1c8], 0x1 ;  /* 0x0000720000027a11 */ /* 0x040fe800078008ff */
[----:B------:R-:W-:Y:S01]  /*79d0*/  IADD3.X R4, R5, UR18, R4, P1, !PT ;  /* 0x0000001205047c10 */ /* 0x000fe20008ffe404 */
[----:B------:R-:W1:Y:S03]  /*79e0*/  SHFL.IDX PT, R6, R2, RZ, 0x181f ;  /* 0x00181fff02067589 */ /* 0x000e6600000e0000 */
[----:B------:R-:W-:Y:S01]  /*79f0*/  LEA.HI.X R0, R0, c[0x0][0x1cc], R4, 0x1, P0 ;  /* 0x0000730000007a11 */ /* 0x000fe200000f0c04 */
[----:B------:R-:W-:Y:S04]  /*7a00*/  SHFL.IDX PT, R12, R2, 0x2, 0x181f ;  /* 0x00581f00020c7f89 */ /* 0x000fe800000e0000 */
[----:B------:R-:W2:Y:S04]  /*7a10*/  SHFL.IDX PT, R7, R0, RZ, 0x181f ;  /* 0x00181fff00077589 */ /* 0x000ea800000e0000 */
[----:B------:R-:W4:Y:S04]  /*7a20*/  SHFL.IDX PT, R4, R2, 0x1, 0x181f ;  /* 0x00381f0002047f89 */ /* 0x000f2800000e0000 */
[----:B------:R-:W5:Y:S04]  /*7a30*/  SHFL.IDX PT, R5, R0, 0x1, 0x181f ;  /* 0x00381f0000057f89 */ /* 0x000f6800000e0000 */
[----:B------:R-:W5:Y:S04]  /*7a40*/  SHFL.IDX PT, R10, R2, 0x3, 0x181f ;  /* 0x00781f00020a7f89 */ /* 0x000f6800000e0000 */
[----:B------:R-:W5:Y:S01]  /*7a50*/  SHFL.IDX PT, R9, R0, 0x2, 0x181f ;  /* 0x00581f0000097f89 */ /* 0x000f6200000e0000 */
[-C--:B-1----:R-:W-:Y:S03]  /*7a60*/  IADD3 R6, P1, R6, R242.reuse, RZ ;  /* 0x000000f206067210 */ /* 0x082fe60007f3e0ff */
[----:B------:R-:W1:Y:S04]  /*7a70*/  SHFL.IDX PT, R8, R2, 0x4, 0x181f ;  /* 0x00981f0002087f89 */ /* 0x000e6800000e0000 */
[----:B------:R-:W1:Y:S01]  /*7a80*/  SHFL.IDX PT, R11, R2, 0x5, 0x181f ;  /* 0x00b81f00020b7f89 */ /* 0x000e6200000e0000 */
[--C-:B--2---:R-:W-:Y:S03]  /*7a90*/  IMAD.X R7, R7, 0x1, R241.reuse, P1 ;  /* 0x0000000107077824 */ /* 0x104fe600008e06f1 */
[----:B------:R-:W2:Y:S01]  /*7aa0*/  SHFL.IDX PT, R16, R0, 0x3, 0x181f ;  /* 0x00781f0000107f89 */ /* 0x000ea200000e0000 */
[-C--:B----4-:R-:W-:Y:S03]  /*7ab0*/  IADD3 R4, P0, R4, R242.reuse, RZ ;  /* 0x000000f204047210 */ /* 0x090fe60007f1e0ff */
[----:B---3--:R3:W-:Y:S01]  /*7ac0*/  LDGSTS.E.BYPASS.LTC128B.128 [R67+0x3900], [R6.64], !P6 ;  /* 0x0390000006437fae */ /* 0x0087e2000f101d50 */
[-C--:B-----5:R-:W-:Y:S02]  /*7ad0*/  IADD3.X R5, R5, R241.reuse, RZ, P0, !PT ;  /* 0x000000f105057210 */ /* 0x0a0fe400007fe4ff */
[-C--:B------:R-:W-:Y:S01]  /*7ae0*/  IADD3 R12, P0, R12, R242.reuse, RZ ;  /* 0x000000f20c0c7210 */ /* 0x080fe20007f1e0ff */
[----:B------:R-:W4:Y:S01]  /*7af0*/  SHFL.IDX PT, R15, R0, 0x4, 0x181f ;  /* 0x00981f00000f7f89 */ /* 0x000f2200000e0000 */
[-C--:B------:R-:W-:Y:S03]  /*7b00*/  IADD3 R10, P3, R10, R242.reuse, RZ ;  /* 0x000000f20a0a7210 */ /* 0x080fe60007f7e0ff */
[----:B------:R5:W-:Y:S01]  /*7b10*/  LDGSTS.E.BYPASS.LTC128B.128 [R67+0x4100], [R4.64], !P6 ;  /* 0x0410000004437fae */ /* 0x000be2000f101d50 */
[--C-:B------:R-:W-:Y:S03]  /*7b20*/  IMAD.X R13, R9, 0x1, R241.reuse, P0 ;  /* 0x00000001090d7824 */ /* 0x100fe600000e06f1 */
[----:B------:R-:W5:Y:S01]  /*7b30*/  SHFL.IDX PT, R2, R2, 0x6, 0x181f ;  /* 0x00d81f0002027f89 */ /* 0x000f6200000e0000 */
[-C--:B-1----:R-:W-:Y:S03]  /*7b40*/  IADD3 R8, P2, R8, R242.reuse, RZ ;  /* 0x000000f208087210 */ /* 0x082fe60007f5e0ff */
[----:B------:R-:W1:Y:S04]  /*7b50*/  SHFL.IDX PT, R14, R0, 0x5, 0x181f ;  /* 0x00b81f00000e7f89 */ /* 0x000e6800000e0000 */
[----:B------:R-:W1:Y:S04]  /*7b60*/  SHFL.IDX PT, R0, R0, 0x6, 0x181f ;  /* 0x00d81f0000007f89 */ /* 0x000e6800000e0000 */
[----:B------:R1:W-:Y:S01]  /*7b70*/  LDGSTS.E.BYPASS.LTC128B.128 [R67+0x4900], [R12.64], !P6 ;  /* 0x049000000c437fae */ /* 0x0003e2000f101d50 */
[-C--:B---3--:R-:W-:Y:S01]  /*7b80*/  IADD3 R6, P1, R11, R242.reuse, RZ ;  /* 0x000000f20b067210 */ /* 0x088fe20007f3e0ff */
[--C-:B--2---:R-:W-:Y:S02]  /*7b90*/  IMAD.X R11, R16, 0x1, R241.reuse, P3 ;  /* 0x00000001100b7824 */ /* 0x104fe400018e06f1 */
[--C-:B----4-:R-:W-:Y:S03]  /*7ba0*/  IMAD.X R9, R15, 0x1, R241.reuse, P2 ;  /* 0x000000010f097824 */ /* 0x110fe600010e06f1 */
[----:B------:R2:W-:Y:S01]  /*7bb0*/  LDGSTS.E.BYPASS.LTC128B.128 [R67+0x5100], [R10.64], !P6 ;  /* 0x051000000a437fae */ /* 0x0005e2000f101d50 */
[----:B-----5:R-:W-:Y:S03]  /*7bc0*/  IADD3 R4, P0, R2, R242, RZ ;  /* 0x000000f202047210 */ /* 0x020fe60007f1e0ff */
[----:B------:R2:W-:Y:S01]  /*7bd0*/  LDGSTS.E.BYPASS.LTC128B.128 [R67+0x5900], [R8.64], !P6 ;  /* 0x0590000008437fae */ /* 0x0005e2000f101d50 */
[----:B-1----:R-:W-:Y:S01]  /*7be0*/  IADD3.X R7, R14, R241, RZ, P1, !PT ;  /* 0x000000f10e077210 */ /* 0x002fe20000ffe4ff */
[----:B------:R-:W-:Y:S04]  /*7bf0*/  IMAD.X R5, R0, 0x1, R241, P0 ;  /* 0x0000000100057824 */ /* 0x000fe800000e06f1 */
[----:B------:R2:W-:Y:S04]  /*7c00*/  LDGSTS.E.BYPASS.LTC128B.128 [R67+0x6100], [R6.64], !P6 ;  /* 0x0610000006437fae */ /* 0x0005e8000f101d50 */
[----:B------:R2:W-:Y:S01]  /*7c10*/  LDGSTS.E.BYPASS.LTC128B.128 [R67+0x6900], [R4.64], !P6 ;  /* 0x0690000004437fae */ /* 0x0005e2000f101d50 */
[----:B------:R-:W-:-:S05]  /*7c20*/  BRA `(.L_x_21) ;  /* 0x00001b1000007947 */ /* 0x000fca0003800000 */
.L_x_20:
[----:B------:R-:W2:Y:S01]  /*7c30*/  LDL R2, [R1+0x4] ;  /* 0x0000040001027983 */ /* 0x000ea20000100800 */
[----:B------:R-:W-:Y:S04]  /*7c40*/  DEPBAR.LE SB0, 0x0 ;  /* 0x000080000000791a */ /* 0x000fe80000000000 */
[----:B------:R-:W3:Y:S01]  /*7c50*/  LDL R244, [R1+0xc] ;  /* 0x00000c0001f47983 */ /* 0x000ee20000100800 */
[----:B------:R-:W-:Y:S03]  /*7c60*/  UISETP.GT.AND UP0, UPT, UR6, UR8, UPT ;  /* 0x000000080600728c */ /* 0x000fe6000bf04270 */
[----:B------:R-:W-:Y:S08]  /*7c70*/  BAR.SYNC.DEFER_BLOCKING 0x0 ;  /* 0x0000000000007b1d */ /* 0x000ff00000010000 */
[----:B------:R-:W-:Y:S08]  /*7c80*/  LDSM.16.M88.4 R112, [R230+0x7100] ;  /* 0x00710000e670783b */ /* 0x000ff00000000200 */
[----:B------:R-:W1:Y:S08]  /*7c90*/  LDSM.16.M88.4 R16, [R119+0x3900] ;  /* 0x003900007710783b */ /* 0x000e700000000200 */
[----:B------:R-:W4:Y:S08]  /*7ca0*/  LDSM.16.M88.4 R108, [R230+0x9100] ;  /* 0x00910000e66c783b */ /* 0x000f300000000200 */
[----:B------:R-:W5:Y:S08]  /*7cb0*/  LDSM.16.M88.4 R32, [R119+0x4100] ;  /* 0x004100007720783b */ /* 0x000f700000000200 */
[----:B------:R-:W1:Y:S08]  /*7cc0*/  LDSM.16.M88.4 R48, [R119+0x4900] ;  /* 0x004900007730783b */ /* 0x000e700000000200 */
[----:B------:R-:W1:Y:S08]  /*7cd0*/  LDSM.16.M88.4 R64, [R119+0x5100] ;  /* 0x005100007740783b */ /* 0x000e700000000200 */
[----:B------:R-:W1:Y:S08]  /*7ce0*/  LDSM.16.M88.4 R80, [R119+0x5900] ;  /* 0x005900007750783b */ /* 0x000e700000000200 */
[----:B------:R-:W-:Y:S08]  /*7cf0*/  LDSM.16.M88.4 R96, [R119+0x6100] ;  /* 0x006100007760783b */ /* 0x000ff00000000200 */
[----:B------:R-:W-:Y:S08]  /*7d00*/  LDSM.16.M88.4 R184, [R119+0x6900] ;  /* 0x0069000077b8783b */ /* 0x000ff00000000200 */
[----:B------:R-:W-:Y:S08]  /*7d10*/  LDSM.16.M88.4 R188, [R233+0x7100] ;  /* 0x00710000e9bc783b */ /* 0x000ff00000000200 */
[----:B------:R-:W-:Y:S08]  /*7d20*/  LDSM.16.M88.4 R192, [R234] ;  /* 0x00000000eac0783b */ /* 0x000ff00000000200 */
[----:B------:R-:W-:Y:S08]  /*7d30*/  LDSM.16.M88.4 R196, [R233+0x9100] ;  /* 0x00910000e9c4783b */ /* 0x000ff00000000200 */
[----:B------:R-:W-:Y:S08]  /*7d40*/  LDSM.16.M88.4 R200, [R240] ;  /* 0x00000000f0c8783b */ /* 0x000ff00000000200 */
[----:B------:R-:W-:Y:S08]  /*7d50*/  LDSM.16.M88.4 R204, [R239] ;  /* 0x00000000efcc783b */ /* 0x000ff00000000200 */
[----:B------:R-:W-:Y:S08]  /*7d60*/  LDSM.16.M88.4 R208, [R238] ;  /* 0x00000000eed0783b */ /* 0x000ff00000000200 */
[----:B------:R-:W-:Y:S08]  /*7d70*/  LDSM.16.M88.4 R212, [R237] ;  /* 0x00000000edd4783b */ /* 0x000ff00000000200 */
[----:B------:R-:W-:Y:S08]  /*7d80*/  LDSM.16.M88.4 R216, [R236] ;  /* 0x00000000ecd8783b */ /* 0x000ff00000000200 */
[----:B------:R-:W-:Y:S01]  /*7d90*/  LDSM.16.M88.4 R220, [R235] ;  /* 0x00000000ebdc783b */ /* 0x000fe20000000200 */
[-C--:B-1----:R-:W-:Y:S08]  /*7da0*/  HMMA.16816.F32 R4, R112, R16.reuse, RZ ;  /* 0x000000107004723c */ /* 0x082ff000000018ff */
[C---:B----4-:R-:W-:Y:S08]  /*7db0*/  HMMA.16816.F32 R8, R108.reuse, R16, RZ ;  /* 0x000000106c08723c */ /* 0x050ff000000018ff */
[-C--:B------:R-:W-:Y:S08]  /*7dc0*/  HMMA.16816.F32 R12, R108, R18.reuse, RZ ;  /* 0x000000126c0c723c */ /* 0x080ff000000018ff */
[C---:B------:R-:W-:Y:S08]  /*7dd0*/  HMMA.16816.F32 R16, R112.reuse, R18, RZ ;  /* 0x000000127010723c */ /* 0x040ff000000018ff */
[-C--:B-----5:R-:W-:Y:S08]  /*7de0*/  HMMA.16816.F32 R20, R112, R32.reuse, RZ ;  /* 0x000000207014723c */ /* 0x0a0ff000000018ff */
[C---:B------:R-:W-:Y:S08]  /*7df0*/  HMMA.16816.F32 R24, R108.reuse, R32, RZ ;  /* 0x000000206c18723c */ /* 0x040ff000000018ff */
[-C--:B------:R-:W-:Y:S08]  /*7e00*/  HMMA.16816.F32 R28, R108, R34.reuse, RZ ;  /* 0x000000226c1c723c */ /* 0x080ff000000018ff */
[C---:B------:R-:W-:Y:S08]  /*7e10*/  HMMA.16816.F32 R32, R112.reuse, R34, RZ ;  /* 0x000000227020723c */ /* 0x040ff000000018ff */
[-C--:B------:R-:W-:Y:S08]  /*7e20*/  HMMA.16816.F32 R36, R112, R48.reuse, RZ ;  /* 0x000000307024723c */ /* 0x080ff000000018ff */
[C---:B------:R-:W-:Y:S08]  /*7e30*/  HMMA.16816.F32 R40, R108.reuse, R48, RZ ;  /* 0x000000306c28723c */ /* 0x040ff000000018ff */
[-C--:B------:R-:W-:Y:S08]  /*7e40*/  HMMA.16816.F32 R44, R108, R50.reuse, RZ ;  /* 0x000000326c2c723c */ /* 0x080ff000000018ff */
[C---:B------:R-:W-:Y:S08]  /*7e50*/  HMMA.16816.F32 R48, R112.reuse, R50, RZ ;  /* 0x000000327030723c */ /* 0x040ff000000018ff */
[-C--:B------:R-:W-:Y:S08]  /*7e60*/  HMMA.16816.F32 R52, R112, R64.reuse, RZ ;  /* 0x000000407034723c */ /* 0x080ff000000018ff */
[C---:B------:R-:W-:Y:S08]  /*7e70*/  HMMA.16816.F32 R56, R108.reuse, R64, RZ ;  /* 0x000000406c38723c */ /* 0x040ff000000018ff */
[-C--:B------:R-:W-:Y:S01]  /*7e80*/  HMMA.16816.F32 R60, R108, R66.reuse, RZ ;  /* 0x000000426c3c723c */ /* 0x080fe200000018ff */
[----:B--2---:R-:W-:Y:S03]  /*7e90*/  IMAD.WIDE.U32 R68, R2, c[0x0][0x208], RZ ;  /* 0x0000820002447a25 */ /* 0x004fe600078e00ff */
[----:B------:R-:W-:Y:S02]  /*7ea0*/  SHF.R.S32.HI R0, RZ, 0x1f, R2 ;  /* 0x0000001fff007819 */ /* 0x000fe40000011402 */
[----:B------:R-:W-:Y:S03]  /*7eb0*/  MOV R64, R68 ;  /* 0x0000004400407202 */ /* 0x000fe60000000f00 */
[----:B------:R-:W-:Y:S04]  /*7ec0*/  IMAD R0, R0, c[0x0][0x208], RZ ;  /* 0x0000820000007a24 */ /* 0x000fe800078e02ff */
[----:B------:R-:W-:Y:S05]  /*7ed0*/  IMAD R0, R2, c[0x0][0x20c], R0 ;  /* 0x0000830002007a24 */ /* 0x000fea00078e0200 */
[----:B------:R-:W-:Y:S02]  /*7ee0*/  IADD3 R65, R69, R0, RZ ;  /* 0x0000000045417210 */ /* 0x000fe40007ffe0ff */
[----:B------:R-:W-:Y:S03]  /*7ef0*/  SHF.R.S32.HI R0, RZ, 0x1f, R243 ;  /* 0x0000001fff007819 */ /* 0x000fe600000114f3 */
[C---:B------:R-:W-:Y:S02]  /*7f00*/  IMAD.WIDE.U32 R72, R243.reuse, c[0x0][0x218], R64 ;  /* 0x00008600f3487a25 */ /* 0x040fe400078e0040 */
[C---:B------:R-:W-:Y:S02]  /*7f10*/  HMMA.16816.F32 R64, R112.reuse, R66, RZ ;  /* 0x000000427040723c */ /* 0x040fe400000018ff */
[----:B------:R-:W-:Y:S04]  /*7f20*/  IMAD R0, R0, c[0x0][0x218], RZ ;  /* 0x0000860000007a24 */ /* 0x000fe800078e02ff */
[----:B------:R-:W-:Y:S01]  /*7f30*/  IMAD R2, R243, c[0x0][0x21c], R0 ;  /* 0x00008700f3027a24 */ /* 0x000fe200078e0200 */
[----:B------:R-:W-:Y:S01]  /*7f40*/  IADD3 R0, P0, R72, UR22, RZ ;  /* 0x0000001648007c10 */ /* 0x000fe2000ff1e0ff */
[-C--:B------:R-:W-:Y:S04]  /*7f50*/  HMMA.16816.F32 R68, R112, R80.reuse, RZ ;  /* 0x000000507044723c */ /* 0x080fe800000018ff */
[----:B------:R-:W-:Y:S02]  /*7f60*/  IADD3.X R72, R73, UR4, R2, P0, !PT ;  /* 0x0000000449487c10 */ /* 0x000fe400087fe402 */
[C---:B------:R-:W-:Y:S05]  /*7f70*/  LEA R2, P0, R0.reuse, c[0x0][0x1f8], 0x1 ;  /* 0x00007e0000027a11 */ /* 0x040fea00078008ff */
[----:B------:R-:W1:Y:S01]  /*7f80*/  SHFL.IDX PT, R94, R2, RZ, 0x181f ;  /* 0x00181fff025e7589 */ /* 0x000e6200000e0000 */
[----:B------:R-:W-:Y:S02]  /*7f90*/  LEA.HI.X R0, R0, c[0x0][0x1fc], R72, 0x1, P0 ;  /* 0x00007f0000007a11 */ /* 0x000fe400000f0c48 */
[C---:B------:R-:W-:Y:S05]  /*7fa0*/  HMMA.16816.F32 R72, R108.reuse, R80, RZ ;  /* 0x000000506c48723c */ /* 0x040fea00000018ff */
[----:B------:R-:W2:Y:S03]  /*7fb0*/  SHFL.IDX PT, R88, R0, RZ, 0x181f ;  /* 0x00181fff00587589 */ /* 0x000ea600000e0000 */
[-C--:B------:R-:W-:Y:S05]  /*7fc0*/  HMMA.16816.F32 R76, R108, R82.reuse, RZ ;  /* 0x000000526c4c723c */ /* 0x080fea00000018ff */
[----:B------:R-:W4:Y:S03]  /*7fd0*/  SHFL.IDX PT, R92, R2, 0x1, 0x181f ;  /* 0x00381f00025c7f89 */ /* 0x000f2600000e0000 */
[C---:B------:R-:W-:Y:S04]  /*7fe0*/  HMMA.16816.F32 R80, R112.reuse, R82, RZ ;  /* 0x000000527050723c */ /* 0x040fe800000018ff */
[-C--:B-1----:R-:W-:Y:S01]  /*7ff0*/  IADD3 R94, P0, R94, R242.reuse, RZ ;  /* 0x000000f25e5e7210 */ /* 0x082fe20007f1e0ff */
[----:B------:R-:W1:Y:S03]  /*8000*/  SHFL.IDX PT, R93, R0, 0x1, 0x181f ;  /* 0x00381f00005d7f89 */ /* 0x000e6600000e0000 */
[-C--:B------:R-:W-:Y:S01]  /*8010*/  HMMA.16816.F32 R84, R112, R96.reuse, RZ ;  /* 0x000000607054723c */ /* 0x080fe200000018ff */
[-C--:B--2---:R-:W-:Y:S04]  /*8020*/  IADD3.X R95, R88, R241.reuse, RZ, P0, !PT ;  /* 0x000000f1585f7210 */ /* 0x084fe800007fe4ff */
[----:B------:R-:W2:Y:S03]  /*8030*/  SHFL.IDX PT, R100, R2, 0x2, 0x181f ;  /* 0x00581f0002647f89 */ /* 0x000ea600000e0000 */
[C---:B------:R-:W-:Y:S04]  /*8040*/  HMMA.16816.F32 R88, R108.reuse, R96, RZ ;  /* 0x000000606c58723c */ /* 0x040fe800000018ff */
[-C--:B----4-:R-:W-:Y:S01]  /*8050*/  IADD3 R92, P1, R92, R242.reuse, RZ ;  /* 0x000000f25c5c7210 */ /* 0x090fe20007f3e0ff */
[----:B---3--:R3:W-:Y:S03]  /*8060*/  LDGSTS.E.BYPASS.LTC128B.128 [R244], [R94.64], !P6 ;  /* 0x000000005ef47fae */ /* 0x0087e6000f101d50 */
[-C--:B-1----:R-:W-:Y:S05]  /*8070*/  IADD3.X R93, R93, R241.reuse, RZ, P1, !PT ;  /* 0x000000f15d5d7210 */ /* 0x082fea0000ffe4ff */
[----:B------:R-:W1:Y:S01]  /*8080*/  SHFL.IDX PT, R101, R0, 0x2, 0x181f ;  /* 0x00581f0000657f89 */ /* 0x000e6200000e0000 */
[-C--:B--2---:R-:W-:Y:S07]  /*8090*/  IADD3 R100, P0, R100, R242.reuse, RZ ;  /* 0x000000f264647210 */ /* 0x084fee0007f1e0ff */
[----:B------:R3:W-:Y:S08]  /*80a0*/  LDGSTS.E.BYPASS.LTC128B.128 [R244+0x800], [R92.64], !P6 ;  /* 0x008000005cf47fae */ /* 0x0007f0000f101d50 */
[----:B------:R-:W2:Y:S01]  /*80b0*/  SHFL.IDX PT, R104, R2, 0x3, 0x181f ;  /* 0x00781f0002687f89 */ /* 0x000ea200000e0000 */
[-C--:B-1----:R-:W-:Y:S07]  /*80c0*/  IADD3.X R101, R101, R241.reuse, RZ, P0, !PT ;  /* 0x000000f165657210 */ /* 0x082fee00007fe4ff */
[----:B------:R-:W1:Y:S08]  /*80d0*/  SHFL.IDX PT, R105, R0, 0x3, 0x181f ;  /* 0x00781f0000697f89 */ /* 0x000e7000000e0000 */
[----:B------:R4:W-:Y:S01]  /*80e0*/  LDGSTS.E.BYPASS.LTC128B.128 [R244+0x1000], [R100.64], !P6 ;  /* 0x0100000064f47fae */ /* 0x0009e2000f101d50 */
[-C--:B---3--:R-:W-:Y:S01]  /*80f0*/  HMMA.16816.F32 R92, R108, R98.reuse, RZ ;  /* 0x000000626c5c723c */ /* 0x088fe200000018ff */
[-C--:B--2---:R-:W-:Y:S06]  /*8100*/  IADD3 R104, P1, R104, R242.reuse, RZ ;  /* 0x000000f268687210 */ /* 0x084fec0007f3e0ff */
[----:B------:R-:W2:Y:S01]  /*8110*/  SHFL.IDX PT, R102, R2, 0x4, 0x181f ;  /* 0x00981f0002667f89 */ /* 0x000ea200000e0000 */
[C---:B------:R-:W-:Y:S04]  /*8120*/  HMMA.16816.F32 R96, R112.reuse, R98, RZ ;  /* 0x000000627060723c */ /* 0x040fe800000018ff */
[-C--:B-1----:R-:W-:Y:S03]  /*8130*/  IADD3.X R105, R105, R241.reuse, RZ, P1, !PT ;  /* 0x000000f169697210 */ /* 0x082fe60000ffe4ff */
[----:B------:R-:W1:Y:S08]  /*8140*/  SHFL.IDX PT, R103, R0, 0x4, 0x181f ;  /* 0x00981f0000677f89 */ /* 0x000e7000000e0000 */
[----:B------:R3:W-:Y:S01]  /*8150*/  LDGSTS.E.BYPASS.LTC128B.128 [R244+0x1800], [R104.64], !P6 ;  /* 0x0180000068f47fae */ /* 0x0007e2000f101d50 */
[-C--:B--2---:R-:W-:Y:S07]  /*8160*/  IADD3 R102, P0, R102, R242.reuse, RZ ;  /* 0x000000f266667210 */ /* 0x084fee0007f1e0ff */
[----:B------:R-:W3:Y:S01]  /*8170*/  SHFL.IDX PT, R106, R2, 0x5, 0x181f ;  /* 0x00b81f00026a7f89 */ /* 0x000ee200000e0000 */
[-C--:B-1----:R-:W-:Y:S07]  /*8180*/  IADD3.X R103, R103, R241.reuse, RZ, P0, !PT ;  /* 0x000000f167677210 */ /* 0x082fee00007fe4ff */
[----:B------:R-:W1:Y:S08]  /*8190*/  SHFL.IDX PT, R107, R0, 0x5, 0x181f ;  /* 0x00b81f00006b7f89 */ /* 0x000e7000000e0000 */
[----:B------:R4:W-:Y:S01]  /*81a0*/  LDGSTS.E.BYPASS.LTC128B.128 [R244+0x2000], [R102.64], !P6 ;  /* 0x0200000066f47fae */ /* 0x0009e2000f101d50 */
[-C--:B---3--:R-:W-:Y:S07]  /*81b0*/  IADD3 R104, P0, R106, R242.reuse, RZ ;  /* 0x000000f26a687210 */ /* 0x088fee0007f1e0ff */
[----:B------:R-:W2:Y:S01]  /*81c0*/  SHFL.IDX PT, R2, R2, 0x6, 0x181f ;  /* 0x00d81f0002027f89 */ /* 0x000ea200000e0000 */
[-C--:B-1----:R-:W-:Y:S07]  /*81d0*/  IADD3.X R105, R107, R241.reuse, RZ, P0, !PT ;  /* 0x000000f16b697210 */ /* 0x082fee00007fe4ff */
[----:B------:R-:W1:Y:S08]  /*81e0*/  SHFL.IDX PT, R0, R0, 0x6, 0x181f ;  /* 0x00d81f0000007f89 */ /* 0x000e7000000e0000 */
[----:B------:R3:W-:Y:S01]  /*81f0*/  LDGSTS.E.BYPASS.LTC128B.128 [R244+0x2800], [R104.64], !P6 ;  /* 0x0280000068f47fae */ /* 0x0007e2000f101d50 */
[-C--:B----4-:R-:W-:Y:S08]  /*8200*/  HMMA.16816.F32 R100, R112, R184.reuse, RZ ;  /* 0x000000b87064723c */ /* 0x090ff000000018ff */
[C---:B---3--:R-:W-:Y:S07]  /*8210*/  HMMA.16816.F32 R104, R108.reuse, R184, RZ ;  /* 0x000000b86c68723c */ /* 0x048fee00000018ff */
[----:B--2---:R-:W-:Y:S01]  /*8220*/  IADD3 R184, P0, R2, R242, RZ ;  /* 0x000000f202b87210 */ /* 0x004fe20007f1e0ff */
[-C--:B------:R-:W-:Y:S04]  /*8230*/  HMMA.16816.F32 R108, R108, R186.reuse, RZ ;  /* 0x000000ba6c6c723c */ /* 0x080fe800000018ff */
[----:B-1----:R-:W-:Y:S02]  /*8240*/  IADD3.X R185, R0, R241, RZ, P0, !PT ;  /* 0x000000f100b97210 */ /* 0x002fe400007fe4ff */
[----:B------:R-:W-:Y:S02]  /*8250*/  PLOP3.LUT P0, PT, PT, PT, UP0, 0x80, 0x0 ;  /* 0x000000000000781c */ /* 0x000fe40003f0f008 */
[----:B------:R-:W-:Y:S01]  /*8260*/  HMMA.16816.F32 R112, R112, R186, RZ ;  /* 0x000000ba7070723c */ /* 0x000fe200000018ff */
[----:B------:R1:W-:Y:S07]  /*8270*/  LDGSTS.E.BYPASS.LTC128B.128 [R244+0x3000], [R184.64], !P6 ;  /* 0x03000000b8f47fae */ /* 0x0003ee000f101d50 */
[-C--:B------:R-:W-:Y:S01]  /*8280*/  HMMA.16816.F32 R4, R188, R192.reuse, R4 ;  /* 0x000000c0bc04723c */ /* 0x080fe20000001804 */
[----:B------:R-:W0:Y:S07]  /*8290*/  LDGDEPBAR ;  /* 0x00000000000079af */ /* 0x000e2e0000000000 */
[C---:B------:R-:W-:Y:S08]  /*82a0*/  HMMA.16816.F32 R8, R196.reuse, R192, R8 ;  /* 0x000000c0c408723c */ /* 0x040ff00000001808 */
[-C--:B------:R-:W-:Y:S01]  /*82b0*/  HMMA.16816.F32 R12, R196, R194.reuse, R12 ;  /* 0x000000c2c40c723c */ /* 0x080fe2000000180c */
[----:B-1----:R-:W-:Y:S07]  /*82c0*/  LDSM.16.M88.4 R184, [R231+0x7100] ;  /* 0x00710000e7b8783b */ /* 0x002fee0000000200 */
[C---:B------:R-:W-:Y:S01]  /*82d0*/  HMMA.16816.F32 R16, R188.reuse, R194, R16 ;  /* 0x000000c2bc10723c */ /* 0x040fe20000001810 */
[----:B------:R-:W1:Y:S07]  /*82e0*/  LDSM.16.M88.4 R192, [R229+0x3900] ;  /* 0x00390000e5c0783b */ /* 0x000e6e0000000200 */
[-C--:B------:R-:W-:Y:S08]  /*82f0*/  HMMA.16816.F32 R20, R188, R200.reuse, R20 ;  /* 0x000000c8bc14723c */ /* 0x080ff00000001814 */
[C---:B------:R-:W-:Y:S08]  /*8300*/  HMMA.16816.F32 R24, R196.reuse, R200, R24 ;  /* 0x000000c8c418723c */ /* 0x040ff00000001818 */
[-C--:B------:R-:W-:Y:S08]  /*8310*/  HMMA.16816.F32 R28, R196, R202.reuse, R28 ;  /* 0x000000cac41c723c */ /* 0x080ff0000000181c */
[C---:B------:R-:W-:Y:S01]  /*8320*/  HMMA.16816.F32 R32, R188.reuse, R202, R32 ;  /* 0x000000cabc20723c */ /* 0x040fe20000001820 */
[----:B------:R-:W2:Y:S07]  /*8330*/  LDSM.16.M88.4 R200, [R231+0x9100] ;  /* 0x00910000e7c8783b */ /* 0x000eae0000000200 */
[-C--:B------:R-:W-:Y:S08]  /*8340*/  HMMA.16816.F32 R36, R188, R204.reuse, R36 ;  /* 0x000000ccbc24723c */ /* 0x080ff00000001824 */
[C---:B------:R-:W-:Y:S08]  /*8350*/  HMMA.16816.F32 R40, R196.reuse, R204, R40 ;  /* 0x000000ccc428723c */ /* 0x040ff00000001828 */
[-C--:B------:R-:W-:Y:S08]  /*8360*/  HMMA.16816.F32 R44, R196, R206.reuse, R44 ;  /* 0x000000cec42c723c */ /* 0x080ff0000000182c */
[C---:B------:R-:W-:Y:S01]  /*8370*/  HMMA.16816.F32 R48, R188.reuse, R206, R48 ;  /* 0x000000cebc30723c */ /* 0x040fe20000001830 */
[----:B------:R-:W3:Y:S07]  /*8380*/  LDSM.16.M88.4 R204, [R229+0x4100] ;  /* 0x00410000e5cc783b */ /* 0x000eee0000000200 */
[-C--:B------:R-:W-:Y:S08]  /*8390*/  HMMA.16816.F32 R52, R188, R208.reuse, R52 ;  /* 0x000000d0bc34723c */ /* 0x080ff00000001834 */
[C---:B------:R-:W-:Y:S08]  /*83a0*/  HMMA.16816.F32 R56, R196.reuse, R208, R56 ;  /* 0x000000d0c438723c */ /* 0x040ff00000001838 */
[-C--:B------:R-:W-:Y:S08]  /*83b0*/  HMMA.16816.F32 R60, R196, R210.reuse, R60 ;  /* 0x000000d2c43c723c */ /* 0x080ff0000000183c */
[C---:B------:R-:W-:Y:S01]  /*83c0*/  HMMA.16816.F32 R64, R188.reuse, R210, R64 ;  /* 0x000000d2bc40723c */ /* 0x040fe20000001840 */
[----:B------:R-:W4:Y:S07]  /*83d0*/  LDSM.16.M88.4 R208, [R229+0x4900] ;  /* 0x00490000e5d0783b */ /* 0x000f2e0000000200 */
[-C--:B------:R-:W-:Y:S08]  /*83e0*/  HMMA.16816.F32 R68, R188, R212.reuse, R68 ;  /* 0x000000d4bc44723c */ /* 0x080ff00000001844 */
[C---:B------:R-:W-:Y:S08]  /*83f0*/  HMMA.16816.F32 R72, R196.reuse, R212, R72 ;  /* 0x000000d4c448723c */ /* 0x040ff00000001848 */
[-C--:B------:R-:W-:Y:S08]  /*8400*/  HMMA.16816.F32 R76, R196, R214.reuse, R76 ;  /* 0x000000d6c44c723c */ /* 0x080ff0000000184c */
[C---:B------:R-:W-:Y:S01]  /*8410*/  HMMA.16816.F32 R80, R188.reuse, R214, R80 ;  /* 0x000000d6bc50723c */ /* 0x040fe20000001850 */
[----:B------:R-:W5:Y:S07]  /*8420*/  LDSM.16.M88.4 R212, [R229+0x5100] ;  /* 0x00510000e5d4783b */ /* 0x000f6e0000000200 */
[-C--:B------:R-:W-:Y:S08]  /*8430*/  HMMA.16816.F32 R84, R188, R216.reuse, R84 ;  /* 0x000000d8bc54723c */ /* 0x080ff00000001854 */
[C---:B------:R-:W-:Y:S08]  /*8440*/  HMMA.16816.F32 R88, R196.reuse, R216, R88 ;  /* 0x000000d8c458723c */ /* 0x040ff00000001858 */
[-C--:B------:R-:W-:Y:S08]  /*8450*/  HMMA.16816.F32 R92, R196, R218.reuse, R92 ;  /* 0x000000dac45c723c */ /* 0x080ff0000000185c */
[C---:B------:R-:W-:Y:S01]  /*8460*/  HMMA.16816.F32 R96, R188.reuse, R218, R96 ;  /* 0x000000dabc60723c */ /* 0x040fe20000001860 */
[----:B------:R-:W-:Y:S07]  /*8470*/  LDSM.16.M88.4 R216, [R229+0x6900] ;  /* 0x00690000e5d8783b */ /* 0x000fee0000000200 */
[-C--:B------:R-:W-:Y:S08]  /*8480*/  HMMA.16816.F32 R100, R188, R220.reuse, R100 ;  /* 0x000000dcbc64723c */ /* 0x080ff00000001864 */
[C---:B------:R-:W-:Y:S08]  /*8490*/  HMMA.16816.F32 R104, R196.reuse, R220, R104 ;  /* 0x000000dcc468723c */ /* 0x040ff00000001868 */
[-C--:B------:R-:W-:Y:S01]  /*84a0*/  HMMA.16816.F32 R108, R196, R222.reuse, R108 ;  /* 0x000000dec46c723c */ /* 0x080fe2000000186c */
[----:B------:R-:W-:Y:S07]  /*84b0*/  LDSM.16.M88.4 R196, [R229+0x6100] ;  /* 0x00610000e5c4783b */ /* 0x000fee0000000200 */
[----:B------:R-:W-:Y:S01]  /*84c0*/  HMMA.16816.F32 R112, R188, R222, R112 ;  /* 0x000000debc70723c */ /* 0x000fe20000001870 */
[----:B------:R-:W4:Y:S07]  /*84d0*/  LDSM.16.M88.4 R188, [R229+0x5900] ;  /* 0x00590000e5bc783b */ /* 0x000f2e0000000200 */
[-C--:B-1----:R-:W-:Y:S01]  /*84e0*/  HMMA.16816.F32 R4, R184, R192.reuse, R4 ;  /* 0x000000c0b804723c */ /* 0x082fe20000001804 */
[----:B------:R-:W-:Y:S07]  /*84f0*/  LDSM.16.M88.4 R220, [R228] ;  /* 0x00000000e4dc783b */ /* 0x000fee0000000200 */
[C---:B--2---:R-:W-:Y:S08]  /*8500*/  HMMA.16816.F32 R8, R200.reuse, R192, R8 ;  /* 0x000000c0c808723c */ /* 0x044ff00000001808 */
[-C--:B------:R-:W-:Y:S08]  /*8510*/  HMMA.16816.F32 R12, R200, R194.reuse, R12 ;  /* 0x000000c2c80c723c */ /* 0x080ff0000000180c */
[C---:B------:R-:W-:Y:S01]  /*8520*/  HMMA.16816.F32 R16, R184.reuse, R194, R16 ;  /* 0x000000c2b810723c */ /* 0x040fe20000001810 */
[----:B------:R-:W1:Y:S07]  /*8530*/  LDSM.16.M88.4 R192, [R232+0x7100] ;  /* 0x00710000e8c0783b */ /* 0x000e6e0000000200 */
[-C--:B---3--:R-:W-:Y:S08]  /*8540*/  HMMA.16816.F32 R20, R184, R204.reuse, R20 ;  /* 0x000000ccb814723c */ /* 0x088ff00000001814 */
[C---:B------:R-:W-:Y:S08]  /*8550*/  HMMA.16816.F32 R24, R200.reuse, R204, R24 ;  /* 0x000000ccc818723c */ /* 0x040ff00000001818 */
[-C--:B------:R-:W-:Y:S08]  /*8560*/  HMMA.16816.F32 R28, R200, R206.reuse, R28 ;  /* 0x000000cec81c723c */ /* 0x080ff0000000181c */
[C---:B------:R-:W-:Y:S01]  /*8570*/  HMMA.16816.F32 R32, R184.reuse, R206, R32 ;  /* 0x000000ceb820723c */ /* 0x040fe20000001820 */
[----:B------:R-:W2:Y:S07]  /*8580*/  LDSM.16.M88.4 R204, [R232+0x9100] ;  /* 0x00910000e8cc783b */ /* 0x000eae0000000200 */
[-C--:B----4-:R-:W-:Y:S08]  /*8590*/  HMMA.16816.F32 R36, R184, R208.reuse, R36 ;  /* 0x000000d0b824723c */ /* 0x090ff00000001824 */
[C---:B------:R-:W-:Y:S08]  /*85a0*/  HMMA.16816.F32 R40, R200.reuse, R208, R40 ;  /* 0x000000d0c828723c */ /* 0x040ff00000001828 */
[-C--:B------:R-:W-:Y:S08]  /*85b0*/  HMMA.16816.F32 R44, R200, R210.reuse, R44 ;  /* 0x000000d2c82c723c */ /* 0x080ff0000000182c */
[C---:B------:R-:W-:Y:S08]  /*85c0*/  HMMA.16816.F32 R48, R184.reuse, R210, R48 ;  /* 0x000000d2b830723c */ /* 0x040ff00000001830 */
[-C--:B-----5:R-:W-:Y:S08]  /*85d0*/  HMMA.16816.F32 R52, R184, R212.reuse, R52 ;  /* 0x000000d4b834723c */ /* 0x0a0ff00000001834 */
[C---:B------:R-:W-:Y:S08]  /*85e0*/  HMMA.16816.F32 R56, R200.reuse, R212, R56 ;  /* 0x000000d4c838723c */ /* 0x040ff00000001838 */
[-C--:B------:R-:W-:Y:S08]  /*85f0*/  HMMA.16816.F32 R60, R200, R214.reuse, R60 ;  /* 0x000000d6c83c723c */ /* 0x080ff0000000183c */
        /* <DEDUP_REMOVED lines=12> */
[----:B------:R-:W-:Y:S08]  /*86c0*/  HMMA.16816.F32 R112, R184, R218, R112 ;  /* 0x000000dab870723c */ /* 0x000ff00000001870 */
[-C--:B-1----:R-:W-:Y:S08]  /*86d0*/  HMMA.16816.F32 R4, R192, R220.reuse, R4 ;  /* 0x000000dcc004723c */ /* 0x082ff00000001804 */
[C---:B--2---:R-:W-:Y:S08]  /*86e0*/  HMMA.16816.F32 R8, R204.reuse, R220, R8 ;  /* 0x000000dccc08723c */ /* 0x044ff00000001808 */
[-C--:B------:R-:W-:Y:S08]  /*86f0*/  HMMA.16816.F32 R12, R204, R222.reuse, R12 ;  /* 0x000000decc0c723c */ /* 0x080ff0000000180c */
[----:B------:R-:W-:Y:S01]  /*8700*/  FMUL.FTZ R4, R4, c[0x0][0x320] ;  /* 0x0000c80004047a20 */ /* 0x000fe20000410000 */
[C---:B------:R-:W-:Y:S03]  /*8710*/  HMMA.16816.F32 R16, R192.reuse, R222, R16 ;  /* 0x000000dec010723c */ /* 0x040fe60000001810 */
[----:B------:R-:W-:Y:S01]  /*8720*/  MUFU.TANH R186, R4 ;  /* 0x0000000400ba7308 */ /* 0x000fe20000002400 */
[----:B------:R-:W-:Y:S02]  /*8730*/  FMUL.FTZ R5, R5, c[0x0][0x320] ;  /* 0x0000c80005057a20 */ /* 0x000fe40000410000 */
[----:B------:R-:W-:Y:S02]  /*8740*/  FMUL.FTZ R6, R6, c[0x0][0x320] ;  /* 0x0000c80006067a20 */ /* 0x000fe40000410000 */
[----:B------:R-:W-:Y:S04]  /*8750*/  FMUL.FTZ R7, R7, c[0x0][0x320] ;  /* 0x0000c80007077a20 */ /* 0x000fe80000410000 */
[----:B------:R-:W-:Y:S01]  /*8760*/  FMUL.FTZ R8, R8, c[0x0][0x320] ;  /* 0x0000c80008087a20 */ /* 0x000fe20000410000 */
[----:B------:R-:W-:Y:S01]  /*8770*/  MUFU.TANH R198, R5 ;  /* 0x0000000500c67308 */ /* 0x000fe20000002400 */
[----:B------:R-:W-:Y:S02]  /*8780*/  FMUL.FTZ R9, R9, c[0x0][0x320] ;  /* 0x0000c80009097a20 */ /* 0x000fe40000410000 */
[----:B------:R-:W-:Y:S02]  /*8790*/  FMUL.FTZ R10, R10, c[0x0][0x320] ;  /* 0x0000c8000a0a7a20 */ /* 0x000fe40000410000 */
[----:B------:R-:W-:Y:S02]  /*87a0*/  FMUL.FTZ R11, R11, c[0x0][0x320] ;  /* 0x0000c8000b0b7a20 */ /* 0x000fe40000410000 */
[----:B------:R-:W-:Y:S02]  /*87b0*/  FMUL.FTZ R12, R12, c[0x0][0x320] ;  /* 0x0000c8000c0c7a20 */ /* 0x000fe40000410000 */
[----:B------:R-:W-:Y:S01]  /*87c0*/  FMUL.FTZ R13, R13, c[0x0][0x320] ;  /* 0x0000c8000d0d7a20 */ /* 0x000fe20000410000 */
[----:B------:R-:W-:Y:S01]  /*87d0*/  MUFU.TANH R187, R6 ;  /* 0x0000000600bb7308 */ /* 0x000fe20000002400 */
[----:B------:R-:W-:Y:S02]  /*87e0*/  FMUL.FTZ R17, R17, c[0x0][0x320] ;  /* 0x0000c80011117a20 */ /* 0x000fe40000410000 */
[----:B------:R-:W-:Y:S02]  /*87f0*/  FMUL.FTZ R18, R18, c[0x0][0x320] ;  /* 0x0000c80012127a20 */ /* 0x000fe40000410000 */
[----:B------:R-:W-:Y:S02]  /*8800*/  FMUL.FTZ R19, R19, c[0x0][0x320] ;  /* 0x0000c80013137a20 */ /* 0x000fe40000410000 */
[----:B------:R-:W-:Y:S02]  /*8810*/  FMUL.FTZ R14, R14, c[0x0][0x320] ;  /* 0x0000c8000e0e7a20 */ /* 0x000fe40000410000 */
[----:B------:R-:W-:Y:S01]  /*8820*/  FMUL.FTZ R15, R15, c[0x0][0x320] ;  /* 0x0000c8000f0f7a20 */ /* 0x000fe20000410000 */
[----:B------:R1:W-:Y:S01]  /*8830*/  MUFU.TANH R199, R7 ;  /* 0x0000000700c77308 */ /* 0x0003e20000002400 */
[----:B------:R-:W-:Y:S09]  /*8840*/  FMUL.FTZ R16, R16, c[0x0][0x320] ;  /* 0x0000c80010107a20 */ /* 0x000ff20000410000 */
[----:B------:R-:W-:Y:S10]  /*8850*/  MUFU.TANH R197, R8 ;  /* 0x0000000800c57308 */ /* 0x000ff40000002400 */
[----:B------:R-:W-:Y:S01]  /*8860*/  MUFU.TANH R200, R9 ;  /* 0x0000000900c87308 */ /* 0x000fe20000002400 */
[----:B-1----:R-:W1:Y:S09]  /*8870*/  LDSM.16.M88.4 R4, [R228+0x800] ;  /* 0x00080000e404783b */ /* 0x002e720000000200 */
[----:B------:R-:W-:Y:S10]  /*8880*/  MUFU.TANH R188, R10 ;  /* 0x0000000a00bc7308 */ /* 0x000ff40000002400 */
[----:B------:R2:W-:Y:S10]  /*8890*/  MUFU.TANH R201, R11 ;  /* 0x0000000b00c97308 */ /* 0x0005f40000002400 */
[----:B------:R-:W-:Y:S10]  /*88a0*/  MUFU.TANH R191, R12 ;  /* 0x0000000c00bf7308 */ /* 0x000ff40000002400 */
[----:B------:R-:W-:Y:S01]  /*88b0*/  MUFU.TANH R189, R13 ;  /* 0x0000000d00bd7308 */ /* 0x000fe20000002400 */
[----:B--2---:R-:W2:Y:S01]  /*88c0*/  LDSM.16.M88.4 R8, [R228+0x1000] ;  /* 0x00100000e408783b */ /* 0x004ea20000000200 */
[-C--:B-1----:R-:W-:Y:S08]  /*88d0*/  HMMA.16816.F32 R20, R192, R4.reuse, R20 ;  /* 0x00000004c014723c */ /* 0x082ff00000001814 */
[----:B------:R-:W-:Y:S01]  /*88e0*/  MUFU.TANH R196, R14 ;  /* 0x0000000e00c47308 */ /* 0x000fe20000002400 */
[C---:B------:R-:W-:Y:S09]  /*88f0*/  HMMA.16816.F32 R24, R204.reuse, R4, R24 ;  /* 0x00000004cc18723c */ /* 0x040ff20000001818 */
[----:B------:R-:W-:Y:S01]  /*8900*/  MUFU.TANH R190, R15 ;  /* 0x0000000f00be7308 */ /* 0x000fe20000002400 */
[-C--:B------:R-:W-:Y:S08]  /*8910*/  HMMA.16816.F32 R28, R204, R6.reuse, R28 ;  /* 0x00000006cc1c723c */ /* 0x080ff0000000181c */
[C---:B------:R-:W-:Y:S01]  /*8920*/  HMMA.16816.F32 R32, R192.reuse, R6, R32 ;  /* 0x00000006c020723c */ /* 0x040fe20000001820 */
[----:B------:R-:W-:Y:S01]  /*8930*/  MUFU.TANH R185, R16 ;  /* 0x0000001000b97308 */ /* 0x000fe20000002400 */
[----:B------:R-:W1:Y:S02]  /*8940*/  LDSM.16.M88.4 R4, [R228+0x1800] ;  /* 0x00180000e404783b */ /* 0x000e640000000200 */
[----:B------:R-:W-:Y:S02]  /*8950*/  FMUL.FTZ R20, R20, c[0x0][0x320] ;  /* 0x0000c80014147a20 */ /* 0x000fe40000410000 */
[----:B------:R-:W-:Y:S02]  /*8960*/  FMUL.FTZ R21, R21, c[0x0][0x320] ;  /* 0x0000c80015157a20 */ /* 0x000fe40000410000 */
[----:B------:R-:W-:Y:S03]  /*8970*/  FMUL.FTZ R22, R22, c[0x0][0x320] ;  /* 0x0000c80016167a20 */ /* 0x000fe60000410000 */
[----:B------:R-:W-:Y:S01]  /*8980*/  MUFU.TANH R184, R17 ;  /* 0x0000001100b87308 */ /* 0x000fe20000002400 */
[----:B------:R-:W-:Y:S02]  /*8990*/  FMUL.FTZ R23, R23, c[0x0][0x320] ;  /* 0x0000c80017177a20 */ /* 0x000fe40000410000 */
[----:B------:R-:W-:Y:S01]  /*89a0*/  FMUL.FTZ R24, R24, c[0x0][0x320] ;  /* 0x0000c80018187a20 */ /* 0x000fe20000410000 */
[-C--:B--2---:R-:W-:Y:S03]  /*89b0*/  HMMA.16816.F32 R36, R192, R8.reuse, R36 ;  /* 0x00000008c024723c */ /* 0x084fe60000001824 */
[----:B------:R-:W-:Y:S02]  /*89c0*/  FMUL.FTZ R25, R25, c[0x0][0x320] ;  /* 0x0000c80019197a20 */ /* 0x000fe40000410000 */
[----:B------:R-:W-:Y:S01]  /*89d0*/  FMUL.FTZ R26, R26, c[0x0][0x320] ;  /* 0x0000c8001a1a7a20 */ /* 0x000fe20000410000 */
[----:B------:R-:W-:Y:S01]  /*89e0*/  MUFU.TANH R18, R18 ;  /* 0x0000001200127308 */ /* 0x000fe20000002400 */
[----:B------:R-:W-:Y:S01]  /*89f0*/  FMUL.FTZ R27, R27, c[0x0][0x320] ;  /* 0x0000c8001b1b7a20 */ /* 0x000fe20000410000 */
[C---:B------:R-:W-:Y:S04]  /*8a00*/  HMMA.16816.F32 R40, R204.reuse, R8, R40 ;  /* 0x00000008cc28723c */ /* 0x040fe80000001828 */
[----:B------:R-:W-:Y:S02]  /*8a10*/  FMUL.FTZ R28, R28, c[0x0][0x320] ;  /* 0x0000c8001c1c7a20 */ /* 0x000fe40000410000 */
[----:B------:R-:W-:Y:S02]  /*8a20*/  FMUL.FTZ R29, R29, c[0x0][0x320] ;  /* 0x0000c8001d1d7a20 */ /* 0x000fe40000410000 */
[----:B------:R-:W-:Y:S01]  /*8a30*/  MUFU.TANH R19, R19 ;  /* 0x0000001300137308 */ /* 0x000fe20000002400 */
[-C--:B------:R-:W-:Y:S03]  /*8a40*/  HMMA.16816.F32 R44, R204, R10.reuse, R44 ;  /* 0x0000000acc2c723c */ /* 0x080fe6000000182c */
[----:B------:R-:W-:Y:S02]  /*8a50*/  FMUL.FTZ R30, R30, c[0x0][0x320] ;  /* 0x0000c8001e1e7a20 */ /* 0x000fe40000410000 */
[----:B------:R-:W-:Y:S02]  /*8a60*/  FMUL.FTZ R31, R31, c[0x0][0x320] ;  /* 0x0000c8001f1f7a20 */ /* 0x000fe40000410000 */
[----:B------:R-:W-:Y:S01]  /*8a70*/  FMUL.FTZ R32, R32, c[0x0][0x320] ;  /* 0x0000c80020207a20 */ /* 0x000fe20000410000 */
[C---:B------:R-:W-:Y:S01]  /*8a80*/  HMMA.16816.F32 R48, R192.reuse, R10, R48 ;  /* 0x0000000ac030723c */ /* 0x040fe20000001830 */
[----:B------:R-:W-:Y:S01]  /*8a90*/  MUFU.TANH R20, R20 ;  /* 0x0000001400147308 */ /* 0x000fe20000002400 */
[----:B------:R-:W2:Y:S02]  /*8aa0*/  LDSM.16.M88.4 R8, [R228+0x2000] ;  /* 0x00200000e408783b */ /* 0x000ea40000000200 */
[----:B------:R-:W-:Y:S02]  /*8ab0*/  FMUL.FTZ R33, R33, c[0x0][0x320] ;  /* 0x0000c80021217a20 */ /* 0x000fe40000410000 */
[----:B------:R-:W-:Y:S02]  /*8ac0*/  FMUL.FTZ R34, R34, c[0x0][0x320] ;  /* 0x0000c80022227a20 */ /* 0x000fe40000410000 */
[-C--:B-1----:R-:W-:Y:S03]  /*8ad0*/  HMMA.16816.F32 R52, R192, R4.reuse, R52 ;  /* 0x00000004c034723c */ /* 0x082fe60000001834 */
[----:B------:R-:W-:Y:S01]  /*8ae0*/  MUFU.TANH R21, R21 ;  /* 0x0000001500157308 */ /* 0x000fe20000002400 */
[----:B------:R-:W-:Y:S02]  /*8af0*/  FMUL.FTZ R35, R35, c[0x0][0x320] ;  /* 0x0000c80023237a20 */ /* 0x000fe40000410000 */
[----:B------:R-:W-:Y:S02]  /*8b00*/  FMUL.FTZ R36, R36, c[0x0][0x320] ;  /* 0x0000c80024247a20 */ /* 0x000fe40000410000 */
[C---:B------:R-:W-:Y:S04]  /*8b10*/  HMMA.16816.F32 R56, R204.reuse, R4, R56 ;  /* 0x00000004cc38723c */ /* 0x040fe80000001838 */
[----:B------:R-:W-:Y:S01]  /*8b20*/  FMUL.FTZ R37, R37, c[0x0][0x320] ;  /* 0x0000c80025257a20 */ /* 0x000fe20000410000 */
[----:B------:R-:W-:Y:S01]  /*8b30*/  MUFU.TANH R22, R22 ;  /* 0x0000001600167308 */ /* 0x000fe20000002400 */
[----:B------:R-:W-:Y:S02]  /*8b40*/  FMUL.FTZ R38, R38, c[0x0][0x320] ;  /* 0x0000c80026267a20 */ /* 0x000fe40000410000 */
[-C--:B------:R-:W-:Y:S04]  /*8b50*/  HMMA.16816.F32 R60, R204, R6.reuse, R60 ;  /* 0x00000006cc3c723c */ /* 0x080fe8000000183c */
[----:B------:R-:W-:Y:S02]  /*8b60*/  FMUL.FTZ R39, R39, c[0x0][0x320] ;  /* 0x0000c80027277a20 */ /* 0x000fe40000410000 */
[----:B------:R-:W-:Y:S01]  /*8b70*/  FMUL.FTZ R40, R40, c[0x0][0x320] ;  /* 0x0000c80028287a20 */ /* 0x000fe20000410000 */
[----:B------:R-:W-:Y:S01]  /*8b80*/  MUFU.TANH R23, R23 ;  /* 0x0000001700177308 */ /* 0x000fe20000002400 */
[C---:B------:R-:W-:Y:S01]  /*8b90*/  HMMA.16816.F32 R64, R192.reuse, R6, R64 ;  /* 0x00000006c040723c */ /* 0x040fe20000001840 */
[----:B------:R-:W1:Y:S03]  /*8ba0*/  LDSM.16.M88.4 R4, [R228+0x2800] ;  /* 0x00280000e404783b */ /* 0x000e660000000200 */
[----:B------:R-:W-:Y:S02]  /*8bb0*/  FMUL.FTZ R41, R41, c[0x0][0x320] ;  /* 0x0000c80029297a20 */ /* 0x000fe40000410000 */
[----:B------:R-:W-:Y:S02]  /*8bc0*/  FMUL.FTZ R42, R42, c[0x0][0x320] ;  /* 0x0000c8002a2a7a20 */ /* 0x000fe40000410000 */
[----:B------:R-:W-:Y:S01]  /*8bd0*/  FMUL.FTZ R43, R43, c[0x0][0x320] ;  /* 0x0000c8002b2b7a20 */ /* 0x000fe20000410000 */
[----:B------:R-:W-:Y:S01]  /*8be0*/  MUFU.TANH R24, R24 ;  /* 0x0000001800187308 */ /* 0x000fe20000002400 */
[-C--:B--2---:R-:W-:Y:S03]  /*8bf0*/  HMMA.16816.F32 R68, R192, R8.reuse, R68 ;  /* 0x00000008c044723c */ /* 0x084fe60000001844 */
[----:B------:R-:W-:Y:S02]  /*8c00*/  FMUL.FTZ R44, R44, c[0x0][0x320] ;  /* 0x0000c8002c2c7a20 */ /* 0x000fe40000410000 */
[----:B------:R-:W-:Y:S02]  /*8c10*/  FMUL.FTZ R45, R45, c[0x0][0x320] ;  /* 0x0000c8002d2d7a20 */ /* 0x000fe40000410000 */
[----:B------:R-:W-:Y:S01]  /*8c20*/  FMUL.FTZ R46, R46, c[0x0][0x320] ;  /* 0x0000c8002e2e7a20 */ /* 0x000fe20000410000 */
[C---:B------:R-:W-:Y:S01]  /*8c30*/  HMMA.16816.F32 R72, R204.reuse, R8, R72 ;  /* 0x00000008cc48723c */ /* 0x040fe20000001848 */
[----:B------:R-:W-:Y:S03]  /*8c40*/  MUFU.TANH R25, R25 ;  /* 0x0000001900197308 */ /* 0x000fe60000002400 */
[----:B------:R-:W-:Y:S02]  /*8c50*/  FMUL.FTZ R47, R47, c[0x0][0x320] ;  /* 0x0000c8002f2f7a20 */ /* 0x000fe40000410000 */
[----:B------:R-:W-:Y:S02]  /*8c60*/  FMUL.FTZ R64, R64, c[0x0][0x320] ;  /* 0x0000c80040407a20 */ /* 0x000fe40000410000 */
[-C--:B------:R-:W-:Y:S03]  /*8c70*/  HMMA.16816.F32 R76, R204, R10.reuse, R76 ;  /* 0x0000000acc4c723c */ /* 0x080fe6000000184c */
[----:B------:R-:W-:Y:S01]  /*8c80*/  MUFU.TANH R211, R64 ;  /* 0x0000004000d37308 */ /* 0x000fe20000002400 */
[----:B------:R-:W-:Y:S02]  /*8c90*/  FMUL.FTZ R48, R48, c[0x0][0x320] ;  /* 0x0000c80030307a20 */ /* 0x000fe40000410000 */
[----:B------:R-:W-:Y:S02]  /*8ca0*/  FMUL.FTZ R49, R49, c[0x0][0x320] ;  /* 0x0000c80031317a20 */ /* 0x000fe40000410000 */
[C---:B------:R-:W-:Y:S01]  /*8cb0*/  HMMA.16816.F32 R80, R192.reuse, R10, R80 ;  /* 0x0000000ac050723c */ /* 0x040fe20000001850 */
[----:B------:R-:W2:Y:S01]  /*8cc0*/  LDSM.16.M88.4 R8, [R228+0x3000] ;  /* 0x00300000e408783b */ /* 0x000ea20000000200 */
[----:B------:R-:W-:Y:S04]  /*8cd0*/  DEPBAR.LE SB0, 0x0 ;  /* 0x000080000000791a */ /* 0x000fe80000000000 */
[----:B------:R-:W-:Y:S01]  /*8ce0*/  MUFU.TANH R26, R26 ;  /* 0x0000001a001a7308 */ /* 0x000fe20000002400 */
[----:B------:R-:W-:Y:S01]  /*8cf0*/  FMUL.FTZ R50, R50, c[0x0][0x320] ;  /* 0x0000c80032327a20 */ /* 0x000fe20000410000 */
[-C--:B-1----:R-:W-:Y:S01]  /*8d00*/  HMMA.16816.F32 R84, R192, R4.reuse, R84 ;  /* 0x00000004c054723c */ /* 0x082fe20000001854 */
[----:B------:R-:W-:Y:S04]  /*8d10*/  BAR.SYNC.DEFER_BLOCKING 0x0 ;  /* 0x0000000000007b1d */ /* 0x000fe80000010000 */
[----:B------:R-:W-:Y:S02]  /*8d20*/  FMUL.FTZ R75, R75, c[0x0][0x320] ;  /* 0x0000c8004b4b7a20 */ /* 0x000fe40000410000 */
[----:B------:R-:W-:Y:S01]  /*8d30*/  FMUL.FTZ R51, R51, c[0x0][0x320] ;  /* 0x0000c80033337a20 */ /* 0x000fe20000410000 */
[----:B------:R-:W-:Y:S01]  /*8d40*/  MUFU.TANH R27, R27 ;  /* 0x0000001b001b7308 */ /* 0x000fe20000002400 */
[C---:B------:R-:W-:Y:S04]  /*8d50*/  HMMA.16816.F32 R88, R204.reuse, R4, R88 ;  /* 0x00000004cc58723c */ /* 0x040fe80000001858 */
[----:B------:R-:W-:Y:S02]  /*8d60*/  FMUL.FTZ R52, R52, c[0x0][0x320] ;  /* 0x0000c80034347a20 */ /* 0x000fe40000410000 */
[----:B------:R-:W-:Y:S02]  /*8d70*/  FMUL.FTZ R53, R53, c[0x0][0x320] ;  /* 0x0000c80035357a20 */ /* 0x000fe40000410000 */
[-C--:B------:R-:W-:Y:S01]  /*8d80*/  HMMA.16816.F32 R92, R204, R6.reuse, R92 ;  /* 0x00000006cc5c723c */ /* 0x080fe2000000185c */
[----:B------:R-:W-:Y:S03]  /*8d90*/  MUFU.TANH R64, R75 ;  /* 0x0000004b00407308 */ /* 0x000fe60000002400 */
[----:B------:R-:W-:Y:S02]  /*8da0*/  FMUL.FTZ R54, R54, c[0x0][0x320] ;  /* 0x0000c80036367a20 */ /* 0x000fe40000410000 */
[----:B------:R-:W-:Y:S02]  /*8db0*/  FMUL.FTZ R55, R55, c[0x0][0x320] ;  /* 0x0000c80037377a20 */ /* 0x000fe40000410000 */
[----:B------:R-:W-:Y:S01]  /*8dc0*/  FMUL.FTZ R87, R87, c[0x0][0x320] ;  /* 0x0000c80057577a20 */ /* 0x000fe20000410000 */
[C---:B------:R-:W-:Y:S02]  /*8dd0*/  HMMA.16816.F32 R96, R192.reuse, R6, R96 ;  /* 0x00000006c060723c */ /* 0x040fe40000001860 */
[----:B------:R-:W-:Y:S02]  /*8de0*/  MUFU.TANH R28, R28 ;  /* 0x0000001c001c7308 */ /* 0x000fe40000002400 */
[----:B------:R-:W-:Y:S02]  /*8df0*/  FMUL.FTZ R56, R56, c[0x0][0x320] ;  /* 0x0000c80038387a20 */ /* 0x000fe40000410000 */
[----:B------:R-:W-:Y:S02]  /*8e00*/  FMUL.FTZ R57, R57, c[0x0][0x320] ;  /* 0x0000c80039397a20 */ /* 0x000fe40000410000 */
[-C--:B--2---:R-:W-:Y:S04]  /*8e10*/  HMMA.16816.F32 R100, R192, R8.reuse, R100 ;  /* 0x00000008c064723c */ /* 0x084fe80000001864 */
[----:B------:R-:W1:Y:S01]  /*8e20*/  MUFU.TANH R0, R87 ;  /* 0x0000005700007308 */ /* 0x000e620000002400 */
[----:B------:R-:W-:Y:S02]  /*8e30*/  FMUL.FTZ R58, R58, c[0x0][0x320] ;  /* 0x0000c8003a3a7a20 */ /* 0x000fe40000410000 */
[----:B------:R-:W-:Y:S01]  /*8e40*/  FMUL.FTZ R93, R93, c[0x0][0x320] ;  /* 0x0000c8005d5d7a20 */ /* 0x000fe20000410000 */
[C---:B------:R-:W-:Y:S04]  /*8e50*/  HMMA.16816.F32 R104, R204.reuse, R8, R104 ;  /* 0x00000008cc68723c */ /* 0x040fe80000001868 */
[----:B------:R-:W-:Y:S02]  /*8e60*/  FMUL.FTZ R59, R59, c[0x0][0x320] ;  /* 0x0000c8003b3b7a20 */ /* 0x000fe40000410000 */
[----:B------:R-:W-:Y:S01]  /*8e70*/  MUFU.TANH R29, R29 ;  /* 0x0000001d001d7308 */ /* 0x000fe20000002400 */
[----:B------:R-:W-:Y:S01]  /*8e80*/  FMUL.FTZ R60, R60, c[0x0][0x320] ;  /* 0x0000c8003c3c7a20 */ /* 0x000fe20000410000 */
[-C--:B------:R-:W-:Y:S04]  /*8e90*/  HMMA.16816.F32 R108, R204, R10.reuse, R108 ;  /* 0x0000000acc6c723c */ /* 0x080fe8000000186c */
[----:B------:R-:W-:Y:S02]  /*8ea0*/  FMUL.FTZ R61, R61, c[0x0][0x320] ;  /* 0x0000c8003d3d7a20 */ /* 0x000fe40000410000 */
[----:B------:R-:W-:Y:S02]  /*8eb0*/  FMUL.FTZ R62, R62, c[0x0][0x320] ;  /* 0x0000c8003e3e7a20 */ /* 0x000fe40000410000 */
[----:B------:R-:W-:Y:S01]  /*8ec0*/  MUFU.TANH R30, R30 ;  /* 0x0000001e001e7308 */ /* 0x000fe20000002400 */
[----:B------:R-:W-:Y:S01]  /*8ed0*/  HMMA.16816.F32 R112, R192, R10, R112 ;  /* 0x0000000ac070723c */ /* 0x000fe20000001870 */
[----:B-1----:R1:W-:Y:S03]  /*8ee0*/  STL [R1+0x8], R0 ;  /* 0x0000080001007387 */ /* 0x0023e60000100800 */
[----:B------:R-:W-:Y:S02]  /*8ef0*/  FMUL.FTZ R63, R63, c[0x0][0x320] ;  /* 0x0000c8003f3f7a20 */ /* 0x000fe40000410000 */
[----:B------:R-:W-:Y:S02]  /*8f00*/  FMUL.FTZ R65, R65, c[0x0][0x320] ;  /* 0x0000c80041417a20 */ /* 0x000fe40000410000 */
[----:B------:R-:W-:Y:S01]  /*8f10*/  FMUL.FTZ R66, R66, c[0x0][0x320] ;  /* 0x0000c80042427a20 */ /* 0x000fe20000410000 */
[----:B------:R-:W-:Y:S03]  /*8f20*/  MUFU.TANH R31, R31 ;  /* 0x0000001f001f7308 */ /* 0x000fe60000002400 */
        /* <DEDUP_REMOVED lines=10> */
[----:B-1----:R-:W1:Y:S01]  /*8fd0*/  MUFU.TANH R0, R93 ;  /* 0x0000005d00007308 */ /* 0x002e620000002400 */
[----:B------:R-:W-:Y:S02]  /*8fe0*/  FMUL.FTZ R109, R109, c[0x0][0x320] ;  /* 0x0000c8006d6d7a20 */ /* 0x000fe40000410000 */
[----:B------:R-:W-:Y:S02]  /*8ff0*/  FMUL.FTZ R75, R110, c[0x0][0x320] ;  /* 0x0000c8006e4b7a20 */ /* 0x000fe40000410000 */
[----:B------:R-:W-:Y:S02]  /*9000*/  FMUL.FTZ R112, R112, c[0x0][0x320] ;  /* 0x0000c80070707a20 */ /* 0x000fe40000410000 */
[----:B------:R-:W-:Y:S02]  /*9010*/  FMUL.FTZ R113, R113, c[0x0][0x320] ;  /* 0x0000c80071717a20 */ /* 0x000fe40000410000 */
[----:B------:R-:W-:Y:S01]  /*9020*/  FMUL.FTZ R114, R114, c[0x0][0x320] ;  /* 0x0000c80072727a20 */ /* 0x000fe20000410000 */
[----:B------:R-:W2:Y:S01]  /*9030*/  MUFU.TANH R33, R33 ;  /* 0x0000002100217308 */ /* 0x000ea20000002400 */
[----:B------:R-:W-:Y:S02]  /*9040*/  FMUL.FTZ R115, R115, c[0x0][0x320] ;  /* 0x0000c80073737a20 */ /* 0x000fe40000410000 */
[----:B------:R-:W-:Y:S02]  /*9050*/  FMUL.FTZ R67, R67, c[0x0][0x320] ;  /* 0x0000c80043437a20 */ /* 0x000fe40000410000 */
[----:B------:R-:W-:Y:S02]  /*9060*/  FMUL.FTZ R68, R68, c[0x0][0x320] ;  /* 0x0000c80044447a20 */ /* 0x000fe40000410000 */
[----:B------:R-:W-:Y:S02]  /*9070*/  FMUL.FTZ R69, R69, c[0x0][0x320] ;  /* 0x0000c80045457a20 */ /* 0x000fe40000410000 */
[----:B------:R-:W-:Y:S01]  /*9080*/  FMUL.FTZ R70, R70, c[0x0][0x320] ;  /* 0x0000c80046467a20 */ /* 0x000fe20000410000 */
[----:B------:R-:W3:Y:S01]  /*9090*/  MUFU.TANH R34, R34 ;  /* 0x0000002200227308 */ /* 0x000ee20000002400 */
[----:B------:R-:W-:Y:S02]  /*90a0*/  FMUL.FTZ R71, R71, c[0x0][0x320] ;  /* 0x0000c80047477a20 */ /* 0x000fe40000410000 */
[----:B------:R-:W-:Y:S01]  /*90b0*/  FMUL.FTZ R72, R72, c[0x0][0x320] ;  /* 0x0000c80048487a20 */ /* 0x000fe20000410000 */
[----:B-1----:R1:W-:Y:S01]  /*90c0*/  STL [R1+0x10], R0 ;  /* 0x0000100001007387 */ /* 0x0023e20000100800 */
[----:B------:R-:W-:Y:S02]  /*90d0*/  FMUL.FTZ R73, R73, c[0x0][0x320] ;  /* 0x0000c80049497a20 */ /* 0x000fe40000410000 */
[----:B------:R-:W-:Y:S02]  /*90e0*/  FMUL.FTZ R76, R76, c[0x0][0x320] ;  /* 0x0000c8004c4c7a20 */ /* 0x000fe40000410000 */
[----:B------:R-:W-:Y:S01]  /*90f0*/  FMUL.FTZ R77, R77, c[0x0][0x320] ;  /* 0x0000c8004d4d7a20 */ /* 0x000fe20000410000 */
[----:B------:R-:W4:Y:S01]  /*9100*/  MUFU.TANH R35, R35 ;  /* 0x0000002300237308 */ /* 0x000f220000002400 */
[----:B------:R-:W-:Y:S02]  /*9110*/  FMUL.FTZ R78, R78, c[0x0][0x320] ;  /* 0x0000c8004e4e7a20 */ /* 0x000fe40000410000 */
[----:B------:R-:W-:Y:S02]  /*9120*/  FMUL.FTZ R79, R79, c[0x0][0x320] ;  /* 0x0000c8004f4f7a20 */ /* 0x000fe40000410000 */
[----:B------:R-:W-:Y:S02]  /*9130*/  FMUL.FTZ R80, R80, c[0x0][0x320] ;  /* 0x0000c80050507a20 */ /* 0x000fe40000410000 */
[----:B------:R-:W-:Y:S02]  /*9140*/  FMUL.FTZ R82, R82, c[0x0][0x320] ;  /* 0x0000c80052527a20 */ /* 0x000fe40000410000 */
[----:B------:R-:W-:Y:S01]  /*9150*/  FMUL.FTZ R83, R83, c[0x0][0x320] ;  /* 0x0000c80053537a20 */ /* 0x000fe20000410000 */
[----:B------:R-:W1:Y:S01]  /*9160*/  MUFU.TANH R36, R36 ;  /* 0x0000002400247308 */ /* 0x000e620000002400 */
        /* <DEDUP_REMOVED lines=17> */
[----:B------:R2:W2:Y:S01]  /*9280*/  MUFU.TANH R17, R39 ;  /* 0x0000002700117308 */ /* 0x0004a20000002400 */
[----:B------:R-:W-:Y:S02]  /*9290*/  FMUL.FTZ R108, R108, c[0x0][0x320] ;  /* 0x0000c8006c6c7a20 */ /* 0x000fe40000410000 */
[----:B-1----:R-:W-:Y:S07]  /*92a0*/  FMUL.FTZ R0, R111, c[0x0][0x320] ;  /* 0x0000c8006f007a20 */ /* 0x002fee0000410000 */
[----:B------:R-:W1:Y:S10]  /*92b0*/  MUFU.TANH R40, R40 ;  /* 0x0000002800287308 */ /* 0x000e740000002400 */
[----:B------:R-:W1:Y:S10]  /*92c0*/  MUFU.TANH R41, R41 ;  /* 0x0000002900297308 */ /* 0x000e740000002400 */
[----:B------:R-:W1:Y:S10]  /*92d0*/  MUFU.TANH R42, R42 ;  /* 0x0000002a002a7308 */ /* 0x000e740000002400 */
[----:B------:R1:W1:Y:S10]  /*92e0*/  MUFU.TANH R203, R43 ;  /* 0x0000002b00cb7308 */ /* 0x0002740000002400 */
[----:B------:R1:W1:Y:S10]  /*92f0*/  MUFU.TANH R202, R44 ;  /* 0x0000002c00ca7308 */ /* 0x0002740000002400 */
[----:B------:R1:W1:Y:S10]  /*9300*/  MUFU.TANH R208, R45 ;  /* 0x0000002d00d07308 */ /* 0x0002740000002400 */
[----:B------:R1:W1:Y:S10]  /*9310*/  MUFU.TANH R209, R46 ;  /* 0x0000002e00d17308 */ /* 0x0002740000002400 */
[----:B------:R1:W1:Y:S10]  /*9320*/  MUFU.TANH R216, R47 ;  /* 0x0000002f00d87308 */ /* 0x0002740000002400 */
[----:B------:R-:W1:Y:S10]  /*9330*/  MUFU.TANH R48, R48 ;  /* 0x0000003000307308 */ /* 0x000e740000002400 */
        /* <DEDUP_REMOVED lines=58> */
[----:B------:R1:W1:Y:S10]  /*96e0*/  MUFU.TANH R74, R0 ;  /* 0x00000000004a7308 */ /* 0x0002740000002400 */
[----:B------:R-:W1:Y:S10]  /*96f0*/  MUFU.TANH R112, R112 ;  /* 0x0000007000707308 */ /* 0x000e740000002400 */
[----:B------:R-:W1:Y:S10]  /*9700*/  MUFU.TANH R113, R113 ;  /* 0x0000007100717308 */ /* 0x000e740000002400 */
[----:B------:R-:W1:Y:S10]  /*9710*/  MUFU.TANH R114, R114 ;  /* 0x0000007200727308 */ /* 0x000e740000002400 */
[----:B------:R-:W1:Y:S02]  /*9720*/  MUFU.TANH R115, R115 ;  /* 0x0000007300737308 */ /* 0x000e640000002400 */
[----:B-1234-:R-:W-:-:S05]  /*9730*/  @P0 BRA `(.L_x_22) ;  /* 0xffffe0d000000947 */ /* 0x01efca000383ffff */
.L_x_21:
[----:B------:R1:W-:Y:S01]  /*9740*/  STL [R1+0x44], R234 ;  /* 0x000044ea01007387 */ /* 0x0003e20000100800 */
[----:B------:R-:W-:Y:S01]  /*9750*/  FMNMX.FTZ R0, R186, R3, !PT ;  /* 0x00000003ba007209 */ /* 0x000fe20007810000 */
[----:B------:R-:W-:Y:S01]  /*9760*/  UISETP.GT.AND UP0, UPT, UR6, UR8, UPT ;  /* 0x000000080600728c */ /* 0x000fe2000bf04270 */
[----:B------:R-:W-:Y:S01]  /*9770*/  FMNMX.FTZ R2, R197, R117, !PT ;  /* 0x00000075c5027209 */ /* 0x000fe20007810000 */
[----:B------:R-:W0:Y:S01]  /*9780*/  LDGDEPBAR ;  /* 0x00000000000079af */ /* 0x000e220000000000 */
[----:B------:R-:W-:Y:S01]  /*9790*/  FMNMX.FTZ R0, R198, R0, !PT ;  /* 0x00000000c6007209 */ /* 0x000fe20007810000 */
[----:B------:R-:W-:Y:S01]  /*97a0*/  UIADD3 UR6, UR6, -0x1, URZ ;  /* 0xffffffff06067890 */ /* 0x000fe2000fffe03f */
[----:B------:R-:W-:Y:S02]  /*97b0*/  FMNMX.FTZ R2, R200, R2, !PT ;  /* 0x00000002c8027209 */ /* 0x000fe40007810000 */
[----:B------:R-:W-:Y:S02]  /*97c0*/  FMNMX.FTZ R0, R185, R0, !PT ;  /* 0x00000000b9007209 */ /* 0x000fe40007810000 */
[----:B------:R-:W-:Y:S02]  /*97d0*/  FMNMX.FTZ R2, R191, R2, !PT ;  /* 0x00000002bf027209 */ /* 0x000fe40007810000 */
[----:B------:R-:W-:Y:S02]  /*97e0*/  FMNMX.FTZ R0, R184, R0, !PT ;  /* 0x00000000b8007209 */ /* 0x000fe40007810000 */
[----:B------:R-:W-:Y:S02]  /*97f0*/  FMNMX.FTZ R2, R189, R2, !PT ;  /* 0x00000002bd027209 */ /* 0x000fe40007810000 */
[----:B------:R-:W-:Y:S02]  /*9800*/  FMNMX.FTZ R0, R20, R0, !PT ;  /* 0x0000000014007209 */ /* 0x000fe40007810000 */
[----:B------:R-:W-:Y:S02]  /*9810*/  FMNMX.FTZ R2, R24, R2, !PT ;  /* 0x0000000218027209 */ /* 0x000fe40007810000 */
[----:B------:R-:W-:Y:S02]  /*9820*/  FMNMX.FTZ R0, R21, R0, !PT ;  /* 0x0000000015007209 */ /* 0x000fe40007810000 */
[----:B------:R-:W-:Y:S01]  /*9830*/  FMNMX.FTZ R2, R25, R2, !PT ;  /* 0x0000000219027209 */ /* 0x000fe20007810000 */
[----:B-1----:R-:W3:Y:S01]  /*9840*/  LDL.LU R234, [R1+0x8] ;  /* 0x0000080001ea7983 */ /* 0x002ee20000300800 */
[----:B------:R-:W-:Y:S02]  /*9850*/  FMNMX.FTZ R0, R32, R0, !PT ;  /* 0x0000000020007209 */ /* 0x000fe40007810000 */
[----:B------:R-:W-:Y:S01]  /*9860*/  FMNMX.FTZ R2, R28, R2, !PT ;  /* 0x000000021c027209 */ /* 0x000fe20007810000 */
[----:B------:R-:W4:Y:S01]  /*9870*/  LDL.LU R108, [R1+0x10] ;  /* 0x00001000016c7983 */ /* 0x000f220000300800 */
[----:B------:R-:W-:Y:S02]  /*9880*/  FMNMX.FTZ R0, R33, R0, !PT ;  /* 0x0000000021007209 */ /* 0x000fe40007810000 */
[----:B------:R-:W-:Y:S01]  /*9890*/  FMNMX.FTZ R2, R29, R2, !PT ;  /* 0x000000021d027209 */ /* 0x000fe20007810000 */
[----:B------:R-:W-:Y:S01]  /*98a0*/  STL [R1+0x40], R233 ;  /* 0x000040e901007387 */ /* 0x000fe20000100800 */
        /* <DEDUP_REMOVED lines=10> */
[----:B--2---:R-:W-:Y:S01]  /*9950*/  FMNMX.FTZ R4, R187, R116, !PT ;  /* 0x00000074bb047209 */ /* 0x004fe20007810000 */
        /* <DEDUP_REMOVED lines=16> */
[----:B------:R-:W-:Y:S02]  /*9a60*/  MOV R194, R59 ;  /* 0x0000003b00c27202 */ /* 0x000fe40000000f00 */
        /* <DEDUP_REMOVED lines=10> */
[----:B------:R-:W-:Y:S02]  /*9b10*/  MOV R192, R65 ;  /* 0x0000004100c07202 */ /* 0x000fe40000000f00 */
        /* <DEDUP_REMOVED lines=28> */
[----:B------:R-:W1:Y:S01]  /*9ce0*/  SHFL.BFLY PT, R7, R0, 0x2, 0x1f ;  /* 0x0c401f0000077f89 */ /* 0x000e6200000e0000 */
        /* <DEDUP_REMOVED lines=22> */
[----:B------:R-:W-:Y:S02]  /*9e50*/  MOV R94, R53 ;  /* 0x00000035005e7202 */ /* 0x000fe40000000f00 */
[----:B------:R-:W-:Y:S01]  /*9e60*/  FMNMX.FTZ R5, R63, R5, !PT ;  /* 0x000000053f057209 */ /* 0x000fe20007810000 */
[----:B------:R-:W-:Y:S01]  /*9e70*/  LDSM.16.MT88.4 R52, [R225+0x100] ;  /* 0x00010000e134783b */ /* 0x000fe20000004200 */
[----:B------:R-:W-:Y:S02]  /*9e80*/  MOV R111, R66 ;  /* 0x00000042006f7202 */ /* 0x000fe40000000f00 */
[----:B------:R-:W-:Y:S02]  /*9e90*/  FMNMX.FTZ R5, R94, R5, !PT ;  /* 0x000000055e057209 */ /* 0x000fe40007810000 */
[----:B------:R-:W-:Y:S02]  /*9ea0*/  PLOP3.LUT P0, PT, PT, PT, UP0, 0x80, 0x0 ;  /* 0x000000000000781c */ /* 0x000fe40003f0f008 */
[----:B----4-:R-:W-:Y:S02]  /*9eb0*/  FMNMX.FTZ R2, R108, R2, !PT ;  /* 0x000000026c027209 */ /* 0x010fe40007810000 */
[----:B-1----:R-:W-:Y:S02]  /*9ec0*/  FMNMX.FTZ R0, R0, R7, !PT ;  /* 0x0000000700007209 */ /* 0x002fe40007810000 */
[----:B------:R-:W-:Y:S02]  /*9ed0*/  FMNMX.FTZ R2, R206, R2, !PT ;  /* 0x00000002ce027209 */ /* 0x000fe40007810000 */
[----:B---3--:R-:W-:Y:S01]  /*9ee0*/  FMNMX.FTZ R4, R234, R4, !PT ;  /* 0x00000004ea047209 */ /* 0x008fe20007810000 */
[----:B------:R-:W1:Y:S01]  /*9ef0*/  SHFL.BFLY PT, R73, R0, 0x1, 0x1f ;  /* 0x0c201f0000497f89 */ /* 0x000e6200000e0000 */
[----:B------:R-:W-:Y:S02]  /*9f00*/  FMNMX.FTZ R2, R205, R2, !PT ;  /* 0x00000002cd027209 */ /* 0x000fe40007810000 */
[----:B------:R-:W-:Y:S02]  /*9f10*/  FMNMX.FTZ R4, R98, R4, !PT ;  /* 0x0000000462047209 */ /* 0x000fe40007810000 */
[----:B------:R-:W-:Y:S02]  /*9f20*/  FMNMX.FTZ R2, R204, R2, !PT ;  /* 0x00000002cc027209 */ /* 0x000fe40007810000 */
[----:B------:R-:W-:Y:S02]  /*9f30*/  FMNMX.FTZ R4, R99, R4, !PT ;  /* 0x0000000463047209 */ /* 0x000fe40007810000 */
[----:B------:R-:W-:Y:S02]  /*9f40*/  FMNMX.FTZ R2, R109, R2, !PT ;  /* 0x000000026d027209 */ /* 0x000fe40007810000 */
[----:B------:R-:W-:Y:S03]  /*9f50*/  FMNMX.FTZ R4, R102, R4, !PT ;  /* 0x0000000466047209 */ /* 0x000fe60007810000 */
[----:B------:R-:W2:Y:S01]  /*9f60*/  SHFL.BFLY PT, R71, R2, 0x2, 0x1f ;  /* 0x0c401f0002477f89 */ /* 0x000ea200000e0000 */
[----:B------:R-:W-:Y:S04]  /*9f70*/  FMNMX.FTZ R4, R103, R4, !PT ;  /* 0x0000000467047209 */ /* 0x000fe80007810000 */
[----:B------:R-:W-:Y:S04]  /*9f80*/  FMNMX.FTZ R4, R114, R4, !PT ;  /* 0x0000000472047209 */ /* 0x000fe80007810000 */
[----:B------:R-:W-:Y:S02]  /*9f90*/  FMNMX.FTZ R4, R115, R4, !PT ;  /* 0x0000000473047209 */ /* 0x000fe40007810000 */
[----:B-1----:R-:W-:Y:S03]  /*9fa0*/  FMNMX.FTZ R73, R0, R73, !PT ;  /* 0x0000004900497209 */ /* 0x002fe60007810000 */
[----:B------:R-:W1:Y:S02]  /*9fb0*/  SHFL.BFLY PT, R6, R4, 0x2, 0x1f ;  /* 0x0c401f0004067f89 */ /* 0x000e6400000e0000 */
[C---:B------:R-:W-:Y:S02]  /*9fc0*/  FADD.FTZ R0, -R73.reuse, R3 ;  /* 0x0000000349007221 */ /* 0x040fe40000010100 */
[----:B------:R-:W-:Y:S04]  /*9fd0*/  FMUL.FTZ R105, R73, c[0x0][0x2d0] ;  /* 0x0000b40049697a20 */ /* 0x000fe80000410000 */
[--C-:B------:R-:W-:Y:S01]  /*9fe0*/  FFMA.FTZ R7, R32, c[0x0][0x2d0], -R105.reuse ;  /* 0x0000b40020077a23 */ /* 0x100fe20000010869 */
[----:B--2---:R-:W-:Y:S01]  /*9ff0*/  FMNMX.FTZ R71, R2, R71, !PT ;  /* 0x0000004702477209 */ /* 0x004fe20007810000 */
[--C-:B------:R-:W-:Y:S01]  /*a000*/  FFMA.FTZ R9, R20, c[0x0][0x2d0], -R105.reuse ;  /* 0x0000b40014097a23 */ /* 0x100fe20000010869 */
[----:B------:R-:W-:Y:S01]  /*a010*/  FMNMX.FTZ R2, R58, R5, !PT ;  /* 0x000000053a027209 */ /* 0x000fe20007810000 */
[--C-:B------:R-:W-:Y:S02]  /*a020*/  FFMA.FTZ R8, R21, c[0x0][0x2d0], -R105.reuse ;  /* 0x0000b40015087a23 */ /* 0x100fe40000010869 */
[----:B------:R2:W-:Y:S01]  /*a030*/  MUFU.EX2 R87, R9 ;  /* 0x0000000900577308 */ /* 0x0005e20000000800 */
[----:B------:R-:W-:Y:S01]  /*a040*/  FMNMX.FTZ R2, R47, R2, !PT ;  /* 0x000000022f027209 */ /* 0x000fe20007810000 */
[----:B------:R-:W3:Y:S01]  /*a050*/  SHFL.BFLY PT, R5, R71, 0x1, 0x1f ;  /* 0x0c201f0047057f89 */ /* 0x000ee200000e0000 */
[--C-:B------:R-:W-:Y:S02]  /*a060*/  FFMA.FTZ R16, R48, c[0x0][0x2d0], -R105.reuse ;  /* 0x0000b40030107a23 */ /* 0x100fe40000010869 */
[----:B------:R-:W-:Y:S01]  /*a070*/  FMNMX.FTZ R2, R44, R2, !PT ;  /* 0x000000022c027209 */ /* 0x000fe20007810000 */
[--C-:B------:R-:W-:Y:S02]  /*a080*/  FFMA.FTZ R100, R100, c[0x0][0x2d0], -R105.reuse ;  /* 0x0000b40064647a23 */ /* 0x100fe40000010869 */
[--C-:B------:R-:W-:Y:S01]  /*a090*/  FFMA.FTZ R101, R101, c[0x0][0x2d0], -R105.reuse ;  /* 0x0000b40065657a23 */ /* 0x100fe20000010869 */
[----:B------:R-:W-:Y:S01]  /*a0a0*/  FMNMX.FTZ R3, R111, R2, !PT ;  /* 0x000000026f037209 */ /* 0x000fe20007810000 */
[----:B------:R-:W-:Y:S01]  /*a0b0*/  MUFU.EX2 R83, R8 ;  /* 0x0000000800537308 */ /* 0x000fe20000000800 */
[----:B------:R-:W-:Y:S01]  /*a0c0*/  FMUL.FTZ R2, R0, c[0x0][0x2d0] ;  /* 0x0000b40000027a20 */ /* 0x000fe20000410000 */
[----:B-1----:R-:W-:Y:S01]  /*a0d0*/  FMNMX.FTZ R4, R4, R6, !PT ;  /* 0x0000000604047209 */ /* 0x002fe20007810000 */
[--C-:B------:R-:W-:Y:S01]  /*a0e0*/  FFMA.FTZ R6, R33, c[0x0][0x2d0], -R105.reuse ;  /* 0x0000b40021067a23 */ /* 0x100fe20000010869 */
[----:B------:R-:W-:Y:S03]  /*a0f0*/  FMNMX.FTZ R0, R207, R3, !PT ;  /* 0x00000003cf007209 */ /* 0x000fe60007810000 */
[----:B------:R-:W1:Y:S01]  /*a100*/  SHFL.BFLY PT, R72, R4, 0x1, 0x1f ;  /* 0x0c201f0004487f89 */ /* 0x000e6200000e0000 */
[----:B------:R-:W-:Y:S02]  /*a110*/  FMNMX.FTZ R0, R75, R0, !PT ;  /* 0x000000004b007209 */ /* 0x000fe40007810000 */
[----:B------:R4:W4:Y:S02]  /*a120*/  MUFU.EX2 R70, R2 ;  /* 0x0000000200467308 */ /* 0x0009240000000800 */
[----:B------:R-:W-:Y:S01]  /*a130*/  FMNMX.FTZ R0, R74, R0, !PT ;  /* 0x000000004a007209 */ /* 0x000fe20007810000 */
[--C-:B--2---:R-:W-:Y:S01]  /*a140*/  FFMA.FTZ R9, R36, c[0x0][0x2d0], -R105.reuse ;  /* 0x0000b40024097a23 */ /* 0x104fe20000010869 */
[----:B---3--:R-:W-:Y:S03]  /*a150*/  FMNMX.FTZ R71, R71, R5, !PT ;  /* 0x0000000547477209 */ /* 0x008fe60007810000 */
[----:B------:R-:W2:Y:S03]  /*a160*/  SHFL.BFLY PT, R3, R0, 0x2, 0x1f ;  /* 0x0c401f0000037f89 */ /* 0x000ea600000e0000 */
[----:B------:R-:W-:Y:S01]  /*a170*/  MUFU.EX2 R86, R6 ;  /* 0x0000000600567308 */ /* 0x000fe20000000800 */
[----:B------:R-:W-:Y:S04]  /*a180*/  FMUL.FTZ R96, R71, c[0x0][0x2d0] ;  /* 0x0000b40047607a20 */ /* 0x000fe80000410000 */
[--C-:B------:R-:W-:Y:S02]  /*a190*/  FFMA.FTZ R32, R40, c[0x0][0x2d0], -R96.reuse ;  /* 0x0000b40028207a23 */ /* 0x100fe40000010860 */
[----:B------:R-:W-:Y:S03]  /*a1a0*/  FFMA.FTZ R48, R202, c[0x0][0x2d0], -R96 ;  /* 0x0000b400ca307a23 */ /* 0x000fe60000010860 */
[----:B------:R-:W-:Y:S01]  /*a1b0*/  MUFU.EX2 R43, R9 ;  /* 0x00000009002b7308 */ /* 0x000fe20000000800 */
[----:B-1----:R-:W-:Y:S01]  /*a1c0*/  FMNMX.FTZ R72, R4, R72, !PT ;  /* 0x0000004804487209 */ /* 0x002fe20007810000 */
[--C-:B------:R-:W-:Y:S04]  /*a1d0*/  FFMA.FTZ R4, R186, c[0x0][0x2d0], -R105.reuse ;  /* 0x0000b400ba047a23 */ /* 0x100fe80000010869 */
[C---:B------:R-:W-:Y:S02]  /*a1e0*/  FMUL.FTZ R107, R72.reuse, c[0x0][0x2d0] ;  /* 0x0000b400486b7a20 */ /* 0x040fe40000410000 */
[----:B----4-:R-:W-:Y:S02]  /*a1f0*/  FADD.FTZ R2, -R72, R116 ;  /* 0x0000007448027221 */ /* 0x010fe40000010100 */
[----:B------:R-:W-:Y:S01]  /*a200*/  MUFU.EX2 R106, R4 ;  /* 0x00000004006a7308 */ /* 0x000fe20000000800 */
[----:B--2---:R-:W-:Y:S01]  /*a210*/  FMNMX.FTZ R0, R0, R3, !PT ;  /* 0x0000000300007209 */ /* 0x004fe20007810000 */
[----:B------:R-:W-:Y:S02]  /*a220*/  FFMA.FTZ R3, R184, c[0x0][0x2d0], -R105 ;  /* 0x0000b400b8037a23 */ /* 0x000fe40000010869 */
[--C-:B------:R-:W-:Y:S02]  /*a230*/  FFMA.FTZ R5, R22, c[0x0][0x2d0], -R107.reuse ;  /* 0x0000b40016057a23 */ /* 0x100fe4000001086b */
[----:B------:R-:W-:Y:S02]  /*a240*/  FMUL.FTZ R2, R2, c[0x0][0x2d0] ;  /* 0x0000b40002027a20 */ /* 0x000fe40000410000 */
[--C-:B------:R-:W-:Y:S02]  /*a250*/  FFMA.FTZ R12, R17, c[0x0][0x2d0], -R107.reuse ;  /* 0x0000b400110c7a23 */ /* 0x100fe4000001086b */
[----:B------:R1:W-:Y:S01]  /*a260*/  MUFU.EX2 R119, R3 ;  /* 0x0000000300777308 */ /* 0x0003e20000000800 */
[----:B------:R-:W-:Y:S02]  /*a270*/  FMUL.FTZ R17, R70, R133 ;  /* 0x0000008546117220 */ /* 0x000fe40000410000 */
[--C-:B------:R-:W-:Y:S02]  /*a280*/  FFMA.FTZ R102, R102, c[0x0][0x2d0], -R107.reuse ;  /* 0x0000b40066667a23 */ /* 0x100fe4000001086b */
[--C-:B------:R-:W-:Y:S05]  /*a290*/  FFMA.FTZ R103, R103, c[0x0][0x2d0], -R107.reuse ;  /* 0x0000b40067677a23 */ /* 0x100fea000001086b */
[----:B------:R2:W3:Y:S10]  /*a2a0*/  MUFU.EX2 R68, R2 ;  /* 0x0000000200447308 */ /* 0x0004f40000000800 */
[----:B------:R4:W4:Y:S01]  /*a2b0*/  MUFU.EX2 R88, R5 ;  /* 0x0000000500587308 */ /* 0x0009220000000800 */
[----:B-1----:R-:W-:Y:S09]  /*a2c0*/  FFMA.FTZ R3, R187, c[0x0][0x2d0], -R107 ;  /* 0x0000b400bb037a23 */ /* 0x002ff2000001086b */
[----:B------:R1:W-:Y:S01]  /*a2d0*/  MUFU.EX2 R104, R3 ;  /* 0x0000000300687308 */ /* 0x0003e20000000800 */
[----:B--2---:R-:W-:Y:S02]  /*a2e0*/  FADD.FTZ R2, -R71, R117 ;  /* 0x0000007547027221 */ /* 0x004fe40000010100 */
[----:B---3--:R-:W-:Y:S02]  /*a2f0*/  FMUL.FTZ R6, R68, R126 ;  /* 0x0000007e44067220 */ /* 0x008fe40000410000 */
[----:B------:R-:W-:Y:S05]  /*a300*/  FMUL.FTZ R2, R2, c[0x0][0x2d0] ;  /* 0x0000b40002027a20 */ /* 0x000fea0000410000 */
[----:B------:R-:W-:Y:S01]  /*a310*/  MUFU.EX2 R33, R12 ;  /* 0x0000000c00217308 */ /* 0x000fe20000000800 */
[----:B----4-:R-:W-:Y:S01]  /*a320*/  FMUL.FTZ R5, R70, R125 ;  /* 0x0000007d46057220 */ /* 0x010fe20000410000 */
[----:B------:R-:W-:Y:S08]  /*a330*/  MOV R126, R88 ;  /* 0x00000058007e7202 */ /* 0x000ff00000000f00 */
[----:B------:R2:W3:Y:S01]  /*a340*/  MUFU.EX2 R69, R2 ;  /* 0x0000000200457308 */ /* 0x0004e20000000800 */
[----:B-1----:R-:W-:Y:S09]  /*a350*/  FFMA.FTZ R3, R199, c[0x0][0x2d0], -R107 ;  /* 0x0000b400c7037a23 */ /* 0x002ff2000001086b */
[----:B------:R-:W1:Y:S10]  /*a360*/  MUFU.EX2 R184, R3 ;  /* 0x0000000300b87308 */ /* 0x000e740000000800 */
[----:B------:R-:W-:Y:S01]  /*a370*/  MUFU.EX2 R100, R100 ;  /* 0x0000006400647308 */ /* 0x000fe20000000800 */
[----:B--2---:R-:W-:Y:S02]  /*a380*/  FFMA.FTZ R2, R198, c[0x0][0x2d0], -R105 ;  /* 0x0000b400c6027a23 */ /* 0x004fe40000010869 */
[C---:B---3--:R-:W-:Y:S02]  /*a390*/  FMUL.FTZ R8, R69.reuse, R120 ;  /* 0x0000007845087220 */ /* 0x048fe40000410000 */
[C---:B------:R-:W-:Y:S05]  /*a3a0*/  FMUL.FTZ R9, R69.reuse, R121 ;  /* 0x0000007945097220 */ /* 0x040fea0000410000 */
[----:B------:R2:W3:Y:S01]  /*a3b0*/  MUFU.EX2 R117, R2 ;  /* 0x0000000200757308 */ /* 0x0004e20000000800 */
[C---:B------:R-:W-:Y:S02]  /*a3c0*/  FMUL.FTZ R12, R69.reuse, R128 ;  /* 0x00000080450c7220 */ /* 0x040fe40000410000 */
[----:B------:R-:W-:Y:S01]  /*a3d0*/  FMUL.FTZ R13, R69, R129 ;  /* 0x00000081450d7220 */ /* 0x000fe20000410000 */
[----:B-1----:R-:W-:Y:S01]  /*a3e0*/  F2FP.PACK_AB R77, R184, R104 ;  /* 0x00000068b84d723e */ /* 0x002fe200000000ff */
[----:B------:R-:W-:Y:S02]  /*a3f0*/  FFMA.FTZ R3, R18, c[0x0][0x2d0], -R107 ;  /* 0x0000b40012037a23 */ /* 0x000fe4000001086b */
[----:B------:R-:W-:Y:S03]  /*a400*/  FMUL.FTZ R18, R68, R134 ;  /* 0x0000008644127220 */ /* 0x000fe60000410000 */
[----:B------:R1:W-:Y:S10]  /*a410*/  MUFU.EX2 R230, R3 ;  /* 0x0000000300e67308 */ /* 0x0003f40000000800 */
[----:B------:R-:W-:Y:S01]  /*a420*/  MUFU.EX2 R198, R7 ;  /* 0x0000000700c67308 */ /* 0x000fe20000000800 */
[----:B--2---:R-:W-:Y:S01]  /*a430*/  FFMA.FTZ R2, R185, c[0x0][0x2d0], -R105 ;  /* 0x0000b400b9027a23 */ /* 0x004fe20000010869 */
[----:B---3--:R-:W-:Y:S08]  /*a440*/  F2FP.PACK_AB R76, R117, R106 ;  /* 0x0000006a754c723e */ /* 0x008ff000000000ff */
[----:B------:R2:W3:Y:S01]  /*a450*/  MUFU.EX2 R231, R2 ;  /* 0x0000000200e77308 */ /* 0x0004e20000000800 */
[--C-:B-1----:R-:W-:Y:S09]  /*a460*/  FFMA.FTZ R3, R197, c[0x0][0x2d0], -R96.reuse ;  /* 0x0000b400c5037a23 */ /* 0x102ff20000010860 */
[----:B------:R1:W-:Y:S10]  /*a470*/  MUFU.EX2 R110, R3 ;  /* 0x00000003006e7308 */ /* 0x0003f40000000800 */
[----:B------:R-:W-:Y:S01]  /*a480*/  MUFU.EX2 R101, R101 ;  /* 0x0000006500657308 */ /* 0x000fe20000000800 */
[----:B--2---:R-:W2:Y:S01]  /*a490*/  SHFL.BFLY PT, R2, R0, 0x1, 0x1f ;  /* 0x0c201f0000027f89 */ /* 0x004ea200000e0000 */
[----:B---3--:R-:W-:Y:S08]  /*a4a0*/  F2FP.PACK_AB R78, R119, R231 ;  /* 0x000000e7774e723e */ /* 0x008ff000000000ff */
[----:B------:R-:W-:Y:S01]  /*a4b0*/  MUFU.EX2 R102, R102 ;  /* 0x0000006600667308 */ /* 0x000fe20000000800 */
[--C-:B-1----:R-:W-:Y:S01]  /*a4c0*/  FFMA.FTZ R3, R200, c[0x0][0x2d0], -R96.reuse ;  /* 0x0000b400c8037a23 */ /* 0x102fe20000010860 */
[----:B------:R-:W-:Y:S08]  /*a4d0*/  MOV R200, R44 ;  /* 0x0000002c00c87202 */ /* 0x000ff00000000f00 */
[----:B------:R1:W3:Y:S01]  /*a4e0*/  MUFU.EX2 R233, R3 ;  /* 0x0000000300e97308 */ /* 0x0002e20000000800 */
[----:B--2---:R-:W-:Y:S01]  /*a4f0*/  FMNMX.FTZ R2, R2, R0, !PT ;  /* 0x0000000002027209 */ /* 0x004fe20007810000 */
[----:B------:R-:W-:Y:S08]  /*a500*/  FFMA.FTZ R0, R19, c[0x0][0x2d0], -R107 ;  /* 0x0000b40013007a23 */ /* 0x000ff0000001086b */
[----:B------:R-:W-:Y:S01]  /*a510*/  MUFU.EX2 R103, R103 ;  /* 0x0000006700677308 */ /* 0x000fe20000000800 */
[----:B------:R-:W-:Y:S09]  /*a520*/  FMUL.FTZ R19, R68, R135 ;  /* 0x0000008744137220 */ /* 0x000ff20000410000 */
[----:B------:R2:W4:Y:S01]  /*a530*/  MUFU.EX2 R185, R0 ;  /* 0x0000000000b97308 */ /* 0x0005220000000800 */
[----:B-1----:R-:W-:Y:S01]  /*a540*/  FFMA.FTZ R3, R191, c[0x0][0x2d0], -R96 ;  /* 0x0000b400bf037a23 */ /* 0x002fe20000010860 */
[----:B---3--:R-:W-:Y:S02]  /*a550*/  F2FP.PACK_AB R64, R233, R110 ;  /* 0x0000006ee940723e */ /* 0x008fe400000000ff */
[----:B------:R-:W-:Y:S01]  /*a560*/  MOV R191, R61 ;  /* 0x0000003d00bf7202 */ /* 0x000fe20000000f00 */
[----:B------:R-:W-:Y:S05]  /*a570*/  FMUL.FTZ R61, R69, R177 ;  /* 0x000000b1453d7220 */ /* 0x000fea0000410000 */
[----:B------:R1:W-:Y:S01]  /*a580*/  MUFU.EX2 R229, R3 ;  /* 0x0000000300e57308 */ /* 0x0003e20000000800 */
[----:B--2---:R-:W-:Y:S01]  /*a590*/  FADD.FTZ R0, -R2, R118 ;  /* 0x0000007602007221 */ /* 0x004fe20000010100 */
[----:B----4-:R-:W-:Y:S03]  /*a5a0*/  F2FP.PACK_AB R79, R185, R230 ;  /* 0x000000e6b94f723e */ /* 0x010fe600000000ff */
[----:B------:R-:W-:Y:S06]  /*a5b0*/  FMUL.FTZ R0, R0, c[0x0][0x2d0] ;  /* 0x0000b40000007a20 */ /* 0x000fec0000410000 */
[----:B------:R-:W2:Y:S01]  /*a5c0*/  MUFU.EX2 R0, R0 ;  /* 0x0000000000007308 */ /* 0x000ea20000000800 */
[--C-:B-1----:R-:W-:Y:S01]  /*a5d0*/  FFMA.FTZ R3, R189, c[0x0][0x2d0], -R96.reuse ;  /* 0x0000b400bd037a23 */ /* 0x102fe20000010860 */
[----:B------:R-:W-:Y:S08]  /*a5e0*/  MOV R189, R81 ;  /* 0x0000005100bd7202 */ /* 0x000ff00000000f00 */
[----:B------:R1:W3:Y:S01]  /*a5f0*/  MUFU.EX2 R10, R3 ;  /* 0x00000003000a7308 */ /* 0x0002e20000000800 */
[C---:B--2---:R-:W-:Y:S01]  /*a600*/  FMUL.FTZ R14, R0.reuse, R130 ;  /* 0x00000082000e7220 */ /* 0x044fe20000410000 */
[----:B------:R-:W-:Y:S01]  /*a610*/  MOV R130, R83 ;  /* 0x0000005300827202 */ /* 0x000fe20000000f00 */
[----:B------:R-:W-:Y:S02]  /*a620*/  FMUL.FTZ R15, R0, R131 ;  /* 0x00000083000f7220 */ /* 0x000fe40000410000 */
[----:B-1----:R-:W-:Y:S01]  /*a630*/  FMUL.FTZ R3, R2, c[0x0][0x2d0] ;  /* 0x0000b40002037a20 */ /* 0x002fe20000410000 */
[----:B---3--:R-:W-:Y:S01]  /*a640*/  MOV R121, R10 ;  /* 0x0000000a00797202 */ /* 0x008fe20000000f00 */
[----:B------:R-:W-:Y:S01]  /*a650*/  FMUL.FTZ R10, R0, R122 ;  /* 0x0000007a000a7220 */ /* 0x000fe20000410000 */
[----:B------:R-:W-:Y:S01]  /*a660*/  MOV R122, R47 ;  /* 0x0000002f007a7202 */ /* 0x000fe20000000f00 */
[--C-:B------:R-:W-:Y:S01]  /*a670*/  FFMA.FTZ R4, R188, c[0x0][0x2d0], -R3.reuse ;  /* 0x0000b400bc047a23 */ /* 0x100fe20000010803 */
[----:B------:R-:W-:Y:S01]  /*a680*/  F2FP.PACK_AB R66, R121, R229 ;  /* 0x000000e57942723e */ /* 0x000fe200000000ff */
[--C-:B------:R-:W-:Y:S01]  /*a690*/  FFMA.FTZ R7, R31, c[0x0][0x2d0], -R3.reuse ;  /* 0x0000b4001f077a23 */ /* 0x100fe20000010803 */
[----:B------:R-:W-:Y:S01]  /*a6a0*/  MOV R188, R62 ;  /* 0x0000003e00bc7202 */ /* 0x000fe20000000f00 */
[----:B------:R1:W-:Y:S01]  /*a6b0*/  MUFU.EX2 R116, R4 ;  /* 0x0000000400747308 */ /* 0x0003e20000000800 */
[----:B------:R-:W-:Y:S02]  /*a6c0*/  FMUL.FTZ R31, R0, R147 ;  /* 0x00000093001f7220 */ /* 0x000fe40000410000 */
[--C-:B------:R-:W-:Y:S02]  /*a6d0*/  FFMA.FTZ R40, R42, c[0x0][0x2d0], -R3.reuse ;  /* 0x0000b4002a287a23 */ /* 0x100fe40000010803 */
[--C-:B------:R-:W-:Y:S02]  /*a6e0*/  FFMA.FTZ R44, R203, c[0x0][0x2d0], -R3.reuse ;  /* 0x0000b400cb2c7a23 */ /* 0x100fe40000010803 */
[C---:B------:R-:W-:Y:S02]  /*a6f0*/  FMUL.FTZ R42, R0.reuse, R158 ;  /* 0x0000009e002a7220 */ /* 0x040fe40000410000 */
[C---:B------:R-:W-:Y:S01]  /*a700*/  FMUL.FTZ R47, R0.reuse, R163 ;  /* 0x000000a3002f7220 */ /* 0x040fe20000410000 */
[----:B------:R2:W-:Y:S01]  /*a710*/  MUFU.EX2 R197, R7 ;  /* 0x0000000700c57308 */ /* 0x0005e20000000800 */
[----:B------:R-:W-:Y:S02]  /*a720*/  FMUL.FTZ R62, R0, R178 ;  /* 0x000000b2003e7220 */ /* 0x000fe40000410000 */
[--C-:B------:R-:W-:Y:S07]  /*a730*/  FFMA.FTZ R75, R75, c[0x0][0x2d0], -R3.reuse ;  /* 0x0000b4004b4b7a23 */ /* 0x100fee0000010803 */
[----:B------:R3:W-:Y:S01]  /*a740*/  MUFU.EX2 R147, R32 ;  /* 0x0000002000937308 */ /* 0x0007e20000000800 */
[--C-:B-1----:R-:W-:Y:S09]  /*a750*/  FFMA.FTZ R4, R201, c[0x0][0x2d0], -R3.reuse ;  /* 0x0000b400c9047a23 */ /* 0x102ff20000010803 */
[----:B------:R1:W4:Y:S01]  /*a760*/  MUFU.EX2 R232, R4 ;  /* 0x0000000400e87308 */ /* 0x0003220000000800 */
[----:B--2---:R-:W-:Y:S01]  /*a770*/  FMUL.FTZ R7, R68, R127 ;  /* 0x0000007f44077220 */ /* 0x004fe20000410000 */
[----:B------:R-:W-:Y:S01]  /*a780*/  MOV R127, R87 ;  /* 0x00000057007f7202 */ /* 0x000fe20000000f00 */
[C---:B---3--:R-:W-:Y:S01]  /*a790*/  FMUL.FTZ R32, R70.reuse, R148 ;  /* 0x0000009446207220 */ /* 0x048fe20000410000 */
[----:B------:R-:W-:Y:S01]  /*a7a0*/  MOV R148, R33 ;  /* 0x0000002100947202 */ /* 0x000fe20000000f00 */
[----:B------:R-:W-:Y:S02]  /*a7b0*/  FMUL.FTZ R33, R70, R149 ;  /* 0x0000009546217220 */ /* 0x000fe40000410000 */
[--C-:B-1----:R-:W-:Y:S01]  /*a7c0*/  FFMA.FTZ R4, R196, c[0x0][0x2d0], -R3.reuse ;  /* 0x0000b400c4047a23 */ /* 0x102fe20000010803 */
[----:B----4-:R-:W-:Y:S02]  /*a7d0*/  F2FP.PACK_AB R65, R232, R116 ;  /* 0x00000074e841723e */ /* 0x010fe400000000ff */
[----:B------:R-:W-:Y:S01]  /*a7e0*/  MOV R196, R80 ;  /* 0x0000005000c47202 */ /* 0x000fe20000000f00 */
[----:B------:R1:W-:Y:S02]  /*a7f0*/  MUFU.EX2 R228, R4 ;  /* 0x0000000400e47308 */ /* 0x0003e40000000800 */
[----:B-1----:R-:W-:Y:S01]  /*a800*/  FFMA.FTZ R4, R190, c[0x0][0x2d0], -R3 ;  /* 0x0000b400be047a23 */ /* 0x002fe20000010803 */
[----:B------:R-:W-:Y:S01]  /*a810*/  MOV R190, R45 ;  /* 0x0000002d00be7202 */ /* 0x000fe20000000f00 */
[----:B------:R-:W-:Y:S06]  /*a820*/  FMUL.FTZ R45, R69, R161 ;  /* 0x000000a1452d7220 */ /* 0x000fec0000410000 */
[----:B------:R1:W2:Y:S02]  /*a830*/  MUFU.EX2 R11, R4 ;  /* 0x00000004000b7308 */ /* 0x0002a40000000800 */
[--C-:B-1----:R-:W-:Y:S01]  /*a840*/  FFMA.FTZ R4, R23, c[0x0][0x2d0], -R107.reuse ;  /* 0x0000b40017047a23 */ /* 0x102fe2000001086b */
[----:B--2---:R-:W-:Y:S01]  /*a850*/  MOV R120, R11 ;  /* 0x0000000b00787202 */ /* 0x004fe20000000f00 */
[----:B------:R-:W1:Y:S01]  /*a860*/  LDSM.16.MT88.4 R20, [R224+0x100] ;  /* 0x00010000e014783b */ /* 0x000e620000004200 */
[----:B------:R-:W-:Y:S05]  /*a870*/  FMUL.FTZ R11, R0, R123 ;  /* 0x0000007b000b7220 */ /* 0x000fea0000410000 */
[----:B------:R2:W3:Y:S01]  /*a880*/  MUFU.EX2 R82, R4 ;  /* 0x0000000400527308 */ /* 0x0004e20000000800 */
[----:B------:R-:W-:Y:S02]  /*a890*/  F2FP.PACK_AB R67, R120, R228 ;  /* 0x000000e47843723e */ /* 0x000fe400000000ff */
[----:B------:R-:W-:Y:S01]  /*a8a0*/  MOV R123, R86 ;  /* 0x00000056007b7202 */ /* 0x000fe20000000f00 */
[--C-:B--2---:R-:W-:Y:S01]  /*a8b0*/  FFMA.FTZ R4, R34, c[0x0][0x2d0], -R107.reuse ;  /* 0x0000b40022047a23 */ /* 0x104fe2000001086b */
[----:B---3--:R-:W-:Y:S02]  /*a8c0*/  MOV R131, R82 ;  /* 0x0000005200837202 */ /* 0x008fe40000000f00 */
[----:B------:R-:W-:Y:S03]  /*a8d0*/  LDSM.16.MT88.4 R80, [R226+0x100] ;  /* 0x00010000e250783b */ /* 0x000fe60000004200 */
[----:B------:R2:W-:Y:S02]  /*a8e0*/  MUFU.EX2 R187, R4 ;  /* 0x0000000400bb7308 */ /* 0x0005e40000000800 */
[--C-:B--2---:R-:W-:Y:S08]  /*a8f0*/  FFMA.FTZ R4, R35, c[0x0][0x2d0], -R107.reuse ;  /* 0x0000b40023047a23 */ /* 0x104ff0000001086b */
[----:B------:R2:W-:Y:S02]  /*a900*/  MUFU.EX2 R199, R4 ;  /* 0x0000000400c77308 */ /* 0x0005e40000000800 */
[--C-:B--2---:R-:W-:Y:S02]  /*a910*/  FFMA.FTZ R4, R24, c[0x0][0x2d0], -R96.reuse ;  /* 0x0000b40018047a23 */ /* 0x104fe40000010860 */
[----:B------:R-:W-:Y:S06]  /*a920*/  FFMA.FTZ R24, R50, c[0x0][0x2d0], -R107 ;  /* 0x0000b40032187a23 */ /* 0x000fec000001086b */
[----:B------:R2:W3:Y:S01]  /*a930*/  MUFU.EX2 R89, R4 ;  /* 0x0000000400597308 */ /* 0x0004e20000000800 */
[----:B------:R-:W-:Y:S09]  /*a940*/  FMUL.FTZ R50, R68, R166 ;  /* 0x000000a644327220 */ /* 0x000ff20000410000 */
[----:B------:R4:W-:Y:S01]  /*a950*/  MUFU.EX2 R134, R24 ;  /* 0x0000001800867308 */ /* 0x0009e20000000800 */
[--C-:B--2---:R-:W-:Y:S01]  /*a960*/  FFMA.FTZ R4, R25, c[0x0][0x2d0], -R96.reuse ;  /* 0x0000b40019047a23 */ /* 0x104fe20000010860 */
[----:B---3--:R-:W-:Y:S01]  /*a970*/  MOV R125, R89 ;  /* 0x00000059007d7202 */ /* 0x008fe20000000f00 */
[C---:B------:R-:W-:Y:S01]  /*a980*/  FMUL.FTZ R25, R69.reuse, R141 ;  /* 0x0000008d45197220 */ /* 0x040fe20000410000 */
[----:B------:R-:W-:Y:S06]  /*a990*/  MOV R141, R197 ;  /* 0x000000c5008d7202 */ /* 0x000fec0000000f00 */
[----:B------:R2:W-:Y:S01]  /*a9a0*/  MUFU.EX2 R91, R4 ;  /* 0x00000004005b7308 */ /* 0x0005e20000000800 */
[----:B------:R-:W-:Y:S01]  /*a9b0*/  MOV R197, R60 ;  /* 0x0000003c00c57202 */ /* 0x000fe20000000f00 */
[--C-:B------:R-:W-:Y:S02]  /*a9c0*/  FFMA.FTZ R60, R216, c[0x0][0x2d0], -R3.reuse ;  /* 0x0000b400d83c7a23 */ /* 0x100fe40000010803 */
[C---:B----4-:R-:W-:Y:S01]  /*a9d0*/  FMUL.FTZ R24, R69.reuse, R140 ;  /* 0x0000008c45187220 */ /* 0x050fe20000410000 */
[----:B------:R-:W-:Y:S01]  /*a9e0*/  MOV R140, R43 ;  /* 0x0000002b008c7202 */ /* 0x000fe20000000f00 */
[----:B------:R-:W-:Y:S04]  /*a9f0*/  FMUL.FTZ R43, R0, R159 ;  /* 0x0000009f002b7220 */ /* 0x000fe80000410000 */
[----:B------:R3:W-:Y:S01]  /*aa00*/  MUFU.EX2 R216, R60 ;  /* 0x0000003c00d87308 */ /* 0x0007e20000000800 */
[--C-:B--2---:R-:W-:Y:S02]  /*aa10*/  FFMA.FTZ R4, R26, c[0x0][0x2d0], -R3.reuse ;  /* 0x0000b4001a047a23 */ /* 0x104fe40000010803 */
[C---:B------:R-:W-:Y:S07]  /*aa20*/  FMUL.FTZ R26, R0.reuse, R142 ;  /* 0x0000008e001a7220 */ /* 0x040fee0000410000 */
[----:B------:R2:W-:Y:S01]  /*aa30*/  MUFU.EX2 R90, R4 ;  /* 0x00000004005a7308 */ /* 0x0005e20000000800 */
[----:B---3--:R-:W-:Y:S02]  /*aa40*/  FMUL.FTZ R60, R69, R176 ;  /* 0x000000b0453c7220 */ /* 0x008fe40000410000 */
[----:B--2---:R-:W-:Y:S02]  /*aa50*/  FFMA.FTZ R4, R27, c[0x0][0x2d0], -R3 ;  /* 0x0000b4001b047a23 */ /* 0x004fe40000010803 */
[----:B------:R-:W-:Y:S01]  /*aa60*/  FMUL.FTZ R27, R0, R143 ;  /* 0x0000008f001b7220 */ /* 0x000fe20000410000 */
[----:B------:R-:W-:Y:S04]  /*aa70*/  MOV R143, R199 ;  /* 0x000000c7008f7202 */ /* 0x000fe80000000f00 */
[----:B------:R2:W-:Y:S01]  /*aa80*/  MUFU.EX2 R186, R4 ;  /* 0x0000000400ba7308 */ /* 0x0005e20000000800 */
[----:B------:R-:W-:Y:S01]  /*aa90*/  MOV R199, R57 ;  /* 0x0000003900c77202 */ /* 0x000fe20000000f00 */
[----:B------:R-:W-:Y:S02]  /*aaa0*/  FMUL.FTZ R57, R69, R173 ;  /* 0x000000ad45397220 */ /* 0x000fe40000410000 */
[--C-:B--2---:R-:W-:Y:S06]  /*aab0*/  FFMA.FTZ R4, R28, c[0x0][0x2d0], -R96.reuse ;  /* 0x0000b4001c047a23 */ /* 0x104fec0000010860 */
[----:B------:R2:W3:Y:S10]  /*aac0*/  MUFU.EX2 R28, R16 ;  /* 0x00000010001c7308 */ /* 0x0004f40000000800 */
[----:B------:R4:W1:Y:S01]  /*aad0*/  MUFU.EX2 R84, R4 ;  /* 0x0000000400547308 */ /* 0x0008620000000800 */
[----:B--2---:R-:W-:Y:S01]  /*aae0*/  FMUL.FTZ R16, R70, R132 ;  /* 0x0000008446107220 */ /* 0x004fe20000410000 */
[----:B---3--:R-:W-:Y:S01]  /*aaf0*/  MOV R133, R28 ;  /* 0x0000001c00857202 */ /* 0x008fe20000000f00 */
[----:B------:R-:W-:Y:S02]  /*ab00*/  FFMA.FTZ R28, R51, c[0x0][0x2d0], -R107 ;  /* 0x0000b400331c7a23 */ /* 0x000fe4000001086b */
[----:B------:R-:W-:Y:S05]  /*ab10*/  FMUL.FTZ R51, R68, R167 ;  /* 0x000000a744337220 */ /* 0x000fea0000410000 */
[----:B------:R2:W-:Y:S01]  /*ab20*/  MUFU.EX2 R35, R28 ;  /* 0x0000001c00237308 */ /* 0x0005e20000000800 */
[--C-:B----4-:R-:W-:Y:S01]  /*ab30*/  FFMA.FTZ R4, R29, c[0x0][0x2d0], -R96.reuse ;  /* 0x0000b4001d047a23 */ /* 0x110fe20000010860 */
[----:B-1----:R-:W-:Y:S01]  /*ab40*/  MOV R129, R84 ;  /* 0x0000005400817202 */ /* 0x002fe20000000f00 */
[C---:B------:R-:W-:Y:S07]  /*ab50*/  FMUL.FTZ R29, R69.reuse, R145 ;  /* 0x00000091451d7220 */ /* 0x040fee0000410000 */
[----:B------:R1:W3:Y:S10]  /*ab60*/  MUFU.EX2 R118, R4 ;  /* 0x0000000400767308 */ /* 0x0002f40000000800 */
[----:B------:R4:W-:Y:S01]  /*ab70*/  MUFU.EX2 R145, R40 ;  /* 0x0000002800917308 */ /* 0x0009e20000000800 */
[C---:B--2---:R-:W-:Y:S09]  /*ab80*/  FMUL.FTZ R28, R69.reuse, R144 ;  /* 0x00000090451c7220 */ /* 0x044ff20000410000 */
[----:B------:R2:W-:Y:S01]  /*ab90*/  MUFU.EX2 R144, R44 ;  /* 0x0000002c00907308 */ /* 0x0005e20000000800 */
[----:B-1----:R-:W-:Y:S01]  /*aba0*/  FFMA.FTZ R4, R30, c[0x0][0x2d0], -R3 ;  /* 0x0000b4001e047a23 */ /* 0x002fe20000010803 */
[----:B---3--:R-:W-:Y:S01]  /*abb0*/  MOV R142, R118 ;  /* 0x00000076008e7202 */ /* 0x008fe20000000f00 */
[C---:B------:R-:W-:Y:S01]  /*abc0*/  FMUL.FTZ R30, R0.reuse, R146 ;  /* 0x00000092001e7220 */ /* 0x040fe20000410000 */
[----:B------:R-:W-:Y:S01]  /*abd0*/  MOV R118, R58 ;  /* 0x0000003a00767202 */ /* 0x000fe20000000f00 */
[----:B------:R-:W-:Y:S05]  /*abe0*/  FMUL.FTZ R58, R0, R174 ;  /* 0x000000ae003a7220 */ /* 0x000fea0000410000 */
[----:B------:R1:W3:Y:S01]  /*abf0*/  MUFU.EX2 R85, R4 ;  /* 0x0000000400557308 */ /* 0x0002e20000000800 */
[C---:B----4-:R-:W-:Y:S02]  /*ac00*/  FMUL.FTZ R40, R69.reuse, R156 ;  /* 0x0000009c45287220 */ /* 0x050fe40000410000 */
[----:B--2---:R-:W-:Y:S01]  /*ac10*/  FMUL.FTZ R44, R69, R160 ;  /* 0x000000a0452c7220 */ /* 0x004fe20000410000 */
[----:B------:R-:W-:Y:S01]  /*ac20*/  MOV R160, R195 ;  /* 0x000000c300a07202 */ /* 0x000fe20000000f00 */
[----:B-1----:R-:W-:Y:S01]  /*ac30*/  FFMA.FTZ R4, R37, c[0x0][0x2d0], -R105 ;  /* 0x0000b40025047a23 */ /* 0x002fe20000010869 */
[----:B---3--:R-:W-:Y:S02]  /*ac40*/  MOV R128, R85 ;  /* 0x0000005500807202 */ /* 0x008fe40000000f00 */
[----:B------:R-:W-:Y:S02]  /*ac50*/  LDSM.16.MT88.4 R84, [R224+0x900] ;  /* 0x00090000e054783b */ /* 0x000fe40000004200 */
[----:B------:R1:W-:Y:S02]  /*ac60*/  MUFU.EX2 R201, R4 ;  /* 0x0000000400c97308 */ /* 0x0003e40000000800 */
[----:B-1----:R-:W-:Y:S04]  /*ac70*/  FFMA.FTZ R4, R38, c[0x0][0x2d0], -R107 ;  /* 0x0000b40026047a23 */ /* 0x002fe8000001086b */
[----:B------:R-:W1:Y:S04]  /*ac80*/  LDSM.16.MT88.4 R36, [R227+0x100] ;  /* 0x00010000e324783b */ /* 0x000e680000004200 */
[----:B------:R2:W3:Y:S02]  /*ac90*/  MUFU.EX2 R59, R4 ;  /* 0x00000004003b7308 */ /* 0x0004e40000000800 */
[----:B--2---:R-:W-:Y:S01]  /*aca0*/  FMUL.FTZ R4, R70, R124 ;  /* 0x0000007c46047220 */ /* 0x004fe20000410000 */
[----:B------:R-:W-:Y:S02]  /*acb0*/  MOV R124, R90 ;  /* 0x0000005a007c7202 */ /* 0x000fe40000000f00 */
[----:B---3--:R-:W-:Y:S01]  /*acc0*/  MOV R132, R59 ;  /* 0x0000003b00847202 */ /* 0x008fe20000000f00 */
[----:B------:R-:W-:Y:S03]  /*acd0*/  FMUL.FTZ R59, R0, R175 ;  /* 0x000000af003b7220 */ /* 0x000fe60000410000 */
[-C--:B------:R-:W-:Y:S08]  /*ace0*/  HMMA.16816.F32 R4, R76, R20.reuse, R4 ;  /* 0x000000144c04723c */ /* 0x080ff00000001804 */
[C---:B------:R-:W-:Y:S07]  /*acf0*/  HMMA.16816.F32 R8, R64.reuse, R20, R8 ;  /* 0x000000144008723c */ /* 0x040fee0000001808 */
[----:B------:R-:W-:Y:S01]  /*ad00*/  FFMA.FTZ R20, R49, c[0x0][0x2d0], -R105 ;  /* 0x0000b40031147a23 */ /* 0x000fe20000010869 */
[-C--:B------:R-:W-:Y:S03]  /*ad10*/  HMMA.16816.F32 R12, R64, R22.reuse, R12 ;  /* 0x00000016400c723c */ /* 0x080fe6000000180c */
[----:B------:R2:W3:Y:S01]  /*ad20*/  MUFU.EX2 R34, R20 ;  /* 0x0000001400227308 */ /* 0x0004e20000000800 */
[C---:B------:R-:W-:Y:S01]  /*ad30*/  FMUL.FTZ R21, R70.reuse, R137 ;  /* 0x0000008946157220 */ /* 0x040fe20000410000 */
[----:B------:R-:W-:Y:S01]  /*ad40*/  MOV R137, R198 ;  /* 0x000000c600897202 */ /* 0x000fe20000000f00 */
[----:B------:R-:W-:Y:S01]  /*ad50*/  FMUL.FTZ R49, R70, R165 ;  /* 0x000000a546317220 */ /* 0x000fe20000410000 */
[----:B------:R-:W-:Y:S01]  /*ad60*/  MOV R165, R106 ;  /* 0x0000006a00a57202 */ /* 0x000fe20000000f00 */
[C---:B------:R-:W-:Y:S04]  /*ad70*/  HMMA.16816.F32 R16, R76.reuse, R22, R16 ;  /* 0x000000164c10723c */ /* 0x040fe80000001810 */
[----:B------:R-:W-:Y:S01]  /*ad80*/  MOV R198, R56 ;  /* 0x0000003800c67202 */ /* 0x000fe20000000f00 */
[----:B------:R-:W-:Y:S02]  /*ad90*/  FFMA.FTZ R56, R209, c[0x0][0x2d0], -R3 ;  /* 0x0000b400d1387a23 */ /* 0x000fe40000010803 */
[C---:B------:R-:W-:Y:S01]  /*ada0*/  FMUL.FTZ R22, R68.reuse, R138 ;  /* 0x0000008a44167220 */ /* 0x040fe20000410000 */
[----:B------:R-:W-:Y:S01]  /*adb0*/  MOV R138, R186 ;  /* 0x000000ba008a7202 */ /* 0x000fe20000000f00 */
[----:B------:R-:W-:Y:S01]  /*adc0*/  FMUL.FTZ R23, R68, R139 ;  /* 0x0000008b44177220 */ /* 0x000fe20000410000 */
[----:B------:R4:W-:Y:S02]  /*add0*/  MUFU.EX2 R135, R56 ;  /* 0x0000003800877308 */ /* 0x0009e40000000800 */
[----:B------:R-:W-:Y:S01]  /*ade0*/  MOV R186, R63 ;  /* 0x0000003f00ba7202 */ /* 0x000fe20000000f00 */
[----:B------:R-:W-:Y:S01]  /*adf0*/  FMUL.FTZ R63, R0, R179 ;  /* 0x000000b3003f7220 */ /* 0x000fe20000410000 */
[----:B------:R-:W-:Y:S01]  /*ae00*/  MOV R139, R91 ;  /* 0x0000005b008b7202 */ /* 0x000fe20000000f00 */
[----:B------:R-:W-:Y:S02]  /*ae10*/  FFMA.FTZ R106, R114, c[0x0][0x2d0], -R107 ;  /* 0x0000b400726a7a23 */ /* 0x000fe4000001086b */
[----:B--2---:R-:W-:Y:S01]  /*ae20*/  FMUL.FTZ R20, R70, R136 ;  /* 0x0000008846147220 */ /* 0x004fe20000410000 */
[----:B---3--:R-:W-:Y:S01]  /*ae30*/  MOV R149, R34 ;  /* 0x0000002200957202 */ /* 0x008fe20000000f00 */
[C---:B------:R-:W-:Y:S01]  /*ae40*/  FMUL.FTZ R34, R68.reuse, R150 ;  /* 0x0000009644227220 */ /* 0x040fe20000410000 */
[----:B------:R-:W-:Y:S01]  /*ae50*/  MOV R150, R35 ;  /* 0x0000002300967202 */ /* 0x000fe20000000f00 */
[----:B------:R-:W-:Y:S01]  /*ae60*/  FMUL.FTZ R35, R68, R151 ;  /* 0x0000009744237220 */ /* 0x000fe20000410000 */
[----:B------:R-:W-:Y:S01]  /*ae70*/  MOV R136, R187 ;  /* 0x000000bb00887202 */ /* 0x000fe20000000f00 */
[----:B------:R-:W-:Y:S01]  /*ae80*/  MUFU.EX2 R106, R106 ;  /* 0x0000006a006a7308 */ /* 0x000fe20000000800 */
[-C--:B-1----:R-:W-:Y:S03]  /*ae90*/  HMMA.16816.F32 R20, R76, R36.reuse, R20 ;  /* 0x000000244c14723c */ /* 0x082fe60000001814 */
[----:B------:R-:W-:Y:S01]  /*aea0*/  MOV R187, R46 ;  /* 0x0000002e00bb7202 */ /* 0x000fe20000000f00 */
[----:B------:R-:W-:Y:S04]  /*aeb0*/  FMUL.FTZ R46, R0, R162 ;  /* 0x000000a2002e7220 */ /* 0x000fe80000410000 */
[C---:B------:R-:W-:Y:S04]  /*aec0*/  HMMA.16816.F32 R24, R64.reuse, R36, R24 ;  /* 0x000000244018723c */ /* 0x040fe80000001818 */
[----:B----4-:R-:W-:Y:S03]  /*aed0*/  FMUL.FTZ R56, R69, R172 ;  /* 0x000000ac45387220 */ /* 0x010fe60000410000 */
[--C-:B------:R-:W-:Y:S01]  /*aee0*/  FFMA.FTZ R36, R41, c[0x0][0x2d0], -R96.reuse ;  /* 0x0000b40029247a23 */ /* 0x100fe20000010860 */
[-C--:B------:R-:W-:Y:S03]  /*aef0*/  HMMA.16816.F32 R28, R64, R38.reuse, R28 ;  /* 0x00000026401c723c */ /* 0x080fe6000000181c */
[----:B------:R1:W-:Y:S01]  /*af00*/  MUFU.EX2 R146, R36 ;  /* 0x0000002400927308 */ /* 0x0003e20000000800 */
[----:B------:R-:W-:Y:S02]  /*af10*/  FMUL.FTZ R37, R70, R153 ;  /* 0x0000009946257220 */ /* 0x000fe40000410000 */
[----:B------:R-:W-:Y:S02]  /*af20*/  FMUL.FTZ R41, R69, R157 ;  /* 0x0000009d45297220 */ /* 0x000fe40000410000 */
[C---:B------:R-:W-:Y:S07]  /*af30*/  HMMA.16816.F32 R32, R76.reuse, R38, R32 ;  /* 0x000000264c20723c */ /* 0x040fee0000001820 */
[C---:B------:R-:W-:Y:S02]  /*af40*/  FMUL.FTZ R38, R68.reuse, R154 ;  /* 0x0000009a44267220 */ /* 0x040fe40000410000 */
[----:B------:R-:W-:Y:S03]  /*af50*/  FMUL.FTZ R39, R68, R155 ;  /* 0x0000009b44277220 */ /* 0x000fe60000410000 */
[----:B-1----:R-:W-:Y:S02]  /*af60*/  FMUL.FTZ R36, R70, R152 ;  /* 0x0000009846247220 */ /* 0x002fe40000410000 */
[----:B------:R1:W-:Y:S05]  /*af70*/  MUFU.EX2 R152, R48 ;  /* 0x0000003000987308 */ /* 0x0003ea0000000800 */
[-C--:B------:R-:W-:Y:S08]  /*af80*/  HMMA.16816.F32 R36, R76, R52.reuse, R36 ;  /* 0x000000344c24723c */ /* 0x080ff00000001824 */
[C---:B------:R-:W-:Y:S07]  /*af90*/  HMMA.16816.F32 R40, R64.reuse, R52, R40 ;  /* 0x000000344028723c */ /* 0x040fee0000001828 */
[--C-:B------:R-:W-:Y:S01]  /*afa0*/  FFMA.FTZ R52, R208, c[0x0][0x2d0], -R96.reuse ;  /* 0x0000b400d0347a23 */ /* 0x100fe20000010860 */
[-C--:B------:R-:W-:Y:S03]  /*afb0*/  HMMA.16816.F32 R44, R64, R54.reuse, R44 ;  /* 0x00000036402c723c */ /* 0x080fe6000000182c */
[----:B------:R2:W3:Y:S01]  /*afc0*/  MUFU.EX2 R88, R52 ;  /* 0x0000003400587308 */ /* 0x0004e20000000800 */
[C---:B-1----:R-:W-:Y:S02]  /*afd0*/  FMUL.FTZ R48, R70.reuse, R164 ;  /* 0x000000a446307220 */ /* 0x042fe40000410000 */
[----:B------:R-:W-:Y:S05]  /*afe0*/  FMUL.FTZ R53, R70, R169 ;  /* 0x000000a946357220 */ /* 0x000fea0000410000 */
[C---:B------:R-:W-:Y:S07]  /*aff0*/  HMMA.16816.F32 R48, R76.reuse, R54, R48 ;  /* 0x000000364c30723c */ /* 0x040fee0000001830 */
[C---:B------:R-:W-:Y:S02]  /*b000*/  FMUL.FTZ R54, R68.reuse, R170 ;  /* 0x000000aa44367220 */ /* 0x040fe40000410000 */
[----:B------:R-:W-:Y:S03]  /*b010*/  FMUL.FTZ R55, R68, R171 ;  /* 0x000000ab44377220 */ /* 0x000fe60000410000 */
[----:B--2---:R-:W-:Y:S07]  /*b020*/  FMUL.FTZ R52, R70, R168 ;  /* 0x000000a846347220 */ /* 0x004fee0000410000 */
[-C--:B------:R-:W-:Y:S08]  /*b030*/  HMMA.16816.F32 R52, R76, R80.reuse, R52 ;  /* 0x000000504c34723c */ /* 0x080ff00000001834 */
[C---:B------:R-:W-:Y:S07]  /*b040*/  HMMA.16816.F32 R56, R64.reuse, R80, R56 ;  /* 0x000000504038723c */ /* 0x040fee0000001838 */
[--C-:B------:R-:W-:Y:S01]  /*b050*/  FFMA.FTZ R80, R210, c[0x0][0x2d0], -R105.reuse ;  /* 0x0000b400d2507a23 */ /* 0x100fe20000010869 */
[-C--:B------:R-:W-:Y:S03]  /*b060*/  HMMA.16816.F32 R60, R64, R82.reuse, R60 ;  /* 0x00000052403c723c */ /* 0x080fe6000000183c */
[----:B------:R1:W-:Y:S01]  /*b070*/  MUFU.EX2 R210, R80 ;  /* 0x0000005000d27308 */ /* 0x0003e20000000800 */
[----:B------:R-:W-:Y:S03]  /*b080*/  F2FP.PACK_AB R81, R138, R124 ;  /* 0x0000007c8a51723e */ /* 0x000fe600000000ff */
[C---:B------:R-:W-:Y:S01]  /*b090*/  FMUL.FTZ R64, R70.reuse, R180 ;  /* 0x000000b446407220 */ /* 0x040fe20000410000 */
[----:B------:R-:W-:Y:S01]  /*b0a0*/  F2FP.PACK_AB R180, R101, R100 ;  /* 0x0000006465b4723e */ /* 0x000fe200000000ff */
[----:B------:R-:W-:Y:S03]  /*b0b0*/  FMUL.FTZ R65, R70, R181 ;  /* 0x000000b546417220 */ /* 0x000fe60000410000 */
[C---:B------:R-:W-:Y:S01]  /*b0c0*/  FMUL.FTZ R66, R68.reuse, R182 ;  /* 0x000000b644427220 */ /* 0x040fe20000410000 */
[----:B------:R-:W-:Y:S01]  /*b0d0*/  F2FP.PACK_AB R181, R103, R102 ;  /* 0x0000006667b5723e */ /* 0x000fe200000000ff */
[----:B------:R-:W-:Y:S07]  /*b0e0*/  FMUL.FTZ R67, R68, R183 ;  /* 0x000000b744437220 */ /* 0x000fee0000410000 */
[----:B------:R-:W-:Y:S04]  /*b0f0*/  HMMA.16816.F32 R64, R76, R82, R64 ;  /* 0x000000524c40723c */ /* 0x000fe80000001840 */
[----:B-1----:R-:W-:Y:S03]  /*b100*/  FFMA.FTZ R80, R213, c[0x0][0x2d0], -R105 ;  /* 0x0000b400d5507a23 */ /* 0x002fe60000010869 */
[----:B------:R-:W-:Y:S02]  /*b110*/  F2FP.PACK_AB R76, R130, R127 ;  /* 0x0000007f824c723e */ /* 0x000fe400000000ff */
[----:B------:R-:W-:Y:S01]  /*b120*/  F2FP.PACK_AB R77, R131, R126 ;  /* 0x0000007e834d723e */ /* 0x000fe200000000ff */
[----:B------:R1:W-:Y:S02]  /*b130*/  MUFU.EX2 R209, R80 ;  /* 0x0000005000d17308 */ /* 0x0003e40000000800 */
[----:B------:R-:W-:Y:S02]  /*b140*/  F2FP.PACK_AB R78, R123, R137 ;  /* 0x000000897b4e723e */ /* 0x000fe400000000ff */
[----:B------:R-:W-:Y:S02]  /*b150*/  F2FP.PACK_AB R79, R143, R136 ;  /* 0x000000888f4f723e */ /* 0x000fe400000000ff */
[----:B---3--:R-:W-:Y:S02]  /*b160*/  MOV R213, R88 ;  /* 0x0000005800d57202 */ /* 0x008fe40000000f00 */
[----:B------:R-:W2:Y:S01]  /*b170*/  LDSM.16.MT88.4 R88, [R227+0x900] ;  /* 0x00090000e358783b */ /* 0x000ea20000004200 */
[----:B------:R-:W-:Y:S02]  /*b180*/  F2FP.PACK_AB R82, R142, R129 ;  /* 0x000000818e52723e */ /* 0x000fe400000000ff */
[-C--:B------:R-:W-:Y:S03]  /*b190*/  HMMA.16816.F32 R4, R76, R84.reuse, R4 ;  /* 0x000000544c04723c */ /* 0x080fe60000001804 */
[----:B------:R-:W-:Y:S01]  /*b1a0*/  F2FP.PACK_AB R83, R141, R128 ;  /* 0x000000808d53723e */ /* 0x000fe200000000ff */
[--C-:B-1----:R-:W-:Y:S01]  /*b1b0*/  FFMA.FTZ R80, R217, c[0x0][0x2d0], -R107.reuse ;  /* 0x0000b400d9507a23 */ /* 0x102fe2000001086b */
[----:B------:R-:W-:Y:S02]  /*b1c0*/  MOV R217, R150 ;  /* 0x0000009600d97202 */ /* 0x000fe40000000f00 */
[----:B------:R-:W-:Y:S01]  /*b1d0*/  MOV R150, R149 ;  /* 0x0000009500967202 */ /* 0x000fe20000000f00 */
[----:B------:R1:W-:Y:S01]  /*b1e0*/  MUFU.EX2 R155, R80 ;  /* 0x00000050009b7308 */ /* 0x0003e20000000800 */
[----:B------:R-:W-:Y:S03]  /*b1f0*/  MOV R149, R148 ;  /* 0x0000009400957202 */ /* 0x000fe60000000f00 */
[----:B------:R-:W-:Y:S02]  /*b200*/  MOV R148, R134 ;  /* 0x0000008600947202 */ /* 0x000fe40000000f00 */
[----:B------:R-:W-:Y:S02]  /*b210*/  MOV R134, R133 ;  /* 0x0000008500867202 */ /* 0x000fe40000000f00 */
[----:B------:R-:W-:Y:S02]  /*b220*/  MOV R133, R132 ;  /* 0x0000008400857202 */ /* 0x000fe40000000f00 */
[----:B------:R-:W-:Y:S01]  /*b230*/  MOV R132, R92 ;  /* 0x0000005c00847202 */ /* 0x000fe20000000f00 */
[----:B------:R-:W-:Y:S01]  /*b240*/  FFMA.FTZ R92, R218, c[0x0][0x2d0], -R107 ;  /* 0x0000b400da5c7a23 */ /* 0x000fe2000001086b */
[----:B------:R-:W-:Y:S02]  /*b250*/  MOV R218, R150 ;  /* 0x0000009600da7202 */ /* 0x000fe40000000f00 */
[----:B------:R-:W-:Y:S01]  /*b260*/  MOV R150, R149 ;  /* 0x0000009500967202 */ /* 0x000fe20000000f00 */
[----:B------:R3:W-:Y:S01]  /*b270*/  MUFU.EX2 R154, R92 ;  /* 0x0000005c009a7308 */ /* 0x0007e20000000800 */
[----:B------:R-:W-:Y:S02]  /*b280*/  MOV R149, R148 ;  /* 0x0000009400957202 */ /* 0x000fe40000000f00 */
[----:B------:R-:W-:Y:S02]  /*b290*/  MOV R148, R133 ;  /* 0x0000008500947202 */ /* 0x000fe40000000f00 */
[----:B------:R-:W-:Y:S02]  /*b2a0*/  MOV R133, R95 ;  /* 0x0000005f00857202 */ /* 0x000fe40000000f00 */
[----:B------:R-:W-:Y:S02]  /*b2b0*/  MOV R151, R134 ;  /* 0x0000008600977202 */ /* 0x000fe40000000f00 */
[----:B------:R-:W-:Y:S02]  /*b2c0*/  MOV R134, R132 ;  /* 0x0000008400867202 */ /* 0x000fe40000000f00 */
[----:B-1----:R-:W-:Y:S02]  /*b2d0*/  F2FP.PACK_AB R80, R139, R125 ;  /* 0x0000007d8b50723e */ /* 0x002fe400000000ff */
[----:B------:R-:W-:Y:S02]  /*b2e0*/  MOV R132, R200 ;  /* 0x000000c800847202 */ /* 0x000fe40000000f00 */
[----:B------:R-:W-:Y:S03]  /*b2f0*/  MOV R200, R93 ;  /* 0x0000005d00c87202 */ /* 0x000fe60000000f00 */
[C---:B------:R-:W-:Y:S07]  /*b300*/  HMMA.16816.F32 R8, R80.reuse, R84, R8 ;  /* 0x000000545008723c */ /* 0x040fee0000001808 */
[--C-:B------:R-:W-:Y:S01]  /*b310*/  FFMA.FTZ R84, R211, c[0x0][0x2d0], -R105.reuse ;  /* 0x0000b400d3547a23 */ /* 0x100fe20000010869 */
[-C--:B------:R-:W-:Y:S03]  /*b320*/  HMMA.16816.F32 R12, R80, R86.reuse, R12 ;  /* 0x00000056500c723c */ /* 0x080fe6000000180c */
[----:B------:R1:W-:Y:S01]  /*b330*/  MUFU.EX2 R208, R84 ;  /* 0x0000005400d07308 */ /* 0x0003e20000000800 */
[----:B------:R-:W-:Y:S02]  /*b340*/  MOV R211, R135 ;  /* 0x0000008700d37202 */ /* 0x000fe40000000f00 */
[----:B------:R-:W-:Y:S02]  /*b350*/  MOV R135, R190 ;  /* 0x000000be00877202 */ /* 0x000fe40000000f00 */
[C---:B------:R-:W-:Y:S04]  /*b360*/  HMMA.16816.F32 R16, R76.reuse, R86, R16 ;  /* 0x000000564c10723c */ /* 0x040fe80000001810 */
[----:B------:R-:W-:Y:S02]  /*b370*/  MOV R190, R94 ;  /* 0x0000005e00be7202 */ /* 0x000fe40000000f00 */
[----:B---3--:R-:W3:Y:S02]  /*b380*/  LDSM.16.MT88.4 R92, [R225+0x900] ;  /* 0x00090000e15c783b */ /* 0x008ee40000004200 */
[-C--:B--2---:R-:W-:Y:S08]  /*b390*/  HMMA.16816.F32 R20, R76, R88.reuse, R20 ;  /* 0x000000584c14723c */ /* 0x084ff00000001814 */
[C---:B------:R-:W-:Y:S04]  /*b3a0*/  HMMA.16816.F32 R24, R80.reuse, R88, R24 ;  /* 0x000000585018723c */ /* 0x040fe80000001818 */
[----:B-1----:R-:W-:Y:S01]  /*b3b0*/  FFMA.FTZ R84, R212, c[0x0][0x2d0], -R105 ;  /* 0x0000b400d4547a23 */ /* 0x002fe20000010869 */
[----:B------:R-:W-:Y:S02]  /*b3c0*/  MOV R212, R152 ;  /* 0x0000009800d47202 */ /* 0x000fe40000000f00 */
[--C-:B------:R-:W-:Y:S01]  /*b3d0*/  FFMA.FTZ R88, R220, c[0x0][0x2d0], -R96.reuse ;  /* 0x0000b400dc587a23 */ /* 0x100fe20000010860 */
[-C--:B------:R-:W-:Y:S01]  /*b3e0*/  HMMA.16816.F32 R28, R80, R90.reuse, R28 ;  /* 0x0000005a501c723c */ /* 0x080fe2000000181c */
[----:B------:R1:W-:Y:S03]  /*b3f0*/  MUFU.EX2 R203, R84 ;  /* 0x0000005400cb7308 */ /* 0x0003e60000000800 */
[----:B------:R-:W-:Y:S02]  /*b400*/  MOV R220, R150 ;  /* 0x0000009600dc7202 */ /* 0x000fe40000000f00 */
[----:B------:R-:W-:Y:S02]  /*b410*/  MOV R150, R198 ;  /* 0x000000c600967202 */ /* 0x000fe40000000f00 */
[C---:B------:R-:W-:Y:S03]  /*b420*/  HMMA.16816.F32 R32, R76.reuse, R90, R32 ;  /* 0x0000005a4c20723c */ /* 0x040fe60000001820 */
[----:B------:R2:W-:Y:S05]  /*b430*/  MUFU.EX2 R153, R88 ;  /* 0x0000005800997308 */ /* 0x0005ea0000000800 */
[-C--:B---3--:R-:W-:Y:S04]  /*b440*/  HMMA.16816.F32 R36, R76, R92.reuse, R36 ;  /* 0x0000005c4c24723c */ /* 0x088fe80000001824 */
[--C-:B-1----:R-:W-:Y:S01]  /*b450*/  FFMA.FTZ R84, R214, c[0x0][0x2d0], -R107.reuse ;  /* 0x0000b400d6547a23 */ /* 0x102fe2000001086b */
[----:B------:R-:W-:Y:S02]  /*b460*/  MOV R214, R149 ;  /* 0x0000009500d67202 */ /* 0x000fe40000000f00 */
[----:B------:R-:W-:Y:S01]  /*b470*/  MOV R149, R201 ;  /* 0x000000c900957202 */ /* 0x000fe20000000f00 */
[C---:B------:R-:W-:Y:S01]  /*b480*/  HMMA.16816.F32 R40, R80.reuse, R92, R40 ;  /* 0x0000005c5028723c */ /* 0x040fe20000001828 */
[----:B------:R1:W-:Y:S03]  /*b490*/  MUFU.EX2 R201, R84 ;  /* 0x0000005400c97308 */ /* 0x0003e60000000800 */
[--C-:B--2---:R-:W-:Y:S01]  /*b4a0*/  FFMA.FTZ R88, R219, c[0x0][0x2d0], -R96.reuse ;  /* 0x0000b400db587a23 */ /* 0x104fe20000010860 */
[----:B------:R-:W-:Y:S02]  /*b4b0*/  MOV R219, R149 ;  /* 0x0000009500db7202 */ /* 0x000fe40000000f00 */
[--C-:B------:R-:W-:Y:S01]  /*b4c0*/  FFMA.FTZ R92, R249, c[0x0][0x2d0], -R96.reuse ;  /* 0x0000b400f95c7a23 */ /* 0x100fe20000010860 */
[-C--:B------:R-:W-:Y:S03]  /*b4d0*/  HMMA.16816.F32 R44, R80, R94.reuse, R44 ;  /* 0x0000005e502c723c */ /* 0x080fe6000000182c */
[----:B------:R2:W-:Y:S01]  /*b4e0*/  MUFU.EX2 R159, R88 ;  /* 0x00000058009f7308 */ /* 0x0005e20000000800 */
[----:B------:R-:W-:Y:S02]  /*b4f0*/  MOV R149, R199 ;  /* 0x000000c700957202 */ /* 0x000fe40000000f00 */
[----:B------:R-:W-:Y:S02]  /*b500*/  MOV R249, R129 ;  /* 0x0000008100f97202 */ /* 0x000fe40000000f00 */
[C---:B------:R-:W-:Y:S04]  /*b510*/  HMMA.16816.F32 R48, R76.reuse, R94, R48 ;  /* 0x0000005e4c30723c */ /* 0x040fe80000001830 */
[----:B-1----:R-:W-:Y:S01]  /*b520*/  FFMA.FTZ R84, R215, c[0x0][0x2d0], -R107 ;  /* 0x0000b400d7547a23 */ /* 0x002fe2000001086b */
[----:B------:R-:W-:Y:S03]  /*b530*/  MOV R215, R151 ;  /* 0x0000009700d77202 */ /* 0x000fe60000000f00 */
[----:B------:R1:W-:Y:S01]  /*b540*/  MUFU.EX2 R202, R84 ;  /* 0x0000005400ca7308 */ /* 0x0003e20000000800 */
[----:B------:R-:W-:Y:S03]  /*b550*/  MOV R151, R135 ;  /* 0x0000008700977202 */ /* 0x000fe60000000f00 */
[----:B------:R-:W-:Y:S02]  /*b560*/  MOV R135, R188 ;  /* 0x000000bc00877202 */ /* 0x000fe40000000f00 */
[----:B------:R-:W-:Y:S01]  /*b570*/  MOV R188, R191 ;  /* 0x000000bf00bc7202 */ /* 0x000fe20000000f00 */
[--C-:B--2---:R-:W-:Y:S01]  /*b580*/  FFMA.FTZ R88, R222, c[0x0][0x2d0], -R3.reuse ;  /* 0x0000b400de587a23 */ /* 0x104fe20000010803 */
[----:B------:R-:W-:Y:S02]  /*b590*/  MOV R222, R148 ;  /* 0x0000009400de7202 */ /* 0x000fe40000000f00 */
[----:B------:R-:W-:Y:S01]  /*b5a0*/  MOV R148, R133 ;  /* 0x0000008500947202 */ /* 0x000fe20000000f00 */
[----:B------:R2:W-:Y:S01]  /*b5b0*/  MUFU.EX2 R152, R88 ;  /* 0x0000005800987308 */ /* 0x0005e20000000800 */
[----:B------:R-:W-:Y:S02]  /*b5c0*/  MOV R133, R190 ;  /* 0x000000be00857202 */ /* 0x000fe40000000f00 */
[----:B------:R-:W-:Y:S02]  /*b5d0*/  MOV R190, R200 ;  /* 0x000000c800be7202 */ /* 0x000fe40000000f00 */
[----:B------:R-:W-:Y:S02]  /*b5e0*/  MOV R161, R148 ;  /* 0x0000009400a17202 */ /* 0x000fe40000000f00 */
[----:B------:R-:W-:Y:S02]  /*b5f0*/  MOV R148, R197 ;  /* 0x000000c500947202 */ /* 0x000fe40000000f00 */
[----:B------:R-:W-:Y:S01]  /*b600*/  MOV R191, R193 ;  /* 0x000000c100bf7202 */ /* 0x000fe20000000f00 */
[----:B------:R3:W-:Y:S01]  /*b610*/  MUFU.EX2 R200, R92 ;  /* 0x0000005c00c87308 */ /* 0x0007e20000000800 */
[----:B-1----:R-:W1:Y:S01]  /*b620*/  LDSM.16.MT88.4 R84, [R226+0x900] ;  /* 0x00090000e254783b */ /* 0x002e620000004200 */
[--C-:B--2---:R-:W-:Y:S01]  /*b630*/  FFMA.FTZ R88, R245, c[0x0][0x2d0], -R3.reuse ;  /* 0x0000b400f5587a23 */ /* 0x104fe20000010803 */
[----:B------:R-:W-:Y:S07]  /*b640*/  MOV R245, R123 ;  /* 0x0000007b00f57202 */ /* 0x000fee0000000f00 */
[----:B------:R2:W4:Y:S01]  /*b650*/  MUFU.EX2 R158, R88 ;  /* 0x00000058009e7308 */ /* 0x0005220000000800 */
[----:B---3--:R-:W-:Y:S01]  /*b660*/  FFMA.FTZ R92, R251, c[0x0][0x2d0], -R3 ;  /* 0x0000b400fb5c7a23 */ /* 0x008fe20000010803 */
[----:B------:R-:W-:Y:S08]  /*b670*/  MOV R251, R131 ;  /* 0x0000008300fb7202 */ /* 0x000ff00000000f00 */
[----:B------:R3:W-:Y:S01]  /*b680*/  MUFU.EX2 R156, R92 ;  /* 0x0000005c009c7308 */ /* 0x0007e20000000800 */
[--C-:B--2---:R-:W-:Y:S01]  /*b690*/  FFMA.FTZ R88, R221, c[0x0][0x2d0], -R96.reuse ;  /* 0x0000b400dd587a23 */ /* 0x104fe20000010860 */
[----:B------:R-:W-:Y:S01]  /*b6a0*/  MOV R221, R128 ;  /* 0x0000008000dd7202 */ /* 0x000fe20000000f00 */
[-C--:B-1----:R-:W-:Y:S07]  /*b6b0*/  HMMA.16816.F32 R52, R76, R84.reuse, R52 ;  /* 0x000000544c34723c */ /* 0x082fee0000001834 */
[----:B------:R1:W2:Y:S01]  /*b6c0*/  MUFU.EX2 R157, R88 ;  /* 0x00000058009d7308 */ /* 0x0002a20000000800 */
[C---:B------:R-:W-:Y:S04]  /*b6d0*/  HMMA.16816.F32 R56, R80.reuse, R84, R56 ;  /* 0x000000545038723c */ /* 0x040fe80000001838 */
[----:B---3--:R-:W-:Y:S01]  /*b6e0*/  FFMA.FTZ R92, R150, c[0x0][0x2d0], -R107 ;  /* 0x0000b400965c7a23 */ /* 0x008fe2000001086b */
[----:B------:R-:W-:Y:S02]  /*b6f0*/  MOV R150, R196 ;  /* 0x000000c400967202 */ /* 0x000fe40000000f00 */
[----:B------:R-:W-:Y:S01]  /*b700*/  FFMA.FTZ R84, R252, c[0x0][0x2d0], -R3 ;  /* 0x0000b400fc547a23 */ /* 0x000fe20000010803 */
[-C--:B------:R-:W-:Y:S01]  /*b710*/  HMMA.16816.F32 R60, R80, R86.reuse, R60 ;  /* 0x00000056503c723c */ /* 0x080fe2000000183c */
[----:B------:R3:W-:Y:S03]  /*b720*/  MUFU.EX2 R162, R92 ;  /* 0x0000005c00a27308 */ /* 0x0007e60000000800 */
[----:B------:R-:W-:Y:S03]  /*b730*/  MOV R252, R130 ;  /* 0x0000008200fc7202 */ /* 0x000fe60000000f00 */
[--C-:B------:R-:W-:Y:S01]  /*b740*/  FFMA.FTZ R80, R223, c[0x0][0x2d0], -R105.reuse ;  /* 0x0000b400df507a23 */ /* 0x100fe20000010869 */
[----:B------:R-:W-:Y:S01]  /*b750*/  HMMA.16816.F32 R64, R76, R86, R64 ;  /* 0x000000564c40723c */ /* 0x000fe20000001840 */
[----:B-1----:R-:W1:Y:S02]  /*b760*/  LDSM.16.MT88.4 R88, [R224+0x1100] ;  /* 0x00110000e058783b */ /* 0x002e640000004200 */
[----:B------:R2:W-:Y:S01]  /*b770*/  MUFU.EX2 R163, R80 ;  /* 0x0000005000a37308 */ /* 0x0005e20000000800 */
[----:B------:R-:W-:Y:S02]  /*b780*/  F2FP.PACK_AB R81, R144, R145 ;  /* 0x000000919051723e */ /* 0x000fe400000000ff */
[----:B------:R-:W-:Y:S02]  /*b790*/  F2FP.PACK_AB R82, R213, R212 ;  /* 0x000000d4d552723e */ /* 0x000fe400000000ff */
[----:B------:R-:W-:Y:S04]  /*b7a0*/  F2FP.PACK_AB R76, R219, R140 ;  /* 0x0000008cdb4c723e */ /* 0x000fe800000000ff */
[----:B------:R-:W-:Y:S01]  /*b7b0*/  F2FP.PACK_AB R77, R220, R222 ;  /* 0x000000dedc4d723e */ /* 0x000fe200000000ff */
[----:B------:R4:W1:Y:S01]  /*b7c0*/  MUFU.EX2 R199, R84 ;  /* 0x0000005400c77308 */ /* 0x0008620000000800 */
[----:B------:R-:W-:Y:S02]  /*b7d0*/  F2FP.PACK_AB R78, R218, R215 ;  /* 0x000000d7da4e723e */ /* 0x000fe400000000ff */
[----:B------:R-:W-:Y:S01]  /*b7e0*/  F2FP.PACK_AB R79, R217, R214 ;  /* 0x000000d6d94f723e */ /* 0x000fe200000000ff */
[----:B---3--:R-:W-:Y:S01]  /*b7f0*/  LDSM.16.MT88.4 R92, [R225+0x1100] ;  /* 0x00110000e15c783b */ /* 0x008fe20000004200 */
[----:B------:R-:W-:Y:S01]  /*b800*/  F2FP.PACK_AB R83, R216, R211 ;  /* 0x000000d3d853723e */ /* 0x000fe200000000ff */
[----:B--2---:R-:W-:Y:S04]  /*b810*/  FFMA.FTZ R80, R248, c[0x0][0x2d0], -R105 ;  /* 0x0000b400f8507a23 */ /* 0x004fe80000010869 */
[----:B------:R2:W-:Y:S02]  /*b820*/  MUFU.EX2 R198, R80 ;  /* 0x0000005000c67308 */ /* 0x0005e40000000800 */
[----:B----4-:R-:W3:Y:S01]  /*b830*/  LDSM.16.MT88.4 R84, [R227+0x1100] ;  /* 0x00110000e354783b */ /* 0x010ee20000004200 */
[-C--:B-1----:R-:W-:Y:S03]  /*b840*/  HMMA.16816.F32 R4, R76, R88.reuse, R4 ;  /* 0x000000584c04723c */ /* 0x082fe60000001804 */
[----:B--2---:R-:W-:Y:S07]  /*b850*/  F2FP.PACK_AB R80, R146, R147 ;  /* 0x000000939250723e */ /* 0x004fee00000000ff */
[C---:B------:R-:W-:Y:S07]  /*b860*/  HMMA.16816.F32 R8, R80.reuse, R88, R8 ;  /* 0x000000585008723c */ /* 0x040fee0000001808 */
[----:B------:R-:W-:Y:S01]  /*b870*/  FFMA.FTZ R88, R149, c[0x0][0x2d0], -R107 ;  /* 0x0000b40095587a23 */ /* 0x000fe2000001086b */
[-C--:B------:R-:W-:Y:S03]  /*b880*/  HMMA.16816.F32 R12, R80, R90.reuse, R12 ;  /* 0x0000005a500c723c */ /* 0x080fe6000000180c */
[----:B------:R1:W-:Y:S01]  /*b890*/  MUFU.EX2 R197, R88 ;  /* 0x0000005800c57308 */ /* 0x0003e20000000800 */
[----:B------:R-:W-:Y:S04]  /*b8a0*/  MOV R149, R194 ;  /* 0x000000c200957202 */ /* 0x000fe80000000f00 */
[C---:B------:R-:W-:Y:S08]  /*b8b0*/  HMMA.16816.F32 R16, R76.reuse, R90, R16 ;  /* 0x0000005a4c10723c */ /* 0x040ff00000001810 */
[-C--:B---3--:R-:W-:Y:S08]  /*b8c0*/  HMMA.16816.F32 R20, R76, R84.reuse, R20 ;  /* 0x000000544c14723c */ /* 0x088ff00000001814 */
[C---:B------:R-:W-:Y:S04]  /*b8d0*/  HMMA.16816.F32 R24, R80.reuse, R84, R24 ;  /* 0x000000545018723c */ /* 0x040fe80000001818 */
[----:B-1----:R-:W-:Y:S03]  /*b8e0*/  FFMA.FTZ R88, R246, c[0x0][0x2d0], -R105 ;  /* 0x0000b400f6587a23 */ /* 0x002fe60000010869 */
[----:B------:R-:W-:Y:S01]  /*b8f0*/  FFMA.FTZ R84, R250, c[0x0][0x2d0], -R107 ;  /* 0x0000b400fa547a23 */ /* 0x000fe2000001086b */
[-C--:B------:R-:W-:Y:S01]  /*b900*/  HMMA.16816.F32 R28, R80, R86.reuse, R28 ;  /* 0x00000056501c723c */ /* 0x080fe2000000181c */
[----:B------:R1:W-:Y:S07]  /*b910*/  MUFU.EX2 R196, R88 ;  /* 0x0000005800c47308 */ /* 0x0003ee0000000800 */
[C---:B------:R-:W-:Y:S03]  /*b920*/  HMMA.16816.F32 R32, R76.reuse, R86, R32 ;  /* 0x000000564c20723c */ /* 0x040fe60000001820 */
[----:B------:R2:W-:Y:S05]  /*b930*/  MUFU.EX2 R193, R84 ;  /* 0x0000005400c17308 */ /* 0x0005ea0000000800 */
[-C--:B------:R-:W-:Y:S08]  /*b940*/  HMMA.16816.F32 R36, R76, R92.reuse, R36 ;  /* 0x0000005c4c24723c */ /* 0x080ff00000001824 */
[C---:B------:R-:W-:Y:S04]  /*b950*/  HMMA.16816.F32 R40, R80.reuse, R92, R40 ;  /* 0x0000005c5028723c */ /* 0x040fe80000001828 */
[----:B-1----:R-:W-:Y:S03]  /*b960*/  FFMA.FTZ R88, R244, c[0x0][0x2d0], -R105 ;  /* 0x0000b400f4587a23 */ /* 0x002fe60000010869 */
[--C-:B------:R-:W-:Y:S01]  /*b970*/  FFMA.FTZ R92, R148, c[0x0][0x2d0], -R96.reuse ;  /* 0x0000b400945c7a23 */ /* 0x100fe20000010860 */
[-C--:B------:R-:W-:Y:S01]  /*b980*/  HMMA.16816.F32 R44, R80, R94.reuse, R44 ;  /* 0x0000005e502c723c */ /* 0x080fe2000000182c */
[----:B------:R1:W-:Y:S03]  /*b990*/  MUFU.EX2 R195, R88 ;  /* 0x0000005800c37308 */ /* 0x0003e60000000800 */
[--C-:B--2---:R-:W-:Y:S01]  /*b9a0*/  FFMA.FTZ R84, R161, c[0x0][0x2d0], -R96.reuse ;  /* 0x0000b400a1547a23 */ /* 0x104fe20000010860 */
[----:B------:R-:W-:Y:S03]  /*b9b0*/  MOV R148, R189 ;  /* 0x000000bd00947202 */ /* 0x000fe60000000f00 */
[C---:B------:R-:W-:Y:S03]  /*b9c0*/  HMMA.16816.F32 R48, R76.reuse, R94, R48 ;  /* 0x0000005e4c30723c */ /* 0x040fe60000001830 */
[----:B------:R2:W-:Y:S10]  /*b9d0*/  MUFU.EX2 R161, R84 ;  /* 0x0000005400a17308 */ /* 0x0005f40000000800 */
[----:B------:R3:W-:Y:S01]  /*b9e0*/  MUFU.EX2 R189, R92 ;  /* 0x0000005c00bd7308 */ /* 0x0007e20000000800 */
[----:B-1----:R-:W-:Y:S09]  /*b9f0*/  FFMA.FTZ R88, R247, c[0x0][0x2d0], -R107 ;  /* 0x0000b400f7587a23 */ /* 0x002ff2000001086b */
[----:B------:R1:W-:Y:S01]  /*ba00*/  MUFU.EX2 R194, R88 ;  /* 0x0000005800c27308 */ /* 0x0003e20000000800 */
[--C-:B--2---:R-:W-:Y:S01]  /*ba10*/  FFMA.FTZ R84, R150, c[0x0][0x2d0], -R96.reuse ;  /* 0x0000b40096547a23 */ /* 0x104fe20000010860 */
[----:B------:R-:W-:Y:S02]  /*ba20*/  MOV R150, R186 ;  /* 0x000000ba00967202 */ /* 0x000fe40000000f00 */
[----:B------:R-:W-:Y:S06]  /*ba30*/  MOV R186, R192 ;  /* 0x000000c000ba7202 */ /* 0x000fec0000000f00 */
[----:B------:R2:W-:Y:S01]  /*ba40*/  MUFU.EX2 R192, R84 ;  /* 0x0000005400c07308 */ /* 0x0005e20000000800 */
[--C-:B---3--:R-:W-:Y:S01]  /*ba50*/  FFMA.FTZ R92, R134, c[0x0][0x2d0], -R96.reuse ;  /* 0x0000b400865c7a23 */ /* 0x108fe20000010860 */
[----:B------:R-:W-:Y:S08]  /*ba60*/  MOV R134, R190 ;  /* 0x000000be00867202 */ /* 0x000ff00000000f00 */
[----:B------:R3:W-:Y:S01]  /*ba70*/  MUFU.EX2 R190, R92 ;  /* 0x0000005c00be7308 */ /* 0x0007e20000000800 */
[----:B-1----:R-:W1:Y:S01]  /*ba80*/  LDSM.16.MT88.4 R88, [R226+0x1100] ;  /* 0x00110000e258783b */ /* 0x002e620000004200 */
[----:B--2---:R-:W-:Y:S08]  /*ba90*/  FFMA.FTZ R84, R160, c[0x0][0x2d0], -R3 ;  /* 0x0000b400a0547a23 */ /* 0x004ff00000010803 */
[----:B------:R2:W-:Y:S01]  /*baa0*/  MUFU.EX2 R160, R84 ;  /* 0x0000005400a07308 */ /* 0x0005e20000000800 */
[----:B---3--:R-:W-:Y:S01]  /*bab0*/  FFMA.FTZ R92, R148, c[0x0][0x2d0], -R105 ;  /* 0x0000b400945c7a23 */ /* 0x008fe20000010869 */
[----:B------:R-:W-:Y:S02]  /*bac0*/  MOV R148, R133 ;  /* 0x0000008500947202 */ /* 0x000fe40000000f00 */
[----:B------:R-:W-:Y:S02]  /*bad0*/  MOV R133, R132 ;  /* 0x0000008400857202 */ /* 0x000fe40000000f00 */
[----:B------:R-:W-:Y:S02]  /*bae0*/  MOV R132, R184 ;  /* 0x000000b800847202 */ /* 0x000fe40000000f00 */
[----:B------:R-:W-:Y:S02]  /*baf0*/  MOV R166, R133 ;  /* 0x0000008500a67202 */ /* 0x000fe40000000f00 */
[----:B------:R-:W-:Y:S01]  /*bb00*/  MOV R133, R117 ;  /* 0x0000007500857202 */ /* 0x000fe20000000f00 */
[--C-:B--2---:R-:W-:Y:S01]  /*bb10*/  FFMA.FTZ R84, R191, c[0x0][0x2d0], -R3.reuse ;  /* 0x0000b400bf547a23 */ /* 0x104fe20000010803 */
[-C--:B-1----:R-:W-:Y:S03]  /*bb20*/  HMMA.16816.F32 R52, R76, R88.reuse, R52 ;  /* 0x000000584c34723c */ /* 0x082fe60000001834 */
[----:B------:R1:W-:Y:S05]  /*bb30*/  MUFU.EX2 R191, R84 ;  /* 0x0000005400bf7308 */ /* 0x0003ea0000000800 */
[C---:B------:R-:W-:Y:S07]  /*bb40*/  HMMA.16816.F32 R56, R80.reuse, R88, R56 ;  /* 0x000000585038723c */ /* 0x040fee0000001838 */
[----:B------:R-:W-:Y:S01]  /*bb50*/  FFMA.FTZ R88, R151, c[0x0][0x2d0], -R3 ;  /* 0x0000b40097587a23 */ /* 0x000fe20000010803 */
[-C--:B------:R-:W-:Y:S03]  /*bb60*/  HMMA.16816.F32 R60, R80, R90.reuse, R60 ;  /* 0x0000005a503c723c */ /* 0x080fe6000000183c */
[----:B------:R2:W-:Y:S01]  /*bb70*/  MUFU.EX2 R171, R88 ;  /* 0x0000005800ab7308 */ /* 0x0005e20000000800 */
[----:B------:R-:W-:Y:S01]  /*bb80*/  MOV R151, R104 ;  /* 0x0000006800977202 */ /* 0x000fe20000000f00 */
[----:B------:R-:W-:Y:S02]  /*bb90*/  FFMA.FTZ R104, R112, c[0x0][0x2d0], -R105 ;  /* 0x0000b40070687a23 */ /* 0x000fe40000010869 */
[----:B------:R-:W-:Y:S01]  /*bba0*/  FFMA.FTZ R80, R150, c[0x0][0x2d0], -R3 ;  /* 0x0000b40096507a23 */ /* 0x000fe20000010803 */
[----:B------:R-:W-:Y:S01]  /*bbb0*/  HMMA.16816.F32 R64, R76, R90, R64 ;  /* 0x0000005a4c40723c */ /* 0x000fe20000001840 */
[----:B-1----:R-:W1:Y:S03]  /*bbc0*/  LDSM.16.MT88.4 R84, [R224+0x1900] ;  /* 0x00190000e054783b */ /* 0x002e660000004200 */
[----:B------:R-:W-:Y:S01]  /*bbd0*/  F2FP.PACK_AB R81, R158, R152 ;  /* 0x000000989e51723e */ /* 0x000fe200000000ff */
[----:B------:R3:W-:Y:S01]  /*bbe0*/  MUFU.EX2 R170, R80 ;  /* 0x0000005000aa7308 */ /* 0x0007e20000000800 */
[----:B------:R-:W-:Y:S01]  /*bbf0*/  F2FP.PACK_AB R82, R200, R157 ;  /* 0x0000009dc852723e */ /* 0x000fe200000000ff */
[--C-:B------:R-:W-:Y:S01]  /*bc00*/  FFMA.FTZ R112, R204, c[0x0][0x2d0], -R96.reuse ;  /* 0x0000b400cc707a23 */ /* 0x100fe20000010860 */
[----:B------:R-:W-:Y:S04]  /*bc10*/  F2FP.PACK_AB R76, R209, R210 ;  /* 0x000000d2d14c723e */ /* 0x000fe800000000ff */
[----:B------:R-:W-:Y:S02]  /*bc20*/  F2FP.PACK_AB R77, R154, R155 ;  /* 0x0000009b9a4d723e */ /* 0x000fe400000000ff */
[----:B------:R-:W-:Y:S01]  /*bc30*/  F2FP.PACK_AB R78, R203, R208 ;  /* 0x000000d0cb4e723e */ /* 0x000fe200000000ff */
[----:B------:R-:W-:Y:S01]  /*bc40*/  MUFU.EX2 R104, R104 ;  /* 0x0000006800687308 */ /* 0x000fe20000000800 */
[----:B------:R-:W-:Y:S02]  /*bc50*/  F2FP.PACK_AB R79, R202, R201 ;  /* 0x000000c9ca4f723e */ /* 0x000fe400000000ff */
[----:B------:R-:W-:Y:S01]  /*bc60*/  MOV R150, R135 ;  /* 0x0000008700967202 */ /* 0x000fe20000000f00 */
[----:B--2---:R-:W2:Y:S01]  /*bc70*/  LDSM.16.MT88.4 R88, [R227+0x1900] ;  /* 0x00190000e358783b */ /* 0x004ea20000004200 */
[----:B------:R-:W-:Y:S02]  /*bc80*/  F2FP.PACK_AB R83, R199, R156 ;  /* 0x0000009cc753723e */ /* 0x000fe400000000ff */
[----:B------:R-:W-:Y:S03]  /*bc90*/  MOV R135, R187 ;  /* 0x000000bb00877202 */ /* 0x000fe60000000f00 */
[----:B------:R-:W-:Y:S01]  /*bca0*/  MUFU.EX2 R112, R112 ;  /* 0x0000007000707308 */ /* 0x000fe20000000800 */
[----:B---3--:R-:W-:Y:S01]  /*bcb0*/  FFMA.FTZ R80, R149, c[0x0][0x2d0], -R105 ;  /* 0x0000b40095507a23 */ /* 0x008fe20000010869 */
[----:B------:R-:W-:Y:S08]  /*bcc0*/  MOV R149, R188 ;  /* 0x000000bc00957202 */ /* 0x000ff00000000f00 */
[----:B------:R3:W-:Y:S01]  /*bcd0*/  MUFU.EX2 R169, R80 ;  /* 0x0000005000a97308 */ /* 0x0007e20000000800 */
[-C--:B-1----:R-:W-:Y:S09]  /*bce0*/  HMMA.16816.F32 R4, R76, R84.reuse, R4 ;  /* 0x000000544c04723c */ /* 0x082ff20000001804 */
[----:B------:R1:W-:Y:S03]  /*bcf0*/  MUFU.EX2 R188, R92 ;  /* 0x0000005c00bc7308 */ /* 0x0003e60000000800 */
[----:B---3--:R-:W-:Y:S07]  /*bd00*/  F2FP.PACK_AB R80, R159, R153 ;  /* 0x000000999f50723e */ /* 0x008fee00000000ff */
[C---:B------:R-:W-:Y:S01]  /*bd10*/  HMMA.16816.F32 R8, R80.reuse, R84, R8 ;  /* 0x000000545008723c */ /* 0x040fe20000001808 */
[----:B-1----:R-:W1:Y:S06]  /*bd20*/  LDSM.16.MT88.4 R92, [R225+0x1900] ;  /* 0x00190000e15c783b */ /* 0x002e6c0000004200 */
[--C-:B------:R-:W-:Y:S01]  /*bd30*/  FFMA.FTZ R84, R134, c[0x0][0x2d0], -R107.reuse ;  /* 0x0000b40086547a23 */ /* 0x100fe2000001086b */
[-C--:B------:R-:W-:Y:S03]  /*bd40*/  HMMA.16816.F32 R12, R80, R86.reuse, R12 ;  /* 0x00000056500c723c */ /* 0x080fe6000000180c */
[----:B------:R3:W-:Y:S01]  /*bd50*/  MUFU.EX2 R168, R84 ;  /* 0x0000005400a87308 */ /* 0x0007e20000000800 */
[----:B------:R-:W-:Y:S02]  /*bd60*/  MOV R134, R122 ;  /* 0x0000007a00867202 */ /* 0x000fe40000000f00 */
[----:B------:R-:W-:Y:S02]  /*bd70*/  MOV R122, R185 ;  /* 0x000000b9007a7202 */ /* 0x000fe40000000f00 */
[C---:B------:R-:W-:Y:S04]  /*bd80*/  HMMA.16816.F32 R16, R76.reuse, R86, R16 ;  /* 0x000000564c10723c */ /* 0x040fe80000001810 */
[----:B------:R-:W-:Y:S04]  /*bd90*/  MOV R167, R134 ;  /* 0x0000008600a77202 */ /* 0x000fe80000000f00 */
[-C--:B--2---:R-:W-:Y:S08]  /*bda0*/  HMMA.16816.F32 R20, R76, R88.reuse, R20 ;  /* 0x000000584c14723c */ /* 0x084ff00000001814 */
[C---:B------:R-:W-:Y:S04]  /*bdb0*/  HMMA.16816.F32 R24, R80.reuse, R88, R24 ;  /* 0x000000585018723c */ /* 0x040fe80000001818 */
[--C-:B---3--:R-:W-:Y:S02]  /*bdc0*/  FFMA.FTZ R84, R234, c[0x0][0x2d0], -R107.reuse ;  /* 0x0000b400ea547a23 */ /* 0x108fe4000001086b */
[----:B------:R2:W5:Y:S01]  /*bdd0*/  LDL.LU R234, [R1+0x44] ;  /* 0x0000440001ea7983 */ /* 0x0005620000300800 */
[----:B------:R-:W-:Y:S01]  /*bde0*/  FFMA.FTZ R88, R98, c[0x0][0x2d0], -R107 ;  /* 0x0000b40062587a23 */ /* 0x000fe2000001086b */
[-C--:B------:R-:W-:Y:S01]  /*bdf0*/  HMMA.16816.F32 R28, R80, R90.reuse, R28 ;  /* 0x0000005a501c723c */ /* 0x080fe2000000181c */
[----:B------:R3:W-:Y:S01]  /*be00*/  MUFU.EX2 R187, R84 ;  /* 0x0000005400bb7308 */ /* 0x0007e20000000800 */
[----:B------:R-:W4:Y:S06]  /*be10*/  LDL.LU R164, [R1+0x14] ;  /* 0x0000140001a47983 */ /* 0x000f2c0000300800 */
[C---:B------:R-:W-:Y:S03]  /*be20*/  HMMA.16816.F32 R32, R76.reuse, R90, R32 ;  /* 0x0000005a4c20723c */ /* 0x040fe60000001820 */
[----:B------:R2:W-:Y:S05]  /*be30*/  MUFU.EX2 R185, R88 ;  /* 0x0000005800b97308 */ /* 0x0005ea0000000800 */
[-C--:B-1----:R-:W-:Y:S08]  /*be40*/  HMMA.16816.F32 R36, R76, R92.reuse, R36 ;  /* 0x0000005c4c24723c */ /* 0x082ff00000001824 */
[C---:B------:R-:W-:Y:S04]  /*be50*/  HMMA.16816.F32 R40, R80.reuse, R92, R40 ;  /* 0x0000005c5028723c */ /* 0x040fe80000001828 */
[----:B---3--:R-:W-:Y:S03]  /*be60*/  FFMA.FTZ R84, R186, c[0x0][0x2d0], -R105 ;  /* 0x0000b400ba547a23 */ /* 0x008fe60000010869 */
[--C-:B------:R-:W-:Y:S01]  /*be70*/  FFMA.FTZ R92, R135, c[0x0][0x2d0], -R96.reuse ;  /* 0x0000b400875c7a23 */ /* 0x100fe20000010860 */
[-C--:B------:R-:W-:Y:S01]  /*be80*/  HMMA.16816.F32 R44, R80, R94.reuse, R44 ;  /* 0x0000005e502c723c */ /* 0x080fe2000000182c */
[----:B------:R1:W-:Y:S03]  /*be90*/  MUFU.EX2 R175, R84 ;  /* 0x0000005400af7308 */ /* 0x0003e60000000800 */
[--C-:B--2---:R-:W-:Y:S01]  /*bea0*/  FFMA.FTZ R88, R99, c[0x0][0x2d0], -R107.reuse ;  /* 0x0000b40063587a23 */ /* 0x104fe2000001086b */
[----:B------:R-:W-:Y:S01]  /*beb0*/  MOV R135, R116 ;  /* 0x0000007400877202 */ /* 0x000fe20000000f00 */
[----:B------:R-:W-:Y:S02]  /*bec0*/  FFMA.FTZ R107, R115, c[0x0][0x2d0], -R107 ;  /* 0x0000b400736b7a23 */ /* 0x000fe4000001086b */
[C---:B------:R-:W-:Y:S03]  /*bed0*/  HMMA.16816.F32 R48, R76.reuse, R94, R48 ;  /* 0x0000005e4c30723c */ /* 0x040fe60000001830 */
[----:B------:R2:W-:Y:S10]  /*bee0*/  MUFU.EX2 R184, R88 ;  /* 0x0000005800b87308 */ /* 0x0005f40000000800 */
[----:B------:R3:W-:Y:S01]  /*bef0*/  MUFU.EX2 R117, R92 ;  /* 0x0000005c00757308 */ /* 0x0007e20000000800 */
[--C-:B-1----:R-:W-:Y:S02]  /*bf00*/  FFMA.FTZ R84, R97, c[0x0][0x2d0], -R105.reuse ;  /* 0x0000b40061547a23 */ /* 0x102fe40000010869 */
[----:B------:R-:W-:Y:S02]  /*bf10*/  FFMA.FTZ R105, R113, c[0x0][0x2d0], -R105 ;  /* 0x0000b40071697a23 */ /* 0x000fe40000010869 */
[--C-:B------:R-:W-:Y:S05]  /*bf20*/  FFMA.FTZ R113, R109, c[0x0][0x2d0], -R96.reuse ;  /* 0x0000b4006d717a23 */ /* 0x100fea0000010860 */
[----:B------:R1:W-:Y:S01]  /*bf30*/  MUFU.EX2 R186, R84 ;  /* 0x0000005400ba7308 */ /* 0x0003e20000000800 */
[--C-:B------:R-:W-:Y:S02]  /*bf40*/  FFMA.FTZ R109, R111, c[0x0][0x2d0], -R3.reuse ;  /* 0x0000b4006f6d7a23 */ /* 0x100fe40000010803 */
[--C-:B------:R-:W-:Y:S02]  /*bf50*/  FFMA.FTZ R111, R207, c[0x0][0x2d0], -R3.reuse ;  /* 0x0000b400cf6f7a23 */ /* 0x100fe40000010803 */
[--C-:B--2---:R-:W-:Y:S02]  /*bf60*/  FFMA.FTZ R88, R150, c[0x0][0x2d0], -R96.reuse ;  /* 0x0000b40096587a23 */ /* 0x104fe40000010860 */
[----:B------:R-:W2:Y:S03]  /*bf70*/  LDL.LU R150, [R1+0x18] ;  /* 0x0000180001967983 */ /* 0x000ea60000300800 */
[----:B------:R1:W-:Y:S01]  /*bf80*/  MUFU.EX2 R174, R88 ;  /* 0x0000005800ae7308 */ /* 0x0003e20000000800 */
[----:B---3--:R-:W-:Y:S09]  /*bf90*/  LDSM.16.MT88.4 R92, [R227+0x2100] ;  /* 0x00210000e35c783b */ /* 0x008ff20000004200 */
[----:B------:R-:W3:Y:S01]  /*bfa0*/  MUFU.EX2 R105, R105 ;  /* 0x0000006900697308 */ /* 0x000ee20000000800 */
[----:B-1----:R-:W1:Y:S09]  /*bfb0*/  LDSM.16.MT88.4 R84, [R226+0x1900] ;  /* 0x00190000e254783b */ /* 0x002e720000004200 */
[----:B------:R-:W1:Y:S01]  /*bfc0*/  MUFU.EX2 R107, R107 ;  /* 0x0000006b006b7308 */ /* 0x000e620000000800 */
[--C-:B------:R-:W-:Y:S01]  /*bfd0*/  FFMA.FTZ R88, R149, c[0x0][0x2d0], -R96.reuse ;  /* 0x0000b40095587a23 */ /* 0x100fe20000010860 */
[----:B------:R-:W-:Y:S01]  /*bfe0*/  MOV R149, R110 ;  /* 0x0000006e00957202 */ /* 0x000fe20000000f00 */
[--C-:B------:R-:W-:Y:S07]  /*bff0*/  FFMA.FTZ R110, R205, c[0x0][0x2d0], -R96.reuse ;  /* 0x0000b400cd6e7a23 */ /* 0x100fee0000010860 */
[----:B------:R1:W-:Y:S01]  /*c000*/  MUFU.EX2 R173, R88 ;  /* 0x0000005800ad7308 */ /* 0x0003e20000000800 */
[----:B---3--:R-:W-:Y:S09]  /*c010*/  F2FP.PACK_AB R182, R105, R104 ;  /* 0x0000006869b6723e */ /* 0x008ff200000000ff */
[----:B------:R-:W3:Y:S01]  /*c020*/  MUFU.EX2 R113, R113 ;  /* 0x0000007100717308 */ /* 0x000ee20000000800 */
[----:B-1----:R-:W-:Y:S09]  /*c030*/  F2FP.PACK_AB R183, R107, R106 ;  /* 0x0000006a6bb7723e */ /* 0x002ff200000000ff */
[----:B------:R-:W-:Y:S01]  /*c040*/  MUFU.EX2 R110, R110 ;  /* 0x0000006e006e7308 */ /* 0x000fe20000000800 */
[-C--:B------:R-:W-:Y:S03]  /*c050*/  HMMA.16816.F32 R52, R76, R84.reuse, R52 ;  /* 0x000000544c34723c */ /* 0x080fe60000001834 */
[--C-:B------:R-:W-:Y:S02]  /*c060*/  FFMA.FTZ R88, R148, c[0x0][0x2d0], -R3.reuse ;  /* 0x0000b40094587a23 */ /* 0x100fe40000010803 */
[----:B------:R-:W2:Y:S04]  /*c070*/  LDL.LU R148, [R1+0x20] ;  /* 0x0000200001947983 */ /* 0x000ea80000300800 */
[----:B------:R-:W-:Y:S01]  /*c080*/  MUFU.EX2 R109, R109 ;  /* 0x0000006d006d7308 */ /* 0x000fe20000000800 */
[C---:B------:R-:W-:Y:S01]  /*c090*/  HMMA.16816.F32 R56, R80.reuse, R84, R56 ;  /* 0x000000545038723c */ /* 0x040fe20000001838 */
[----:B------:R-:W2:Y:S03]  /*c0a0*/  LDL.LU R134, [R1+0x1c] ;  /* 0x00001c0001867983 */ /* 0x000ea60000300800 */
[----:B---3--:R-:W-:Y:S03]  /*c0b0*/  F2FP.PACK_AB R178, R113, R112 ;  /* 0x0000007071b2723e */ /* 0x008fe600000000ff */
[--C-:B------:R-:W-:Y:S01]  /*c0c0*/  FFMA.FTZ R84, R108, c[0x0][0x2d0], -R96.reuse ;  /* 0x0000b4006c547a23 */ /* 0x100fe20000010860 */
[-C--:B------:R-:W-:Y:S01]  /*c0d0*/  HMMA.16816.F32 R60, R80, R86.reuse, R60 ;  /* 0x00000056503c723c */ /* 0x080fe2000000183c */
[----:B------:R1:W-:Y:S03]  /*c0e0*/  MUFU.EX2 R172, R88 ;  /* 0x0000005800ac7308 */ /* 0x0003e60000000800 */
[----:B------:R-:W-:Y:S02]  /*c0f0*/  FFMA.FTZ R108, R206, c[0x0][0x2d0], -R96 ;  /* 0x0000b400ce6c7a23 */ /* 0x000fe40000010860 */
[----:B------:R-:W-:Y:S01]  /*c100*/  LDSM.16.MT88.4 R96, [R225+0x2100] ;  /* 0x00210000e160783b */ /* 0x000fe20000004200 */
[--C-:B------:R-:W-:Y:S01]  /*c110*/  FFMA.FTZ R80, R167, c[0x0][0x2d0], -R3.reuse ;  /* 0x0000b400a7507a23 */ /* 0x100fe20000010803 */
[----:B------:R-:W-:Y:S03]  /*c120*/  HMMA.16816.F32 R64, R76, R86, R64 ;  /* 0x000000564c40723c */ /* 0x000fe60000001840 */
[----:B------:R3:W-:Y:S01]  /*c130*/  MUFU.EX2 R115, R80 ;  /* 0x0000005000737308 */ /* 0x0007e20000000800 */
[--C-:B------:R-:W-:Y:S01]  /*c140*/  FFMA.FTZ R81, R166, c[0x0][0x2d0], -R3.reuse ;  /* 0x0000b400a6517a23 */ /* 0x100fe20000010803 */
[----:B------:R-:W-:Y:S02]  /*c150*/  F2FP.PACK_AB R82, R190, R189 ;  /* 0x000000bdbe52723e */ /* 0x000fe400000000ff */
[----:B------:R-:W-:Y:S02]  /*c160*/  F2FP.PACK_AB R76, R198, R163 ;  /* 0x000000a3c64c723e */ /* 0x000fe400000000ff */
[----:B------:R-:W-:Y:S03]  /*c170*/  F2FP.PACK_AB R77, R197, R162 ;  /* 0x000000a2c54d723e */ /* 0x000fe600000000ff */
[----:B------:R-:W-:Y:S01]  /*c180*/  F2FP.PACK_AB R78, R195, R196 ;  /* 0x000000c4c34e723e */ /* 0x000fe200000000ff */
[----:B------:R3:W-:Y:S01]  /*c190*/  MUFU.EX2 R114, R81 ;  /* 0x0000005100727308 */ /* 0x0007e20000000800 */
[----:B------:R-:W-:Y:S02]  /*c1a0*/  F2FP.PACK_AB R79, R193, R194 ;  /* 0x000000c2c14f723e */ /* 0x000fe400000000ff */
[----:B------:R-:W-:Y:S01]  /*c1b0*/  F2FP.PACK_AB R83, R170, R171 ;  /* 0x000000abaa53723e */ /* 0x000fe200000000ff */
[--C-:B-1----:R-:W-:Y:S02]  /*c1c0*/  FFMA.FTZ R88, R118, c[0x0][0x2d0], -R3.reuse ;  /* 0x0000b40076587a23 */ /* 0x102fe40000010803 */
[----:B------:R-:W-:Y:S04]  /*c1d0*/  FFMA.FTZ R3, R74, c[0x0][0x2d0], -R3 ;  /* 0x0000b4004a037a23 */ /* 0x000fe80000010803 */
[----:B------:R1:W-:Y:S01]  /*c1e0*/  MUFU.EX2 R118, R88 ;  /* 0x0000005800767308 */ /* 0x0003e20000000800 */
[----:B---3--:R-:W-:Y:S09]  /*c1f0*/  F2FP.PACK_AB R80, R192, R161 ;  /* 0x000000a1c050723e */ /* 0x008ff200000000ff */
[----:B------:R3:W-:Y:S01]  /*c200*/  MUFU.EX2 R116, R84 ;  /* 0x0000005400747308 */ /* 0x0007e20000000800 */
[----:B------:R-:W-:Y:S09]  /*c210*/  F2FP.PACK_AB R81, R191, R160 ;  /* 0x000000a0bf51723e */ /* 0x000ff200000000ff */
[----:B------:R-:W3:Y:S01]  /*c220*/  MUFU.EX2 R108, R108 ;  /* 0x0000006c006c7308 */ /* 0x000ee20000000800 */
[----:B-1----:R-:W1:Y:S09]  /*c230*/  LDSM.16.MT88.4 R88, [R224+0x2100] ;  /* 0x00210000e058783b */ /* 0x002e720000004200 */
[----:B------:R-:W1:Y:S01]  /*c240*/  MUFU.EX2 R111, R111 ;  /* 0x0000006f006f7308 */ /* 0x000e620000000800 */
[----:B---3--:R-:W3:Y:S01]  /*c250*/  LDSM.16.MT88.4 R84, [R226+0x2100] ;  /* 0x00210000e254783b */ /* 0x008ee20000004200 */
[----:B------:R-:W-:Y:S02]  /*c260*/  F2FP.PACK_AB R176, R110, R108 ;  /* 0x0000006c6eb0723e */ /* 0x000fe400000000ff */
[----:B-1----:R-:W-:Y:S01]  /*c270*/  F2FP.PACK_AB R177, R111, R109 ;  /* 0x0000006d6fb1723e */ /* 0x002fe200000000ff */
[-C--:B------:R-:W-:Y:S08]  /*c280*/  HMMA.16816.F32 R4, R76, R88.reuse, R4 ;  /* 0x000000584c04723c */ /* 0x080ff00000001804 */
[C---:B------:R-:W-:Y:S08]  /*c290*/  HMMA.16816.F32 R8, R80.reuse, R88, R8 ;  /* 0x000000585008723c */ /* 0x040ff00000001808 */
[-C--:B------:R-:W-:Y:S08]  /*c2a0*/  HMMA.16816.F32 R12, R80, R90.reuse, R12 ;  /* 0x0000005a500c723c */ /* 0x080ff0000000180c */
[C---:B------:R-:W-:Y:S01]  /*c2b0*/  HMMA.16816.F32 R16, R76.reuse, R90, R16 ;  /* 0x0000005a4c10723c */ /* 0x040fe20000001810 */
[----:B------:R-:W1:Y:S07]  /*c2c0*/  LDSM.16.MT88.4 R88, [R224+0x2900] ;  /* 0x00290000e058783b */ /* 0x000e6e0000004200 */
[-C--:B------:R-:W-:Y:S08]  /*c2d0*/  HMMA.16816.F32 R20, R76, R92.reuse, R20 ;  /* 0x0000005c4c14723c */ /* 0x080ff00000001814 */
[C---:B------:R-:W-:Y:S08]  /*c2e0*/  HMMA.16816.F32 R24, R80.reuse, R92, R24 ;  /* 0x0000005c5018723c */ /* 0x040ff00000001818 */
[-C--:B------:R-:W-:Y:S08]  /*c2f0*/  HMMA.16816.F32 R28, R80, R94.reuse, R28 ;  /* 0x0000005e501c723c */ /* 0x080ff0000000181c */
[C---:B------:R-:W-:Y:S01]  /*c300*/  HMMA.16816.F32 R32, R76.reuse, R94, R32 ;  /* 0x0000005e4c20723c */ /* 0x040fe20000001820 */
[----:B------:R-:W1:Y:S07]  /*c310*/  LDSM.16.MT88.4 R92, [R227+0x2900] ;  /* 0x00290000e35c783b */ /* 0x000e6e0000004200 */
[-C--:B------:R-:W-:Y:S04]  /*c320*/  HMMA.16816.F32 R36, R76, R96.reuse, R36 ;  /* 0x000000604c24723c */ /* 0x080fe80000001824 */
[----:B----4-:R-:W-:Y:S02]  /*c330*/  FFMA.FTZ R74, R70, R164, R165 ;  /* 0x000000a4464a7223 */ /* 0x010fe400000100a5 */
[----:B------:R-:W-:Y:S02]  /*c340*/  LDSM.16.MT88.4 R164, [R225+0x3100] ;  /* 0x00310000e1a4783b */ /* 0x000fe40000004200 */
[C---:B------:R-:W-:Y:S08]  /*c350*/  HMMA.16816.F32 R40, R80.reuse, R96, R40 ;  /* 0x000000605028723c */ /* 0x040ff00000001828 */
[-C--:B------:R-:W-:Y:S08]  /*c360*/  HMMA.16816.F32 R44, R80, R98.reuse, R44 ;  /* 0x00000062502c723c */ /* 0x080ff0000000182c */
[C---:B------:R-:W-:Y:S01]  /*c370*/  HMMA.16816.F32 R48, R76.reuse, R98, R48 ;  /* 0x000000624c30723c */ /* 0x040fe20000001830 */
[----:B------:R-:W4:Y:S07]  /*c380*/  LDSM.16.MT88.4 R96, [R225+0x2900] ;  /* 0x00290000e160783b */ /* 0x000f2e0000004200 */
[-C--:B---3--:R-:W-:Y:S08]  /*c390*/  HMMA.16816.F32 R52, R76, R84.reuse, R52 ;  /* 0x000000544c34723c */ /* 0x088ff00000001834 */
[C---:B------:R-:W-:Y:S08]  /*c3a0*/  HMMA.16816.F32 R56, R80.reuse, R84, R56 ;  /* 0x000000545038723c */ /* 0x040ff00000001838 */
[-C--:B------:R-:W-:Y:S07]  /*c3b0*/  HMMA.16816.F32 R60, R80, R86.reuse, R60 ;  /* 0x00000056503c723c */ /* 0x080fee000000183c */
[----:B------:R-:W-:Y:S01]  /*c3c0*/  F2FP.PACK_AB R80, R173, R174 ;  /* 0x000000aead50723e */ /* 0x000fe200000000ff */
[----:B------:R-:W-:Y:S01]  /*c3d0*/  HMMA.16816.F32 R64, R76, R86, R64 ;  /* 0x000000564c40723c */ /* 0x000fe20000001840 */
[----:B------:R-:W3:Y:S03]  /*c3e0*/  LDSM.16.MT88.4 R84, [R226+0x2900] ;  /* 0x00290000e254783b */ /* 0x000ee60000004200 */
[----:B------:R-:W-:Y:S02]  /*c3f0*/  F2FP.PACK_AB R81, R118, R172 ;  /* 0x000000ac7651723e */ /* 0x000fe400000000ff */
[----:B------:R-:W-:Y:S02]  /*c400*/  F2FP.PACK_AB R82, R116, R117 ;  /* 0x000000757452723e */ /* 0x000fe400000000ff */
[----:B------:R-:W-:Y:S01]  /*c410*/  F2FP.PACK_AB R76, R188, R169 ;  /* 0x000000a9bc4c723e */ /* 0x000fe200000000ff */
[----:B--2---:R-:W-:Y:S03]  /*c420*/  FFMA.FTZ R68, R68, R150, R151 ;  /* 0x0000009644447223 */ /* 0x004fe60000010097 */
[----:B------:R-:W-:Y:S02]  /*c430*/  F2FP.PACK_AB R77, R187, R168 ;  /* 0x000000a8bb4d723e */ /* 0x000fe400000000ff */
[----:B------:R-:W-:Y:S01]  /*c440*/  F2FP.PACK_AB R78, R186, R175 ;  /* 0x000000afba4e723e */ /* 0x000fe200000000ff */
[----:B------:R-:W-:Y:S01]  /*c450*/  FADD.FTZ R68, R132, R68 ;  /* 0x0000004484447221 */ /* 0x000fe20000010000 */
[----:B------:R-:W-:Y:S02]  /*c460*/  F2FP.PACK_AB R79, R184, R185 ;  /* 0x000000b9b84f723e */ /* 0x000fe400000000ff */
[----:B------:R-:W-:Y:S05]  /*c470*/  F2FP.PACK_AB R83, R114, R115 ;  /* 0x000000737253723e */ /* 0x000fea00000000ff */
[-C--:B-1----:R-:W-:Y:S08]  /*c480*/  HMMA.16816.F32 R4, R76, R88.reuse, R4 ;  /* 0x000000584c04723c */ /* 0x082ff00000001804 */
[C---:B------:R-:W-:Y:S01]  /*c490*/  HMMA.16816.F32 R8, R80.reuse, R88, R8 ;  /* 0x000000585008723c */ /* 0x040fe20000001808 */
[----:B------:R-:W-:Y:S07]  /*c4a0*/  MUFU.EX2 R88, R75 ;  /* 0x0000004b00587308 */ /* 0x000fee0000000800 */
[-C--:B------:R-:W-:Y:S03]  /*c4b0*/  HMMA.16816.F32 R12, R80, R90.reuse, R12 ;  /* 0x0000005a500c723c */ /* 0x080fe6000000180c */
[----:B------:R-:W1:Y:S05]  /*c4c0*/  MUFU.EX2 R75, R3 ;  /* 0x00000003004b7308 */ /* 0x000e6a0000000800 */
[C---:B------:R-:W-:Y:S08]  /*c4d0*/  HMMA.16816.F32 R16, R76.reuse, R90, R16 ;  /* 0x0000005a4c10723c */ /* 0x040ff00000001810 */
[-C--:B------:R-:W-:Y:S08]  /*c4e0*/  HMMA.16816.F32 R20, R76, R92.reuse, R20 ;  /* 0x0000005c4c14723c */ /* 0x080ff00000001814 */
[C---:B------:R-:W-:Y:S04]  /*c4f0*/  HMMA.16816.F32 R24, R80.reuse, R92, R24 ;  /* 0x0000005c5018723c */ /* 0x040fe80000001818 */
[----:B-1----:R-:W-:Y:S04]  /*c500*/  F2FP.PACK_AB R179, R75, R88 ;  /* 0x000000584bb3723e */ /* 0x002fe800000000ff */
[-C--:B------:R-:W-:Y:S04]  /*c510*/  HMMA.16816.F32 R28, R80, R94.reuse, R28 ;  /* 0x0000005e501c723c */ /* 0x080fe8000000181c */
[----:B------:R-:W-:Y:S02]  /*c520*/  FFMA.FTZ R70, R69, R148, R149 ;  /* 0x0000009445467223 */ /* 0x000fe40000010095 */
[----:B------:R-:W-:Y:S01]  /*c530*/  FFMA.FTZ R0, R0, R134, R135 ;  /* 0x0000008600007223 */ /* 0x000fe20000010087 */
[----:B------:R-:W-:Y:S01]  /*c540*/  LDSM.16.MT88.4 R148, [R227+0x3100] ;  /* 0x00310000e394783b */ /* 0x000fe20000004200 */
[----:B------:R-:W-:Y:S01]  /*c550*/  FADD.FTZ R70, R233, R70 ;  /* 0x00000046e9467221 */ /* 0x000fe20000010000 */
[C---:B------:R-:W-:Y:S04]  /*c560*/  HMMA.16816.F32 R32, R76.reuse, R94, R32 ;  /* 0x0000005e4c20723c */ /* 0x040fe80000001820 */
[----:B------:R-:W-:Y:S02]  /*c570*/  FADD.FTZ R69, R133, R74 ;  /* 0x0000004a85457221 */ /* 0x000fe40000010000 */
[----:B------:R-:W-:Y:S01]  /*c580*/  FADD.FTZ R0, R232, R0 ;  /* 0x00000000e8007221 */ /* 0x000fe20000010000 */
[----:B------:R1:W5:Y:S01]  /*c590*/  LDL.LU R233, [R1+0x40] ;  /* 0x0000400001e97983 */ /* 0x0003620000300800 */
[----:B------:R-:W-:Y:S01]  /*c5a0*/  FADD.FTZ R74, R231, R69 ;  /* 0x00000045e74a7221 */ /* 0x000fe20000010000 */
[-C--:B----4-:R-:W-:Y:S02]  /*c5b0*/  HMMA.16816.F32 R36, R76, R96.reuse, R36 ;  /* 0x000000604c24723c */ /* 0x090fe40000001824 */
[----:B------:R1:W5:Y:S01]  /*c5c0*/  LDL.LU R232, [R1+0x3c] ;  /* 0x00003c0001e87983 */ /* 0x0003620000300800 */
[----:B------:R-:W-:Y:S02]  /*c5d0*/  FADD.FTZ R69, R230, R68 ;  /* 0x00000044e6457221 */ /* 0x000fe40000010000 */
[----:B------:R-:W-:Y:S01]  /*c5e0*/  FADD.FTZ R68, R229, R70 ;  /* 0x00000046e5447221 */ /* 0x000fe20000010000 */
[----:B------:R1:W5:Y:S01]  /*c5f0*/  LDL.LU R231, [R1+0x38] ;  /* 0x0000380001e77983 */ /* 0x0003620000300800 */
[----:B------:R-:W-:Y:S01]  /*c600*/  FADD.FTZ R70, R228, R0 ;  /* 0x00000000e4467221 */ /* 0x000fe20000010000 */
[C---:B------:R-:W-:Y:S02]  /*c610*/  HMMA.16816.F32 R40, R80.reuse, R96, R40 ;  /* 0x000000605028723c */ /* 0x040fe40000001828 */
[----:B------:R1:W5:Y:S02]  /*c620*/  LDL.LU R230, [R1+0x34] ;  /* 0x0000340001e67983 */ /* 0x0003640000300800 */
[----:B------:R-:W-:Y:S02]  /*c630*/  FADD.FTZ R0, R119, R74 ;  /* 0x0000004a77007221 */ /* 0x000fe40000010000 */
[----:B------:R-:W-:Y:S01]  /*c640*/  FADD.FTZ R69, R122, R69 ;  /* 0x000000457a457221 */ /* 0x000fe20000010000 */
[----:B------:R1:W5:Y:S01]  /*c650*/  LDL.LU R229, [R1+0x30] ;  /* 0x0000300001e57983 */ /* 0x0003620000300800 */
[----:B------:R-:W-:Y:S01]  /*c660*/  FADD.FTZ R68, R121, R68 ;  /* 0x0000004479447221 */ /* 0x000fe20000010000 */
[-C--:B------:R-:W-:Y:S02]  /*c670*/  HMMA.16816.F32 R44, R80, R98.reuse, R44 ;  /* 0x00000062502c723c */ /* 0x080fe4000000182c */
[----:B------:R1:W5:Y:S01]  /*c680*/  LDL.LU R228, [R1+0x2c] ;  /* 0x00002c0001e47983 */ /* 0x0003620000300800 */
[----:B------:R-:W-:Y:S02]  /*c690*/  FADD.FTZ R3, R120, R70 ;  /* 0x0000004678037221 */ /* 0x000fe40000010000 */
[----:B------:R-:W-:Y:S01]  /*c6a0*/  FADD.FTZ R70, R127, R0 ;  /* 0x000000007f467221 */ /* 0x000fe20000010000 */
[----:B------:R1:W5:Y:S01]  /*c6b0*/  LDL.LU R119, [R1+0x28] ;  /* 0x0000280001777983 */ /* 0x0003620000300800 */
[----:B------:R-:W-:Y:S01]  /*c6c0*/  FADD.FTZ R0, R126, R69 ;  /* 0x000000457e007221 */ /* 0x000fe20000010000 */
[C---:B------:R-:W-:Y:S02]  /*c6d0*/  HMMA.16816.F32 R48, R76.reuse, R98, R48 ;  /* 0x000000624c30723c */ /* 0x040fe40000001830 */
[----:B------:R-:W2:Y:S02]  /*c6e0*/  LDSM.16.MT88.4 R132, [R224+0x3100] ;  /* 0x00310000e084783b */ /* 0x000ea40000004200 */
[----:B------:R-:W-:Y:S02]  /*c6f0*/  FADD.FTZ R69, R125, R68 ;  /* 0x000000447d457221 */ /* 0x000fe40000010000 */
[----:B------:R-:W-:Y:S02]  /*c700*/  FADD.FTZ R68, R124, R3 ;  /* 0x000000037c447221 */ /* 0x000fe40000010000 */
[----:B------:R-:W-:Y:S01]  /*c710*/  FADD.FTZ R3, R252, R70 ;  /* 0x00000046fc037221 */ /* 0x000fe20000010000 */
[-C--:B---3--:R-:W-:Y:S03]  /*c720*/  HMMA.16816.F32 R52, R76, R84.reuse, R52 ;  /* 0x000000544c34723c */ /* 0x088fe60000001834 */
[----:B------:R-:W-:Y:S05]  /*c730*/  FADD.FTZ R0, R251, R0 ;  /* 0x00000000fb007221 */ /* 0x000fea0000010000 */
[C---:B------:R-:W-:Y:S08]  /*c740*/  HMMA.16816.F32 R56, R80.reuse, R84, R56 ;  /* 0x000000545038723c */ /* 0x040ff00000001838 */
[-C--:B------:R-:W-:Y:S08]  /*c750*/  HMMA.16816.F32 R60, R80, R86.reuse, R60 ;  /* 0x00000056503c723c */ /* 0x080ff0000000183c */
[----:B------:R-:W-:Y:S08]  /*c760*/  HMMA.16816.F32 R64, R76, R86, R64 ;  /* 0x000000564c40723c */ /* 0x000ff00000001840 */
[-C--:B--2---:R-:W-:Y:S07]  /*c770*/  HMMA.16816.F32 R124, R180, R132.reuse, R4 ;  /* 0x00000084b47c723c */ /* 0x084fee0000001804 */
[----:B------:R-:W-:Y:S01]  /*c780*/  FADD.FTZ R4, R139, R69 ;  /* 0x000000458b047221 */ /* 0x000fe20000010000 */
[C---:B------:R-:W-:Y:S04]  /*c790*/  HMMA.16816.F32 R120, R176.reuse, R132, R8 ;  /* 0x00000084b078723c */ /* 0x040fe80000001808 */
[----:B------:R-:W-:Y:S02]  /*c7a0*/  FADD.FTZ R7, R138, R68 ;  /* 0x000000448a077221 */ /* 0x000fe40000010000 */
[----:B------:R-:W-:Y:S02]  /*c7b0*/  FADD.FTZ R6, R137, R3 ;  /* 0x0000000389067221 */ /* 0x000fe40000010000 */
[----:B------:R-:W-:Y:S01]  /*c7c0*/  FADD.FTZ R5, R136, R0 ;  /* 0x0000000088057221 */ /* 0x000fe20000010000 */
[-C--:B------:R-:W-:Y:S03]  /*c7d0*/  HMMA.16816.F32 R128, R176, R134.reuse, R12 ;  /* 0x00000086b080723c */ /* 0x080fe6000000180c */
[----:B------:R-:W-:Y:S02]  /*c7e0*/  FADD.FTZ R4, R249, R4 ;  /* 0x00000004f9047221 */ /* 0x000fe40000010000 */
[----:B------:R-:W-:Y:S02]  /*c7f0*/  FADD.FTZ R3, R221, R7 ;  /* 0x00000007dd037221 */ /* 0x000fe40000010000 */
        /* <DEDUP_REMOVED lines=12> */
[----:B------:R-:W-:Y:S04]  /*c8c0*/  FADD.FTZ R7, R220, R4 ;  /* 0x00000004dc077221 */ /* 0x000fe80000010000 */
        /* <DEDUP_REMOVED lines=9> */
[----:B------:R-:W-:Y:S01]  /*c960*/  FADD.FTZ R10, R217, R3 ;  /* 0x00000003d90a7221 */ /* 0x000fe20000010000 */
[----:B------:R-:W2:Y:S01]  /*c970*/  LDSM.16.MT88.4 R4, [R226+0x3100] ;  /* 0x00310000e204783b */ /* 0x000ea20000004200 */
[----:B------:R-:W-:Y:S04]  /*c980*/  FADD.FTZ R9, R213, R0 ;  /* 0x00000000d5097221 */ /* 0x000fe80000010000 */
[----:B------:R-:W-:Y:S02]  /*c990*/  FADD.FTZ R8, R216, R8 ;  /* 0x00000008d8087221 */ /* 0x000fe40000010000 */
[----:B------:R-:W-:Y:S02]  /*c9a0*/  FADD.FTZ R0, R155, R10 ;  /* 0x0000000a9b007221 */ /* 0x000fe40000010000 */
[----:B------:R-:W-:Y:S02]  /*c9b0*/  FADD.FTZ R3, R210, R11 ;  /* 0x0000000bd2037221 */ /* 0x000fe40000010000 */
[----:B------:R-:W-:Y:S02]  /*c9c0*/  FADD.FTZ R12, R153, R9 ;  /* 0x00000009990c7221 */ /* 0x000fe40000010000 */
[----:B------:R-:W-:Y:S02]  /*c9d0*/  FADD.FTZ R11, R152, R8 ;  /* 0x00000008980b7221 */ /* 0x000fe40000010000 */
[----:B------:R-:W-:Y:S02]  /*c9e0*/  FADD.FTZ R9, R154, R0 ;  /* 0x000000009a097221 */ /* 0x000fe40000010000 */
[----:B------:R-:W-:Y:S01]  /*c9f0*/  FADD.FTZ R10, R209, R3 ;  /* 0x00000003d10a7221 */ /* 0x000fe20000010000 */
[-C--:B------:R-:W-:Y:S03]  /*ca00*/  HMMA.16816.F32 R152, R180, R164.reuse, R36 ;  /* 0x000000a4b498723c */ /* 0x080fe60000001824 */
[----:B------:R-:W-:Y:S02]  /*ca10*/  FADD.FTZ R8, R159, R12 ;  /* 0x0000000c9f087221 */ /* 0x000fe40000010000 */
[----:B------:R-:W-:Y:S02]  /*ca20*/  FADD.FTZ R3, R158, R11 ;  /* 0x0000000b9e037221 */ /* 0x000fe40000010000 */
[----:B------:R-:W-:Y:S02]  /*ca30*/  FADD.FTZ R0, R208, R10 ;  /* 0x0000000ad0007221 */ /* 0x000fe40000010000 */
[----:B------:R-:W-:Y:S03]  /*ca40*/  FADD.FTZ R12, R201, R9 ;  /* 0x00000009c90c7221 */ /* 0x000fe60000010000 */
        /* <DEDUP_REMOVED lines=24> */
[----:B------:R-:W-:Y:S02]  /*cbd0*/  FADD.FTZ R11, R170, R8 ;  /* 0x00000008aa0b7221 */ /* 0x000fe40000010000 */
[----:B------:R-:W-:Y:S02]  /*cbe0*/  FADD.FTZ R10, R169, R3 ;  /* 0x00000003a90a7221 */ /* 0x000fe40000010000 */
[----:B------:R-:W-:Y:S02]  /*cbf0*/  FADD.FTZ R9, R168, R0 ;  /* 0x00000000a8097221 */ /* 0x000fe40000010000 */
[----:B------:R-:W-:Y:S01]  /*cc00*/  FADD.FTZ R8, R174, R12 ;  /* 0x0000000cae087221 */ /* 0x000fe20000010000 */
[-C--:B--2---:R-:W-:Y:S03]  /*cc10*/  HMMA.16816.F32 R168, R180, R4.reuse, R52 ;  /* 0x00000004b4a8723c */ /* 0x084fe60000001834 */
[----:B------:R-:W-:Y:S02]  /*cc20*/  FADD.FTZ R0, R188, R10 ;  /* 0x0000000abc007221 */ /* 0x000fe40000010000 */
[----:B------:R-:W-:Y:S02]  /*cc30*/  FADD.FTZ R3, R172, R11 ;  /* 0x0000000bac037221 */ /* 0x000fe40000010000 */
[----:B------:R-:W-:Y:S02]  /*cc40*/  FADD.FTZ R10, R173, R8 ;  /* 0x00000008ad0a7221 */ /* 0x000fe40000010000 */
[----:B------:R-:W-:Y:S02]  /*cc50*/  FADD.FTZ R8, R175, R0 ;  /* 0x00000000af087221 */ /* 0x000fe40000010000 */
[C---:B------:R-:W-:Y:S04]  /*cc60*/  HMMA.16816.F32 R172, R176.reuse, R4, R56 ;  /* 0x00000004b0ac723c */ /* 0x040fe80000001838 */
[----:B------:R-:W-:Y:S02]  /*cc70*/  FADD.FTZ R11, R187, R9 ;  /* 0x00000009bb0b7221 */ /* 0x000fe40000010000 */
[----:B------:R-:W-:Y:S01]  /*cc80*/  FADD.FTZ R9, R118, R3 ;  /* 0x0000000376097221 */ /* 0x000fe20000010000 */
[----:B------:R-:W-:Y:S01]  /*cc90*/  MOV R118, R2 ;  /* 0x0000000200767202 */ /* 0x000fe20000000f00 */
[----:B------:R-:W-:Y:S01]  /*cca0*/  FADD.FTZ R4, R185, R11 ;  /* 0x0000000bb9047221 */ /* 0x000fe20000010000 */
[-C--:B------:R-:W-:Y:S03]  /*ccb0*/  HMMA.16816.F32 R176, R176, R6.reuse, R60 ;  /* 0x00000006b0b0723c */ /* 0x080fe6000000183c */
[----:B------:R-:W-:Y:S01]  /*ccc0*/  FADD.FTZ R3, R117, R10 ;  /* 0x0000000a75037221 */ /* 0x000fe20000010000 */
[----:B------:R-:W-:Y:S01]  /*ccd0*/  MOV R117, R71 ;  /* 0x0000004700757202 */ /* 0x000fe20000000f00 */
[----:B------:R-:W-:Y:S02]  /*cce0*/  FADD.FTZ R10, R186, R8 ;  /* 0x00000008ba0a7221 */ /* 0x000fe40000010000 */
[----:B------:R-:W-:Y:S01]  /*ccf0*/  FADD.FTZ R0, R115, R9 ;  /* 0x0000000973007221 */ /* 0x000fe20000010000 */
[----:B------:R-:W-:Y:S04]  /*cd00*/  HMMA.16816.F32 R180, R180, R6, R64 ;  /* 0x00000006b4b4723c */ /* 0x000fe80000001840 */
[----:B------:R-:W-:Y:S02]  /*cd10*/  FADD.FTZ R9, R184, R4 ;  /* 0x00000004b8097221 */ /* 0x000fe40000010000 */
[----:B------:R-:W-:Y:S01]  /*cd20*/  FADD.FTZ R5, R116, R3 ;  /* 0x0000000374057221 */ /* 0x000fe20000010000 */
[----:B------:R-:W-:Y:S01]  /*cd30*/  MOV R116, R72 ;  /* 0x0000004800747202 */ /* 0x000fe20000000f00 */
        /* <DEDUP_REMOVED lines=12> */
[----:B------:R-:W-:Y:S01]  /*ce00*/  STL [R1+0x14], R5 ;  /* 0x0000140501007387 */ /* 0x000fe20000100800 */
[----:B------:R-:W-:Y:S02]  /*ce10*/  FADD.FTZ R3, R112, R3 ;  /* 0x0000000370037221 */ /* 0x000fe40000010000 */
[----:B------:R-:W-:Y:S01]  /*ce20*/  FADD.FTZ R0, R111, R8 ;  /* 0x000000086f007221 */ /* 0x000fe20000010000 */
[----:B------:R-:W-:Y:S01]  /*ce30*/  STL [R1+0x18], R4 ;  /* 0x0000180401007387 */ /* 0x000fe20000100800 */
[----:B------:R-:W-:Y:S02]  /*ce40*/  FADD.FTZ R3, R113, R3 ;  /* 0x0000000371037221 */ /* 0x000fe40000010000 */
[----:B------:R-:W-:Y:S03]  /*ce50*/  FADD.FTZ R0, R88, R0 ;  /* 0x0000000058007221 */ /* 0x000fe60000010000 */
[----:B------:R2:W-:Y:S01]  /*ce60*/  STL [R1+0x20], R3 ;  /* 0x0000200301007387 */ /* 0x0005e20000100800 */
[----:B------:R-:W-:Y:S05]  /*ce70*/  FADD.FTZ R0, R75, R0 ;  /* 0x000000004b007221 */ /* 0x000fea0000010000 */
[----:B------:R1:W-:Y:S01]  /*ce80*/  STL [R1+0x1c], R0 ;  /* 0x00001c0001007387 */ /* 0x0003e20000100800 */
[----:B--2---:R-:W-:Y:S01]  /*ce90*/  MOV R3, R73 ;  /* 0x0000004900037202 */ /* 0x004fe20000000f00 */
[----:B-1---5:R-:W-:-:S05]  /*cea0*/  @P0 BRA `(.L_x_20) ;  /* 0xffffad8000000947 */ /* 0x022fca000383ffff */
.L_x_19:
[----:B-1----:R-:W2:Y:S04]  /*ceb0*/  LDL.LU R0, [R1+0x14] ;  /* 0x0000140001007983 */ /* 0x002ea80000300800 */
[----:B------:R-:W3:Y:S04]  /*cec0*/  LDL.LU R4, [R1+0x18] ;  /* 0x0000180001047983 */ /* 0x000ee80000300800 */
[----:B------:R-:W4:Y:S04]  /*ced0*/  LDL.LU R10, [R1+0x20] ;  /* 0x00002000010a7983 */ /* 0x000f280000300800 */
[----:B------:R-:W5:Y:S01]  /*cee0*/  LDL.LU R8, [R1+0x1c] ;  /* 0x00001c0001087983 */ /* 0x000f620000300800 */
[----:B------:R-:W-:-:S02]  /*cef0*/  MOV R20, 0xff800000 ;  /* 0xff80000000147802 */ /* 0x000fc40000000f00 */
[----:B------:R-:W-:Y:S02]  /*cf00*/  MOV R21, 0xff800000 ;  /* 0xff80000000157802 */ /* 0x000fe40000000f00 */
[----:B------:R-:W-:Y:S02]  /*cf10*/  MOV R22, 0xff800000 ;  /* 0xff80000000167802 */ /* 0x000fe40000000f00 */
[----:B------:R-:W-:Y:S02]  /*cf20*/  MOV R23, 0xff800000 ;  /* 0xff80000000177802 */ /* 0x000fe40000000f00 */
[----:B------:R-:W-:Y:S01]  /*cf30*/  PLOP3.LUT P4, PT, PT, PT, PT, 0x8, 0x0 ;  /* 0x000000000000781c */ /* 0x000fe20003f8e170 */
[----:B--2---:R-:W1:Y:S04]  /*cf40*/  SHFL.BFLY PT, R5, R0, 0x2, 0x1f ;  /* 0x0c401f0000057f89 */ /* 0x004e6800000e0000 */
[----:B---3--:R-:W2:Y:S04]  /*cf50*/  SHFL.BFLY PT, R9, R4, 0x2, 0x1f ;  /* 0x0c401f0004097f89 */ /* 0x008ea800000e0000 */
[----:B----4-:R-:W3:Y:S04]  /*cf60*/  SHFL.BFLY PT, R7, R10, 0x2, 0x1f ;  /* 0x0c401f000a077f89 */ /* 0x010ee800000e0000 */
[----:B-----5:R-:W4:Y:S01]  /*cf70*/  SHFL.BFLY PT, R6, R8, 0x2, 0x1f ;  /* 0x0c401f0008067f89 */ /* 0x020f2200000e0000 */
[----:B-1----:R-:W-:-:S02]  /*cf80*/  FADD.FTZ R5, R5, R0 ;  /* 0x0000000005057221 */ /* 0x002fc40000010000 */
[----:B--2---:R-:W-:-:S03]  /*cf90*/  FADD.FTZ R9, R9, R4 ;  /* 0x0000000409097221 */ /* 0x004fc60000010000 */
[----:B------:R-:W1:Y:S01]  /*cfa0*/  SHFL.BFLY PT, R0, R5, 0x1, 0x1f ;  /* 0x0c201f0005007f89 */ /* 0x000e6200000e0000 */
[----:B---3--:R-:W-:-:S03]  /*cfb0*/  FADD.FTZ R7, R7, R10 ;  /* 0x0000000a07077221 */ /* 0x008fc60000010000 */
[----:B------:R-:W2:Y:S01]  /*cfc0*/  SHFL.BFLY PT, R4, R9, 0x1, 0x1f ;  /* 0x0c201f0009047f89 */ /* 0x000ea200000e0000 */
[----:B----4-:R-:W-:-:S03]  /*cfd0*/  FADD.FTZ R6, R6, R8 ;  /* 0x0000000806067221 */ /* 0x010fc60000010000 */
[----:B------:R-:W3:Y:S04]  /*cfe0*/  SHFL.BFLY PT, R3, R7, 0x1, 0x1f ;  /* 0x0c201f0007037f89 */ /* 0x000ee800000e0000 */
[----:B------:R-:W4:Y:S01]  /*cff0*/  SHFL.BFLY PT, R8, R6, 0x1, 0x1f ;  /* 0x0c201f0006087f89 */ /* 0x000f2200000e0000 */
[----:B-1----:R-:W-:Y:S01]  /*d000*/  FADD.FTZ R5, R5, R0 ;  /* 0x0000000005057221 */ /* 0x002fe20000010000 */
[----:B------:R-:W-:Y:S01]  /*d010*/  MOV R0, RZ ;  /* 0x000000ff00007202 */ /* 0x000fe20000000f00 */
[----:B--2---:R-:W-:-:S03]  /*d020*/  FADD.FTZ R9, R9, R4 ;  /* 0x0000000409097221 */ /* 0x004fc60000010000 */
[----:B------:R-:W-:Y:S02]  /*d030*/  FSETP.NE.FTZ.AND P3, PT, R5, RZ, PT ;  /* 0x000000ff0500720b */ /* 0x000fe40003f75000 */
[----:B------:R-:W-:Y:S01]  /*d040*/  MOV R4, RZ ;  /* 0x000000ff00047202 */ /* 0x000fe20000000f00 */
[----:B---3--:R-:W-:Y:S01]  /*d050*/  FADD.FTZ R7, R7, R3 ;  /* 0x0000000307077221 */ /* 0x008fe20000010000 */
[----:B------:R-:W-:Y:S02]  /*d060*/  FSETP.NE.FTZ.AND P2, PT, R9, RZ, PT ;  /* 0x000000ff0900720b */ /* 0x000fe40003f55000 */
[----:B------:R-:W-:Y:S01]  /*d070*/  MOV R3, RZ ;  /* 0x000000ff00037202 */ /* 0x000fe20000000f00 */
[----:B----4-:R-:W-:Y:S01]  /*d080*/  FADD.FTZ R6, R8, R6 ;  /* 0x0000000608067221 */ /* 0x010fe20000010000 */
[----:B------:R-:W-:-:S04]  /*d090*/  FSETP.NE.FTZ.AND P1, PT, R7, RZ, PT ;  /* 0x000000ff0700720b */ /* 0x000fc80003f35000 */
[----:B------:R-:W-:Y:S01]  /*d0a0*/  FSETP.NE.FTZ.AND P0, PT, R6, RZ, PT ;  /* 0x000000ff0600720b */ /* 0x000fe20003f15000 */
[----:B------:R-:W1:Y:S08]  /*d0b0*/  @P3 MUFU.RCP R0, R5 ;  /* 0x0000000500003308 */ /* 0x000e700000001000 */
[----:B------:R-:W2:Y:S04]  /*d0c0*/  @P1 MUFU.RCP R3, R7 ;  /* 0x0000000700031308 */ /* 0x000ea80000001000 */
[----:B------:R-:W-:Y:S01]  /*d0d0*/  @P0 MOV R8, 0x3f317218 ;  /* 0x3f31721800080802 */ /* 0x000fe20000000f00 */
[----:B-1----:R-:W-:-:S03]  /*d0e0*/  FMUL.FTZ R124, R0, R124 ;  /* 0x0000007c007c7220 */ /* 0x002fc60000410000 */
[----:B------:R-:W1:Y:S01]  /*d0f0*/  @P2 MUFU.RCP R4, R9 ;  /* 0x0000000900042308 */ /* 0x000e620000001000 */
[C---:B------:R-:W-:Y:S02]  /*d100*/  FMUL.FTZ R125, R0.reuse, R125 ;  /* 0x0000007d007d7220 */ /* 0x040fe40000410000 */
[C---:B------:R-:W-:Y:S02]  /*d110*/  FMUL.FTZ R132, R0.reuse, R132 ;  /* 0x0000008400847220 */ /* 0x040fe40000410000 */
[C---:B------:R-:W-:Y:S02]  /*d120*/  FMUL.FTZ R133, R0.reuse, R133 ;  /* 0x0000008500857220 */ /* 0x040fe40000410000 */
[C---:B------:R-:W-:Y:S01]  /*d130*/  FMUL.FTZ R136, R0.reuse, R136 ;  /* 0x0000008800887220 */ /* 0x040fe20000410000 */
[----:B------:R-:W-:Y:S01]  /*d140*/  @P3 MUFU.LG2 R11, R5 ;  /* 0x00000005000b3308 */ /* 0x000fe20000000c00 */
[C---:B------:R-:W-:Y:S02]  /*d150*/  FMUL.FTZ R137, R0.reuse, R137 ;  /* 0x0000008900897220 */ /* 0x040fe40000410000 */
[----:B------:R-:W-:-:S02]  /*d160*/  FMUL.FTZ R148, R0, R148 ;  /* 0x0000009400947220 */ /* 0x000fc40000410000 */
[C---:B------:R-:W-:Y:S02]  /*d170*/  FMUL.FTZ R149, R0.reuse, R149 ;  /* 0x0000009500957220 */ /* 0x040fe40000410000 */
[C---:B------:R-:W-:Y:S01]  /*d180*/  FMUL.FTZ R152, R0.reuse, R152 ;  /* 0x0000009800987220 */ /* 0x040fe20000410000 */
[----:B------:R-:W-:Y:S01]  /*d190*/  @P2 MUFU.LG2 R9, R9 ;  /* 0x0000000900092308 */ /* 0x000fe20000000c00 */
[C---:B------:R-:W-:Y:S02]  /*d1a0*/  FMUL.FTZ R153, R0.reuse, R153 ;  /* 0x0000009900997220 */ /* 0x040fe40000410000 */
[C---:B------:R-:W-:Y:S02]  /*d1b0*/  FMUL.FTZ R164, R0.reuse, R164 ;  /* 0x000000a400a47220 */ /* 0x040fe40000410000 */
[C---:B------:R-:W-:Y:S02]  /*d1c0*/  FMUL.FTZ R165, R0.reuse, R165 ;  /* 0x000000a500a57220 */ /* 0x040fe40000410000 */
[C---:B------:R-:W-:Y:S01]  /*d1d0*/  FMUL.FTZ R168, R0.reuse, R168 ;  /* 0x000000a800a87220 */ /* 0x040fe20000410000 */
[----:B------:R-:W-:Y:S01]  /*d1e0*/  @P1 MUFU.LG2 R7, R7 ;  /* 0x0000000700071308 */ /* 0x000fe20000000c00 */
[----:B------:R-:W-:-:S02]  /*d1f0*/  FMUL.FTZ R169, R0, R169 ;  /* 0x000000a900a97220 */ /* 0x000fc40000410000 */
[C---:B------:R-:W-:Y:S02]  /*d200*/  FMUL.FTZ R180, R0.reuse, R180 ;  /* 0x000000b400b47220 */ /* 0x040fe40000410000 */
[----:B------:R-:W-:Y:S01]  /*d210*/  FMUL.FTZ R181, R0, R181 ;  /* 0x000000b500b57220 */ /* 0x000fe20000410000 */
[----:B------:R-:W-:Y:S01]  /*d220*/  MOV R0, RZ ;  /* 0x000000ff00007202 */ /* 0x000fe20000000f00 */
[C---:B--2---:R-:W-:Y:S02]  /*d230*/  FMUL.FTZ R120, R3.reuse, R120 ;  /* 0x0000007803787220 */ /* 0x044fe40000410000 */
[C---:B------:R-:W-:Y:S02]  /*d240*/  FMUL.FTZ R121, R3.reuse, R121 ;  /* 0x0000007903797220 */ /* 0x040fe40000410000 */
[C---:B------:R-:W-:Y:S01]  /*d250*/  FMUL.FTZ R128, R3.reuse, R128 ;  /* 0x0000008003807220 */ /* 0x040fe20000410000 */
[----:B------:R-:W2:Y:S01]  /*d260*/  @P0 MUFU.RCP R0, R6 ;  /* 0x0000000600000308 */ /* 0x000ea20000001000 */
[----:B------:R-:W-:-:S02]  /*d270*/  FMUL.FTZ R129, R3, R129 ;  /* 0x0000008103817220 */ /* 0x000fc40000410000 */
[C---:B------:R-:W-:Y:S02]  /*d280*/  FMUL.FTZ R140, R3.reuse, R140 ;  /* 0x0000008c038c7220 */ /* 0x040fe40000410000 */
[C---:B------:R-:W-:Y:S02]  /*d290*/  FMUL.FTZ R141, R3.reuse, R141 ;  /* 0x0000008d038d7220 */ /* 0x040fe40000410000 */
[C---:B------:R-:W-:Y:S01]  /*d2a0*/  FMUL.FTZ R144, R3.reuse, R144 ;  /* 0x0000009003907220 */ /* 0x040fe20000410000 */
[----:B------:R-:W3:Y:S01]  /*d2b0*/  @P0 MUFU.LG2 R6, R6 ;  /* 0x0000000600060308 */ /* 0x000ee20000000c00 */
[C---:B------:R-:W-:Y:S02]  /*d2c0*/  FMUL.FTZ R145, R3.reuse, R145 ;  /* 0x0000009103917220 */ /* 0x040fe40000410000 */
[C---:B------:R-:W-:Y:S02]  /*d2d0*/  FMUL.FTZ R156, R3.reuse, R156 ;  /* 0x0000009c039c7220 */ /* 0x040fe40000410000 */
[----:B------:R-:W-:-:S02]  /*d2e0*/  FMUL.FTZ R157, R3, R157 ;  /* 0x0000009d039d7220 */ /* 0x000fc40000410000 */
[C---:B------:R-:W-:Y:S02]  /*d2f0*/  FMUL.FTZ R160, R3.reuse, R160 ;  /* 0x000000a003a07220 */ /* 0x040fe40000410000 */
[C---:B------:R-:W-:Y:S02]  /*d300*/  FMUL.FTZ R161, R3.reuse, R161 ;  /* 0x000000a103a17220 */ /* 0x040fe40000410000 */
[C---:B------:R-:W-:Y:S02]  /*d310*/  FMUL.FTZ R172, R3.reuse, R172 ;  /* 0x000000ac03ac7220 */ /* 0x040fe40000410000 */
[C---:B------:R-:W-:Y:S02]  /*d320*/  FMUL.FTZ R173, R3.reuse, R173 ;  /* 0x000000ad03ad7220 */ /* 0x040fe40000410000 */
[C---:B------:R-:W-:Y:S02]  /*d330*/  FMUL.FTZ R176, R3.reuse, R176 ;  /* 0x000000b003b07220 */ /* 0x040fe40000410000 */
[----:B------:R-:W-:Y:S01]  /*d340*/  FMUL.FTZ R177, R3, R177 ;  /* 0x000000b103b17220 */ /* 0x000fe20000410000 */
[----:B------:R-:W-:Y:S01]  /*d350*/  @P2 MOV R3, 0x3f317218 ;  /* 0x3f31721800032802 */ /* 0x000fe20000000f00 */
[----:B-1----:R-:W-:-:S02]  /*d360*/  FMUL.FTZ R126, R4, R126 ;  /* 0x0000007e047e7220 */ /* 0x002fc40000410000 */
[C---:B------:R-:W-:Y:S02]  /*d370*/  FMUL.FTZ R127, R4.reuse, R127 ;  /* 0x0000007f047f7220 */ /* 0x040fe40000410000 */
[C---:B------:R-:W-:Y:S02]  /*d380*/  FMUL.FTZ R134, R4.reuse, R134 ;  /* 0x0000008604867220 */ /* 0x040fe40000410000 */
[C---:B------:R-:W-:Y:S02]  /*d390*/  FMUL.FTZ R135, R4.reuse, R135 ;  /* 0x0000008704877220 */ /* 0x040fe40000410000 */
        /* <DEDUP_REMOVED lines=11> */
[----:B------:R-:W-:Y:S01]  /*d450*/  FMUL.FTZ R183, R4, R183 ;  /* 0x000000b704b77220 */ /* 0x000fe20000410000 */
[----:B------:R-:W-:Y:S01]  /*d460*/  @P3 MOV R4, 0x3f317218 ;  /* 0x3f31721800043802 */ /* 0x000fe20000000f00 */
[C---:B--2---:R-:W-:Y:S02]  /*d470*/  FMUL.FTZ R122, R0.reuse, R122 ;  /* 0x0000007a007a7220 */ /* 0x044fe40000410000 */
        /* <DEDUP_REMOVED lines=14> */
[----:B------:R-:W-:Y:S01]  /*d560*/  FMUL.FTZ R179, R0, R179 ;  /* 0x000000b300b37220 */ /* 0x000fe20000410000 */
[----:B------:R-:W-:Y:S01]  /*d570*/  @P1 MOV R0, 0x3f317218 ;  /* 0x3f31721800001802 */ /* 0x000fe20000000f00 */
[----:B------:R-:W-:Y:S02]  /*d580*/  @P2 FMUL.FTZ R5, R3, c[0x0][0x2d0] ;  /* 0x0000b40003052a20 */ /* 0x000fe40000410000 */
[----:B------:R-:W-:Y:S02]  /*d590*/  @P3 FMUL.FTZ R10, R4, c[0x0][0x2d0] ;  /* 0x0000b400040a3a20 */ /* 0x000fe40000410000 */
[----:B------:R-:W-:Y:S02]  /*d5a0*/  @P1 FMUL.FTZ R3, R0, c[0x0][0x2d0] ;  /* 0x0000b40000031a20 */ /* 0x000fe40000410000 */
[----:B------:R-:W-:Y:S02]  /*d5b0*/  @P3 FMUL.FTZ R11, R11, 0.69314718246459960938 ;  /* 0x3f3172180b0b3820 */ /* 0x000fe40000410000 */
[----:B------:R-:W-:-:S02]  /*d5c0*/  @P2 FMUL.FTZ R9, R9, 0.69314718246459960938 ;  /* 0x3f31721809092820 */ /* 0x000fc40000410000 */
[----:B------:R-:W-:Y:S02]  /*d5d0*/  @P1 FMUL.FTZ R7, R7, 0.69314718246459960938 ;  /* 0x3f31721807071820 */ /* 0x000fe40000410000 */
[----:B---3--:R-:W-:Y:S02]  /*d5e0*/  @P0 FMUL.FTZ R4, R6, 0.69314718246459960938 ;  /* 0x3f31721806040820 */ /* 0x008fe40000410000 */
[----:B------:R-:W-:Y:S02]  /*d5f0*/  @P0 FMUL.FTZ R0, R8, c[0x0][0x2d0] ;  /* 0x0000b40008000a20 */ /* 0x000fe40000410000 */
[----:B------:R-:W-:Y:S02]  /*d600*/  @P3 FFMA.FTZ R20, R10, R73, R11 ;  /* 0x000000490a143223 */ /* 0x000fe4000001000b */
[----:B------:R-:W-:Y:S02]  /*d610*/  @P2 FFMA.FTZ R21, R5, R72, R9 ;  /* 0x0000004805152223 */ /* 0x000fe40000010009 */
[----:B------:R-:W-:-:S02]  /*d620*/  @P1 FFMA.FTZ R22, R3, R71, R7 ;  /* 0x0000004703161223 */ /* 0x000fc40000010007 */
[----:B------:R-:W-:Y:S02]  /*d630*/  @P0 FFMA.FTZ R23, R0, R2, R4 ;  /* 0x0000000200170223 */ /* 0x000fe40000010004 */
.L_x_3:
[----:B------:R-:W-:Y:S05]  /*d640*/  @P4 BRA `(.L_x_23) ;  /* 0x0000149000004947 */ /* 0x000fea0003800000 */
[----:B------:R-:W3:Y:S01]  /*d650*/  S2R R16, SR_TID.X ;  /* 0x0000000000107919 */ /* 0x000ee20000002100 */
[----:B------:R-:W-:Y:S01]  /*d660*/  ULDC.64 UR4, c[0x0][0x4d0] ;  /* 0x0001340000047ab9 */ /* 0x000fe20000000a00 */
[----:B------:R-:W-:Y:S01]  /*d670*/  IMAD R4, RZ, RZ, -UR10 ;  /* 0x8000000aff047e24 */ /* 0x000fe2000f8e02ff */
[----:B--2---:R-:W-:Y:S01]  /*d680*/  UIMAD.WIDE.U32 UR8, UR10, UR4, URZ ;  /* 0x000000040a0872a5 */ /* 0x004fe2000f8e003f */
[----:B------:R-:W2:Y:S01]  /*d690*/  S2R R12, SR_CTAID.Y ;  /* 0x00000000000c7919 */ /* 0x000ea20000002600 */
[----:B------:R-:W-:Y:S01]  /*d6a0*/  USHF.R.S32.HI UR6, URZ, 0x1f, UR10 ;  /* 0x0000001f3f067899 */ /* 0x000fe2000801140a */
[----:B------:R-:W-:Y:S01]  /*d6b0*/  MOV R24, c[0x0][0x4e8] ;  /* 0x00013a0000187a02 */ /* 0x000fe20000000f00 */
[----:B------:R-:W-:Y:S01]  /*d6c0*/  BSSY B0, `(.L_x_24) ;  /* 0x00000ab000007945 */ /* 0x000fe20003800000 */
[----:B------:R-:W4:Y:S01]  /*d6d0*/  S2R R9, SR_CTAID.Z ;  /* 0x0000000000097919 */ /* 0x000f220000002700 */
[----:B------:R-:W-:Y:S01]  /*d6e0*/  IMAD.U32 R3, RZ, RZ, UR9 ;  /* 0x00000009ff037e24 */ /* 0x000fe2000f8e00ff */
[----:B------:R-:W-:Y:S01]  /*d6f0*/  UIMAD UR7, UR6, UR4, URZ ;  /* 0x00000004060772a4 */ /* 0x000fe2000f8e023f */
[----:B-1----:R-:W-:Y:S01]  /*d700*/  IMAD.U32 R2, RZ, RZ, UR8 ;  /* 0x00000008ff027e24 */ /* 0x002fe2000f8e00ff */
[----:B------:R-:W1:Y:S04]  /*d710*/  S2R R15, SR_CTAID.X ;  /* 0x00000000000f7919 */ /* 0x000e680000002500 */
[----:B------:R-:W-:Y:S01]  /*d720*/  BAR.SYNC.DEFER_BLOCKING 0x1, 0x80 ;  /* 0x0042000000007b1d */ /* 0x000fe20000010000 */
[----:B------:R-:W-:Y:S01]  /*d730*/  UIMAD UR5, UR10, UR5, UR7 ;  /* 0x000000050a0572a4 */ /* 0x000fe2000f8e0207 */
[C---:B------:R-:W-:Y:S01]  /*d740*/  ISETP.NE.AND P0, PT, R24.reuse, 0x1, PT ;  /* 0x000000011800780c */ /* 0x040fe20003f05270 */
[----:B------:R-:W-:-:S02]  /*d750*/  IMAD R24, R24, c[0x0][0x388], RZ ;  /* 0x0000e20018187a24 */ /* 0x000fc400078e02ff */
[----:B------:R-:W-:Y:S01]  /*d760*/  UIADD3 UR5, UR9, UR5, URZ ;  /* 0x0000000509057290 */ /* 0x000fe2000fffe03f */
[----:B---3--:R-:W-:-:S05]  /*d770*/  SHF.R.S32.HI R6, RZ, 0x1f, R16 ;  /* 0x0000001fff067819 */ /* 0x008fca0000011410 */
[----:B------:R-:W-:Y:S01]  /*d780*/  IMAD.U32 R5, RZ, RZ, UR5 ;  /* 0x00000005ff057e24 */ /* 0x000fe2000f8e00ff */
[-C--:B------:R-:W-:Y:S01]  /*d790*/  LEA.HI R0, R6, R16.reuse, RZ, 0x2 ;  /* 0x0000001006007211 */ /* 0x080fe200078f10ff */
[----:B--2---:R-:W-:Y:S01]  /*d7a0*/  IMAD R12, R4, c[0x0][0x550], R12 ;  /* 0x00015400040c7a24 */ /* 0x004fe200078e020c */
[-C--:B------:R-:W-:Y:S01]  /*d7b0*/  LEA.HI R6, R6, R16.reuse, RZ, 0x5 ;  /* 0x0000001006067211 */ /* 0x080fe200078f28ff */
[----:B------:R-:W-:Y:S01]  /*d7c0*/  IMAD.MOV.U32 R4, RZ, RZ, R2 ;  /* 0x000000ffff047224 */ /* 0x000fe200078e0002 */
[----:B------:R-:W-:Y:S01]  /*d7d0*/  LOP3.LUT R0, R0, 0xfffffffc, RZ, 0xc0, !PT ;  /* 0xfffffffc00007812 */ /* 0x000fe200078ec0ff */
[----:B------:R-:W-:Y:S01]  /*d7e0*/  ULDC.64 UR4, c[0x0][0x438] ;  /* 0x00010e0000047ab9 */ /* 0x000fe20000000a00 */
[----:B------:R-:W-:Y:S01]  /*d7f0*/  LOP3.LUT R7, R6, 0xffffffe0, RZ, 0xc0, !PT ;  /* 0xffffffe006077812 */ /* 0x000fe200078ec0ff */
[----:B------:R-:W-:Y:S01]  /*d800*/  UIMAD UR6, UR6, UR4, URZ ;  /* 0x00000004060672a4 */ /* 0x000fe2000f8e023f */
[----:B------:R-:W-:Y:S01]  /*d810*/  IADD3 R0, -R0, R16, RZ ;  /* 0x0000001000007210 */ /* 0x000fe20007ffe1ff */
[----:B------:R-:W-:Y:S01]  /*d820*/  UIMAD.WIDE.U32 UR8, UR10, UR4, URZ ;  /* 0x000000040a0872a5 */ /* 0x000fe2000f8e003f */
[--C-:B------:R-:W-:Y:S01]  /*d830*/  SHF.R.S32.HI R8, RZ, 0x5, R6.reuse ;  /* 0x00000005ff087819 */ /* 0x100fe20000011406 */
[----:B------:R-:W-:Y:S01]  /*d840*/  IMAD.IADD R16, R16, 0x1, -R7 ;  /* 0x0000000110107824 */ /* 0x000fe200078e0a07 */
[----:B------:R-:W-:Y:S01]  /*d850*/  LEA.HI R3, R0, R0, RZ, 0x1 ;  /* 0x0000000000037211 */ /* 0x000fe200078f08ff */
[----:B------:R-:W-:Y:S01]  /*d860*/  UIMAD UR4, UR10, UR5, UR6 ;  /* 0x000000050a0472a4 */ /* 0x000fe2000f8e0206 */
[----:B------:R-:W-:Y:S01]  /*d870*/  SHF.R.S32.HI R2, RZ, 0x1f, R6 ;  /* 0x0000001fff027819 */ /* 0x000fe20000011406 */
[----:B----4-:R-:W-:Y:S01]  /*d880*/  IMAD.WIDE.U32 R4, R9, c[0x0][0x4d8], R4 ;  /* 0x0001360009047a25 */ /* 0x010fe200078e0004 */
[----:B------:R-:W-:Y:S01]  /*d890*/  LOP3.LUT R7, R3, 0x1ffffffe, RZ, 0xc0, !PT ;  /* 0x1ffffffe03077812 */ /* 0x000fe200078ec0ff */
[----:B------:R-:W-:Y:S01]  /*d8a0*/  UIADD3 UR4, UR9, UR4, URZ ;  /* 0x0000000409047290 */ /* 0x000fe2000fffe03f */
[----:B------:R-:W-:-:S02]  /*d8b0*/  LEA.HI R2, R2, R8, RZ, 0x2 ;  /* 0x0000000802027211 */ /* 0x000fc400078f10ff */
[----:B------:R-:W-:Y:S01]  /*d8c0*/  IADD3 R7, R0, -R7, RZ ;  /* 0x8000000700077210 */ /* 0x000fe20007ffe0ff */
[----:B------:R-:W-:Y:S01]  /*d8d0*/  IMAD.SHL.U32 R0, R3, 0x20, RZ ;  /* 0x0000002003007824 */ /* 0x000fe200078e00ff */
[----:B------:R-:W-:Y:S02]  /*d8e0*/  SHF.R.S32.HI R3, RZ, 0x1f, R16 ;  /* 0x0000001fff037819 */ /* 0x000fe40000011410 */
[----:B------:R-:W-:Y:S02]  /*d8f0*/  LOP3.LUT R2, R2, 0xffffffc, RZ, 0xc0, !PT ;  /* 0x0ffffffc02027812 */ /* 0x000fe400078ec0ff */
[----:B------:R-:W-:Y:S01]  /*d900*/  LEA.HI R18, R3, R16, RZ, 0x2 ;  /* 0x0000001003127211 */ /* 0x000fe200078f10ff */
[----:B------:R-:W-:Y:S01]  /*d910*/  IMAD.U32 R3, RZ, RZ, UR9 ;  /* 0x00000009ff037e24 */ /* 0x000fe2000f8e00ff */
[----:B------:R-:W-:Y:S01]  /*d920*/  LOP3.LUT R0, R0, 0xffffffc0, RZ, 0xc0, !PT ;  /* 0xffffffc000007812 */ /* 0x000fe200078ec0ff */
[----:B------:R-:W-:Y:S01]  /*d930*/  IMAD.IADD R8, R8, 0x1, -R2 ;  /* 0x0000000108087824 */ /* 0x000fe200078e0a02 */
[----:B------:R-:W-:Y:S01]  /*d940*/  SHF.R.S32.HI R6, RZ, 0x2, R18 ;  /* 0x00000002ff067819 */ /* 0x000fe20000011412 */
[----:B------:R-:W-:Y:S01]  /*d950*/  IMAD.U32 R2, RZ, RZ, UR8 ;  /* 0x00000008ff027e24 */ /* 0x000fe2000f8e00ff */
[----:B------:R-:W-:Y:S01]  /*d960*/  SHF.R.S32.HI R10, RZ, 0x1f, R9 ;  /* 0x0000001fff0a7819 */ /* 0x000fe20000011409 */
[----:B------:R-:W-:Y:S01]  /*d970*/  IMAD R7, R7, 0x8, R0 ;  /* 0x0000000807077824 */ /* 0x000fe200078e0200 */
[----:B------:R-:W-:Y:S01]  /*d980*/  MOV R3, UR4 ;  /* 0x0000000400037c02 */ /* 0x000fe20008000f00 */
[----:B------:R-:W-:Y:S01]  /*d990*/  IMAD R14, R8, 0x10, R6 ;  /* 0x00000010080e7824 */ /* 0x000fe200078e0206 */
[----:B------:R-:W-:Y:S01]  /*d9a0*/  LOP3.LUT P1, RZ, R16, 0x3, RZ, 0xc0, !PT ;  /* 0x0000000310ff7812 */ /* 0x000fe2000782c0ff */
[----:B------:R-:W-:-:S02]  /*d9b0*/  IMAD R0, R10, c[0x0][0x4d8], RZ ;  /* 0x000136000a007a24 */ /* 0x000fc400078e02ff */
[----:B------:R-:W-:Y:S01]  /*d9c0*/  IMAD R6, R10, c[0x0][0x440], RZ ;  /* 0x000110000a067a24 */ /* 0x000fe200078e02ff */
[----:B------:R-:W-:Y:S01]  /*d9d0*/  IADD3 R8, R14, R7, RZ ;  /* 0x000000070e087210 */ /* 0x000fe20007ffe0ff */
[C---:B------:R-:W-:Y:S02]  /*d9e0*/  IMAD R0, R9.reuse, c[0x0][0x4dc], R0 ;  /* 0x0001370009007a24 */ /* 0x040fe400078e0200 */
[----:B------:R-:W-:Y:S02]  /*d9f0*/  IMAD R6, R9, c[0x0][0x444], R6 ;  /* 0x0001110009067a24 */ /* 0x000fe400078e0206 */
[----:B-1----:R-:W-:Y:S02]  /*da00*/  IMAD R8, R15, 0x80, R8 ;  /* 0x000000800f087824 */ /* 0x002fe400078e0208 */
[----:B------:R-:W-:-:S04]  /*da10*/  IMAD.WIDE.U32 R2, R9, c[0x0][0x440], R2 ;  /* 0x0001100009027a25 */ /* 0x000fc800078e0002 */
[----:B------:R-:W-:-:S04]  /*da20*/  @P0 IMAD.HI.U32 R11, R8, c[0x0][0x4ec], RZ ;  /* 0x00013b00080b0a27 */ /* 0x000fc800078e00ff */
[----:B------:R-:W-:Y:S01]  /*da30*/  IMAD.IADD R5, R5, 0x1, R0 ;  /* 0x0000000105057824 */ /* 0x000fe200078e0200 */
[----:B------:R-:W-:Y:S01]  /*da40*/  SHF.R.S32.HI R0, RZ, 0x1f, R12 ;  /* 0x0000001fff007819 */ /* 0x000fe2000001140c */
[----:B------:R-:W-:Y:S01]  /*da50*/  IMAD.IADD R3, R3, 0x1, R6 ;  /* 0x0000000103037824 */ /* 0x000fe200078e0206 */
[----:B------:R-:W-:Y:S01]  /*da60*/  MOV R6, R8 ;  /* 0x0000000800067202 */ /* 0x000fe20000000f00 */
[----:B------:R-:W-:Y:S01]  /*da70*/  @P0 IMAD.HI.U32 R10, R8, c[0x0][0x4ec], RZ ;  /* 0x00013b00080a0a27 */ /* 0x000fe200078e00ff */
[----:B------:R-:W-:-:S03]  /*da80*/  @P0 SHF.R.U32.HI R6, RZ, c[0x0][0x4f0], R11 ;  /* 0x00013c00ff060a19 */ /* 0x000fc6000001160b */
[----:B------:R-:W-:Y:S01]  /*da90*/  IMAD.MOV.U32 R7, RZ, RZ, R8 ;  /* 0x000000ffff077224 */ /* 0x000fe200078e0008 */
[----:B------:R-:W-:Y:S01]  /*daa0*/  @P0 SHF.R.U32.HI R7, RZ, c[0x0][0x4f0], R10 ;  /* 0x00013c00ff070a19 */ /* 0x000fe2000001160a */
[C---:B------:R-:W-:Y:S02]  /*dab0*/  IMAD R9, R0.reuse, c[0x0][0x448], RZ ;  /* 0x0001120000097a24 */ /* 0x040fe400078e02ff */
[----:B------:R-:W-:Y:S02]  /*dac0*/  IMAD R0, R0, c[0x0][0x4e0], RZ ;  /* 0x0001380000007a24 */ /* 0x000fe400078e02ff */
[----:B------:R-:W-:Y:S02]  /*dad0*/  IMAD.MOV R10, RZ, RZ, -R6 ;  /* 0x000000ffff0a7224 */ /* 0x000fe400078e0a06 */
[C---:B------:R-:W-:Y:S01]  /*dae0*/  IMAD R11, R12.reuse, c[0x0][0x44c], R9 ;  /* 0x000113000c0b7a24 */ /* 0x040fe200078e0209 */
[----:B------:R-:W-:Y:S01]  /*daf0*/  SHF.R.S32.HI R9, RZ, 0x1f, R7 ;  /* 0x0000001fff097819 */ /* 0x000fe20000011407 */
[----:B------:R-:W-:-:S02]  /*db00*/  IMAD R13, R12, c[0x0][0x4e4], R0 ;  /* 0x000139000c0d7a24 */ /* 0x000fc400078e0200 */
[----:B------:R-:W-:-:S04]  /*db10*/  IMAD.WIDE.U32 R4, R12, c[0x0][0x4e0], R4 ;  /* 0x000138000c047a25 */ /* 0x000fc800078e0004 */
[----:B------:R-:W-:Y:S01]  /*db20*/  IMAD R0, R10, c[0x0][0x4e8], R8 ;  /* 0x00013a000a007a24 */ /* 0x000fe200078e0208 */
[----:B------:R-:W-:Y:S01]  /*db30*/  SHF.R.S32.HI R10, RZ, 0x1f, R6 ;  /* 0x0000001fff0a7819 */ /* 0x000fe20000011406 */
[----:B------:R-:W-:Y:S01]  /*db40*/  IMAD R9, R9, c[0x0][0x430], RZ ;  /* 0x00010c0009097a24 */ /* 0x000fe200078e02ff */
[----:B------:R-:W-:Y:S01]  /*db50*/  IADD3 R4, P0, R6, R4, RZ ;  /* 0x0000000406047210 */ /* 0x000fe20007f1e0ff */
[----:B------:R-:W-:Y:S01]  /*db60*/  IMAD.WIDE.U32 R2, R12, c[0x0][0x448], R2 ;  /* 0x000112000c027a25 */ /* 0x000fe200078e0002 */
[----:B------:R-:W-:Y:S02]  /*db70*/  SHF.R.S32.HI R6, RZ, 0x1f, R0 ;  /* 0x0000001fff067819 */ /* 0x000fe40000011400 */
[----:B------:R-:W-:Y:S01]  /*db80*/  IADD3.X R5, R10, R5, R13, P0, !PT ;  /* 0x000000050a057210 */ /* 0x000fe200007fe40d */
[----:B------:R-:W-:Y:S01]  /*db90*/  IMAD R10, R7, c[0x0][0x434], R9 ;  /* 0x00010d00070a7a24 */ /* 0x000fe200078e0209 */
[----:B------:R-:W-:Y:S01]  /*dba0*/  IADD3 R3, R3, R11, RZ ;  /* 0x0000000b03037210 */ /* 0x000fe20007ffe0ff */
[----:B------:R-:W-:-:S02]  /*dbb0*/  IMAD R9, R6, c[0x0][0x4c8], RZ ;  /* 0x0001320006097a24 */ /* 0x000fc400078e02ff */
[----:B------:R-:W-:Y:S02]  /*dbc0*/  IMAD.MOV R6, RZ, RZ, -R7 ;  /* 0x000000ffff067224 */ /* 0x000fe400078e0a07 */
[----:B------:R-:W-:-:S04]  /*dbd0*/  IMAD.WIDE.U32 R4, R0, c[0x0][0x4c8], R4 ;  /* 0x0001320000047a25 */ /* 0x000fc800078e0004 */
[----:B------:R-:W-:Y:S02]  /*dbe0*/  IMAD R0, R0, c[0x0][0x4cc], R9 ;  /* 0x0001330000007a24 */ /* 0x000fe400078e0209 */
[----:B------:R-:W-:Y:S01]  /*dbf0*/  IMAD R13, R6, c[0x0][0x4e8], R8 ;  /* 0x00013a00060d7a24 */ /* 0x000fe200078e0208 */
[C---:B------:R-:W-:Y:S01]  /*dc00*/  LEA R6, P0, R4.reuse, c[0x0][0x4a8], 0x2 ;  /* 0x00012a0004067a11 */ /* 0x040fe200078010ff */
[----:B------:R-:W-:Y:S01]  /*dc10*/  IMAD.WIDE.U32 R2, R7, c[0x0][0x430], R2 ;  /* 0x00010c0007027a25 */ /* 0x000fe200078e0002 */
[----:B------:R-:W-:Y:S02]  /*dc20*/  IADD3 R0, R5, R0, RZ ;  /* 0x0000000005007210 */ /* 0x000fe40007ffe0ff */
[----:B------:R-:W-:Y:S01]  /*dc30*/  SHF.R.S32.HI R7, RZ, 0x1f, R13 ;  /* 0x0000001fff077819 */ /* 0x000fe2000001140d */
[----:B------:R-:W-:Y:S01]  /*dc40*/  IMAD.IADD R3, R3, 0x1, R10 ;  /* 0x0000000103037824 */ /* 0x000fe200078e020a */
[----:B------:R-:W-:Y:S01]  /*dc50*/  LEA.HI.X R0, R4, c[0x0][0x4ac], R0, 0x2, P0 ;  /* 0x00012b0004007a11 */ /* 0x000fe200000f1400 */
[----:B------:R-:W-:Y:S01]  /*dc60*/  IMAD R12, R15, 0x80, R14 ;  /* 0x000000800f0c7824 */ /* 0x000fe200078e020e */
[----:B------:R-:W-:Y:S01]  /*dc70*/  SHFL.IDX PT, R4, R6, RZ, 0x1c1f ;  /* 0x001c1fff06047589 */ /* 0x000fe200000e0000 */
[----:B------:R-:W-:-:S02]  /*dc80*/  IMAD R7, R7, c[0x0][0x428], RZ ;  /* 0x00010a0007077a24 */ /* 0x000fc400078e02ff */
[C---:B------:R-:W-:Y:S01]  /*dc90*/  IMAD.WIDE.U32 R2, R13.reuse, c[0x0][0x428], R2 ;  /* 0x00010a000d027a25 */ /* 0x040fe200078e0002 */
[----:B------:R-:W1:Y:S01]  /*dca0*/  SHFL.IDX PT, R5, R0, RZ, 0x1c1f ;  /* 0x001c1fff00057589 */ /* 0x000e6200000e0000 */
[C---:B------:R-:W-:Y:S02]  /*dcb0*/  IADD3 R14, R12.reuse, 0x40, RZ ;  /* 0x000000400c0e7810 */ /* 0x040fe40007ffe0ff */
[----:B------:R-:W-:Y:S01]  /*dcc0*/  IMAD R15, R13, c[0x0][0x42c], R7 ;  /* 0x00010b000d0f7a24 */ /* 0x000fe200078e0207 */
[----:B------:R-:W-:Y:S01]  /*dcd0*/  SHFL.IDX PT, R10, R6, 0x1, 0x1c1f ;  /* 0x003c1f00060a7f89 */ /* 0x000fe200000e0000 */
[C---:B------:R-:W-:Y:S02]  /*dce0*/  IADD3 R13, R12.reuse, 0x48, RZ ;  /* 0x000000480c0d7810 */ /* 0x040fe40007ffe0ff */
[-C--:B------:R-:W-:Y:S01]  /*dcf0*/  ISETP.GE.OR P4, PT, R12, R24.reuse, P1 ;  /* 0x000000180c00720c */ /* 0x080fe20000f86670 */
[----:B------:R-:W2:Y:S01]  /*dd00*/  SHFL.IDX PT, R11, R0, 0x1, 0x1c1f ;  /* 0x003c1f00000b7f89 */ /* 0x000ea200000e0000 */
[-C--:B------:R-:W-:Y:S01]  /*dd10*/  ISETP.GE.OR P2, PT, R14, R24.reuse, P1 ;  /* 0x000000180e00720c */ /* 0x080fe20000f46670 */
[----:B------:R-:W-:Y:S01]  /*dd20*/  IMAD.IADD R3, R3, 0x1, R15 ;  /* 0x0000000103037824 */ /* 0x000fe200078e020f */
[----:B------:R-:W-:Y:S01]  /*dd30*/  LEA R19, P0, R2, c[0x0][0x400], 0x2 ;  /* 0x0001000002137a11 */ /* 0x000fe200078010ff */
[----:B------:R-:W-:Y:S01]  /*dd40*/  SHFL.IDX PT, R8, R6, 0x2, 0x1c1f ;  /* 0x005c1f0006087f89 */ /* 0x000fe200000e0000 */
[----:B------:R-:W-:-:S02]  /*dd50*/  ISETP.GE.AND P5, PT, R14, R24, PT ;  /* 0x000000180e00720c */ /* 0x000fc40003fa6270 */
[----:B------:R-:W-:Y:S01]  /*dd60*/  LEA.HI.X R17, R2, c[0x0][0x404], R3, 0x2, P0 ;  /* 0x0001010002117a11 */ /* 0x000fe200000f1403 */
[----:B------:R-:W3:Y:S01]  /*dd70*/  SHFL.IDX PT, R9, R0, 0x2, 0x1c1f ;  /* 0x005c1f0000097f89 */ /* 0x000ee200000e0000 */
[----:B------:R-:W-:-:S03]  /*dd80*/  ISETP.GE.AND P6, PT, R13, R24, PT ;  /* 0x000000180d00720c */ /* 0x000fc60003fc6270 */
[----:B------:R-:W-:Y:S04]  /*dd90*/  SHFL.IDX PT, R6, R6, 0x3, 0x1c1f ;  /* 0x007c1f0006067f89 */ /* 0x000fe800000e0000 */
[----:B------:R4:W5:Y:S04]  /*dda0*/  SHFL.IDX PT, R7, R0, 0x3, 0x1c1f ;  /* 0x007c1f0000077f89 */ /* 0x00096800000e0000 */
[----:B-1----:R1:W-:Y:S04]  /*ddb0*/  @!P4 ST.E [R4.64], R20 ;  /* 0x000000140400c985 */ /* 0x0023e8000c101910 */
[----:B------:R1:W1:Y:S04]  /*ddc0*/  SHFL.IDX PT, R2, R19, RZ, 0x1c1f ;  /* 0x001c1fff13027589 */ /* 0x00026800000e0000 */
[----:B------:R1:W1:Y:S01]  /*ddd0*/  SHFL.IDX PT, R3, R17, RZ, 0x1c1f ;  /* 0x001c1fff11037589 */ /* 0x00026200000e0000 */
[----:B----4-:R-:W-:-:S04]  /*dde0*/  IADD3 R0, R12, 0x8, RZ ;  /* 0x000000080c007810 */ /* 0x010fc80007ffe0ff */
[CC--:B------:R-:W-:Y:S02]  /*ddf0*/  ISETP.GE.OR P3, PT, R0.reuse, R24.reuse, P1 ;  /* 0x000000180000720c */ /* 0x0c0fe40000f66670 */
[-C--:B------:R-:W-:Y:S02]  /*de00*/  ISETP.GE.OR P1, PT, R13, R24.reuse, P1 ;  /* 0x000000180d00720c */ /* 0x080fe40000f26670 */
[----:B------:R-:W-:Y:S02]  /*de10*/  ISETP.GE.AND P0, PT, R0, R24, PT ;  /* 0x000000180000720c */ /* 0x000fe40003f06270 */
[----:B------:R-:W-:-:S04]  /*de20*/  LOP3.LUT R0, R18, 0x7ffffffc, RZ, 0xc0, !PT ;  /* 0x7ffffffc12007812 */ /* 0x000fc800078ec0ff */
[----:B------:R-:W-:-:S03]  /*de30*/  IADD3 R0, R16, -R0, RZ ;  /* 0x8000000010007210 */ /* 0x000fc60007ffe0ff */
[----:B--2---:R2:W-:Y:S02]  /*de40*/  @!P3 ST.E [R10.64], R21 ;  /* 0x000000150a00b985 */ /* 0x0045e4000c101910 */
[----:B------:R-:W-:Y:S02]  /*de50*/  IMAD.SHL.U32 R0, R0, 0x2, RZ ;  /* 0x0000000200007824 */ /* 0x000fe400078e00ff */
[----:B---3--:R2:W-:Y:S04]  /*de60*/  @!P2 ST.E [R8.64], R22 ;  /* 0x000000160800a985 */ /* 0x0085e8000c101910 */
[----:B-----5:R2:W-:Y:S01]  /*de70*/  @!P1 ST.E [R6.64], R23 ;  /* 0x0000001706009985 */ /* 0x0205e2000c101910 */
[----:B------:R-:W-:-:S13]  /*de80*/  ISETP.GE.AND P1, PT, R12, R24, PT ;  /* 0x000000180c00720c */ /* 0x000fda0003f26270 */
[----:B------:R-:W-:Y:S05]  /*de90*/  @P1 BRA `(.L_x_25) ;  /* 0x000002d000001947 */ /* 0x000fea0003800000 */
[C---:B-12---:R-:W-:Y:S02]  /*dea0*/  IADD3 R6, R0.reuse, 0x8, RZ ;  /* 0x0000000800067810 */ /* 0x046fe40007ffe0ff */
[C---:B------:R-:W-:Y:S02]  /*deb0*/  IADD3 R5, R0.reuse, 0x10, RZ ;  /* 0x0000001000057810 */ /* 0x040fe40007ffe0ff */
[----:B------:R-:W-:Y:S02]  /*dec0*/  IADD3 R4, R0, 0x18, RZ ;  /* 0x0000001800047810 */ /* 0x000fe40007ffe0ff */
[----:B------:R-:W-:Y:S02]  /*ded0*/  ISETP.GE.AND P3, PT, R6, c[0x0][0x3c8], PT ;  /* 0x0000f20006007a0c */ /* 0x000fe40003f66270 */
[----:B------:R-:W-:Y:S02]  /*dee0*/  ISETP.GE.AND P2, PT, R5, c[0x0][0x3c8], PT ;  /* 0x0000f20005007a0c */ /* 0x000fe40003f46270 */
[----:B------:R-:W-:-:S02]  /*def0*/  ISETP.GE.AND P1, PT, R4, c[0x0][0x3c8], PT ;  /* 0x0000f20004007a0c */ /* 0x000fc40003f26270 */
[----:B------:R-:W-:-:S07]  /*df00*/  ISETP.GE.AND P4, PT, R0, c[0x0][0x3c8], PT ;  /* 0x0000f20000007a0c */ /* 0x000fce0003f86270 */
[----:B------:R-:W-:Y:S02]  /*df10*/  @!P3 LEA.HI R8, R6, R6, RZ, 0x1 ;  /* 0x000000060608b211 */ /* 0x000fe400078f08ff */
[----:B------:R-:W-:Y:S02]  /*df20*/  @!P2 LEA.HI R5, R5, R5, RZ, 0x1 ;  /* 0x000000050505a211 */ /* 0x000fe400078f08ff */
[----:B------:R-:W-:Y:S02]  /*df30*/  @!P1 LEA.HI R6, R4, R4, RZ, 0x1 ;  /* 0x0000000404069211 */ /* 0x000fe400078f08ff */
[----:B------:R-:W-:Y:S02]  /*df40*/  @!P3 LOP3.LUT R8, R8, 0xfffffffe, RZ, 0xc0, !PT ;  /* 0xfffffffe0808b812 */ /* 0x000fe400078ec0ff */
[----:B------:R-:W-:Y:S01]  /*df50*/  @!P2 LOP3.LUT R7, R5, 0xfffffffe, RZ, 0xc0, !PT ;  /* 0xfffffffe0507a812 */ /* 0x000fe200078ec0ff */
[----:B------:R-:W-:Y:S01]  /*df60*/  @!P4 IMAD.WIDE R4, R0, 0x4, R2 ;  /* 0x000000040004c825 */ /* 0x000fe200078e0202 */
[----:B------:R-:W-:-:S03]  /*df70*/  @!P1 LOP3.LUT R10, R6, 0xfffffffe, RZ, 0xc0, !PT ;  /* 0xfffffffe060a9812 */ /* 0x000fc600078ec0ff */
[--C-:B------:R-:W-:Y:S01]  /*df80*/  @!P3 IMAD.WIDE R8, R8, 0x4, R2.reuse ;  /* 0x000000040808b825 */ /* 0x100fe200078e0202 */
[----:B------:R1:W-:Y:S03]  /*df90*/  @!P4 ST.E.64 [R4.64], R124 ;  /* 0x0000007c0400c985 */ /* 0x0003e6000c101b10 */
[--C-:B------:R-:W-:Y:S01]  /*dfa0*/  @!P2 IMAD.WIDE R6, R7, 0x4, R2.reuse ;  /* 0x000000040706a825 */ /* 0x100fe200078e0202 */
[----:B------:R2:W-:Y:S04]  /*dfb0*/  @!P3 ST.E.64 [R8.64], R132 ;  /* 0x000000840800b985 */ /* 0x0005e8000c101b10 */
[----:B------:R3:W-:Y:S01]  /*dfc0*/  @!P2 ST.E.64 [R6.64], R136 ;  /* 0x000000880600a985 */ /* 0x0007e2000c101b10 */
[----:B-1----:R-:W-:Y:S01]  /*dfd0*/  @!P1 IMAD.WIDE R4, R10, 0x4, R2 ;  /* 0x000000040a049825 */ /* 0x002fe200078e0202 */
[----:B--2---:R-:W-:-:S04]  /*dfe0*/  IADD3 R8, R0, 0x20, RZ ;  /* 0x0000002000087810 */ /* 0x004fc80007ffe0ff */
[----:B------:R1:W-:Y:S01]  /*dff0*/  @!P1 ST.E.64 [R4.64], R148 ;  /* 0x0000009404009985 */ /* 0x0003e2000c101b10 */
[----:B---3--:R-:W-:Y:S02]  /*e000*/  IADD3 R6, R0, 0x28, RZ ;  /* 0x0000002800067810 */ /* 0x008fe40007ffe0ff */
[----:B------:R-:W-:Y:S02]  /*e010*/  ISETP.GE.AND P4, PT, R8, c[0x0][0x3c8], PT ;  /* 0x0000f20008007a0c */ /* 0x000fe40003f86270 */
[----:B------:R-:W-:-:S11]  /*e020*/  ISETP.GE.AND P3, PT, R6, c[0x0][0x3c8], PT ;  /* 0x0000f20006007a0c */ /* 0x000fd60003f66270 */
[----:B------:R-:W-:Y:S02]  /*e030*/  @!P4 LEA.HI R8, R8, R8, RZ, 0x1 ;  /* 0x000000080808c211 */ /* 0x000fe400078f08ff */
[----:B------:R-:W-:-:S04]  /*e040*/  @!P3 LEA.HI R7, R6, R6, RZ, 0x1 ;  /* 0x000000060607b211 */ /* 0x000fc800078f08ff */
[----:B------:R-:W-:Y:S02]  /*e050*/  @!P3 LOP3.LUT R7, R7, 0xfffffffe, RZ, 0xc0, !PT ;  /* 0xfffffffe0707b812 */ /* 0x000fe400078ec0ff */
[C---:B-1----:R-:W-:Y:S02]  /*e060*/  IADD3 R5, R0.reuse, 0x30, RZ ;  /* 0x0000003000057810 */ /* 0x042fe40007ffe0ff */
[----:B------:R-:W-:Y:S02]  /*e070*/  IADD3 R4, R0, 0x38, RZ ;  /* 0x0000003800047810 */ /* 0x000fe40007ffe0ff */
[----:B------:R-:W-:Y:S02]  /*e080*/  ISETP.GE.AND P2, PT, R5, c[0x0][0x3c8], PT ;  /* 0x0000f20005007a0c */ /* 0x000fe40003f46270 */
[----:B------:R-:W-:-:S11]  /*e090*/  ISETP.GE.AND P1, PT, R4, c[0x0][0x3c8], PT ;  /* 0x0000f20004007a0c */ /* 0x000fd60003f26270 */
[----:B------:R-:W-:Y:S02]  /*e0a0*/  @!P2 LEA.HI R6, R5, R5, RZ, 0x1 ;  /* 0x000000050506a211 */ /* 0x000fe400078f08ff */
[----:B------:R-:W-:Y:S02]  /*e0b0*/  @!P1 LEA.HI R4, R4, R4, RZ, 0x1 ;  /* 0x0000000404049211 */ /* 0x000fe400078f08ff */
[----:B------:R-:W-:Y:S02]  /*e0c0*/  @!P4 LOP3.LUT R5, R8, 0xfffffffe, RZ, 0xc0, !PT ;  /* 0xfffffffe0805c812 */ /* 0x000fe400078ec0ff */
[----:B------:R-:W-:Y:S01]  /*e0d0*/  @!P2 LOP3.LUT R10, R6, 0xfffffffe, RZ, 0xc0, !PT ;  /* 0xfffffffe060aa812 */ /* 0x000fe200078ec0ff */
[----:B------:R-:W-:Y:S01]  /*e0e0*/  @!P3 IMAD.WIDE R6, R7, 0x4, R2 ;  /* 0x000000040706b825 */ /* 0x000fe200078e0202 */
[----:B------:R-:W-:-:S03]  /*e0f0*/  @!P1 LOP3.LUT R11, R4, 0xfffffffe, RZ, 0xc0, !PT ;  /* 0xfffffffe040b9812 */ /* 0x000fc600078ec0ff */
[----:B------:R-:W-:-:S04]  /*e100*/  @!P4 IMAD.WIDE R8, R5, 0x4, R2 ;  /* 0x000000040508c825 */ /* 0x000fc800078e0202 */
[--C-:B------:R-:W-:Y:S01]  /*e110*/  @!P2 IMAD.WIDE R4, R10, 0x4, R2.reuse ;  /* 0x000000040a04a825 */ /* 0x100fe200078e0202 */
[----:B------:R1:W-:Y:S03]  /*e120*/  @!P4 ST.E.64 [R8.64], R152 ;  /* 0x000000980800c985 */ /* 0x0003e6000c101b10 */
[----:B------:R-:W-:Y:S01]  /*e130*/  @!P1 IMAD.WIDE R2, R11, 0x4, R2 ;  /* 0x000000040b029825 */ /* 0x000fe200078e0202 */
[----:B------:R1:W-:Y:S04]  /*e140*/  @!P3 ST.E.64 [R6.64], R164 ;  /* 0x000000a40600b985 */ /* 0x0003e8000c101b10 */
[----:B------:R1:W-:Y:S04]  /*e150*/  @!P2 ST.E.64 [R4.64], R168 ;  /* 0x000000a80400a985 */ /* 0x0003e8000c101b10 */
[----:B------:R1:W-:Y:S02]  /*e160*/  @!P1 ST.E.64 [R2.64], R180 ;  /* 0x000000b402009985 */ /* 0x0003e4000c101b10 */
.L_x_25:
[----:B-1----:R-:W-:Y:S05]  /*e170*/  BSYNC B0 ;  /* 0x0000000000007941 */ /* 0x002fea0003800000 */
.L_x_24:
[----:B------:R1:W3:Y:S01]  /*e180*/  SHFL.IDX PT, R3, R17, 0x1, 0x1c1f ;  /* 0x003c1f0011037f89 */ /* 0x0002e200000e0000 */
[----:B------:R-:W-:Y:S03]  /*e190*/  BSSY B0, `(.L_x_26) ;  /* 0x0000030000007945 */ /* 0x000fe60003800000 */
[----:B------:R1:W4:Y:S01]  /*e1a0*/  SHFL.IDX PT, R2, R19, 0x1, 0x1c1f ;  /* 0x003c1f0013027f89 */ /* 0x00032200000e0000 */
[----:B------:R-:W-:Y:S05]  /*e1b0*/  @P0 BRA `(.L_x_27) ;  /* 0x000002d000000947 */ /* 0x000fea0003800000 */
[C---:B------:R-:W-:Y:S02]  /*e1c0*/  IADD3 R5, R0.reuse, 0x8, RZ ;  /* 0x0000000800057810 */ /* 0x040fe40007ffe0ff */
[----:B------:R-:W-:-:S02]  /*e1d0*/  IADD3 R4, R0, 0x10, RZ ;  /* 0x0000001000047810 */ /* 0x000fc40007ffe0ff */
[----:B------:R-:W-:Y:S02]  /*e1e0*/  ISETP.GE.AND P1, PT, R5, c[0x0][0x3c8], PT ;  /* 0x0000f20005007a0c */ /* 0x000fe40003f26270 */
[----:B------:R-:W-:Y:S02]  /*e1f0*/  ISETP.GE.AND P0, PT, R4, c[0x0][0x3c8], PT ;  /* 0x0000f20004007a0c */ /* 0x000fe40003f06270 */
[C---:B------:R-:W-:Y:S02]  /*e200*/  ISETP.GE.AND P2, PT, R0.reuse, c[0x0][0x3c8], PT ;  /* 0x0000f20000007a0c */ /* 0x040fe40003f46270 */
[----:B--2---:R-:W-:-:S04]  /*e210*/  IADD3 R10, R0, 0x18, RZ ;  /* 0x00000018000a7810 */ /* 0x004fc80007ffe0ff */
[----:B------:R-:W-:-:S03]  /*e220*/  ISETP.GE.AND P4, PT, R10, c[0x0][0x3c8], PT ;  /* 0x0000f2000a007a0c */ /* 0x000fc60003f86270 */
[----:B------:R-:W-:Y:S02]  /*e230*/  @!P1 LEA.HI R5, R5, R5, RZ, 0x1 ;  /* 0x0000000505059211 */ /* 0x000fe400078f08ff */
[----:B------:R-:W-:Y:S02]  /*e240*/  @!P0 LEA.HI R4, R4, R4, RZ, 0x1 ;  /* 0x0000000404048211 */ /* 0x000fe400078f08ff */
[----:B------:R-:W-:Y:S01]  /*e250*/  @!P1 LOP3.LUT R5, R5, 0xfffffffe, RZ, 0xc0, !PT ;  /* 0xfffffffe05059812 */ /* 0x000fe200078ec0ff */
[----:B---34-:R-:W-:Y:S01]  /*e260*/  @!P2 IMAD.WIDE R6, R0, 0x4, R2 ;  /* 0x000000040006a825 */ /* 0x018fe200078e0202 */
[----:B------:R-:W-:-:S03]  /*e270*/  @!P0 LOP3.LUT R8, R4, 0xfffffffe, RZ, 0xc0, !PT ;  /* 0xfffffffe04088812 */ /* 0x000fc600078ec0ff */
[--C-:B------:R-:W-:Y:S01]  /*e280*/  @!P1 IMAD.WIDE R4, R5, 0x4, R2.reuse ;  /* 0x0000000405049825 */ /* 0x100fe200078e0202 */
[----:B------:R2:W-:Y:S01]  /*e290*/  @!P2 ST.E.64 [R6.64], R126 ;  /* 0x0000007e0600a985 */ /* 0x0005e2000c101b10 */
[----:B------:R-:W-:Y:S02]  /*e2a0*/  @!P4 LEA.HI R10, R10, R10, RZ, 0x1 ;  /* 0x0000000a0a0ac211 */ /* 0x000fe400078f08ff */
[----:B------:R-:W-:Y:S01]  /*e2b0*/  @!P0 IMAD.WIDE R8, R8, 0x4, R2 ;  /* 0x0000000408088825 */ /* 0x000fe200078e0202 */
[----:B------:R3:W-:Y:S04]  /*e2c0*/  @!P1 ST.E.64 [R4.64], R134 ;  /* 0x0000008604009985 */ /* 0x0007e8000c101b10 */
[----:B------:R4:W-:Y:S01]  /*e2d0*/  @!P0 ST.E.64 [R8.64], R138 ;  /* 0x0000008a08008985 */ /* 0x0009e2000c101b10 */
[----:B--2---:R-:W-:-:S02]  /*e2e0*/  IADD3 R7, R0, 0x20, RZ ;  /* 0x0000002000077810 */ /* 0x004fc40007ffe0ff */
[C---:B------:R-:W-:Y:S02]  /*e2f0*/  IADD3 R6, R0.reuse, 0x28, RZ ;  /* 0x0000002800067810 */ /* 0x040fe40007ffe0ff */
[C---:B---3--:R-:W-:Y:S02]  /*e300*/  IADD3 R5, R0.reuse, 0x30, RZ ;  /* 0x0000003000057810 */ /* 0x048fe40007ffe0ff */
[----:B------:R-:W-:Y:S02]  /*e310*/  IADD3 R4, R0, 0x38, RZ ;  /* 0x0000003800047810 */ /* 0x000fe40007ffe0ff */
[----:B------:R-:W-:Y:S02]  /*e320*/  ISETP.GE.AND P3, PT, R7, c[0x0][0x3c8], PT ;  /* 0x0000f20007007a0c */ /* 0x000fe40003f66270 */
[----:B------:R-:W-:Y:S02]  /*e330*/  ISETP.GE.AND P2, PT, R6, c[0x0][0x3c8], PT ;  /* 0x0000f20006007a0c */ /* 0x000fe40003f46270 */
[----:B------:R-:W-:-:S02]  /*e340*/  ISETP.GE.AND P1, PT, R5, c[0x0][0x3c8], PT ;  /* 0x0000f20005007a0c */ /* 0x000fc40003f26270 */
[----:B------:R-:W-:-:S07]  /*e350*/  ISETP.GE.AND P0, PT, R4, c[0x0][0x3c8], PT ;  /* 0x0000f20004007a0c */ /* 0x000fce0003f06270 */
[----:B----4-:R-:W-:Y:S02]  /*e360*/  @!P3 LEA.HI R8, R7, R7, RZ, 0x1 ;  /* 0x000000070708b211 */ /* 0x010fe400078f08ff */
[----:B------:R-:W-:Y:S02]  /*e370*/  @!P2 LEA.HI R7, R6, R6, RZ, 0x1 ;  /* 0x000000060607a211 */ /* 0x000fe400078f08ff */
[----:B------:R-:W-:Y:S02]  /*e380*/  @!P1 LEA.HI R6, R5, R5, RZ, 0x1 ;  /* 0x0000000505069211 */ /* 0x000fe400078f08ff */
[----:B------:R-:W-:Y:S02]  /*e390*/  @!P0 LEA.HI R4, R4, R4, RZ, 0x1 ;  /* 0x0000000404048211 */ /* 0x000fe400078f08ff */
[----:B------:R-:W-:Y:S02]  /*e3a0*/  @!P4 LOP3.LUT R5, R10, 0xfffffffe, RZ, 0xc0, !PT ;  /* 0xfffffffe0a05c812 */ /* 0x000fe400078ec0ff */
[----:B------:R-:W-:-:S02]  /*e3b0*/  @!P3 LOP3.LUT R8, R8, 0xfffffffe, RZ, 0xc0, !PT ;  /* 0xfffffffe0808b812 */ /* 0x000fc400078ec0ff */
[----:B------:R-:W-:Y:S01]  /*e3c0*/  @!P2 LOP3.LUT R7, R7, 0xfffffffe, RZ, 0xc0, !PT ;  /* 0xfffffffe0707a812 */ /* 0x000fe200078ec0ff */
[--C-:B------:R-:W-:Y:S01]  /*e3d0*/  @!P4 IMAD.WIDE R10, R5, 0x4, R2.reuse ;  /* 0x00000004050ac825 */ /* 0x100fe200078e0202 */
[----:B------:R-:W-:Y:S02]  /*e3e0*/  @!P1 LOP3.LUT R12, R6, 0xfffffffe, RZ, 0xc0, !PT ;  /* 0xfffffffe060c9812 */ /* 0x000fe400078ec0ff */
[----:B------:R-:W-:Y:S01]  /*e3f0*/  @!P0 LOP3.LUT R13, R4, 0xfffffffe, RZ, 0xc0, !PT ;  /* 0xfffffffe040d8812 */ /* 0x000fe200078ec0ff */
[--C-:B------:R-:W-:Y:S01]  /*e400*/  @!P3 IMAD.WIDE R8, R8, 0x4, R2.reuse ;  /* 0x000000040808b825 */ /* 0x100fe200078e0202 */
[----:B------:R2:W-:Y:S03]  /*e410*/  @!P4 ST.E.64 [R10.64], R150 ;  /* 0x000000960a00c985 */ /* 0x0005e6000c101b10 */
[--C-:B------:R-:W-:Y:S01]  /*e420*/  @!P2 IMAD.WIDE R6, R7, 0x4, R2.reuse ;  /* 0x000000040706a825 */ /* 0x100fe200078e0202 */
[----:B------:R2:W-:Y:S03]  /*e430*/  @!P3 ST.E.64 [R8.64], R154 ;  /* 0x0000009a0800b985 */ /* 0x0005e6000c101b10 */
[--C-:B------:R-:W-:Y:S01]  /*e440*/  @!P1 IMAD.WIDE R4, R12, 0x4, R2.reuse ;  /* 0x000000040c049825 */ /* 0x100fe200078e0202 */
[----:B------:R2:W-:Y:S03]  /*e450*/  @!P2 ST.E.64 [R6.64], R166 ;  /* 0x000000a60600a985 */ /* 0x0005e6000c101b10 */
[----:B------:R-:W-:Y:S01]  /*e460*/  @!P0 IMAD.WIDE R2, R13, 0x4, R2 ;  /* 0x000000040d028825 */ /* 0x000fe200078e0202 */
[----:B------:R2:W-:Y:S04]  /*e470*/  @!P1 ST.E.64 [R4.64], R170 ;  /* 0x000000aa04009985 */ /* 0x0005e8000c101b10 */
[----:B------:R2:W-:Y:S02]  /*e480*/  @!P0 ST.E.64 [R2.64], R182 ;  /* 0x000000b602008985 */ /* 0x0005e4000c101b10 */
.L_x_27:
[----:B------:R-:W-:Y:S05]  /*e490*/  BSYNC B0 ;  /* 0x0000000000007941 */ /* 0x000fea0003800000 */
.L_x_26:
[----:B--23--:R2:W3:Y:S01]  /*e4a0*/  SHFL.IDX PT, R3, R17, 0x2, 0x1c1f ;  /* 0x005c1f0011037f89 */ /* 0x00c4e200000e0000 */
[----:B------:R-:W-:Y:S03]  /*e4b0*/  BSSY B0, `(.L_x_28) ;  /* 0x0000030000007945 */ /* 0x000fe60003800000 */
[----:B----4-:R2:W4:Y:S01]  /*e4c0*/  SHFL.IDX PT, R2, R19, 0x2, 0x1c1f ;  /* 0x005c1f0013027f89 */ /* 0x01052200000e0000 */
[----:B------:R-:W-:Y:S05]  /*e4d0*/  @P5 BRA `(.L_x_29) ;  /* 0x000002d000005947 */ /* 0x000fea0003800000 */
[C---:B------:R-:W-:Y:S02]  /*e4e0*/  IADD3 R4, R0.reuse, 0x8, RZ ;  /* 0x0000000800047810 */ /* 0x040fe40007ffe0ff */
[----:B------:R-:W-:-:S02]  /*e4f0*/  ISETP.GE.AND P1, PT, R0, c[0x0][0x3c8], PT ;  /* 0x0000f20000007a0c */ /* 0x000fc40003f26270 */
[----:B------:R-:W-:Y:S02]  /*e500*/  ISETP.GE.AND P0, PT, R4, c[0x0][0x3c8], PT ;  /* 0x0000f20004007a0c */ /* 0x000fe40003f06270 */
[C---:B------:R-:W-:Y:S02]  /*e510*/  IADD3 R9, R0.reuse, 0x10, RZ ;  /* 0x0000001000097810 */ /* 0x040fe40007ffe0ff */
[----:B------:R-:W-:Y:S02]  /*e520*/  IADD3 R8, R0, 0x18, RZ ;  /* 0x0000001800087810 */ /* 0x000fe40007ffe0ff */
[----:B------:R-:W-:Y:S02]  /*e530*/  ISETP.GE.AND P5, PT, R9, c[0x0][0x3c8], PT ;  /* 0x0000f20009007a0c */ /* 0x000fe40003fa6270 */
[----:B------:R-:W-:-:S03]  /*e540*/  ISETP.GE.AND P4, PT, R8, c[0x0][0x3c8], PT ;  /* 0x0000f20008007a0c */ /* 0x000fc60003f86270 */
[----:B---34-:R-:W-:Y:S02]  /*e550*/  @!P1 IMAD.WIDE R6, R0, 0x4, R2 ;  /* 0x0000000400069825 */ /* 0x018fe400078e0202 */
[----:B------:R-:W-:-:S03]  /*e560*/  @!P0 LEA.HI R4, R4, R4, RZ, 0x1 ;  /* 0x0000000404048211 */ /* 0x000fc600078f08ff */
[----:B------:R3:W-:Y:S01]  /*e570*/  @!P1 ST.E.64 [R6.64], R120 ;  /* 0x0000007806009985 */ /* 0x0007e2000c101b10 */
[----:B------:R-:W-:Y:S02]  /*e580*/  @!P0 LOP3.LUT R4, R4, 0xfffffffe, RZ, 0xc0, !PT ;  /* 0xfffffffe04048812 */ /* 0x000fe400078ec0ff */
[----:B------:R-:W-:Y:S02]  /*e590*/  @!P5 LEA.HI R9, R9, R9, RZ, 0x1 ;  /* 0x000000090909d211 */ /* 0x000fe400078f08ff */
[----:B------:R-:W-:Y:S01]  /*e5a0*/  @!P4 LEA.HI R10, R8, R8, RZ, 0x1 ;  /* 0x00000008080ac211 */ /* 0x000fe200078f08ff */
[----:B------:R-:W-:-:S03]  /*e5b0*/  @!P0 IMAD.WIDE R4, R4, 0x4, R2 ;  /* 0x0000000404048825 */ /* 0x000fc600078e0202 */
[----:B------:R-:W-:Y:S02]  /*e5c0*/  @!P4 LOP3.LUT R10, R10, 0xfffffffe, RZ, 0xc0, !PT ;  /* 0xfffffffe0a0ac812 */ /* 0x000fe400078ec0ff */
[----:B------:R4:W-:Y:S03]  /*e5d0*/  @!P0 ST.E.64 [R4.64], R128 ;  /* 0x0000008004008985 */ /* 0x0009e6000c101b10 */
[----:B------:R-:W-:Y:S01]  /*e5e0*/  @!P4 IMAD.WIDE R10, R10, 0x4, R2 ;  /* 0x000000040a0ac825 */ /* 0x000fe200078e0202 */
[C---:B---3--:R-:W-:Y:S02]  /*e5f0*/  IADD3 R7, R0.reuse, 0x20, RZ ;  /* 0x0000002000077810 */ /* 0x048fe40007ffe0ff */
[----:B------:R-:W-:Y:S02]  /*e600*/  IADD3 R6, R0, 0x28, RZ ;  /* 0x0000002800067810 */ /* 0x000fe40007ffe0ff */
[----:B------:R-:W-:-:S02]  /*e610*/  ISETP.GE.AND P3, PT, R7, c[0x0][0x3c8], PT ;  /* 0x0000f20007007a0c */ /* 0x000fc40003f66270 */
[----:B------:R-:W-:Y:S02]  /*e620*/  ISETP.GE.AND P2, PT, R6, c[0x0][0x3c8], PT ;  /* 0x0000f20006007a0c */ /* 0x000fe40003f46270 */
[C---:B----4-:R-:W-:Y:S02]  /*e630*/  IADD3 R5, R0.reuse, 0x30, RZ ;  /* 0x0000003000057810 */ /* 0x050fe40007ffe0ff */
[----:B------:R-:W-:Y:S02]  /*e640*/  IADD3 R4, R0, 0x38, RZ ;  /* 0x0000003800047810 */ /* 0x000fe40007ffe0ff */
[----:B------:R-:W-:Y:S02]  /*e650*/  ISETP.GE.AND P1, PT, R5, c[0x0][0x3c8], PT ;  /* 0x0000f20005007a0c */ /* 0x000fe40003f26270 */
[----:B------:R-:W-:-:S03]  /*e660*/  ISETP.GE.AND P0, PT, R4, c[0x0][0x3c8], PT ;  /* 0x0000f20004007a0c */ /* 0x000fc60003f06270 */
[----:B------:R-:W-:Y:S02]  /*e670*/  @!P3 LEA.HI R8, R7, R7, RZ, 0x1 ;  /* 0x000000070708b211 */ /* 0x000fe400078f08ff */
[----:B------:R-:W-:Y:S02]  /*e680*/  @!P2 LEA.HI R7, R6, R6, RZ, 0x1 ;  /* 0x000000060607a211 */ /* 0x000fe400078f08ff */
[----:B------:R-:W-:Y:S02]  /*e690*/  @!P3 LOP3.LUT R8, R8, 0xfffffffe, RZ, 0xc0, !PT ;  /* 0xfffffffe0808b812 */ /* 0x000fe400078ec0ff */
[----:B------:R-:W-:Y:S02]  /*e6a0*/  @!P2 LOP3.LUT R7, R7, 0xfffffffe, RZ, 0xc0, !PT ;  /* 0xfffffffe0707a812 */ /* 0x000fe400078ec0ff */
[----:B------:R-:W-:Y:S02]  /*e6b0*/  @!P1 LEA.HI R6, R5, R5, RZ, 0x1 ;  /* 0x0000000505069211 */ /* 0x000fe400078f08ff */
[----:B------:R-:W-:Y:S01]  /*e6c0*/  @!P5 LOP3.LUT R5, R9, 0xfffffffe, RZ, 0xc0, !PT ;  /* 0xfffffffe0905d812 */ /* 0x000fe200078ec0ff */
[----:B------:R-:W-:Y:S01]  /*e6d0*/  @!P3 IMAD.WIDE R8, R8, 0x4, R2 ;  /* 0x000000040808b825 */ /* 0x000fe200078e0202 */
[----:B------:R-:W-:-:S02]  /*e6e0*/  @!P0 LEA.HI R4, R4, R4, RZ, 0x1 ;  /* 0x0000000404048211 */ /* 0x000fc400078f08ff */
[----:B------:R-:W-:Y:S01]  /*e6f0*/  @!P1 LOP3.LUT R14, R6, 0xfffffffe, RZ, 0xc0, !PT ;  /* 0xfffffffe060e9812 */ /* 0x000fe200078ec0ff */
[----:B------:R-:W-:Y:S01]  /*e700*/  @!P5 IMAD.WIDE R12, R5, 0x4, R2 ;  /* 0x00000004050cd825 */ /* 0x000fe200078e0202 */
[----:B------:R-:W-:-:S03]  /*e710*/  @!P0 LOP3.LUT R15, R4, 0xfffffffe, RZ, 0xc0, !PT ;  /* 0xfffffffe040f8812 */ /* 0x000fc600078ec0ff */
[--C-:B------:R-:W-:Y:S01]  /*e720*/  @!P2 IMAD.WIDE R6, R7, 0x4, R2.reuse ;  /* 0x000000040706a825 */ /* 0x100fe200078e0202 */
[----:B------:R3:W-:Y:S03]  /*e730*/  @!P5 ST.E.64 [R12.64], R140 ;  /* 0x0000008c0c00d985 */ /* 0x0007e6000c101b10 */
[--C-:B------:R-:W-:Y:S01]  /*e740*/  @!P1 IMAD.WIDE R4, R14, 0x4, R2.reuse ;  /* 0x000000040e049825 */ /* 0x100fe200078e0202 */
[----:B------:R3:W-:Y:S03]  /*e750*/  @!P4 ST.E.64 [R10.64], R144 ;  /* 0x000000900a00c985 */ /* 0x0007e6000c101b10 */
[----:B------:R-:W-:Y:S01]  /*e760*/  @!P0 IMAD.WIDE R2, R15, 0x4, R2 ;  /* 0x000000040f028825 */ /* 0x000fe200078e0202 */
[----:B------:R3:W-:Y:S04]  /*e770*/  @!P3 ST.E.64 [R8.64], R156 ;  /* 0x0000009c0800b985 */ /* 0x0007e8000c101b10 */
[----:B------:R3:W-:Y:S04]  /*e780*/  @!P2 ST.E.64 [R6.64], R160 ;  /* 0x000000a00600a985 */ /* 0x0007e8000c101b10 */
[----:B------:R3:W-:Y:S04]  /*e790*/  @!P1 ST.E.64 [R4.64], R172 ;  /* 0x000000ac04009985 */ /* 0x0007e8000c101b10 */
[----:B------:R3:W-:Y:S02]  /*e7a0*/  @!P0 ST.E.64 [R2.64], R176 ;  /* 0x000000b002008985 */ /* 0x0007e4000c101b10 */
.L_x_29:
[----:B------:R-:W-:Y:S05]  /*e7b0*/  BSYNC B0 ;  /* 0x0000000000007941 */ /* 0x000fea0003800000 */
.L_x_28:
[----:B---3--:R3:W1:Y:S04]  /*e7c0*/  SHFL.IDX PT, R3, R17, 0x3, 0x1c1f ;  /* 0x007c1f0011037f89 */ /* 0x00866800000e0000 */
[----:B----4-:R3:W4:Y:S01]  /*e7d0*/  SHFL.IDX PT, R2, R19, 0x3, 0x1c1f ;  /* 0x007c1f0013027f89 */ /* 0x01072200000e0000 */
[----:B------:R-:W-:Y:S05]  /*e7e0*/  @P6 EXIT ;  /* 0x000000000000694d */ /* 0x000fea0003800000 */
[C---:B------:R-:W-:Y:S02]  /*e7f0*/  IADD3 R4, R0.reuse, 0x8, RZ ;  /* 0x0000000800047810 */ /* 0x040fe40007ffe0ff */
[----:B------:R-:W-:-:S02]  /*e800*/  ISETP.GE.AND P6, PT, R0, c[0x0][0x3c8], PT ;  /* 0x0000f20000007a0c */ /* 0x000fc40003fc6270 */
[----:B------:R-:W-:Y:S02]  /*e810*/  ISETP.GE.AND P5, PT, R4, c[0x0][0x3c8], PT ;  /* 0x0000f20004007a0c */ /* 0x000fe40003fa6270 */
[C---:B------:R-:W-:Y:S02]  /*e820*/  IADD3 R9, R0.reuse, 0x10, RZ ;  /* 0x0000001000097810 */ /* 0x040fe40007ffe0ff */
[C---:B------:R-:W-:Y:S02]  /*e830*/  IADD3 R8, R0.reuse, 0x18, RZ ;  /* 0x0000001800087810 */ /* 0x040fe40007ffe0ff */
[C---:B------:R-:W-:Y:S02]  /*e840*/  IADD3 R10, R0.reuse, 0x20, RZ ;  /* 0x00000020000a7810 */ /* 0x040fe40007ffe0ff */
[C---:B------:R-:W-:Y:S02]  /*e850*/  IADD3 R11, R0.reuse, 0x28, RZ ;  /* 0x00000028000b7810 */ /* 0x040fe40007ffe0ff */
[C---:B------:R-:W-:Y:S01]  /*e860*/  IADD3 R13, R0.reuse, 0x30, RZ ;  /* 0x00000030000d7810 */ /* 0x040fe20007ffe0ff */
[----:B-1--4-:R-:W-:Y:S01]  /*e870*/  @!P6 IMAD.WIDE R6, R0, 0x4, R2 ;  /* 0x000000040006e825 */ /* 0x012fe200078e0202 */
[----:B------:R-:W-:-:S02]  /*e880*/  ISETP.GE.AND P4, PT, R9, c[0x0][0x3c8], PT ;  /* 0x0000f20009007a0c */ /* 0x000fc40003f86270 */
[----:B------:R-:W-:Y:S02]  /*e890*/  @!P5 LEA.HI R4, R4, R4, RZ, 0x1 ;  /* 0x000000040404d211 */ /* 0x000fe400078f08ff */
[----:B------:R-:W-:Y:S01]  /*e8a0*/  ISETP.GE.AND P3, PT, R8, c[0x0][0x3c8], PT ;  /* 0x0000f20008007a0c */ /* 0x000fe20003f66270 */
[----:B------:R1:W-:Y:S01]  /*e8b0*/  @!P6 ST.E.64 [R6.64], R122 ;  /* 0x0000007a0600e985 */ /* 0x0003e2000c101b10 */
[----:B------:R-:W-:Y:S02]  /*e8c0*/  ISETP.GE.AND P2, PT, R10, c[0x0][0x3c8], PT ;  /* 0x0000f2000a007a0c */ /* 0x000fe40003f46270 */
[----:B------:R-:W-:Y:S02]  /*e8d0*/  ISETP.GE.AND P1, PT, R11, c[0x0][0x3c8], PT ;  /* 0x0000f2000b007a0c */ /* 0x000fe40003f26270 */
[----:B------:R-:W-:Y:S02]  /*e8e0*/  ISETP.GE.AND P0, PT, R13, c[0x0][0x3c8], PT ;  /* 0x0000f2000d007a0c */ /* 0x000fe40003f06270 */
[----:B------:R-:W-:-:S02]  /*e8f0*/  @!P5 LOP3.LUT R4, R4, 0xfffffffe, RZ, 0xc0, !PT ;  /* 0xfffffffe0404d812 */ /* 0x000fc400078ec0ff */
[----:B------:R-:W-:Y:S02]  /*e900*/  @!P4 LEA.HI R12, R9, R9, RZ, 0x1 ;  /* 0x00000009090cc211 */ /* 0x000fe400078f08ff */
[----:B------:R-:W-:Y:S01]  /*e910*/  IADD3 R0, R0, 0x38, RZ ;  /* 0x0000003800007810 */ /* 0x000fe20007ffe0ff */
[----:B------:R-:W-:Y:S01]  /*e920*/  @!P5 IMAD.WIDE R4, R4, 0x4, R2 ;  /* 0x000000040404d825 */ /* 0x000fe200078e0202 */
[----:B------:R-:W-:Y:S02]  /*e930*/  @!P3 LEA.HI R8, R8, R8, RZ, 0x1 ;  /* 0x000000080808b211 */ /* 0x000fe400078f08ff */
[----:B------:R-:W-:Y:S02]  /*e940*/  @!P4 LOP3.LUT R12, R12, 0xfffffffe, RZ, 0xc0, !PT ;  /* 0xfffffffe0c0cc812 */ /* 0x000fe400078ec0ff */
[----:B------:R4:W-:Y:S01]  /*e950*/  @!P5 ST.E.64 [R4.64], R130 ;  /* 0x000000820400d985 */ /* 0x0009e2000c101b10 */
[----:B------:R-:W-:Y:S02]  /*e960*/  @!P3 LOP3.LUT R8, R8, 0xfffffffe, RZ, 0xc0, !PT ;  /* 0xfffffffe0808b812 */ /* 0x000fe400078ec0ff */
[----:B-1----:R-:W-:-:S04]  /*e970*/  @!P2 LEA.HI R6, R10, R10, RZ, 0x1 ;  /* 0x0000000a0a06a211 */ /* 0x002fc800078f08ff */
[----:B------:R-:W-:Y:S02]  /*e980*/  @!P2 LOP3.LUT R6, R6, 0xfffffffe, RZ, 0xc0, !PT ;  /* 0xfffffffe0606a812 */ /* 0x000fe400078ec0ff */
[----:B----4-:R-:W-:Y:S01]  /*e990*/  @!P1 LEA.HI R5, R11, R11, RZ, 0x1 ;  /* 0x0000000b0b059211 */ /* 0x010fe200078f08ff */
[--C-:B------:R-:W-:Y:S01]  /*e9a0*/  @!P3 IMAD.WIDE R10, R8, 0x4, R2.reuse ;  /* 0x00000004080ab825 */ /* 0x100fe200078e0202 */
[----:B------:R-:W-:Y:S02]  /*e9b0*/  @!P0 LEA.HI R4, R13, R13, RZ, 0x1 ;  /* 0x0000000d0d048211 */ /* 0x000fe400078f08ff */
        /* <DEDUP_REMOVED lines=10> */
[----:B------:R1:W-:Y:S01]  /*ea60*/  @!P0 ST.E.64 [R4.64], R174 ;  /* 0x000000ae04008985 */ /* 0x0003e2000c101b10 */
[----:B------:R-:W-:-:S13]  /*ea70*/  ISETP.GE.AND P0, PT, R0, c[0x0][0x3c8], PT ;  /* 0x0000f20000007a0c */ /* 0x000fda0003f06270 */
[----:B------:R-:W-:Y:S05]  /*ea80*/  @P0 EXIT ;  /* 0x000000000000094d */ /* 0x000fea0003800000 */
[----:B------:R-:W-:-:S04]  /*ea90*/  LEA.HI R0, R0, R0, RZ, 0x1 ;  /* 0x0000000000007211 */ /* 0x000fc800078f08ff */
[----:B------:R-:W-:-:S05]  /*eaa0*/  LOP3.LUT R0, R0, 0xfffffffe, RZ, 0xc0, !PT ;  /* 0xfffffffe00007812 */ /* 0x000fca00078ec0ff */
[----:B------:R-:W-:-:S05]  /*eab0*/  IMAD.WIDE R2, R0, 0x4, R2 ;  /* 0x0000000400027825 */ /* 0x000fca00078e0202 */
[----:B------:R-:W-:Y:S01]  /*eac0*/  ST.E.64 [R2.64], R178 ;  /* 0x000000b202007985 */ /* 0x000fe2000c101b10 */
[----:B------:R-:W-:Y:S05]  /*ead0*/  EXIT ;  /* 0x000000000000794d */ /* 0x000fea0003800000 */
.L_x_23:
[----:B------:R-:W3:Y:S02]  /*eae0*/  S2R R0, SR_TID.X ;  /* 0x0000000000007919 */ /* 0x000ee40000002100 */
[----:B---3--:R-:W-:-:S13]  /*eaf0*/  ISETP.GT.AND P0, PT, R0, 0x7f, PT ;  /* 0x0000007f0000780c */ /* 0x008fda0003f04270 */
[----:B------:R-:W-:Y:S05]  /*eb00*/  @P0 EXIT ;  /* 0x000000000000094d */ /* 0x000fea0003800000 */
[----:B------:R-:W3:Y:S01]  /*eb10*/  S2R R8, SR_CTAID.X ;  /* 0x0000000000087919 */ /* 0x000ee20000002500 */
[----:B------:R-:W-:-:S05]  /*eb20*/  MOV R3, c[0x0][0x4e8] ;  /* 0x00013a0000037a02 */ /* 0x000fca0000000f00 */
[----:B-1----:R-:W-:Y:S01]  /*eb30*/  IMAD R2, R3, c[0x0][0x388], RZ ;  /* 0x0000e20003027a24 */ /* 0x002fe200078e02ff */
[----:B---3--:R-:W-:-:S04]  /*eb40*/  LEA R8, R8, R0, 0x7 ;  /* 0x0000000008087211 */ /* 0x008fc800078e38ff */
[----:B------:R-:W-:-:S13]  /*eb50*/  ISETP.GE.AND P0, PT, R8, R2, PT ;  /* 0x000000020800720c */ /* 0x000fda0003f06270 */
[----:B------:R-:W-:Y:S05]  /*eb60*/  @P0 EXIT ;  /* 0x000000000000094d */ /* 0x000fea0003800000 */
[----:B------:R-:W1:Y:S01]  /*eb70*/  S2R R7, SR_CTAID.Z ;  /* 0x0000000000077919 */ /* 0x000e620000002700 */
[----:B------:R-:W-:Y:S01]  /*eb80*/  USHF.R.S32.HI UR6, URZ, 0x1f, UR10 ;  /* 0x0000001f3f067899 */ /* 0x000fe2000801140a */
[----:B------:R-:W-:Y:S01]  /*eb90*/  ISETP.NE.AND P0, PT, R3, 0x1, PT ;  /* 0x000000010300780c */ /* 0x000fe20003f05270 */
[----:B------:R-:W-:Y:S01]  /*eba0*/  ULDC.64 UR4, c[0x0][0x4d0] ;  /* 0x0001340000047ab9 */ /* 0x000fe20000000a00 */
[----:B------:R-:W3:Y:S01]  /*ebb0*/  S2R R9, SR_CTAID.Y ;  /* 0x0000000000097919 */ /* 0x000ee20000002600 */
[----:B------:R-:W-:Y:S01]  /*ebc0*/  UIMAD UR6, UR6, UR4, URZ ;  /* 0x00000004060672a4 */ /* 0x000fe2000f8e023f */
[----:B------:R-:W-:Y:S01]  /*ebd0*/  IADD3 R4, RZ, -UR10, RZ ;  /* 0x8000000aff047c10 */ /* 0x000fe2000fffe0ff */
[----:B--2---:R-:W-:Y:S01]  /*ebe0*/  UIMAD.WIDE.U32 UR8, UR10, UR4, URZ ;  /* 0x000000040a0872a5 */ /* 0x004fe2000f8e003f */
[----:B------:R-:W-:Y:S01]  /*ebf0*/  MOV R0, R8 ;  /* 0x0000000800007202 */ /* 0x000fe20000000f00 */
[----:B------:R-:W-:-:S04]  /*ec00*/  UIMAD UR4, UR10, UR5, UR6 ;  /* 0x000000050a0472a4 */ /* 0x000fc8000f8e0206 */
[----:B------:R-:W-:Y:S01]  /*ec10*/  UIADD3 UR4, UR9, UR4, URZ ;  /* 0x0000000409047290 */ /* 0x000fe2000fffe03f */
[----:B------:R-:W-:Y:S01]  /*ec20*/  MOV R3, UR9 ;  /* 0x0000000900037c02 */ /* 0x000fe20008000f00 */
[----:B------:R-:W-:-:S04]  /*ec30*/  @P0 IMAD.HI.U32 R5, R8, c[0x0][0x4ec], RZ ;  /* 0x00013b0008050a27 */ /* 0x000fc800078e00ff */
[----:B------:R-:W-:Y:S01]  /*ec40*/  IMAD.U32 R2, RZ, RZ, UR8 ;  /* 0x00000008ff027e24 */ /* 0x000fe2000f8e00ff */
[----:B------:R-:W-:Y:S01]  /*ec50*/  @P0 SHF.R.U32.HI R0, RZ, c[0x0][0x4f0], R5 ;  /* 0x00013c00ff000a19 */ /* 0x000fe20000011605 */
[----:B------:R-:W-:Y:S01]  /*ec60*/  IMAD.U32 R3, RZ, RZ, UR4 ;  /* 0x00000004ff037e24 */ /* 0x000fe2000f8e00ff */
[----:B-1----:R-:W-:-:S03]  /*ec70*/  SHF.R.S32.HI R6, RZ, 0x1f, R7 ;  /* 0x0000001fff067819 */ /* 0x002fc60000011407 */
[----:B------:R-:W-:-:S04]  /*ec80*/  IMAD.WIDE.U32 R2, R7, c[0x0][0x4d8], R2 ;  /* 0x0001360007027a25 */ /* 0x000fc800078e0002 */
[----:B------:R-:W-:Y:S02]  /*ec90*/  IMAD R6, R6, c[0x0][0x4d8], RZ ;  /* 0x0001360006067a24 */ /* 0x000fe400078e02ff */
[----:B---3--:R-:W-:Y:S02]  /*eca0*/  IMAD R4, R4, c[0x0][0x550], R9 ;  /* 0x0001540004047a24 */ /* 0x008fe400078e0209 */
[----:B------:R-:W-:Y:S01]  /*ecb0*/  IMAD R5, R7, c[0x0][0x4dc], R6 ;  /* 0x0001370007057a24 */ /* 0x000fe200078e0206 */
[----:B------:R-:W-:Y:S02]  /*ecc0*/  IADD3 R7, -R0, RZ, RZ ;  /* 0x000000ff00077210 */ /* 0x000fe40007ffe1ff */
[----:B------:R-:W-:Y:S01]  /*ecd0*/  SHF.R.S32.HI R6, RZ, 0x1f, R4 ;  /* 0x0000001fff067819 */ /* 0x000fe20000011404 */
[----:B------:R-:W-:Y:S02]  /*ece0*/  IMAD.IADD R3, R5, 0x1, R3 ;  /* 0x0000000105037824 */ /* 0x000fe400078e0203 */
[----:B------:R-:W-:Y:S01]  /*ecf0*/  IMAD R5, R7, c[0x0][0x4e8], R8 ;  /* 0x00013a0007057a24 */ /* 0x000fe200078e0208 */
[----:B------:R-:W-:Y:S01]  /*ed00*/  SHF.R.S32.HI R7, RZ, 0x1f, R0 ;  /* 0x0000001fff077819 */ /* 0x000fe20000011400 */
[----:B------:R-:W-:-:S02]  /*ed10*/  IMAD R6, R6, c[0x0][0x4e0], RZ ;  /* 0x0001380006067a24 */ /* 0x000fc400078e02ff */
[----:B------:R-:W-:-:S04]  /*ed20*/  IMAD.WIDE.U32 R2, R4, c[0x0][0x4e0], R2 ;  /* 0x0001380004027a25 */ /* 0x000fc800078e0002 */
[----:B------:R-:W-:Y:S01]  /*ed30*/  IMAD R6, R4, c[0x0][0x4e4], R6 ;  /* 0x0001390004067a24 */ /* 0x000fe200078e0206 */
[----:B------:R-:W-:Y:S02]  /*ed40*/  SHF.R.S32.HI R4, RZ, 0x1f, R5 ;  /* 0x0000001fff047819 */ /* 0x000fe40000011405 */
[----:B------:R-:W-:-:S03]  /*ed50*/  IADD3 R2, P0, R0, R2, RZ ;  /* 0x0000000200027210 */ /* 0x000fc60007f1e0ff */
[----:B------:R-:W-:Y:S01]  /*ed60*/  IMAD R0, R4, c[0x0][0x4c8], RZ ;  /* 0x0001320004007a24 */ /* 0x000fe200078e02ff */
[----:B------:R-:W-:-:S03]  /*ed70*/  IADD3.X R3, R7, R3, R6, P0, !PT ;  /* 0x0000000307037210 */ /* 0x000fc600007fe406 */
[C---:B------:R-:W-:Y:S02]  /*ed80*/  IMAD R0, R5.reuse, c[0x0][0x4cc], R0 ;  /* 0x0001330005007a24 */ /* 0x040fe400078e0200 */
[----:B------:R-:W-:-:S05]  /*ed90*/  IMAD.WIDE.U32 R2, R5, c[0x0][0x4c8], R2 ;  /* 0x0001320005027a25 */ /* 0x000fca00078e0002 */
[----:B------:R-:W-:Y:S02]  /*eda0*/  IADD3 R0, R3, R0, RZ ;  /* 0x0000000003007210 */ /* 0x000fe40007ffe0ff */
[----:B------:R-:W-:-:S04]  /*edb0*/  LEA R4, P0, R2, c[0x0][0x4a8], 0x2 ;  /* 0x00012a0002047a11 */ /* 0x000fc800078010ff */
[----:B------:R-:W-:Y:S02]  /*edc0*/  LEA.HI.X R5, R2, c[0x0][0x4ac], R0, 0x2, P0 ;  /* 0x00012b0002057a11 */ /* 0x000fe400000f1400 */
[----:B------:R-:W-:-:S05]  /*edd0*/  MOV R0, 0xff800000 ;  /* 0xff80000000007802 */ /* 0x000fca0000000f00 */
[----:B------:R-:W-:Y:S01]  /*ede0*/  STG.E [R4.64], R0 ;  /* 0x0000000004007986 */ /* 0x000fe2000c101910 */
[----:B------:R-:W-:Y:S05]  /*edf0*/  EXIT ;  /* 0x000000000000794d */ /* 0x000fea0003800000 */
.L_x_30:
[----:B------:R-:W-:-:S00]  /*ee00*/  BRA `(.L_x_30) ;  /* 0xfffffff000007947 */ /* 0x000fc0000383ffff */
[----:B------:R-:W-:-:S00]  /*ee10*/  NOP ;  /* 0x0000000000007918 */ /* 0x000fc00000000000 */
        /* <DEDUP_REMOVED lines=14> */
.L_x_3818:


//--------------------- .text._ZN7cutlass13device_kernelIN5flash19enable_sm80_to_sm89INS1_16FlashAttnFwdSm80INS1_25CollectiveMainloopFwdSm80ILi4ELi1ELb0EN4cute5tupleIJNS5_1CILi128EEENS7_ILi80EEENS7_ILi64EEEEEELi64ENS_6half_tEfNS_4arch4Sm80ELb0ELb0ELb1ELb1ELb1ELb0ELb1ELb1EEENS1_21CollectiveEpilogueFwdINS6_IJS8_SA_S9_EEENS6_IJNS7_ILi1EEESI_SI_EEESC_SE_Li128ELb1ELb1ELb1ELb0EEENS1_36VarlenDynamicPersistentTileSchedulerILi128ELi80ELi128ELi128ELb1ELb1ELb0ELb0ELb1ELb1EEEEEEEEEvNT_6ParamsE --------------------------
	.section	.text._ZN7cutlass13device_kernelIN5flash19enable_sm80_to_sm89INS1_16FlashAttnFwdSm80INS1_25CollectiveMainloopFwdSm80ILi4ELi1ELb0EN4cute5tupleIJNS5_1CILi128EEENS7_ILi80EEENS7_ILi64EEEEEELi64ENS_6half_tEfNS_4arch4Sm80ELb0ELb0ELb1ELb1ELb1ELb0ELb1ELb1EEENS1_21CollectiveEpilogueFwdINS6_IJS8_SA_S9_EEENS6_IJNS7_ILi1EEESI_SI_EEESC_SE_Li128ELb1ELb1ELb1ELb0EEENS1_36VarlenDynamicPersistentTileSchedulerILi128ELi80ELi128ELi128ELb1ELb1ELb0ELb0ELb1ELb1EEEEEEEEEvNT_6ParamsE,"ax",@progbits
	.sectioninfo	@"SHI_REGISTERS=255"
	.align	128
.text._ZN7cutlass13device_kernelIN5flash19enable_sm80_to_sm89INS1_16FlashAttnFwdSm80INS1_25CollectiveMainloopFwdSm80ILi4ELi1ELb0EN4cute5tupleIJNS5_1CILi128EEENS7_ILi80EEENS7_ILi64EEEEEELi64ENS_6half_tEfNS_4arch4Sm80ELb0ELb0ELb1ELb1ELb1ELb0ELb1ELb1EEENS1_21CollectiveEpilogueFwdINS6_IJS8_SA_S9_EEENS6_IJNS7_ILi1EEESI_SI_EEESC_SE_Li128ELb1ELb1ELb1ELb0EEENS1_36VarlenDynamicPersistentTileSchedulerILi128ELi80ELi128ELi128ELb1ELb1ELb0ELb0ELb1ELb1EEEEEEEEEvNT_6ParamsE:
        .type           _ZN7cutlass13device_kernelIN5flash19enable_sm80_to_sm89INS1_16FlashAttnFwdSm80INS1_25CollectiveMainloopFwdSm80ILi4ELi1ELb0EN4cute5tupleIJNS5_1CILi128EEENS7_ILi80EEENS7_ILi64EEEEEELi64ENS_6half_tEfNS_4arch4Sm80ELb0ELb0ELb1ELb1ELb1ELb0ELb1ELb1EEENS1_21CollectiveEpilogueFwdINS6_IJS8_SA_S9_EEENS6_IJNS7_ILi1EEESI_SI_EEESC_SE_Li128ELb1ELb1ELb1ELb0EEENS1_36VarlenDynamicPersistentTileSchedulerILi128ELi80ELi128ELi128ELb1ELb1ELb0ELb0ELb1ELb1EEEEEEEEEvNT_6ParamsE,@function
        .size           _ZN7cutlass13device_kernelIN5flash19enable_sm80_to_sm89INS1_16FlashAttnFwdSm80INS1_25CollectiveMainloopFwdSm80ILi4ELi1ELb0EN4cute5tupleIJNS5_1CILi128EEENS7_ILi80EEENS7_ILi64EEEEEELi64ENS_6half_tEfNS_4arch4Sm80ELb0ELb0ELb1ELb1ELb1ELb0ELb1ELb1EEENS1_21CollectiveEpilogueFwdINS6_IJS8_SA_S9_EEENS6_IJNS7_ILi1EEESI_SI_EEESC_SE_Li128ELb1ELb1ELb1ELb0EEENS1_36VarlenDynamicPersistentTileSchedulerILi128ELi80ELi128ELi128ELb1ELb1ELb0ELb0ELb1ELb1EEEEEEEEEvNT_6ParamsE,(.L_x_3819 - _ZN7cutlass13device_kernelIN5flash19enable_sm80_to_sm89INS1_16FlashAttnFwdSm80INS1_25CollectiveMainloopFwdSm80ILi4ELi1ELb0EN4cute5tupleIJNS5_1CILi128EEENS7_ILi80EEENS7_ILi64EEEEEELi64ENS_6half_tEfNS_4arch4Sm80ELb0ELb0ELb1ELb1ELb1ELb0ELb1ELb1EEENS1_21CollectiveEpilogueFwdINS6_IJS8_SA_S9_EEENS6_IJNS7_ILi1EEESI_SI_EEESC_SE_Li128ELb1ELb1ELb1ELb0EEENS1_36VarlenDynamicPersistentTileSchedulerILi128ELi80ELi128ELi128ELb1ELb1ELb0ELb0ELb1ELb1EEEEEEEEEvNT_6ParamsE)
        .other          _ZN7cutlass13device_kernelIN5flash19enable_sm80_to_sm89INS1_16FlashAttnFwdSm80INS1_25CollectiveMainloopFwdSm80ILi4ELi1ELb0EN4cute5tupleIJNS5_1CILi128EEENS7_ILi80EEENS7_ILi64EEEEEELi64ENS_6half_tEfNS_4arch4Sm80ELb0ELb0ELb1ELb1ELb1ELb0ELb1ELb1EEENS1_21CollectiveEpilogueFwdINS6_IJS8_SA_S9_EEENS6_IJNS7_ILi1EEESI_SI_EEESC_SE_Li128ELb1ELb1ELb1ELb0EEENS1_36VarlenDynamicPersistentTileSchedulerILi128ELi80ELi128ELi128ELb1ELb1ELb0ELb0ELb1ELb1EEEEEEEEEvNT_6ParamsE,@"STO_CUDA_ENTRY STV_DEFAULT"
_ZN7cutlass13device_kernelIN5flash19enable_sm80_to_sm89INS1_16FlashAttnFwdSm80INS1_25CollectiveMainloopFwdSm80ILi4ELi1ELb0EN4cute5tupleIJNS5_1CILi128EEENS7_ILi80EEENS7_ILi64EEEEEELi64ENS_6half_tEfNS_4arch4Sm80ELb0ELb0ELb1ELb1ELb1ELb0ELb1ELb1EEENS1_21CollectiveEpilogueFwdINS6_IJS8_SA_S9_EEENS6_IJNS7_ILi1EEESI_SI_EEESC_SE_Li128ELb1ELb1ELb1ELb0EEENS1_36VarlenDynamicPersistentTileSchedulerILi128ELi80ELi128ELi128ELb1ELb1ELb0ELb0ELb1ELb1EEEEEEEEEvNT_6ParamsE:
[----:B------:R-:W-:-:S03]  /*0000*/  MOV R1, c[0x0][0x28] ;  /* 0x00000a0000017a02 */ /* 0x000fc60000000f00 */
[----:B------:R-:W1:Y:S01]  /*0010*/  S2R R2, SR_TID.X ;  /* 0x0000000000027919 */ /* 0x000e620000002100 */
[----:B------:R-:W-:Y:S01]  /*0020*/  IADD3 R1, R1, -0xd0, RZ ;  /* 0xffffff3001017810 */ /* 0x000fe20007ffe0ff */
[----:B------:R-:W-:Y:S01]  /*0030*/  ULDC.64 UR6, c[0x0][0x118] ;  /* 0x0000460000067ab9 */ /* 0x000fe20000000a00 */
[----:B-1----:R-:W-:-:S05]  /*0040*/  SHF.R.U32.HI R0, RZ, 0x5, R2 ;  /* 0x00000005ff007819 */ /* 0x002fca0000011602 */
[----:B------:R-:W1:Y:S02]  /*0050*/  SHFL.IDX PT, R3, R0, RZ, 0x1f ;  /* 0x00001fff00037589 */ /* 0x000e6400000e0000 */
[----:B-1----:R-:W-:Y:S02]  /*0060*/  ISETP.NE.AND P0, PT, R3, RZ, PT ;  /* 0x000000ff0300720c */ /* 0x002fe40003f05270 */
[----:B------:R-:W-:Y:S11]  /*0070*/  STL [R1+0xc4], R3 ;  /* 0x0000c40301007387 */ /* 0x000ff60000100800 */
[----:B------:R-:W-:Y:S06]  /*0080*/  @P0 BAR.SYNC.DEFER_BLOCKING 0x5, 0x80 ;  /* 0x0142000000000b1d */ /* 0x000fec0000010000 */
[----:B------:R-:W1:Y:S04]  /*0090*/  @P0 LDS.128 R4, [0x9100] ;  /* 0x00910000ff040984 */ /* 0x000e680000000c00 */
[----:B-1----:R1:W-:Y:S04]  /*00a0*/  @P0 STL.64 [R1+0x40], R4 ;  /* 0x0000400401000387 */ /* 0x0023e80000100a00 */
[----:B------:R1:W-:Y:S04]  /*00b0*/  @P0 STL.64 [R1+0x48], R6 ;  /* 0x0000480601000387 */ /* 0x0003e80000100a00 */
[----:B------:R-:W-:Y:S06]  /*00c0*/  @P0 BAR.ARV 0x4, 0x80 ;  /* 0x0102000000000b1d */ /* 0x000fec0000002000 */
[----:B------:R-:W-:Y:S05]  /*00d0*/  @P0 BRA `(.L_x_31) ;  /* 0x00000b1000000947 */ /* 0x000fea0003800000 */
[----:B------:R-:W-:Y:S01]  /*00e0*/  LOP3.LUT R15, R2, 0x1f, RZ, 0xc0, !PT ;  /* 0x0000001f020f7812 */ /* 0x000fe200078ec0ff */
[----:B------:R-:W-:Y:S01]  /*00f0*/  CS2R R8, SRZ ;  /* 0x0000000000087805 */ /* 0x000fe2000001ff00 */
[----:B-1----:R-:W-:-:S02]  /*0100*/  IMAD.MOV.U32 R7, RZ, RZ, RZ ;  /* 0x000000ffff077224 */ /* 0x002fc400078e00ff */
[----:B------:R-:W-:-:S04]  /*0110*/  ISETP.NE.AND P6, PT, R15, 0x1f, PT ;  /* 0x0000001f0f00780c */ /* 0x000fc80003fc5270 */
[----:B------:R-:W-:-:S13]  /*0120*/  ISETP.GE.OR P0, PT, R15, c[0x0][0x53c], !P6 ;  /* 0x00014f000f007a0c */ /* 0x000fda0007706670 */
[----:B------:R-:W-:Y:S02]  /*0130*/  @!P0 IMAD.MOV.U32 R4, RZ, RZ, 0x4 ;  /* 0x00000004ff048424 */ /* 0x000fe400078e00ff */
[----:B------:R-:W-:Y:S02]  /*0140*/  @!P0 IMAD.MOV.U32 R2, RZ, RZ, 0x4 ;  /* 0x00000004ff028424 */ /* 0x000fe400078e00ff */
[----:B------:R-:W-:-:S04]  /*0150*/  @!P0 IMAD.WIDE.U32 R4, R15, R4, c[0x0][0x580] ;  /* 0x000160000f048625 */ /* 0x000fc800078e0004 */
[C---:B------:R-:W-:Y:S01]  /*0160*/  @!P0 IMAD.WIDE.U32 R2, R15.reuse, R2, c[0x0][0x578] ;  /* 0x00015e000f028625 */ /* 0x040fe200078e0002 */
[----:B------:R-:W2:Y:S04]  /*0170*/  @!P0 LDG.E R8, [R4.64] ;  /* 0x0000000604088981 */ /* 0x000ea8000c1e1900 */
[----:B------:R-:W2:Y:S01]  /*0180*/  @!P0 LDG.E R7, [R2.64] ;  /* 0x0000000602078981 */ /* 0x000ea2000c1e1900 */
[C---:B------:R-:W-:Y:S01]  /*0190*/  ISETP.NE.AND P5, PT, R15.reuse, RZ, PT ;  /* 0x000000ff0f00720c */ /* 0x040fe20003fa5270 */
[----:B------:R-:W1:Y:S01]  /*01a0*/  S2UR UR4, SR_CTAID.X ;  /* 0x00000000000479c3 */ /* 0x000e620000002500 */
[C---:B------:R-:W-:Y:S02]  /*01b0*/  ISETP.GE.U32.AND P4, PT, R15.reuse, 0x2, PT ;  /* 0x000000020f00780c */ /* 0x040fe40003f86070 */
[----:B------:R-:W-:-:S02]  /*01c0*/  ISETP.GE.U32.AND P3, PT, R15, 0x4, PT ;  /* 0x000000040f00780c */ /* 0x000fc40003f66070 */
[C---:B------:R-:W-:Y:S02]  /*01d0*/  ISETP.GE.U32.AND P2, PT, R15.reuse, 0x8, PT ;  /* 0x000000080f00780c */ /* 0x040fe40003f46070 */
[----:B------:R-:W-:Y:S01]  /*01e0*/  ISETP.GE.U32.AND P1, PT, R15, 0x10, PT ;  /* 0x000000100f00780c */ /* 0x000fe20003f26070 */
[----:B--2---:R-:W-:-:S05]  /*01f0*/  IMAD R4, R8, R7, RZ ;  /* 0x0000000708047224 */ /* 0x004fca00078e02ff */
[----:B------:R-:W2:Y:S02]  /*0200*/  SHFL.UP PT, R0, R4, 0x1, RZ ;  /* 0x0420000004007989 */ /* 0x000ea400000e00ff */
[----:B--2---:R-:W-:-:S05]  /*0210*/  SEL R0, R0, RZ, P5 ;  /* 0x000000ff00007207 */ /* 0x004fca0002800000 */
[----:B------:R-:W-:-:S05]  /*0220*/  IMAD.IADD R4, R4, 0x1, R0 ;  /* 0x0000000104047824 */ /* 0x000fca00078e0200 */
        /* <DEDUP_REMOVED lines=12> */
[----:B------:R-:W2:Y:S02]  /*02f0*/  SHFL.IDX PT, R6, R4, 0x1f, 0x1f ;  /* 0x03e01f0004067f89 */ /* 0x000ea400000e0000 */
[----:B--2---:R-:W-:-:S04]  /*0300*/  IMAD R6, R6, c[0x0][0x538], RZ ;  /* 0x00014e0006067a24 */ /* 0x004fc800078e02ff */
[----:B------:R-:W-:Y:S01]  /*0310*/  IMAD.MOV.U32 R0, RZ, RZ, R6 ;  /* 0x000000ffff007224 */ /* 0x000fe200078e0006 */
[----:B-1----:R-:W-:-:S13]  /*0320*/  ISETP.GT.AND P0, PT, R6, UR4, PT ;  /* 0x0000000406007c0c */ /* 0x002fda000bf04270 */
[----:B------:R-:W-:Y:S05]  /*0330*/  @P0 BRA `(.L_x_32) ;  /* 0x0000027000000947 */ /* 0x000fea0003800000 */
[----:B------:R-:W-:Y:S02]  /*0340*/  MOV R6, R0 ;  /* 0x0000000000067202 */ /* 0x000fe40000000f00 */
[----:B------:R-:W-:-:S04]  /*0350*/  MOV R9, RZ ;  /* 0x000000ff00097202 */ /* 0x000fc80000000f00 */
.L_x_36:
[----:B------:R-:W-:-:S04]  /*0360*/  IADD3 R0, R9, 0x1f, RZ ;  /* 0x0000001f09007810 */ /* 0x000fc80007ffe0ff */
[----:B------:R-:W-:-:S13]  /*0370*/  ISETP.GE.AND P0, PT, R0, c[0x0][0x53c], PT ;  /* 0x00014f0000007a0c */ /* 0x000fda0003f06270 */
[----:B------:R-:W-:Y:S05]  /*0380*/  @P0 BRA `(.L_x_33) ;  /* 0x0000078000000947 */ /* 0x000fea0003800000 */
[----:B------:R-:W-:Y:S01]  /*0390*/  MOV R9, R0 ;  /* 0x0000000000097202 */ /* 0x000fe20000000f00 */
[----:B------:R-:W-:Y:S01]  /*03a0*/  IMAD.MOV.U32 R7, RZ, RZ, RZ ;  /* 0x000000ffff077224 */ /* 0x000fe200078e00ff */
[----:B------:R-:W-:Y:S02]  /*03b0*/  MOV R8, RZ ;  /* 0x000000ff00087202 */ /* 0x000fe40000000f00 */
[----:B------:R-:W-:-:S04]  /*03c0*/  IADD3 R0, R15, R9, RZ ;  /* 0x000000090f007210 */ /* 0x000fc80007ffe0ff */
[----:B------:R-:W-:-:S13]  /*03d0*/  ISETP.GE.OR P0, PT, R0, c[0x0][0x53c], !P6 ;  /* 0x00014f0000007a0c */ /* 0x000fda0007706670 */
[----:B------:R-:W-:Y:S01]  /*03e0*/  @!P0 MOV R2, 0x4 ;  /* 0x0000000400028802 */ /* 0x000fe20000000f00 */
[----:B------:R-:W-:-:S04]  /*03f0*/  @!P0 IMAD.MOV.U32 R3, RZ, RZ, 0x4 ;  /* 0x00000004ff038424 */ /* 0x000fc800078e00ff */
[----:B------:R-:W-:-:S04]  /*0400*/  @!P0 IMAD.WIDE R4, R0, R2, c[0x0][0x580] ;  /* 0x0001600000048625 */ /* 0x000fc800078e0202 */
[----:B------:R-:W-:Y:S01]  /*0410*/  @!P0 IMAD.WIDE R2, R0, R3, c[0x0][0x578] ;  /* 0x00015e0000028625 */ /* 0x000fe200078e0203 */
[----:B------:R-:W2:Y:S04]  /*0420*/  @!P0 LDG.E R8, [R4.64] ;  /* 0x0000000604088981 */ /* 0x000ea8000c1e1900 */
[----:B------:R-:W2:Y:S02]  /*0430*/  @!P0 LDG.E R7, [R2.64] ;  /* 0x0000000602078981 */ /* 0x000ea4000c1e1900 */
[----:B--2---:R-:W-:Y:S01]  /*0440*/  IMAD R5, R8, R7, RZ ;  /* 0x0000000708057224 */ /* 0x004fe200078e02ff */
[----:B------:R-:W-:Y:S05]  /*0450*/  BRA.DIV ~URZ, `(.L_x_34) ;  /* 0x0000ed827f007947 */ /* 0x000fea000b800000 */
[----:B------:R1:W2:Y:S02]  /*0460*/  SHFL.UP PT, R0, R5, 0x1, RZ ;  /* 0x0420000005007989 */ /* 0x0002a400000e00ff */
.L_x_155:
[----:B--2---:R-:W-:-:S04]  /*0470*/  SEL R0, R0, RZ, P5 ;  /* 0x000000ff00007207 */ /* 0x004fc80002800000 */
[----:B-1----:R-:W-:Y:S01]  /*0480*/  IADD3 R5, R5, R0, RZ ;  /* 0x0000000005057210 */ /* 0x002fe20007ffe0ff */
[----:B------:R-:W-:Y:S05]  /*0490*/  BRA.DIV ~URZ, `(.L_x_35) ;  /* 0x0000eda27f007947 */ /* 0x000fea000b800000 */
[----:B------:R-:W1:Y:S02]  /*04a0*/  SHFL.UP PT, R0, R5, 0x2, RZ ;  /* 0x0440000005007989 */ /* 0x000e6400000e00ff */
[----:B-1----:R-:W-:-:S05]  /*04b0*/  SEL R0, R0, RZ, P4 ;  /* 0x000000ff00007207 */ /* 0x002fca0002000000 */
[----:B------:R-:W-:-:S05]  /*04c0*/  IMAD.IADD R0, R5, 0x1, R0 ;  /* 0x0000000105007824 */ /* 0x000fca00078e0200 */
        /* <DEDUP_REMOVED lines=9> */
[----:B------:R1:W2:Y:S02]  /*0560*/  SHFL.IDX PT, R0, R4, 0x1f, 0x1f ;  /* 0x03e01f0004007f89 */ /* 0x0002a400000e0000 */
.L_x_156:
[----:B--2---:R-:W-:-:S05]  /*0570*/  IMAD R0, R0, c[0x0][0x538], RZ ;  /* 0x00014e0000007a24 */ /* 0x004fca00078e02ff */
[----:B------:R-:W-:-:S04]  /*0580*/  IADD3 R6, R0, R6, RZ ;  /* 0x0000000600067210 */ /* 0x000fc80007ffe0ff */
[----:B------:R-:W-:-:S13]  /*0590*/  ISETP.GT.AND P0, PT, R6, UR4, PT ;  /* 0x0000000406007c0c */ /* 0x000fda000bf04270 */
[----:B-1----:R-:W-:Y:S05]  /*05a0*/  @!P0 BRA `(.L_x_36) ;  /* 0xfffffdb000008947 */ /* 0x002fea000383ffff */
.L_x_32:
[----:B------:R-:W-:-:S05]  /*05b0*/  IADD3 R13, -R0, R6, RZ ;  /* 0x00000006000d7210 */ /* 0x000fca0007ffe1ff */
[----:B------:R-:W-:-:S05]  /*05c0*/  IMAD R0, R4, c[0x0][0x538], R13 ;  /* 0x00014e0004007a24 */ /* 0x000fca00078e020d */
[----:B------:R-:W-:Y:S01]  /*05d0*/  ISETP.GT.AND P0, PT, R0, UR4, PT ;  /* 0x0000000400007c0c */ /* 0x000fe2000bf04270 */
[----:B------:R-:W-:-:S12]  /*05e0*/  BRA.DIV ~URZ, `(.L_x_37) ;  /* 0x0000ee127f007947 */ /* 0x000fd8000b800000 */
[----:B------:R-:W-:-:S04]  /*05f0*/  VOTE.ANY R0, PT, !P0 ;  /* 0x0000000000007806 */ /* 0x000fc800040e0100 */
.L_x_157:
[----:B------:R1:W2:Y:S01]  /*0600*/  POPC R14, R0 ;  /* 0x00000000000e7309 */ /* 0x0002a20000000000 */
[----:B------:R-:W-:Y:S05]  /*0610*/  BRA.DIV ~URZ, `(.L_x_38) ;  /* 0x0000ee227f007947 */ /* 0x000fea000b800000 */
[----:B--2---:R2:W3:Y:S01]  /*0620*/  SHFL.IDX PT, R12, R8, R14, 0x1f ;  /* 0x00001f0e080c7589 */ /* 0x0044e200000e0000 */
[----:B------:R-:W-:-:S03]  /*0630*/  MOV R6, RZ ;  /* 0x000000ff00067202 */ /* 0x000fc60000000f00 */
[----:B------:R2:W4:Y:S04]  /*0640*/  SHFL.IDX PT, R11, R7, R14, 0x1f ;  /* 0x00001f0e070b7589 */ /* 0x00052800000e0000 */
.L_x_158:
[----:B------:R-:W-:Y:S01]  /*0650*/  ISETP.NE.AND P0, PT, R0, RZ, PT ;  /* 0x000000ff0000720c */ /* 0x000fe20003f05270 */
[----:B------:R-:W-:-:S12]  /*0660*/  BSSY B0, `(.L_x_39) ;  /* 0x0000005000007945 */ /* 0x000fd80003800000 */
[----:B------:R-:W-:Y:S05]  /*0670*/  @!P0 BRA `(.L_x_40) ;  /* 0x0000003000008947 */ /* 0x000fea0003800000 */
[----:B------:R-:W-:Y:S01]  /*0680*/  IADD3 R10, R14, -0x1, RZ ;  /* 0xffffffff0e0a7810 */ /* 0x000fe20007ffe0ff */
[----:B------:R-:W-:Y:S05]  /*0690*/  BRA.DIV ~URZ, `(.L_x_41) ;  /* 0x0000ee827f007947 */ /* 0x000fea000b800000 */
[----:B------:R1:W2:Y:S02]  /*06a0*/  SHFL.IDX PT, R6, R4, R10, 0x1f ;  /* 0x00001f0a04067589 */ /* 0x0002a400000e0000 */
.L_x_40:
[----:B------:R-:W-:Y:S05]  /*06b0*/  BSYNC B0 ;  /* 0x0000000000007941 */ /* 0x000fea0003800000 */
.L_x_39:
[----:B-1-3--:R-:W-:Y:S01]  /*06c0*/  IABS R0, R12 ;  /* 0x0000000c00007213 */ /* 0x00afe20000000000 */
[----:B--2---:R-:W-:-:S04]  /*06d0*/  IMAD R4, R6, c[0x0][0x538], R13 ;  /* 0x00014e0006047a24 */ /* 0x004fc800078e020d */
[----:B------:R-:W-:Y:S01]  /*06e0*/  IMAD.MOV.U32 R5, RZ, RZ, R0 ;  /* 0x000000ffff057224 */ /* 0x000fe200078e0000 */
[----:B----4-:R-:W-:Y:S01]  /*06f0*/  IABS R0, R11 ;  /* 0x0000000b00007213 */ /* 0x010fe20000000000 */
[----:B------:R1:W-:Y:S01]  /*0700*/  STL [R1+0x40], R4 ;  /* 0x0000400401007387 */ /* 0x0003e20000100800 */
[----:B------:R-:W-:Y:S01]  /*0710*/  IADD3 R10, -R4, UR4, RZ ;  /* 0x00000004040a7c10 */ /* 0x000fe2000fffe1ff */
[----:B------:R-:W2:Y:S02]  /*0720*/  I2F.RP R2, R5 ;  /* 0x0000000500027306 */ /* 0x000ea40000209400 */
[----:B------:R-:W-:Y:S01]  /*0730*/  IMAD.MOV.U32 R7, RZ, RZ, R0 ;  /* 0x000000ffff077224 */ /* 0x000fe200078e0000 */
[----:B------:R-:W-:Y:S02]  /*0740*/  IABS R6, R10 ;  /* 0x0000000a00067213 */ /* 0x000fe40000000000 */
[----:B------:R-:W-:-:S03]  /*0750*/  IABS R0, R12 ;  /* 0x0000000c00007213 */ /* 0x000fc60000000000 */
[----:B------:R-:W-:Y:S01]  /*0760*/  I2F.RP R8, R7 ;  /* 0x0000000700087306 */ /* 0x000fe20000209400 */
[----:B------:R-:W-:-:S07]  /*0770*/  IADD3 R0, RZ, -R0, RZ ;  /* 0x80000000ff007210 */ /* 0x000fce0007ffe0ff */
[----:B--2---:R-:W2:Y:S02]  /*0780*/  MUFU.RCP R2, R2 ;  /* 0x0000000200027308 */ /* 0x004ea40000001000 */
[----:B--2---:R-:W-:-:S06]  /*0790*/  IADD3 R2, R2, 0xffffffe, RZ ;  /* 0x0ffffffe02027810 */ /* 0x004fcc0007ffe0ff */
[----:B------:R-:W2:Y:S02]  /*07a0*/  F2I.FTZ.U32.TRUNC.NTZ R3, R2 ;  /* 0x0000000200037305 */ /* 0x000ea4000021f000 */
[----:B--2---:R-:W-:-:S04]  /*07b0*/  IMAD.MOV R2, RZ, RZ, -R3 ;  /* 0x000000ffff027224 */ /* 0x004fc800078e0a03 */
[----:B-1----:R-:W-:Y:S02]  /*07c0*/  IMAD R4, R2, R5, RZ ;  /* 0x0000000502047224 */ /* 0x002fe400078e02ff */
[----:B------:R-:W-:-:S04]  /*07d0*/  IMAD.MOV.U32 R2, RZ, RZ, RZ ;  /* 0x000000ffff027224 */ /* 0x000fc800078e00ff */
[----:B------:R-:W-:-:S04]  /*07e0*/  IMAD.HI.U32 R2, R3, R4, R2 ;  /* 0x0000000403027227 */ /* 0x000fc800078e0002 */
[----:B------:R-:W-:-:S04]  /*07f0*/  IMAD.MOV.U32 R3, RZ, RZ, R6 ;  /* 0x000000ffff037224 */ /* 0x000fc800078e0006 */
[----:B------:R-:W-:-:S04]  /*0800*/  IMAD.HI.U32 R2, R2, R3, RZ ;  /* 0x0000000302027227 */ /* 0x000fc800078e00ff */
[----:B------:R-:W-:Y:S02]  /*0810*/  IMAD R0, R2, R0, R3 ;  /* 0x0000000002007224 */ /* 0x000fe400078e0203 */
[----:B------:R-:W1:Y:S03]  /*0820*/  MUFU.RCP R3, R8 ;  /* 0x0000000800037308 */ /* 0x000e660000001000 */
[----:B------:R-:W-:Y:S02]  /*0830*/  ISETP.GT.U32.AND P1, PT, R5, R0, PT ;  /* 0x000000000500720c */ /* 0x000fe40003f24070 */
[----:B-1----:R-:W-:-:S11]  /*0840*/  IADD3 R3, R3, 0xffffffe, RZ ;  /* 0x0ffffffe03037810 */ /* 0x002fd60007ffe0ff */
[----:B------:R-:W-:Y:S01]  /*0850*/  @!P1 IMAD.IADD R0, R0, 0x1, -R5 ;  /* 0x0000000100009824 */ /* 0x000fe200078e0a05 */
[----:B------:R-:W-:Y:S02]  /*0860*/  @!P1 IADD3 R2, R2, 0x1, RZ ;  /* 0x0000000102029810 */ /* 0x000fe40007ffe0ff */
[----:B------:R-:W-:Y:S01]  /*0870*/  ISETP.NE.AND P1, PT, R12, RZ, PT ;  /* 0x000000ff0c00720c */ /* 0x000fe20003f25270 */
[----:B------:R-:W1:Y:S01]  /*0880*/  F2I.FTZ.U32.TRUNC.NTZ R3, R3 ;  /* 0x0000000300037305 */ /* 0x000e62000021f000 */
[----:B------:R-:W-:Y:S02]  /*0890*/  ISETP.GE.U32.AND P2, PT, R0, R5, PT ;  /* 0x000000050000720c */ /* 0x000fe40003f46070 */
[----:B------:R-:W-:-:S04]  /*08a0*/  LOP3.LUT R0, R10, R12, RZ, 0x3c, !PT ;  /* 0x0000000c0a007212 */ /* 0x000fc800078e3cff */
[----:B------:R-:W-:-:S07]  /*08b0*/  ISETP.GE.AND P0, PT, R0, RZ, PT ;  /* 0x000000ff0000720c */ /* 0x000fce0003f06270 */
[----:B------:R-:W-:Y:S02]  /*08c0*/  @P2 IADD3 R2, R2, 0x1, RZ ;  /* 0x0000000102022810 */ /* 0x000fe40007ffe0ff */
[----:B-1----:R-:W-:-:S03]  /*08d0*/  IADD3 R0, RZ, -R3, RZ ;  /* 0x80000003ff007210 */ /* 0x002fc60007ffe0ff */
[----:B------:R-:W-:Y:S02]  /*08e0*/  IMAD.MOV.U32 R4, RZ, RZ, R2 ;  /* 0x000000ffff047224 */ /* 0x000fe400078e0002 */
[----:B------:R-:W-:Y:S01]  /*08f0*/  IMAD.MOV.U32 R2, RZ, RZ, R0 ;  /* 0x000000ffff027224 */ /* 0x000fe200078e0000 */
[----:B------:R-:W-:Y:S01]  /*0900*/  IABS R0, R11 ;  /* 0x0000000b00007213 */ /* 0x000fe20000000000 */
[----:B------:R-:W-:Y:S01]  /*0910*/  @!P0 IMAD.MOV R4, RZ, RZ, -R4 ;  /* 0x000000ffff048224 */ /* 0x000fe200078e0a04 */
[----:B------:R-:W-:Y:S01]  /*0920*/  @!P1 LOP3.LUT R4, RZ, R12, RZ, 0x33, !PT ;  /* 0x0000000cff049212 */ /* 0x000fe200078e33ff */
[----:B------:R-:W-:Y:S01]  /*0930*/  IMAD R5, R2, R7, RZ ;  /* 0x0000000702057224 */ /* 0x000fe200078e02ff */
[----:B------:R-:W-:Y:S01]  /*0940*/  MOV R2, RZ ;  /* 0x000000ff00027202 */ /* 0x000fe20000000f00 */
[----:B------:R-:W-:Y:S01]  /*0950*/  IMAD.MOV R6, RZ, RZ, -R0 ;  /* 0x000000ffff067224 */ /* 0x000fe200078e0a00 */
[----:B------:R-:W-:-:S03]  /*0960*/  IABS R8, R4 ;  /* 0x0000000400087213 */ /* 0x000fc60000000000 */
[----:B------:R-:W-:-:S04]  /*0970*/  IMAD.HI.U32 R0, R3, R5, R2 ;  /* 0x0000000503007227 */ /* 0x000fc800078e0002 */
[----:B------:R-:W-:Y:S02]  /*0980*/  IMAD.MOV.U32 R2, RZ, RZ, R8 ;  /* 0x000000ffff027224 */ /* 0x000fe400078e0008 */
[----:B------:R-:W-:Y:S02]  /*0990*/  IMAD.MOV.U32 R3, RZ, RZ, R6 ;  /* 0x000000ffff037224 */ /* 0x000fe400078e0006 */
[----:B------:R-:W-:-:S04]  /*09a0*/  IMAD.HI.U32 R0, R0, R2, RZ ;  /* 0x0000000200007227 */ /* 0x000fc800078e00ff */
[----:B------:R-:W-:Y:S02]  /*09b0*/  IMAD R2, R0, R3, R2 ;  /* 0x0000000300027224 */ /* 0x000fe400078e0202 */
[----:B------:R-:W-:-:S03]  /*09c0*/  IMAD R3, R4, R12, RZ ;  /* 0x0000000c04037224 */ /* 0x000fc600078e02ff */
[----:B------:R-:W-:Y:S02]  /*09d0*/  ISETP.GT.U32.AND P1, PT, R7, R2, PT ;  /* 0x000000020700720c */ /* 0x000fe40003f24070 */
[----:B------:R-:W-:-:S11]  /*09e0*/  IADD3 R3, R10, -R3, RZ ;  /* 0x800000030a037210 */ /* 0x000fd60007ffe0ff */
[----:B------:R-:W-:Y:S01]  /*09f0*/  @!P1 IMAD.IADD R2, R2, 0x1, -R7 ;  /* 0x0000000102029824 */ /* 0x000fe200078e0a07 */
[----:B------:R-:W-:Y:S02]  /*0a00*/  @!P1 IADD3 R0, R0, 0x1, RZ ;  /* 0x0000000100009810 */ /* 0x000fe40007ffe0ff */
[----:B------:R-:W-:Y:S02]  /*0a10*/  ISETP.NE.AND P1, PT, R11, RZ, PT ;  /* 0x000000ff0b00720c */ /* 0x000fe40003f25270 */
[----:B------:R-:W-:Y:S02]  /*0a20*/  ISETP.GE.U32.AND P2, PT, R2, R7, PT ;  /* 0x000000070200720c */ /* 0x000fe40003f46070 */
[----:B------:R-:W-:-:S04]  /*0a30*/  LOP3.LUT R2, R4, R11, RZ, 0x3c, !PT ;  /* 0x0000000b04027212 */ /* 0x000fc800078e3cff */
[----:B------:R-:W-:-:S07]  /*0a40*/  ISETP.GE.AND P0, PT, R2, RZ, PT ;  /* 0x000000ff0200720c */ /* 0x000fce0003f06270 */
[----:B------:R-:W-:-:S06]  /*0a50*/  @P2 IADD3 R0, R0, 0x1, RZ ;  /* 0x0000000100002810 */ /* 0x000fcc0007ffe0ff */
[----:B------:R-:W-:Y:S02]  /*0a60*/  @!P0 IADD3 R0, -R0, RZ, RZ ;  /* 0x000000ff00008210 */ /* 0x000fe40007ffe1ff */
[----:B------:R-:W-:-:S05]  /*0a70*/  @!P1 LOP3.LUT R0, RZ, R11, RZ, 0x33, !PT ;  /* 0x0000000bff009212 */ /* 0x000fca00078e33ff */
[--C-:B------:R-:W-:Y:S02]  /*0a80*/  IMAD.MOV R2, RZ, RZ, -R0.reuse ;  /* 0x000000ffff027224 */ /* 0x100fe400078e0a00 */
[C---:B------:R-:W-:Y:S02]  /*0a90*/  IMAD R0, R11.reuse, 0x1000000, R0 ;  /* 0x010000000b007824 */ /* 0x040fe400078e0200 */
[----:B------:R-:W-:Y:S02]  /*0aa0*/  IMAD R2, R11, R2, R4 ;  /* 0x000000020b027224 */ /* 0x000fe400078e0204 */
[----:B------:R-:W-:Y:S02]  /*0ab0*/  IMAD.IADD R4, R14, 0x1, R9 ;  /* 0x000000010e047824 */ /* 0x000fe400078e0209 */
[----:B------:R-:W-:-:S03]  /*0ac0*/  IMAD R0, R2, 0x10000, R0 ;  /* 0x0001000002007824 */ /* 0x000fc600078e0200 */
[----:B------:R1:W-:Y:S04]  /*0ad0*/  STL [R1+0x4c], R4 ;  /* 0x00004c0401007387 */ /* 0x0003e80000100800 */
[----:B------:R1:W-:Y:S04]  /*0ae0*/  STL [R1+0x48], R0 ;  /* 0x0000480001007387 */ /* 0x0003e80000100800 */
[----:B------:R1:W-:Y:S01]  /*0af0*/  STL [R1+0x44], R3 ;  /* 0x0000440301007387 */ /* 0x0003e20000100800 */
[----:B------:R-:W-:Y:S05]  /*0b00*/  BRA `(.L_x_42) ;  /* 0x0000006000007947 */ /* 0x000fea0003800000 */
.L_x_33:
[----:B------:R-:W-:Y:S01]  /*0b10*/  MOV R0, UR4 ;  /* 0x0000000400007c02 */ /* 0x000fe20008000f00 */
[----:B------:R-:W-:Y:S04]  /*0b20*/  STL [R1+0x44], RZ ;  /* 0x000044ff01007387 */ /* 0x000fe80000100800 */
[----:B------:R-:W-:Y:S04]  /*0b30*/  STL [R1+0x48], RZ ;  /* 0x000048ff01007387 */ /* 0x000fe80000100800 */
[----:B------:R1:W-:Y:S02]  /*0b40*/  STL [R1+0x40], R0 ;  /* 0x0000400001007387 */ /* 0x0003e40000100800 */
[----:B-1----:R-:W-:-:S05]  /*0b50*/  MOV R0, c[0x0][0x53c] ;  /* 0x00014f0000007a02 */ /* 0x002fca0000000f00 */
[----:B------:R1:W-:Y:S02]  /*0b60*/  STL [R1+0x4c], R0 ;  /* 0x00004c0001007387 */ /* 0x0003e40000100800 */
.L_x_42:
[----:B-1----:R-:W2:Y:S04]  /*0b70*/  LDL R4, [R1+0x40] ;  /* 0x0000400001047983 */ /* 0x002ea80000100800 */
[----:B------:R-:W2:Y:S04]  /*0b80*/  LDL R5, [R1+0x44] ;  /* 0x0000440001057983 */ /* 0x000ea80000100800 */
[----:B------:R-:W2:Y:S04]  /*0b90*/  LDL R6, [R1+0x48] ;  /* 0x0000480001067983 */ /* 0x000ea80000100800 */
[----:B------:R-:W2:Y:S01]  /*0ba0*/  LDL R7, [R1+0x4c] ;  /* 0x00004c0001077983 */ /* 0x000ea20000100800 */
[----:B------:R-:W-:Y:S01]  /*0bb0*/  ISETP.NE.AND P0, PT, R15, RZ, PT ;  /* 0x000000ff0f00720c */ /* 0x000fe20003f05270 */
[----:B------:R-:W-:-:S12]  /*0bc0*/  WARPSYNC 0xffffffff ;  /* 0xffffffff00007948 */ /* 0x000fd80003800000 */
[----:B--2---:R1:W-:Y:S04]  /*0bd0*/  @!P0 STS.128 [0x9100], R4 ;  /* 0x00910004ff008388 */ /* 0x0043e80000000c00 */
[----:B------:R-:W-:Y:S06]  /*0be0*/  BAR.ARV 0x5, 0x80 ;  /* 0x0142000000007b1d */ /* 0x000fec0000002000 */
.L_x_31:
[----:B------:R-:W2:Y:S02]  /*0bf0*/  LDL R0, [R1+0x4c] ;  /* 0x00004c0001007983 */ /* 0x000ea40000100800 */
[----:B--2---:R-:W-:-:S13]  /*0c00*/  ISETP.GE.AND P0, PT, R0, c[0x0][0x53c], PT ;  /* 0x00014f0000007a0c */ /* 0x004fda0003f06270 */
[----:B------:R-:W-:Y:S05]  /*0c10*/  @P0 EXIT ;  /* 0x000000000000094d */ /* 0x000fea0003800000 */
[----:B------:R-:W2:Y:S01]  /*0c20*/  S2R R11, SR_TID.X ;  /* 0x00000000000b7919 */ /* 0x000ea20000002100 */
[----:B------:R-:W-:Y:S02]  /*0c30*/  ULDC UR5, c[0x0][0x2ac] ;  /* 0x0000ab0000057ab9 */ /* 0x000fe40000000800 */
[----:B------:R-:W-:Y:S02]  /*0c40*/  ULDC UR4, c[0x0][0x1d0] ;  /* 0x0000740000047ab9 */ /* 0x000fe40000000800 */
[----:B------:R-:W-:Y:S01]  /*0c50*/  UIMAD UR5, UR5, UR4, URZ ;  /* 0x00000004050572a4 */ /* 0x000fe2000f8e023f */
[----:B--2---:R-:W-:-:S04]  /*0c60*/  SHF.R.S32.HI R10, RZ, 0x1f, R11 ;  /* 0x0000001fff0a7819 */ /* 0x004fc8000001140b */
[CC--:B------:R-:W-:Y:S02]  /*0c70*/  LEA.HI R8, R10.reuse, R11.reuse, RZ, 0x2 ;  /* 0x0000000b0a087211 */ /* 0x0c0fe400078f10ff */
[CC--:B-1----:R-:W-:Y:S02]  /*0c80*/  LEA.HI R5, R10.reuse, R11.reuse, RZ, 0x4 ;  /* 0x0000000b0a057211 */ /* 0x0c2fe400078f20ff */
[--C-:B------:R-:W-:Y:S02]  /*0c90*/  SHF.R.S32.HI R3, RZ, 0x2, R8.reuse ;  /* 0x00000002ff037819 */ /* 0x100fe40000011408 */
[----:B------:R-:W-:Y:S02]  /*0ca0*/  SHF.R.S32.HI R0, RZ, 0x1f, R8 ;  /* 0x0000001fff007819 */ /* 0x000fe40000011408 */
[----:B------:R-:W-:Y:S02]  /*0cb0*/  LEA.HI R16, R10, R11, RZ, 0x3 ;  /* 0x0000000b0a107211 */ /* 0x000fe400078f18ff */
[----:B------:R-:W-:-:S02]  /*0cc0*/  LEA.HI R0, R0, R3, RZ, 0x3 ;  /* 0x0000000300007211 */ /* 0x000fc400078f18ff */
[----:B------:R-:W-:Y:S02]  /*0cd0*/  LOP3.LUT R2, R5, 0xfffffff0, RZ, 0xc0, !PT ;  /* 0xfffffff005027812 */ /* 0x000fe400078ec0ff */
[----:B------:R-:W-:Y:S02]  /*0ce0*/  LOP3.LUT R0, R0, 0xfffffff8, RZ, 0xc0, !PT ;  /* 0xfffffff800007812 */ /* 0x000fe400078ec0ff */
[----:B------:R-:W-:Y:S02]  /*0cf0*/  SHF.R.S32.HI R4, RZ, 0x3, R16 ;  /* 0x00000003ff047819 */ /* 0x000fe40000011410 */
[----:B------:R-:W-:Y:S01]  /*0d00*/  LOP3.LUT R244, R16, 0xfffffff8, RZ, 0xc0, !PT ;  /* 0xfffffff810f47812 */ /* 0x000fe200078ec0ff */
[----:B------:R-:W-:Y:S01]  /*0d10*/  IMAD.IADD R9, R3, 0x1, -R0 ;  /* 0x0000000103097824 */ /* 0x000fe200078e0a00 */
[----:B------:R-:W-:Y:S01]  /*0d20*/  SHF.R.S32.HI R3, RZ, 0x4, R5 ;  /* 0x00000004ff037819 */ /* 0x000fe20000011405 */
[----:B------:R-:W-:Y:S02]  /*0d30*/  IMAD.IADD R0, R11, 0x1, -R2 ;  /* 0x000000010b007824 */ /* 0x000fe400078e0a02 */
[----:B------:R-:W-:Y:S01]  /*0d40*/  IMAD.SHL.U32 R2, R4, 0x40, RZ ;  /* 0x0000004004027824 */ /* 0x000fe200078e00ff */
[----:B------:R-:W-:Y:S01]  /*0d50*/  LEA.HI R5, R5, R3, RZ, 0x1 ;  /* 0x0000000305057211 */ /* 0x000fe200078f08ff */
[----:B------:R-:W-:Y:S01]  /*0d60*/  IMAD.IADD R244, R11, 0x1, -R244 ;  /* 0x000000010bf47824 */ /* 0x000fe200078e0af4 */
[----:B------:R-:W-:-:S02]  /*0d70*/  SHF.R.S32.HI R4, RZ, 0x1f, R0 ;  /* 0x0000001fff047819 */ /* 0x000fc40000011400 */
[----:B------:R-:W-:Y:S01]  /*0d80*/  LOP3.LUT R2, R2, 0x1c0, RZ, 0xc0, !PT ;  /* 0x000001c002027812 */ /* 0x000fe200078ec0ff */
[----:B------:R-:W-:Y:S01]  /*0d90*/  IMAD.SHL.U32 R231, R244, 0x8, RZ ;  /* 0x00000008f4e77824 */ /* 0x000fe200078e00ff */
[----:B------:R-:W-:Y:S02]  /*0da0*/  LEA.HI R13, R4, R0, RZ, 0x3 ;  /* 0x00000000040d7211 */ /* 0x000fe400078f18ff */
[----:B------:R-:W-:Y:S02]  /*0db0*/  SHF.R.U32.HI R7, RZ, 0x3, R2 ;  /* 0x00000003ff077819 */ /* 0x000fe40000011602 */
[----:B------:R-:W-:Y:S02]  /*0dc0*/  LOP3.LUT R4, R2, 0x38, R231, 0xf8, !PT ;  /* 0x0000003802047812 */ /* 0x000fe400078ef8e7 */
[----:B------:R-:W-:Y:S02]  /*0dd0*/  LOP3.LUT R6, R13, 0xfffffff8, RZ, 0xc0, !PT ;  /* 0xfffffff80d067812 */ /* 0x000fe400078ec0ff */
[----:B------:R-:W-:-:S02]  /*0de0*/  LOP3.LUT R5, R5, 0xfffffffe, RZ, 0xc0, !PT ;  /* 0xfffffffe05057812 */ /* 0x000fc400078ec0ff */
[----:B------:R-:W-:Y:S01]  /*0df0*/  LOP3.LUT R15, R4, R7, RZ, 0x3c, !PT ;  /* 0x00000007040f7212 */ /* 0x000fe200078e3cff */
[----:B------:R-:W-:Y:S01]  /*0e00*/  IMAD.IADD R7, R0, 0x1, -R6 ;  /* 0x0000000100077824 */ /* 0x000fe200078e0a06 */
[----:B------:R-:W-:Y:S01]  /*0e10*/  LOP3.LUT R2, R9, 0x1, RZ, 0xc0, !PT ;  /* 0x0000000109027812 */ /* 0x000fe200078ec0ff */
[----:B------:R-:W-:Y:S01]  /*0e20*/  IMAD.IADD R14, R3, 0x1, -R5 ;  /* 0x00000001030e7824 */ /* 0x000fe200078e0a05 */
[----:B------:R-:W-:Y:S02]  /*0e30*/  LEA.HI R0, R10, R11, RZ, 0x5 ;  /* 0x0000000b0a007211 */ /* 0x000fe400078f28ff */
[----:B------:R-:W-:Y:S02]  /*0e40*/  LOP3.LUT R3, R8, 0xfffffffc, RZ, 0xc0, !PT ;  /* 0xfffffffc08037812 */ /* 0x000fe400078ec0ff */
[----:B------:R-:W-:Y:S02]  /*0e50*/  ISETP.NE.U32.AND P0, PT, R2, 0x1, PT ;  /* 0x000000010200780c */ /* 0x000fe40003f05070 */
[--C-:B------:R-:W-:Y:S01]  /*0e60*/  SHF.R.S32.HI R6, RZ, 0x5, R0.reuse ;  /* 0x00000005ff067819 */ /* 0x100fe20000011400 */
[----:B------:R-:W-:Y:S01]  /*0e70*/  IMAD.IADD R8, R11, 0x1, -R3 ;  /* 0x000000010b087824 */ /* 0x000fe200078e0a03 */
[----:B------:R-:W-:-:S02]  /*0e80*/  SHF.R.S32.HI R2, RZ, 0x1f, R0 ;  /* 0x0000001fff027819 */ /* 0x000fc40000011400 */
[----:B------:R-:W-:Y:S02]  /*0e90*/  LOP3.LUT R0, R0, 0xffffffe0, RZ, 0xc0, !PT ;  /* 0xffffffe000007812 */ /* 0x000fe400078ec0ff */
[----:B------:R-:W-:Y:S02]  /*0ea0*/  LEA.HI R4, R10, R11, RZ, 0x6 ;  /* 0x0000000b0a047211 */ /* 0x000fe400078f30ff */
[----:B------:R-:W-:Y:S01]  /*0eb0*/  LEA.HI R3, R2, R6, RZ, 0x2 ;  /* 0x0000000602037211 */ /* 0x000fe200078f10ff */
[----:B------:R-:W-:Y:S01]  /*0ec0*/  IMAD.IADD R18, R11, 0x1, -R0 ;  /* 0x000000010b127824 */ /* 0x000fe200078e0a00 */
[----:B------:R-:W-:Y:S01]  /*0ed0*/  LEA.HI R0, R8, R8, RZ, 0x1 ;  /* 0x0000000808007211 */ /* 0x000fe200078f08ff */
[----:B------:R-:W-:Y:S01]  /*0ee0*/  IMAD.SHL.U32 R12, R4, 0x8, RZ ;  /* 0x00000008040c7824 */ /* 0x000fe200078e00ff */
[----:B------:R-:W-:Y:S01]  /*0ef0*/  LOP3.LUT R4, R3, 0xffffffc, RZ, 0xc0, !PT ;  /* 0x0ffffffc03047812 */ /* 0x000fe200078ec0ff */
[----:B------:R-:W-:Y:S01]  /*0f00*/  IMAD.SHL.U32 R2, R244, 0x40, RZ ;  /* 0x00000040f4027824 */ /* 0x000fe200078e00ff */
[C---:B------:R-:W-:Y:S01]  /*0f10*/  LOP3.LUT R3, R0.reuse, 0x1ffffffe, RZ, 0xc0, !PT ;  /* 0x1ffffffe00037812 */ /* 0x040fe200078ec0ff */
[----:B------:R-:W-:Y:S01]  /*0f20*/  IMAD.SHL.U32 R0, R0, 0x20, RZ ;  /* 0x0000002000007824 */ /* 0x000fe200078e00ff */
[----:B------:R-:W-:Y:S01]  /*0f30*/  SHF.R.S32.HI R11, RZ, 0x1f, R18 ;  /* 0x0000001fff0b7819 */ /* 0x000fe20000011412 */
[----:B------:R-:W-:Y:S01]  /*0f40*/  IMAD.IADD R5, R6, 0x1, -R4 ;  /* 0x0000000106057824 */ /* 0x000fe200078e0a04 */
[----:B------:R-:W-:Y:S01]  /*0f50*/  LOP3.LUT R2, R2, 0x1c0, RZ, 0xc0, !PT ;  /* 0x000001c002027812 */ /* 0x000fe200078ec0ff */
[----:B------:R-:W-:Y:S01]  /*0f60*/  IMAD.IADD R3, R8, 0x1, -R3 ;  /* 0x0000000108037824 */ /* 0x000fe200078e0a03 */
[----:B------:R-:W-:-:S02]  /*0f70*/  LEA.HI R11, R11, R18, RZ, 0x2 ;  /* 0x000000120b0b7211 */ /* 0x000fc400078f10ff */
[----:B------:R-:W-:Y:S02]  /*0f80*/  LOP3.LUT R0, R0, 0xffffffc0, RZ, 0xc0, !PT ;  /* 0xffffffc000007812 */ /* 0x000fe400078ec0ff */
[----:B------:R-:W-:Y:S02]  /*0f90*/  LOP3.LUT R10, R2, 0x8, R16, 0xf8, !PT ;  /* 0x00000008020a7812 */ /* 0x000fe400078ef810 */
[----:B------:R-:W-:Y:S02]  /*0fa0*/  SHF.R.U32.HI R4, RZ, 0x3, R2 ;  /* 0x00000003ff047819 */ /* 0x000fe40000011602 */
[----:B------:R-:W-:Y:S02]  /*0fb0*/  SHF.R.S32.HI R2, RZ, 0x2, R11 ;  /* 0x00000002ff027819 */ /* 0x000fe4000001140b */
[----:B------:R-:W-:Y:S01]  /*0fc0*/  LOP3.LUT R15, R15, 0x7ffffe00, R12, 0xf8, !PT ;  /* 0x7ffffe000f0f7812 */ /* 0x000fe200078ef80c */
[----:B------:R-:W-:Y:S01]  /*0fd0*/  IMAD R12, R3, 0x8, R0 ;  /* 0x00000008030c7824 */ /* 0x000fe200078e0200 */
[----:B------:R-:W-:Y:S01]  /*0fe0*/  LOP3.LUT R10, R10, R4, RZ, 0x3c, !PT ;  /* 0x000000040a0a7212 */ /* 0x000fe200078e3cff */
[----:B------:R-:W-:Y:S01]  /*0ff0*/  IMAD.SHL.U32 R0, R7, 0x40, RZ ;  /* 0x0000004007007824 */ /* 0x000fe200078e00ff */
[----:B------:R-:W-:Y:S01]  /*1000*/  R2P PR, R9, 0x6 ;  /* 0x0000000609007804 */ /* 0x000fe20000000000 */
[----:B------:R-:W-:Y:S01]  /*1010*/  IMAD R17, R5, 0x10, R2 ;  /* 0x0000001005117824 */ /* 0x000fe200078e0202 */
[----:B------:R-:W-:Y:S01]  /*1020*/  LOP3.LUT P4, RZ, R7, 0x2, RZ, 0xc0, !PT ;  /* 0x0000000207ff7812 */ /* 0x000fe2000788c0ff */
[----:B------:R-:W-:Y:S01]  /*1030*/  IMAD.SHL.U32 R2, R9, 0x40, RZ ;  /* 0x0000004009027824 */ /* 0x000fe200078e00ff */
[----:B------:R-:W-:Y:S01]  /*1040*/  LOP3.LUT R0, R0, 0x1c0, RZ, 0xc0, !PT ;  /* 0x000001c000007812 */ /* 0x000fe200078ec0ff */
[----:B------:R-:W-:Y:S01]  /*1050*/  IMAD.SHL.U32 R3, R14, 0x8, RZ ;  /* 0x000000080e037824 */ /* 0x000fe200078e00ff */
[----:B------:R-:W-:Y:S01]  /*1060*/  LOP3.LUT P3, RZ, R7, 0x4, RZ, 0xc0, !PT ;  /* 0x0000000407ff7812 */ /* 0x000fe2000786c0ff */
[----:B------:R-:W-:Y:S01]  /*1070*/  IMAD.SHL.U32 R5, R6, 0x400, RZ ;  /* 0x0000040006057824 */ /* 0x000fe200078e00ff */
[----:B------:R-:W-:Y:S01]  /*1080*/  LOP3.LUT R4, R2, 0x1c0, RZ, 0xc0, !PT ;  /* 0x000001c002047812 */ /* 0x000fe200078ec0ff */
[----:B------:R1:W-:Y:S01]  /*1090*/  STL [R1+0xc8], R17 ;  /* 0x0000c81101007387 */ /* 0x0003e20000100800 */
[----:B------:R-:W-:Y:S01]  /*10a0*/  LOP3.LUT R2, R0, 0x8, R3, 0xf8, !PT ;  /* 0x0000000800027812 */ /* 0x000fe200078ef803 */
[----:B------:R-:W-:Y:S01]  /*10b0*/  IMAD.SHL.U32 R3, R13, 0x40, RZ ;  /* 0x000000400d037824 */ /* 0x000fe200078e00ff */
[----:B------:R-:W-:Y:S01]  /*10c0*/  SHF.R.U32.HI R0, RZ, 0x3, R0 ;  /* 0x00000003ff007819 */ /* 0x000fe20000011600 */
[----:B------:R-:W-:Y:S01]  /*10d0*/  IMAD R7, R8, 0x2, R5 ;  /* 0x0000000208077824 */ /* 0x000fe200078e0205 */
[----:B------:R-:W-:Y:S01]  /*10e0*/  LEA.HI R6, R4, R4, RZ, 0x1d ;  /* 0x0000000404067211 */ /* 0x000fe200078fe8ff */
[----:B------:R-:W-:Y:S01]  /*10f0*/  IMAD.MOV.U32 R9, RZ, RZ, 0x40 ;  /* 0x00000040ff097424 */ /* 0x000fe200078e00ff */
[----:B------:R-:W-:Y:S01]  /*1100*/  LOP3.LUT R2, R2, R0, RZ, 0x3c, !PT ;  /* 0x0000000002027212 */ /* 0x000fe200078e3cff */
[----:B------:R-:W-:Y:S01]  /*1110*/  IMAD R0, R14, 0x200, R10 ;  /* 0x000002000e007824 */ /* 0x000fe200078e020a */
[----:B------:R-:W-:Y:S01]  /*1120*/  LOP3.LUT R4, R3, 0xfffffe00, RZ, 0xc0, !PT ;  /* 0xfffffe0003047812 */ /* 0x000fe200078ec0ff */
[----:B------:R-:W-:Y:S01]  /*1130*/  IMAD.IADD R7, R7, 0x1, R6 ;  /* 0x0000000107077824 */ /* 0x000fe200078e0206 */
[----:B------:R-:W-:Y:S01]  /*1140*/  SHF.R.S32.HI R10, RZ, 0x1f, R231 ;  /* 0x0000001fff0a7819 */ /* 0x000fe200000114e7 */
[----:B------:R-:W-:Y:S01]  /*1150*/  IMAD.SHL.U32 R204, R15, 0x2, RZ ;  /* 0x000000020fcc7824 */ /* 0x000fe200078e00ff */
[CC--:B------:R-:W-:Y:S01]  /*1160*/  IADD3 R3, R2.reuse, R4.reuse, R5 ;  /* 0x0000000402037210 */ /* 0x0c0fe20007ffe005 */
[----:B------:R-:W-:Y:S01]  /*1170*/  IMAD.MOV.U32 R8, RZ, RZ, 0x20 ;  /* 0x00000020ff087424 */ /* 0x000fe200078e00ff */
[----:B------:R-:W-:Y:S01]  /*1180*/  LOP3.LUT R4, R2, R4, RZ, 0xfc, !PT ;  /* 0x0000000402047212 */ /* 0x000fe200078efcff */
[----:B------:R-:W-:Y:S01]  /*1190*/  IMAD.MOV.U32 R5, RZ, RZ, -0x10 ;  /* 0xfffffff0ff057424 */ /* 0x000fe200078e00ff */
[----:B------:R-:W-:Y:S01]  /*11a0*/  LOP3.LUT R2, R11, 0x7ffffffc, RZ, 0xc0, !PT ;  /* 0x7ffffffc0b027812 */ /* 0x000fe200078ec0ff */
[----:B------:R-:W-:Y:S01]  /*11b0*/  IMAD.IADD R11, R17, 0x1, R12 ;  /* 0x00000001110b7824 */ /* 0x000fe200078e020c */
[----:B------:R-:W-:-:S02]  /*11c0*/  LEA R184, R0, 0x2900, 0x1 ;  /* 0x0000290000b87811 */ /* 0x000fc400078e08ff */
[----:B------:R-:W-:Y:S01]  /*11d0*/  SEL R0, R9, 0xffffffc0, !P3 ;  /* 0xffffffc009007807 */ /* 0x000fe20005800000 */
[----:B------:R-:W-:Y:S01]  /*11e0*/  IMAD.IADD R2, R18, 0x1, -R2 ;  /* 0x0000000112027824 */ /* 0x000fe200078e0a02 */
[----:B------:R2:W-:Y:S01]  /*11f0*/  STL [R1+0xcc], R11 ;  /* 0x0000cc0b01007387 */ /* 0x0005e20000100800 */
[----:B------:R-:W-:Y:S02]  /*1200*/  LEA R9, R7, 0x80, 0x1 ;  /* 0x0000008007097811 */ /* 0x000fe400078e08ff */
[----:B------:R-:W-:Y:S01]  /*1210*/  IMAD.SHL.U32 R10, R2, 0x2, RZ ;  /* 0x00000002020a7824 */ /* 0x000fe200078e00ff */
[C---:B------:R-:W-:Y:S02]  /*1220*/  SEL R6, R8.reuse, 0xffffffe0, !P1 ;  /* 0xffffffe008067807 */ /* 0x040fe40004800000 */
[----:B------:R-:W-:Y:S02]  /*1230*/  SEL R2, R8, 0xffffffe0, !P4 ;  /* 0xffffffe008027807 */ /* 0x000fe40006000000 */
[C---:B-1----:R-:W-:Y:S01]  /*1240*/  IADD3 R17, R10.reuse, 0x8, RZ ;  /* 0x000000080a117810 */ /* 0x042fe20007ffe0ff */
[----:B------:R1:W-:Y:S01]  /*1250*/  STL [R1+0x74], R10 ;  /* 0x0000740a01007387 */ /* 0x0003e20000100800 */
[----:B------:R-:W-:-:S02]  /*1260*/  IADD3 R16, R10, 0x10, RZ ;  /* 0x000000100a107810 */ /* 0x000fc40007ffe0ff */
[C---:B------:R-:W-:Y:S01]  /*1270*/  IADD3 R15, R10.reuse, 0x18, RZ ;  /* 0x000000180a0f7810 */ /* 0x040fe20007ffe0ff */
[----:B------:R-:W-:Y:S01]  /*1280*/  STL [R1+0x68], R17 ;  /* 0x0000681101007387 */ /* 0x000fe20000100800 */
[C---:B------:R-:W-:Y:S02]  /*1290*/  IADD3 R14, R10.reuse, 0x20, RZ ;  /* 0x000000200a0e7810 */ /* 0x040fe40007ffe0ff */
[----:B------:R-:W-:Y:S01]  /*12a0*/  IADD3 R13, R10, 0x28, RZ ;  /* 0x000000280a0d7810 */ /* 0x000fe20007ffe0ff */
[----:B------:R-:W-:Y:S01]  /*12b0*/  STL [R1+0x64], R16 ;  /* 0x0000641001007387 */ /* 0x000fe20000100800 */
[----:B------:R-:W-:Y:S02]  /*12c0*/  SHF.R.S32.HI R7, RZ, 0x1f, R17 ;  /* 0x0000001fff077819 */ /* 0x000fe40000011411 */
[----:B------:R-:W-:Y:S01]  /*12d0*/  SHF.R.S32.HI R8, RZ, 0x1f, R16 ;  /* 0x0000001fff087819 */ /* 0x000fe20000011410 */
[----:B------:R-:W-:Y:S01]  /*12e0*/  STL [R1+0x60], R15 ;  /* 0x0000600f01007387 */ /* 0x000fe20000100800 */
[----:B------:R-:W-:-:S02]  /*12f0*/  SEL R5, R5, 0x10, !P0 ;  /* 0x0000001005057807 */ /* 0x000fc40004000000 */
[----:B------:R-:W-:Y:S01]  /*1300*/  LEA R194, R3, 0x5100, 0x1 ;  /* 0x0000510003c27811 */ /* 0x000fe200078e08ff */
[----:B------:R-:W-:Y:S01]  /*1310*/  STL [R1+0x5c], R14 ;  /* 0x00005c0e01007387 */ /* 0x000fe20000100800 */
[----:B--2---:R-:W-:Y:S02]  /*1320*/  IADD3 R11, R10, 0x30, RZ ;  /* 0x000000300a0b7810 */ /* 0x004fe40007ffe0ff */
[----:B------:R-:W-:Y:S01]  /*1330*/  LEA R190, R4, 0x100, 0x1 ;  /* 0x0000010004be7811 */ /* 0x000fe200078e08ff */
[----:B------:R-:W-:Y:S01]  /*1340*/  STL [R1+0x58], R13 ;  /* 0x0000580d01007387 */ /* 0x000fe20000100800 */
[C---:B------:R-:W-:Y:S02]  /*1350*/  IMAD.IADD R195, R194.reuse, 0x1, R0 ;  /* 0x00000001c2c37824 */ /* 0x040fe400078e0200 */
[----:B------:R-:W-:Y:S01]  /*1360*/  IMAD.IADD R197, R194, 0x1, R2 ;  /* 0x00000001c2c57824 */ /* 0x000fe200078e0202 */
[----:B------:R2:W-:Y:S01]  /*1370*/  STL [R1+0x54], R11 ;  /* 0x0000540b01007387 */ /* 0x0005e20000100800 */
[----:B-1----:R-:W-:Y:S01]  /*1380*/  IADD3 R10, R10, 0x38, RZ ;  /* 0x000000380a0a7810 */ /* 0x002fe20007ffe0ff */
[----:B------:R-:W-:-:S02]  /*1390*/  IMAD.IADD R191, R0, 0x1, R190 ;  /* 0x0000000100bf7824 */ /* 0x000fc400078e02be */
[----:B------:R1:W-:Y:S01]  /*13a0*/  STL [R1+0xb0], R7 ;  /* 0x0000b00701007387 */ /* 0x0003e20000100800 */
[C---:B------:R-:W-:Y:S02]  /*13b0*/  IMAD.IADD R193, R2.reuse, 0x1, R190 ;  /* 0x0000000102c17824 */ /* 0x040fe400078e02be */
[C---:B------:R-:W-:Y:S01]  /*13c0*/  IMAD.IADD R196, R2.reuse, 0x1, R195 ;  /* 0x0000000102c47824 */ /* 0x040fe200078e02c3 */
[----:B------:R-:W-:Y:S01]  /*13d0*/  STL [R1+0x50], R10 ;  /* 0x0000500a01007387 */ /* 0x000fe20000100800 */
[----:B------:R-:W-:-:S03]  /*13e0*/  IMAD.IADD R192, R2, 0x1, R191 ;  /* 0x0000000102c07824 */ /* 0x000fc600078e02bf */
[----:B------:R3:W-:Y:S04]  /*13f0*/  STL [R1+0xac], R8 ;  /* 0x0000ac0801007387 */ /* 0x0007e80000100800 */
[----:B------:R-:W-:Y:S01]  /*1400*/  STL [R1+0x84], R9 ;  /* 0x0000840901007387 */ /* 0x000fe20000100800 */
[----:B--2---:R-:W-:Y:S02]  /*1410*/  SHF.R.S32.HI R11, RZ, 0x1f, R11 ;  /* 0x0000001fff0b7819 */ /* 0x004fe4000001140b */
[----:B-1----:R-:W-:-:S05]  /*1420*/  SHF.R.S32.HI R7, RZ, 0x1f, R15 ;  /* 0x0000001fff077819 */ /* 0x002fca000001140f */
[----:B------:R1:W-:Y:S01]  /*1430*/  STL [R1+0xa8], R7 ;  /* 0x0000a80701007387 */ /* 0x0003e20000100800 */
[----:B---3--:R-:W-:-:S05]  /*1440*/  SHF.R.S32.HI R8, RZ, 0x1f, R14 ;  /* 0x0000001fff087819 */ /* 0x008fca000001140e */
[----:B------:R2:W-:Y:S01]  /*1450*/  STL [R1+0xa4], R8 ;  /* 0x0000a40801007387 */ /* 0x0005e20000100800 */
[----:B-1----:R-:W-:-:S05]  /*1460*/  SHF.R.S32.HI R7, RZ, 0x1f, R13 ;  /* 0x0000001fff077819 */ /* 0x002fca000001140d */
[----:B------:R1:W-:Y:S01]  /*1470*/  STL [R1+0xa0], R7 ;  /* 0x0000a00701007387 */ /* 0x0003e20000100800 */
[----:B--2---:R-:W-:-:S03]  /*1480*/  IADD3 R8, R9, 0x40, RZ ;  /* 0x0000004009087810 */ /* 0x004fc60007ffe0ff */
[----:B------:R2:W-:Y:S01]  /*1490*/  STL [R1+0x9c], R11 ;  /* 0x00009c0b01007387 */ /* 0x0005e20000100800 */
[----:B------:R-:W-:-:S05]  /*14a0*/  @P2 IADD3 R8, R9, -0x40, RZ ;  /* 0xffffffc009082810 */ /* 0x000fca0007ffe0ff */
[----:B------:R-:W-:-:S04]  /*14b0*/  IMAD.IADD R3, R5, 0x1, R8 ;  /* 0x0000000105037824 */ /* 0x000fc800078e0208 */
[----:B------:R-:W-:Y:S02]  /*14c0*/  IMAD.IADD R0, R6, 0x1, R3 ;  /* 0x0000000106007824 */ /* 0x000fe400078e0203 */
[C---:B-1----:R-:W-:Y:S01]  /*14d0*/  IMAD.IADD R7, R9.reuse, 0x1, R5 ;  /* 0x0000000109077824 */ /* 0x042fe200078e0205 */
[----:B--2---:R-:W-:Y:S01]  /*14e0*/  SHF.R.S32.HI R11, RZ, 0x1f, R10 ;  /* 0x0000001fff0b7819 */ /* 0x004fe2000001140a */
[----:B------:R-:W-:-:S04]  /*14f0*/  IMAD.IADD R10, R9, 0x1, R6 ;  /* 0x00000001090a7824 */ /* 0x000fc800078e0206 */
[----:B------:R-:W-:Y:S04]  /*1500*/  STL [R1+0x98], R11 ;  /* 0x0000980b01007387 */ /* 0x000fe80000100800 */
[----:B------:R1:W-:Y:S04]  /*1510*/  STL [R1+0x94], R7 ;  /* 0x0000940701007387 */ /* 0x0003e80000100800 */
[----:B------:R-:W-:Y:S01]  /*1520*/  STL [R1+0xb8], R10 ;  /* 0x0000b80a01007387 */ /* 0x000fe20000100800 */
[----:B-1----:R-:W-:-:S05]  /*1530*/  IMAD.IADD R7, R7, 0x1, R6 ;  /* 0x0000000107077824 */ /* 0x002fca00078e0206 */
[----:B------:R1:W-:Y:S04]  /*1540*/  STL [R1+0xb4], R7 ;  /* 0x0000b40701007387 */ /* 0x0003e80000100800 */
[----:B------:R2:W-:Y:S01]  /*1550*/  STL [R1+0x88], R8 ;  /* 0x0000880801007387 */ /* 0x0005e20000100800 */
[----:B-1----:R-:W-:-:S04]  /*1560*/  IMAD.IADD R7, R6, 0x1, R8 ;  /* 0x0000000106077824 */ /* 0x002fc800078e0208 */
[----:B------:R-:W-:Y:S01]  /*1570*/  IMAD.IADD R4, R5, 0x1, R7 ;  /* 0x0000000105047824 */ /* 0x000fe200078e0207 */
[----:B------:R2:W-:Y:S04]  /*1580*/  STL [R1+0x8c], R7 ;  /* 0x00008c0701007387 */ /* 0x0005e80000100800 */
[----:B------:R2:W-:Y:S04]  /*1590*/  STL [R1+0x90], R3 ;  /* 0x0000900301007387 */ /* 0x0005e80000100800 */
[----:B------:R2:W-:Y:S04]  /*15a0*/  STL [R1+0xc0], R4 ;  /* 0x0000c00401007387 */ /* 0x0005e80000100800 */
[----:B------:R2:W-:Y:S02]  /*15b0*/  STL [R1+0xbc], R0 ;  /* 0x0000bc0001007387 */ /* 0x0005e40000100800 */
.L_x_154:
[----:B--2---:R-:W2:Y:S01]  /*15c0*/  LDL R0, [R1+0x4c] ;  /* 0x00004c0001007983 */ /* 0x004ea20000100800 */
[----:B------:R-:W-:Y:S01]  /*15d0*/  IMAD.MOV.U32 R8, RZ, RZ, 0x4 ;  /* 0x00000004ff087424 */ /* 0x000fe200078e00ff */
[----:B------:R-:W-:-:S04]  /*15e0*/  ISETP.NE.U32.AND P4, PT, RZ, c[0x0][0x370], PT ;  /* 0x0000dc00ff007a0c */ /* 0x000fc80003f85070 */
[----:B------:R-:W-:Y:S01]  /*15f0*/  ISETP.NE.AND.EX P4, PT, RZ, c[0x0][0x374], PT, P4 ;  /* 0x0000dd00ff007a0c */ /* 0x000fe20003f85340 */
[----:B--2---:R-:W-:-:S05]  /*1600*/  IMAD.WIDE R2, R0, R8, c[0x0][0x588] ;  /* 0x0001620000027625 */ /* 0x004fca00078e0208 */
[----:B------:R-:W2:Y:S01]  /*1610*/  LDG.E R13, [R2.64] ;  /* 0x00000006020d7981 */ /* 0x000ea2000c1e1900 */
[----:B------:R-:W-:Y:S01]  /*1620*/  IMAD.MOV.U32 R9, RZ, RZ, RZ ;  /* 0x000000ffff097224 */ /* 0x000fe200078e00ff */
[----:B------:R-:W-:Y:S01]  /*1630*/  ISETP.NE.U32.AND P2, PT, RZ, c[0x0][0x360], PT ;  /* 0x0000d800ff007a0c */ /* 0x000fe20003f45070 */
[----:B------:R-:W-:Y:S01]  /*1640*/  IMAD.MOV.U32 R11, RZ, RZ, RZ ;  /* 0x000000ffff0b7224 */ /* 0x000fe200078e00ff */
[----:B------:R-:W-:Y:S02]  /*1650*/  ISETP.NE.U32.AND P3, PT, RZ, c[0x0][0x348], PT ;  /* 0x0000d200ff007a0c */ /* 0x000fe40003f65070 */
[----:B------:R-:W-:Y:S02]  /*1660*/  ISETP.NE.AND.EX P2, PT, RZ, c[0x0][0x364], PT, P2 ;  /* 0x0000d900ff007a0c */ /* 0x000fe40003f45320 */
[----:B------:R-:W-:Y:S02]  /*1670*/  ISETP.NE.AND.EX P3, PT, RZ, c[0x0][0x34c], PT, P3 ;  /* 0x0000d300ff007a0c */ /* 0x000fe40003f65330 */
[----:B--2---:R-:W-:Y:S01]  /*1680*/  SHF.R.S32.HI R15, RZ, 0x1f, R13 ;  /* 0x0000001fff0f7819 */ /* 0x004fe2000001140d */
[C---:B------:R-:W-:Y:S01]  /*1690*/  IMAD.SHL.U32 R18, R13.reuse, 0x4, RZ ;  /* 0x000000040d127824 */ /* 0x040fe200078e00ff */
[C---:B------:R-:W-:Y:S01]  /*16a0*/  @P4 LEA R6, P1, R13.reuse, c[0x0][0x370], 0x2 ;  /* 0x0000dc000d064a11 */ /* 0x040fe200078210ff */
[----:B------:R1:W-:Y:S01]  /*16b0*/  STL [R1+0x3c], R13 ;  /* 0x00003c0d01007387 */ /* 0x0003e20000100800 */
[----:B------:R-:W-:-:S02]  /*16c0*/  SHF.L.U64.HI R17, R13, 0x2, R15 ;  /* 0x000000020d117819 */ /* 0x000fc4000001020f */
[----:B------:R-:W-:Y:S01]  /*16d0*/  @P4 LEA.HI.X R7, R13, c[0x0][0x374], R15, 0x2, P1 ;  /* 0x0000dd000d074a11 */ /* 0x000fe200008f140f */
[----:B------:R1:W-:Y:S02]  /*16e0*/  STL [R1+0x7c], R15 ;  /* 0x00007c0f01007387 */ /* 0x0003e40000100800 */
[C---:B------:R-:W-:Y:S02]  /*16f0*/  @P2 IADD3 R4, P0, R18.reuse, c[0x0][0x360], RZ ;  /* 0x0000d80012042a10 */ /* 0x040fe40007f1e0ff */
[----:B------:R-:W-:Y:S01]  /*1700*/  IADD3 R2, P1, R18, c[0x0][0x348], RZ ;  /* 0x0000d20012027a10 */ /* 0x000fe20007f3e0ff */
[----:B------:R-:W2:Y:S01]  /*1710*/  @P4 LDG.E R9, [R6.64] ;  /* 0x0000000606094981 */ /* 0x000ea2000c1e1900 */
[C---:B------:R-:W-:Y:S02]  /*1720*/  @P2 IADD3.X R5, R17.reuse, c[0x0][0x364], RZ, P0, !PT ;  /* 0x0000d90011052a10 */ /* 0x040fe400007fe4ff */
[----:B------:R-:W-:Y:S01]  /*1730*/  IADD3.X R3, R17, c[0x0][0x34c], RZ, P1, !PT ;  /* 0x0000d30011037a10 */ /* 0x000fe20000ffe4ff */
[----:B------:R1:W-:Y:S04]  /*1740*/  STL [R1+0x6c], R18 ;  /* 0x00006c1201007387 */ /* 0x0003e80000100800 */
[----:B------:R1:W5:Y:S04]  /*1750*/  @P2 LDG.E R12, [R4.64] ;  /* 0x00000006040c2981 */ /* 0x000368000c1e1900 */
[----:B------:R1:W5:Y:S04]  /*1760*/  @P3 LDG.E R11, [R2.64] ;  /* 0x00000006020b3981 */ /* 0x000368000c1e1900 */
[----:B------:R1:W-:Y:S01]  /*1770*/  STL [R1+0x70], R17 ;  /* 0x0000701101007387 */ /* 0x0003e20000100800 */
[----:B------:R-:W-:Y:S03]  /*1780*/  YIELD ;  /* 0x0000000000007946 */ /* 0x000fe60003800000 */
[----:B--2---:R1:W-:Y:S01]  /*1790*/  STL [R1+0x14], R9 ;  /* 0x0000140901007387 */ /* 0x0043e20000100800 */
[----:B------:R-:W-:Y:S05]  /*17a0*/  @P2 BRA `(.L_x_43) ;  /* 0x0000005000002947 */ /* 0x000fea0003800000 */
[----:B-----5:R-:W-:Y:S01]  /*17b0*/  MOV R12, c[0x0][0x168] ;  /* 0x00005a00000c7a02 */ /* 0x020fe20000000f00 */
[----:B------:R-:W-:Y:S05]  /*17c0*/  @!P3 BRA `(.L_x_43) ;  /* 0x000000300000b947 */ /* 0x000fea0003800000 */
[----:B------:R2:W3:Y:S04]  /*17d0*/  LDG.E R0, [R2.64] ;  /* 0x0000000602007981 */ /* 0x0004e8000c1e1900 */
[----:B-12---:R-:W3:Y:S02]  /*17e0*/  LDG.E R2, [R2.64+0x4] ;  /* 0x0000040602027981 */ /* 0x006ee4000c1e1900 */
[----:B---3--:R-:W-:-:S02]  /*17f0*/  IADD3 R12, -R0, R2, RZ ;  /* 0x00000002000c7210 */ /* 0x008fc40007ffe1ff */
.L_x_43:
[----:B------:R-:W-:-:S04]  /*1800*/  ISETP.NE.U32.AND P0, PT, RZ, c[0x0][0x368], PT ;  /* 0x0000da00ff007a0c */ /* 0x000fc80003f05070 */
[----:B------:R-:W-:-:S13]  /*1810*/  ISETP.NE.AND.EX P0, PT, RZ, c[0x0][0x36c], PT, P0 ;  /* 0x0000db00ff007a0c */ /* 0x000fda0003f05300 */
[----:B------:R-:W-:Y:S05]  /*1820*/  @!P0 BRA `(.L_x_44) ;  /* 0x0000004000008947 */ /* 0x000fea0003800000 */
[----:B-1----:R-:W-:-:S04]  /*1830*/  IADD3 R2, P0, R18, c[0x0][0x368], RZ ;  /* 0x0000da0012027a10 */ /* 0x002fc80007f1e0ff */
[----:B------:R-:W-:-:S05]  /*1840*/  IADD3.X R3, R17, c[0x0][0x36c], RZ, P0, !PT ;  /* 0x0000db0011037a10 */ /* 0x000fca00007fe4ff */
[----:B------:R1:W5:Y:S01]  /*1850*/  LDG.E R0, [R2.64] ;  /* 0x0000000602007981 */ /* 0x000362000c1e1900 */
[----:B------:R-:W-:Y:S05]  /*1860*/  BRA `(.L_x_45) ;  /* 0x0000008000007947 */ /* 0x000fea0003800000 */
.L_x_44:
[----:B------:R-:W-:Y:S01]  /*1870*/  ISETP.NE.U32.AND P0, PT, RZ, c[0x0][0x350], PT ;  /* 0x0000d400ff007a0c */ /* 0x000fe20003f05070 */
[----:B------:R-:W-:-:S03]  /*1880*/  IMAD.U32 R0, RZ, RZ, UR5 ;  /* 0x00000005ff007e24 */ /* 0x000fc6000f8e00ff */
[----:B------:R-:W-:-:S13]  /*1890*/  ISETP.NE.AND.EX P0, PT, RZ, c[0x0][0x354], PT, P0 ;  /* 0x0000d500ff007a0c */ /* 0x000fda0003f05300 */
[----:B------:R-:W-:Y:S05]  /*18a0*/  @!P0 BRA `(.L_x_45) ;  /* 0x0000004000008947 */ /* 0x000fea0003800000 */
[----:B-1----:R-:W-:-:S05]  /*18b0*/  IMAD.WIDE R2, R13, R8, c[0x0][0x350] ;  /* 0x0000d4000d027625 */ /* 0x002fca00078e0208 */
[----:B------:R-:W2:Y:S04]  /*18c0*/  LDG.E R4, [R2.64] ;  /* 0x0000000602047981 */ /* 0x000ea8000c1e1900 */
[----:B------:R-:W2:Y:S02]  /*18d0*/  LDG.E R0, [R2.64+0x4] ;  /* 0x0000040602007981 */ /* 0x000ea4000c1e1900 */
[----:B--2---:R-:W-:-:S04]  /*18e0*/  IADD3 R0, -R4, R0, RZ ;  /* 0x0000000004007210 */ /* 0x004fc80007ffe1ff */
.L_x_45:
[----:B------:R-:W2:Y:S01]  /*18f0*/  LDL R16, [R1+0x48] ;  /* 0x0000480001107983 */ /* 0x000ea20000100800 */
[----:B-----5:R-:W-:Y:S01]  /*1900*/  IMAD.IADD R14, R0, 0x1, -R9 ;  /* 0x00000001000e7824 */ /* 0x020fe200078e0a09 */
[----:B------:R-:W-:Y:S04]  /*1910*/  BSSY B0, `(.L_x_46) ;  /* 0x000002e000007945 */ /* 0x000fe80003800000 */
[----:B------:R-:W-:-:S02]  /*1920*/  IADD3 R0, R14, 0x4f, RZ ;  /* 0x0000004f0e007810 */ /* 0x000fc40007ffe0ff */
[----:B------:R-:W-:-:S03]  /*1930*/  ISETP.GE.AND P0, PT, R14, 0x1, PT ;  /* 0x000000010e00780c */ /* 0x000fc60003f06270 */
[----:B------:R-:W-:-:S05]  /*1940*/  IMAD.HI R0, R0, 0x66666667, RZ ;  /* 0x6666666700007827 */ /* 0x000fca00078e02ff */
[----:B-1----:R-:W-:-:S04]  /*1950*/  SHF.R.U32.HI R2, RZ, 0x1f, R0 ;  /* 0x0000001fff027819 */ /* 0x002fc80000011600 */
[----:B------:R-:W-:Y:S01]  /*1960*/  LEA.HI.SX32 R10, R0, R2, 0x1b ;  /* 0x00000002000a7211 */ /* 0x000fe200078fdaff */
[----:B------:R-:W-:Y:S01]  /*1970*/  IMAD.MOV.U32 R2, RZ, RZ, RZ ;  /* 0x000000ffff027224 */ /* 0x000fe200078e00ff */
[C---:B--2---:R-:W-:Y:S02]  /*1980*/  LOP3.LUT R3, R16.reuse, 0xff000000, RZ, 0xc0, !PT ;  /* 0xff00000010037812 */ /* 0x044fe400078ec0ff */
[----:B------:R-:W-:Y:S02]  /*1990*/  LOP3.LUT R4, R16, 0xff0000, RZ, 0xc0, !PT ;  /* 0x00ff000010047812 */ /* 0x000fe400078ec0ff */
[----:B------:R-:W-:-:S04]  /*19a0*/  SHF.R.U32.HI R3, RZ, 0x8, R3 ;  /* 0x00000008ff037819 */ /* 0x000fc80000011603 */
[----:B------:R-:W-:-:S04]  /*19b0*/  LEA.HI R3, R4, R3, RZ, 0x10 ;  /* 0x0000000304037211 */ /* 0x000fc800078f80ff */
[----:B------:R-:W-:Y:S02]  /*19c0*/  LOP3.LUT R19, R3, 0xff, RZ, 0xc0, !PT ;  /* 0x000000ff03137812 */ /* 0x000fe400078ec0ff */
[----:B------:R-:W-:-:S03]  /*19d0*/  SHF.R.U32.HI R5, RZ, 0x10, R3 ;  /* 0x00000010ff057819 */ /* 0x000fc60000011603 */
[----:B------:R1:W-:Y:S04]  /*19e0*/  STL [R1+0x80], R19 ;  /* 0x0000801301007387 */ /* 0x0003e80000100800 */
[----:B------:R1:W-:Y:S01]  /*19f0*/  STL [R1+0x78], R5 ;  /* 0x0000780501007387 */ /* 0x0003e20000100800 */
[----:B------:R-:W-:Y:S05]  /*1a00*/  @!P0 BRA `(.L_x_47) ;  /* 0x000001e000008947 */ /* 0x000fea0003800000 */
[----:B------:R-:W-:Y:S01]  /*1a10*/  ISETP.NE.AND P0, PT, R5, RZ, PT ;  /* 0x000000ff0500720c */ /* 0x000fe20003f05270 */
[----:B------:R-:W-:-:S03]  /*1a20*/  IMAD.MOV.U32 R4, RZ, RZ, RZ ;  /* 0x000000ffff047224 */ /* 0x000fc600078e00ff */
[----:B------:R-:W-:-:S04]  /*1a30*/  SEL R0, R5, c[0x0][0x338], P0 ;  /* 0x0000ce0005007a07 */ /* 0x000fc80000000000 */
[----:B------:R-:W-:Y:S02]  /*1a40*/  IABS R3, R0 ;  /* 0x0000000000037213 */ /* 0x000fe40000000000 */
[----:B------:R-:W-:Y:S02]  /*1a50*/  IADD3 R6, R10, -0x1, R0 ;  /* 0xffffffff0a067810 */ /* 0x000fe40007ffe000 */
[----:B------:R-:W2:Y:S02]  /*1a60*/  I2F.RP R2, R3 ;  /* 0x0000000300027306 */ /* 0x000ea40000209400 */
[----:B------:R-:W-:-:S06]  /*1a70*/  IABS R9, R6 ;  /* 0x0000000600097213 */ /* 0x000fcc0000000000 */
[----:B--2---:R-:W2:Y:S02]  /*1a80*/  MUFU.RCP R2, R2 ;  /* 0x0000000200027308 */ /* 0x004ea40000001000 */
[----:B--2---:R-:W-:-:S06]  /*1a90*/  IADD3 R2, R2, 0xffffffe, RZ ;  /* 0x0ffffffe02027810 */ /* 0x004fcc0007ffe0ff */
[----:B-1----:R-:W1:Y:S02]  /*1aa0*/  F2I.FTZ.U32.TRUNC.NTZ R5, R2 ;  /* 0x0000000200057305 */ /* 0x002e64000021f000 */
[----:B-1----:R-:W-:-:S04]  /*1ab0*/  IMAD.MOV R2, RZ, RZ, -R5 ;  /* 0x000000ffff027224 */ /* 0x002fc800078e0a05 */
[----:B------:R-:W-:Y:S01]  /*1ac0*/  IMAD.MOV.U32 R7, RZ, RZ, R2 ;  /* 0x000000ffff077224 */ /* 0x000fe200078e0002 */
[----:B------:R-:W-:-:S03]  /*1ad0*/  IABS R2, R0 ;  /* 0x0000000000027213 */ /* 0x000fc60000000000 */
[----:B------:R-:W-:Y:S02]  /*1ae0*/  IMAD R7, R7, R3, RZ ;  /* 0x0000000307077224 */ /* 0x000fe400078e02ff */
[----:B------:R-:W-:Y:S02]  /*1af0*/  IMAD.MOV R8, RZ, RZ, -R2 ;  /* 0x000000ffff087224 */ /* 0x000fe400078e0a02 */
[----:B------:R-:W-:-:S04]  /*1b00*/  IMAD.HI.U32 R2, R5, R7, R4 ;  /* 0x0000000705027227 */ /* 0x000fc800078e0004 */
[----:B------:R-:W-:Y:S02]  /*1b10*/  IMAD.MOV.U32 R4, RZ, RZ, R9 ;  /* 0x000000ffff047224 */ /* 0x000fe400078e0009 */
[----:B------:R-:W-:Y:S02]  /*1b20*/  IMAD.MOV.U32 R5, RZ, RZ, R8 ;  /* 0x000000ffff057224 */ /* 0x000fe400078e0008 */
[----:B------:R-:W-:-:S04]  /*1b30*/  IMAD.HI.U32 R2, R2, R4, RZ ;  /* 0x0000000402027227 */ /* 0x000fc800078e00ff */
[----:B------:R-:W-:-:S05]  /*1b40*/  IMAD R4, R2, R5, R4 ;  /* 0x0000000502047224 */ /* 0x000fca00078e0204 */
[----:B------:R-:W-:-:S13]  /*1b50*/  ISETP.GT.U32.AND P1, PT, R3, R4, PT ;  /* 0x000000040300720c */ /* 0x000fda0003f24070 */
[----:B------:R-:W-:Y:S01]  /*1b60*/  @!P1 IMAD.IADD R4, R4, 0x1, -R3 ;  /* 0x0000000104049824 */ /* 0x000fe200078e0a03 */
[----:B------:R-:W-:Y:S02]  /*1b70*/  @!P1 IADD3 R2, R2, 0x1, RZ ;  /* 0x0000000102029810 */ /* 0x000fe40007ffe0ff */
[----:B------:R-:W-:Y:S02]  /*1b80*/  ISETP.NE.AND P1, PT, R0, RZ, PT ;  /* 0x000000ff0000720c */ /* 0x000fe40003f25270 */
[----:B------:R-:W-:Y:S02]  /*1b90*/  ISETP.GE.U32.AND P2, PT, R4, R3, PT ;  /* 0x000000030400720c */ /* 0x000fe40003f46070 */
[----:B------:R-:W-:-:S04]  /*1ba0*/  LOP3.LUT R3, R6, R0, RZ, 0x3c, !PT ;  /* 0x0000000006037212 */ /* 0x000fc800078e3cff */
[----:B------:R-:W-:-:S07]  /*1bb0*/  ISETP.GE.AND P0, PT, R3, RZ, PT ;  /* 0x000000ff0300720c */ /* 0x000fce0003f06270 */
[----:B------:R-:W-:-:S06]  /*1bc0*/  @P2 IADD3 R2, R2, 0x1, RZ ;  /* 0x0000000102022810 */ /* 0x000fcc0007ffe0ff */
[----:B------:R-:W-:Y:S01]  /*1bd0*/  @!P0 IMAD.MOV R2, RZ, RZ, -R2 ;  /* 0x000000ffff028224 */ /* 0x000fe200078e0a02 */
[----:B------:R-:W-:Y:S02]  /*1be0*/  @!P1 LOP3.LUT R2, RZ, R0, RZ, 0x33, !PT ;  /* 0x00000000ff029212 */ /* 0x000fe400078e33ff */
.L_x_47:
[----:B------:R-:W-:Y:S05]  /*1bf0*/  BSYNC B0 ;  /* 0x0000000000007941 */ /* 0x000fea0003800000 */
.L_x_46:
[----:B------:R-:W-:Y:S01]  /*1c00*/  IMAD R3, R19, R2, RZ ;  /* 0x0000000213037224 */ /* 0x000fe200078e02ff */
[----:B------:R-:W-:Y:S01]  /*1c10*/  PRMT R0, RZ, 0x7610, R0 ;  /* 0x00007610ff007816 */ /* 0x000fe20000000000 */
[----:B------:R-:W-:Y:S01]  /*1c20*/  IMAD.MOV.U32 R24, RZ, RZ, RZ ;  /* 0x000000ffff187224 */ /* 0x000fe200078e00ff */
[----:B-1----:R-:W-:Y:S01]  /*1c30*/  MOV R19, RZ ;  /* 0x000000ff00137202 */ /* 0x002fe20000000f00 */
[----:B------:R-:W-:Y:S01]  /*1c40*/  IMAD.IADD R2, R3, 0x1, R2 ;  /* 0x0000000103027824 */ /* 0x000fe200078e0202 */
[----:B------:R1:W-:Y:S01]  /*1c50*/  STL [R1+0x10], R3 ;  /* 0x0000100301007387 */ /* 0x0003e20000100800 */
[----:B------:R-:W-:Y:S01]  /*1c60*/  CS2R R22, SRZ ;  /* 0x0000000000167805 */ /* 0x000fe2000001ff00 */
[----:B------:R-:W-:Y:S01]  /*1c70*/  CS2R R28, SRZ ;  /* 0x00000000001c7805 */ /* 0x000fe2000001ff00 */
[----:B------:R-:W-:Y:S01]  /*1c80*/  CS2R R26, SRZ ;  /* 0x00000000001a7805 */ /* 0x000fe2000001ff00 */
[----:B------:R-:W-:Y:S01]  /*1c90*/  IMNMX R171, R10, R2, PT ;  /* 0x000000020aab7217 */ /* 0x000fe20003800200 */
[----:B------:R-:W-:Y:S01]  /*1ca0*/  CS2R R66, SRZ ;  /* 0x0000000000427805 */ /* 0x000fe2000001ff00 */
[----:B------:R-:W-:Y:S01]  /*1cb0*/  CS2R R62, SRZ ;  /* 0x00000000003e7805 */ /* 0x000fe2000001ff00 */
[----:B------:R-:W-:Y:S01]  /*1cc0*/  CS2R R40, SRZ ;  /* 0x0000000000287805 */ /* 0x000fe2000001ff00 */
[----:B------:R-:W-:Y:S01]  /*1cd0*/  ISETP.GT.AND P0, PT, R171, R3, PT ;  /* 0x00000003ab00720c */ /* 0x000fe20003f04270 */
        /* <DEDUP_REMOVED lines=28> */
[----:B-1----:R-:W2:Y:S01]  /*1ea0*/  LDL R6, [R1+0x44] ;  /* 0x0000440001067983 */ /* 0x002ea20000100800 */
[----:B------:R-:W-:-:S04]  /*1eb0*/  ISETP.NE.U32.AND P1, PT, RZ, c[0x0][0x340], PT ;  /* 0x0000d000ff007a0c */ /* 0x000fc80003f25070 */
[----:B------:R-:W-:-:S13]  /*1ec0*/  ISETP.NE.AND.EX P1, PT, RZ, c[0x0][0x344], PT, P1 ;  /* 0x0000d100ff007a0c */ /* 0x000fda0003f25310 */
[----:B------:R-:W-:-:S04]  /*1ed0*/  @P1 IADD3 R2, P0, R18, c[0x0][0x340], RZ ;  /* 0x0000d00012021a10 */ /* 0x000fc80007f1e0ff */
[----:B------:R-:W-:-:S05]  /*1ee0*/  @P1 IADD3.X R3, R17, c[0x0][0x344], RZ, P0, !PT ;  /* 0x0000d10011031a10 */ /* 0x000fca00007fe4ff */
[----:B------:R1:W5:Y:S01]  /*1ef0*/  @P1 LDG.E R8, [R2.64] ;  /* 0x0000000602081981 */ /* 0x000362000c1e1900 */
[----:B------:R-:W-:Y:S01]  /*1f00*/  SHF.R.S32.HI R0, RZ, 0x1f, R11 ;  /* 0x0000001fff007819 */ /* 0x000fe2000001140b */
[----:B------:R-:W-:Y:S01]  /*1f10*/  IMAD.MOV.U32 R4, RZ, RZ, c[0x0][0x2c4] ;  /* 0x0000b100ff047624 */ /* 0x000fe200078e00ff */
[----:B------:R-:W-:Y:S01]  /*1f20*/  LOP3.LUT R16, R16, 0xffff, RZ, 0xc0, !PT ;  /* 0x0000ffff10107812 */ /* 0x000fe200078ec0ff */
[----:B------:R-:W3:Y:S01]  /*1f30*/  S2R R7, SR_TID.X ;  /* 0x0000000000077919 */ /* 0x000ee20000002100 */
[----:B------:R-:W-:Y:S01]  /*1f40*/  ISETP.GE.AND P2, PT, R231, c[0x0][0x198], PT ;  /* 0x00006600e7007a0c */ /* 0x000fe20003f46270 */
[----:B------:R-:W-:Y:S01]  /*1f50*/  IMAD R0, R0, c[0x0][0x178], RZ ;  /* 0x00005e0000007a24 */ /* 0x000fe200078e02ff */
[----:B------:R-:W-:Y:S02]  /*1f60*/  ISETP.NE.AND P0, PT, R4, 0x1, PT ;  /* 0x000000010400780c */ /* 0x000fe40003f05270 */
[----:B------:R-:W-:Y:S01]  /*1f70*/  SEL R4, R13, RZ, !P3 ;  /* 0x000000ff0d047207 */ /* 0x000fe20005800000 */
[----:B------:R-:W-:Y:S01]  /*1f80*/  IMAD R0, R11, c[0x0][0x17c], R0 ;  /* 0x00005f000b007a24 */ /* 0x000fe200078e0200 */
[----:B------:R-:W-:Y:S01]  /*1f90*/  IADD3 R132, R171, -0x1, RZ ;  /* 0xffffffffab847810 */ /* 0x000fe20007ffe0ff */
[----:B-1----:R-:W-:Y:S01]  /*1fa0*/  IMAD.WIDE.U32 R2, R11, c[0x0][0x178], RZ ;  /* 0x00005e000b027a25 */ /* 0x002fe200078e00ff */
[----:B---3--:R-:W-:-:S04]  /*1fb0*/  SHF.R.S32.HI R5, RZ, 0x1f, R7 ;  /* 0x0000001fff057819 */ /* 0x008fc80000011407 */
[----:B------:R-:W-:Y:S02]  /*1fc0*/  IADD3 R3, R3, R0, RZ ;  /* 0x0000000003037210 */ /* 0x000fe40007ffe0ff */
[----:B------:R-:W-:-:S03]  /*1fd0*/  LEA.HI R5, R5, R7, RZ, 0x3 ;  /* 0x0000000705057211 */ /* 0x000fc600078f18ff */
[----:B------:R-:W-:Y:S01]  /*1fe0*/  IMAD.WIDE.U32 R2, R16, c[0x0][0x1b8], R2 ;  /* 0x00006e0010027a25 */ /* 0x000fe200078e0002 */
[----:B------:R-:W-:-:S03]  /*1ff0*/  SHF.R.S32.HI R5, RZ, 0x3, R5 ;  /* 0x00000003ff057819 */ /* 0x000fc60000011405 */
[----:B------:R-:W-:Y:S02]  /*2000*/  IMAD R3, R16, c[0x0][0x1bc], R3 ;  /* 0x00006f0010037a24 */ /* 0x000fe400078e0203 */
[----:B------:R-:W-:Y:S02]  /*2010*/  IMAD R5, R244, 0x10, R5 ;  /* 0x00000010f4057824 */ /* 0x000fe400078e0205 */
[----:B------:R-:W-:-:S04]  /*2020*/  IMAD.WIDE.U32 R2, R4, c[0x0][0x1c0], R2 ;  /* 0x0000700004027a25 */ /* 0x000fc800078e0002 */
[----:B--2---:R-:W-:Y:S01]  /*2030*/  IMAD R5, R6, 0x80, R5 ;  /* 0x0000008006057824 */ /* 0x004fe200078e0205 */
[----:B------:R-:W-:-:S03]  /*2040*/  SEL R6, R15, RZ, !P3 ;  /* 0x000000ff0f067207 */ /* 0x000fc60005800000 */
[----:B------:R-:W-:Y:S01]  /*2050*/  @P0 IMAD.HI.U32 R7, R5, c[0x0][0x2c8], RZ ;  /* 0x0000b20005070a27 */ /* 0x000fe200078e00ff */
[----:B------:R-:W-:-:S03]  /*2060*/  MOV R0, R5 ;  /* 0x0000000500007202 */ /* 0x000fc60000000f00 */
[----:B------:R-:W-:Y:S01]  /*2070*/  IMAD R6, R6, c[0x0][0x1c0], RZ ;  /* 0x0000700006067a24 */ /* 0x000fe200078e02ff */
[----:B------:R-:W-:-:S03]  /*2080*/  @P0 SHF.R.U32.HI R0, RZ, c[0x0][0x2cc], R7 ;  /* 0x0000b300ff000a19 */ /* 0x000fc60000011607 */
[----:B------:R-:W-:Y:S01]  /*2090*/  IMAD R6, R4, c[0x0][0x1c4], R6 ;  /* 0x0000710004067a24 */ /* 0x000fe200078e0206 */
[--C-:B------:R-:W-:Y:S01]  /*20a0*/  SHF.R.S32.HI R7, RZ, 0x1f, R0.reuse ;  /* 0x0000001fff077819 */ /* 0x100fe20000011400 */
[----:B------:R-:W-:-:S03]  /*20b0*/  IMAD.MOV R4, RZ, RZ, -R0 ;  /* 0x000000ffff047224 */ /* 0x000fc600078e0a00 */
[----:B------:R-:W-:Y:S01]  /*20c0*/  IADD3 R3, R3, R6, RZ ;  /* 0x0000000603037210 */ /* 0x000fe20007ffe0ff */
[----:B------:R-:W-:Y:S02]  /*20d0*/  IMAD R4, R4, c[0x0][0x2c4], R5 ;  /* 0x0000b10004047a24 */ /* 0x000fe400078e0205 */
[----:B------:R-:W-:Y:S02]  /*20e0*/  IMAD R5, R7, c[0x0][0x1b0], RZ ;  /* 0x00006c0007057a24 */ /* 0x000fe400078e02ff */
[----:B------:R-:W-:-:S04]  /*20f0*/  IMAD.WIDE.U32 R2, R0, c[0x0][0x1b0], R2 ;  /* 0x00006c0000027a25 */ /* 0x000fc800078e0002 */
[----:B------:R-:W-:Y:S01]  /*2100*/  IMAD R6, R0, c[0x0][0x1b4], R5 ;  /* 0x00006d0000067a24 */ /* 0x000fe200078e0205 */
[----:B------:R-:W-:Y:S01]  /*2110*/  SHF.R.S32.HI R5, RZ, 0x1f, R4 ;  /* 0x0000001fff057819 */ /* 0x000fe20000011404 */
[----:B------:R-:W-:Y:S02]  /*2120*/  @!P1 IMAD.MOV.U32 R8, RZ, RZ, R13 ;  /* 0x000000ffff089224 */ /* 0x000fe400078e000d */
[----:B------:R-:W-:Y:S02]  /*2130*/  IMAD.IADD R3, R3, 0x1, R6 ;  /* 0x0000000103037824 */ /* 0x000fe400078e0206 */
[----:B------:R-:W-:Y:S02]  /*2140*/  IMAD R0, R5, c[0x0][0x1a8], RZ ;  /* 0x00006a0005007a24 */ /* 0x000fe400078e02ff */
[----:B------:R-:W-:-:S04]  /*2150*/  IMAD.WIDE.U32 R2, R4, c[0x0][0x1a8], R2 ;  /* 0x00006a0004027a25 */ /* 0x000fc800078e0002 */
[----:B------:R-:W-:Y:S01]  /*2160*/  IMAD R0, R4, c[0x0][0x1ac], R0 ;  /* 0x00006b0004007a24 */ /* 0x000fe200078e0200 */
[----:B------:R-:W-:-:S04]  /*2170*/  LEA R6, P0, R2, c[0x0][0x160], 0x1 ;  /* 0x0000580002067a11 */ /* 0x000fc800078008ff */
[----:B------:R-:W-:-:S04]  /*2180*/  IADD3 R0, R3, R0, RZ ;  /* 0x0000000003007210 */ /* 0x000fc80007ffe0ff */
[----:B------:R-:W-:Y:S01]  /*2190*/  LEA.HI.X R5, R2, c[0x0][0x164], R0, 0x1, P0 ;  /* 0x0000590002057a11 */ /* 0x000fe200000f0c00 */
[----:B------:R-:W-:Y:S05]  /*21a0*/  BRA.DIV ~URZ, `(.L_x_49) ;  /* 0x0000d3d27f007947 */ /* 0x000fea000b800000 */
[----:B------:R1:W2:Y:S02]  /*21b0*/  SHFL.IDX PT, R7, R5, RZ, 0x181f ;  /* 0x00181fff05077589 */ /* 0x0002a400000e0000 */
.L_x_159:
[----:B------:R-:W-:Y:S05]  /*21c0*/  BRA.DIV ~URZ, `(.L_x_50) ;  /* 0x0000d4227f007947 */ /* 0x000fea000b800000 */
[----:B------:R3:W4:Y:S02]  /*21d0*/  SHFL.IDX PT, R2, R6, RZ, 0x181f ;  /* 0x00181fff06027589 */ /* 0x00072400000e0000 */
.L_x_160:
[----:B------:R-:W1:Y:S02]  /*21e0*/  S2R R0, SR_TID.X ;  /* 0x0000000000007919 */ /* 0x000e640000002100 */
[----:B-1----:R-:W-:-:S04]  /*21f0*/  SHF.R.S32.HI R3, RZ, 0x1f, R0 ;  /* 0x0000001fff037819 */ /* 0x002fc80000011400 */
[----:B------:R-:W-:Y:S02]  /*2200*/  LEA.HI R3, R3, R0, RZ, 0x3 ;  /* 0x0000000003037211 */ /* 0x000fe400078f18ff */
[----:B---3--:R-:W3:Y:S02]  /*2210*/  LDL R0, [R1+0x44] ;  /* 0x0000440001007983 */ /* 0x008ee40000100800 */
[----:B------:R-:W-:Y:S01]  /*2220*/  SHF.R.S32.HI R3, RZ, 0x3, R3 ;  /* 0x00000003ff037819 */ /* 0x000fe20000011403 */
[----:B------:R-:W-:Y:S01]  /*2230*/  IMAD R4, R12, c[0x0][0x2c4], RZ ;  /* 0x0000b1000c047a24 */ /* 0x000fe200078e02ff */
[----:B------:R-:W-:Y:S03]  /*2240*/  BSSY B0, `(.L_x_51) ;  /* 0x000000b000007945 */ /* 0x000fe60003800000 */
[----:B---3--:R-:W-:-:S05]  /*2250*/  IMAD R0, R0, 0x80, R3 ;  /* 0x0000008000007824 */ /* 0x008fca00078e0203 */
[----:B------:R-:W-:-:S13]  /*2260*/  ISETP.GE.AND P0, PT, R0, R4, PT ;  /* 0x000000040000720c */ /* 0x000fda0003f06270 */
[----:B------:R-:W-:Y:S05]  /*2270*/  @P0 BRA `(.L_x_52) ;  /* 0x0000007000000947 */ /* 0x000fea0003800000 */
[----:B------:R-:W-:Y:S02]  /*2280*/  SHF.R.S32.HI R9, RZ, 0x1f, R231 ;  /* 0x0000001fff097819 */ /* 0x000fe400000114e7 */
[----:B----4-:R-:W-:-:S04]  /*2290*/  LEA R2, P0, R231, R2, 0x1 ;  /* 0x00000002e7027211 */ /* 0x010fc800078008ff */
[----:B--2---:R-:W-:-:S05]  /*22a0*/  LEA.HI.X R3, R231, R7, R9, 0x1, P0 ;  /* 0x00000007e7037211 */ /* 0x004fca00000f0c09 */
[----:B------:R-:W-:Y:S01]  /*22b0*/  @!PT LDS RZ, [RZ] ;  /* 0x00000000fffff984 */ /* 0x000fe20000000800 */
[----:B------:R-:W-:Y:S01]  /*22c0*/  @!PT LDS RZ, [RZ] ;  /* 0x00000000fffff984 */ /* 0x000fe20000000800 */
[----:B------:R-:W-:Y:S01]  /*22d0*/  @!PT LDS RZ, [RZ] ;  /* 0x00000000fffff984 */ /* 0x000fe20000000800 */
[----:B------:R1:W-:Y:S04]  /*22e0*/  LDGSTS.E.BYPASS.LTC128B.128 [R204+0x5100], [R2.64], !P2 ;  /* 0x0510000002cc7fae */ /* 0x0003e8000d101d46 */
.L_x_52:
[----:B------:R-:W-:Y:S05]  /*22f0*/  BSYNC B0 ;  /* 0x0000000000007941 */ /* 0x000fea0003800000 */
.L_x_51:
[----:B------:R-:W-:Y:S05]  /*2300*/  BRA.DIV ~URZ, `(.L_x_53) ;  /* 0x0000d3527f007947 */ /* 0x000fea000b800000 */
[----:B--2---:R2:W3:Y:S04]  /*2310*/  SHFL.IDX PT, R7, R5, 0x1, 0x181f ;  /* 0x00381f0005077f89 */ /* 0x0044e800000e0000 */
[----:B-1--4-:R2:W1:Y:S02]  /*2320*/  SHFL.IDX PT, R2, R6, 0x1, 0x181f ;  /* 0x00381f0006027f89 */ /* 0x01246400000e0000 */
.L_x_161:
[----:B------:R-:W-:Y:S01]  /*2330*/  IADD3 R3, R0, 0x10, RZ ;  /* 0x0000001000037810 */ /* 0x000fe20007ffe0ff */
[----:B------:R-:W-:Y:S03]  /*2340*/  BSSY B0, `(.L_x_54) ;  /* 0x000000a000007945 */ /* 0x000fe60003800000 */
[----:B------:R-:W-:-:S13]  /*2350*/  ISETP.GE.AND P0, PT, R3, R4, PT ;  /* 0x000000040300720c */ /* 0x000fda0003f06270 */
[----:B------:R-:W-:Y:S05]  /*2360*/  @P0 BRA `(.L_x_55) ;  /* 0x0000007000000947 */ /* 0x000fea0003800000 */
[----:B------:R-:W-:Y:S02]  /*2370*/  SHF.R.S32.HI R9, RZ, 0x1f, R231 ;  /* 0x0000001fff097819 */ /* 0x000fe400000114e7 */
[----:B-1----:R-:W-:-:S04]  /*2380*/  LEA R2, P0, R231, R2, 0x1 ;  /* 0x00000002e7027211 */ /* 0x002fc800078008ff */
[----:B---3--:R-:W-:-:S05]  /*2390*/  LEA.HI.X R3, R231, R7, R9, 0x1, P0 ;  /* 0x00000007e7037211 */ /* 0x008fca00000f0c09 */
[----:B------:R-:W-:Y:S01]  /*23a0*/  @!PT LDS RZ, [RZ] ;  /* 0x00000000fffff984 */ /* 0x000fe20000000800 */
[----:B------:R-:W-:Y:S01]  /*23b0*/  @!PT LDS RZ, [RZ] ;  /* 0x00000000fffff984 */ /* 0x000fe20000000800 */
[----:B------:R-:W-:Y:S01]  /*23c0*/  @!PT LDS RZ, [RZ] ;  /* 0x00000000fffff984 */ /* 0x000fe20000000800 */
[----:B------:R1:W-:Y:S04]  /*23d0*/  LDGSTS.E.BYPASS.LTC128B.128 [R204+0x5900], [R2.64], !P2 ;  /* 0x0590000002cc7fae */ /* 0x0003e8000d101d46 */
.L_x_55:
[----:B------:R-:W-:Y:S05]  /*23e0*/  BSYNC B0 ;  /* 0x0000000000007941 */ /* 0x000fea0003800000 */
.L_x_54:
[----:B------:R-:W-:Y:S05]  /*23f0*/  BRA.DIV ~URZ, `(.L_x_56) ;  /* 0x0000d3327f007947 */ /* 0x000fea000b800000 */
[----:B---3--:R3:W4:Y:S02]  /*2400*/  SHFL.IDX PT, R7, R5, 0x2, 0x181f ;  /* 0x00581f0005077f89 */ /* 0x00872400000e0000 */
.L_x_162:
[----:B------:R-:W-:Y:S05]  /*2410*/  BRA.DIV ~URZ, `(.L_x_57) ;  /* 0x0000d3827f007947 */ /* 0x000fea000b800000 */
[----:B-1----:R1:W2:Y:S02]  /*2420*/  SHFL.IDX PT, R2, R6, 0x2, 0x181f ;  /* 0x00581f0006027f89 */ /* 0x0022a400000e0000 */
.L_x_163:
[----:B------:R-:W-:Y:S01]  /*2430*/  IADD3 R3, R0, 0x20, RZ ;  /* 0x0000002000037810 */ /* 0x000fe20007ffe0ff */
[----:B------:R-:W-:Y:S03]  /*2440*/  BSSY B0, `(.L_x_58) ;  /* 0x000000a000007945 */ /* 0x000fe60003800000 */
[----:B------:R-:W-:-:S13]  /*2450*/  ISETP.GE.AND P0, PT, R3, R4, PT ;  /* 0x000000040300720c */ /* 0x000fda0003f06270 */
[----:B------:R-:W-:Y:S05]  /*2460*/  @P0 BRA `(.L_x_59) ;  /* 0x0000007000000947 */ /* 0x000fea0003800000 */
[----:B------:R-:W-:Y:S02]  /*2470*/  SHF.R.S32.HI R9, RZ, 0x1f, R231 ;  /* 0x0000001fff097819 */ /* 0x000fe400000114e7 */
[----:B--2---:R-:W-:-:S04]  /*2480*/  LEA R2, P0, R231, R2, 0x1 ;  /* 0x00000002e7027211 */ /* 0x004fc800078008ff */
[----:B----4-:R-:W-:-:S05]  /*2490*/  LEA.HI.X R3, R231, R7, R9, 0x1, P0 ;  /* 0x00000007e7037211 */ /* 0x010fca00000f0c09 */
[----:B------:R-:W-:Y:S01]  /*24a0*/  @!PT LDS RZ, [RZ] ;  /* 0x00000000fffff984 */ /* 0x000fe20000000800 */
[----:B------:R-:W-:Y:S01]  /*24b0*/  @!PT LDS RZ, [RZ] ;  /* 0x00000000fffff984 */ /* 0x000fe20000000800 */
[----:B------:R-:W-:Y:S01]  /*24c0*/  @!PT LDS RZ, [RZ] ;  /* 0x00000000fffff984 */ /* 0x000fe20000000800 */
[----:B------:R2:W-:Y:S04]  /*24d0*/  LDGSTS.E.BYPASS.LTC128B.128 [R204+0x6100], [R2.64], !P2 ;  /* 0x0610000002cc7fae */ /* 0x0005e8000d101d46 */
.L_x_59:
[----:B------:R-:W-:Y:S05]  /*24e0*/  BSYNC B0 ;  /* 0x0000000000007941 */ /* 0x000fea0003800000 */
.L_x_58:
[----:B------:R-:W-:Y:S05]  /*24f0*/  BRA.DIV ~URZ, `(.L_x_60) ;  /* 0x0000d3127f007947 */ /* 0x000fea000b800000 */
[----:B----4-:R4:W1:Y:S04]  /*2500*/  SHFL.IDX PT, R7, R5, 0x3, 0x181f ;  /* 0x00781f0005077f89 */ /* 0x01086800000e0000 */
[----:B--2---:R4:W2:Y:S02]  /*2510*/  SHFL.IDX PT, R2, R6, 0x3, 0x181f ;  /* 0x00781f0006027f89 */ /* 0x0048a400000e0000 */
.L_x_164:
[----:B------:R-:W-:Y:S01]  /*2520*/  IADD3 R3, R0, 0x30, RZ ;  /* 0x0000003000037810 */ /* 0x000fe20007ffe0ff */
[----:B------:R-:W-:Y:S03]  /*2530*/  BSSY B0, `(.L_x_61) ;  /* 0x000000a000007945 */ /* 0x000fe60003800000 */
[----:B------:R-:W-:-:S13]  /*2540*/  ISETP.GE.AND P0, PT, R3, R4, PT ;  /* 0x000000040300720c */ /* 0x000fda0003f06270 */
[----:B------:R-:W-:Y:S05]  /*2550*/  @P0 BRA `(.L_x_62) ;  /* 0x0000007000000947 */ /* 0x000fea0003800000 */
[----:B------:R-:W-:Y:S02]  /*2560*/  SHF.R.S32.HI R9, RZ, 0x1f, R231 ;  /* 0x0000001fff097819 */ /* 0x000fe400000114e7 */
[----:B--2---:R-:W-:-:S04]  /*2570*/  LEA R2, P0, R231, R2, 0x1 ;  /* 0x00000002e7027211 */ /* 0x004fc800078008ff */
[----:B-1----:R-:W-:-:S05]  /*2580*/  LEA.HI.X R3, R231, R7, R9, 0x1, P0 ;  /* 0x00000007e7037211 */ /* 0x002fca00000f0c09 */
[----:B------:R-:W-:Y:S01]  /*2590*/  @!PT LDS RZ, [RZ] ;  /* 0x00000000fffff984 */ /* 0x000fe20000000800 */
[----:B------:R-:W-:Y:S01]  /*25a0*/  @!PT LDS RZ, [RZ] ;  /* 0x00000000fffff984 */ /* 0x000fe20000000800 */
[----:B------:R-:W-:Y:S01]  /*25b0*/  @!PT LDS RZ, [RZ] ;  /* 0x00000000fffff984 */ /* 0x000fe20000000800 */
[----:B------:R1:W-:Y:S04]  /*25c0*/  LDGSTS.E.BYPASS.LTC128B.128 [R204+0x6900], [R2.64], !P2 ;  /* 0x0690000002cc7fae */ /* 0x0003e8000d101d46 */
.L_x_62:
[----:B------:R-:W-:Y:S05]  /*25d0*/  BSYNC B0 ;  /* 0x0000000000007941 */ /* 0x000fea0003800000 */
.L_x_61:
[----:B------:R-:W-:Y:S05]  /*25e0*/  BRA.DIV ~URZ, `(.L_x_63) ;  /* 0x0000d2f27f007947 */ /* 0x000fea000b800000 */
[----:B-1----:R1:W3:Y:S02]  /*25f0*/  SHFL.IDX PT, R7, R5, 0x4, 0x181f ;  /* 0x00981f0005077f89 */ /* 0x0022e400000e0000 */
.L_x_165:
[----:B------:R-:W-:Y:S05]  /*2600*/  BRA.DIV ~URZ, `(.L_x_64) ;  /* 0x0000d3427f007947 */ /* 0x000fea000b800000 */
[----:B--2---:R2:W1:Y:S02]  /*2610*/  SHFL.IDX PT, R2, R6, 0x4, 0x181f ;  /* 0x00981f0006027f89 */ /* 0x00446400000e0000 */
.L_x_166:
        /* <DEDUP_REMOVED lines=11> */
.L_x_66:
[----:B------:R-:W-:Y:S05]  /*26d0*/  BSYNC B0 ;  /* 0x0000000000007941 */ /* 0x000fea0003800000 */
.L_x_65:
[----:B------:R-:W-:Y:S05]  /*26e0*/  BRA.DIV ~URZ, `(.L_x_67) ;  /* 0x0000d2d27f007947 */ /* 0x000fea000b800000 */
[----:B---3--:R3:W2:Y:S04]  /*26f0*/  SHFL.IDX PT, R7, R5, 0x5, 0x181f ;  /* 0x00b81f0005077f89 */ /* 0x0086a800000e0000 */
[----:B-1----:R3:W1:Y:S02]  /*2700*/  SHFL.IDX PT, R2, R6, 0x5, 0x181f ;  /* 0x00b81f0006027f89 */ /* 0x00266400000e0000 */
.L_x_167:
[----:B------:R-:W-:Y:S01]  /*2710*/  IADD3 R3, R0, 0x50, RZ ;  /* 0x0000005000037810 */ /* 0x000fe20007ffe0ff */
[----:B------:R-:W-:Y:S03]  /*2720*/  BSSY B0, `(.L_x_68) ;  /* 0x000000a000007945 */ /* 0x000fe60003800000 */
[----:B------:R-:W-:-:S13]  /*2730*/  ISETP.GE.AND P0, PT, R3, R4, PT ;  /* 0x000000040300720c */ /* 0x000fda0003f06270 */
[----:B------:R-:W-:Y:S05]  /*2740*/  @P0 BRA `(.L_x_69) ;  /* 0x0000007000000947 */ /* 0x000fea0003800000 */
[----:B------:R-:W-:Y:S02]  /*2750*/  SHF.R.S32.HI R9, RZ, 0x1f, R231 ;  /* 0x0000001fff097819 */ /* 0x000fe400000114e7 */
[----:B-1----:R-:W-:-:S04]  /*2760*/  LEA R2, P0, R231, R2, 0x1 ;  /* 0x00000002e7027211 */ /* 0x002fc800078008ff */
[----:B--2---:R-:W-:-:S05]  /*2770*/  LEA.HI.X R3, R231, R7, R9, 0x1, P0 ;  /* 0x00000007e7037211 */ /* 0x004fca00000f0c09 */
[----:B------:R-:W-:Y:S01]  /*2780*/  @!PT LDS RZ, [RZ] ;  /* 0x00000000fffff984 */ /* 0x000fe20000000800 */
[----:B------:R-:W-:Y:S01]  /*2790*/  @!PT LDS RZ, [RZ] ;  /* 0x00000000fffff984 */ /* 0x000fe20000000800 */
[----:B------:R-:W-:Y:S01]  /*27a0*/  @!PT LDS RZ, [RZ] ;  /* 0x00000000fffff984 */ /* 0x000fe20000000800 */
[----:B------:R1:W-:Y:S04]  /*27b0*/  LDGSTS.E.BYPASS.LTC128B.128 [R204+0x7900], [R2.64], !P2 ;  /* 0x0790000002cc7fae */ /* 0x0003e8000d101d46 */
.L_x_69:
[----:B------:R-:W-:Y:S05]  /*27c0*/  BSYNC B0 ;  /* 0x0000000000007941 */ /* 0x000fea0003800000 */
.L_x_68:
[----:B------:R-:W-:Y:S05]  /*27d0*/  BRA.DIV ~URZ, `(.L_x_70) ;  /* 0x0000d2b27f007947 */ /* 0x000fea000b800000 */
[----:B--2---:R2:W3:Y:S02]  /*27e0*/  SHFL.IDX PT, R7, R5, 0x6, 0x181f ;  /* 0x00d81f0005077f89 */ /* 0x0044e400000e0000 */
.L_x_168:
[----:B------:R-:W-:Y:S05]  /*27f0*/  BRA.DIV ~URZ, `(.L_x_71) ;  /* 0x0000d3027f007947 */ /* 0x000fea000b800000 */
[----:B-1----:R1:W2:Y:S02]  /*2800*/  SHFL.IDX PT, R2, R6, 0x6, 0x181f ;  /* 0x00d81f0006027f89 */ /* 0x0022a400000e0000 */
.L_x_169:
[----:B------:R-:W-:Y:S01]  /*2810*/  IADD3 R3, R0, 0x60, RZ ;  /* 0x0000006000037810 */ /* 0x000fe20007ffe0ff */
[----:B------:R-:W-:Y:S03]  /*2820*/  BSSY B0, `(.L_x_72) ;  /* 0x000000a000007945 */ /* 0x000fe60003800000 */
[----:B------:R-:W-:-:S13]  /*2830*/  ISETP.GE.AND P0, PT, R3, R4, PT ;  /* 0x000000040300720c */ /* 0x000fda0003f06270 */
[----:B------:R-:W-:Y:S05]  /*2840*/  @P0 BRA `(.L_x_73) ;  /* 0x0000007000000947 */ /* 0x000fea0003800000 */
[----:B------:R-:W-:Y:S02]  /*2850*/  SHF.R.S32.HI R9, RZ, 0x1f, R231 ;  /* 0x0000001fff097819 */ /* 0x000fe400000114e7 */
[----:B--2---:R-:W-:-:S04]  /*2860*/  LEA R2, P0, R231, R2, 0x1 ;  /* 0x00000002e7027211 */ /* 0x004fc800078008ff */
[----:B---3--:R-:W-:-:S05]  /*2870*/  LEA.HI.X R3, R231, R7, R9, 0x1, P0 ;  /* 0x00000007e7037211 */ /* 0x008fca00000f0c09 */
[----:B------:R-:W-:Y:S01]  /*2880*/  @!PT LDS RZ, [RZ] ;  /* 0x00000000fffff984 */ /* 0x000fe20000000800 */
[----:B------:R-:W-:Y:S01]  /*2890*/  @!PT LDS RZ, [RZ] ;  /* 0x00000000fffff984 */ /* 0x000fe20000000800 */
[----:B------:R-:W-:Y:S01]  /*28a0*/  @!PT LDS RZ, [RZ] ;  /* 0x00000000fffff984 */ /* 0x000fe20000000800 */
[----:B------:R2:W-:Y:S04]  /*28b0*/  LDGSTS.E.BYPASS.LTC128B.128 [R204+0x8100], [R2.64], !P2 ;  /* 0x0810000002cc7fae */ /* 0x0005e8000d101d46 */
.L_x_73:
[----:B------:R-:W-:Y:S05]  /*28c0*/  BSYNC B0 ;  /* 0x0000000000007941 */ /* 0x000fea0003800000 */
.L_x_72:
[----:B------:R-:W-:Y:S05]  /*28d0*/  BRA.DIV ~URZ, `(.L_x_74) ;  /* 0x0000d2927f007947 */ /* 0x000fea000b800000 */
[----:B--234-:R-:W2:Y:S04]  /*28e0*/  SHFL.IDX PT, R5, R5, 0x7, 0x181f ;  /* 0x00f81f0005057f89 */ /* 0x01cea800000e0000 */
[----:B------:R3:W4:Y:S02]  /*28f0*/  SHFL.IDX PT, R2, R6, 0x7, 0x181f ;  /* 0x00f81f0006027f89 */ /* 0x00072400000e0000 */
.L_x_170:
[----:B------:R-:W-:Y:S01]  /*2900*/  IADD3 R0, R0, 0x70, RZ ;  /* 0x0000007000007810 */ /* 0x000fe20007ffe0ff */
[----:B------:R-:W1:Y:S01]  /*2910*/  S2R R7, SR_TID.X ;  /* 0x0000000000077919 */ /* 0x000e620000002100 */
[----:B-----5:R-:W-:Y:S01]  /*2920*/  IMAD.WIDE.U32 R160, R8, c[0x0][0x2b0], RZ ;  /* 0x0000ac0008a07a25 */ /* 0x020fe200078e00ff */
[----:B------:R-:W-:Y:S02]  /*2930*/  SHF.R.S32.HI R17, RZ, 0x1f, R231 ;  /* 0x0000001fff117819 */ /* 0x000fe400000114e7 */
[----:B------:R-:W-:Y:S02]  /*2940*/  ISETP.GE.AND P1, PT, R0, R4, PT ;  /* 0x000000040000720c */ /* 0x000fe40003f26270 */
[----:B------:R-:W-:Y:S01]  /*2950*/  SHF.R.S32.HI R0, RZ, 0x1f, R8 ;  /* 0x0000001fff007819 */ /* 0x000fe20000011408 */
[----:B------:R3:W-:Y:S04]  /*2960*/  STL.64 [R1+0x20], R160 ;  /* 0x000020a001007387 */ /* 0x0007e80000100a00 */
[----:B------:R-:W-:-:S04]  /*2970*/  IMAD R0, R0, c[0x0][0x2b0], RZ ;  /* 0x0000ac0000007a24 */ /* 0x000fc800078e02ff */
[----:B------:R-:W-:Y:S02]  /*2980*/  IMAD R0, R8, c[0x0][0x2b4], R0 ;  /* 0x0000ad0008007a24 */ /* 0x000fe400078e0200 */
[----:B----4-:R-:W-:Y:S02]  /*2990*/  @!P1 LEA R2, P0, R231, R2, 0x1 ;  /* 0x00000002e7029211 */ /* 0x010fe400078008ff */
[----:B------:R-:W-:Y:S02]  /*29a0*/  IMAD.IADD R157, R161, 0x1, R0 ;  /* 0x00000001a19d7824 */ /* 0x000fe400078e0200 */
[----:B--2---:R-:W-:-:S03]  /*29b0*/  @!P1 LEA.HI.X R3, R231, R5, R17, 0x1, P0 ;  /* 0x00000005e7039211 */ /* 0x004fc600000f0c11 */
[----:B------:R3:W-:Y:S02]  /*29c0*/  STL [R1+0x34], R157 ;  /* 0x0000349d01007387 */ /* 0x0007e40000100800 */
[----:B-1-3--:R-:W-:Y:S02]  /*29d0*/  SHF.R.S32.HI R6, RZ, 0x1f, R7 ;  /* 0x0000001fff067819 */ /* 0x00afe40000011407 */
[----:B------:R-:W-:Y:S01]  /*29e0*/  @!PT LDS RZ, [RZ] ;  /* 0x00000000fffff984 */ /* 0x000fe20000000800 */
[----:B------:R-:W-:Y:S01]  /*29f0*/  @!PT LDS RZ, [RZ] ;  /* 0x00000000fffff984 */ /* 0x000fe20000000800 */
[----:B------:R-:W-:Y:S01]  /*2a00*/  @!PT LDS RZ, [RZ] ;  /* 0x00000000fffff984 */ /* 0x000fe20000000800 */
[----:B------:R1:W-:Y:S02]  /*2a10*/  @!P1 LDGSTS.E.BYPASS.LTC128B.128 [R204+0x8900], [R2.64], !P2 ;  /* 0x0890000002cc9fae */ /* 0x0003e4000d101d46 */
[----:B------:R-:W-:Y:S02]  /*2a20*/  LEA.HI R6, R6, R7, RZ, 0x3 ;  /* 0x0000000706067211 */ /* 0x000fe400078f18ff */
[----:B------:R-:W0:Y:S02]  /*2a30*/  LDGDEPBAR ;  /* 0x00000000000079af */ /* 0x000e240000000000 */
[----:B------:R-:W-:Y:S01]  /*2a40*/  SHF.R.S32.HI R6, RZ, 0x3, R6 ;  /* 0x00000003ff067819 */ /* 0x000fe20000011406 */
[----:B------:R-:W-:Y:S04]  /*2a50*/  WARPSYNC 0xffffffff ;  /* 0xffffffff00007948 */ /* 0x000fe80003800000 */
[----:B------:R-:W-:-:S02]  /*2a60*/  IMAD R37, R244, 0x10, R6 ;  /* 0x00000010f4257824 */ /* 0x000fc400078e0206 */
[----:B------:R-:W2:Y:S01]  /*2a70*/  LDL R162, [R1+0x14] ;  /* 0x0000140001a27983 */ /* 0x000ea20000100800 */
[----:B------:R-:W-:-:S02]  /*2a80*/  MOV R118, 0x50 ;  /* 0x0000005000767802 */ /* 0x000fc40000000f00 */
[----:B------:R-:W-:Y:S02]  /*2a90*/  MOV R0, c[0x0][0x2b8] ;  /* 0x0000ae0000007a02 */ /* 0x000fe40000000f00 */
[----:B------:R-:W-:Y:S01]  /*2aa0*/  MOV R201, RZ ;  /* 0x000000ff00c97202 */ /* 0x000fe20000000f00 */
[----:B------:R-:W-:Y:S01]  /*2ab0*/  IMAD R118, R171, R118, -0x50 ;  /* 0xffffffb0ab767424 */ /* 0x000fe200078e0276 */
[----:B------:R-:W-:-:S04]  /*2ac0*/  ISETP.NE.AND P3, PT, R0, 0x1, PT ;  /* 0x000000010000780c */ /* 0x000fc80003f65270 */
[----:B-1----:R-:W-:Y:S01]  /*2ad0*/  IADD3 R2, R37, R118, RZ ;  /* 0x0000007625027210 */ /* 0x002fe20007ffe0ff */
[----:B------:R-:W-:Y:S03]  /*2ae0*/  BAR.SYNC.DEFER_BLOCKING 0x0 ;  /* 0x0000000000007b1d */ /* 0x000fe60000010000 */
[----:B------:R-:W-:-:S04]  /*2af0*/  ISETP.GE.AND P1, PT, R2, R14, PT ;  /* 0x0000000e0200720c */ /* 0x000fc80003f26270 */
[----:B------:R-:W-:Y:S02]  /*2b00*/  ISETP.GT.OR P1, PT, R37, 0x4f, P1 ;  /* 0x0000004f2500780c */ /* 0x000fe40000f24670 */
[----:B--2---:R-:W-:-:S04]  /*2b10*/  IADD3 R2, R2, R162, RZ ;  /* 0x000000a202027210 */ /* 0x004fc80007ffe0ff */
[----:B------:R-:W-:Y:S01]  /*2b20*/  MOV R0, R2 ;  /* 0x0000000200007202 */ /* 0x000fe20000000f00 */
[----:B------:R-:W-:-:S05]  /*2b30*/  @P3 IMAD.HI.U32 R3, R2, c[0x0][0x2bc], RZ ;  /* 0x0000af0002033a27 */ /* 0x000fca00078e00ff */
[----:B------:R-:W-:-:S04]  /*2b40*/  @P3 SHF.R.U32.HI R0, RZ, c[0x0][0x2c0], R3 ;  /* 0x0000b000ff003a19 */ /* 0x000fc80000011603 */
[----:B------:R-:W-:-:S04]  /*2b50*/  @!P1 IADD3 R3, P0, R0, R160, RZ ;  /* 0x000000a000039210 */ /* 0x000fc80007f1e0ff */
[----:B------:R-:W-:Y:S02]  /*2b60*/  @!P1 LEA.HI.X.SX32 R5, R0, R157, 0x1, P0 ;  /* 0x0000009d00059211 */ /* 0x000fe400000f0eff */
[----:B------:R-:W-:-:S04]  /*2b70*/  @!P1 LEA R4, P0, R3, c[0x0][0x2a0], 0x2 ;  /* 0x0000a80003049a11 */ /* 0x000fc800078010ff */
[----:B------:R-:W-:-:S05]  /*2b80*/  @!P1 LEA.HI.X R5, R3, c[0x0][0x2a4], R5, 0x2, P0 ;  /* 0x0000a90003059a11 */ /* 0x000fca00000f1405 */
[----:B------:R-:W2:Y:S01]  /*2b90*/  @!P1 LDG.E R201, [R4.64] ;  /* 0x0000000604c99981 */ /* 0x000ea2000c1e1900 */
[----:B------:R-:W-:Y:S01]  /*2ba0*/  IADD3 R0, -R0, RZ, RZ ;  /* 0x000000ff00007210 */ /* 0x000fe20007ffe1ff */
[----:B------:R-:W-:Y:S01]  /*2bb0*/  IMAD.WIDE.U32 R158, R16, c[0x0][0x1e8], RZ ;  /* 0x00007a00109e7a25 */ /* 0x000fe200078e00ff */
[----:B------:R-:W-:-:S03]  /*2bc0*/  SHF.L.U64.HI R36, R231, 0x1, R17 ;  /* 0x00000001e7247819 */ /* 0x000fc60000010211 */
[----:B------:R-:W-:Y:S02]  /*2bd0*/  IMAD R220, R0, c[0x0][0x2b8], R2 ;  /* 0x0000ae0000dc7a24 */ /* 0x000fe400078e0202 */
[----:B------:R-:W-:Y:S02]  /*2be0*/  IMAD R38, R132, -0x50, R14 ;  /* 0xffffffb084267824 */ /* 0x000fe400078e020e */
[----:B------:R-:W-:Y:S01]  /*2bf0*/  IMAD.WIDE.U32 R20, R16, c[0x0][0x210], RZ ;  /* 0x0000840010147a25 */ /* 0x000fe200078e00ff */
[----:B------:R-:W-:Y:S01]  /*2c00*/  SHF.R.S32.HI R9, RZ, 0x1f, R220 ;  /* 0x0000001fff097819 */ /* 0x000fe200000114dc */
[----:B------:R-:W-:Y:S01]  /*2c10*/  STL.64 [R1+0x18], R158 ;  /* 0x0000189e01007387 */ /* 0x000fe20000100a00 */
[----:B------:R-:W-:Y:S01]  /*2c20*/  IADD3 R8, -R6, R38, RZ ;  /* 0x0000002606087210 */ /* 0x000fe20007ffe1ff */
[----:B------:R-:W-:-:S03]  /*2c30*/  IMAD.WIDE.U32 R2, R220, c[0x0][0x1e0], RZ ;  /* 0x00007800dc027a25 */ /* 0x000fc600078e00ff */
[C---:B------:R-:W-:Y:S01]  /*2c40*/  ISETP.GE.AND P5, PT, R8.reuse, 0x1, PT ;  /* 0x000000010800780c */ /* 0x040fe20003fa6270 */
[----:B------:R-:W-:Y:S01]  /*2c50*/  IMAD R0, R9, c[0x0][0x1e0], RZ ;  /* 0x0000780009007a24 */ /* 0x000fe200078e02ff */
[----:B------:R-:W-:Y:S01]  /*2c60*/  ISETP.GE.AND P4, PT, R8, 0x11, PT ;  /* 0x000000110800780c */ /* 0x000fe20003f86270 */
[----:B------:R-:W-:Y:S01]  /*2c70*/  IMAD R156, R16, c[0x0][0x1ec], R159 ;  /* 0x00007b00109c7a24 */ /* 0x000fe200078e029f */
[----:B------:R-:W-:Y:S01]  /*2c80*/  ISETP.GE.AND P2, PT, R8, 0x21, PT ;  /* 0x000000210800780c */ /* 0x000fe20003f46270 */
[----:B------:R-:W-:Y:S01]  /*2c90*/  IMAD R0, R220, c[0x0][0x1e4], R0 ;  /* 0x00007900dc007a24 */ /* 0x000fe200078e0200 */
[----:B------:R-:W-:Y:S01]  /*2ca0*/  ISETP.GE.AND P6, PT, R8, 0x31, PT ;  /* 0x000000310800780c */ /* 0x000fe20003fc6270 */
[----:B------:R-:W-:Y:S01]  /*2cb0*/  IMAD R18, R16, c[0x0][0x214], R21 ;  /* 0x0000850010127a24 */ /* 0x000fe200078e0215 */
[----:B------:R-:W-:Y:S01]  /*2cc0*/  SHF.L.U32 R155, R231, 0x1, RZ ;  /* 0x00000001e79b7819 */ /* 0x000fe200000006ff */
[----:B------:R-:W-:Y:S01]  /*2cd0*/  STL [R1+0x30], R156 ;  /* 0x0000309c01007387 */ /* 0x000fe20000100800 */
[----:B------:R-:W-:-:S03]  /*2ce0*/  IADD3 R3, R3, R0, RZ ;  /* 0x0000000003037210 */ /* 0x000fc60007ffe0ff */
[----:B------:R-:W-:Y:S01]  /*2cf0*/  @P5 ISETP.GE.AND P1, PT, R231, c[0x0][0x1d4], PT ;  /* 0x00007500e7005a0c */ /* 0x000fe20003f26270 */
[----:B------:R-:W-:Y:S04]  /*2d00*/  STL.64 [R1+0x28], R20 ;  /* 0x0000281401007387 */ /* 0x000fe80000100a00 */
[----:B------:R-:W-:Y:S04]  /*2d10*/  STL [R1+0x38], R18 ;  /* 0x0000381201007387 */ /* 0x000fe80000100800 */
[----:B------:R-:W3:Y:S01]  /*2d20*/  LDL R163, [R1+0x10] ;  /* 0x0000100001a37983 */ /* 0x000ee20000100800 */
[----:B--2---:R-:W-:Y:S01]  /*2d30*/  SHF.R.S32.HI R13, RZ, 0x1f, R201 ;  /* 0x0000001fff0d7819 */ /* 0x004fe200000114c9 */
[----:B------:R-:W-:-:S04]  /*2d40*/  IMAD.WIDE.U32 R2, R201, c[0x0][0x1f0], R2 ;  /* 0x00007c00c9027a25 */ /* 0x000fc800078e0002 */
[----:B------:R-:W-:Y:S01]  /*2d50*/  IMAD R0, R13, c[0x0][0x1f0], RZ ;  /* 0x00007c000d007a24 */ /* 0x000fe200078e02ff */
[----:B------:R-:W-:-:S03]  /*2d60*/  IADD3 R2, P0, R2, R158, RZ ;  /* 0x0000009e02027210 */ /* 0x000fc60007f1e0ff */
[----:B------:R-:W-:-:S05]  /*2d70*/  IMAD R0, R201, c[0x0][0x1f4], R0 ;  /* 0x00007d00c9007a24 */ /* 0x000fca00078e0200 */
[----:B------:R-:W-:Y:S02]  /*2d80*/  IADD3.X R3, R156, R3, R0, P0, !PT ;  /* 0x000000039c037210 */ /* 0x000fe400007fe400 */
[----:B------:R-:W-:-:S04]  /*2d90*/  LEA R0, P0, R2, c[0x0][0x1c8], 0x1 ;  /* 0x0000720002007a11 */ /* 0x000fc800078008ff */
[----:B------:R-:W-:Y:S01]  /*2da0*/  LEA.HI.X R5, R2, c[0x0][0x1cc], R3, 0x1, P0 ;  /* 0x0000730002057a11 */ /* 0x000fe200000f0c03 */
[----:B------:R-:W-:Y:S04]  /*2db0*/  SHFL.IDX PT, R4, R0, 0x1, 0x181f ;  /* 0x00381f0000047f89 */ /* 0x000fe800000e0000 */
[----:B------:R-:W1:Y:S04]  /*2dc0*/  SHFL.IDX PT, R2, R0, RZ, 0x181f ;  /* 0x00181fff00027589 */ /* 0x000e6800000e0000 */
[----:B------:R-:W2:Y:S04]  /*2dd0*/  SHFL.IDX PT, R3, R5, RZ, 0x181f ;  /* 0x00181fff05037589 */ /* 0x000ea800000e0000 */
[----:B------:R-:W4:Y:S04]  /*2de0*/  SHFL.IDX PT, R6, R0, 0x2, 0x181f ;  /* 0x00581f0000067f89 */ /* 0x000f2800000e0000 */
[----:B------:R-:W5:Y:S04]  /*2df0*/  SHFL.IDX PT, R10, R5, 0x1, 0x181f ;  /* 0x00381f00050a7f89 */ /* 0x000f6800000e0000 */
[----:B------:R-:W3:Y:S04]  /*2e00*/  SHFL.IDX PT, R7, R5, 0x2, 0x181f ;  /* 0x00581f0005077f89 */ /* 0x000ee800000e0000 */
[----:B------:R-:W-:Y:S01]  /*2e10*/  SHFL.IDX PT, R12, R0, 0x3, 0x181f ;  /* 0x00781f00000c7f89 */ /* 0x000fe200000e0000 */
[----:B-1----:R-:W-:-:S03]  /*2e20*/  @P5 LEA R2, P0, R231, R2, 0x1 ;  /* 0x00000002e7025211 */ /* 0x002fc600078008ff */
[----:B------:R1:W3:Y:S01]  /*2e30*/  SHFL.IDX PT, R14, R0, 0x4, 0x181f ;  /* 0x00981f00000e7f89 */ /* 0x0002e200000e0000 */
[----:B--2---:R-:W-:-:S03]  /*2e40*/  @P5 LEA.HI.X R3, R231, R3, R17, 0x1, P0 ;  /* 0x00000003e7035211 */ /* 0x004fc600000f0c11 */
[----:B------:R-:W-:Y:S04]  /*2e50*/  SHFL.IDX PT, R15, R5, 0x3, 0x181f ;  /* 0x00781f00050f7f89 */ /* 0x000fe800000e0000 */
[----:B------:R2:W-:Y:S01]  /*2e60*/  @P5 LDGSTS.E.BYPASS.LTC128B.128 [R204+0x2900], [R2.64], !P1 ;  /* 0x0290000002cc5fae */ /* 0x0005e2000c901d46 */
[----:B------:R-:W-:-:S03]  /*2e70*/  @P4 ISETP.GE.AND P1, PT, R231, c[0x0][0x1d4], PT ;  /* 0x00007500e7004a0c */ /* 0x000fc60003f26270 */
[----:B------:R3:W3:Y:S01]  /*2e80*/  SHFL.IDX PT, R11, R5, 0x4, 0x181f ;  /* 0x00981f00050b7f89 */ /* 0x0006e200000e0000 */
[----:B-1----:R-:W-:-:S04]  /*2e90*/  IMAD R0, R9, c[0x0][0x208], RZ ;  /* 0x0000820009007a24 */ /* 0x002fc800078e02ff */
[----:B------:R-:W-:Y:S01]  /*2ea0*/  IMAD R0, R220, c[0x0][0x20c], R0 ;  /* 0x00008300dc007a24 */ /* 0x000fe200078e0200 */
[C---:B--2---:R-:W-:Y:S02]  /*2eb0*/  @P4 LEA R2, P0, R231.reuse, R4, 0x1 ;  /* 0x00000004e7024211 */ /* 0x044fe400078008ff */
[C---:B----4-:R-:W-:Y:S02]  /*2ec0*/  @P2 LEA R4, P5, R231.reuse, R6, 0x1 ;  /* 0x00000006e7042211 */ /* 0x050fe400078a08ff */
[C-C-:B-----5:R-:W-:Y:S02]  /*2ed0*/  @P4 LEA.HI.X R3, R231.reuse, R10, R17.reuse, 0x1, P0 ;  /* 0x0000000ae7034211 */ /* 0x160fe400000f0c11 */
[C---:B------:R-:W-:Y:S02]  /*2ee0*/  @P2 ISETP.GE.AND P0, PT, R231.reuse, c[0x0][0x1d4], PT ;  /* 0x00007500e7002a0c */ /* 0x040fe40003f06270 */
[----:B---3--:R-:W-:Y:S01]  /*2ef0*/  @P2 LEA.HI.X R5, R231, R7, R17, 0x1, P5 ;  /* 0x00000007e7052211 */ /* 0x008fe200028f0c11 */
[----:B------:R1:W-:Y:S01]  /*2f00*/  @P4 LDGSTS.E.BYPASS.LTC128B.128 [R204+0x3100], [R2.64], !P1 ;  /* 0x0310000002cc4fae */ /* 0x0003e2000c901d46 */
[----:B------:R-:W-:-:S02]  /*2f10*/  ISETP.GE.AND P5, PT, R8, 0x41, PT ;  /* 0x000000410800780c */ /* 0x000fc40003fa6270 */
[----:B------:R-:W-:-:S07]  /*2f20*/  @P6 ISETP.GE.AND P1, PT, R231, c[0x0][0x1d4], PT ;  /* 0x00007500e7006a0c */ /* 0x000fce0003f26270 */
[----:B------:R2:W-:Y:S04]  /*2f30*/  @P2 LDGSTS.E.BYPASS.LTC128B.128 [R204+0x3900], [R4.64], !P0 ;  /* 0x0390000004cc2fae */ /* 0x0005e8000c101d46 */
[C---:B------:R-:W-:Y:S02]  /*2f40*/  @P5 ISETP.GE.AND P0, PT, R231.reuse, c[0x0][0x1d4], PT ;  /* 0x00007500e7005a0c */ /* 0x040fe40003f06270 */
[----:B------:R-:W-:-:S04]  /*2f50*/  @P5 LEA R6, P2, R231, R14, 0x1 ;  /* 0x0000000ee7065211 */ /* 0x000fc800078408ff */
[----:B------:R-:W-:Y:S01]  /*2f60*/  @P5 LEA.HI.X R7, R231, R11, R17, 0x1, P2 ;  /* 0x0000000be7075211 */ /* 0x000fe200010f0c11 */
[----:B-1----:R-:W-:-:S05]  /*2f70*/  IMAD.WIDE.U32 R2, R220, c[0x0][0x208], RZ ;  /* 0x00008200dc027a25 */ /* 0x002fca00078e00ff */
[----:B------:R-:W-:Y:S01]  /*2f80*/  IADD3 R3, R3, R0, RZ ;  /* 0x0000000003037210 */ /* 0x000fe20007ffe0ff */
[----:B------:R-:W-:Y:S01]  /*2f90*/  IMAD R0, R13, c[0x0][0x218], RZ ;  /* 0x000086000d007a24 */ /* 0x000fe200078e02ff */
[----:B--2---:R-:W-:-:S03]  /*2fa0*/  @P6 LEA R4, P4, R231, R12, 0x1 ;  /* 0x0000000ce7046211 */ /* 0x004fc600078808ff */
[----:B------:R-:W-:Y:S01]  /*2fb0*/  IMAD.WIDE.U32 R2, R201, c[0x0][0x218], R2 ;  /* 0x00008600c9027a25 */ /* 0x000fe200078e0002 */
[----:B------:R-:W-:-:S05]  /*2fc0*/  @P6 LEA.HI.X R5, R231, R15, R17, 0x1, P4 ;  /* 0x0000000fe7056211 */ /* 0x000fca00020f0c11 */
[----:B------:R1:W-:Y:S04]  /*2fd0*/  @P6 LDGSTS.E.BYPASS.LTC128B.128 [R204+0x4100], [R4.64], !P1 ;  /* 0x0410000004cc6fae */ /* 0x0003e8000c901d46 */
[----:B------:R2:W-:Y:S04]  /*2fe0*/  @P5 LDGSTS.E.BYPASS.LTC128B.128 [R204+0x4900], [R6.64], !P0 ;  /* 0x0490000006cc5fae */ /* 0x0005e8000c101d46 */
[----:B------:R-:W0:Y:S01]  /*2ff0*/  LDGDEPBAR ;  /* 0x00000000000079af */ /* 0x000e220000000000 */
[----:B-1----:R-:W-:Y:S01]  /*3000*/  IMAD R4, R201, c[0x0][0x21c], R0 ;  /* 0x00008700c9047a24 */ /* 0x002fe200078e0200 */
[----:B------:R-:W-:Y:S01]  /*3010*/  IADD3 R0, P0, R2, R20, RZ ;  /* 0x0000001402007210 */ /* 0x000fe20007f1e0ff */
[----:B------:R-:W-:-:S04]  /*3020*/  DEPBAR.LE SB0, 0x1 ;  /* 0x000080400000791a */ /* 0x000fc80000000000 */
[----:B------:R-:W-:-:S04]  /*3030*/  DEPBAR.LE SB0, 0x0 ;  /* 0x000080000000791a */ /* 0x000fc80000000000 */
[----:B------:R-:W-:Y:S01]  /*3040*/  BAR.SYNC.DEFER_BLOCKING 0x0 ;  /* 0x0000000000007b1d */ /* 0x000fe20000010000 */
[----:B------:R-:W-:Y:S02]  /*3050*/  IADD3.X R2, R18, R3, R4, P0, !PT ;  /* 0x0000000312027210 */ /* 0x000fe400007fe404 */
[----:B------:R-:W-:-:S04]  /*3060*/  LEA R3, P0, R0, c[0x0][0x1f8], 0x1 ;  /* 0x00007e0000037a11 */ /* 0x000fc800078008ff */
[----:B------:R-:W-:Y:S01]  /*3070*/  LEA.HI.X R4, R0, c[0x0][0x1fc], R2, 0x1, P0 ;  /* 0x00007f0000047a11 */ /* 0x000fe200000f0c02 */
[----:B--2---:R-:W1:Y:S01]  /*3080*/  SHFL.IDX PT, R6, R3, RZ, 0x181f ;  /* 0x00181fff03067589 */ /* 0x004e6200000e0000 */
[----:B------:R-:W-:Y:S02]  /*3090*/  R2P PR, R244, 0x6 ;  /* 0x00000006f4007804 */ /* 0x000fe40000000000 */
[C---:B------:R-:W-:Y:S01]  /*30a0*/  IADD3 R0, R184.reuse, 0x20, RZ ;  /* 0x00000020b8007810 */ /* 0x040fe20007ffe0ff */
[----:B------:R-:W2:Y:S01]  /*30b0*/  SHFL.IDX PT, R7, R4, RZ, 0x181f ;  /* 0x00181fff04077589 */ /* 0x000ea200000e0000 */
[----:B------:R-:W-:Y:S02]  /*30c0*/  ISETP.GE.AND P0, PT, R231, c[0x0][0x1d4], PT ;  /* 0x00007500e7007a0c */ /* 0x000fe40003f06270 */
[----:B------:R-:W-:Y:S01]  /*30d0*/  MOV R2, 0x40 ;  /* 0x0000004000027802 */ /* 0x000fe20000000f00 */
[----:B------:R-:W3:Y:S04]  /*30e0*/  SHFL.IDX PT, R5, R3, 0x1, 0x181f ;  /* 0x00381f0003057f89 */ /* 0x000ee800000e0000 */
[----:B------:R-:W-:Y:S04]  /*30f0*/  LDSM.16.M88.4 R32, [R194] ;  /* 0x00000000c220783b */ /* 0x000fe80000000200 */
[----:B------:R-:W-:Y:S01]  /*3100*/  LDSM.16.M88.4 R52, [R184] ;  /* 0x00000000b834783b */ /* 0x000fe20000000200 */
[----:B------:R-:W-:-:S03]  /*3110*/  @P1 IADD3 R0, R184, -0x20, RZ ;  /* 0xffffffe0b8001810 */ /* 0x000fc60007ffe0ff */
[----:B------:R-:W4:Y:S01]  /*3120*/  SHFL.IDX PT, R11, R4, 0x1, 0x181f ;  /* 0x00381f00040b7f89 */ /* 0x000f2200000e0000 */
[----:B-1----:R-:W-:-:S03]  /*3130*/  IADD3 R6, P1, R6, R155, RZ ;  /* 0x0000009b06067210 */ /* 0x002fc60007f3e0ff */
[----:B------:R-:W1:Y:S01]  /*3140*/  SHFL.IDX PT, R9, R3, 0x2, 0x181f ;  /* 0x00581f0003097f89 */ /* 0x000e6200000e0000 */
[----:B--2---:R-:W-:-:S03]  /*3150*/  IADD3.X R7, R7, R36, RZ, P1, !PT ;  /* 0x0000002407077210 */ /* 0x004fc60000ffe4ff */
[----:B------:R-:W2:Y:S01]  /*3160*/  SHFL.IDX PT, R13, R4, 0x2, 0x181f ;  /* 0x00581f00040d7f89 */ /* 0x000ea200000e0000 */
[----:B---3--:R-:W-:-:S03]  /*3170*/  IADD3 R10, P1, R5, R155, RZ ;  /* 0x0000009b050a7210 */ /* 0x008fc60007f3e0ff */
[----:B------:R-:W-:Y:S04]  /*3180*/  SHFL.IDX PT, R12, R3, 0x3, 0x181f ;  /* 0x00781f00030c7f89 */ /* 0x000fe800000e0000 */
[----:B------:R-:W3:Y:S04]  /*3190*/  SHFL.IDX PT, R14, R3, 0x4, 0x181f ;  /* 0x00981f00030e7f89 */ /* 0x000ee800000e0000 */
[----:B------:R-:W5:Y:S04]  /*31a0*/  LDSM.16.M88.4 R28, [R194+0x2000] ;  /* 0x00200000c21c783b */ /* 0x000f680000000200 */
[----:B------:R-:W1:Y:S04]  /*31b0*/  SHFL.IDX PT, R5, R4, 0x3, 0x181f ;  /* 0x00781f0004057f89 */ /* 0x000e6800000e0000 */
[----:B------:R3:W2:Y:S01]  /*31c0*/  SHFL.IDX PT, R3, R4, 0x4, 0x181f ;  /* 0x00981f0004037f89 */ /* 0x0006a200000e0000 */
[----:B------:R-:W-:-:S03]  /*31d0*/  ISETP.LT.OR P6, PT, R8, 0x1, P0 ;  /* 0x000000010800780c */ /* 0x000fc600007c1670 */
[----:B------:R-:W-:Y:S04]  /*31e0*/  LDSM.16.M88.4 R24, [R197] ;  /* 0x00000000c518783b */ /* 0x000fe80000000200 */
[----:B------:R-:W5:Y:S01]  /*31f0*/  LDSM.16.M88.4 R48, [R0] ;  /* 0x000000000030783b */ /* 0x000f620000000200 */
[----:B------:R-:W-:Y:S02]  /*3200*/  SEL R2, R2, 0xffffffc0, !P2 ;  /* 0xffffffc002027807 */ /* 0x000fe40005000000 */
[C---:B------:R-:W-:Y:S01]  /*3210*/  ISETP.LT.OR P5, PT, R8.reuse, 0x11, P0 ;  /* 0x000000110800780c */ /* 0x040fe200007a1670 */
[----:B------:R-:W-:Y:S01]  /*3220*/  LDSM.16.M88.4 R76, [R184+0x800] ;  /* 0x00080000b84c783b */ /* 0x000fe20000000200 */
[C---:B------:R-:W-:Y:S02]  /*3230*/  ISETP.LT.OR P4, PT, R8.reuse, 0x21, P0 ;  /* 0x000000210800780c */ /* 0x040fe40000781670 */
[C---:B------:R-:W-:Y:S01]  /*3240*/  ISETP.LT.OR P2, PT, R8.reuse, 0x31, P0 ;  /* 0x000000310800780c */ /* 0x040fe20000741670 */
[----:B------:R-:W-:Y:S01]  /*3250*/  LDSM.16.M88.4 R88, [R184+0x1000] ;  /* 0x00100000b858783b */ /* 0x000fe20000000200 */
[----:B------:R-:W-:-:S02]  /*3260*/  ISETP.LT.OR P0, PT, R8, 0x41, P0 ;  /* 0x000000410800780c */ /* 0x000fc40000701670 */
[----:B----4-:R-:W-:Y:S01]  /*3270*/  IADD3.X R11, R11, R36, RZ, P1, !PT ;  /* 0x000000240b0b7210 */ /* 0x010fe20000ffe4ff */
[----:B------:R-:W-:Y:S01]  /*3280*/  LDSM.16.M88.4 R96, [R184+0x1800] ;  /* 0x00180000b860783b */ /* 0x000fe20000000200 */
[----:B-1----:R-:W-:-:S03]  /*3290*/  IADD3 R8, P1, R9, R155, RZ ;  /* 0x0000009b09087210 */ /* 0x002fc60007f3e0ff */
[----:B------:R-:W-:Y:S01]  /*32a0*/  LDSM.16.M88.4 R104, [R184+0x2000] ;  /* 0x00200000b868783b */ /* 0x000fe20000000200 */
[----:B--2---:R-:W-:-:S03]  /*32b0*/  IADD3.X R9, R13, R36, RZ, P1, !PT ;  /* 0x000000240d097210 */ /* 0x004fc60000ffe4ff */
[----:B------:R-:W1:Y:S01]  /*32c0*/  LDSM.16.M88.4 R20, [R197+0x2000] ;  /* 0x00200000c514783b */ /* 0x000e620000000200 */
[----:B---3--:R-:W-:-:S03]  /*32d0*/  IADD3 R4, P1, R14, R155, RZ ;  /* 0x0000009b0e047210 */ /* 0x008fc60007f3e0ff */
[----:B------:R-:W-:Y:S04]  /*32e0*/  LDSM.16.M88.4 R84, [R0+0x800] ;  /* 0x000800000054783b */ /* 0x000fe80000000200 */
[----:B------:R-:W-:Y:S04]  /*32f0*/  LDSM.16.M88.4 R92, [R0+0x1000] ;  /* 0x00100000005c783b */ /* 0x000fe80000000200 */
[----:B------:R-:W-:Y:S04]  /*3300*/  LDSM.16.M88.4 R100, [R0+0x1800] ;  /* 0x001800000064783b */ /* 0x000fe80000000200 */
[----:B------:R-:W-:Y:S04]  /*3310*/  LDSM.16.M88.4 R108, [R0+0x2000] ;  /* 0x00200000006c783b */ /* 0x000fe80000000200 */
[----:B------:R-:W-:Y:S01]  /*3320*/  @!PT LDS RZ, [RZ] ;  /* 0x00000000fffff984 */ /* 0x000fe20000000800 */
[----:B------:R-:W-:Y:S01]  /*3330*/  @!PT LDS RZ, [RZ] ;  /* 0x00000000fffff984 */ /* 0x000fe20000000800 */
[----:B------:R-:W-:Y:S01]  /*3340*/  @!PT LDS RZ, [RZ] ;  /* 0x00000000fffff984 */ /* 0x000fe20000000800 */
[----:B------:R2:W-:Y:S04]  /*3350*/  LDGSTS.E.BYPASS.LTC128B.128 [R204+0x100], [R6.64], !P6 ;  /* 0x0010000006cc7fae */ /* 0x0005e8000f101d46 */
[----:B------:R3:W-:Y:S04]  /*3360*/  LDGSTS.E.BYPASS.LTC128B.128 [R204+0x900], [R10.64], !P5 ;  /* 0x009000000acc7fae */ /* 0x0007e8000e901d46 */
[----:B------:R3:W-:Y:S01]  /*3370*/  LDGSTS.E.BYPASS.LTC128B.128 [R204+0x1100], [R8.64], !P4 ;  /* 0x0110000008cc7fae */ /* 0x0007e2000e101d46 */
[----:B-----5:R-:W-:Y:S01]  /*3380*/  HMMA.16816.F32 R56, R28, R52, RZ ;  /* 0x000000341c38723c */ /* 0x020fe200000018ff */
[----:B--2---:R-:W-:-:S07]  /*3390*/  IADD3 R6, P6, R12, R155, RZ ;  /* 0x0000009b0c067210 */ /* 0x004fce0007fde0ff */
[----:B------:R-:W-:Y:S01]  /*33a0*/  HMMA.16816.F32 R12, R32, R52, RZ ;  /* 0x00000034200c723c */ /* 0x000fe200000018ff */
[-C--:B------:R-:W-:Y:S02]  /*33b0*/  IADD3.X R7, R5, R36.reuse, RZ, P6, !PT ;  /* 0x0000002405077210 */ /* 0x080fe400037fe4ff */
[----:B------:R-:W-:Y:S02]  /*33c0*/  IADD3.X R5, R3, R36, RZ, P1, !PT ;  /* 0x0000002403057210 */ /* 0x000fe40000ffe4ff */
[----:B------:R-:W-:Y:S01]  /*33d0*/  IADD3 R3, R184, R2, RZ ;  /* 0x00000002b8037210 */ /* 0x000fe20007ffe0ff */
[----:B------:R2:W-:Y:S04]  /*33e0*/  LDGSTS.E.BYPASS.LTC128B.128 [R204+0x1900], [R6.64], !P2 ;  /* 0x0190000006cc7fae */ /* 0x0005e8000d101d46 */
[----:B------:R2:W-:Y:S04]  /*33f0*/  LDGSTS.E.BYPASS.LTC128B.128 [R204+0x2100], [R4.64], !P0 ;  /* 0x0210000004cc7fae */ /* 0x0005e8000c101d46 */
[----:B------:R-:W-:Y:S04]  /*3400*/  LDSM.16.M88.4 R44, [R3] ;  /* 0x00000000032c783b */ /* 0x000fe80000000200 */
[----:B------:R-:W4:Y:S01]  /*3410*/  LDSM.16.M88.4 R16, [R195] ;  /* 0x00000000c310783b */ /* 0x000f220000000200 */
[----:B------:R-:W-:-:S03]  /*3420*/  IADD3 R189, R2, R0, RZ ;  /* 0x0000000002bd7210 */ /* 0x000fc60007ffe0ff */
[----:B---3--:R-:W-:Y:S02]  /*3430*/  LDSM.16.M88.4 R8, [R196] ;  /* 0x00000000c408783b */ /* 0x008fe40000000200 */
[-C--:B------:R-:W-:Y:S02]  /*3440*/  HMMA.16816.F32 R60, R24, R48.reuse, R12 ;  /* 0x00000030183c723c */ /* 0x080fe4000000180c */
[----:B------:R-:W3:Y:S04]  /*3450*/  LDSM.16.M88.4 R12, [R195+0x2000] ;  /* 0x00200000c30c783b */ /* 0x000ee80000000200 */
[----:B------:R-:W5:Y:S02]  /*3460*/  LDSM.16.M88.4 R40, [R189] ;  /* 0x00000000bd28783b */ /* 0x000f640000000200 */
[----:B-1----:R-:W-:Y:S02]  /*3470*/  HMMA.16816.F32 R56, R20, R48, R56 ;  /* 0x000000301438723c */ /* 0x002fe40000001838 */
[----:B------:R-:W0:Y:S04]  /*3480*/  LDGDEPBAR ;  /* 0x00000000000079af */ /* 0x000e280000000000 */
[----:B--2---:R-:W1:Y:S02]  /*3490*/  LDSM.16.M88.4 R4, [R196+0x2000] ;  /* 0x00200000c404783b */ /* 0x004e640000000200 */
[----:B------:R-:W-:Y:S08]  /*34a0*/  HMMA.16816.F32 R68, R32, R54, RZ ;  /* 0x000000362044723c */ /* 0x000ff000000018ff */
[----:B----4-:R-:W-:Y:S08]  /*34b0*/  HMMA.16816.F32 R64, R16, R44, R60 ;  /* 0x0000002c1040723c */ /* 0x010ff0000000183c */
[----:B------:R-:W-:Y:S08]  /*34c0*/  HMMA.16816.F32 R60, R28, R54, RZ ;  /* 0x000000361c3c723c */ /* 0x000ff000000018ff */
[----:B---3--:R-:W-:Y:S08]  /*34d0*/  HMMA.16816.F32 R52, R12, R44, R56 ;  /* 0x0000002c0c34723c */ /* 0x008ff00000001838 */
[----:B------:R-:W-:Y:S08]  /*34e0*/  HMMA.16816.F32 R56, R24, R50, R68 ;  /* 0x000000321838723c */ /* 0x000ff00000001844 */
[----:B-----5:R-:W-:Y:S08]  /*34f0*/  HMMA.16816.F32 R68, R8, R40, R64 ;  /* 0x000000280844723c */ /* 0x020ff00000001840 */
[----:B------:R-:W-:Y:S01]  /*3500*/  HMMA.16816.F32 R64, R20, R50, R60 ;  /* 0x000000321440723c */ /* 0x000fe2000000183c */
[----:B------:R-:W2:Y:S07]  /*3510*/  LDSM.16.M88.4 R48, [R3+0x800] ;  /* 0x000800000330783b */ /* 0x000eae0000000200 */
[----:B------:R-:W-:Y:S08]  /*3520*/  HMMA.16816.F32 R60, R32, R76, RZ ;  /* 0x0000004c203c723c */ /* 0x000ff000000018ff */
[----:B-1----:R-:W-:Y:S08]  /*3530*/  HMMA.16816.F32 R80, R4, R40, R52 ;  /* 0x000000280450723c */ /* 0x002ff00000001834 */
[----:B------:R-:W-:Y:S01]  /*3540*/  HMMA.16816.F32 R52, R16, R46, R56 ;  /* 0x0000002e1034723c */ /* 0x000fe20000001838 */
[----:B------:R-:W-:-:S07]  /*3550*/  FMUL.FTZ R0, R68, c[0x0][0x320] ;  /* 0x0000c80044007a20 */ /* 0x000fce0000410000 */
[----:B------:R-:W-:Y:S01]  /*3560*/  HMMA.16816.F32 R56, R28, R76, RZ ;  /* 0x0000004c1c38723c */ /* 0x000fe200000018ff */
[----:B------:R1:W3:Y:S07]  /*3570*/  MUFU.TANH R154, R0 ;  /* 0x00000000009a7308 */ /* 0x0002ee0000002400 */
[----:B------:R-:W-:Y:S01]  /*3580*/  HMMA.16816.F32 R60, R24, R84, R60 ;  /* 0x00000054183c723c */ /* 0x000fe2000000183c */
[----:B-1----:R-:W-:-:S07]  /*3590*/  FMUL.FTZ R0, R69, c[0x0][0x320] ;  /* 0x0000c80045007a20 */ /* 0x002fce0000410000 */
[----:B------:R-:W-:Y:S01]  /*35a0*/  HMMA.16816.F32 R64, R12, R46, R64 ;  /* 0x0000002e0c40723c */ /* 0x000fe20000001840 */
[----:B------:R-:W1:Y:S01]  /*35b0*/  LDSM.16.M88.4 R44, [R189+0x800] ;  /* 0x00080000bd2c783b */ /* 0x000e620000000200 */
[----:B------:R4:W1:Y:S02]  /*35c0*/  MUFU.TANH R153, R0 ;  /* 0x0000000000997308 */ /* 0x0008640000002400 */
[----:B----4-:R-:W-:-:S06]  /*35d0*/  FMUL.FTZ R0, R70, c[0x0][0x320] ;  /* 0x0000c80046007a20 */ /* 0x010fcc0000410000 */
[----:B------:R4:W1:Y:S02]  /*35e0*/  MUFU.TANH R152, R0 ;  /* 0x0000000000987308 */ /* 0x0008640000002400 */
[----:B----4-:R-:W-:Y:S02]  /*35f0*/  FMUL.FTZ R0, R71, c[0x0][0x320] ;  /* 0x0000c80047007a20 */ /* 0x010fe40000410000 */
[----:B------:R-:W-:Y:S04]  /*3600*/  HMMA.16816.F32 R68, R8, R42, R52 ;  /* 0x0000002a0844723c */ /* 0x000fe80000001834 */
[----:B------:R4:W1:Y:S04]  /*3610*/  MUFU.TANH R151, R0 ;  /* 0x0000000000977308 */ /* 0x0008680000002400 */
[----:B------:R-:W-:Y:S01]  /*3620*/  HMMA.16816.F32 R52, R20, R84, R56 ;  /* 0x000000541434723c */ /* 0x000fe20000001838 */
[----:B----4-:R-:W-:-:S07]  /*3630*/  FMUL.FTZ R0, R80, c[0x0][0x320] ;  /* 0x0000c80050007a20 */ /* 0x010fce0000410000 */
[----:B------:R-:W-:Y:S01]  /*3640*/  HMMA.16816.F32 R56, R32, R78, RZ ;  /* 0x0000004e2038723c */ /* 0x000fe200000018ff */
[----:B------:R4:W1:Y:S07]  /*3650*/  MUFU.TANH R150, R0 ;  /* 0x0000000000967308 */ /* 0x00086e0000002400 */
[----:B--2---:R-:W-:Y:S01]  /*3660*/  HMMA.16816.F32 R60, R16, R48, R60 ;  /* 0x00000030103c723c */ /* 0x004fe2000000183c */
[----:B----4-:R-:W-:-:S04]  /*3670*/  FMUL.FTZ R0, R81, c[0x0][0x320] ;  /* 0x0000c80051007a20 */ /* 0x010fc80000410000 */
[----:B------:R2:W4:Y:S03]  /*3680*/  MUFU.TANH R149, R0 ;  /* 0x0000000000957308 */ /* 0x0005260000002400 */
[----:B------:R-:W-:Y:S01]  /*3690*/  HMMA.16816.F32 R72, R4, R42, R64 ;  /* 0x0000002a0448723c */ /* 0x000fe20000001840 */
[----:B--2---:R-:W-:-:S04]  /*36a0*/  FMUL.FTZ R0, R82, c[0x0][0x320] ;  /* 0x0000c80052007a20 */ /* 0x004fc80000410000 */
[----:B------:R2:W1:Y:S03]  /*36b0*/  MUFU.TANH R145, R0 ;  /* 0x0000000000917308 */ /* 0x0004660000002400 */
[----:B------:R-:W-:Y:S01]  /*36c0*/  HMMA.16816.F32 R64, R28, R78, RZ ;  /* 0x0000004e1c40723c */ /* 0x000fe200000018ff */
[----:B--2---:R-:W-:-:S04]  /*36d0*/  FMUL.FTZ R0, R83, c[0x0][0x320] ;  /* 0x0000c80053007a20 */ /* 0x004fc80000410000 */
[----:B------:R2:W1:Y:S03]  /*36e0*/  MUFU.TANH R146, R0 ;  /* 0x0000000000927308 */ /* 0x0004660000002400 */
[----:B------:R-:W-:Y:S01]  /*36f0*/  HMMA.16816.F32 R40, R12, R48, R52 ;  /* 0x000000300c28723c */ /* 0x000fe20000001834 */
[----:B--2---:R-:W-:-:S04]  /*3700*/  FMUL.FTZ R0, R68, c[0x0][0x320] ;  /* 0x0000c80044007a20 */ /* 0x004fc80000410000 */
[----:B------:R2:W1:Y:S03]  /*3710*/  MUFU.TANH R148, R0 ;  /* 0x0000000000947308 */ /* 0x0004660000002400 */
[----:B------:R-:W-:Y:S01]  /*3720*/  HMMA.16816.F32 R52, R24, R86, R56 ;  /* 0x000000561834723c */ /* 0x000fe20000001838 */
[----:B--2---:R-:W-:-:S04]  /*3730*/  FMUL.FTZ R0, R69, c[0x0][0x320] ;  /* 0x0000c80045007a20 */ /* 0x004fc80000410000 */
[----:B------:R2:W1:Y:S03]  /*3740*/  MUFU.TANH R147, R0 ;  /* 0x0000000000937308 */ /* 0x0004660000002400 */
[----:B------:R-:W-:Y:S01]  /*3750*/  HMMA.16816.F32 R64, R20, R86, R64 ;  /* 0x000000561440723c */ /* 0x000fe20000001840 */
[----:B--2---:R-:W-:-:S04]  /*3760*/  FMUL.FTZ R0, R70, c[0x0][0x320] ;  /* 0x0000c80046007a20 */ /* 0x004fc80000410000 */
[----:B------:R2:W1:Y:S02]  /*3770*/  MUFU.TANH R144, R0 ;  /* 0x0000000000907308 */ /* 0x0004640000002400 */
[----:B--2---:R-:W-:Y:S02]  /*3780*/  FMUL.FTZ R0, R71, c[0x0][0x320] ;  /* 0x0000c80047007a20 */ /* 0x004fe40000410000 */
[----:B-1----:R-:W-:Y:S04]  /*3790*/  HMMA.16816.F32 R68, R8, R44, R60 ;  /* 0x0000002c0844723c */ /* 0x002fe8000000183c */
[----:B------:R1:W2:Y:S04]  /*37a0*/  MUFU.TANH R143, R0 ;  /* 0x00000000008f7308 */ /* 0x0002a80000002400 */
[----:B------:R-:W-:Y:S01]  /*37b0*/  HMMA.16816.F32 R60, R32, R88, RZ ;  /* 0x00000058203c723c */ /* 0x000fe200000018ff */
[----:B-1----:R-:W-:-:S04]  /*37c0*/  FMUL.FTZ R0, R72, c[0x0][0x320] ;  /* 0x0000c80048007a20 */ /* 0x002fc80000410000 */
[----:B------:R1:W1:Y:S03]  /*37d0*/  MUFU.TANH R142, R0 ;  /* 0x00000000008e7308 */ /* 0x0002660000002400 */
[----:B------:R-:W-:Y:S01]  /*37e0*/  HMMA.16816.F32 R76, R4, R44, R40 ;  /* 0x0000002c044c723c */ /* 0x000fe20000001828 */
[----:B------:R-:W5:Y:S07]  /*37f0*/  LDSM.16.M88.4 R40, [R3+0x1000] ;  /* 0x001000000328783b */ /* 0x000f6e0000000200 */
[----:B------:R-:W-:Y:S01]  /*3800*/  HMMA.16816.F32 R52, R16, R50, R52 ;  /* 0x000000321034723c */ /* 0x000fe20000001834 */
[----:B-1----:R-:W-:-:S04]  /*3810*/  FMUL.FTZ R0, R73, c[0x0][0x320] ;  /* 0x0000c80049007a20 */ /* 0x002fc80000410000 */
[----:B------:R1:W1:Y:S03]  /*3820*/  MUFU.TANH R141, R0 ;  /* 0x00000000008d7308 */ /* 0x0002660000002400 */
[----:B------:R-:W-:Y:S01]  /*3830*/  HMMA.16816.F32 R56, R28, R88, RZ ;  /* 0x000000581c38723c */ /* 0x000fe200000018ff */
[----:B-1----:R-:W-:-:S04]  /*3840*/  FMUL.FTZ R0, R74, c[0x0][0x320] ;  /* 0x0000c8004a007a20 */ /* 0x002fc80000410000 */
[----:B------:R1:W1:Y:S03]  /*3850*/  MUFU.TANH R137, R0 ;  /* 0x0000000000897308 */ /* 0x0002660000002400 */
[----:B------:R-:W-:Y:S01]  /*3860*/  HMMA.16816.F32 R64, R12, R50, R64 ;  /* 0x000000320c40723c */ /* 0x000fe20000001840 */
[----:B------:R-:W2:Y:S01]  /*3870*/  LDSM.16.M88.4 R48, [R189+0x1000] ;  /* 0x00100000bd30783b */ /* 0x000ea20000000200 */
[----:B-1----:R-:W-:-:S04]  /*3880*/  FMUL.FTZ R0, R75, c[0x0][0x320] ;  /* 0x0000c8004b007a20 */ /* 0x002fc80000410000 */
[----:B------:R1:W1:Y:S02]  /*3890*/  MUFU.TANH R138, R0 ;  /* 0x00000000008a7308 */ /* 0x0002640000002400 */
[----:B------:R-:W-:Y:S01]  /*38a0*/  HMMA.16816.F32 R60, R24, R92, R60 ;  /* 0x0000005c183c723c */ /* 0x000fe2000000183c */
[----:B-1----:R-:W-:-:S05]  /*38b0*/  FMUL.FTZ R0, R68, c[0x0][0x320] ;  /* 0x0000c80044007a20 */ /* 0x002fca0000410000 */
[----:B------:R1:W1:Y:S02]  /*38c0*/  MUFU.TANH R140, R0 ;  /* 0x00000000008c7308 */ /* 0x0002640000002400 */
[----:B-1----:R-:W-:-:S06]  /*38d0*/  FMUL.FTZ R0, R69, c[0x0][0x320] ;  /* 0x0000c80045007a20 */ /* 0x002fcc0000410000 */
[----:B------:R1:W1:Y:S02]  /*38e0*/  MUFU.TANH R139, R0 ;  /* 0x00000000008b7308 */ /* 0x0002640000002400 */
[----:B-1----:R-:W-:-:S06]  /*38f0*/  FMUL.FTZ R0, R70, c[0x0][0x320] ;  /* 0x0000c80046007a20 */ /* 0x002fcc0000410000 */
[----:B------:R1:W1:Y:S01]  /*3900*/  MUFU.TANH R136, R0 ;  /* 0x0000000000887308 */ /* 0x0002620000002400 */
[----:B------:R-:W-:Y:S01]  /*3910*/  HMMA.16816.F32 R72, R4, R46, R64 ;  /* 0x0000002e0448723c */ /* 0x000fe20000001840 */
[----:B-1----:R-:W-:-:S07]  /*3920*/  FMUL.FTZ R0, R71, c[0x0][0x320] ;  /* 0x0000c80047007a20 */ /* 0x002fce0000410000 */
[----:B------:R-:W-:Y:S01]  /*3930*/  HMMA.16816.F32 R68, R8, R46, R52 ;  /* 0x0000002e0844723c */ /* 0x000fe20000001834 */
[----:B------:R1:W1:Y:S07]  /*3940*/  MUFU.TANH R135, R0 ;  /* 0x0000000000877308 */ /* 0x00026e0000002400 */
[----:B------:R-:W-:Y:S01]  /*3950*/  HMMA.16816.F32 R52, R20, R92, R56 ;  /* 0x0000005c1434723c */ /* 0x000fe20000001838 */
[----:B-1----:R-:W-:-:S07]  /*3960*/  FMUL.FTZ R0, R76, c[0x0][0x320] ;  /* 0x0000c8004c007a20 */ /* 0x002fce0000410000 */
[-C--:B------:R-:W-:Y:S01]  /*3970*/  HMMA.16816.F32 R56, R32, R90.reuse, RZ ;  /* 0x0000005a2038723c */ /* 0x080fe200000018ff */
[----:B------:R1:W1:Y:S07]  /*3980*/  MUFU.TANH R134, R0 ;  /* 0x0000000000867308 */ /* 0x00026e0000002400 */
[----:B------:R-:W-:Y:S01]  /*3990*/  HMMA.16816.F32 R64, R28, R90, RZ ;  /* 0x0000005a1c40723c */ /* 0x000fe200000018ff */
[----:B-1----:R-:W-:-:S07]  /*39a0*/  FMUL.FTZ R0, R77, c[0x0][0x320] ;  /* 0x0000c8004d007a20 */ /* 0x002fce0000410000 */
[----:B-----5:R-:W-:Y:S01]  /*39b0*/  HMMA.16816.F32 R60, R16, R40, R60 ;  /* 0x00000028103c723c */ /* 0x020fe2000000183c */
[----:B------:R1:W1:Y:S02]  /*39c0*/  MUFU.TANH R133, R0 ;  /* 0x0000000000857308 */ /* 0x0002640000002400 */
[----:B-1----:R-:W-:-:S06]  /*39d0*/  FMUL.FTZ R0, R78, c[0x0][0x320] ;  /* 0x0000c8004e007a20 */ /* 0x002fcc0000410000 */
[----:B------:R1:W1:Y:S01]  /*39e0*/  MUFU.TANH R89, R0 ;  /* 0x0000000000597308 */ /* 0x0002620000002400 */
[----:B------:R-:W-:Y:S01]  /*39f0*/  HMMA.16816.F32 R44, R12, R40, R52 ;  /* 0x000000280c2c723c */ /* 0x000fe20000001834 */
[----:B-1----:R-:W-:-:S06]  /*3a00*/  FMUL.FTZ R0, R79, c[0x0][0x320] ;  /* 0x0000c8004f007a20 */ /* 0x002fcc0000410000 */
[----:B------:R1:W1:Y:S01]  /*3a10*/  MUFU.TANH R122, R0 ;  /* 0x00000000007a7308 */ /* 0x0002620000002400 */
[----:B------:R-:W-:Y:S01]  /*3a20*/  HMMA.16816.F32 R52, R24, R94, R56 ;  /* 0x0000005e1834723c */ /* 0x000fe20000001838 */
[----:B-1----:R-:W-:-:S06]  /*3a30*/  FMUL.FTZ R0, R68, c[0x0][0x320] ;  /* 0x0000c80044007a20 */ /* 0x002fcc0000410000 */
[----:B------:R1:W1:Y:S01]  /*3a40*/  MUFU.TANH R131, R0 ;  /* 0x0000000000837308 */ /* 0x0002620000002400 */
[----:B------:R-:W-:Y:S01]  /*3a50*/  HMMA.16816.F32 R64, R20, R94, R64 ;  /* 0x0000005e1440723c */ /* 0x000fe20000001840 */
[----:B-1----:R-:W-:-:S06]  /*3a60*/  FMUL.FTZ R0, R69, c[0x0][0x320] ;  /* 0x0000c80045007a20 */ /* 0x002fcc0000410000 */
[----:B------:R1:W1:Y:S02]  /*3a70*/  MUFU.TANH R123, R0 ;  /* 0x00000000007b7308 */ /* 0x0002640000002400 */
[----:B-1----:R-:W-:-:S06]  /*3a80*/  FMUL.FTZ R0, R70, c[0x0][0x320] ;  /* 0x0000c80046007a20 */ /* 0x002fcc0000410000 */
[----:B------:R1:W1:Y:S01]  /*3a90*/  MUFU.TANH R121, R0 ;  /* 0x0000000000797308 */ /* 0x0002620000002400 */
[----:B--2---:R-:W-:Y:S01]  /*3aa0*/  HMMA.16816.F32 R76, R4, R48, R44 ;  /* 0x00000030044c723c */ /* 0x004fe2000000182c */
[----:B-1----:R-:W-:-:S07]  /*3ab0*/  FMUL.FTZ R0, R71, c[0x0][0x320] ;  /* 0x0000c80047007a20 */ /* 0x002fce0000410000 */
[----:B------:R-:W-:Y:S01]  /*3ac0*/  HMMA.16816.F32 R68, R8, R48, R60 ;  /* 0x000000300844723c */ /* 0x000fe2000000183c */
[----:B------:R1:W2:Y:S07]  /*3ad0*/  MUFU.TANH R120, R0 ;  /* 0x0000000000787308 */ /* 0x0002ae0000002400 */
[----:B------:R-:W-:Y:S01]  /*3ae0*/  HMMA.16816.F32 R60, R32, R96, RZ ;  /* 0x00000060203c723c */ /* 0x000fe200000018ff */
[----:B-1----:R-:W-:-:S04]  /*3af0*/  FMUL.FTZ R0, R72, c[0x0][0x320] ;  /* 0x0000c80048007a20 */ /* 0x002fc80000410000 */
[----:B------:R1:W1:Y:S03]  /*3b00*/  MUFU.TANH R93, R0 ;  /* 0x00000000005d7308 */ /* 0x0002660000002400 */
[----:B------:R-:W-:Y:S01]  /*3b10*/  HMMA.16816.F32 R44, R16, R42, R52 ;  /* 0x0000002a102c723c */ /* 0x000fe20000001834 */
[----:B------:R-:W5:Y:S01]  /*3b20*/  LDSM.16.M88.4 R52, [R3+0x1800] ;  /* 0x001800000334783b */ /* 0x000f620000000200 */
[----:B-1----:R-:W-:-:S04]  /*3b30*/  FMUL.FTZ R0, R73, c[0x0][0x320] ;  /* 0x0000c80049007a20 */ /* 0x002fc80000410000 */
[----:B------:R1:W1:Y:S02]  /*3b40*/  MUFU.TANH R119, R0 ;  /* 0x0000000000777308 */ /* 0x0002640000002400 */
[----:B------:R-:W-:Y:S01]  /*3b50*/  HMMA.16816.F32 R64, R12, R42, R64 ;  /* 0x0000002a0c40723c */ /* 0x000fe20000001840 */
[----:B------:R-:W2:Y:S01]  /*3b60*/  LDSM.16.M88.4 R40, [R189+0x1800] ;  /* 0x00180000bd28783b */ /* 0x000ea20000000200 */
[----:B-1----:R-:W-:-:S04]  /*3b70*/  FMUL.FTZ R0, R74, c[0x0][0x320] ;  /* 0x0000c8004a007a20 */ /* 0x002fc80000410000 */
[----:B------:R1:W1:Y:S02]  /*3b80*/  MUFU.TANH R39, R0 ;  /* 0x0000000000277308 */ /* 0x0002640000002400 */
[----:B------:R-:W-:Y:S01]  /*3b90*/  HMMA.16816.F32 R56, R28, R96, RZ ;  /* 0x000000601c38723c */ /* 0x000fe200000018ff */
[----:B-1----:R-:W-:-:S05]  /*3ba0*/  FMUL.FTZ R0, R75, c[0x0][0x320] ;  /* 0x0000c8004b007a20 */ /* 0x002fca0000410000 */
[----:B------:R1:W1:Y:S02]  /*3bb0*/  MUFU.TANH R94, R0 ;  /* 0x00000000005e7308 */ /* 0x0002640000002400 */
[----:B------:R-:W-:Y:S01]  /*3bc0*/  HMMA.16816.F32 R60, R24, R100, R60 ;  /* 0x00000064183c723c */ /* 0x000fe2000000183c */
[----:B-1----:R-:W-:-:S05]  /*3bd0*/  FMUL.FTZ R0, R68, c[0x0][0x320] ;  /* 0x0000c80044007a20 */ /* 0x002fca0000410000 */
[----:B------:R1:W1:Y:S02]  /*3be0*/  MUFU.TANH R117, R0 ;  /* 0x0000000000757308 */ /* 0x0002640000002400 */
[----:B-1----:R-:W-:-:S06]  /*3bf0*/  FMUL.FTZ R0, R69, c[0x0][0x320] ;  /* 0x0000c80045007a20 */ /* 0x002fcc0000410000 */
[----:B------:R1:W1:Y:S01]  /*3c00*/  MUFU.TANH R116, R0 ;  /* 0x0000000000747308 */ /* 0x0002620000002400 */
[----:B------:R-:W-:Y:S01]  /*3c10*/  HMMA.16816.F32 R72, R4, R50, R64 ;  /* 0x000000320448723c */ /* 0x000fe20000001840 */
[----:B-1----:R-:W-:-:S06]  /*3c20*/  FMUL.FTZ R0, R70, c[0x0][0x320] ;  /* 0x0000c80046007a20 */ /* 0x002fcc0000410000 */
[----:B------:R1:W1:Y:S02]  /*3c30*/  MUFU.TANH R87, R0 ;  /* 0x0000000000577308 */ /* 0x0002640000002400 */
[----:B-1----:R-:W-:Y:S02]  /*3c40*/  FMUL.FTZ R0, R71, c[0x0][0x320] ;  /* 0x0000c80047007a20 */ /* 0x002fe40000410000 */
[----:B------:R-:W-:Y:S04]  /*3c50*/  HMMA.16816.F32 R68, R8, R50, R44 ;  /* 0x000000320844723c */ /* 0x000fe8000000182c */
[----:B------:R1:W1:Y:S04]  /*3c60*/  MUFU.TANH R112, R0 ;  /* 0x0000000000707308 */ /* 0x0002680000002400 */
[----:B------:R-:W-:Y:S01]  /*3c70*/  HMMA.16816.F32 R44, R20, R100, R56 ;  /* 0x00000064142c723c */ /* 0x000fe20000001838 */
[----:B-1----:R-:W-:-:S07]  /*3c80*/  FMUL.FTZ R0, R76, c[0x0][0x320] ;  /* 0x0000c8004c007a20 */ /* 0x002fce0000410000 */
[----:B------:R-:W-:Y:S01]  /*3c90*/  HMMA.16816.F32 R48, R32, R98, RZ ;  /* 0x000000622030723c */ /* 0x000fe200000018ff */
[----:B------:R1:W1:Y:S07]  /*3ca0*/  MUFU.TANH R115, R0 ;  /* 0x0000000000737308 */ /* 0x00026e0000002400 */
[----:B-----5:R-:W-:Y:S01]  /*3cb0*/  HMMA.16816.F32 R56, R16, R52, R60 ;  /* 0x000000341038723c */ /* 0x020fe2000000183c */
[----:B-1----:R-:W-:-:S04]  /*3cc0*/  FMUL.FTZ R0, R77, c[0x0][0x320] ;  /* 0x0000c8004d007a20 */ /* 0x002fc80000410000 */
[----:B------:R1:W1:Y:S03]  /*3cd0*/  MUFU.TANH R124, R0 ;  /* 0x00000000007c7308 */ /* 0x0002660000002400 */
[----:B------:R-:W-:Y:S01]  /*3ce0*/  HMMA.16816.F32 R60, R28, R98, RZ ;  /* 0x000000621c3c723c */ /* 0x000fe200000018ff */
[----:B-1----:R-:W-:-:S04]  /*3cf0*/  FMUL.FTZ R0, R78, c[0x0][0x320] ;  /* 0x0000c8004e007a20 */ /* 0x002fc80000410000 */
[----:B------:R1:W1:Y:S03]  /*3d00*/  MUFU.TANH R127, R0 ;  /* 0x00000000007f7308 */ /* 0x0002660000002400 */
[----:B------:R-:W-:Y:S01]  /*3d10*/  HMMA.16816.F32 R44, R12, R52, R44 ;  /* 0x000000340c2c723c */ /* 0x000fe2000000182c */
[----:B-1----:R-:W-:-:S04]  /*3d20*/  FMUL.FTZ R0, R79, c[0x0][0x320] ;  /* 0x0000c8004f007a20 */ /* 0x002fc80000410000 */
[----:B------:R1:W1:Y:S03]  /*3d30*/  MUFU.TANH R128, R0 ;  /* 0x0000000000807308 */ /* 0x0002660000002400 */
[----:B------:R-:W-:Y:S01]  /*3d40*/  HMMA.16816.F32 R48, R24, R102, R48 ;  /* 0x000000661830723c */ /* 0x000fe20000001830 */
[----:B-1----:R-:W-:-:S04]  /*3d50*/  FMUL.FTZ R0, R68, c[0x0][0x320] ;  /* 0x0000c80044007a20 */ /* 0x002fc80000410000 */
[----:B------:R1:W1:Y:S02]  /*3d60*/  MUFU.TANH R86, R0 ;  /* 0x0000000000567308 */ /* 0x0002640000002400 */
[----:B-1----:R-:W-:-:S06]  /*3d70*/  FMUL.FTZ R0, R69, c[0x0][0x320] ;  /* 0x0000c80045007a20 */ /* 0x002fcc0000410000 */
[----:B------:R1:W1:Y:S01]  /*3d80*/  MUFU.TANH R85, R0 ;  /* 0x0000000000557308 */ /* 0x0002620000002400 */
[----:B------:R-:W-:Y:S01]  /*3d90*/  HMMA.16816.F32 R64, R20, R102, R60 ;  /* 0x000000661440723c */ /* 0x000fe2000000183c */
[----:B-1----:R-:W-:-:S06]  /*3da0*/  FMUL.FTZ R0, R70, c[0x0][0x320] ;  /* 0x0000c80046007a20 */ /* 0x002fcc0000410000 */
[----:B------:R1:W1:Y:S01]  /*3db0*/  MUFU.TANH R113, R0 ;  /* 0x0000000000717308 */ /* 0x0002620000002400 */
[----:B------:R-:W-:Y:S01]  /*3dc0*/  HMMA.16816.F32 R60, R32, R104, RZ ;  /* 0x00000068203c723c */ /* 0x000fe200000018ff */
[----:B-1----:R-:W-:-:S07]  /*3dd0*/  FMUL.FTZ R0, R71, c[0x0][0x320] ;  /* 0x0000c80047007a20 */ /* 0x002fce0000410000 */
[----:B--2---:R-:W-:Y:S01]  /*3de0*/  HMMA.16816.F32 R68, R8, R40, R56 ;  /* 0x000000280844723c */ /* 0x004fe20000001838 */
[----:B------:R1:W2:Y:S02]  /*3df0*/  MUFU.TANH R114, R0 ;  /* 0x0000000000727308 */ /* 0x0002a40000002400 */
[----:B-1----:R-:W-:-:S06]  /*3e00*/  FMUL.FTZ R0, R72, c[0x0][0x320] ;  /* 0x0000c80048007a20 */ /* 0x002fcc0000410000 */
[----:B------:R1:W1:Y:S01]  /*3e10*/  MUFU.TANH R125, R0 ;  /* 0x00000000007d7308 */ /* 0x0002620000002400 */
        /* <DEDUP_REMOVED lines=16> */
[----:B------:R-:W-:Y:S01]  /*3f20*/  HMMA.16816.F32 R32, R32, R106, RZ ;  /* 0x0000006a2020723c */ /* 0x000fe200000018ff */
[----:B-1----:R-:W-:-:S06]  /*3f30*/  FMUL.FTZ R0, R70, c[0x0][0x320] ;  /* 0x0000c80046007a20 */ /* 0x002fcc0000410000 */
[----:B------:R1:W1:Y:S01]  /*3f40*/  MUFU.TANH R82, R0 ;  /* 0x0000000000527308 */ /* 0x0002620000002400 */
[----:B------:R-:W-:Y:S01]  /*3f50*/  HMMA.16816.F32 R56, R20, R108, R56 ;  /* 0x0000006c1438723c */ /* 0x000fe20000001838 */
[----:B-1----:R-:W-:-:S07]  /*3f60*/  FMUL.FTZ R0, R71, c[0x0][0x320] ;  /* 0x0000c80047007a20 */ /* 0x002fce0000410000 */
[----:B------:R-:W-:Y:S01]  /*3f70*/  HMMA.16816.F32 R68, R8, R42, R48 ;  /* 0x0000002a0844723c */ /* 0x000fe20000001830 */
[----:B------:R-:W1:Y:S01]  /*3f80*/  LDSM.16.M88.4 R48, [R189+0x2000] ;  /* 0x00200000bd30783b */ /* 0x000e620000000200 */
[----:B------:R2:W1:Y:S01]  /*3f90*/  MUFU.TANH R81, R0 ;  /* 0x0000000000517308 */ /* 0x0004620000002400 */
[----:B------:R-:W-:Y:S01]  /*3fa0*/  ISETP.GT.AND P1, PT, R132, R163, PT ;  /* 0x000000a38400720c */ /* 0x000fe20003f24270 */
[----:B------:R-:W-:-:S04]  /*3fb0*/  DEPBAR.LE SB0, 0x0 ;  /* 0x000080000000791a */ /* 0x000fc80000000000 */
[----:B--2---:R-:W-:-:S04]  /*3fc0*/  FMUL.FTZ R0, R76, c[0x0][0x320] ;  /* 0x0000c8004c007a20 */ /* 0x004fc80000410000 */
[----:B------:R2:W1:Y:S01]  /*3fd0*/  MUFU.TANH R80, R0 ;  /* 0x0000000000507308 */ /* 0x0004620000002400 */
[----:B------:R-:W-:Y:S08]  /*3fe0*/  HMMA.16816.F32 R64, R4, R42, R52 ;  /* 0x0000002a0440723c */ /* 0x000ff00000001834 */
[----:B-----5:R-:W-:Y:S01]  /*3ff0*/  HMMA.16816.F32 R40, R16, R44, R60 ;  /* 0x0000002c1028723c */ /* 0x020fe2000000183c */
        /* <DEDUP_REMOVED lines=10> */
[----:B------:R2:W2:Y:S03]  /*40a0*/  MUFU.TANH R63, R0 ;  /* 0x00000000003f7308 */ /* 0x0004a60000002400 */
[----:B-1----:R-:W-:Y:S01]  /*40b0*/  HMMA.16816.F32 R40, R8, R48, R40 ;  /* 0x000000300828723c */ /* 0x002fe20000001828 */
[----:B--2---:R-:W-:-:S04]  /*40c0*/  FMUL.FTZ R0, R69, c[0x0][0x320] ;  /* 0x0000c80045007a20 */ /* 0x004fc80000410000 */
[----:B------:R1:W2:Y:S02]  /*40d0*/  MUFU.TANH R62, R0 ;  /* 0x00000000003e7308 */ /* 0x0002a40000002400 */
        /* <DEDUP_REMOVED lines=48> */
[----:B------:R-:W-:Y:S01]  /*43e0*/  BSSY B0, `(.L_x_75) ;  /* 0x0000043000007945 */ /* 0x000fe20003800000 */
[----:B-1----:R-:W-:-:S06]  /*43f0*/  FMUL.FTZ R0, R7, c[0x0][0x320] ;  /* 0x0000c80007007a20 */ /* 0x002fcc0000410000 */
[----:B------:R1:W1:Y:S01]  /*4400*/  MUFU.TANH R14, R0 ;  /* 0x00000000000e7308 */ /* 0x0002620000002400 */
[----:B------:R-:W-:Y:S01]  /*4410*/  BAR.SYNC.DEFER_BLOCKING 0x0 ;  /* 0x0000000000007b1d */ /* 0x000fe20000010000 */
[----:B------:R-:W-:-:S05]  /*4420*/  ISETP.GT.AND P0, PT, R37, 0x4f, PT ;  /* 0x0000004f2500780c */ /* 0x000fca0003f04270 */
[----:B------:R-:W-:Y:S05]  /*4430*/  @!P1 BRA `(.L_x_76) ;  /* 0x000003d000009947 */ /* 0x000fea0003800000 */
[----:B--234-:R-:W-:Y:S01]  /*4440*/  IADD3 R2, R37, R118, R162 ;  /* 0x0000007625027210 */ /* 0x01cfe20007ffe0a2 */
[----:B------:R-:W-:-:S03]  /*4450*/  IMAD.MOV.U32 R201, RZ, RZ, RZ ;  /* 0x000000ffffc97224 */ /* 0x000fc600078e00ff */
[----:B------:R-:W-:-:S05]  /*4460*/  IADD3 R2, R2, -0x50, RZ ;  /* 0xffffffb002027810 */ /* 0x000fca0007ffe0ff */
[----:B------:R-:W-:-:S04]  /*4470*/  @P3 IMAD.HI.U32 R3, R2, c[0x0][0x2bc], RZ ;  /* 0x0000af0002033a27 */ /* 0x000fc800078e00ff */
[----:B-1----:R-:W-:Y:S01]  /*4480*/  IMAD.MOV.U32 R0, RZ, RZ, R2 ;  /* 0x000000ffff007224 */ /* 0x002fe200078e0002 */
[----:B------:R-:W-:-:S04]  /*4490*/  @P3 SHF.R.U32.HI R0, RZ, c[0x0][0x2c0], R3 ;  /* 0x0000b000ff003a19 */ /* 0x000fc80000011603 */
[----:B------:R-:W-:-:S04]  /*44a0*/  @!P0 IADD3 R3, P1, R0, R160, RZ ;  /* 0x000000a000038210 */ /* 0x000fc80007f3e0ff */
[----:B------:R-:W-:Y:S02]  /*44b0*/  @!P0 LEA.HI.X.SX32 R5, R0, R157, 0x1, P1 ;  /* 0x0000009d00058211 */ /* 0x000fe400008f0eff */
[----:B------:R-:W-:-:S04]  /*44c0*/  @!P0 LEA R4, P1, R3, c[0x0][0x2a0], 0x2 ;  /* 0x0000a80003048a11 */ /* 0x000fc800078210ff */
[----:B------:R-:W-:-:S05]  /*44d0*/  @!P0 LEA.HI.X R5, R3, c[0x0][0x2a4], R5, 0x2, P1 ;  /* 0x0000a90003058a11 */ /* 0x000fca00008f1405 */
[----:B------:R-:W2:Y:S01]  /*44e0*/  @!P0 LDG.E R201, [R4.64] ;  /* 0x0000000604c98981 */ /* 0x000ea2000c1e1900 */
[----:B------:R-:W-:-:S04]  /*44f0*/  IMAD.MOV R0, RZ, RZ, -R0 ;  /* 0x000000ffff007224 */ /* 0x000fc800078e0a00 */
[----:B------:R-:W-:-:S04]  /*4500*/  IMAD R220, R0, c[0x0][0x2b8], R2 ;  /* 0x0000ae0000dc7a24 */ /* 0x000fc800078e0202 */
[----:B------:R-:W-:Y:S01]  /*4510*/  IMAD.WIDE.U32 R2, R220, c[0x0][0x1e0], RZ ;  /* 0x00007800dc027a25 */ /* 0x000fe200078e00ff */
[----:B------:R-:W-:-:S05]  /*4520*/  SHF.R.S32.HI R0, RZ, 0x1f, R220 ;  /* 0x0000001fff007819 */ /* 0x000fca00000114dc */
[----:B------:R-:W-:-:S04]  /*4530*/  IMAD R0, R0, c[0x0][0x1e0], RZ ;  /* 0x0000780000007a24 */ /* 0x000fc800078e02ff */
[----:B------:R-:W-:-:S04]  /*4540*/  IMAD R0, R220, c[0x0][0x1e4], R0 ;  /* 0x00007900dc007a24 */ /* 0x000fc800078e0200 */
[----:B------:R-:W-:Y:S01]  /*4550*/  IMAD.IADD R3, R3, 0x1, R0 ;  /* 0x0000000103037824 */ /* 0x000fe200078e0200 */
[----:B--2---:R-:W-:-:S03]  /*4560*/  SHF.R.S32.HI R0, RZ, 0x1f, R201 ;  /* 0x0000001fff007819 */ /* 0x004fc600000114c9 */
[----:B------:R-:W-:-:S04]  /*4570*/  IMAD.WIDE.U32 R2, R201, c[0x0][0x1f0], R2 ;  /* 0x00007c00c9027a25 */ /* 0x000fc800078e0002 */
[----:B------:R-:W-:Y:S01]  /*4580*/  IMAD R0, R0, c[0x0][0x1f0], RZ ;  /* 0x00007c0000007a24 */ /* 0x000fe200078e02ff */
[----:B------:R-:W-:-:S03]  /*4590*/  IADD3 R2, P2, R158, R2, RZ ;  /* 0x000000029e027210 */ /* 0x000fc60007f5e0ff */
[----:B------:R-:W-:Y:S01]  /*45a0*/  IMAD R4, R201, c[0x0][0x1f4], R0 ;  /* 0x00007d00c9047a24 */ /* 0x000fe200078e0200 */
[----:B------:R-:W-:-:S04]  /*45b0*/  LEA R0, P1, R2, c[0x0][0x1c8], 0x1 ;  /* 0x0000720002007a11 */ /* 0x000fc800078208ff */
[----:B------:R-:W-:-:S04]  /*45c0*/  IADD3.X R3, R156, R3, R4, P2, !PT ;  /* 0x000000039c037210 */ /* 0x000fc800017fe404 */
[----:B------:R-:W-:Y:S01]  /*45d0*/  LEA.HI.X R4, R2, c[0x0][0x1cc], R3, 0x1, P1 ;  /* 0x0000730002047a11 */ /* 0x000fe200008f0c03 */
[----:B------:R-:W-:Y:S05]  /*45e0*/  BRA.DIV ~URZ, `(.L_x_77) ;  /* 0x0000b6527f007947 */ /* 0x000fea000b800000 */
[----:B------:R1:W2:Y:S02]  /*45f0*/  SHFL.IDX PT, R7, R4, RZ, 0x181f ;  /* 0x00181fff04077589 */ /* 0x0002a400000e0000 */
.L_x_171:
[----:B------:R-:W-:Y:S05]  /*4600*/  BRA.DIV ~URZ, `(.L_x_78) ;  /* 0x0000b6a27f007947 */ /* 0x000fea000b800000 */
[----:B------:R-:W3:Y:S01]  /*4610*/  SHFL.IDX PT, R2, R0, RZ, 0x181f ;  /* 0x00181fff00027589 */ /* 0x000ee200000e0000 */
[----:B------:R-:W-:-:S03]  /*4620*/  ISETP.GE.AND P1, PT, R231, c[0x0][0x1d4], PT ;  /* 0x00007500e7007a0c */ /* 0x000fc60003f26270 */
[----:B------:R-:W4:Y:S04]  /*4630*/  SHFL.IDX PT, R3, R0, 0x1, 0x181f ;  /* 0x00381f0000037f89 */ /* 0x000f2800000e0000 */
[----:B------:R-:W5:Y:S04]  /*4640*/  SHFL.IDX PT, R6, R0, 0x2, 0x181f ;  /* 0x00581f0000067f89 */ /* 0x000f6800000e0000 */
[----:B------:R-:W1:Y:S04]  /*4650*/  SHFL.IDX PT, R5, R0, 0x3, 0x181f ;  /* 0x00781f0000057f89 */ /* 0x000e6800000e0000 */
[----:B------:R-:W2:Y:S04]  /*4660*/  SHFL.IDX PT, R9, R4, 0x1, 0x181f ;  /* 0x00381f0004097f89 */ /* 0x000ea800000e0000 */
[----:B------:R-:W2:Y:S04]  /*4670*/  SHFL.IDX PT, R13, R4, 0x2, 0x181f ;  /* 0x00581f00040d7f89 */ /* 0x000ea800000e0000 */
[----:B------:R-:W2:Y:S01]  /*4680*/  SHFL.IDX PT, R12, R4, 0x3, 0x181f ;  /* 0x00781f00040c7f89 */ /* 0x000ea200000e0000 */
[----:B---3--:R-:W-:-:S02]  /*4690*/  IADD3 R10, P2, R2, R155, RZ ;  /* 0x0000009b020a7210 */ /* 0x008fc40007f5e0ff */
[-C--:B----4-:R-:W-:Y:S01]  /*46a0*/  IADD3 R8, P4, R3, R155.reuse, RZ ;  /* 0x0000009b03087210 */ /* 0x090fe20007f9e0ff */
[----:B------:R-:W3:Y:S02]  /*46b0*/  SHFL.IDX PT, R0, R0, 0x4, 0x181f ;  /* 0x00981f0000007f89 */ /* 0x000ee400000e0000 */
[----:B--2---:R-:W-:Y:S01]  /*46c0*/  IMAD.X R11, R7, 0x1, R36, P2 ;  /* 0x00000001070b7824 */ /* 0x004fe200010e0624 */
[-C--:B-----5:R-:W-:Y:S01]  /*46d0*/  IADD3 R6, P3, R6, R155.reuse, RZ ;  /* 0x0000009b06067210 */ /* 0x0a0fe20007f7e0ff */
[----:B-1----:R-:W1:Y:S01]  /*46e0*/  SHFL.IDX PT, R4, R4, 0x4, 0x181f ;  /* 0x00981f0004047f89 */ /* 0x002e6200000e0000 */
[----:B------:R-:W-:-:S03]  /*46f0*/  IADD3 R2, P2, R5, R155, RZ ;  /* 0x0000009b05027210 */ /* 0x000fc60007f5e0ff */
[----:B------:R2:W-:Y:S01]  /*4700*/  LDGSTS.E.BYPASS.LTC128B.128 [R204+0x2900], [R10.64], !P1 ;  /* 0x029000000acc7fae */ /* 0x0005e2000c901d46 */
[----:B------:R-:W-:Y:S01]  /*4710*/  SEL R5, RZ, 0x10, P1 ;  /* 0x00000010ff057807 */ /* 0x000fe20000800000 */
[--C-:B------:R-:W-:Y:S02]  /*4720*/  IMAD.X R9, R9, 0x1, R36.reuse, P4 ;  /* 0x0000000109097824 */ /* 0x100fe400020e0624 */
[----:B------:R-:W-:-:S03]  /*4730*/  IMAD.X R7, R13, 0x1, R36, P3 ;  /* 0x000000010d077824 */ /* 0x000fc600018e0624 */
[----:B------:R2:W-:Y:S01]  /*4740*/  LDGSTS.E.BYPASS.LTC128B.128 [R204+0x3100], [R8.64], !P1 ;  /* 0x0310000008cc7fae */ /* 0x0005e2000c901d46 */
[----:B------:R-:W-:-:S03]  /*4750*/  IMAD.X R3, R12, 0x1, R36, P2 ;  /* 0x000000010c037824 */ /* 0x000fc600010e0624 */
[----:B------:R2:W-:Y:S04]  /*4760*/  LDGSTS.E.BYPASS.LTC128B.128 [R204+0x3900], [R6.64], !P1 ;  /* 0x0390000006cc7fae */ /* 0x0005e8000c901d46 */
[----:B------:R2:W-:Y:S02]  /*4770*/  LDGSTS.E.BYPASS.LTC128B.128 [R204+0x4100], [R2.64], !P1 ;  /* 0x0410000002cc7fae */ /* 0x0005e4000c901d46 */
.L_x_172:
[C---:B--23--:R-:W-:Y:S02]  /*4780*/  IADD3 R2, -R5.reuse, 0x10, RZ ;  /* 0x0000001005027810 */ /* 0x04cfe40007ffe1ff */
[----:B------:R-:W-:Y:S02]  /*4790*/  ISETP.NE.U32.AND P3, PT, R5, RZ, PT ;  /* 0x000000ff0500720c */ /* 0x000fe40003f65070 */
[----:B------:R-:W-:-:S04]  /*47a0*/  LOP3.LUT R2, R2, 0xf, RZ, 0xc0, !PT ;  /* 0x0000000f02027812 */ /* 0x000fc800078ec0ff */
[----:B------:R-:W-:-:S04]  /*47b0*/  IADD3 R2, P2, P1, R2, R0, R155 ;  /* 0x0000000002027210 */ /* 0x000fc8000795e09b */
[----:B-1----:R-:W-:-:S05]  /*47c0*/  IADD3.X R3, RZ, R4, R36, P2, P1 ;  /* 0x00000004ff037210 */ /* 0x002fca00017e2424 */
[----:B------:R-:W-:Y:S01]  /*47d0*/  @!PT LDS RZ, [RZ] ;  /* 0x00000000fffff984 */ /* 0x000fe20000000800 */
[----:B------:R-:W-:Y:S01]  /*47e0*/  @!PT LDS RZ, [RZ] ;  /* 0x00000000fffff984 */ /* 0x000fe20000000800 */
[----:B------:R-:W-:Y:S01]  /*47f0*/  @!PT LDS RZ, [RZ] ;  /* 0x00000000fffff984 */ /* 0x000fe20000000800 */
[----:B------:R1:W-:Y:S04]  /*4800*/  LDGSTS.E.BYPASS.LTC128B.128.ZFILL [R204+0x4900], [R2.64], P3 ;  /* 0x0490000002cc7fae */ /* 0x0003e80009941d46 */
.L_x_76:
[----:B--234-:R-:W-:Y:S05]  /*4810*/  BSYNC B0 ;  /* 0x0000000000007941 */ /* 0x01cfea0003800000 */
.L_x_75:
[----:B-1----:R-:W2:Y:S04]  /*4820*/  LDL R0, [R1+0x74] ;  /* 0x0000740001007983 */ /* 0x002ea80000100800 */
[----:B------:R-:W0:Y:S01]  /*4830*/  LDGDEPBAR ;  /* 0x00000000000079af */ /* 0x000e220000000000 */
[----:B--2---:R-:W-:-:S05]  /*4840*/  IMAD.IADD R0, R38, 0x1, -R0 ;  /* 0x0000000126007824 */ /* 0x004fca00078e0a00 */
[C---:B------:R-:W-:Y:S02]  /*4850*/  ISETP.GT.AND P2, PT, R0.reuse, RZ, PT ;  /* 0x000000ff0000720c */ /* 0x040fe40003f44270 */
[----:B------:R-:W-:Y:S02]  /*4860*/  ISETP.GT.AND P1, PT, R0, 0x1, PT ;  /* 0x000000010000780c */ /* 0x000fe40003f24270 */
        /* <DEDUP_REMOVED lines=11> */
[C---:B------:R-:W-:Y:S02]  /*4920*/  ISETP.GT.AND P6, PT, R0.reuse, 0x8, PT ;  /* 0x000000080000780c */ /* 0x040fe40003fc4270 */
[C---:B------:R-:W-:Y:S02]  /*4930*/  ISETP.GT.AND P5, PT, R0.reuse, 0x9, PT ;  /* 0x000000090000780c */ /* 0x040fe40003fa4270 */
[----:B------:R-:W-:Y:S02]  /*4940*/  ISETP.GT.AND P3, PT, R0, 0x11, PT ;  /* 0x000000110000780c */ /* 0x000fe40003f64270 */
        /* <DEDUP_REMOVED lines=108> */
[----:B------:R-:W-:Y:S02]  /*5010*/  FSEL R140, R63, -INF , P6 ;  /* 0xff8000003f8c7808 */ /* 0x000fe40003000000 */
[----:B------:R-:W-:-:S02]  /*5020*/  FMNMX.FTZ R0, R142, R0, !PT ;  /* 0x000000008e007209 */ /* 0x000fc40007810000 */
[----:B------:R-:W-:Y:S02]  /*5030*/  FSEL R143, R61, -INF , P6 ;  /* 0xff8000003d8f7808 */ /* 0x000fe40003000000 */
[----:B------:R-:W-:Y:S02]  /*5040*/  FMNMX.FTZ R3, R145, R3, !PT ;  /* 0x0000000391037209 */ /* 0x000fe40007810000 */
[----:B------:R-:W-:Y:S02]  /*5050*/  FSEL R150, R59, -INF , P6 ;  /* 0xff8000003b967808 */ /* 0x000fe40003000000 */
        /* <DEDUP_REMOVED lines=35> */
[----:B------:R-:W-:Y:S02]  /*5290*/  FMNMX.FTZ R4, R156, R3, !PT ;  /* 0x000000039c047209 */ /* 0x000fe40007810000 */
[----:B------:R-:W-:Y:S02]  /*52a0*/  FMNMX.FTZ R3, R159, R2, !PT ;  /* 0x000000029f037209 */ /* 0x000fe40007810000 */
[----:B------:R-:W-:Y:S02]  /*52b0*/  FMNMX.FTZ R2, R164, R0, !PT ;  /* 0x00000000a4027209 */ /* 0x000fe40007810000 */
[----:B------:R-:W-:-:S02]  /*52c0*/  FSEL R166, R14, -INF , P1 ;  /* 0xff8000000ea67808 */ /* 0x000fc40000800000 */
[----:B------:R-:W-:Y:S02]  /*52d0*/  FSEL R163, R17, -INF , P1 ;  /* 0xff80000011a37808 */ /* 0x000fe40000800000 */
[----:B------:R-:W-:Y:S02]  /*52e0*/  FSEL R162, R21, -INF , P1 ;  /* 0xff80000015a27808 */ /* 0x000fe40000800000 */
[----:B------:R-:W-:Y:S02]  /*52f0*/  FSEL R155, R23, -INF , P1 ;  /* 0xff800000179b7808 */ /* 0x000fe40000800000 */
[----:B------:R-:W-:Y:S02]  /*5300*/  FMNMX.FTZ R0, R168, R5, !PT ;  /* 0x00000005a8007209 */ /* 0x000fe40007810000 */
[----:B------:R-:W-:Y:S02]  /*5310*/  FMNMX.FTZ R4, R155, R4, !PT ;  /* 0x000000049b047209 */ /* 0x000fe40007810000 */
[----:B------:R-:W-:-:S02]  /*5320*/  FMNMX.FTZ R5, R162, R3, !PT ;  /* 0x00000003a2057209 */ /* 0x000fc40007810000 */
[----:B------:R-:W-:Y:S02]  /*5330*/  FMNMX.FTZ R6, R163, R2, !PT ;  /* 0x00000002a3067209 */ /* 0x000fe40007810000 */
[----:B------:R-:W-:Y:S01]  /*5340*/  FMNMX.FTZ R9, R166, R0, !PT ;  /* 0x00000000a6097209 */ /* 0x000fe20007810000 */
[----:B------:R-:W-:Y:S05]  /*5350*/  BRA.DIV ~URZ, `(.L_x_79) ;  /* 0x0000aeb27f007947 */ /* 0x000fea000b800000 */
[----:B------:R1:W2:Y:S02]  /*5360*/  SHFL.BFLY PT, R0, R4, 0x2, 0x1f ;  /* 0x0c401f0004007f89 */ /* 0x0002a400000e0000 */
.L_x_173:
[----:B-12---:R-:W-:Y:S01]  /*5370*/  FMNMX.FTZ R4, R4, R0, !PT ;  /* 0x0000000004047209 */ /* 0x006fe20007810000 */
[----:B------:R-:W-:Y:S05]  /*5380*/  BRA.DIV ~URZ, `(.L_x_80) ;  /* 0x0000aed27f007947 */ /* 0x000fea000b800000 */
[----:B------:R-:W1:Y:S04]  /*5390*/  SHFL.BFLY PT, R0, R5, 0x2, 0x1f ;  /* 0x0c401f0005007f89 */ /* 0x000e6800000e0000 */
[----:B------:R-:W2:Y:S04]  /*53a0*/  SHFL.BFLY PT, R2, R6, 0x2, 0x1f ;  /* 0x0c401f0006027f89 */ /* 0x000ea800000e0000 */
[----:B------:R-:W3:Y:S04]  /*53b0*/  SHFL.BFLY PT, R7, R9, 0x2, 0x1f ;  /* 0x0c401f0009077f89 */ /* 0x000ee800000e0000 */
[----:B------:R-:W4:Y:S01]  /*53c0*/  SHFL.BFLY PT, R3, R4, 0x1, 0x1f ;  /* 0x0c201f0004037f89 */ /* 0x000f2200000e0000 */
[----:B-1----:R-:W-:-:S02]  /*53d0*/  FMNMX.FTZ R0, R5, R0, !PT ;  /* 0x0000000005007209 */ /* 0x002fc40007810000 */
[----:B--2---:R-:W-:-:S03]  /*53e0*/  FMNMX.FTZ R2, R6, R2, !PT ;  /* 0x0000000206027209 */ /* 0x004fc60007810000 */
[----:B------:R-:W1:Y:S01]  /*53f0*/  SHFL.BFLY PT, R5, R0, 0x1, 0x1f ;  /* 0x0c201f0000057f89 */ /* 0x000e6200000e0000 */
[----:B---3--:R-:W-:-:S03]  /*5400*/  FMNMX.FTZ R9, R9, R7, !PT ;  /* 0x0000000709097209 */ /* 0x008fc60007810000 */
[----:B------:R-:W2:Y:S01]  /*5410*/  SHFL.BFLY PT, R6, R2, 0x1, 0x1f ;  /* 0x0c201f0002067f89 */ /* 0x000ea200000e0000 */
[----:B----4-:R-:W-:-:S03]  /*5420*/  FMNMX.FTZ R72, R4, R3, !PT ;  /* 0x0000000304487209 */ /* 0x010fc60007810000 */
[----:B------:R3:W4:Y:S01]  /*5430*/  SHFL.BFLY PT, R14, R9, 0x1, 0x1f ;  /* 0x0c201f00090e7f89 */ /* 0x00072200000e0000 */
[----:B-1----:R-:W-:Y:S02]  /*5440*/  FMNMX.FTZ R71, R0, R5, !PT ;  /* 0x0000000500477209 */ /* 0x002fe40007810000 */
[----:B--2---:R-:W-:Y:S02]  /*5450*/  FMNMX.FTZ R70, R2, R6, !PT ;  /* 0x0000000602467209 */ /* 0x004fe40007810000 */
.L_x_174:
[C---:B------:R-:W-:Y:S01]  /*5460*/  FMUL.FTZ R0, R72.reuse, c[0x0][0x2d0] ;  /* 0x0000b40048007a20 */ /* 0x040fe20000410000 */
[----:B------:R-:W-:Y:S01]  /*5470*/  FSETP.NEU.FTZ.AND P1, PT, R72, -INF , PT ;  /* 0xff8000004800780b */ /* 0x000fe20003f3d000 */
[----:B------:R-:W2:Y:S01]  /*5480*/  LDL R229, [R1+0x10] ;  /* 0x0000100001e57983 */ /* 0x000ea20000100800 */
[C---:B------:R-:W-:Y:S01]  /*5490*/  FMUL.FTZ R3, R71.reuse, c[0x0][0x2d0] ;  /* 0x0000b40047037a20 */ /* 0x040fe20000410000 */
[----:B------:R-:W-:Y:S01]  /*54a0*/  WARPSYNC 0xffffffff ;  /* 0xffffffff00007948 */ /* 0x000fe20003800000 */
[----:B------:R-:W-:Y:S01]  /*54b0*/  FSEL R8, R0, RZ, P1 ;  /* 0x000000ff00087208 */ /* 0x000fe20000800000 */
[----:B------:R-:W1:Y:S01]  /*54c0*/  LDSM.16.MT88.4 R20, [R190] ;  /* 0x00000000be14783b */ /* 0x000e620000004200 */
[----:B------:R-:W-:Y:S01]  /*54d0*/  FSETP.NEU.FTZ.AND P1, PT, R71, -INF , PT ;  /* 0xff8000004700780b */ /* 0x000fe20003f3d000 */
[----:B------:R-:W-:Y:S01]  /*54e0*/  FMUL.FTZ R2, R70, c[0x0][0x2d0] ;  /* 0x0000b40046027a20 */ /* 0x000fe20000410000 */
[----:B---34-:R-:W-:Y:S01]  /*54f0*/  FMNMX.FTZ R9, R14, R9, !PT ;  /* 0x000000090e097209 */ /* 0x018fe20007810000 */
[----:B------:R-:W-:Y:S01]  /*5500*/  FFMA.FTZ R0, R10, c[0x0][0x2d0], -R8 ;  /* 0x0000b4000a007a23 */ /* 0x000fe20000010808 */
[----:B------:R-:W-:Y:S01]  /*5510*/  FSEL R3, R3, RZ, P1 ;  /* 0x000000ff03037208 */ /* 0x000fe20000800000 */
[----:B------:R-:W3:Y:S01]  /*5520*/  LDSM.16.MT88.4 R24, [R193] ;  /* 0x00000000c118783b */ /* 0x000ee20000004200 */
[----:B------:R-:W-:Y:S01]  /*5530*/  FSETP.NEU.FTZ.AND P1, PT, R70, -INF , PT ;  /* 0xff8000004600780b */ /* 0x000fe20003f3d000 */
[----:B------:R4:W-:Y:S02]  /*5540*/  MUFU.EX2 R202, R0 ;  /* 0x0000000000ca7308 */ /* 0x0009e40000000800 */
[----:B------:R-:W-:Y:S01]  /*5550*/  LDSM.16.MT88.4 R44, [R192] ;  /* 0x00000000c02c783b */ /* 0x000fe20000004200 */
[----:B------:R-:W-:-:S02]  /*5560*/  FSEL R2, R2, RZ, P1 ;  /* 0x000000ff02027208 */ /* 0x000fc40000800000 */
[----:B------:R-:W-:Y:S01]  /*5570*/  FSETP.NEU.FTZ.AND P1, PT, R9, -INF , PT ;  /* 0xff8000000900780b */ /* 0x000fe20003f3d000 */
[----:B------:R-:W-:Y:S02]  /*5580*/  LDSM.16.MT88.4 R64, [R190+0x800] ;  /* 0x00080000be40783b */ /* 0x000fe40000004200 */
[----:B------:R-:W-:Y:S02]  /*5590*/  FFMA.FTZ R10, R74, c[0x0][0x2d0], -R2 ;  /* 0x0000b4004a0a7a23 */ /* 0x000fe40000010802 */
[----:B------:R-:W-:Y:S02]  /*55a0*/  LDSM.16.MT88.4 R60, [R193+0x800] ;  /* 0x00080000c13c783b */ /* 0x000fe40000004200 */
[----:B------:R-:W-:Y:S02]  /*55b0*/  MUFU.EX2 R217, R10 ;  /* 0x0000000a00d97308 */ /* 0x000fe40000000800 */
[----:B------:R-:W-:Y:S01]  /*55c0*/  LDSM.16.MT88.4 R80, [R191+0x800] ;  /* 0x00080000bf50783b */ /* 0x000fe20000004200 */
[----:B----4-:R-:W-:-:S03]  /*55d0*/  FFMA.FTZ R0, R11, c[0x0][0x2d0], -R8 ;  /* 0x0000b4000b007a23 */ /* 0x010fc60000010808 */
[----:B------:R-:W-:Y:S02]  /*55e0*/  LDSM.16.MT88.4 R84, [R192+0x800] ;  /* 0x00080000c054783b */ /* 0x000fe40000004200 */
[----:B------:R4:W5:Y:S02]  /*55f0*/  MUFU.EX2 R11, R0 ;  /* 0x00000000000b7308 */ /* 0x0009640000000800 */
[----:B----4-:R-:W-:Y:S01]  /*5600*/  FFMA.FTZ R0, R12, c[0x0][0x2d0], -R8 ;  /* 0x0000b4000c007a23 */ /* 0x010fe20000010808 */
[----:B-----5:R-:W-:-:S05]  /*5610*/  F2FP.PACK_AB R4, R11, R202 ;  /* 0x000000ca0b04723e */ /* 0x020fca00000000ff */
[----:B------:R4:W-:Y:S02]  /*5620*/  MUFU.EX2 R218, R0 ;  /* 0x0000000000da7308 */ /* 0x0009e40000000800 */
[----:B----4-:R-:W-:-:S06]  /*5630*/  FFMA.FTZ R0, R13, c[0x0][0x2d0], -R8 ;  /* 0x0000b4000d007a23 */ /* 0x010fcc0000010808 */
[----:B------:R4:W5:Y:S02]  /*5640*/  MUFU.EX2 R219, R0 ;  /* 0x0000000000db7308 */ /* 0x0009640000000800 */
[----:B----4-:R-:W-:Y:S01]  /*5650*/  FFMA.FTZ R0, R18, c[0x0][0x2d0], -R8 ;  /* 0x0000b40012007a23 */ /* 0x010fe20000010808 */
[----:B-----5:R-:W-:-:S05]  /*5660*/  F2FP.PACK_AB R6, R219, R218 ;  /* 0x000000dadb06723e */ /* 0x020fca00000000ff */
[----:B------:R4:W-:Y:S02]  /*5670*/  MUFU.EX2 R227, R0 ;  /* 0x0000000000e37308 */ /* 0x0009e40000000800 */
[----:B----4-:R-:W-:-:S06]  /*5680*/  FFMA.FTZ R0, R16, c[0x0][0x2d0], -R3 ;  /* 0x0000b40010007a23 */ /* 0x010fcc0000010803 */
[----:B------:R4:W-:Y:S02]  /*5690*/  MUFU.EX2 R212, R0 ;  /* 0x0000000000d47308 */ /* 0x0009e40000000800 */
[----:B----4-:R-:W-:-:S06]  /*56a0*/  FFMA.FTZ R0, R19, c[0x0][0x2d0], -R3 ;  /* 0x0000b40013007a23 */ /* 0x010fcc0000010803 */
[----:B------:R4:W5:Y:S02]  /*56b0*/  MUFU.EX2 R211, R0 ;  /* 0x0000000000d37308 */ /* 0x0009640000000800 */
[--C-:B----4-:R-:W-:Y:S01]  /*56c0*/  FFMA.FTZ R0, R28, c[0x0][0x2d0], -R3.reuse ;  /* 0x0000b4001c007a23 */ /* 0x110fe20000010803 */
[----:B-----5:R-:W-:Y:S01]  /*56d0*/  F2FP.PACK_AB R5, R211, R212 ;  /* 0x000000d4d305723e */ /* 0x020fe200000000ff */
[----:B------:R-:W4:Y:S04]  /*56e0*/  LDSM.16.MT88.4 R28, [R191] ;  /* 0x00000000bf1c783b */ /* 0x000f280000004200 */
[----:B------:R5:W-:Y:S02]  /*56f0*/  MUFU.EX2 R213, R0 ;  /* 0x0000000000d57308 */ /* 0x000be40000000800 */
[----:B-----5:R-:W-:-:S06]  /*5700*/  FFMA.FTZ R0, R32, c[0x0][0x2d0], -R3 ;  /* 0x0000b40020007a23 */ /* 0x020fcc0000010803 */
[----:B------:R5:W1:Y:S02]  /*5710*/  MUFU.EX2 R214, R0 ;  /* 0x0000000000d67308 */ /* 0x000a640000000800 */
[----:B-----5:R-:W-:Y:S01]  /*5720*/  FFMA.FTZ R0, R33, c[0x0][0x2d0], -R8 ;  /* 0x0000b40021007a23 */ /* 0x020fe20000010808 */
[----:B-1----:R-:W-:-:S05]  /*5730*/  F2FP.PACK_AB R7, R214, R213 ;  /* 0x000000d5d607723e */ /* 0x002fca00000000ff */
[----:B------:R1:W5:Y:S02]  /*5740*/  MUFU.EX2 R224, R0 ;  /* 0x0000000000e07308 */ /* 0x0003640000000800 */
[C---:B------:R-:W-:Y:S08]  /*5750*/  HMMA.16816.F32 R48, R4.reuse, R20, RZ ;  /* 0x000000140430723c */ /* 0x040ff000000018ff */
[----:B---3--:R-:W-:Y:S01]  /*5760*/  HMMA.16816.F32 R76, R4, R24, RZ ;  /* 0x00000018044c723c */ /* 0x008fe200000018ff */
[----:B-1----:R-:W-:Y:S01]  /*5770*/  FFMA.FTZ R0, R34, c[0x0][0x2d0], -R8 ;  /* 0x0000b40022007a23 */ /* 0x002fe20000010808 */
[----:B-----5:R-:W-:-:S03]  /*5780*/  F2FP.PACK_AB R12, R224, R227 ;  /* 0x000000e3e00c723e */ /* 0x020fc600000000ff */
[----:B------:R1:W-:Y:S03]  /*5790*/  MUFU.EX2 R226, R0 ;  /* 0x0000000000e27308 */ /* 0x0003e60000000800 */
[C---:B----4-:R-:W-:Y:S08]  /*57a0*/  HMMA.16816.F32 R56, R4.reuse, R28, RZ ;  /* 0x0000001c0438723c */ /* 0x050ff000000018ff */
[----:B------:R-:W-:Y:S01]  /*57b0*/  HMMA.16816.F32 R52, R4, R44, RZ ;  /* 0x0000002c0434723c */ /* 0x000fe200000018ff */
[----:B-1----:R-:W-:-:S07]  /*57c0*/  FFMA.FTZ R0, R35, c[0x0][0x2d0], -R8 ;  /* 0x0000b40023007a23 */ /* 0x002fce0000010808 */
[C---:B------:R-:W-:Y:S01]  /*57d0*/  HMMA.16816.F32 R40, R4.reuse, R22, RZ ;  /* 0x000000160428723c */ /* 0x040fe200000018ff */
[----:B------:R1:W3:Y:S07]  /*57e0*/  MUFU.EX2 R228, R0 ;  /* 0x0000000000e47308 */ /* 0x0002ee0000000800 */
[C---:B------:R-:W-:Y:S08]  /*57f0*/  HMMA.16816.F32 R32, R4.reuse, R30, RZ ;  /* 0x0000001e0420723c */ /* 0x040ff000000018ff */
[----:B------:R-:W-:Y:S01]  /*5800*/  HMMA.16816.F32 R16, R4, R46, RZ ;  /* 0x0000002e0410723c */ /* 0x000fe200000018ff */
[----:B-1----:R-:W-:Y:S01]  /*5810*/  FFMA.FTZ R0, R36, c[0x0][0x2d0], -R3 ;  /* 0x0000b40024007a23 */ /* 0x002fe20000010803 */
[----:B---3--:R-:W-:-:S03]  /*5820*/  F2FP.PACK_AB R14, R228, R226 ;  /* 0x000000e2e40e723e */ /* 0x008fc600000000ff */
[----:B------:R1:W-:Y:S02]  /*5830*/  MUFU.EX2 R221, R0 ;  /* 0x0000000000dd7308 */ /* 0x0003e40000000800 */
[----:B-1----:R-:W-:-:S06]  /*5840*/  FFMA.FTZ R0, R37, c[0x0][0x2d0], -R3 ;  /* 0x0000b40025007a23 */ /* 0x002fcc0000010803 */
[----:B------:R1:W3:Y:S02]  /*5850*/  MUFU.EX2 R222, R0 ;  /* 0x0000000000de7308 */ /* 0x0002e40000000800 */
[----:B-1----:R-:W-:Y:S01]  /*5860*/  FFMA.FTZ R0, R38, c[0x0][0x2d0], -R3 ;  /* 0x0000b40026007a23 */ /* 0x002fe20000010803 */
[----:B---3--:R-:W-:-:S05]  /*5870*/  F2FP.PACK_AB R13, R222, R221 ;  /* 0x000000ddde0d723e */ /* 0x008fca00000000ff */
[----:B------:R1:W-:Y:S02]  /*5880*/  MUFU.EX2 R223, R0 ;  /* 0x0000000000df7308 */ /* 0x0003e40000000800 */
[----:B-1----:R-:W-:Y:S02]  /*5890*/  FFMA.FTZ R0, R39, c[0x0][0x2d0], -R3 ;  /* 0x0000b40027007a23 */ /* 0x002fe40000010803 */
[----:B------:R-:W-:Y:S04]  /*58a0*/  HMMA.16816.F32 R36, R4, R26, RZ ;  /* 0x0000001a0424723c */ /* 0x000fe800000018ff */
[----:B------:R1:W3:Y:S03]  /*58b0*/  MUFU.EX2 R225, R0 ;  /* 0x0000000000e17308 */ /* 0x0002e60000000800 */
[----:B------:R-:W-:-:S05]  /*58c0*/  FFMA.FTZ R4, R89, c[0x0][0x2d0], -R2 ;  /* 0x0000b40059047a23 */ /* 0x000fca0000010802 */
[----:B------:R4:W-:Y:S01]  /*58d0*/  MUFU.EX2 R215, R4 ;  /* 0x0000000400d77308 */ /* 0x0009e20000000800 */
[----:B-1----:R-:W-:Y:S01]  /*58e0*/  FFMA.FTZ R0, R68, c[0x0][0x2d0], -R2 ;  /* 0x0000b40044007a23 */ /* 0x002fe20000010802 */
[----:B---3--:R-:W-:-:S06]  /*58f0*/  F2FP.PACK_AB R15, R225, R223 ;  /* 0x000000dfe10f723e */ /* 0x008fcc00000000ff */
[----:B------:R1:W-:Y:S01]  /*5900*/  MUFU.EX2 R207, R0 ;  /* 0x0000000000cf7308 */ /* 0x0003e20000000800 */
[----:B------:R-:W-:Y:S01]  /*5910*/  HMMA.16816.F32 R100, R12, R66, R40 ;  /* 0x000000420c64723c */ /* 0x000fe20000001828 */
[----:B----4-:R-:W-:-:S06]  /*5920*/  FFMA.FTZ R4, R90, c[0x0][0x2d0], -R2 ;  /* 0x0000b4005a047a23 */ /* 0x010fcc0000010802 */
[----:B------:R-:W-:Y:S01]  /*5930*/  MUFU.EX2 R216, R4 ;  /* 0x0000000400d87308 */ /* 0x000fe20000000800 */
[----:B------:R-:W-:Y:S01]  /*5940*/  HMMA.16816.F32 R116, R12, R62, R36 ;  /* 0x0000003e0c74723c */ /* 0x000fe20000001824 */
[----:B-1----:R-:W-:-:S06]  /*5950*/  FFMA.FTZ R0, R69, c[0x0][0x2d0], -R2 ;  /* 0x0000b40045007a23 */ /* 0x002fcc0000010802 */
[----:B------:R1:W-:Y:S01]  /*5960*/  MUFU.EX2 R203, R0 ;  /* 0x0000000000cb7308 */ /* 0x0003e20000000800 */
[C---:B------:R-:W-:Y:S08]  /*5970*/  HMMA.16816.F32 R120, R12.reuse, R80, R56 ;  /* 0x000000500c78723c */ /* 0x040ff00000001838 */
[----:B------:R-:W-:Y:S01]  /*5980*/  HMMA.16816.F32 R132, R12, R82, R32 ;  /* 0x000000520c84723c */ /* 0x000fe20000001820 */
[----:B-1----:R-:W-:-:S07]  /*5990*/  FFMA.FTZ R0, R73, c[0x0][0x2d0], -R2 ;  /* 0x0000b40049007a23 */ /* 0x002fce0000010802 */
[C---:B------:R-:W-:Y:S01]  /*59a0*/  HMMA.16816.F32 R104, R12.reuse, R64, R48 ;  /* 0x000000400c68723c */ /* 0x040fe20000001830 */
[----:B------:R1:W3:Y:S07]  /*59b0*/  MUFU.EX2 R206, R0 ;  /* 0x0000000000ce7308 */ /* 0x0002ee0000000800 */
[C---:B------:R-:W-:Y:S08]  /*59c0*/  HMMA.16816.F32 R76, R12.reuse, R60, R76 ;  /* 0x0000003c0c4c723c */ /* 0x040ff0000000184c */
[----:B------:R-:W-:Y:S01]  /*59d0*/  HMMA.16816.F32 R136, R12, R84, R52 ;  /* 0x000000540c88723c */ /* 0x000fe20000001834 */
[----:B-1----:R-:W-:Y:S01]  /*59e0*/  FMUL.FTZ R0, R9, c[0x0][0x2d0] ;  /* 0x0000b40009007a20 */ /* 0x002fe20000410000 */
[----:B---3--:R-:W-:-:S04]  /*59f0*/  F2FP.PACK_AB R6, R217, R206 ;  /* 0x000000ced906723e */ /* 0x008fc800000000ff */
[----:B------:R-:W-:Y:S02]  /*5a00*/  FSEL R0, R0, RZ, P1 ;  /* 0x000000ff00007208 */ /* 0x000fe40000800000 */
[----:B------:R-:W-:Y:S03]  /*5a10*/  HMMA.16816.F32 R56, R12, R86, R16 ;  /* 0x000000560c38723c */ /* 0x000fe60000001810 */
[--C-:B------:R-:W-:Y:S02]  /*5a20*/  FFMA.FTZ R4, R75, c[0x0][0x2d0], -R0.reuse ;  /* 0x0000b4004b047a23 */ /* 0x100fe40000010800 */
[--C-:B------:R-:W-:Y:S02]  /*5a30*/  FFMA.FTZ R10, R95, c[0x0][0x2d0], -R0.reuse ;  /* 0x0000b4005f0a7a23 */ /* 0x100fe40000010800 */
[----:B------:R1:W-:Y:S08]  /*5a40*/  MUFU.EX2 R89, R4 ;  /* 0x0000000400597308 */ /* 0x0003f00000000800 */
[----:B------:R3:W-:Y:S01]  /*5a50*/  MUFU.EX2 R198, R10 ;  /* 0x0000000a00c67308 */ /* 0x0007e20000000800 */
[----:B-1----:R-:W-:-:S07]  /*5a60*/  FFMA.FTZ R4, R88, c[0x0][0x2d0], -R0 ;  /* 0x0000b40058047a23 */ /* 0x002fce0000010800 */
[----:B------:R1:W4:Y:S01]  /*5a70*/  MUFU.EX2 R88, R4 ;  /* 0x0000000400587308 */ /* 0x0003220000000800 */
[----:B---3--:R-:W-:-:S07]  /*5a80*/  FFMA.FTZ R10, R96, c[0x0][0x2d0], -R0 ;  /* 0x0000b400600a7a23 */ /* 0x008fce0000010800 */
[----:B------:R3:W-:Y:S01]  /*5a90*/  MUFU.EX2 R188, R10 ;  /* 0x0000000a00bc7308 */ /* 0x0007e20000000800 */
[----:B-1----:R-:W-:Y:S01]  /*5aa0*/  FFMA.FTZ R4, R91, c[0x0][0x2d0], -R0 ;  /* 0x0000b4005b047a23 */ /* 0x002fe20000010800 */
[----:B----4-:R-:W-:-:S06]  /*5ab0*/  F2FP.PACK_AB R5, R88, R89 ;  /* 0x000000595805723e */ /* 0x010fcc00000000ff */
[----:B------:R1:W-:Y:S01]  /*5ac0*/  MUFU.EX2 R208, R4 ;  /* 0x0000000400d07308 */ /* 0x0003e20000000800 */
[----:B---3--:R-:W-:-:S07]  /*5ad0*/  FFMA.FTZ R10, R97, c[0x0][0x2d0], -R0 ;  /* 0x0000b400610a7a23 */ /* 0x008fce0000010800 */
        /* <DEDUP_REMOVED lines=8> */
[----:B---3--:R-:W-:Y:S02]  /*5b60*/  FFMA.FTZ R10, R99, c[0x0][0x2d0], -R8 ;  /* 0x0000b400630a7a23 */ /* 0x008fe40000010808 */
[----:B------:R-:W-:Y:S05]  /*5b70*/  LDSM.16.MT88.4 R96, [R190+0x2000] ;  /* 0x00200000be60783b */ /* 0x000fea0000004200 */
[----:B------:R3:W-:Y:S01]  /*5b80*/  MUFU.EX2 R183, R10 ;  /* 0x0000000a00b77308 */ /* 0x0007e20000000800 */
[----:B-1----:R-:W-:-:S07]  /*5b90*/  FFMA.FTZ R4, R94, c[0x0][0x2d0], -R2 ;  /* 0x0000b4005e047a23 */ /* 0x002fce0000010802 */
[----:B------:R1:W4:Y:S01]  /*5ba0*/  MUFU.EX2 R209, R4 ;  /* 0x0000000400d17308 */ /* 0x0003220000000800 */
[----:B---3--:R-:W-:-:S07]  /*5bb0*/  FFMA.FTZ R10, R108, c[0x0][0x2d0], -R8 ;  /* 0x0000b4006c0a7a23 */ /* 0x008fce0000010808 */
[----:B------:R3:W-:Y:S01]  /*5bc0*/  MUFU.EX2 R185, R10 ;  /* 0x0000000a00b97308 */ /* 0x0007e20000000800 */
[----:B-1----:R-:W-:-:S07]  /*5bd0*/  F2FP.PACK_AB R4, R203, R207 ;  /* 0x000000cfcb04723e */ /* 0x002fce00000000ff */
[----:B------:R-:W-:Y:S01]  /*5be0*/  HMMA.16816.F32 R40, R4, R20, RZ ;  /* 0x000000140428723c */ /* 0x000fe200000018ff */
[----:B---3--:R-:W-:-:S04]  /*5bf0*/  FFMA.FTZ R10, R109, c[0x0][0x2d0], -R8 ;  /* 0x0000b4006d0a7a23 */ /* 0x008fc80000010808 */
[----:B------:R1:W-:Y:S03]  /*5c00*/  MUFU.EX2 R186, R10 ;  /* 0x0000000a00ba7308 */ /* 0x0003e60000000800 */
[C---:B------:R-:W-:Y:S08]  /*5c10*/  HMMA.16816.F32 R36, R4.reuse, R22, RZ ;  /* 0x000000160424723c */ /* 0x040ff000000018ff */
[----:B------:R-:W-:Y:S01]  /*5c20*/  HMMA.16816.F32 R32, R4, R24, RZ ;  /* 0x000000180420723c */ /* 0x000fe200000018ff */
[----:B-1----:R-:W-:-:S07]  /*5c30*/  FFMA.FTZ R10, R110, c[0x0][0x2d0], -R8 ;  /* 0x0000b4006e0a7a23 */ /* 0x002fce0000010808 */
[C---:B------:R-:W-:Y:S01]  /*5c40*/  HMMA.16816.F32 R20, R4.reuse, R28, RZ ;  /* 0x0000001c0414723c */ /* 0x040fe200000018ff */
[----:B------:R1:W-:Y:S07]  /*5c50*/  MUFU.EX2 R187, R10 ;  /* 0x0000000a00bb7308 */ /* 0x0003ee0000000800 */
[C---:B------:R-:W-:Y:S08]  /*5c60*/  HMMA.16816.F32 R12, R4.reuse, R26, RZ ;  /* 0x0000001a040c723c */ /* 0x040ff000000018ff */
[----:B------:R-:W-:Y:S01]  /*5c70*/  HMMA.16816.F32 R28, R4, R30, RZ ;  /* 0x0000001e041c723c */ /* 0x000fe200000018ff */
[----:B-1----:R-:W-:-:S04]  /*5c80*/  FFMA.FTZ R10, R111, c[0x0][0x2d0], -R3 ;  /* 0x0000b4006f0a7a23 */ /* 0x002fc80000010803 */
[----:B------:R1:W-:Y:S03]  /*5c90*/  MUFU.EX2 R179, R10 ;  /* 0x0000000a00b37308 */ /* 0x0003e60000000800 */
[C---:B------:R-:W-:Y:S08]  /*5ca0*/  HMMA.16816.F32 R16, R4.reuse, R44, RZ ;  /* 0x0000002c0410723c */ /* 0x040ff000000018ff */
[----:B------:R-:W-:Y:S01]  /*5cb0*/  HMMA.16816.F32 R24, R4, R46, RZ ;  /* 0x0000002e0418723c */ /* 0x000fe200000018ff */
[----:B-1----:R-:W-:-:S06]  /*5cc0*/  FFMA.FTZ R10, R112, c[0x0][0x2d0], -R3 ;  /* 0x0000b400700a7a23 */ /* 0x002fcc0000010803 */
[----:B------:R-:W-:Y:S01]  /*5cd0*/  F2FP.PACK_AB R4, R216, R215 ;  /* 0x000000d7d804723e */ /* 0x000fe200000000ff */
[----:B------:R1:W3:Y:S01]  /*5ce0*/  MUFU.EX2 R180, R10 ;  /* 0x0000000a00b47308 */ /* 0x0002e20000000800 */
[----:B----4-:R-:W-:Y:S02]  /*5cf0*/  F2FP.PACK_AB R6, R209, R210 ;  /* 0x000000d2d106723e */ /* 0x010fe400000000ff */
[----:B------:R-:W-:Y:S02]  /*5d00*/  F2FP.PACK_AB R5, R188, R198 ;  /* 0x000000c6bc05723e */ /* 0x000fe400000000ff */
[----:B------:R-:W-:-:S07]  /*5d10*/  F2FP.PACK_AB R7, R199, R200 ;  /* 0x000000c8c707723e */ /* 0x000fce00000000ff */
[----:B------:R-:W-:Y:S01]  /*5d20*/  HMMA.16816.F32 R48, R4, R64, R40 ;  /* 0x000000400430723c */ /* 0x000fe20000001828 */
[----:B-1----:R-:W-:-:S04]  /*5d30*/  FFMA.FTZ R10, R113, c[0x0][0x2d0], -R3 ;  /* 0x0000b400710a7a23 */ /* 0x002fc80000010803 */
[----:B------:R1:W-:Y:S03]  /*5d40*/  MUFU.EX2 R181, R10 ;  /* 0x0000000a00b57308 */ /* 0x0003e60000000800 */
[C---:B------:R-:W-:Y:S08]  /*5d50*/  HMMA.16816.F32 R44, R4.reuse, R60, R32 ;  /* 0x0000003c042c723c */ /* 0x040ff00000001820 */
[----:B------:R-:W-:Y:S01]  /*5d60*/  HMMA.16816.F32 R40, R4, R80, R20 ;  /* 0x000000500428723c */ /* 0x000fe20000001814 */
[----:B------:R-:W4:Y:S01]  /*5d70*/  LDSM.16.MT88.4 R20, [R190+0x1000] ;  /* 0x00100000be14783b */ /* 0x000f220000004200 */
[----:B-1----:R-:W-:-:S06]  /*5d80*/  FFMA.FTZ R10, R114, c[0x0][0x2d0], -R3 ;  /* 0x0000b400720a7a23 */ /* 0x002fcc0000010803 */
[C---:B------:R-:W-:Y:S01]  /*5d90*/  HMMA.16816.F32 R64, R4.reuse, R66, R36 ;  /* 0x000000420440723c */ /* 0x040fe20000001824 */
[----:B------:R1:W5:Y:S07]  /*5da0*/  MUFU.EX2 R182, R10 ;  /* 0x0000000a00b67308 */ /* 0x00036e0000000800 */
[C---:B------:R-:W-:Y:S08]  /*5db0*/  HMMA.16816.F32 R32, R4.reuse, R82, R28 ;  /* 0x000000520420723c */ /* 0x040ff0000000181c */
[----:B------:R-:W-:Y:S01]  /*5dc0*/  HMMA.16816.F32 R52, R4, R84, R16 ;  /* 0x000000540434723c */ /* 0x000fe20000001810 */
[----:B------:R-:W2:Y:S01]  /*5dd0*/  LDSM.16.MT88.4 R16, [R193+0x1000] ;  /* 0x00100000c110783b */ /* 0x000ea20000004200 */
[----:B-1----:R-:W-:-:S03]  /*5de0*/  FFMA.FTZ R10, R115, c[0x0][0x2d0], -R2 ;  /* 0x0000b400730a7a23 */ /* 0x002fc60000010802 */
[----:B------:R-:W-:Y:S01]  /*5df0*/  LDSM.16.MT88.4 R112, [R193+0x2000] ;  /* 0x00200000c170783b */ /* 0x000fe20000004200 */
[----:B------:R1:W-:Y:S02]  /*5e00*/  MUFU.EX2 R178, R10 ;  /* 0x0000000a00b27308 */ /* 0x0003e40000000800 */
[C---:B------:R-:W-:Y:S01]  /*5e10*/  HMMA.16816.F32 R36, R4.reuse, R62, R12 ;  /* 0x0000003e0424723c */ /* 0x040fe2000000180c */
[----:B------:R-:W2:Y:S07]  /*5e20*/  LDSM.16.MT88.4 R12, [R191+0x1000] ;  /* 0x00100000bf0c783b */ /* 0x000eae0000004200 */
[----:B------:R-:W-:Y:S01]  /*5e30*/  HMMA.16816.F32 R28, R4, R86, R24 ;  /* 0x00000056041c723c */ /* 0x000fe20000001818 */
[----:B------:R-:W2:Y:S01]  /*5e40*/  LDSM.16.MT88.4 R24, [R192+0x1000] ;  /* 0x00100000c018783b */ /* 0x000ea20000004200 */
[----:B-1----:R-:W-:-:S05]  /*5e50*/  FFMA.FTZ R10, R124, c[0x0][0x2d0], -R2 ;  /* 0x0000b4007c0a7a23 */ /* 0x002fca0000010802 */
[----:B---3--:R-:W-:Y:S01]  /*5e60*/  F2FP.PACK_AB R5, R180, R179 ;  /* 0x000000b3b405723e */ /* 0x008fe200000000ff */
[----:B------:R-:W-:Y:S01]  /*5e70*/  FFMA.FTZ R4, R126, c[0x0][0x2d0], -R2 ;  /* 0x0000b4007e047a23 */ /* 0x000fe20000010802 */
[----:B------:R-:W-:Y:S01]  /*5e80*/  F2FP.PACK_AB R6, R187, R186 ;  /* 0x000000babb06723e */ /* 0x000fe200000000ff */
[----:B------:R1:W3:Y:S01]  /*5e90*/  MUFU.EX2 R176, R10 ;  /* 0x0000000a00b07308 */ /* 0x0002e20000000800 */
[----:B-----5:R-:W-:-:S07]  /*5ea0*/  F2FP.PACK_AB R7, R182, R181 ;  /* 0x000000b5b607723e */ /* 0x020fce00000000ff */
[----:B------:R5:W-:Y:S01]  /*5eb0*/  MUFU.EX2 R175, R4 ;  /* 0x0000000400af7308 */ /* 0x000be20000000800 */
[----:B-1----:R-:W-:-:S07]  /*5ec0*/  FFMA.FTZ R10, R125, c[0x0][0x2d0], -R2 ;  /* 0x0000b4007d0a7a23 */ /* 0x002fce0000010802 */
[----:B------:R1:W1:Y:S01]  /*5ed0*/  MUFU.EX2 R177, R10 ;  /* 0x0000000a00b17308 */ /* 0x0002620000000800 */
[----:B-----5:R-:W-:-:S07]  /*5ee0*/  FFMA.FTZ R4, R127, c[0x0][0x2d0], -R0 ;  /* 0x0000b4007f047a23 */ /* 0x020fce0000010800 */
[----:B------:R5:W-:Y:S01]  /*5ef0*/  MUFU.EX2 R173, R4 ;  /* 0x0000000400ad7308 */ /* 0x000be20000000800 */
[----:B-1----:R-:W-:-:S07]  /*5f00*/  FFMA.FTZ R10, R129, c[0x0][0x2d0], -R0 ;  /* 0x0000b400810a7a23 */ /* 0x002fce0000010800 */
[----:B------:R1:W-:Y:S01]  /*5f10*/  MUFU.EX2 R172, R10 ;  /* 0x0000000a00ac7308 */ /* 0x0003e20000000800 */
[----:B-----5:R-:W-:-:S07]  /*5f20*/  FFMA.FTZ R4, R128, c[0x0][0x2d0], -R0 ;  /* 0x0000b40080047a23 */ /* 0x020fce0000010800 */
[----:B------:R5:W2:Y:S01]  /*5f30*/  MUFU.EX2 R174, R4 ;  /* 0x0000000400ae7308 */ /* 0x000aa20000000800 */
[----:B-1----:R-:W-:-:S07]  /*5f40*/  FFMA.FTZ R10, R130, c[0x0][0x2d0], -R0 ;  /* 0x0000b400820a7a23 */ /* 0x002fce0000010800 */
[----:B------:R1:W1:Y:S01]  /*5f50*/  MUFU.EX2 R87, R10 ;  /* 0x0000000a00577308 */ /* 0x0002620000000800 */
[----:B-----5:R-:W-:-:S07]  /*5f60*/  F2FP.PACK_AB R4, R185, R183 ;  /* 0x000000b7b904723e */ /* 0x020fce00000000ff */
[----:B----4-:R-:W-:Y:S01]  /*5f70*/  HMMA.16816.F32 R92, R4, R20, R104 ;  /* 0x00000014045c723c */ /* 0x010fe20000001868 */
[----:B-1----:R-:W-:-:S07]  /*5f80*/  FFMA.FTZ R10, R144, c[0x0][0x2d0], -R8 ;  /* 0x0000b400900a7a23 */ /* 0x002fce0000010808 */
[C---:B--2---:R-:W-:Y:S01]  /*5f90*/  HMMA.16816.F32 R104, R4.reuse, R16, R76 ;  /* 0x000000100468723c */ /* 0x044fe2000000184c */
[----:B------:R1:W-:Y:S07]  /*5fa0*/  MUFU.EX2 R83, R10 ;  /* 0x0000000a00537308 */ /* 0x0003ee0000000800 */
[C---:B------:R-:W-:Y:S08]  /*5fb0*/  HMMA.16816.F32 R120, R4.reuse, R12, R120 ;  /* 0x0000000c0478723c */ /* 0x040ff00000001878 */
[----:B------:R-:W-:Y:S01]  /*5fc0*/  HMMA.16816.F32 R136, R4, R24, R136 ;  /* 0x000000180488723c */ /* 0x000fe20000001888 */
[----:B-1----:R-:W-:-:S04]  /*5fd0*/  FFMA.FTZ R10, R142, c[0x0][0x2d0], -R8 ;  /* 0x0000b4008e0a7a23 */ /* 0x002fc80000010808 */
[----:B------:R1:W-:Y:S03]  /*5fe0*/  MUFU.EX2 R84, R10 ;  /* 0x0000000a00547308 */ /* 0x0003e60000000800 */
[C---:B------:R-:W-:Y:S08]  /*5ff0*/  HMMA.16816.F32 R100, R4.reuse, R22, R100 ;  /* 0x000000160464723c */ /* 0x040ff00000001864 */
[----:B------:R-:W-:Y:S01]  /*6000*/  HMMA.16816.F32 R116, R4, R18, R116 ;  /* 0x000000120474723c */ /* 0x000fe20000001874 */
[----:B-1----:R-:W-:-:S07]  /*6010*/  FFMA.FTZ R10, R140, c[0x0][0x2d0], -R8 ;  /* 0x0000b4008c0a7a23 */ /* 0x002fce0000010808 */
[C---:B------:R-:W-:Y:S01]  /*6020*/  HMMA.16816.F32 R132, R4.reuse, R14, R132 ;  /* 0x0000000e0484723c */ /* 0x040fe20000001884 */
[----:B------:R1:W-:Y:S07]  /*6030*/  MUFU.EX2 R85, R10 ;  /* 0x0000000a00557308 */ /* 0x0003ee0000000800 */
[----:B------:R-:W-:Y:S07]  /*6040*/  HMMA.16816.F32 R60, R4, R26, R56 ;  /* 0x0000001a043c723c */ /* 0x000fee0000001838 */
[----:B---3--:R-:W-:Y:S01]  /*6050*/  F2FP.PACK_AB R4, R176, R178 ;  /* 0x000000b2b004723e */ /* 0x008fe200000000ff */
[----:B-1----:R-:W-:Y:S01]  /*6060*/  FFMA.FTZ R10, R131, c[0x0][0x2d0], -R8 ;  /* 0x0000b400830a7a23 */ /* 0x002fe20000010808 */
[----:B------:R-:W-:Y:S01]  /*6070*/  F2FP.PACK_AB R6, R175, R177 ;  /* 0x000000b1af06723e */ /* 0x000fe200000000ff */
[----:B------:R-:W-:Y:S01]  /*6080*/  LDSM.16.MT88.4 R128, [R191+0x2000] ;  /* 0x00200000bf80783b */ /* 0x000fe20000004200 */
[----:B------:R-:W-:Y:S01]  /*6090*/  F2FP.PACK_AB R5, R174, R173 ;  /* 0x000000adae05723e */ /* 0x000fe200000000ff */
[----:B------:R1:W-:Y:S01]  /*60a0*/  MUFU.EX2 R86, R10 ;  /* 0x0000000a00567308 */ /* 0x0003e20000000800 */
[----:B------:R-:W-:-:S07]  /*60b0*/  F2FP.PACK_AB R7, R87, R172 ;  /* 0x000000ac5707723e */ /* 0x000fce00000000ff */
[----:B------:R-:W-:Y:S01]  /*60c0*/  HMMA.16816.F32 R56, R4, R20, R48 ;  /* 0x000000140438723c */ /* 0x000fe20000001830 */
[----:B-1----:R-:W-:-:S07]  /*60d0*/  FFMA.FTZ R10, R146, c[0x0][0x2d0], -R3 ;  /* 0x0000b400920a7a23 */ /* 0x002fce0000010803 */
[C---:B------:R-:W-:Y:S01]  /*60e0*/  HMMA.16816.F32 R48, R4.reuse, R16, R44 ;  /* 0x000000100430723c */ /* 0x040fe2000000182c */
[----:B------:R1:W-:Y:S07]  /*60f0*/  MUFU.EX2 R79, R10 ;  /* 0x0000000a004f7308 */ /* 0x0003ee0000000800 */
[C---:B------:R-:W-:Y:S01]  /*6100*/  HMMA.16816.F32 R44, R4.reuse, R18, R36 ;  /* 0x00000012042c723c */ /* 0x040fe20000001824 */
[----:B------:R-:W-:Y:S07]  /*6110*/  LDSM.16.MT88.4 R16, [R193+0x1800] ;  /* 0x00180000c110783b */ /* 0x000fee0000004200 */
[----:B------:R-:W-:Y:S01]  /*6120*/  HMMA.16816.F32 R36, R4, R14, R32 ;  /* 0x0000000e0424723c */ /* 0x000fe20000001820 */
[----:B-1----:R-:W-:-:S04]  /*6130*/  FFMA.FTZ R10, R145, c[0x0][0x2d0], -R3 ;  /* 0x0000b400910a7a23 */ /* 0x002fc80000010803 */
[----:B------:R1:W2:Y:S03]  /*6140*/  MUFU.EX2 R80, R10 ;  /* 0x0000000a00507308 */ /* 0x0002a60000000800 */
[C---:B------:R-:W-:Y:S01]  /*6150*/  HMMA.16816.F32 R64, R4.reuse, R22, R64 ;  /* 0x000000160440723c */ /* 0x040fe20000001840 */
[----:B------:R-:W3:Y:S07]  /*6160*/  LDSM.16.MT88.4 R20, [R190+0x1800] ;  /* 0x00180000be14783b */ /* 0x000eee0000004200 */
[----:B------:R-:W-:Y:S01]  /*6170*/  HMMA.16816.F32 R40, R4, R12, R40 ;  /* 0x0000000c0428723c */ /* 0x000fe20000001828 */
[----:B------:R-:W4:Y:S01]  /*6180*/  LDSM.16.MT88.4 R12, [R191+0x1800] ;  /* 0x00180000bf0c783b */ /* 0x000f220000004200 */
[----:B-1----:R-:W-:-:S06]  /*6190*/  FFMA.FTZ R10, R143, c[0x0][0x2d0], -R3 ;  /* 0x0000b4008f0a7a23 */ /* 0x002fcc0000010803 */
[C---:B------:R-:W-:Y:S01]  /*61a0*/  HMMA.16816.F32 R32, R4.reuse, R24, R52 ;  /* 0x000000180420723c */ /* 0x040fe20000001834 */
[----:B------:R1:W-:Y:S07]  /*61b0*/  MUFU.EX2 R81, R10 ;  /* 0x0000000a00517308 */ /* 0x0003ee0000000800 */
[----:B------:R-:W-:Y:S01]  /*61c0*/  HMMA.16816.F32 R28, R4, R26, R28 ;  /* 0x0000001a041c723c */ /* 0x000fe2000000181c */
[----:B------:R-:W5:Y:S06]  /*61d0*/  LDSM.16.MT88.4 R24, [R192+0x1800] ;  /* 0x00180000c018783b */ /* 0x000f6c0000004200 */
[----:B------:R-:W-:Y:S01]  /*61e0*/  FFMA.FTZ R4, R150, c[0x0][0x2d0], -R2 ;  /* 0x0000b40096047a23 */ /* 0x000fe20000010802 */
[----:B--2---:R-:W-:-:S02]  /*61f0*/  F2FP.PACK_AB R5, R80, R79 ;  /* 0x0000004f5005723e */ /* 0x004fc400000000ff */
[----:B------:R-:W-:Y:S01]  /*6200*/  F2FP.PACK_AB R6, R86, R85 ;  /* 0x000000555606723e */ /* 0x000fe200000000ff */
[----:B-1----:R-:W-:Y:S01]  /*6210*/  FFMA.FTZ R10, R141, c[0x0][0x2d0], -R3 ;  /* 0x0000b4008d0a7a23 */ /* 0x002fe20000010803 */
[----:B------:R1:W-:Y:S08]  /*6220*/  MUFU.EX2 R75, R4 ;  /* 0x00000004004b7308 */ /* 0x0003f00000000800 */
[----:B------:R2:W2:Y:S01]  /*6230*/  MUFU.EX2 R82, R10 ;  /* 0x0000000a00527308 */ /* 0x0004a20000000800 */
[----:B-1----:R-:W-:-:S07]  /*6240*/  FFMA.FTZ R4, R149, c[0x0][0x2d0], -R2 ;  /* 0x0000b40095047a23 */ /* 0x002fce0000010802 */
[----:B------:R1:W-:Y:S01]  /*6250*/  MUFU.EX2 R76, R4 ;  /* 0x00000004004c7308 */ /* 0x0003e20000000800 */
[----:B--2---:R-:W-:Y:S01]  /*6260*/  FFMA.FTZ R10, R147, c[0x0][0x2d0], -R2 ;  /* 0x0000b400930a7a23 */ /* 0x004fe20000010802 */
[----:B------:R-:W-:-:S06]  /*6270*/  F2FP.PACK_AB R7, R82, R81 ;  /* 0x000000515207723e */ /* 0x000fcc00000000ff */
[----:B------:R2:W-:Y:S01]  /*6280*/  MUFU.EX2 R77, R10 ;  /* 0x0000000a004d7308 */ /* 0x0005e20000000800 */
[----:B-1----:R-:W-:-:S07]  /*6290*/  FFMA.FTZ R4, R151, c[0x0][0x2d0], -R0 ;  /* 0x0000b40097047a23 */ /* 0x002fce0000010800 */
[----:B------:R1:W-:Y:S01]  /*62a0*/  MUFU.EX2 R73, R4 ;  /* 0x0000000400497308 */ /* 0x0003e20000000800 */
[----:B--2---:R-:W-:-:S07]  /*62b0*/  FFMA.FTZ R10, R148, c[0x0][0x2d0], -R2 ;  /* 0x0000b400940a7a23 */ /* 0x004fce0000010802 */
[----:B------:R2:W-:Y:S01]  /*62c0*/  MUFU.EX2 R78, R10 ;  /* 0x0000000a004e7308 */ /* 0x0005e20000000800 */
[----:B-1----:R-:W-:-:S07]  /*62d0*/  FFMA.FTZ R4, R153, c[0x0][0x2d0], -R0 ;  /* 0x0000b40099047a23 */ /* 0x002fce0000010800 */
[----:B------:R1:W-:Y:S01]  /*62e0*/  MUFU.EX2 R74, R4 ;  /* 0x00000004004a7308 */ /* 0x0003e20000000800 */
[----:B--2---:R-:W-:-:S07]  /*62f0*/  FFMA.FTZ R10, R152, c[0x0][0x2d0], -R0 ;  /* 0x0000b400980a7a23 */ /* 0x004fce0000010800 */
[----:B------:R2:W-:Y:S01]  /*6300*/  MUFU.EX2 R69, R10 ;  /* 0x0000000a00457308 */ /* 0x0005e20000000800 */
[----:B-1----:R-:W-:-:S07]  /*6310*/  F2FP.PACK_AB R4, R84, R83 ;  /* 0x000000535404723e */ /* 0x002fce00000000ff */
[----:B---3--:R-:W-:Y:S01]  /*6320*/  HMMA.16816.F32 R92, R4, R20, R92 ;  /* 0x00000014045c723c */ /* 0x008fe2000000185c */
[----:B--2---:R-:W-:-:S04]  /*6330*/  FFMA.FTZ R10, R154, c[0x0][0x2d0], -R0 ;  /* 0x0000b4009a0a7a23 */ /* 0x004fc80000010800 */
[----:B------:R1:W-:Y:S03]  /*6340*/  MUFU.EX2 R68, R10 ;  /* 0x0000000a00447308 */ /* 0x0003e60000000800 */
[C---:B------:R-:W-:Y:S08]  /*6350*/  HMMA.16816.F32 R100, R4.reuse, R22, R100 ;  /* 0x000000160464723c */ /* 0x040ff00000001864 */
[----:B------:R-:W-:Y:S01]  /*6360*/  HMMA.16816.F32 R104, R4, R16, R104 ;  /* 0x000000100468723c */ /* 0x000fe20000001868 */
[----:B-1----:R-:W-:-:S07]  /*6370*/  FFMA.FTZ R10, R158, c[0x0][0x2d0], -R8 ;  /* 0x0000b4009e0a7a23 */ /* 0x002fce0000010808 */
[C---:B------:R-:W-:Y:S01]  /*6380*/  HMMA.16816.F32 R116, R4.reuse, R18, R116 ;  /* 0x000000120474723c */ /* 0x040fe20000001874 */
[----:B------:R1:W-:Y:S07]  /*6390*/  MUFU.EX2 R52, R10 ;  /* 0x0000000a00347308 */ /* 0x0003ee0000000800 */
[C---:B----4-:R-:W-:Y:S08]  /*63a0*/  HMMA.16816.F32 R120, R4.reuse, R12, R120 ;  /* 0x0000000c0478723c */ /* 0x050ff00000001878 */
[----:B------:R-:W-:Y:S01]  /*63b0*/  HMMA.16816.F32 R132, R4, R14, R132 ;  /* 0x0000000e0484723c */ /* 0x000fe20000001884 */
[----:B-1----:R-:W-:-:S04]  /*63c0*/  FFMA.FTZ R10, R157, c[0x0][0x2d0], -R8 ;  /* 0x0000b4009d0a7a23 */ /* 0x002fc80000010808 */
[----:B------:R1:W2:Y:S03]  /*63d0*/  MUFU.EX2 R54, R10 ;  /* 0x0000000a00367308 */ /* 0x0002a60000000800 */
[C---:B-----5:R-:W-:Y:S08]  /*63e0*/  HMMA.16816.F32 R136, R4.reuse, R24, R136 ;  /* 0x000000180488723c */ /* 0x060ff00000001888 */
[----:B------:R-:W-:Y:S01]  /*63f0*/  HMMA.16816.F32 R60, R4, R26, R60 ;  /* 0x0000001a043c723c */ /* 0x000fe2000000183c */
[--C-:B-1----:R-:W-:Y:S01]  /*6400*/  FFMA.FTZ R10, R156, c[0x0][0x2d0], -R8.reuse ;  /* 0x0000b4009c0a7a23 */ /* 0x102fe20000010808 */
[----:B--2---:R-:W-:Y:S01]  /*6410*/  F2FP.PACK_AB R148, R54, R52 ;  /* 0x000000343694723e */ /* 0x004fe200000000ff */
[----:B------:R-:W-:-:S04]  /*6420*/  FFMA.FTZ R8, R155, c[0x0][0x2d0], -R8 ;  /* 0x0000b4009b087a23 */ /* 0x000fc80000010808 */
[----:B------:R-:W-:Y:S01]  /*6430*/  F2FP.PACK_AB R4, R78, R77 ;  /* 0x0000004d4e04723e */ /* 0x000fe200000000ff */
[----:B------:R-:W-:Y:S01]  /*6440*/  MUFU.EX2 R55, R10 ;  /* 0x0000000a00377308 */ /* 0x000fe20000000800 */
[----:B------:R-:W-:Y:S02]  /*6450*/  F2FP.PACK_AB R6, R76, R75 ;  /* 0x0000004b4c06723e */ /* 0x000fe400000000ff */
[----:B------:R-:W-:Y:S02]  /*6460*/  F2FP.PACK_AB R5, R74, R73 ;  /* 0x000000494a05723e */ /* 0x000fe400000000ff */
[----:B------:R-:W-:-:S03]  /*6470*/  F2FP.PACK_AB R7, R68, R69 ;  /* 0x000000454407723e */ /* 0x000fc600000000ff */
[----:B------:R1:W2:Y:S04]  /*6480*/  MUFU.EX2 R53, R8 ;  /* 0x0000000800357308 */ /* 0x0002a80000000800 */
[C---:B------:R-:W-:Y:S08]  /*6490*/  HMMA.16816.F32 R64, R4.reuse, R22, R64 ;  /* 0x000000160440723c */ /* 0x040ff00000001840 */
[----:B------:R-:W-:Y:S01]  /*64a0*/  HMMA.16816.F32 R56, R4, R20, R56 ;  /* 0x000000140438723c */ /* 0x000fe20000001838 */
[----:B-1----:R-:W-:Y:S01]  /*64b0*/  FFMA.FTZ R8, R160, c[0x0][0x2d0], -R3 ;  /* 0x0000b400a0087a23 */ /* 0x002fe20000010803 */
[----:B--2---:R-:W-:-:S03]  /*64c0*/  F2FP.PACK_AB R150, R53, R55 ;  /* 0x000000373596723e */ /* 0x004fc600000000ff */
[----:B------:R1:W-:Y:S03]  /*64d0*/  MUFU.EX2 R23, R8 ;  /* 0x0000000800177308 */ /* 0x0003e60000000800 */
[C---:B------:R-:W-:Y:S08]  /*64e0*/  HMMA.16816.F32 R48, R4.reuse, R16, R48 ;  /* 0x000000100430723c */ /* 0x040ff00000001830 */
[----:B------:R-:W-:Y:S01]  /*64f0*/  HMMA.16816.F32 R44, R4, R18, R44 ;  /* 0x00000012042c723c */ /* 0x000fe2000000182c */
[----:B-1----:R-:W-:-:S07]  /*6500*/  FFMA.FTZ R8, R161, c[0x0][0x2d0], -R3 ;  /* 0x0000b400a1087a23 */ /* 0x002fce0000010803 */
[C---:B------:R-:W-:Y:S01]  /*6510*/  HMMA.16816.F32 R40, R4.reuse, R12, R40 ;  /* 0x0000000c0428723c */ /* 0x040fe20000001828 */
[----:B------:R1:W2:Y:S07]  /*6520*/  MUFU.EX2 R22, R8 ;  /* 0x0000000800167308 */ /* 0x0002ae0000000800 */
[C---:B------:R-:W-:Y:S01]  /*6530*/  HMMA.16816.F32 R36, R4.reuse, R14, R36 ;  /* 0x0000000e0424723c */ /* 0x040fe20000001824 */
[----:B------:R-:W3:Y:S07]  /*6540*/  LDSM.16.MT88.4 R12, [R192+0x2000] ;  /* 0x00200000c00c783b */ /* 0x000eee0000004200 */
[----:B------:R-:W-:Y:S01]  /*6550*/  HMMA.16816.F32 R32, R4, R24, R32 ;  /* 0x000000180420723c */ /* 0x000fe20000001820 */
[----:B-1----:R-:W-:Y:S01]  /*6560*/  FFMA.FTZ R8, R159, c[0x0][0x2d0], -R3 ;  /* 0x0000b4009f087a23 */ /* 0x002fe20000010803 */
[----:B--2---:R-:W-:-:S03]  /*6570*/  F2FP.PACK_AB R149, R22, R23 ;  /* 0x000000171695723e */ /* 0x004fc600000000ff */
[----:B------:R1:W-:Y:S03]  /*6580*/  MUFU.EX2 R21, R8 ;  /* 0x0000000800157308 */ /* 0x0003e60000000800 */
[----:B------:R-:W-:Y:S07]  /*6590*/  HMMA.16816.F32 R28, R4, R26, R28 ;  /* 0x0000001a041c723c */ /* 0x000fee000000181c */
[----:B------:R-:W-:-:S02]  /*65a0*/  FFMA.FTZ R5, R162, c[0x0][0x2d0], -R3 ;  /* 0x0000b400a2057a23 */ /* 0x000fc40000010803 */
[----:B------:R-:W-:Y:S02]  /*65b0*/  FFMA.FTZ R7, R169, c[0x0][0x2d0], -R0 ;  /* 0x0000b400a9077a23 */ /* 0x000fe40000010800 */
[----:B------:R2:W4:Y:S01]  /*65c0*/  MUFU.EX2 R20, R5 ;  /* 0x0000000500147308 */ /* 0x0005220000000800 */
[--C-:B------:R-:W-:Y:S02]  /*65d0*/  FFMA.FTZ R4, R167, c[0x0][0x2d0], -R2.reuse ;  /* 0x0000b400a7047a23 */ /* 0x100fe40000010802 */
[----:B------:R-:W-:Y:S02]  /*65e0*/  FFMA.FTZ R3, R165, c[0x0][0x2d0], -R2 ;  /* 0x0000b400a5037a23 */ /* 0x000fe40000010802 */
[----:B-1----:R-:W-:Y:S02]  /*65f0*/  FFMA.FTZ R8, R168, c[0x0][0x2d0], -R0 ;  /* 0x0000b400a8087a23 */ /* 0x002fe40000010800 */
[--C-:B------:R-:W-:Y:S01]  /*6600*/  FFMA.FTZ R6, R164, c[0x0][0x2d0], -R2.reuse ;  /* 0x0000b400a4067a23 */ /* 0x100fe20000010802 */
[----:B------:R1:W-:Y:S01]  /*6610*/  MUFU.EX2 R16, R4 ;  /* 0x0000000400107308 */ /* 0x0003e20000000800 */
[----:B------:R-:W-:-:S02]  /*6620*/  FFMA.FTZ R2, R163, c[0x0][0x2d0], -R2 ;  /* 0x0000b400a3027a23 */ /* 0x000fc40000010802 */
[----:B--2---:R-:W-:-:S05]  /*6630*/  FFMA.FTZ R5, R170, c[0x0][0x2d0], -R0 ;  /* 0x0000b400aa057a23 */ /* 0x004fca0000010800 */
[----:B------:R-:W-:Y:S01]  /*6640*/  MUFU.EX2 R10, R7 ;  /* 0x00000007000a7308 */ /* 0x000fe20000000800 */
[----:B------:R-:W-:Y:S01]  /*6650*/  FFMA.FTZ R0, R166, c[0x0][0x2d0], -R0 ;  /* 0x0000b400a6007a23 */ /* 0x000fe20000010800 */
[----:B----4-:R-:W-:Y:S01]  /*6660*/  F2FP.PACK_AB R151, R20, R21 ;  /* 0x000000151497723e */ /* 0x010fe200000000ff */
[----:B-1----:R-:W-:-:S05]  /*6670*/  FADD.FTZ R4, R202, R11 ;  /* 0x0000000bca047221 */ /* 0x002fca0000010000 */
[----:B------:R1:W2:Y:S01]  /*6680*/  MUFU.EX2 R19, R3 ;  /* 0x0000000300137308 */ /* 0x0002a20000000800 */
[C---:B------:R-:W-:Y:S07]  /*6690*/  HMMA.16816.F32 R92, R148.reuse, R96, R92 ;  /* 0x00000060945c723c */ /* 0x040fee000000185c */
[----:B------:R4:W-:Y:S01]  /*66a0*/  MUFU.EX2 R7, R0 ;  /* 0x0000000000077308 */ /* 0x0009e20000000800 */
[----:B------:R-:W-:Y:S01]  /*66b0*/  HMMA.16816.F32 R100, R148, R98, R100 ;  /* 0x000000629464723c */ /* 0x000fe20000001864 */
[----:B-1----:R-:W-:-:S06]  /*66c0*/  FADD.FTZ R3, R207, R203 ;  /* 0x000000cbcf037221 */ /* 0x002fcc0000010000 */
[----:B------:R1:W-:Y:S01]  /*66d0*/  MUFU.EX2 R17, R2 ;  /* 0x0000000200117308 */ /* 0x0003e20000000800 */
[----:B--2---:R-:W-:Y:S01]  /*66e0*/  F2FP.PACK_AB R144, R19, R16 ;  /* 0x000000101390723e */ /* 0x004fe200000000ff */
[----:B------:R-:W-:Y:S01]  /*66f0*/  HMMA.16816.F32 R104, R148, R112, R104 ;  /* 0x000000709468723c */ /* 0x000fe20000001868 */
[----:B------:R-:W-:Y:S02]  /*6700*/  FADD.FTZ R3, R206, R3 ;  /* 0x00000003ce037221 */ /* 0x000fe40000010000 */
[----:B----4-:R-:W-:-:S03]  /*6710*/  FADD.FTZ R0, R212, R211 ;  /* 0x000000d3d4007221 */ /* 0x010fc60000010000 */
[----:B------:R2:W4:Y:S01]  /*6720*/  MUFU.EX2 R11, R5 ;  /* 0x00000005000b7308 */ /* 0x0005220000000800 */
[----:B------:R-:W-:Y:S01]  /*6730*/  FADD.FTZ R3, R217, R3 ;  /* 0x00000003d9037221 */ /* 0x000fe20000010000 */
[----:B------:R-:W-:Y:S01]  /*6740*/  HMMA.16816.F32 R116, R148, R114, R116 ;  /* 0x000000729474723c */ /* 0x000fe20000001874 */
[----:B------:R-:W-:Y:S02]  /*6750*/  FADD.FTZ R0, R213, R0 ;  /* 0x00000000d5007221 */ /* 0x000fe40000010000 */
[----:B-1----:R-:W-:-:S03]  /*6760*/  FADD.FTZ R2, R218, R4 ;  /* 0x00000004da027221 */ /* 0x002fc60000010000 */
[----:B------:R-:W1:Y:S02]  /*6770*/  MUFU.EX2 R18, R6 ;  /* 0x0000000600127308 */ /* 0x000e640000000800 */
[C---:B------:R-:W-:Y:S01]  /*6780*/  HMMA.16816.F32 R120, R148.reuse, R128, R120 ;  /* 0x000000809478723c */ /* 0x040fe20000001878 */
[----:B------:R-:W-:Y:S02]  /*6790*/  FADD.FTZ R4, R219, R2 ;  /* 0x00000002db047221 */ /* 0x000fe40000010000 */
[----:B------:R-:W-:Y:S02]  /*67a0*/  FADD.FTZ R2, R214, R0 ;  /* 0x00000000d6027221 */ /* 0x000fe40000010000 */
[----:B--2---:R-:W-:Y:S01]  /*67b0*/  FADD.FTZ R5, R89, R88 ;  /* 0x0000005859057221 */ /* 0x004fe20000010000 */
[----:B------:R-:W2:Y:S01]  /*67c0*/  MUFU.EX2 R8, R8 ;  /* 0x0000000800087308 */ /* 0x000ea20000000800 */
[----:B------:R-:W-:Y:S01]  /*67d0*/  FADD.FTZ R0, R227, R4 ;  /* 0x00000004e3007221 */ /* 0x000fe20000010000 */
[----:B----4-:R-:W-:Y:S01]  /*67e0*/  F2FP.PACK_AB R145, R10, R11 ;  /* 0x0000000b0a91723e */ /* 0x010fe200000000ff */
[----:B------:R-:W-:Y:S01]  /*67f0*/  FADD.FTZ R5, R208, R5 ;  /* 0x00000005d0057221 */ /* 0x000fe20000010000 */
[----:B------:R-:W-:Y:S01]  /*6800*/  HMMA.16816.F32 R132, R148, R130, R132 ;  /* 0x000000829484723c */ /* 0x000fe20000001884 */
[----:B------:R-:W-:-:S02]  /*6810*/  FADD.FTZ R2, R221, R2 ;  /* 0x00000002dd027221 */ /* 0x000fc40000010000 */
[----:B------:R-:W-:Y:S01]  /*6820*/  FADD.FTZ R4, R215, R3 ;  /* 0x00000003d7047221 */ /* 0x000fe20000010000 */
[----:B-1----:R-:W-:Y:S01]  /*6830*/  F2FP.PACK_AB R146, R17, R18 ;  /* 0x000000121192723e */ /* 0x002fe200000000ff */
[----:B------:R-:W-:Y:S02]  /*6840*/  FADD.FTZ R5, R205, R5 ;  /* 0x00000005cd057221 */ /* 0x000fe40000010000 */
[----:B------:R-:W-:Y:S01]  /*6850*/  FADD.FTZ R3, R224, R0 ;  /* 0x00000000e0037221 */ /* 0x000fe20000010000 */
[----:B---3--:R-:W-:Y:S01]  /*6860*/  HMMA.16816.F32 R136, R148, R12, R136 ;  /* 0x0000000c9488723c */ /* 0x008fe20000001888 */
[----:B------:R-:W-:Y:S02]  /*6870*/  FADD.FTZ R2, R222, R2 ;  /* 0x00000002de027221 */ /* 0x000fe40000010000 */
[----:B------:R-:W-:Y:S01]  /*6880*/  FADD.FTZ R0, R216, R4 ;  /* 0x00000004d8007221 */ /* 0x000fe20000010000 */
[----:B--2---:R-:W-:Y:S01]  /*6890*/  F2FP.PACK_AB R147, R7, R8 ;  /* 0x000000080793723e */ /* 0x004fe200000000ff */
        /* <DEDUP_REMOVED lines=56> */
[----:B------:R-:W-:Y:S01]  /*6c20*/  FADD.FTZ R6, R22, R0 ;  /* 0x0000000016067221 */ /* 0x000fe20000010000 */
[----:B------:R-:W-:Y:S01]  /*6c30*/  IADD3 R0, R171, -0x2, RZ ;  /* 0xfffffffeab007810 */ /* 0x000fe20007ffe0ff */
[----:B------:R-:W-:-:S02]  /*6c40*/  FADD.FTZ R2, R10, R2 ;  /* 0x000000020a027221 */ /* 0x000fc40000010000 */
[----:B------:R-:W-:Y:S01]  /*6c50*/  FADD.FTZ R3, R19, R3 ;  /* 0x0000000313037221 */ /* 0x000fe20000010000 */
[----:B------:R-:W-:Y:S01]  /*6c60*/  ISETP.GE.AND P1, PT, R0, R229, PT ;  /* 0x000000e50000720c */ /* 0x000fe20003f26270 */
[----:B------:R-:W-:Y:S02]  /*6c70*/  FADD.FTZ R5, R55, R4 ;  /* 0x0000000437057221 */ /* 0x000fe40000010000 */
[----:B------:R-:W-:Y:S02]  /*6c80*/  FADD.FTZ R4, R21, R6 ;  /* 0x0000000615047221 */ /* 0x000fe40000010000 */
[----:B------:R-:W-:Y:S02]  /*6c90*/  FADD.FTZ R2, R8, R2 ;  /* 0x0000000208027221 */ /* 0x000fe40000010000 */
[----:B------:R-:W-:Y:S02]  /*6ca0*/  FADD.FTZ R3, R18, R3 ;  /* 0x0000000312037221 */ /* 0x000fe40000010000 */
[----:B------:R-:W-:-:S02]  /*6cb0*/  FADD.FTZ R5, R53, R5 ;  /* 0x0000000535057221 */ /* 0x000fc40000010000 */
[----:B------:R-:W-:Y:S02]  /*6cc0*/  FADD.FTZ R4, R20, R4 ;  /* 0x0000000414047221 */ /* 0x000fe40000010000 */
[----:B------:R-:W-:Y:S01]  /*6cd0*/  FADD.FTZ R2, R7, R2 ;  /* 0x0000000207027221 */ /* 0x000fe20000010000 */
[----:B------:R1:W-:Y:S01]  /*6ce0*/  STL [R1], R5 ;  /* 0x0000000501007387 */ /* 0x0003e20000100800 */
[----:B------:R-:W-:-:S03]  /*6cf0*/  FADD.FTZ R3, R17, R3 ;  /* 0x0000000311037221 */ /* 0x000fc60000010000 */
[----:B------:R1:W-:Y:S04]  /*6d00*/  STL [R1+0x4], R4 ;  /* 0x0000040401007387 */ /* 0x0003e80000100800 */
[----:B------:R1:W-:Y:S04]  /*6d10*/  STL [R1+0xc], R2 ;  /* 0x00000c0201007387 */ /* 0x0003e80000100800 */
[----:B------:R1:W-:Y:S01]  /*6d20*/  STL [R1+0x8], R3 ;  /* 0x0000080301007387 */ /* 0x0003e20000100800 */
[----:B------:R-:W-:Y:S05]  /*6d30*/  @!P1 BRA `(.L_x_81) ;  /* 0x00003f0000009947 */ /* 0x000fea0003800000 */
[----:B------:R-:W-:Y:S01]  /*6d40*/  MOV R230, R0 ;  /* 0x0000000000e67202 */ /* 0x000fe20000000f00 */
[----:B------:R-:W-:Y:S01]  /*6d50*/  IMAD.MOV.U32 R0, RZ, RZ, R72 ;  /* 0x000000ffff007224 */ /* 0x000fe200078e0048 */
[----:B------:R-:W-:Y:S01]  /*6d60*/  MOV R84, R71 ;  /* 0x0000004700547202 */ /* 0x000fe20000000f00 */
[----:B------:R-:W-:Y:S01]  /*6d70*/  IMAD.MOV.U32 R85, RZ, RZ, R70 ;  /* 0x000000ffff557224 */ /* 0x000fe200078e0046 */
[----:B------:R-:W-:-:S02]  /*6d80*/  MOV R86, R9 ;  /* 0x0000000900567202 */ /* 0x000fc40000000f00 */
.L_x_88:
[----:B------:R-:W2:Y:S01]  /*6d90*/  LDL.64 R8, [R1+0x28] ;  /* 0x0000280001087983 */ /* 0x000ea20000100a00 */
[----:B------:R-:W-:Y:S04]  /*6da0*/  DEPBAR.LE SB0, 0x0 ;  /* 0x000080000000791a */ /* 0x000fe80000000000 */
[----:B------:R-:W3:Y:S04]  /*6db0*/  LDL R6, [R1+0x38] ;  /* 0x0000380001067983 */ /* 0x000ee80000100800 */
[----:B------:R-:W-:Y:S01]  /*6dc0*/  BAR.SYNC.DEFER_BLOCKING 0x0 ;  /* 0x0000000000007b1d */ /* 0x000fe20000010000 */
[----:B------:R-:W-:Y:S01]  /*6dd0*/  R2P PR, R244, 0x6 ;  /* 0x00000006f4007804 */ /* 0x000fe20000000000 */
[----:B-1----:R-:W-:Y:S01]  /*6de0*/  IMAD.WIDE.U32 R4, R220, c[0x0][0x208], RZ ;  /* 0x00008200dc047a25 */ /* 0x002fe200078e00ff */
[C---:B------:R-:W-:Y:S02]  /*6df0*/  IADD3 R2, R184.reuse, 0x20, RZ ;  /* 0x00000020b8027810 */ /* 0x040fe40007ffe0ff */
[----:B------:R-:W-:Y:S01]  /*6e00*/  SHF.R.S32.HI R3, RZ, 0x1f, R220 ;  /* 0x0000001fff037819 */ /* 0x000fe200000114dc */
[----:B------:R-:W-:Y:S01]  /*6e10*/  IMAD.SHL.U32 R59, R231, 0x2, RZ ;  /* 0x00000002e73b7824 */ /* 0x000fe200078e00ff */
[C---:B------:R-:W-:Y:S03]  /*6e20*/  IADD3 R87, R184.reuse, 0x40, RZ ;  /* 0x00000040b8577810 */ /* 0x040fe60007ffe0ff */
[----:B------:R-:W-:Y:S04]  /*6e30*/  IMAD R3, R3, c[0x0][0x208], RZ ;  /* 0x0000820003037a24 */ /* 0x000fe800078e02ff */
[----:B------:R-:W-:Y:S01]  /*6e40*/  @P1 IADD3 R2, R184, -0x20, RZ ;  /* 0xffffffe0b8021810 */ /* 0x000fe20007ffe0ff */
[----:B------:R-:W-:Y:S01]  /*6e50*/  IMAD R3, R220, c[0x0][0x20c], R3 ;  /* 0x00008300dc037a24 */ /* 0x000fe200078e0203 */
[----:B------:R-:W-:Y:S03]  /*6e60*/  @P2 IADD3 R87, R184, -0x40, RZ ;  /* 0xffffffc0b8572810 */ /* 0x000fe60007ffe0ff */
[----:B------:R-:W-:Y:S01]  /*6e70*/  IMAD.IADD R3, R5, 0x1, R3 ;  /* 0x0000000105037824 */ /* 0x000fe200078e0203 */
[----:B------:R-:W-:Y:S02]  /*6e80*/  SHF.R.S32.HI R5, RZ, 0x1f, R201 ;  /* 0x0000001fff057819 */ /* 0x000fe400000114c9 */
[C---:B------:R-:W-:Y:S01]  /*6e90*/  IADD3 R188, R87.reuse, 0x2000, RZ ;  /* 0x0000200057bc7810 */ /* 0x040fe20007ffe0ff */
[----:B------:R-:W1:Y:S01]  /*6ea0*/  LDSM.16.M88.4 R160, [R2] ;  /* 0x0000000002a0783b */ /* 0x000e620000000200 */
[C---:B------:R-:W-:Y:S02]  /*6eb0*/  IADD3 R187, R87.reuse, 0x1800, RZ ;  /* 0x0000180057bb7810 */ /* 0x040fe40007ffe0ff */
[C---:B------:R-:W-:Y:S01]  /*6ec0*/  IADD3 R186, R87.reuse, 0x1000, RZ ;  /* 0x0000100057ba7810 */ /* 0x040fe20007ffe0ff */
[----:B------:R-:W4:Y:S01]  /*6ed0*/  LDSM.16.M88.4 R168, [R2+0x800] ;  /* 0x0008000002a8783b */ /* 0x000f220000000200 */
[----:B------:R-:W-:Y:S03]  /*6ee0*/  IADD3 R185, R87, 0x800, RZ ;  /* 0x0000080057b97810 */ /* 0x000fe60007ffe0ff */
[----:B------:R-:W1:Y:S04]  /*6ef0*/  LDSM.16.M88.4 R172, [R2+0x1000] ;  /* 0x0010000002ac783b */ /* 0x000e680000000200 */
[----:B------:R-:W1:Y:S04]  /*6f00*/  LDSM.16.M88.4 R176, [R2+0x1800] ;  /* 0x0018000002b0783b */ /* 0x000e680000000200 */
[----:B------:R5:W1:Y:S04]  /*6f10*/  LDSM.16.M88.4 R180, [R2+0x2000] ;  /* 0x0020000002b4783b */ /* 0x000a680000000200 */
[----:B------:R1:W1:Y:S04]  /*6f20*/  LDSM.16.M88.4 R80, [R194] ;  /* 0x00000000c250783b */ /* 0x0002680000000200 */
[----:B------:R1:W1:Y:S04]  /*6f30*/  LDSM.16.M88.4 R76, [R194+0x2000] ;  /* 0x00200000c24c783b */ /* 0x0002680000000200 */
[----:B------:R1:W1:Y:S04]  /*6f40*/  LDSM.16.M88.4 R16, [R184] ;  /* 0x00000000b810783b */ /* 0x0002680000000200 */
[----:B------:R1:W1:Y:S04]  /*6f50*/  LDSM.16.M88.4 R32, [R184+0x800] ;  /* 0x00080000b820783b */ /* 0x0002680000000200 */
[----:B------:R1:W1:Y:S01]  /*6f60*/  LDSM.16.M88.4 R48, [R184+0x1000] ;  /* 0x00100000b830783b */ /* 0x0002620000000200 */
[----:B-----5:R-:W-:Y:S03]  /*6f70*/  IMAD.MOV.U32 R2, RZ, RZ, R4 ;  /* 0x000000ffff027224 */ /* 0x020fe600078e0004 */
[----:B------:R1:W1:Y:S01]  /*6f80*/  LDSM.16.M88.4 R64, [R184+0x1800] ;  /* 0x00180000b840783b */ /* 0x0002620000000200 */
[----:B------:R-:W-:Y:S02]  /*6f90*/  IMAD R4, R5, c[0x0][0x218], RZ ;  /* 0x0000860005047a24 */ /* 0x000fe400078e02ff */
[C---:B------:R-:W-:Y:S01]  /*6fa0*/  IMAD.WIDE.U32 R2, R201.reuse, c[0x0][0x218], R2 ;  /* 0x00008600c9027a25 */ /* 0x040fe200078e0002 */
[----:B------:R1:W1:Y:S03]  /*6fb0*/  LDSM.16.M88.4 R152, [R184+0x2000] ;  /* 0x00200000b898783b */ /* 0x0002660000000200 */
[----:B------:R-:W-:Y:S01]  /*6fc0*/  IMAD R4, R201, c[0x0][0x21c], R4 ;  /* 0x00008700c9047a24 */ /* 0x000fe200078e0204 */
[----:B------:R1:W1:Y:S04]  /*6fd0*/  LDSM.16.M88.4 R156, [R197] ;  /* 0x00000000c59c783b */ /* 0x0002680000000200 */
[----:B------:R1:W1:Y:S01]  /*6fe0*/  LDSM.16.M88.4 R164, [R197+0x2000] ;  /* 0x00200000c5a4783b */ /* 0x0002620000000200 */
[----:B--2---:R-:W-:Y:S04]  /*6ff0*/  IADD3 R2, P1, R8, R2, RZ ;  /* 0x0000000208027210 */ /* 0x004fe80007f3e0ff */
[----:B---3--:R-:W-:Y:S02]  /*7000*/  IADD3.X R3, R6, R3, R4, P1, !PT ;  /* 0x0000000306037210 */ /* 0x008fe40000ffe404 */
[----:B------:R-:W-:Y:S02]  /*7010*/  SHF.R.S32.HI R6, RZ, 0x1f, R231 ;  /* 0x0000001fff067819 */ /* 0x000fe400000114e7 */
[C---:B------:R-:W-:Y:S02]  /*7020*/  LEA R40, P1, R2.reuse, c[0x0][0x1f8], 0x1 ;  /* 0x00007e0002287a11 */ /* 0x040fe400078208ff */
[----:B------:R-:W-:Y:S02]  /*7030*/  SHF.L.U64.HI R68, R231, 0x1, R6 ;  /* 0x00000001e7447819 */ /* 0x000fe40000010206 */
[----:B------:R-:W-:Y:S01]  /*7040*/  LEA.HI.X R56, R2, c[0x0][0x1fc], R3, 0x1, P1 ;  /* 0x00007f0002387a11 */ /* 0x000fe200008f0c03 */
[----:B------:R-:W-:-:S06]  /*7050*/  BRA.DIV ~URZ, `(.L_x_82) ;  /* 0x000094327f007947 */ /* 0x000fcc000b800000 */
[----:B-1--4-:R1:W2:Y:S02]  /*7060*/  SHFL.IDX PT, R58, R56, RZ, 0x181f ;  /* 0x00181fff383a7589 */ /* 0x0122a400000e0000 */
.L_x_175:
[-C--:B------:R-:W-:Y:S01]  /*7070*/  HMMA.16816.F32 R4, R80, R16.reuse, RZ ;  /* 0x000000105004723c */ /* 0x080fe200000018ff */
[----:B------:R-:W3:Y:S01]  /*7080*/  SHFL.IDX PT, R2, R40, RZ, 0x181f ;  /* 0x00181fff28027589 */ /* 0x000ee200000e0000 */
[----:B------:R-:W-:Y:S01]  /*7090*/  BSSY B0, `(.L_x_83) ;  /* 0x000016d000007945 */ /* 0x000fe20003800000 */
[----:B------:R-:W-:Y:S04]  /*70a0*/  ISETP.GE.AND P1, PT, R231, c[0x0][0x1d4], PT ;  /* 0x00007500e7007a0c */ /* 0x000fe80003f26270 */
[----:B------:R-:W-:Y:S01]  /*70b0*/  SEL R198, RZ, 0x10, P1 ;  /* 0x00000010ffc67807 */ /* 0x000fe20000800000 */
[C---:B------:R-:W-:Y:S01]  /*70c0*/  HMMA.16816.F32 R8, R76.reuse, R16, RZ ;  /* 0x000000104c08723c */ /* 0x040fe200000018ff */
[----:B------:R-:W4:Y:S03]  /*70d0*/  SHFL.IDX PT, R3, R40, 0x1, 0x181f ;  /* 0x00381f0028037f89 */ /* 0x000f2600000e0000 */
[----:B------:R-:W-:Y:S04]  /*70e0*/  IADD3 R52, -R198, 0x10, RZ ;  /* 0x00000010c6347810 */ /* 0x000fe80007ffe1ff */
[-C--:B------:R-:W-:Y:S01]  /*70f0*/  HMMA.16816.F32 R12, R76, R18.reuse, RZ ;  /* 0x000000124c0c723c */ /* 0x080fe200000018ff */
[----:B------:R-:W5:Y:S03]  /*7100*/  SHFL.IDX PT, R57, R56, 0x1, 0x181f ;  /* 0x00381f0038397f89 */ /* 0x000f6600000e0000 */
[----:B------:R-:W-:Y:S04]  /*7110*/  LOP3.LUT R52, R52, 0xf, RZ, 0xc0, !PT ;  /* 0x0000000f34347812 */ /* 0x000fe800078ec0ff */
[C---:B------:R-:W-:Y:S01]  /*7120*/  HMMA.16816.F32 R16, R80.reuse, R18, RZ ;  /* 0x000000125010723c */ /* 0x040fe200000018ff */
[----:B------:R-:W1:Y:S07]  /*7130*/  SHFL.IDX PT, R53, R40, 0x2, 0x181f ;  /* 0x00581f0028357f89 */ /* 0x000e6e00000e0000 */
[-C--:B------:R-:W-:Y:S01]  /*7140*/  HMMA.16816.F32 R20, R80, R32.reuse, RZ ;  /* 0x000000205014723c */ /* 0x080fe200000018ff */
[----:B------:R-:W3:Y:S07]  /*7150*/  SHFL.IDX PT, R54, R40, 0x3, 0x181f ;  /* 0x00781f0028367f89 */ /* 0x000eee00000e0000 */
[C---:B------:R-:W-:Y:S01]  /*7160*/  HMMA.16816.F32 R24, R76.reuse, R32, RZ ;  /* 0x000000204c18723c */ /* 0x040fe200000018ff */
[----:B------:R1:W-:Y:S07]  /*7170*/  SHFL.IDX PT, R55, R40, 0x4, 0x181f ;  /* 0x00981f0028377f89 */ /* 0x0003ee00000e0000 */
[-C--:B------:R-:W-:Y:S01]  /*7180*/  HMMA.16816.F32 R28, R76, R34.reuse, RZ ;  /* 0x000000224c1c723c */ /* 0x080fe200000018ff */
[----:B------:R-:W3:Y:S07]  /*7190*/  SHFL.IDX PT, R61, R56, 0x2, 0x181f ;  /* 0x00581f00383d7f89 */ /* 0x000eee00000e0000 */
[C---:B------:R-:W-:Y:S01]  /*71a0*/  HMMA.16816.F32 R32, R80.reuse, R34, RZ ;  /* 0x000000225020723c */ /* 0x040fe200000018ff */
[----:B------:R-:W3:Y:S07]  /*71b0*/  SHFL.IDX PT, R71, R56, 0x3, 0x181f ;  /* 0x00781f0038477f89 */ /* 0x000eee00000e0000 */
[-C--:B------:R-:W-:Y:S01]  /*71c0*/  HMMA.16816.F32 R36, R80, R48.reuse, RZ ;  /* 0x000000305024723c */ /* 0x080fe200000018ff */
[----:B------:R-:W3:Y:S07]  /*71d0*/  SHFL.IDX PT, R69, R56, 0x4, 0x181f ;  /* 0x00981f0038457f89 */ /* 0x000eee00000e0000 */
[C---:B-1----:R-:W-:Y:S01]  /*71e0*/  HMMA.16816.F32 R40, R76.reuse, R48, RZ ;  /* 0x000000304c28723c */ /* 0x042fe200000018ff */
[----:B------:R-:W2:Y:S07]  /*71f0*/  LDL R232, [R1+0x10] ;  /* 0x0000100001e87983 */ /* 0x000eae0000100800 */
[-C--:B------:R-:W-:Y:S08]  /*7200*/  HMMA.16816.F32 R44, R76, R50.reuse, RZ ;  /* 0x000000324c2c723c */ /* 0x080ff000000018ff */
[C---:B------:R-:W-:Y:S04]  /*7210*/  HMMA.16816.F32 R48, R80.reuse, R50, RZ ;  /* 0x000000325030723c */ /* 0x040fe800000018ff */
[-C--:B---3--:R-:W-:Y:S02]  /*7220*/  IADD3 R2, P2, R2, R59.reuse, RZ ;  /* 0x0000003b02027210 */ /* 0x088fe40007f5e0ff */
[-C--:B----4-:R-:W-:Y:S02]  /*7230*/  IADD3 R62, P6, R3, R59.reuse, RZ ;  /* 0x0000003b033e7210 */ /* 0x090fe40007fde0ff */
[-C--:B--2---:R-:W-:Y:S04]  /*7240*/  IADD3.X R3, R58, R68.reuse, RZ, P2, !PT ;  /* 0x000000443a037210 */ /* 0x084fe800017fe4ff */
[-C--:B-----5:R-:W-:Y:S01]  /*7250*/  IADD3.X R63, R57, R68.reuse, RZ, P6, !PT ;  /* 0x00000044393f7210 */ /* 0x0a0fe200037fe4ff */
[----:B------:R1:W-:Y:S01]  /*7260*/  LDGSTS.E.BYPASS.LTC128B.128 [R204+0x100], [R2.64], !P1 ;  /* 0x0010000002cc7fae */ /* 0x0003e2000c901d46 */
[-C--:B------:R-:W-:Y:S02]  /*7270*/  IADD3 R60, P5, R53, R59.reuse, RZ ;  /* 0x0000003b353c7210 */ /* 0x080fe40007fbe0ff */
[----:B------:R-:W-:Y:S02]  /*7280*/  IADD3 R70, P4, R54, R59, RZ ;  /* 0x0000003b36467210 */ /* 0x000fe40007f9e0ff */
[-C--:B------:R-:W-:Y:S02]  /*7290*/  IADD3.X R61, R61, R68.reuse, RZ, P5, !PT ;  /* 0x000000443d3d7210 */ /* 0x080fe40002ffe4ff */
[----:B------:R-:W-:Y:S01]  /*72a0*/  IADD3 R72, P3, P2, R52, R55, R59 ;  /* 0x0000003734487210 */ /* 0x000fe20007a7e03b */
[----:B------:R2:W-:Y:S01]  /*72b0*/  LDGSTS.E.BYPASS.LTC128B.128 [R204+0x900], [R62.64], !P1 ;  /* 0x009000003ecc7fae */ /* 0x0005e2000c901d46 */
[----:B------:R-:W-:Y:S01]  /*72c0*/  IADD3.X R71, R71, R68, RZ, P4, !PT ;  /* 0x0000004447477210 */ /* 0x000fe200027fe4ff */
[-C--:B------:R-:W-:Y:S01]  /*72d0*/  HMMA.16816.F32 R52, R80, R64.reuse, RZ ;  /* 0x000000405034723c */ /* 0x080fe200000018ff */
[----:B------:R-:W-:Y:S02]  /*72e0*/  ISETP.NE.U32.AND P4, PT, R198, RZ, PT ;  /* 0x000000ffc600720c */ /* 0x000fe40003f85070 */
[----:B------:R-:W-:Y:S03]  /*72f0*/  IADD3.X R73, RZ, R69, R68, P3, P2 ;  /* 0x00000045ff497210 */ /* 0x000fe60001fe4444 */
[----:B------:R2:W-:Y:S02]  /*7300*/  LDGSTS.E.BYPASS.LTC128B.128 [R204+0x1100], [R60.64], !P1 ;  /* 0x011000003ccc7fae */ /* 0x0005e4000c901d46 */
[C---:B------:R-:W-:Y:S06]  /*7310*/  HMMA.16816.F32 R56, R76.reuse, R64, RZ ;  /* 0x000000404c38723c */ /* 0x040fec00000018ff */
[----:B------:R3:W-:Y:S08]  /*7320*/  LDGSTS.E.BYPASS.LTC128B.128 [R204+0x1900], [R70.64], !P1 ;  /* 0x0190000046cc7fae */ /* 0x0007f0000c901d46 */
[----:B------:R4:W-:Y:S08]  /*7330*/  LDGSTS.E.BYPASS.LTC128B.128.ZFILL [R204+0x2100], [R72.64], P4 ;  /* 0x0210000048cc7fae */ /* 0x0009f0000a141d46 */
[----:B------:R-:W0:Y:S01]  /*7340*/  LDGDEPBAR ;  /* 0x00000000000079af */ /* 0x000e220000000000 */
[-C--:B--2---:R-:W-:Y:S08]  /*7350*/  HMMA.16816.F32 R60, R76, R66.reuse, RZ ;  /* 0x000000424c3c723c */ /* 0x084ff000000018ff */
[C---:B------:R-:W-:Y:S08]  /*7360*/  HMMA.16816.F32 R64, R80.reuse, R66, RZ ;  /* 0x000000425040723c */ /* 0x040ff000000018ff */
[-C--:B---3--:R-:W-:Y:S08]  /*7370*/  HMMA.16816.F32 R68, R80, R152.reuse, RZ ;  /* 0x000000985044723c */ /* 0x088ff000000018ff */
[C---:B----4-:R-:W-:Y:S08]  /*7380*/  HMMA.16816.F32 R72, R76.reuse, R152, RZ ;  /* 0x000000984c48723c */ /* 0x050ff000000018ff */
[-C--:B------:R-:W-:Y:S08]  /*7390*/  HMMA.16816.F32 R76, R76, R154.reuse, RZ ;  /* 0x0000009a4c4c723c */ /* 0x080ff000000018ff */
[----:B------:R-:W-:Y:S01]  /*73a0*/  HMMA.16816.F32 R80, R80, R154, RZ ;  /* 0x0000009a5050723c */ /* 0x000fe200000018ff */
[----:B------:R-:W-:Y:S07]  /*73b0*/  LDSM.16.M88.4 R152, [R195] ;  /* 0x00000000c398783b */ /* 0x000fee0000000200 */
[-C--:B------:R-:W-:Y:S08]  /*73c0*/  HMMA.16816.F32 R4, R156, R160.reuse, R4 ;  /* 0x000000a09c04723c */ /* 0x080ff00000001804 */
[C---:B------:R-:W-:Y:S08]  /*73d0*/  HMMA.16816.F32 R8, R164.reuse, R160, R8 ;  /* 0x000000a0a408723c */ /* 0x040ff00000001808 */
[-C--:B------:R-:W-:Y:S08]  /*73e0*/  HMMA.16816.F32 R12, R164, R162.reuse, R12 ;  /* 0x000000a2a40c723c */ /* 0x080ff0000000180c */
[C---:B------:R-:W-:Y:S01]  /*73f0*/  HMMA.16816.F32 R16, R156.reuse, R162, R16 ;  /* 0x000000a29c10723c */ /* 0x040fe20000001810 */
[----:B------:R-:W2:Y:S07]  /*7400*/  LDSM.16.M88.4 R160, [R87] ;  /* 0x0000000057a0783b */ /* 0x000eae0000000200 */
        /* <DEDUP_REMOVED lines=9> */
[----:B------:R-:W4:Y:S07]  /*74a0*/  LDSM.16.M88.4 R172, [R185] ;  /* 0x00000000b9ac783b */ /* 0x000f2e0000000200 */
[-C--:B------:R-:W-:Y:S08]  /*74b0*/  HMMA.16816.F32 R52, R156, R176.reuse, R52 ;  /* 0x000000b09c34723c */ /* 0x080ff00000001834 */
[C---:B------:R-:W-:Y:S08]  /*74c0*/  HMMA.16816.F32 R56, R164.reuse, R176, R56 ;  /* 0x000000b0a438723c */ /* 0x040ff00000001838 */
[-C--:B------:R-:W-:Y:S08]  /*74d0*/  HMMA.16816.F32 R60, R164, R178.reuse, R60 ;  /* 0x000000b2a43c723c */ /* 0x080ff0000000183c */
[C---:B------:R-:W-:Y:S01]  /*74e0*/  HMMA.16816.F32 R64, R156.reuse, R178, R64 ;  /* 0x000000b29c40723c */ /* 0x040fe20000001840 */
[----:B------:R-:W-:Y:S07]  /*74f0*/  LDSM.16.M88.4 R176, [R188] ;  /* 0x00000000bcb0783b */ /* 0x000fee0000000200 */
[-C--:B------:R-:W-:Y:S08]  /*7500*/  HMMA.16816.F32 R68, R156, R180.reuse, R68 ;  /* 0x000000b49c44723c */ /* 0x080ff00000001844 */
[C---:B------:R-:W-:Y:S08]  /*7510*/  HMMA.16816.F32 R72, R164.reuse, R180, R72 ;  /* 0x000000b4a448723c */ /* 0x040ff00000001848 */
[-C--:B------:R-:W-:Y:S01]  /*7520*/  HMMA.16816.F32 R76, R164, R182.reuse, R76 ;  /* 0x000000b6a44c723c */ /* 0x080fe2000000184c */
[----:B------:R-:W-:Y:S07]  /*7530*/  LDSM.16.M88.4 R164, [R187] ;  /* 0x00000000bba4783b */ /* 0x000fee0000000200 */
[----:B------:R-:W-:Y:S01]  /*7540*/  HMMA.16816.F32 R80, R156, R182, R80 ;  /* 0x000000b69c50723c */ /* 0x000fe20000001850 */
[----:B------:R-:W5:Y:S07]  /*7550*/  LDSM.16.M88.4 R156, [R186] ;  /* 0x00000000ba9c783b */ /* 0x000f6e0000000200 */
[-C--:B--2---:R-:W-:Y:S01]  /*7560*/  HMMA.16816.F32 R4, R152, R160.reuse, R4 ;  /* 0x000000a09804723c */ /* 0x084fe20000001804 */
[----:B------:R-:W-:Y:S07]  /*7570*/  LDSM.16.M88.4 R180, [R189] ;  /* 0x00000000bdb4783b */ /* 0x000fee0000000200 */
[C---:B---3--:R-:W-:Y:S08]  /*7580*/  HMMA.16816.F32 R8, R168.reuse, R160, R8 ;  /* 0x000000a0a808723c */ /* 0x048ff00000001808 */
[-C--:B------:R-:W-:Y:S03]  /*7590*/  HMMA.16816.F32 R12, R168, R162.reuse, R12 ;  /* 0x000000a2a80c723c */ /* 0x080fe6000000180c */
[----:B------:R-:W-:Y:S05]  /*75a0*/  ISETP.GT.AND P1, PT, R230, R232, PT ;  /* 0x000000e8e600720c */ /* 0x000fea0003f24270 */
[C---:B------:R-:W-:Y:S01]  /*75b0*/  HMMA.16816.F32 R16, R152.reuse, R162, R16 ;  /* 0x000000a29810723c */ /* 0x040fe20000001810 */
[----:B------:R-:W2:Y:S07]  /*75c0*/  LDSM.16.M88.4 R160, [R196] ;  /* 0x00000000c4a0783b */ /* 0x000eae0000000200 */
[-C--:B----4-:R-:W-:Y:S08]  /*75d0*/  HMMA.16816.F32 R20, R152, R172.reuse, R20 ;  /* 0x000000ac9814723c */ /* 0x090ff00000001814 */
[C---:B------:R-:W-:Y:S08]  /*75e0*/  HMMA.16816.F32 R24, R168.reuse, R172, R24 ;  /* 0x000000aca818723c */ /* 0x040ff00000001818 */
[-C--:B------:R-:W-:Y:S08]  /*75f0*/  HMMA.16816.F32 R28, R168, R174.reuse, R28 ;  /* 0x000000aea81c723c */ /* 0x080ff0000000181c */
[C---:B------:R-:W-:Y:S01]  /*7600*/  HMMA.16816.F32 R32, R152.reuse, R174, R32 ;  /* 0x000000ae9820723c */ /* 0x040fe20000001820 */
[----:B------:R-:W3:Y:S07]  /*7610*/  LDSM.16.M88.4 R172, [R196+0x2000] ;  /* 0x00200000c4ac783b */ /* 0x000eee0000000200 */
        /* <DEDUP_REMOVED lines=12> */
[-C--:B--2---:R-:W-:Y:S08]  /*76e0*/  HMMA.16816.F32 R4, R160, R180.reuse, R4 ;  /* 0x000000b4a004723c */ /* 0x084ff00000001804 */
[C---:B---3--:R-:W-:Y:S08]  /*76f0*/  HMMA.16816.F32 R8, R172.reuse, R180, R8 ;  /* 0x000000b4ac08723c */ /* 0x048ff00000001808 */
[-C--:B------:R-:W-:Y:S08]  /*7700*/  HMMA.16816.F32 R12, R172, R182.reuse, R12 ;  /* 0x000000b6ac0c723c */ /* 0x080ff0000000180c */
[----:B-1----:R-:W-:Y:S01]  /*7710*/  FMUL.FTZ R2, R4, c[0x0][0x320] ;  /* 0x0000c80004027a20 */ /* 0x002fe20000410000 */
[C---:B------:R-:W-:Y:S03]  /*7720*/  HMMA.16816.F32 R16, R160.reuse, R182, R16 ;  /* 0x000000b6a010723c */ /* 0x040fe60000001810 */
[----:B------:R1:W2:Y:S04]  /*7730*/  MUFU.TANH R155, R2 ;  /* 0x00000002009b7308 */ /* 0x0002a80000002400 */
[----:B------:R-:W-:Y:S02]  /*7740*/  FMUL.FTZ R10, R10, c[0x0][0x320] ;  /* 0x0000c8000a0a7a20 */ /* 0x000fe40000410000 */
[----:B------:R-:W-:Y:S04]  /*7750*/  FMUL.FTZ R3, R11, c[0x0][0x320] ;  /* 0x0000c8000b037a20 */ /* 0x000fe80000410000 */
[----:B------:R-:W3:Y:S10]  /*7760*/  MUFU.TANH R176, R10 ;  /* 0x0000000a00b07308 */ /* 0x000ef40000002400 */
[----:B------:R-:W4:Y:S01]  /*7770*/  MUFU.TANH R181, R3 ;  /* 0x0000000300b57308 */ /* 0x000f220000002400 */
[----:B-1----:R-:W-:Y:S09]  /*7780*/  FMUL.FTZ R2, R5, c[0x0][0x320] ;  /* 0x0000c80005027a20 */ /* 0x002ff20000410000 */
[----:B------:R1:W1:Y:S02]  /*7790*/  MUFU.TANH R170, R2 ;  /* 0x0000000200aa7308 */ /* 0x0002640000002400 */
[----:B-1----:R-:W-:Y:S08]  /*77a0*/  FMUL.FTZ R2, R6, c[0x0][0x320] ;  /* 0x0000c80006027a20 */ /* 0x002ff00000410000 */
[----:B------:R1:W1:Y:S02]  /*77b0*/  MUFU.TANH R164, R2 ;  /* 0x0000000200a47308 */ /* 0x0002640000002400 */
[----:B-1----:R-:W-:Y:S02]  /*77c0*/  FMUL.FTZ R2, R7, c[0x0][0x320] ;  /* 0x0000c80007027a20 */ /* 0x002fe40000410000 */
[----:B------:R-:W1:Y:S06]  /*77d0*/  LDSM.16.M88.4 R4, [R189+0x800] ;  /* 0x00080000bd04783b */ /* 0x000e6c0000000200 */
[----:B------:R5:W1:Y:S02]  /*77e0*/  MUFU.TANH R169, R2 ;  /* 0x0000000200a97308 */ /* 0x000a640000002400 */
[----:B-----5:R-:W-:Y:S08]  /*77f0*/  FMUL.FTZ R2, R8, c[0x0][0x320] ;  /* 0x0000c80008027a20 */ /* 0x020ff00000410000 */
[----:B------:R5:W2:Y:S01]  /*7800*/  MUFU.TANH R168, R2 ;  /* 0x0000000200a87308 */ /* 0x000aa20000002400 */
[-C--:B-1----:R-:W-:Y:S08]  /*7810*/  HMMA.16816.F32 R20, R160, R4.reuse, R20 ;  /* 0x00000004a014723c */ /* 0x082ff00000001814 */
[C---:B------:R-:W-:Y:S04]  /*7820*/  HMMA.16816.F32 R24, R172.reuse, R4, R24 ;  /* 0x00000004ac18723c */ /* 0x040fe80000001818 */
[----:B-----5:R-:W-:Y:S02]  /*7830*/  FMUL.FTZ R2, R9, c[0x0][0x320] ;  /* 0x0000c80009027a20 */ /* 0x020fe40000410000 */
[----:B------:R-:W1:Y:S02]  /*7840*/  LDSM.16.M88.4 R8, [R189+0x1000] ;  /* 0x00100000bd08783b */ /* 0x000e640000000200 */
[-C--:B------:R-:W-:Y:S01]  /*7850*/  HMMA.16816.F32 R28, R172, R6.reuse, R28 ;  /* 0x00000006ac1c723c */ /* 0x080fe2000000181c */
[----:B------:R5:W1:Y:S07]  /*7860*/  MUFU.TANH R171, R2 ;  /* 0x0000000200ab7308 */ /* 0x000a6e0000002400 */
[C---:B------:R-:W-:Y:S08]  /*7870*/  HMMA.16816.F32 R32, R160.reuse, R6, R32 ;  /* 0x00000006a020723c */ /* 0x040ff00000001820 */
[----:B------:R-:W-:Y:S04]  /*7880*/  FMUL.FTZ R4, R26, c[0x0][0x320] ;  /* 0x0000c8001a047a20 */ /* 0x000fe80000410000 */
[----:B------:R-:W-:Y:S01]  /*7890*/  FMUL.FTZ R3, R27, c[0x0][0x320] ;  /* 0x0000c8001b037a20 */ /* 0x000fe20000410000 */
[----:B------:R2:W2:Y:S01]  /*78a0*/  MUFU.TANH R216, R4 ;  /* 0x0000000400d87308 */ /* 0x0004a20000002400 */
[----:B-----5:R-:W-:Y:S09]  /*78b0*/  FMUL.FTZ R2, R12, c[0x0][0x320] ;  /* 0x0000c8000c027a20 */ /* 0x020ff20000410000 */
[----:B------:R5:W3:Y:S10]  /*78c0*/  MUFU.TANH R167, R2 ;  /* 0x0000000200a77308 */ /* 0x000af40000002400 */
[----:B------:R3:W3:Y:S01]  /*78d0*/  MUFU.TANH R218, R3 ;  /* 0x0000000300da7308 */ /* 0x0006e20000002400 */
[-C--:B-1----:R-:W-:Y:S01]  /*78e0*/  HMMA.16816.F32 R36, R160, R8.reuse, R36 ;  /* 0x00000008a024723c */ /* 0x082fe20000001824 */
[----:B--2---:R-:W1:Y:S07]  /*78f0*/  LDSM.16.M88.4 R4, [R189+0x1800] ;  /* 0x00180000bd04783b */ /* 0x004e6e0000000200 */
[C---:B------:R-:W-:Y:S04]  /*7900*/  HMMA.16816.F32 R40, R172.reuse, R8, R40 ;  /* 0x00000008ac28723c */ /* 0x040fe80000001828 */
[----:B-----5:R-:W-:Y:S04]  /*7910*/  FMUL.FTZ R2, R13, c[0x0][0x320] ;  /* 0x0000c8000d027a20 */ /* 0x020fe80000410000 */
[-C--:B------:R-:W-:Y:S01]  /*7920*/  HMMA.16816.F32 R44, R172, R10.reuse, R44 ;  /* 0x0000000aac2c723c */ /* 0x080fe2000000182c */
[----:B------:R2:W1:Y:S07]  /*7930*/  MUFU.TANH R165, R2 ;  /* 0x0000000200a57308 */ /* 0x00046e0000002400 */
[C---:B------:R-:W-:Y:S08]  /*7940*/  HMMA.16816.F32 R48, R160.reuse, R10, R48 ;  /* 0x0000000aa030723c */ /* 0x040ff00000001830 */
[----:B------:R-:W-:Y:S04]  /*7950*/  FMUL.FTZ R8, R42, c[0x0][0x320] ;  /* 0x0000c8002a087a20 */ /* 0x000fe80000410000 */
[----:B------:R5:W4:Y:S01]  /*7960*/  MUFU.TANH R226, R8 ;  /* 0x0000000800e27308 */ /* 0x000b220000002400 */
[----:B---3--:R-:W-:Y:S02]  /*7970*/  FMUL.FTZ R3, R43, c[0x0][0x320] ;  /* 0x0000c8002b037a20 */ /* 0x008fe40000410000 */
[----:B--2---:R-:W-:Y:S01]  /*7980*/  FMUL.FTZ R2, R14, c[0x0][0x320] ;  /* 0x0000c8000e027a20 */ /* 0x004fe20000410000 */
[-C--:B-1----:R-:W-:Y:S06]  /*7990*/  HMMA.16816.F32 R52, R160, R4.reuse, R52 ;  /* 0x00000004a034723c */ /* 0x082fec0000001834 */
[----:B------:R1:W2:Y:S02]  /*79a0*/  MUFU.TANH R178, R2 ;  /* 0x0000000200b27308 */ /* 0x0002a40000002400 */
[C---:B------:R-:W-:Y:S08]  /*79b0*/  HMMA.16816.F32 R56, R172.reuse, R4, R56 ;  /* 0x00000004ac38723c */ /* 0x040ff00000001838 */
[----:B------:R3:W2:Y:S01]  /*79c0*/  MUFU.TANH R228, R3 ;  /* 0x0000000300e47308 */ /* 0x0006a20000002400 */
[-C--:B------:R-:W-:Y:S01]  /*79d0*/  HMMA.16816.F32 R60, R172, R6.reuse, R60 ;  /* 0x00000006ac3c723c */ /* 0x080fe2000000183c */
[----:B-----5:R-:W5:Y:S01]  /*79e0*/  LDSM.16.M88.4 R8, [R189+0x2000] ;  /* 0x00200000bd08783b */ /* 0x020f620000000200 */
[----:B------:R-:W-:Y:S06]  /*79f0*/  DEPBAR.LE SB0, 0x0 ;  /* 0x000080000000791a */ /* 0x000fec0000000000 */
[C---:B------:R-:W-:Y:S01]  /*7a00*/  HMMA.16816.F32 R64, R160.reuse, R6, R64 ;  /* 0x00000006a040723c */ /* 0x040fe20000001840 */
[----:B------:R-:W-:Y:S04]  /*7a10*/  BAR.SYNC.DEFER_BLOCKING 0x0 ;  /* 0x0000000000007b1d */ /* 0x000fe80000010000 */
[----:B-1----:R-:W-:Y:S02]  /*7a20*/  FMUL.FTZ R2, R15, c[0x0][0x320] ;  /* 0x0000c8000f027a20 */ /* 0x002fe40000410000 */
[----:B------:R-:W-:Y:S02]  /*7a30*/  FMUL.FTZ R4, R58, c[0x0][0x320] ;  /* 0x0000c8003a047a20 */ /* 0x000fe40000410000 */
[----:B------:R1:W1:Y:S03]  /*7a40*/  MUFU.TANH R177, R2 ;  /* 0x0000000200b17308 */ /* 0x0002660000002400 */
[----:B---3--:R-:W-:Y:S07]  /*7a50*/  FMUL.FTZ R3, R59, c[0x0][0x320] ;  /* 0x0000c8003b037a20 */ /* 0x008fee0000410000 */
[----:B------:R-:W3:Y:S10]  /*7a60*/  MUFU.TANH R225, R4 ;  /* 0x0000000400e17308 */ /* 0x000ef40000002400 */
[----:B------:R-:W2:Y:S01]  /*7a70*/  MUFU.TANH R224, R3 ;  /* 0x0000000300e07308 */ /* 0x000ea20000002400 */
[----:B-1----:R-:W-:Y:S01]  /*7a80*/  FMUL.FTZ R2, R16, c[0x0][0x320] ;  /* 0x0000c80010027a20 */ /* 0x002fe20000410000 */
[-C--:B-----5:R-:W-:Y:S08]  /*7a90*/  HMMA.16816.F32 R68, R160, R8.reuse, R68 ;  /* 0x00000008a044723c */ /* 0x0a0ff00000001844 */
[----:B------:R1:W1:Y:S01]  /*7aa0*/  MUFU.TANH R159, R2 ;  /* 0x00000002009f7308 */ /* 0x0002620000002400 */
[C---:B------:R-:W-:Y:S08]  /*7ab0*/  HMMA.16816.F32 R72, R172.reuse, R8, R72 ;  /* 0x00000008ac48723c */ /* 0x040ff00000001848 */
[-C--:B------:R-:W-:Y:S08]  /*7ac0*/  HMMA.16816.F32 R76, R172, R10.reuse, R76 ;  /* 0x0000000aac4c723c */ /* 0x080ff0000000184c */
[----:B------:R-:W-:Y:S04]  /*7ad0*/  HMMA.16816.F32 R80, R160, R10, R80 ;  /* 0x0000000aa050723c */ /* 0x000fe80000001850 */
[----:B-1----:R-:W-:Y:S04]  /*7ae0*/  FMUL.FTZ R2, R17, c[0x0][0x320] ;  /* 0x0000c80011027a20 */ /* 0x002fe80000410000 */
[----:B------:R1:W1:Y:S04]  /*7af0*/  MUFU.TANH R158, R2 ;  /* 0x00000002009e7308 */ /* 0x0002680000002400 */
[----:B-1----:R-:W-:Y:S06]  /*7b00*/  FMUL.FTZ R2, R18, c[0x0][0x320] ;  /* 0x0000c80012027a20 */ /* 0x002fec0000410000 */
[----:B------:R1:W1:Y:S02]  /*7b10*/  MUFU.TANH R157, R2 ;  /* 0x00000002009d7308 */ /* 0x0002640000002400 */
[----:B-1----:R-:W-:Y:S08]  /*7b20*/  FMUL.FTZ R2, R19, c[0x0][0x320] ;  /* 0x0000c80013027a20 */ /* 0x002ff00000410000 */
        /* <DEDUP_REMOVED lines=116> */
[----:B------:R1:W1:Y:S01]  /*8270*/  MUFU.TANH R162, R2 ;  /* 0x0000000200a27308 */ /* 0x0002620000002400 */
[----:B------:R-:W-:-:S05]  /*8280*/  @!P1 BRA `(.L_x_84) ;  /* 0x000004d000009947 */ /* 0x000fca0003800000 */
[----:B-1234-:R-:W-:Y:S01]  /*8290*/  IMAD.MOV.U32 R2, RZ, RZ, 0x1 ;  /* 0x00000001ff027424 */ /* 0x01efe200078e00ff */
[----:B------:R-:W-:Y:S01]  /*82a0*/  SHF.R.S32.HI R7, RZ, 0x1f, R231 ;  /* 0x0000001fff077819 */ /* 0x000fe200000114e7 */
[----:B------:R-:W-:Y:S01]  /*82b0*/  IMAD.MOV.U32 R201, RZ, RZ, RZ ;  /* 0x000000ffffc97224 */ /* 0x000fe200078e00ff */
[----:B------:R-:W2:Y:S01]  /*82c0*/  LDL R238, [R1+0x14] ;  /* 0x0000140001ee7983 */ /* 0x000ea20000100800 */
[----:B------:R-:W-:Y:S01]  /*82d0*/  IMAD.SHL.U32 R17, R231, 0x2, RZ ;  /* 0x00000002e7117824 */ /* 0x000fe200078e00ff */
[----:B------:R-:W-:Y:S02]  /*82e0*/  ISETP.NE.AND P1, PT, R2, c[0x0][0x2b8], PT ;  /* 0x0000ae0002007a0c */ /* 0x000fe40003f25270 */
[----:B------:R-:W3:Y:S04]  /*82f0*/  LDL.64 R236, [R1+0x20] ;  /* 0x0000200001ec7983 */ /* 0x000ee80000100a00 */
[----:B------:R-:W4:Y:S04]  /*8300*/  LDL R234, [R1+0x34] ;  /* 0x0000340001ea7983 */ /* 0x000f280000100800 */
[----:B------:R-:W1:Y:S04]  /*8310*/  S2R R239, SR_TID.X ;  /* 0x0000000000ef7919 */ /* 0x000e680000002100 */
[----:B------:R-:W5:Y:S04]  /*8320*/  LDL.64 R232, [R1+0x18] ;  /* 0x0000180001e87983 */ /* 0x000f680000100a00 */
[----:B------:R-:W4:Y:S01]  /*8330*/  LDL R8, [R1+0x30] ;  /* 0x0000300001087983 */ /* 0x000f220000100800 */
[----:B-1----:R-:W-:Y:S04]  /*8340*/  SHF.R.S32.HI R235, RZ, 0x1f, R239 ;  /* 0x0000001fffeb7819 */ /* 0x002fe800000114ef */
[----:B------:R-:W-:Y:S04]  /*8350*/  LEA.HI R235, R235, R239, RZ, 0x3 ;  /* 0x000000efebeb7211 */ /* 0x000fe800078f18ff */
[----:B------:R-:W-:Y:S05]  /*8360*/  SHF.R.S32.HI R235, RZ, 0x3, R235 ;  /* 0x00000003ffeb7819 */ /* 0x000fea00000114eb */
[----:B------:R-:W-:Y:S02]  /*8370*/  IMAD R2, R244, 0x10, R235 ;  /* 0x00000010f4027824 */ /* 0x000fe400078e02eb */
[----:B--2---:R-:W-:Y:S05]  /*8380*/  IMAD R3, R230, 0x50, R238 ;  /* 0x00000050e6037824 */ /* 0x004fea00078e02ee */
[----:B------:R-:W-:Y:S05]  /*8390*/  IADD3 R3, R3, -0x50, R2 ;  /* 0xffffffb003037810 */ /* 0x000fea0007ffe002 */
[----:B------:R-:W-:Y:S04]  /*83a0*/  @P1 IMAD.HI.U32 R4, R3, c[0x0][0x2bc], RZ ;  /* 0x0000af0003041a27 */ /* 0x000fe800078e00ff */
[--C-:B------:R-:W-:Y:S01]  /*83b0*/  IMAD.MOV.U32 R2, RZ, RZ, R3.reuse ;  /* 0x000000ffff027224 */ /* 0x100fe200078e0003 */
[----:B------:R-:W-:Y:S04]  /*83c0*/  @P1 SHF.R.U32.HI R2, RZ, c[0x0][0x2c0], R4 ;  /* 0x0000b000ff021a19 */ /* 0x000fe80000011604 */
[C---:B---3--:R-:W-:Y:S04]  /*83d0*/  @!P0 IADD3 R5, P1, R2.reuse, R236, RZ ;  /* 0x000000ec02058210 */ /* 0x048fe80007f3e0ff */
[----:B----4-:R-:W-:Y:S01]  /*83e0*/  @!P0 LEA.HI.X.SX32 R6, R2, R234, 0x1, P1 ;  /* 0x000000ea02068211 */ /* 0x010fe200008f0eff */
[----:B------:R-:W-:Y:S01]  /*83f0*/  IMAD.MOV R2, RZ, RZ, -R2 ;  /* 0x000000ffff027224 */ /* 0x000fe200078e0a02 */
[C---:B------:R-:W-:Y:S03]  /*8400*/  @!P0 LEA R4, P1, R5.reuse, c[0x0][0x2a0], 0x2 ;  /* 0x0000a80005048a11 */ /* 0x040fe600078210ff */
[----:B------:R-:W-:Y:S01]  /*8410*/  IMAD R220, R2, c[0x0][0x2b8], R3 ;  /* 0x0000ae0002dc7a24 */ /* 0x000fe200078e0203 */
[----:B------:R-:W-:Y:S02]  /*8420*/  @!P0 LEA.HI.X R5, R5, c[0x0][0x2a4], R6, 0x2, P1 ;  /* 0x0000a90005058a11 */ /* 0x000fe400008f1406 */
[----:B------:R-:W-:Y:S02]  /*8430*/  SHF.L.U64.HI R6, R231, 0x1, R7 ;  /* 0x00000001e7067819 */ /* 0x000fe40000010207 */
[----:B------:R-:W-:Y:S01]  /*8440*/  SHF.R.S32.HI R2, RZ, 0x1f, R220 ;  /* 0x0000001fff027819 */ /* 0x000fe200000114dc */
[----:B------:R1:W2:Y:S04]  /*8450*/  @!P0 LDG.E R201, [R4.64] ;  /* 0x0000000604c98981 */ /* 0x0002a8000c1e1900 */
[----:B-1----:R-:W-:Y:S02]  /*8460*/  IMAD R4, R2, c[0x0][0x1e0], RZ ;  /* 0x0000780002047a24 */ /* 0x002fe400078e02ff */
[C---:B------:R-:W-:Y:S04]  /*8470*/  IMAD.WIDE.U32 R2, R220.reuse, c[0x0][0x1e0], RZ ;  /* 0x00007800dc027a25 */ /* 0x040fe800078e00ff */
[----:B------:R-:W-:Y:S04]  /*8480*/  IMAD R4, R220, c[0x0][0x1e4], R4 ;  /* 0x00007900dc047a24 */ /* 0x000fe800078e0204 */
[----:B------:R-:W-:Y:S01]  /*8490*/  IMAD.IADD R3, R3, 0x1, R4 ;  /* 0x0000000103037824 */ /* 0x000fe200078e0204 */
[----:B--2---:R-:W-:Y:S03]  /*84a0*/  SHF.R.S32.HI R4, RZ, 0x1f, R201 ;  /* 0x0000001fff047819 */ /* 0x004fe600000114c9 */
[C---:B------:R-:W-:Y:S04]  /*84b0*/  IMAD.WIDE.U32 R2, R201.reuse, c[0x0][0x1f0], R2 ;  /* 0x00007c00c9027a25 */ /* 0x040fe800078e0002 */
[----:B------:R-:W-:Y:S01]  /*84c0*/  IMAD R4, R4, c[0x0][0x1f0], RZ ;  /* 0x00007c0004047a24 */ /* 0x000fe200078e02ff */
[----:B-----5:R-:W-:Y:S03]  /*84d0*/  IADD3 R2, P2, R232, R2, RZ ;  /* 0x00000002e8027210 */ /* 0x020fe60007f5e0ff */
[----:B------:R-:W-:Y:S01]  /*84e0*/  IMAD R5, R201, c[0x0][0x1f4], R4 ;  /* 0x00007d00c9057a24 */ /* 0x000fe200078e0204 */
[----:B------:R-:W-:Y:S04]  /*84f0*/  LEA R4, P1, R2, c[0x0][0x1c8], 0x1 ;  /* 0x0000720002047a11 */ /* 0x000fe800078208ff */
[----:B------:R-:W-:Y:S04]  /*8500*/  IADD3.X R3, R8, R3, R5, P2, !PT ;  /* 0x0000000308037210 */ /* 0x000fe800017fe405 */
[----:B------:R-:W-:Y:S01]  /*8510*/  LEA.HI.X R5, R2, c[0x0][0x1cc], R3, 0x1, P1 ;  /* 0x0000730002057a11 */ /* 0x000fe200008f0c03 */
[----:B------:R-:W-:-:S05]  /*8520*/  BRA.DIV ~URZ, `(.L_x_85) ;  /* 0x00007fb27f007947 */ /* 0x000fca000b800000 */
[----:B------:R1:W2:Y:S02]  /*8530*/  SHFL.IDX PT, R9, R5, RZ, 0x181f ;  /* 0x00181fff05097589 */ /* 0x0002a400000e0000 */
.L_x_176:
[----:B------:R-:W-:-:S05]  /*8540*/  BRA.DIV ~URZ, `(.L_x_86) ;  /* 0x000080027f007947 */ /* 0x000fca000b800000 */
[----:B------:R-:W3:Y:S01]  /*8550*/  SHFL.IDX PT, R3, R4, RZ, 0x181f ;  /* 0x00181fff04037589 */ /* 0x000ee200000e0000 */
[C---:B------:R-:W-:Y:S02]  /*8560*/  ISETP.NE.U32.AND P1, PT, R198.reuse, RZ, PT ;  /* 0x000000ffc600720c */ /* 0x040fe40003f25070 */
[----:B------:R-:W-:Y:S01]  /*8570*/  IADD3 R2, -R198, 0x10, RZ ;  /* 0x00000010c6027810 */ /* 0x000fe20007ffe1ff */
[----:B------:R-:W4:Y:S03]  /*8580*/  SHFL.IDX PT, R7, R4, 0x1, 0x181f ;  /* 0x00381f0004077f89 */ /* 0x000f2600000e0000 */
[----:B------:R-:W-:Y:S01]  /*8590*/  LOP3.LUT R2, R2, 0xf, RZ, 0xc0, !PT ;  /* 0x0000000f02027812 */ /* 0x000fe200078ec0ff */
[----:B------:R-:W5:Y:S04]  /*85a0*/  SHFL.IDX PT, R8, R4, 0x2, 0x181f ;  /* 0x00581f0004087f89 */ /* 0x000f6800000e0000 */
[----:B------:R-:W1:Y:S04]  /*85b0*/  SHFL.IDX PT, R11, R5, 0x1, 0x181f ;  /* 0x00381f00050b7f89 */ /* 0x000e6800000e0000 */
[----:B------:R-:W2:Y:S04]  /*85c0*/  SHFL.IDX PT, R14, R4, 0x3, 0x181f ;  /* 0x00781f00040e7f89 */ /* 0x000ea800000e0000 */
[----:B------:R-:W2:Y:S04]  /*85d0*/  SHFL.IDX PT, R16, R5, 0x2, 0x181f ;  /* 0x00581f0005107f89 */ /* 0x000ea800000e0000 */
[----:B------:R-:W2:Y:S04]  /*85e0*/  SHFL.IDX PT, R15, R5, 0x3, 0x181f ;  /* 0x00781f00050f7f89 */ /* 0x000ea800000e0000 */
[----:B-1----:R-:W1:Y:S04]  /*85f0*/  SHFL.IDX PT, R5, R5, 0x4, 0x181f ;  /* 0x00981f0005057f89 */ /* 0x002e6800000e0000 */
[----:B------:R-:W1:Y:S01]  /*8600*/  SHFL.IDX PT, R4, R4, 0x4, 0x181f ;  /* 0x00981f0004047f89 */ /* 0x000e6200000e0000 */
[C-C-:B---3--:R-:W-:Y:S02]  /*8610*/  IADD3 R12, P5, P4, R2.reuse, R3, R17.reuse ;  /* 0x00000003020c7210 */ /* 0x148fe40007cbe011 */
[C-C-:B----4-:R-:W-:Y:S02]  /*8620*/  IADD3 R10, P3, P2, R2.reuse, R7, R17.reuse ;  /* 0x00000007020a7210 */ /* 0x150fe40007a7e011 */
[--C-:B--2---:R-:W-:Y:S02]  /*8630*/  IADD3.X R13, RZ, R9, R6.reuse, P5, P4 ;  /* 0x00000009ff0d7210 */ /* 0x104fe40002fe8406 */
[C-C-:B-----5:R-:W-:Y:S02]  /*8640*/  IADD3 R8, P5, P4, R2.reuse, R8, R17.reuse ;  /* 0x0000000802087210 */ /* 0x160fe40007cbe011 */
[--C-:B------:R-:W-:Y:S01]  /*8650*/  IADD3.X R11, RZ, R11, R6.reuse, P3, P2 ;  /* 0x0000000bff0b7210 */ /* 0x100fe20001fe4406 */
[----:B------:R2:W-:Y:S01]  /*8660*/  LDGSTS.E.BYPASS.LTC128B.128.ZFILL [R204+0x2900], [R12.64], P1 ;  /* 0x029000000ccc7fae */ /* 0x0005e20008941d46 */
[----:B------:R-:W-:Y:S02]  /*8670*/  IADD3 R2, P3, P2, R2, R14, R17 ;  /* 0x0000000e02027210 */ /* 0x000fe40007a7e011 */
[--C-:B------:R-:W-:Y:S01]  /*8680*/  IADD3.X R9, RZ, R16, R6.reuse, P5, P4 ;  /* 0x00000010ff097210 */ /* 0x100fe20002fe8406 */
[----:B------:R2:W-:Y:S01]  /*8690*/  LDGSTS.E.BYPASS.LTC128B.128.ZFILL [R204+0x3100], [R10.64], P1 ;  /* 0x031000000acc7fae */ /* 0x0005e20008941d46 */
[----:B------:R-:W-:Y:S03]  /*86a0*/  IADD3.X R3, RZ, R15, R6, P3, P2 ;  /* 0x0000000fff037210 */ /* 0x000fe60001fe4406 */
[----:B------:R2:W-:Y:S04]  /*86b0*/  LDGSTS.E.BYPASS.LTC128B.128.ZFILL [R204+0x3900], [R8.64], P1 ;  /* 0x0390000008cc7fae */ /* 0x0005e80008941d46 */
[----:B------:R2:W-:Y:S02]  /*86c0*/  LDGSTS.E.BYPASS.LTC128B.128.ZFILL [R204+0x4100], [R2.64], P1 ;  /* 0x0410000002cc7fae */ /* 0x0005e40008941d46 */
.L_x_177:
[C---:B--2---:R-:W-:Y:S02]  /*86d0*/  IADD3 R2, -R198.reuse, 0x10, RZ ;  /* 0x00000010c6027810 */ /* 0x044fe40007ffe1ff */
[----:B------:R-:W-:Y:S02]  /*86e0*/  ISETP.NE.U32.AND P1, PT, R198, RZ, PT ;  /* 0x000000ffc600720c */ /* 0x000fe40003f25070 */
[----:B------:R-:W-:Y:S04]  /*86f0*/  LOP3.LUT R2, R2, 0xf, RZ, 0xc0, !PT ;  /* 0x0000000f02027812 */ /* 0x000fe800078ec0ff */
[----:B-1----:R-:W-:Y:S04]  /*8700*/  IADD3 R2, P3, P2, R2, R4, R17 ;  /* 0x0000000402027210 */ /* 0x002fe80007a7e011 */
[----:B------:R-:W-:Y:S05]  /*8710*/  IADD3.X R3, RZ, R5, R6, P3, P2 ;  /* 0x00000005ff037210 */ /* 0x000fea0001fe4406 */
[----:B------:R-:W-:Y:S01]  /*8720*/  @!PT LDS RZ, [RZ] ;  /* 0x00000000fffff984 */ /* 0x000fe20000000800 */
[----:B------:R-:W-:Y:S01]  /*8730*/  @!PT LDS RZ, [RZ] ;  /* 0x00000000fffff984 */ /* 0x000fe20000000800 */
[----:B------:R-:W-:Y:S01]  /*8740*/  @!PT LDS RZ, [RZ] ;  /* 0x00000000fffff984 */ /* 0x000fe20000000800 */
[----:B------:R1:W-:Y:S04]  /*8750*/  LDGSTS.E.BYPASS.LTC128B.128.ZFILL [R204+0x4900], [R2.64], P1 ;  /* 0x0490000002cc7fae */ /* 0x0003e80008941d46 */
.L_x_84:
[----:B--234-:R-:W-:Y:S05]  /*8760*/  BSYNC B0 ;  /* 0x0000000000007941 */ /* 0x01cfea0003800000 */
.L_x_83:
[----:B-1----:R-:W-:Y:S01]  /*8770*/  FMNMX.FTZ R3, R155, R0, !PT ;  /* 0x000000009b037209 */ /* 0x002fe20007810000 */
[----:B------:R-:W0:Y:S01]  /*8780*/  LDGDEPBAR ;  /* 0x00000000000079af */ /* 0x000e220000000000 */
        /* <DEDUP_REMOVED lines=79> */
[----:B------:R-:W-:-:S05]  /*8c80*/  BRA.DIV ~URZ, `(.L_x_87) ;  /* 0x00007e327f007947 */ /* 0x000fca000b800000 */
[----:B------:R-:W1:Y:S04]  /*8c90*/  SHFL.BFLY PT, R3, R4, 0x2, 0x1f ;  /* 0x0c401f0004037f89 */ /* 0x000e6800000e0000 */
[----:B------:R-:W2:Y:S04]  /*8ca0*/  SHFL.BFLY PT, R2, R5, 0x2, 0x1f ;  /* 0x0c401f0005027f89 */ /* 0x000ea800000e0000 */
[----:B------:R-:W3:Y:S04]  /*8cb0*/  SHFL.BFLY PT, R8, R6, 0x2, 0x1f ;  /* 0x0c401f0006087f89 */ /* 0x000ee800000e0000 */
[----:B------:R-:W4:Y:S01]  /*8cc0*/  SHFL.BFLY PT, R11, R7, 0x2, 0x1f ;  /* 0x0c401f00070b7f89 */ /* 0x000f2200000e0000 */
[----:B-1----:R-:W-:Y:S02]  /*8cd0*/  FMNMX.FTZ R3, R4, R3, !PT ;  /* 0x0000000304037209 */ /* 0x002fe40007810000 */
[----:B--2---:R-:W-:Y:S02]  /*8ce0*/  FMNMX.FTZ R5, R5, R2, !PT ;  /* 0x0000000205057209 */ /* 0x004fe40007810000 */
[----:B---3--:R-:W-:Y:S03]  /*8cf0*/  FMNMX.FTZ R6, R6, R8, !PT ;  /* 0x0000000806067209 */ /* 0x008fe60007810000 */
[----:B------:R-:W1:Y:S01]  /*8d00*/  SHFL.BFLY PT, R9, R5, 0x1, 0x1f ;  /* 0x0c201f0005097f89 */ /* 0x000e6200000e0000 */
[----:B----4-:R-:W-:Y:S03]  /*8d10*/  FMNMX.FTZ R4, R7, R11, !PT ;  /* 0x0000000b07047209 */ /* 0x010fe60007810000 */
[----:B------:R-:W2:Y:S04]  /*8d20*/  SHFL.BFLY PT, R8, R3, 0x1, 0x1f ;  /* 0x0c201f0003087f89 */ /* 0x000ea800000e0000 */
[----:B------:R-:W3:Y:S04]  /*8d30*/  SHFL.BFLY PT, R10, R6, 0x1, 0x1f ;  /* 0x0c201f00060a7f89 */ /* 0x000ee800000e0000 */
[----:B------:R4:W4:Y:S01]  /*8d40*/  SHFL.BFLY PT, R2, R4, 0x1, 0x1f ;  /* 0x0c201f0004027f89 */ /* 0x00092200000e0000 */
[----:B-1----:R-:W-:Y:S02]  /*8d50*/  FMNMX.FTZ R71, R5, R9, !PT ;  /* 0x0000000905477209 */ /* 0x002fe40007810000 */
[----:B--2---:R-:W-:Y:S02]  /*8d60*/  FMNMX.FTZ R72, R3, R8, !PT ;  /* 0x0000000803487209 */ /* 0x004fe40007810000 */
[----:B---3--:R-:W-:Y:S03]  /*8d70*/  FMNMX.FTZ R70, R6, R10, !PT ;  /* 0x0000000a06467209 */ /* 0x008fe60007810000 */
.L_x_178:
[----:B------:R-:W-:Y:S01]  /*8d80*/  FADD.FTZ R0, -R72, R0 ;  /* 0x0000000048007221 */ /* 0x000fe20000010100 */
[----:B----4-:R-:W-:Y:S01]  /*8d90*/  FMNMX.FTZ R2, R2, R4, !PT ;  /* 0x0000000402027209 */ /* 0x010fe20007810000 */
[----:B------:R-:W-:Y:S01]  /*8da0*/  FMUL.FTZ R152, R72, c[0x0][0x2d0] ;  /* 0x0000b40048987a20 */ /* 0x000fe20000410000 */
[----:B------:R-:W-:Y:S01]  /*8db0*/  WARPSYNC 0xffffffff ;  /* 0xffffffff00007948 */ /* 0x000fe20003800000 */
[----:B------:R-:W-:Y:S01]  /*8dc0*/  FMUL.FTZ R0, R0, c[0x0][0x2d0] ;  /* 0x0000b40000007a20 */ /* 0x000fe20000410000 */
[----:B------:R-:W-:Y:S01]  /*8dd0*/  LDSM.16.MT88.4 R36, [R193] ;  /* 0x00000000c124783b */ /* 0x000fe20000004200 */
[--C-:B------:R-:W-:Y:S02]  /*8de0*/  FFMA.FTZ R7, R155, c[0x0][0x2d0], -R152.reuse ;  /* 0x0000b4009b077a23 */ /* 0x100fe40000010898 */
[----:B------:R1:W-:Y:S01]  /*8df0*/  MUFU.EX2 R69, R0 ;  /* 0x0000000000457308 */ /* 0x0003e20000000800 */
[----:B------:R-:W-:Y:S02]  /*8e00*/  FMUL.FTZ R155, R71, c[0x0][0x2d0] ;  /* 0x0000b400479b7a20 */ /* 0x000fe40000410000 */
[--C-:B------:R-:W-:Y:S02]  /*8e10*/  FFMA.FTZ R5, R158, c[0x0][0x2d0], -R152.reuse ;  /* 0x0000b4009e057a23 */ /* 0x100fe40000010898 */
[--C-:B------:R-:W-:Y:S01]  /*8e20*/  FFMA.FTZ R3, R170, c[0x0][0x2d0], -R152.reuse ;  /* 0x0000b400aa037a23 */ /* 0x100fe20000010898 */
[----:B------:R-:W-:Y:S01]  /*8e30*/  LDSM.16.MT88.4 R52, [R191] ;  /* 0x00000000bf34783b */ /* 0x000fe20000004200 */
[--C-:B------:R-:W-:Y:S02]  /*8e40*/  FFMA.FTZ R8, R153, c[0x0][0x2d0], -R152.reuse ;  /* 0x0000b40099087a23 */ /* 0x100fe40000010898 */
[----:B------:R-:W-:Y:S01]  /*8e50*/  FMUL.FTZ R153, R2, c[0x0][0x2d0] ;  /* 0x0000b40002997a20 */ /* 0x000fe20000410000 */
[----:B------:R-:W-:Y:S01]  /*8e60*/  MUFU.EX2 R170, R3 ;  /* 0x0000000300aa7308 */ /* 0x000fe20000000800 */
[--C-:B------:R-:W-:Y:S02]  /*8e70*/  FFMA.FTZ R9, R156, c[0x0][0x2d0], -R152.reuse ;  /* 0x0000b4009c097a23 */ /* 0x100fe40000010898 */
[----:B------:R-:W-:Y:S01]  /*8e80*/  FFMA.FTZ R4, R176, c[0x0][0x2d0], -R153 ;  /* 0x0000b400b0047a23 */ /* 0x000fe20000010899 */
[----:B------:R-:W-:Y:S01]  /*8e90*/  LDSM.16.MT88.4 R80, [R192] ;  /* 0x00000000c050783b */ /* 0x000fe20000004200 */
[--C-:B------:R-:W-:Y:S02]  /*8ea0*/  FFMA.FTZ R6, R159, c[0x0][0x2d0], -R152.reuse ;  /* 0x0000b4009f067a23 */ /* 0x100fe40000010898 */
[--C-:B------:R-:W-:Y:S02]  /*8eb0*/  FFMA.FTZ R16, R24, c[0x0][0x2d0], -R152.reuse ;  /* 0x0000b40018107a23 */ /* 0x100fe40000010898 */
[----:B------:R-:W-:Y:S01]  /*8ec0*/  FFMA.FTZ R24, R27, c[0x0][0x2d0], -R155 ;  /* 0x0000b4001b187a23 */ /* 0x000fe2000001089b */
[----:B------:R2:W-:Y:S01]  /*8ed0*/  MUFU.EX2 R156, R4 ;  /* 0x00000004009c7308 */ /* 0x0005e20000000800 */
[--C-:B------:R-:W-:Y:S02]  /*8ee0*/  FFMA.FTZ R32, R29, c[0x0][0x2d0], -R152.reuse ;  /* 0x0000b4001d207a23 */ /* 0x100fe40000010898 */
[----:B------:R-:W-:Y:S02]  /*8ef0*/  FFMA.FTZ R74, R199, c[0x0][0x2d0], -R152 ;  /* 0x0000b400c74a7a23 */ /* 0x000fe40000010898 */
[----:B-1----:R-:W-:Y:S02]  /*8f00*/  FADD.FTZ R0, -R71, R84 ;  /* 0x0000005447007221 */ /* 0x002fe40000010100 */
[--C-:B------:R-:W-:Y:S02]  /*8f10*/  FFMA.FTZ R75, R183, c[0x0][0x2d0], -R152.reuse ;  /* 0x0000b400b74b7a23 */ /* 0x100fe40000010898 */
[----:B------:R-:W-:Y:S01]  /*8f20*/  FMUL.FTZ R0, R0, c[0x0][0x2d0] ;  /* 0x0000b40000007a20 */ /* 0x000fe20000410000 */
[----:B------:R1:W-:Y:S01]  /*8f30*/  MUFU.EX2 R198, R7 ;  /* 0x0000000700c67308 */ /* 0x0003e20000000800 */
[--C-:B------:R-:W-:Y:S09]  /*8f40*/  FFMA.FTZ R73, R219, c[0x0][0x2d0], -R153.reuse ;  /* 0x0000b400db497a23 */ /* 0x100ff20000010899 */
[----:B------:R3:W4:Y:S01]  /*8f50*/  MUFU.EX2 R68, R0 ;  /* 0x0000000000447308 */ /* 0x0007220000000800 */
[----:B--2---:R-:W-:Y:S09]  /*8f60*/  FFMA.FTZ R4, R181, c[0x0][0x2d0], -R153 ;  /* 0x0000b400b5047a23 */ /* 0x004ff20000010899 */
[----:B------:R2:W-:Y:S01]  /*8f70*/  MUFU.EX2 R159, R4 ;  /* 0x00000004009f7308 */ /* 0x0005e20000000800 */
[--C-:B-1----:R-:W-:Y:S09]  /*8f80*/  FFMA.FTZ R7, R21, c[0x0][0x2d0], -R152.reuse ;  /* 0x0000b40015077a23 */ /* 0x102ff20000010898 */
[----:B------:R1:W-:Y:S01]  /*8f90*/  MUFU.EX2 R237, R6 ;  /* 0x0000000600ed7308 */ /* 0x0003e20000000800 */
[----:B---3--:R-:W-:Y:S09]  /*8fa0*/  FFMA.FTZ R0, R164, c[0x0][0x2d0], -R155 ;  /* 0x0000b400a4007a23 */ /* 0x008ff2000001089b */
[----:B------:R3:W-:Y:S01]  /*8fb0*/  MUFU.EX2 R164, R0 ;  /* 0x0000000000a47308 */ /* 0x0007e20000000800 */
[----:B--2---:R-:W-:Y:S09]  /*8fc0*/  FFMA.FTZ R4, R178, c[0x0][0x2d0], -R153 ;  /* 0x0000b400b2047a23 */ /* 0x004ff20000010899 */
[----:B------:R2:W-:Y:S01]  /*8fd0*/  MUFU.EX2 R232, R4 ;  /* 0x0000000400e87308 */ /* 0x0005e20000000800 */
[----:B-1----:R-:W-:Y:S09]  /*8fe0*/  FFMA.FTZ R6, R20, c[0x0][0x2d0], -R152 ;  /* 0x0000b40014067a23 */ /* 0x002ff20000010898 */
[----:B------:R1:W-:Y:S01]  /*8ff0*/  MUFU.EX2 R238, R5 ;  /* 0x0000000500ee7308 */ /* 0x0003e20000000800 */
[----:B---3--:R-:W-:Y:S09]  /*9000*/  FFMA.FTZ R0, R169, c[0x0][0x2d0], -R155 ;  /* 0x0000b400a9007a23 */ /* 0x008ff2000001089b */
[----:B------:R3:W-:Y:S01]  /*9010*/  MUFU.EX2 R236, R0 ;  /* 0x0000000000ec7308 */ /* 0x0007e20000000800 */
[----:B--2---:R-:W-:Y:S09]  /*9020*/  FFMA.FTZ R4, R177, c[0x0][0x2d0], -R153 ;  /* 0x0000b400b1047a23 */ /* 0x004ff20000010899 */
[----:B------:R-:W-:Y:S01]  /*9030*/  MUFU.EX2 R245, R4 ;  /* 0x0000000400f57308 */ /* 0x000fe20000000800 */
[--C-:B-1----:R-:W-:Y:S09]  /*9040*/  FFMA.FTZ R5, R87, c[0x0][0x2d0], -R155.reuse ;  /* 0x0000b40057057a23 */ /* 0x102ff2000001089b */
[----:B------:R-:W-:Y:S01]  /*9050*/  MUFU.EX2 R51, R5 ;  /* 0x0000000500337308 */ /* 0x000fe20000000800 */
[--C-:B---3--:R-:W-:Y:S09]  /*9060*/  FFMA.FTZ R0, R157, c[0x0][0x2d0], -R155.reuse ;  /* 0x0000b4009d007a23 */ /* 0x108ff2000001089b */
[----:B------:R1:W-:Y:S10]  /*9070*/  MUFU.EX2 R235, R0 ;  /* 0x0000000000eb7308 */ /* 0x0003f40000000800 */
[----:B------:R-:W-:Y:S10]  /*9080*/  MUFU.EX2 R59, R7 ;  /* 0x00000007003b7308 */ /* 0x000ff40000000800 */
[----:B------:R-:W-:Y:S01]  /*9090*/  MUFU.EX2 R60, R6 ;  /* 0x00000006003c7308 */ /* 0x000fe20000000800 */
[--C-:B-1----:R-:W-:Y:S02]  /*90a0*/  FFMA.FTZ R0, R154, c[0x0][0x2d0], -R155.reuse ;  /* 0x0000b4009a007a23 */ /* 0x102fe4000001089b */
[----:B------:R-:W-:Y:S07]  /*90b0*/  FMUL.FTZ R154, R70, c[0x0][0x2d0] ;  /* 0x0000b400469a7a20 */ /* 0x000fee0000410000 */
[----:B------:R1:W2:Y:S01]  /*90c0*/  MUFU.EX2 R158, R0 ;  /* 0x00000000009e7308 */ /* 0x0002a20000000800 */
[--C-:B------:R-:W-:Y:S02]  /*90d0*/  FFMA.FTZ R4, R25, c[0x0][0x2d0], -R154.reuse ;  /* 0x0000b40019047a23 */ /* 0x100fe4000001089a */
[--C-:B------:R-:W-:Y:S02]  /*90e0*/  FFMA.FTZ R12, R28, c[0x0][0x2d0], -R154.reuse ;  /* 0x0000b4001c0c7a23 */ /* 0x100fe4000001089a */
[--C-:B------:R-:W-:Y:S02]  /*90f0*/  FFMA.FTZ R48, R185, c[0x0][0x2d0], -R154.reuse ;  /* 0x0000b400b9307a23 */ /* 0x100fe4000001089a */
[----:B------:R-:W-:Y:S02]  /*9100*/  FFMA.FTZ R28, R31, c[0x0][0x2d0], -R155 ;  /* 0x0000b4001f1c7a23 */ /* 0x000fe4000001089b */
[--C-:B------:R-:W-:Y:S01]  /*9110*/  FFMA.FTZ R44, R186, c[0x0][0x2d0], -R154.reuse ;  /* 0x0000b400ba2c7a23 */ /* 0x100fe2000001089a */
[----:B------:R-:W-:Y:S10]  /*9120*/  MUFU.EX2 R252, R4 ;  /* 0x0000000400fc7308 */ /* 0x000ff40000000800 */
[----:B------:R3:W-:Y:S01]  /*9130*/  MUFU.EX2 R251, R12 ;  /* 0x0000000c00fb7308 */ /* 0x0007e20000000800 */
[----:B-1----:R-:W-:Y:S04]  /*9140*/  FADD.FTZ R0, -R70, R85 ;  /* 0x0000005546007221 */ /* 0x002fe80000010100 */
[----:B------:R-:W-:Y:S05]  /*9150*/  FMUL.FTZ R0, R0, c[0x0][0x2d0] ;  /* 0x0000b40000007a20 */ /* 0x000fea0000410000 */
[----:B------:R-:W-:Y:S10]  /*9160*/  MUFU.EX2 R50, R9 ;  /* 0x0000000900327308 */ /* 0x000ff40000000800 */
[----:B------:R1:W5:Y:S01]  /*9170*/  MUFU.EX2 R3, R0 ;  /* 0x0000000000037308 */ /* 0x0003620000000800 */
[--C-:B---3--:R-:W-:Y:S09]  /*9180*/  FFMA.FTZ R12, R166, c[0x0][0x2d0], -R154.reuse ;  /* 0x0000b400a60c7a23 */ /* 0x108ff2000001089a */
[----:B------:R-:W-:Y:S10]  /*9190*/  MUFU.EX2 R57, R8 ;  /* 0x0000000800397308 */ /* 0x000ff40000000800 */
[----:B------:R-:W-:Y:S01]  /*91a0*/  MUFU.EX2 R249, R12 ;  /* 0x0000000c00f97308 */ /* 0x000fe20000000800 */
[--C-:B-1----:R-:W-:Y:S09]  /*91b0*/  FFMA.FTZ R0, R168, c[0x0][0x2d0], -R154.reuse ;  /* 0x0000b400a8007a23 */ /* 0x102ff2000001089a */
[----:B------:R1:W-:Y:S10]  /*91c0*/  MUFU.EX2 R157, R0 ;  /* 0x00000000009d7308 */ /* 0x0003f40000000800 */
[----:B------:R-:W-:Y:S10]  /*91d0*/  MUFU.EX2 R250, R16 ;  /* 0x0000001000fa7308 */ /* 0x000ff40000000800 */
[----:B------:R-:W-:Y:S01]  /*91e0*/  MUFU.EX2 R247, R24 ;  /* 0x0000001800f77308 */ /* 0x000fe20000000800 */
[--C-:B-1----:R-:W-:Y:S09]  /*91f0*/  FFMA.FTZ R0, R171, c[0x0][0x2d0], -R154.reuse ;  /* 0x0000b400ab007a23 */ /* 0x102ff2000001089a */
[----:B------:R1:W3:Y:S10]  /*9200*/  MUFU.EX2 R233, R0 ;  /* 0x0000000000e97308 */ /* 0x0002f40000000800 */
[----:B------:R2:W-:Y:S10]  /*9210*/  MUFU.EX2 R246, R28 ;  /* 0x0000001c00f67308 */ /* 0x0005f40000000800 */
[----:B------:R-:W-:Y:S01]  /*9220*/  MUFU.EX2 R243, R32 ;  /* 0x0000002000f37308 */ /* 0x000fe20000000800 */
[----:B-1----:R-:W-:Y:S09]  /*9230*/  FFMA.FTZ R0, R167, c[0x0][0x2d0], -R154 ;  /* 0x0000b400a7007a23 */ /* 0x002ff2000001089a */
[----:B------:R1:W-:Y:S01]  /*9240*/  MUFU.EX2 R234, R0 ;  /* 0x0000000000ea7308 */ /* 0x0003e20000000800 */
[----:B--2---:R-:W-:Y:S09]  /*9250*/  FFMA.FTZ R28, R30, c[0x0][0x2d0], -R152 ;  /* 0x0000b4001e1c7a23 */ /* 0x004ff20000010898 */
[----:B------:R-:W-:Y:S10]  /*9260*/  MUFU.EX2 R242, R28 ;  /* 0x0000001c00f27308 */ /* 0x000ff40000000800 */
[----:B------:R2:W-:Y:S01]  /*9270*/  MUFU.EX2 R186, R44 ;  /* 0x0000002c00ba7308 */ /* 0x0005e20000000800 */
[--C-:B-1----:R-:W-:Y:S09]  /*9280*/  FFMA.FTZ R0, R165, c[0x0][0x2d0], -R154.reuse ;  /* 0x0000b400a5007a23 */ /* 0x102ff2000001089a */
[----:B------:R1:W1:Y:S10]  /*9290*/  MUFU.EX2 R49, R0 ;  /* 0x0000000000317308 */ /* 0x0002740000000800 */
[----:B------:R-:W-:Y:S01]  /*92a0*/  MUFU.EX2 R239, R48 ;  /* 0x0000003000ef7308 */ /* 0x000fe20000000800 */
[----:B--2---:R-:W-:Y:S09]  /*92b0*/  FFMA.FTZ R44, R188, c[0x0][0x2d0], -R154 ;  /* 0x0000b400bc2c7a23 */ /* 0x004ff2000001089a */
[----:B------:R-:W-:Y:S01]  /*92c0*/  MUFU.EX2 R188, R44 ;  /* 0x0000002c00bc7308 */ /* 0x000fe20000000800 */
[--C-:B-1----:R-:W-:Y:S09]  /*92d0*/  FFMA.FTZ R0, R22, c[0x0][0x2d0], -R155.reuse ;  /* 0x0000b40016007a23 */ /* 0x102ff2000001089b */
[----:B------:R1:W-:Y:S10]  /*92e0*/  MUFU.EX2 R58, R0 ;  /* 0x00000000003a7308 */ /* 0x0003f40000000800 */
[----:B------:R2:W-:Y:S10]  /*92f0*/  MUFU.EX2 R181, R74 ;  /* 0x0000004a00b57308 */ /* 0x0005f40000000800 */
[----:B------:R3:W-:Y:S01]  /*9300*/  MUFU.EX2 R177, R75 ;  /* 0x0000004b00b17308 */ /* 0x0007e20000000800 */
[--C-:B-1----:R-:W-:Y:S09]  /*9310*/  FFMA.FTZ R0, R19, c[0x0][0x2d0], -R155.reuse ;  /* 0x0000b40013007a23 */ /* 0x102ff2000001089b */
[----:B------:R1:W-:Y:S01]  /*9320*/  MUFU.EX2 R47, R0 ;  /* 0x00000000002f7308 */ /* 0x0003e20000000800 */
[----:B--2---:R-:W-:Y:S09]  /*9330*/  FFMA.FTZ R74, R182, c[0x0][0x2d0], -R152 ;  /* 0x0000b400b64a7a23 */ /* 0x004ff20000010898 */
[----:B------:R2:W-:Y:S01]  /*9340*/  MUFU.EX2 R176, R74 ;  /* 0x0000004a00b07308 */ /* 0x0005e20000000800 */
[--C-:B---3--:R-:W-:Y:S02]  /*9350*/  FFMA.FTZ R75, R210, c[0x0][0x2d0], -R155.reuse ;  /* 0x0000b400d24b7a23 */ /* 0x108fe4000001089b */
[--C-:B-1----:R-:W-:Y:S07]  /*9360*/  FFMA.FTZ R0, R18, c[0x0][0x2d0], -R155.reuse ;  /* 0x0000b40012007a23 */ /* 0x102fee000001089b */
[----:B------:R1:W-:Y:S01]  /*9370*/  MUFU.EX2 R61, R0 ;  /* 0x00000000003d7308 */ /* 0x0003e20000000800 */
[--C-:B--2---:R-:W-:Y:S09]  /*9380*/  FFMA.FTZ R74, R203, c[0x0][0x2d0], -R155.reuse ;  /* 0x0000b400cb4a7a23 */ /* 0x104ff2000001089b */
[----:B------:R2:W-:Y:S01]  /*9390*/  MUFU.EX2 R169, R74 ;  /* 0x0000004a00a97308 */ /* 0x0005e20000000800 */
[----:B-1----:R-:W-:Y:S02]  /*93a0*/  FFMA.FTZ R0, R23, c[0x0][0x2d0], -R154 ;  /* 0x0000b40017007a23 */ /* 0x002fe4000001089a */
[----:B------:R-:W1:Y:S07]  /*93b0*/  LDSM.16.MT88.4 R20, [R190] ;  /* 0x00000000be14783b */ /* 0x000e6e0000004200 */
[----:B------:R3:W-:Y:S01]  /*93c0*/  MUFU.EX2 R56, R0 ;  /* 0x0000000000387308 */ /* 0x0007e20000000800 */
[----:B--2---:R-:W-:Y:S02]  /*93d0*/  FFMA.FTZ R74, R211, c[0x0][0x2d0], -R155 ;  /* 0x0000b400d34a7a23 */ /* 0x004fe4000001089b */
[----:B---3--:R-:W-:Y:S02]  /*93e0*/  FADD.FTZ R0, -R2, R86 ;  /* 0x0000005602007221 */ /* 0x008fe40000010100 */
[----:B------:R-:W2:Y:S02]  /*93f0*/  LDSM.16.MT88.4 R84, [R190+0x800] ;  /* 0x00080000be54783b */ /* 0x000ea40000004200 */
[----:B------:R-:W-:Y:S06]  /*9400*/  FMUL.FTZ R0, R0, c[0x0][0x2d0] ;  /* 0x0000b40000007a20 */ /* 0x000fec0000410000 */
[----:B------:R-:W3:Y:S01]  /*9410*/  MUFU.EX2 R0, R0 ;  /* 0x0000000000007308 */ /* 0x000ee20000000800 */
[----:B----4-:R-:W-:Y:S01]  /*9420*/  FMUL.FTZ R6, R68, R94 ;  /* 0x0000005e44067220 */ /* 0x010fe20000410000 */
[----:B------:R-:W-:Y:S01]  /*9430*/  F2FP.PACK_AB R79, R158, R235 ;  /* 0x000000eb9e4f723e */ /* 0x000fe200000000ff */
[----:B------:R-:W-:Y:S01]  /*9440*/  FMUL.FTZ R7, R68, R95 ;  /* 0x0000005f44077220 */ /* 0x000fe20000410000 */
[----:B------:R-:W-:Y:S01]  /*9450*/  F2FP.PACK_AB R76, R170, R198 ;  /* 0x000000c6aa4c723e */ /* 0x000fe200000000ff */
[C---:B------:R-:W-:Y:S01]  /*9460*/  FMUL.FTZ R4, R69.reuse, R92 ;  /* 0x0000005c45047220 */ /* 0x040fe20000410000 */
[----:B------:R-:W-:Y:S01]  /*9470*/  F2FP.PACK_AB R77, R236, R164 ;  /* 0x000000a4ec4d723e */ /* 0x000fe200000000ff */
[----:B------:R-:W-:Y:S01]  /*9480*/  FMUL.FTZ R5, R69, R93 ;  /* 0x0000005d45057220 */ /* 0x000fe20000410000 */
[----:B------:R-:W-:Y:S01]  /*9490*/  F2FP.PACK_AB R78, R238, R237 ;  /* 0x000000edee4e723e */ /* 0x000fe200000000ff */
[----:B-----5:R-:W-:Y:S01]  /*94a0*/  FMUL.FTZ R8, R3, R88 ;  /* 0x0000005803087220 */ /* 0x020fe20000410000 */
[----:B------:R-:W-:Y:S01]  /*94b0*/  F2FP.PACK_AB R64, R233, R157 ;  /* 0x0000009de940723e */ /* 0x000fe200000000ff */
[----:B------:R-:W-:Y:S01]  /*94c0*/  FMUL.FTZ R9, R3, R89 ;  /* 0x0000005903097220 */ /* 0x000fe20000410000 */
[----:B------:R-:W-:Y:S01]  /*94d0*/  F2FP.PACK_AB R66, R49, R234 ;  /* 0x000000ea3142723e */ /* 0x000fe200000000ff */
[----:B------:R-:W-:Y:S01]  /*94e0*/  FMUL.FTZ R12, R3, R96 ;  /* 0x00000060030c7220 */ /* 0x000fe20000410000 */
[----:B------:R-:W-:Y:S01]  /*94f0*/  F2FP.PACK_AB R65, R159, R156 ;  /* 0x0000009c9f41723e */ /* 0x000fe200000000ff */
[-C--:B-1----:R-:W-:Y:S05]  /*9500*/  HMMA.16816.F32 R4, R76, R20.reuse, R4 ;  /* 0x000000144c04723c */ /* 0x082fea0000001804 */
[----:B------:R-:W-:Y:S01]  /*9510*/  F2FP.PACK_AB R67, R245, R232 ;  /* 0x000000e8f543723e */ /* 0x000fe200000000ff */
[----:B------:R-:W-:Y:S02]  /*9520*/  FMUL.FTZ R13, R3, R97 ;  /* 0x00000061030d7220 */ /* 0x000fe40000410000 */
[C---:B------:R-:W-:Y:S04]  /*9530*/  FMUL.FTZ R16, R69.reuse, R100 ;  /* 0x0000006445107220 */ /* 0x040fe80000410000 */
[C---:B---3--:R-:W-:Y:S02]  /*9540*/  FMUL.FTZ R10, R0.reuse, R90 ;  /* 0x0000005a000a7220 */ /* 0x048fe40000410000 */
[C---:B------:R-:W-:Y:S02]  /*9550*/  FMUL.FTZ R11, R0.reuse, R91 ;  /* 0x0000005b000b7220 */ /* 0x040fe40000410000 */
[----:B------:R-:W1:Y:S01]  /*9560*/  LDSM.16.MT88.4 R88, [R193+0x800] ;  /* 0x00080000c158783b */ /* 0x000e620000004200 */
[C---:B------:R-:W-:Y:S02]  /*9570*/  FMUL.FTZ R14, R0.reuse, R98 ;  /* 0x00000062000e7220 */ /* 0x040fe40000410000 */
[----:B------:R-:W-:Y:S02]  /*9580*/  FMUL.FTZ R15, R0, R99 ;  /* 0x00000063000f7220 */ /* 0x000fe40000410000 */
[C---:B------:R-:W-:Y:S03]  /*9590*/  HMMA.16816.F32 R8, R64.reuse, R20, R8 ;  /* 0x000000144008723c */ /* 0x040fe60000001808 */
[----:B------:R-:W-:Y:S01]  /*95a0*/  LDSM.16.MT88.4 R96, [R191+0x1000] ;  /* 0x00100000bf60783b */ /* 0x000fe20000004200 */
[C---:B------:R-:W-:Y:S02]  /*95b0*/  FMUL.FTZ R33, R69.reuse, R117 ;  /* 0x0000007545217220 */ /* 0x040fe40000410000 */
[----:B------:R-:W-:Y:S02]  /*95c0*/  FMUL.FTZ R34, R68, R118 ;  /* 0x0000007644227220 */ /* 0x000fe40000410000 */
[-C--:B------:R-:W-:Y:S04]  /*95d0*/  HMMA.16816.F32 R12, R64, R22.reuse, R12 ;  /* 0x00000016400c723c */ /* 0x080fe8000000180c */
[--C-:B------:R-:W-:Y:S02]  /*95e0*/  FFMA.FTZ R20, R26, c[0x0][0x2d0], -R152.reuse ;  /* 0x0000b4001a147a23 */ /* 0x100fe40000010898 */
[----:B------:R-:W-:Y:S02]  /*95f0*/  FMUL.FTZ R17, R69, R101 ;  /* 0x0000006545117220 */ /* 0x000fe40000410000 */
[----:B------:R3:W-:Y:S01]  /*9600*/  MUFU.EX2 R248, R20 ;  /* 0x0000001400f87308 */ /* 0x0007e20000000800 */
[C---:B------:R-:W-:Y:S03]  /*9610*/  FMUL.FTZ R18, R68.reuse, R102 ;  /* 0x0000006644127220 */ /* 0x040fe60000410000 */
[C---:B------:R-:W-:Y:S02]  /*9620*/  FMUL.FTZ R19, R68.reuse, R103 ;  /* 0x0000006744137220 */ /* 0x040fe40000410000 */
[C---:B------:R-:W-:Y:S02]  /*9630*/  FMUL.FTZ R35, R68.reuse, R119 ;  /* 0x0000007744237220 */ /* 0x040fe40000410000 */
[--C-:B------:R-:W-:Y:S02]  /*9640*/  FFMA.FTZ R93, R179, c[0x0][0x2d0], -R152.reuse ;  /* 0x0000b400b35d7a23 */ /* 0x100fe40000010898 */
[C---:B------:R-:W-:Y:S01]  /*9650*/  FMUL.FTZ R48, R69.reuse, R132 ;  /* 0x0000008445307220 */ /* 0x040fe20000410000 */
[C---:B------:R-:W-:Y:S01]  /*9660*/  HMMA.16816.F32 R16, R76.reuse, R22, R16 ;  /* 0x000000164c10723c */ /* 0x040fe20000001810 */
[----:B------:R-:W-:Y:S03]  /*9670*/  MUFU.EX2 R165, R93 ;  /* 0x0000005d00a57308 */ /* 0x000fe60000000800 */
[----:B------:R-:W-:Y:S02]  /*9680*/  FMUL.FTZ R21, R69, R105 ;  /* 0x0000006945157220 */ /* 0x000fe40000410000 */
[----:B------:R-:W-:Y:S02]  /*9690*/  FMUL.FTZ R24, R3, R108 ;  /* 0x0000006c03187220 */ /* 0x000fe40000410000 */
[C---:B------:R-:W-:Y:S04]  /*96a0*/  FMUL.FTZ R22, R68.reuse, R106 ;  /* 0x0000006a44167220 */ /* 0x040fe80000410000 */
[----:B------:R-:W-:Y:S02]  /*96b0*/  FMUL.FTZ R23, R68, R107 ;  /* 0x0000006b44177220 */ /* 0x000fe40000410000 */
[----:B---3--:R-:W-:Y:S02]  /*96c0*/  FMUL.FTZ R20, R69, R104 ;  /* 0x0000006845147220 */ /* 0x008fe40000410000 */
[----:B------:R-:W-:Y:S02]  /*96d0*/  FFMA.FTZ R92, R180, c[0x0][0x2d0], -R152 ;  /* 0x0000b400b45c7a23 */ /* 0x000fe40000010898 */
[--C-:B------:R-:W-:Y:S02]  /*96e0*/  FFMA.FTZ R101, R225, c[0x0][0x2d0], -R153.reuse ;  /* 0x0000b400e1657a23 */ /* 0x100fe40000010899 */
[----:B------:R3:W-:Y:S01]  /*96f0*/  MUFU.EX2 R168, R92 ;  /* 0x0000005c00a87308 */ /* 0x0007e20000000800 */
[-C--:B------:R-:W-:Y:S03]  /*9700*/  HMMA.16816.F32 R20, R76, R36.reuse, R20 ;  /* 0x000000244c14723c */ /* 0x080fe60000001814 */
[----:B------:R-:W-:Y:S02]  /*9710*/  FMUL.FTZ R25, R3, R109 ;  /* 0x0000006d03197220 */ /* 0x000fe40000410000 */
[C---:B------:R-:W-:Y:S02]  /*9720*/  FMUL.FTZ R26, R0.reuse, R110 ;  /* 0x0000006e001a7220 */ /* 0x040fe40000410000 */
[----:B------:R-:W-:Y:S02]  /*9730*/  FMUL.FTZ R27, R0, R111 ;  /* 0x0000006f001b7220 */ /* 0x000fe40000410000 */
[--C-:B------:R-:W-:Y:S03]  /*9740*/  FFMA.FTZ R102, R223, c[0x0][0x2d0], -R153.reuse ;  /* 0x0000b400df667a23 */ /* 0x100fe60000010899 */
[----:B------:R-:W-:Y:S02]  /*9750*/  FFMA.FTZ R103, R222, c[0x0][0x2d0], -R153 ;  /* 0x0000b400de677a23 */ /* 0x000fe40000010899 */
[C---:B------:R-:W-:Y:S04]  /*9760*/  HMMA.16816.F32 R24, R64.reuse, R36, R24 ;  /* 0x000000244018723c */ /* 0x040fe80000001818 */
[C---:B------:R-:W-:Y:S01]  /*9770*/  FMUL.FTZ R28, R3.reuse, R112 ;  /* 0x00000070031c7220 */ /* 0x040fe20000410000 */
[----:B------:R-:W-:Y:S01]  /*9780*/  MOV R112, R57 ;  /* 0x0000003900707202 */ /* 0x000fe20000000f00 */
[----:B------:R-:W-:Y:S01]  /*9790*/  FMUL.FTZ R29, R3, R113 ;  /* 0x00000071031d7220 */ /* 0x000fe20000410000 */
[----:B------:R-:W-:Y:S01]  /*97a0*/  MOV R113, R56 ;  /* 0x0000003800717202 */ /* 0x000fe20000000f00 */
[--C-:B------:R-:W-:Y:S01]  /*97b0*/  FFMA.FTZ R36, R40, c[0x0][0x2d0], -R155.reuse ;  /* 0x0000b40028247a23 */ /* 0x100fe2000001089b */
[----:B---3--:R-:W-:Y:S03]  /*97c0*/  LDSM.16.MT88.4 R92, [R193+0x1000] ;  /* 0x00100000c15c783b */ /* 0x008fe60000004200 */
[--C-:B------:R-:W-:Y:S01]  /*97d0*/  FFMA.FTZ R40, R41, c[0x0][0x2d0], -R155.reuse ;  /* 0x0000b40029287a23 */ /* 0x100fe2000001089b */
[----:B------:R3:W-:Y:S01]  /*97e0*/  MUFU.EX2 R241, R36 ;  /* 0x0000002400f17308 */ /* 0x0007e20000000800 */
[C---:B------:R-:W-:Y:S01]  /*97f0*/  FMUL.FTZ R30, R0.reuse, R114 ;  /* 0x00000072001e7220 */ /* 0x040fe20000410000 */
[----:B------:R-:W-:Y:S01]  /*9800*/  MOV R114, R51 ;  /* 0x0000003300727202 */ /* 0x000fe20000000f00 */
[----:B------:R-:W-:Y:S01]  /*9810*/  FMUL.FTZ R31, R0, R115 ;  /* 0x00000073001f7220 */ /* 0x000fe20000410000 */
[----:B------:R-:W-:Y:S01]  /*9820*/  MOV R115, R50 ;  /* 0x0000003200737202 */ /* 0x000fe20000000f00 */
[----:B------:R-:W-:Y:S02]  /*9830*/  FMUL.FTZ R45, R3, R129 ;  /* 0x00000081032d7220 */ /* 0x000fe40000410000 */
[C---:B------:R-:W-:Y:S02]  /*9840*/  FMUL.FTZ R37, R69.reuse, R121 ;  /* 0x0000007945257220 */ /* 0x040fe40000410000 */
[----:B------:R-:W4:Y:S01]  /*9850*/  LDL.LU R121, [R1] ;  /* 0x0000000001797983 */ /* 0x000f220000300800 */
[-C--:B------:R-:W-:Y:S01]  /*9860*/  HMMA.16816.F32 R28, R64, R38.reuse, R28 ;  /* 0x00000026401c723c */ /* 0x080fe2000000181c */
[----:B------:R5:W-:Y:S02]  /*9870*/  MUFU.EX2 R240, R40 ;  /* 0x0000002800f07308 */ /* 0x000be40000000800 */
[C---:B------:R-:W-:Y:S01]  /*9880*/  FMUL.FTZ R32, R69.reuse, R116 ;  /* 0x0000007445207220 */ /* 0x040fe20000410000 */
[----:B------:R-:W4:Y:S01]  /*9890*/  LDL.LU R119, [R1+0x4] ;  /* 0x0000040001777983 */ /* 0x000f220000300800 */
[----:B------:R-:W-:Y:S01]  /*98a0*/  MOV R116, R49 ;  /* 0x0000003100747202 */ /* 0x000fe20000000f00 */
[C---:B------:R-:W-:Y:S02]  /*98b0*/  FMUL.FTZ R49, R69.reuse, R133 ;  /* 0x0000008545317220 */ /* 0x040fe40000410000 */
[----:B------:R-:W4:Y:S01]  /*98c0*/  LDL.LU R118, [R1+0x8] ;  /* 0x0000080001767983 */ /* 0x000f220000300800 */
[C---:B------:R-:W-:Y:S01]  /*98d0*/  FMUL.FTZ R50, R68.reuse, R134 ;  /* 0x0000008644327220 */ /* 0x040fe20000410000 */
[C---:B------:R-:W-:Y:S02]  /*98e0*/  HMMA.16816.F32 R32, R76.reuse, R38, R32 ;  /* 0x000000264c20723c */ /* 0x040fe40000001820 */
[----:B------:R-:W4:Y:S02]  /*98f0*/  LDL.LU R117, [R1+0xc] ;  /* 0x00000c0001757983 */ /* 0x000f240000300800 */
[----:B---3--:R-:W-:Y:S01]  /*9900*/  FMUL.FTZ R36, R69, R120 ;  /* 0x0000007845247220 */ /* 0x008fe20000410000 */
[----:B------:R-:W-:Y:S01]  /*9910*/  MOV R120, R58 ;  /* 0x0000003a00787202 */ /* 0x000fe20000000f00 */
[C---:B------:R-:W-:Y:S02]  /*9920*/  FMUL.FTZ R41, R3.reuse, R125 ;  /* 0x0000007d03297220 */ /* 0x040fe40000410000 */
[C---:B------:R-:W-:Y:S01]  /*9930*/  FMUL.FTZ R38, R68.reuse, R122 ;  /* 0x0000007a44267220 */ /* 0x040fe20000410000 */
[----:B------:R-:W-:Y:S02]  /*9940*/  MOV R122, R158 ;  /* 0x0000009e007a7202 */ /* 0x000fe40000000f00 */
[----:B------:R-:W-:Y:S01]  /*9950*/  MUFU.EX2 R158, R102 ;  /* 0x00000066009e7308 */ /* 0x000fe20000000800 */
[C---:B------:R-:W-:Y:S02]  /*9960*/  FMUL.FTZ R39, R68.reuse, R123 ;  /* 0x0000007b44277220 */ /* 0x040fe40000410000 */
[----:B------:R-:W-:Y:S02]  /*9970*/  FMUL.FTZ R51, R68, R135 ;  /* 0x0000008744337220 */ /* 0x000fe40000410000 */
[----:B-----5:R-:W-:Y:S01]  /*9980*/  FMUL.FTZ R40, R3, R124 ;  /* 0x0000007c03287220 */ /* 0x020fe20000410000 */
[----:B------:R-:W-:Y:S01]  /*9990*/  LDSM.16.MT88.4 R132, [R191+0x2000] ;  /* 0x00200000bf84783b */ /* 0x000fe20000004200 */
[----:B------:R-:W-:Y:S01]  /*99a0*/  FFMA.FTZ R100, R163, c[0x0][0x2d0], -R155 ;  /* 0x0000b400a3647a23 */ /* 0x000fe2000001089b */
[-C--:B------:R-:W-:Y:S02]  /*99b0*/  HMMA.16816.F32 R36, R76, R52.reuse, R36 ;  /* 0x000000344c24723c */ /* 0x080fe40000001824 */
[----:B------:R3:W-:Y:S01]  /*99c0*/  MUFU.EX2 R124, R73 ;  /* 0x00000049007c7308 */ /* 0x0007e20000000800 */
[C---:B------:R-:W-:Y:S01]  /*99d0*/  FMUL.FTZ R42, R0.reuse, R126 ;  /* 0x0000007e002a7220 */ /* 0x040fe20000410000 */
[----:B------:R-:W-:Y:S01]  /*99e0*/  MOV R126, R60 ;  /* 0x0000003c007e7202 */ /* 0x000fe20000000f00 */
[C---:B------:R-:W-:Y:S01]  /*99f0*/  FMUL.FTZ R43, R0.reuse, R127 ;  /* 0x0000007f002b7220 */ /* 0x040fe20000410000 */
[----:B------:R-:W-:Y:S01]  /*9a00*/  MOV R127, R47 ;  /* 0x0000002f007f7202 */ /* 0x000fe20000000f00 */
[C---:B------:R-:W-:Y:S02]  /*9a10*/  FMUL.FTZ R44, R3.reuse, R128 ;  /* 0x00000080032c7220 */ /* 0x040fe40000410000 */
[C---:B------:R-:W-:Y:S03]  /*9a20*/  FMUL.FTZ R46, R0.reuse, R130 ;  /* 0x00000082002e7220 */ /* 0x040fe60000410000 */
[C---:B------:R-:W-:Y:S01]  /*9a30*/  HMMA.16816.F32 R40, R64.reuse, R52, R40 ;  /* 0x000000344028723c */ /* 0x040fe20000001828 */
[----:B------:R-:W-:Y:S03]  /*9a40*/  MUFU.EX2 R163, R75 ;  /* 0x0000004b00a37308 */ /* 0x000fe60000000800 */
[C---:B------:R-:W-:Y:S01]  /*9a50*/  FMUL.FTZ R47, R0.reuse, R131 ;  /* 0x00000083002f7220 */ /* 0x040fe20000410000 */
[----:B------:R-:W-:Y:S01]  /*9a60*/  MOV R131, R59 ;  /* 0x0000003b00837202 */ /* 0x000fe20000000f00 */
[----:B------:R-:W-:Y:S01]  /*9a70*/  FMUL.FTZ R59, R0, R143 ;  /* 0x0000008f003b7220 */ /* 0x000fe20000410000 */
[----:B------:R-:W-:Y:S01]  /*9a80*/  MOV R130, R61 ;  /* 0x0000003d00827202 */ /* 0x000fe20000000f00 */
[----:B------:R-:W-:Y:S03]  /*9a90*/  FMUL.FTZ R56, R3, R140 ;  /* 0x0000008c03387220 */ /* 0x000fe60000410000 */
[-C--:B------:R-:W-:Y:S03]  /*9aa0*/  HMMA.16816.F32 R44, R64, R54.reuse, R44 ;  /* 0x00000036402c723c */ /* 0x080fe6000000182c */
[--C-:B---3--:R-:W-:Y:S02]  /*9ab0*/  FFMA.FTZ R73, R221, c[0x0][0x2d0], -R153.reuse ;  /* 0x0000b400dd497a23 */ /* 0x108fe40000010899 */
[----:B------:R-:W-:Y:S02]  /*9ac0*/  FMUL.FTZ R57, R3, R141 ;  /* 0x0000008d03397220 */ /* 0x000fe40000410000 */
[----:B------:R3:W-:Y:S01]  /*9ad0*/  MUFU.EX2 R129, R73 ;  /* 0x0000004900817308 */ /* 0x0007e20000000800 */
[C---:B------:R-:W-:Y:S04]  /*9ae0*/  HMMA.16816.F32 R48, R76.reuse, R54, R48 ;  /* 0x000000364c30723c */ /* 0x040fe80000001830 */
[--C-:B------:R-:W-:Y:S02]  /*9af0*/  FFMA.FTZ R58, R216, c[0x0][0x2d0], -R153.reuse ;  /* 0x0000b400d83a7a23 */ /* 0x100fe40000010899 */
[----:B------:R-:W-:Y:S02]  /*9b00*/  FFMA.FTZ R52, R187, c[0x0][0x2d0], -R154 ;  /* 0x0000b400bb347a23 */ /* 0x000fe4000001089a */
[----:B------:R-:W-:Y:S01]  /*9b10*/  FMUL.FTZ R55, R68, R139 ;  /* 0x0000008b44377220 */ /* 0x000fe20000410000 */
[----:B------:R5:W-:Y:S03]  /*9b20*/  MUFU.EX2 R111, R58 ;  /* 0x0000003a006f7308 */ /* 0x000be60000000800 */
[--C-:B------:R-:W-:Y:S02]  /*9b30*/  FFMA.FTZ R60, R218, c[0x0][0x2d0], -R153.reuse ;  /* 0x0000b400da3c7a23 */ /* 0x100fe40000010899 */
[----:B------:R-:W-:Y:S02]  /*9b40*/  FMUL.FTZ R54, R68, R138 ;  /* 0x0000008a44367220 */ /* 0x000fe40000410000 */
[----:B------:R-:W-:Y:S02]  /*9b50*/  FMUL.FTZ R53, R69, R137 ;  /* 0x0000008945357220 */ /* 0x000fe40000410000 */
[----:B------:R-:W-:Y:S01]  /*9b60*/  FMUL.FTZ R61, R3, R145 ;  /* 0x00000091033d7220 */ /* 0x000fe20000410000 */
[----:B------:R1:W-:Y:S01]  /*9b70*/  MUFU.EX2 R185, R52 ;  /* 0x0000003400b97308 */ /* 0x0003e20000000800 */
[C---:B------:R-:W-:Y:S02]  /*9b80*/  FMUL.FTZ R62, R0.reuse, R146 ;  /* 0x00000092003e7220 */ /* 0x040fe40000410000 */
[----:B------:R-:W-:Y:S02]  /*9b90*/  FMUL.FTZ R63, R0, R147 ;  /* 0x00000093003f7220 */ /* 0x000fe40000410000 */
[--C-:B---3--:R-:W-:Y:S02]  /*9ba0*/  FFMA.FTZ R73, R200, c[0x0][0x2d0], -R152.reuse ;  /* 0x0000b400c8497a23 */ /* 0x108fe40000010898 */
[--C-:B------:R-:W-:Y:S02]  /*9bb0*/  FFMA.FTZ R105, R161, c[0x0][0x2d0], -R152.reuse ;  /* 0x0000b400a1697a23 */ /* 0x100fe40000010898 */
[----:B------:R-:W-:Y:S01]  /*9bc0*/  FFMA.FTZ R152, R160, c[0x0][0x2d0], -R152 ;  /* 0x0000b400a0987a23 */ /* 0x000fe20000010898 */
[----:B------:R3:W-:Y:S01]  /*9bd0*/  MUFU.EX2 R179, R73 ;  /* 0x0000004900b37308 */ /* 0x0007e20000000800 */
[--C-:B------:R-:W-:Y:S02]  /*9be0*/  FFMA.FTZ R104, R207, c[0x0][0x2d0], -R154.reuse ;  /* 0x0000b400cf687a23 */ /* 0x100fe4000001089a */
[--C-:B------:R-:W-:Y:S02]  /*9bf0*/  FFMA.FTZ R106, R174, c[0x0][0x2d0], -R154.reuse ;  /* 0x0000b400ae6a7a23 */ /* 0x100fe4000001089a */
[----:B-----5:R-:W-:Y:S02]  /*9c00*/  FMUL.FTZ R58, R0, R142 ;  /* 0x0000008e003a7220 */ /* 0x020fe40000410000 */
[--C-:B------:R-:W-:Y:S02]  /*9c10*/  FFMA.FTZ R107, R173, c[0x0][0x2d0], -R154.reuse ;  /* 0x0000b400ad6b7a23 */ /* 0x100fe4000001089a */
[--C-:B------:R-:W-:Y:S01]  /*9c20*/  FFMA.FTZ R108, R215, c[0x0][0x2d0], -R153.reuse ;  /* 0x0000b400d76c7a23 */ /* 0x100fe20000010899 */
[----:B------:R5:W2:Y:S01]  /*9c30*/  MUFU.EX2 R125, R60 ;  /* 0x0000003c007d7308 */ /* 0x000aa20000000800 */
[--C-:B------:R-:W-:Y:S02]  /*9c40*/  FFMA.FTZ R109, R213, c[0x0][0x2d0], -R153.reuse ;  /* 0x0000b400d56d7a23 */ /* 0x100fe40000010899 */
[----:B------:R-:W-:Y:S02]  /*9c50*/  FFMA.FTZ R110, R208, c[0x0][0x2d0], -R153 ;  /* 0x0000b400d06e7a23 */ /* 0x000fe40000010899 */
[----:B-1----:R-:W-:Y:S05]  /*9c60*/  FMUL.FTZ R52, R69, R136 ;  /* 0x0000008845347220 */ /* 0x002fea0000410000 */
[----:B------:R-:W-:Y:S02]  /*9c70*/  MUFU.EX2 R141, R101 ;  /* 0x00000065008d7308 */ /* 0x000fe40000000800 */
[-C--:B------:R-:W-:Y:S03]  /*9c80*/  HMMA.16816.F32 R52, R76, R80.reuse, R52 ;  /* 0x000000504c34723c */ /* 0x080fe60000001834 */
[--C-:B---3--:R-:W-:Y:S05]  /*9c90*/  FFMA.FTZ R73, R205, c[0x0][0x2d0], -R155.reuse ;  /* 0x0000b400cd497a23 */ /* 0x108fea000001089b */
[C---:B------:R-:W-:Y:S01]  /*9ca0*/  HMMA.16816.F32 R56, R64.reuse, R80, R56 ;  /* 0x000000504038723c */ /* 0x040fe20000001838 */
[----:B------:R1:W-:Y:S03]  /*9cb0*/  MUFU.EX2 R139, R73 ;  /* 0x00000049008b7308 */ /* 0x0003e60000000800 */
[----:B-----5:R-:W-:Y:S03]  /*9cc0*/  FMUL.FTZ R60, R3, R144 ;  /* 0x00000090033c7220 */ /* 0x020fe60000410000 */
[----:B------:R-:W-:Y:S02]  /*9cd0*/  F2FP.PACK_AB R80, R252, R113 ;  /* 0x00000071fc50723e */ /* 0x000fe400000000ff */
[----:B--2---:R-:W-:Y:S02]  /*9ce0*/  F2FP.PACK_AB R81, R125, R111 ;  /* 0x0000006f7d51723e */ /* 0x004fe400000000ff */
[-C--:B------:R-:W-:Y:S01]  /*9cf0*/  HMMA.16816.F32 R60, R64, R82.reuse, R60 ;  /* 0x00000052403c723c */ /* 0x080fe2000000183c */
[----:B------:R-:W-:Y:S06]  /*9d00*/  MUFU.EX2 R160, R100 ;  /* 0x0000006400a07308 */ /* 0x000fec0000000800 */
[C---:B------:R-:W-:Y:S02]  /*9d10*/  FMUL.FTZ R66, R68.reuse, R150 ;  /* 0x0000009644427220 */ /* 0x040fe40000410000 */
[----:B------:R-:W-:Y:S02]  /*9d20*/  FMUL.FTZ R67, R68, R151 ;  /* 0x0000009744437220 */ /* 0x000fe40000410000 */
[----:B------:R-:W-:Y:S01]  /*9d30*/  MUFU.EX2 R161, R152 ;  /* 0x0000009800a17308 */ /* 0x000fe20000000800 */
[----:B------:R-:W-:Y:S01]  /*9d40*/  FMUL.FTZ R64, R69, R148 ;  /* 0x0000009445407220 */ /* 0x000fe20000410000 */
[----:B------:R-:W-:Y:S01]  /*9d50*/  F2FP.PACK_AB R148, R165, R168 ;  /* 0x000000a8a594723e */ /* 0x000fe200000000ff */
[--C-:B-1----:R-:W-:Y:S02]  /*9d60*/  FFMA.FTZ R73, R206, c[0x0][0x2d0], -R155.reuse ;  /* 0x0000b400ce497a23 */ /* 0x102fe4000001089b */
[----:B------:R-:W-:Y:S05]  /*9d70*/  FMUL.FTZ R65, R69, R149 ;  /* 0x0000009545417220 */ /* 0x000fea0000410000 */
[----:B------:R1:W-:Y:S02]  /*9d80*/  MUFU.EX2 R178, R73 ;  /* 0x0000004900b27308 */ /* 0x0003e40000000800 */
[----:B------:R-:W-:Y:S07]  /*9d90*/  HMMA.16816.F32 R64, R76, R82, R64 ;  /* 0x000000524c40723c */ /* 0x000fee0000001840 */
[----:B------:R-:W-:Y:S01]  /*9da0*/  F2FP.PACK_AB R76, R112, R115 ;  /* 0x00000073704c723e */ /* 0x000fe200000000ff */
[----:B------:R-:W-:Y:S01]  /*9db0*/  MUFU.EX2 R152, R107 ;  /* 0x0000006b00987308 */ /* 0x000fe20000000800 */
[----:B------:R-:W-:Y:S03]  /*9dc0*/  F2FP.PACK_AB R77, R120, R114 ;  /* 0x00000072784d723e */ /* 0x000fe600000000ff */
[----:B------:R-:W-:Y:S02]  /*9dd0*/  F2FP.PACK_AB R78, R126, R131 ;  /* 0x000000837e4e723e */ /* 0x000fe400000000ff */
[----:B------:R-:W-:Y:S02]  /*9de0*/  F2FP.PACK_AB R79, R130, R127 ;  /* 0x0000007f824f723e */ /* 0x000fe400000000ff */
[----:B------:R-:W-:Y:S02]  /*9df0*/  F2FP.PACK_AB R82, R249, R251 ;  /* 0x000000fbf952723e */ /* 0x000fe400000000ff */
[----:B------:R-:W-:Y:S03]  /*9e00*/  F2FP.PACK_AB R83, R129, R124 ;  /* 0x0000007c8153723e */ /* 0x000fe600000000ff */
[-C--:B------:R-:W-:Y:S03]  /*9e10*/  HMMA.16816.F32 R4, R76, R84.reuse, R4 ;  /* 0x000000544c04723c */ /* 0x080fe60000001804 */
[--C-:B-1----:R-:W-:Y:S02]  /*9e20*/  FFMA.FTZ R73, R202, c[0x0][0x2d0], -R155.reuse ;  /* 0x0000b400ca497a23 */ /* 0x102fe4000001089b */
[----:B------:R-:W-:Y:S02]  /*9e30*/  FFMA.FTZ R155, R162, c[0x0][0x2d0], -R155 ;  /* 0x0000b400a29b7a23 */ /* 0x000fe4000001089b */
[----:B------:R1:W-:Y:S01]  /*9e40*/  MUFU.EX2 R171, R73 ;  /* 0x0000004900ab7308 */ /* 0x0003e20000000800 */
[C---:B------:R-:W-:Y:S08]  /*9e50*/  HMMA.16816.F32 R8, R80.reuse, R84, R8 ;  /* 0x000000545008723c */ /* 0x040ff00000001808 */
[-C--:B------:R-:W-:Y:S01]  /*9e60*/  HMMA.16816.F32 R12, R80, R86.reuse, R12 ;  /* 0x00000056500c723c */ /* 0x080fe2000000180c */
[----:B------:R-:W2:Y:S07]  /*9e70*/  MUFU.EX2 R162, R105 ;  /* 0x0000006900a27308 */ /* 0x000eae0000000800 */
[C---:B------:R-:W-:Y:S01]  /*9e80*/  HMMA.16816.F32 R16, R76.reuse, R86, R16 ;  /* 0x000000564c10723c */ /* 0x040fe20000001810 */
[----:B------:R-:W3:Y:S03]  /*9e90*/  LDSM.16.MT88.4 R84, [R191+0x800] ;  /* 0x00080000bf54783b */ /* 0x000ee60000004200 */
[--C-:B-1----:R-:W-:Y:S04]  /*9ea0*/  FFMA.FTZ R73, R217, c[0x0][0x2d0], -R154.reuse ;  /* 0x0000b400d9497a23 */ /* 0x102fe8000001089a */
[-C--:B------:R-:W-:Y:S01]  /*9eb0*/  HMMA.16816.F32 R20, R76, R88.reuse, R20 ;  /* 0x000000584c14723c */ /* 0x080fe20000001814 */
[----:B------:R1:W-:Y:S07]  /*9ec0*/  MUFU.EX2 R142, R73 ;  /* 0x00000049008e7308 */ /* 0x0003ee0000000800 */
[C---:B------:R-:W-:Y:S04]  /*9ed0*/  HMMA.16816.F32 R24, R80.reuse, R88, R24 ;  /* 0x000000585018723c */ /* 0x040fe80000001818 */
[----:B--2---:R-:W-:Y:S04]  /*9ee0*/  F2FP.PACK_AB R150, R161, R162 ;  /* 0x000000a2a196723e */ /* 0x004fe800000000ff */
[-C--:B------:R-:W-:Y:S08]  /*9ef0*/  HMMA.16816.F32 R28, R80, R90.reuse, R28 ;  /* 0x0000005a501c723c */ /* 0x080ff0000000181c */
[C---:B------:R-:W-:Y:S01]  /*9f00*/  HMMA.16816.F32 R32, R76.reuse, R90, R32 ;  /* 0x0000005a4c20723c */ /* 0x040fe20000001820 */
[----:B------:R-:W2:Y:S03]  /*9f10*/  LDSM.16.MT88.4 R88, [R192+0x800] ;  /* 0x00080000c058783b */ /* 0x000ea60000004200 */
[--C-:B-1----:R-:W-:Y:S04]  /*9f20*/  FFMA.FTZ R73, R214, c[0x0][0x2d0], -R154.reuse ;  /* 0x0000b400d6497a23 */ /* 0x102fe8000001089a */
[----:B------:R1:W-:Y:S01]  /*9f30*/  MUFU.EX2 R143, R73 ;  /* 0x00000049008f7308 */ /* 0x0003e20000000800 */
[-C--:B---3--:R-:W-:Y:S08]  /*9f40*/  HMMA.16816.F32 R36, R76, R84.reuse, R36 ;  /* 0x000000544c24723c */ /* 0x088ff00000001824 */
[C---:B------:R-:W-:Y:S08]  /*9f50*/  HMMA.16816.F32 R40, R80.reuse, R84, R40 ;  /* 0x000000545028723c */ /* 0x040ff00000001828 */
[-C--:B------:R-:W-:Y:S04]  /*9f60*/  HMMA.16816.F32 R44, R80, R86.reuse, R44 ;  /* 0x00000056502c723c */ /* 0x080fe8000000182c */
[--C-:B-1----:R-:W-:Y:S04]  /*9f70*/  FFMA.FTZ R73, R212, c[0x0][0x2d0], -R154.reuse ;  /* 0x0000b400d4497a23 */ /* 0x102fe8000001089a */
[C---:B------:R-:W-:Y:S01]  /*9f80*/  HMMA.16816.F32 R48, R76.reuse, R86, R48 ;  /* 0x000000564c30723c */ /* 0x040fe20000001830 */
[----:B------:R-:W1:Y:S01]  /*9f90*/  LDSM.16.MT88.4 R84, [R190+0x1000] ;  /* 0x00100000be54783b */ /* 0x000e620000004200 */
[----:B------:R3:W-:Y:S06]  /*9fa0*/  MUFU.EX2 R166, R73 ;  /* 0x0000004900a67308 */ /* 0x0007ec0000000800 */
[-C--:B--2---:R-:W-:Y:S08]  /*9fb0*/  HMMA.16816.F32 R52, R76, R88.reuse, R52 ;  /* 0x000000584c34723c */ /* 0x084ff00000001834 */
[C---:B------:R-:W-:Y:S08]  /*9fc0*/  HMMA.16816.F32 R56, R80.reuse, R88, R56 ;  /* 0x000000585038723c */ /* 0x040ff00000001838 */
[-C--:B------:R-:W-:Y:S04]  /*9fd0*/  HMMA.16816.F32 R60, R80, R90.reuse, R60 ;  /* 0x0000005a503c723c */ /* 0x080fe8000000183c */
[--C-:B---3--:R-:W-:Y:S02]  /*9fe0*/  FFMA.FTZ R73, R209, c[0x0][0x2d0], -R154.reuse ;  /* 0x0000b400d1497a23 */ /* 0x108fe4000001089a */
[----:B------:R-:W-:Y:S01]  /*9ff0*/  FFMA.FTZ R154, R172, c[0x0][0x2d0], -R154 ;  /* 0x0000b400ac9a7a23 */ /* 0x000fe2000001089a */
[----:B------:R-:W-:Y:S01]  /*a000*/  F2FP.PACK_AB R80, R188, R186 ;  /* 0x000000babc50723e */ /* 0x000fe200000000ff */
[----:B------:R-:W-:Y:S01]  /*a010*/  HMMA.16816.F32 R64, R76, R90, R64 ;  /* 0x0000005a4c40723c */ /* 0x000fe20000001840 */
[----:B------:R2:W-:Y:S01]  /*a020*/  MUFU.EX2 R167, R73 ;  /* 0x0000004900a77308 */ /* 0x0005e20000000800 */
[----:B------:R-:W3:Y:S02]  /*a030*/  LDSM.16.MT88.4 R88, [R192+0x1000] ;  /* 0x00100000c058783b */ /* 0x000ee40000004200 */
[----:B------:R-:W-:Y:S01]  /*a040*/  F2FP.PACK_AB R82, R185, R239 ;  /* 0x000000efb952723e */ /* 0x000fe200000000ff */
[----:B----4-:R-:W-:Y:S01]  /*a050*/  FFMA.FTZ R69, R69, R121, R198 ;  /* 0x0000007945457223 */ /* 0x010fe200000100c6 */
[----:B------:R-:W-:Y:S02]  /*a060*/  MOV R121, R116 ;  /* 0x0000007400797202 */ /* 0x000fe40000000f00 */
[----:B------:R-:W-:Y:S01]  /*a070*/  F2FP.PACK_AB R76, R248, R250 ;  /* 0x000000faf84c723e */ /* 0x000fe200000000ff */
[----:B------:R-:W-:Y:S02]  /*a080*/  FFMA.FTZ R68, R68, R119, R164 ;  /* 0x0000007744447223 */ /* 0x000fe400000100a4 */
[----:B------:R-:W4:Y:S01]  /*a090*/  MUFU.EX2 R164, R74 ;  /* 0x0000004a00a47308 */ /* 0x000f220000000800 */
[----:B------:R-:W-:Y:S01]  /*a0a0*/  F2FP.PACK_AB R77, R246, R247 ;  /* 0x000000f7f64d723e */ /* 0x000fe200000000ff */
[----:B------:R-:W-:Y:S01]  /*a0b0*/  FFMA.FTZ R3, R3, R118, R157 ;  /* 0x0000007603037223 */ /* 0x000fe2000001009d */
[----:B------:R-:W-:Y:S01]  /*a0c0*/  F2FP.PACK_AB R78, R243, R242 ;  /* 0x000000f2f34e723e */ /* 0x000fe200000000ff */
[----:B------:R-:W-:Y:S01]  /*a0d0*/  FADD.FTZ R68, R236, R68 ;  /* 0x00000044ec447221 */ /* 0x000fe20000010000 */
[----:B------:R-:W-:Y:S01]  /*a0e0*/  F2FP.PACK_AB R79, R240, R241 ;  /* 0x000000f1f04f723e */ /* 0x000fe200000000ff */
[----:B------:R-:W-:Y:S02]  /*a0f0*/  FFMA.FTZ R0, R0, R117, R156 ;  /* 0x0000007500007223 */ /* 0x000fe4000001009c */
[----:B------:R-:W-:Y:S01]  /*a100*/  LDSM.16.MT88.4 R116, [R193+0x2000] ;  /* 0x00200000c174783b */ /* 0x000fe20000004200 */
[----:B------:R-:W-:Y:S01]  /*a110*/  FADD.FTZ R3, R233, R3 ;  /* 0x00000003e9037221 */ /* 0x000fe20000010000 */
[----:B------:R5:W-:Y:S02]  /*a120*/  MUFU.EX2 R157, R103 ;  /* 0x00000067009d7308 */ /* 0x000be40000000800 */
[-C--:B-1----:R-:W-:Y:S03]  /*a130*/  HMMA.16816.F32 R4, R76, R84.reuse, R4 ;  /* 0x000000544c04723c */ /* 0x082fe60000001804 */
[----:B--2---:R-:W-:Y:S05]  /*a140*/  FFMA.FTZ R73, R226, c[0x0][0x2d0], -R153 ;  /* 0x0000b400e2497a23 */ /* 0x004fea0000010899 */
[----:B------:R1:W-:Y:S01]  /*a150*/  MUFU.EX2 R128, R73 ;  /* 0x0000004900807308 */ /* 0x0003e20000000800 */
[----:B----4-:R-:W-:Y:S03]  /*a160*/  F2FP.PACK_AB R149, R163, R164 ;  /* 0x000000a4a395723e */ /* 0x010fe600000000ff */
[----:B------:R-:W-:Y:S02]  /*a170*/  FADD.FTZ R74, R170, R69 ;  /* 0x00000045aa4a7221 */ /* 0x000fe40000010000 */
[----:B------:R-:W-:Y:S02]  /*a180*/  FADD.FTZ R69, R159, R0 ;  /* 0x000000009f457221 */ /* 0x000fe40000010000 */
[----:B------:R-:W-:Y:S02]  /*a190*/  FADD.FTZ R0, R237, R74 ;  /* 0x0000004aed007221 */ /* 0x000fe40000010000 */
[----:B------:R-:W2:Y:S01]  /*a1a0*/  MUFU.EX2 R159, R155 ;  /* 0x0000009b009f7308 */ /* 0x000ea20000000800 */
[----:B------:R-:W-:Y:S02]  /*a1b0*/  FADD.FTZ R74, R235, R68 ;  /* 0x00000044eb4a7221 */ /* 0x000fe40000010000 */
[----:B------:R-:W-:Y:S01]  /*a1c0*/  FADD.FTZ R68, R232, R69 ;  /* 0x00000045e8447221 */ /* 0x000fe20000010000 */
[----:B-----5:R-:W-:Y:S03]  /*a1d0*/  LDSM.16.MT88.4 R100, [R190+0x2000] ;  /* 0x00200000be64783b */ /* 0x020fe60000004200 */
[----:B------:R-:W-:Y:S03]  /*a1e0*/  FADD.FTZ R68, R245, R68 ;  /* 0x00000044f5447221 */ /* 0x000fe60000010000 */
[----:B------:R-:W-:Y:S01]  /*a1f0*/  MUFU.EX2 R156, R104 ;  /* 0x00000068009c7308 */ /* 0x000fe20000000800 */
[----:B------:R-:W-:Y:S02]  /*a200*/  FADD.FTZ R68, R111, R68 ;  /* 0x000000446f447221 */ /* 0x000fe40000010000 */
[--C-:B-1----:R-:W-:Y:S07]  /*a210*/  FFMA.FTZ R73, R228, c[0x0][0x2d0], -R153.reuse ;  /* 0x0000b400e4497a23 */ /* 0x102fee0000010899 */
[----:B------:R1:W4:Y:S01]  /*a220*/  MUFU.EX2 R138, R73 ;  /* 0x00000049008a7308 */ /* 0x0003220000000800 */
[----:B--2---:R-:W-:Y:S09]  /*a230*/  F2FP.PACK_AB R151, R159, R160 ;  /* 0x000000a09f97723e */ /* 0x004ff200000000ff */
[----:B------:R-:W2:Y:S01]  /*a240*/  MUFU.EX2 R155, R106 ;  /* 0x0000006a009b7308 */ /* 0x000ea20000000800 */
[--C-:B-1----:R-:W-:Y:S01]  /*a250*/  FFMA.FTZ R73, R227, c[0x0][0x2d0], -R153.reuse ;  /* 0x0000b400e3497a23 */ /* 0x102fe20000010899 */
[----:B----4-:R-:W-:Y:S08]  /*a260*/  F2FP.PACK_AB R81, R138, R128 ;  /* 0x000000808a51723e */ /* 0x010ff000000000ff */
[----:B------:R1:W-:Y:S01]  /*a270*/  MUFU.EX2 R137, R73 ;  /* 0x0000004900897308 */ /* 0x0003e20000000800 */
[----:B--2---:R-:W-:Y:S01]  /*a280*/  F2FP.PACK_AB R144, R155, R156 ;  /* 0x0000009c9b90723e */ /* 0x004fe200000000ff */
[--C-:B-1----:R-:W-:Y:S08]  /*a290*/  FFMA.FTZ R73, R229, c[0x0][0x2d0], -R153.reuse ;  /* 0x0000b400e5497a23 */ /* 0x102ff00000010899 */
[----:B------:R-:W1:Y:S02]  /*a2a0*/  MUFU.EX2 R136, R73 ;  /* 0x0000004900887308 */ /* 0x000e640000000800 */
[----:B-1----:R-:W-:Y:S01]  /*a2b0*/  F2FP.PACK_AB R83, R136, R137 ;  /* 0x000000898853723e */ /* 0x002fe200000000ff */
[--C-:B------:R-:W-:Y:S02]  /*a2c0*/  FFMA.FTZ R73, R224, c[0x0][0x2d0], -R153.reuse ;  /* 0x0000b400e0497a23 */ /* 0x100fe40000010899 */
[----:B------:R-:W-:Y:S05]  /*a2d0*/  FFMA.FTZ R153, R175, c[0x0][0x2d0], -R153 ;  /* 0x0000b400af997a23 */ /* 0x000fea0000010899 */
[----:B------:R1:W2:Y:S01]  /*a2e0*/  MUFU.EX2 R140, R73 ;  /* 0x00000049008c7308 */ /* 0x0002a20000000800 */
[C---:B------:R-:W-:Y:S08]  /*a2f0*/  HMMA.16816.F32 R8, R80.reuse, R84, R8 ;  /* 0x000000545008723c */ /* 0x040ff00000001808 */
[-C--:B------:R-:W-:Y:S01]  /*a300*/  HMMA.16816.F32 R12, R80, R86.reuse, R12 ;  /* 0x00000056500c723c */ /* 0x080fe2000000180c */
[----:B------:R-:W-:Y:S07]  /*a310*/  MUFU.EX2 R75, R153 ;  /* 0x00000099004b7308 */ /* 0x000fee0000000800 */
[C---:B------:R-:W-:Y:S01]  /*a320*/  HMMA.16816.F32 R16, R76.reuse, R86, R16 ;  /* 0x000000564c10723c */ /* 0x040fe20000001810 */
[----:B------:R-:W4:Y:S03]  /*a330*/  LDSM.16.MT88.4 R84, [R190+0x1800] ;  /* 0x00180000be54783b */ /* 0x000f260000004200 */
[----:B-1----:R-:W-:Y:S04]  /*a340*/  FADD.FTZ R73, R234, R3 ;  /* 0x00000003ea497221 */ /* 0x002fe80000010000 */
[-C--:B------:R-:W-:Y:S04]  /*a350*/  HMMA.16816.F32 R20, R76, R92.reuse, R20 ;  /* 0x0000005c4c14723c */ /* 0x080fe80000001814 */
[----:B------:R-:W-:Y:S02]  /*a360*/  FADD.FTZ R69, R121, R73 ;  /* 0x0000004979457221 */ /* 0x000fe40000010000 */
[----:B------:R-:W-:Y:S02]  /*a370*/  FADD.FTZ R3, R238, R0 ;  /* 0x00000000ee037221 */ /* 0x000fe40000010000 */
[C---:B------:R-:W-:Y:S04]  /*a380*/  HMMA.16816.F32 R24, R80.reuse, R92, R24 ;  /* 0x0000005c5018723c */ /* 0x040fe80000001818 */
[----:B------:R-:W-:Y:S02]  /*a390*/  FADD.FTZ R0, R122, R74 ;  /* 0x0000004a7a007221 */ /* 0x000fe40000010000 */
[----:B------:R-:W-:Y:S02]  /*a3a0*/  FADD.FTZ R3, R115, R3 ;  /* 0x0000000373037221 */ /* 0x000fe40000010000 */
[-C--:B------:R-:W-:Y:S04]  /*a3b0*/  HMMA.16816.F32 R28, R80, R94.reuse, R28 ;  /* 0x0000005e501c723c */ /* 0x080fe8000000181c */
[----:B------:R-:W-:Y:S02]  /*a3c0*/  FADD.FTZ R73, R114, R0 ;  /* 0x0000000072497221 */ /* 0x000fe40000010000 */
[----:B------:R-:W-:Y:S02]  /*a3d0*/  FADD.FTZ R69, R113, R69 ;  /* 0x0000004571457221 */ /* 0x000fe40000010000 */
[C---:B------:R-:W-:Y:S01]  /*a3e0*/  HMMA.16816.F32 R32, R76.reuse, R94, R32 ;  /* 0x0000005e4c20723c */ /* 0x040fe20000001820 */
[----:B------:R-:W1:Y:S03]  /*a3f0*/  LDSM.16.MT88.4 R92, [R193+0x1800] ;  /* 0x00180000c15c783b */ /* 0x000e660000004200 */
[----:B------:R-:W-:Y:S02]  /*a400*/  FADD.FTZ R0, R112, R3 ;  /* 0x0000000370007221 */ /* 0x000fe40000010000 */
[----:B------:R-:W-:Y:S02]  /*a410*/  FADD.FTZ R3, R125, R68 ;  /* 0x000000447d037221 */ /* 0x000fe40000010000 */
[-C--:B------:R-:W-:Y:S04]  /*a420*/  HMMA.16816.F32 R36, R76, R96.reuse, R36 ;  /* 0x000000604c24723c */ /* 0x080fe80000001824 */
[----:B------:R-:W-:Y:S04]  /*a430*/  FADD.FTZ R0, R131, R0 ;  /* 0x0000000083007221 */ /* 0x000fe80000010000 */
[C---:B------:R-:W-:Y:S08]  /*a440*/  HMMA.16816.F32 R40, R80.reuse, R96, R40 ;  /* 0x000000605028723c */ /* 0x040ff00000001828 */
[-C--:B------:R-:W-:Y:S08]  /*a450*/  HMMA.16816.F32 R44, R80, R98.reuse, R44 ;  /* 0x00000062502c723c */ /* 0x080ff0000000182c */
[C---:B------:R-:W-:Y:S01]  /*a460*/  HMMA.16816.F32 R48, R76.reuse, R98, R48 ;  /* 0x000000624c30723c */ /* 0x040fe20000001830 */
[----:B------:R-:W5:Y:S07]  /*a470*/  LDSM.16.MT88.4 R96, [R191+0x1800] ;  /* 0x00180000bf60783b */ /* 0x000f6e0000004200 */
[-C--:B---3--:R-:W-:Y:S08]  /*a480*/  HMMA.16816.F32 R52, R76, R88.reuse, R52 ;  /* 0x000000584c34723c */ /* 0x088ff00000001834 */
[C---:B------:R-:W-:Y:S08]  /*a490*/  HMMA.16816.F32 R56, R80.reuse, R88, R56 ;  /* 0x000000585038723c */ /* 0x040ff00000001838 */
[-C--:B------:R-:W-:Y:S07]  /*a4a0*/  HMMA.16816.F32 R60, R80, R90.reuse, R60 ;  /* 0x0000005a503c723c */ /* 0x080fee000000183c */
[----:B------:R-:W-:Y:S01]  /*a4b0*/  F2FP.PACK_AB R80, R143, R142 ;  /* 0x0000008e8f50723e */ /* 0x000fe200000000ff */
[----:B------:R-:W-:Y:S01]  /*a4c0*/  HMMA.16816.F32 R64, R76, R90, R64 ;  /* 0x0000005a4c40723c */ /* 0x000fe20000001840 */
[----:B------:R-:W3:Y:S03]  /*a4d0*/  LDSM.16.MT88.4 R88, [R192+0x1800] ;  /* 0x00180000c058783b */ /* 0x000ee60000004200 */
[----:B------:R-:W-:Y:S02]  /*a4e0*/  F2FP.PACK_AB R82, R167, R166 ;  /* 0x000000a6a752723e */ /* 0x000fe400000000ff */
[----:B--2---:R-:W-:Y:S02]  /*a4f0*/  F2FP.PACK_AB R81, R140, R141 ;  /* 0x0000008d8c51723e */ /* 0x004fe400000000ff */
[----:B------:R-:W-:Y:S04]  /*a500*/  F2FP.PACK_AB R76, R179, R181 ;  /* 0x000000b5b34c723e */ /* 0x000fe800000000ff */
[----:B------:R-:W-:Y:S02]  /*a510*/  F2FP.PACK_AB R77, R178, R139 ;  /* 0x0000008bb24d723e */ /* 0x000fe400000000ff */
[----:B------:R-:W-:Y:S02]  /*a520*/  F2FP.PACK_AB R78, R176, R177 ;  /* 0x000000b1b04e723e */ /* 0x000fe400000000ff */
[----:B------:R-:W-:Y:S02]  /*a530*/  F2FP.PACK_AB R79, R169, R171 ;  /* 0x000000aba94f723e */ /* 0x000fe400000000ff */
[----:B------:R-:W-:Y:S05]  /*a540*/  F2FP.PACK_AB R83, R157, R158 ;  /* 0x0000009e9d53723e */ /* 0x000fea00000000ff */
[-C--:B----4-:R-:W-:Y:S08]  /*a550*/  HMMA.16816.F32 R4, R76, R84.reuse, R4 ;  /* 0x000000544c04723c */ /* 0x090ff00000001804 */
[C---:B------:R-:W-:Y:S01]  /*a560*/  HMMA.16816.F32 R8, R80.reuse, R84, R8 ;  /* 0x000000545008723c */ /* 0x040fe20000001808 */
[----:B------:R-:W-:Y:S07]  /*a570*/  MUFU.EX2 R85, R109 ;  /* 0x0000006d00557308 */ /* 0x000fee0000000800 */
[-C--:B------:R-:W-:Y:S03]  /*a580*/  HMMA.16816.F32 R12, R80, R86.reuse, R12 ;  /* 0x00000056500c723c */ /* 0x080fe6000000180c */
[----:B------:R-:W2:Y:S05]  /*a590*/  MUFU.EX2 R84, R110 ;  /* 0x0000006e00547308 */ /* 0x000eaa0000000800 */
[C---:B------:R-:W-:Y:S05]  /*a5a0*/  HMMA.16816.F32 R16, R76.reuse, R86, R16 ;  /* 0x000000564c10723c */ /* 0x040fea0000001810 */
[----:B------:R-:W4:Y:S03]  /*a5b0*/  MUFU.EX2 R87, R154 ;  /* 0x0000009a00577308 */ /* 0x000f260000000800 */
[-C--:B-1----:R-:W-:Y:S07]  /*a5c0*/  HMMA.16816.F32 R20, R76, R92.reuse, R20 ;  /* 0x0000005c4c14723c */ /* 0x082fee0000001814 */
[----:B------:R-:W1:Y:S01]  /*a5d0*/  MUFU.EX2 R86, R108 ;  /* 0x0000006c00567308 */ /* 0x000e620000000800 */
[C---:B------:R-:W-:Y:S04]  /*a5e0*/  HMMA.16816.F32 R24, R80.reuse, R92, R24 ;  /* 0x0000005c5018723c */ /* 0x040fe80000001818 */
[----:B--2---:R-:W-:Y:S04]  /*a5f0*/  F2FP.PACK_AB R147, R75, R84 ;  /* 0x000000544b93723e */ /* 0x004fe800000000ff */
[-C--:B------:R-:W-:Y:S04]  /*a600*/  HMMA.16816.F32 R28, R80, R94.reuse, R28 ;  /* 0x0000005e501c723c */ /* 0x080fe8000000181c */
[----:B----4-:R-:W-:Y:S04]  /*a610*/  F2FP.PACK_AB R146, R87, R152 ;  /* 0x000000985792723e */ /* 0x010fe800000000ff */
[C---:B------:R-:W-:Y:S04]  /*a620*/  HMMA.16816.F32 R32, R76.reuse, R94, R32 ;  /* 0x0000005e4c20723c */ /* 0x040fe80000001820 */
[----:B-1----:R-:W-:Y:S04]  /*a630*/  F2FP.PACK_AB R145, R85, R86 ;  /* 0x000000565591723e */ /* 0x002fe800000000ff */
[-C--:B-----5:R-:W-:Y:S08]  /*a640*/  HMMA.16816.F32 R36, R76, R96.reuse, R36 ;  /* 0x000000604c24723c */ /* 0x0a0ff00000001824 */
[C---:B------:R-:W-:Y:S08]  /*a650*/  HMMA.16816.F32 R40, R80.reuse, R96, R40 ;  /* 0x000000605028723c */ /* 0x040ff00000001828 */
[-C--:B------:R-:W-:Y:S08]  /*a660*/  HMMA.16816.F32 R44, R80, R98.reuse, R44 ;  /* 0x00000062502c723c */ /* 0x080ff0000000182c */
[C---:B------:R-:W-:Y:S08]  /*a670*/  HMMA.16816.F32 R48, R76.reuse, R98, R48 ;  /* 0x000000624c30723c */ /* 0x040ff00000001830 */
[-C--:B---3--:R-:W-:Y:S08]  /*a680*/  HMMA.16816.F32 R52, R76, R88.reuse, R52 ;  /* 0x000000584c34723c */ /* 0x088ff00000001834 */
[C---:B------:R-:W-:Y:S08]  /*a690*/  HMMA.16816.F32 R56, R80.reuse, R88, R56 ;  /* 0x000000585038723c */ /* 0x040ff00000001838 */
[-C--:B------:R-:W-:Y:S08]  /*a6a0*/  HMMA.16816.F32 R60, R80, R90.reuse, R60 ;  /* 0x0000005a503c723c */ /* 0x080ff0000000183c */
[----:B------:R-:W-:Y:S08]  /*a6b0*/  HMMA.16816.F32 R64, R76, R90, R64 ;  /* 0x0000005a4c40723c */ /* 0x000ff00000001840 */
[-C--:B------:R-:W-:Y:S01]  /*a6c0*/  HMMA.16816.F32 R92, R148, R100.reuse, R4 ;  /* 0x00000064945c723c */ /* 0x080fe20000001804 */
[----:B------:R-:W1:Y:S07]  /*a6d0*/  LDSM.16.MT88.4 R4, [R192+0x2000] ;  /* 0x00200000c004783b */ /* 0x000e6e0000004200 */
[C---:B------:R-:W-:Y:S07]  /*a6e0*/  HMMA.16816.F32 R88, R144.reuse, R100, R8 ;  /* 0x000000649058723c */ /* 0x040fee0000001808 */
[----:B------:R-:W-:Y:S01]  /*a6f0*/  FADD.FTZ R9, R120, R73 ;  /* 0x0000004978097221 */ /* 0x000fe20000010000 */
[-C--:B------:R-:W-:Y:S01]  /*a700*/  HMMA.16816.F32 R96, R144, R102.reuse, R12 ;  /* 0x000000669060723c */ /* 0x080fe2000000180c */
[----:B------:R-:W2:Y:S03]  /*a710*/  LDL R13, [R1+0x10] ;  /* 0x00001000010d7983 */ /* 0x000ea60000100800 */
        /* <DEDUP_REMOVED lines=39> */
[-C--:B-1----:R-:W-:Y:S03]  /*a990*/  HMMA.16816.F32 R136, R148, R4.reuse, R52 ;  /* 0x000000049488723c */ /* 0x082fe60000001834 */
        /* <DEDUP_REMOVED lines=11> */
[----:B------:R-:W-:Y:S04]  /*aa50*/  HMMA.16816.F32 R148, R148, R6, R64 ;  /* 0x000000069494723c */ /* 0x000fe80000001840 */
[----:B------:R-:W-:Y:S02]  /*aa60*/  FADD.FTZ R4, R165, R4 ;  /* 0x00000004a5047221 */ /* 0x000fe40000010000 */
[----:B------:R-:W-:Y:S02]  /*aa70*/  FADD.FTZ R8, R167, R3 ;  /* 0x00000003a7087221 */ /* 0x000fe40000010000 */
[----:B------:R-:W-:Y:S04]  /*aa80*/  FADD.FTZ R4, R162, R4 ;  /* 0x00000004a2047221 */ /* 0x000fe80000010000 */
[----:B------:R-:W-:Y:S02]  /*aa90*/  FADD.FTZ R4, R161, R4 ;  /* 0x00000004a1047221 */ /* 0x000fe40000010000 */
[----:B------:R-:W-:Y:S02]  /*aaa0*/  FADD.FTZ R5, R157, R0 ;  /* 0x000000009d057221 */ /* 0x000fe40000010000 */
[----:B------:R-:W-:Y:S01]  /*aab0*/  FADD.FTZ R3, R164, R9 ;  /* 0x00000009a4037221 */ /* 0x000fe20000010000 */
[----:B------:R1:W-:Y:S01]  /*aac0*/  STL [R1], R4 ;  /* 0x0000000401007387 */ /* 0x0003e20000100800 */
[----:B------:R-:W-:Y:S01]  /*aad0*/  FADD.FTZ R0, R156, R8 ;  /* 0x000000089c007221 */ /* 0x000fe20000010000 */
[-C--:B------:R-:W-:Y:S01]  /*aae0*/  MOV R9, R2.reuse ;  /* 0x0000000200097202 */ /* 0x080fe20000000f00 */
[----:B------:R-:W-:Y:S01]  /*aaf0*/  FADD.FTZ R8, R86, R5 ;  /* 0x0000000556087221 */ /* 0x000fe20000010000 */
[----:B------:R-:W-:Y:S01]  /*ab00*/  MOV R86, R2 ;  /* 0x0000000200567202 */ /* 0x000fe20000000f00 */
[----:B------:R-:W-:Y:S02]  /*ab10*/  FADD.FTZ R5, R163, R3 ;  /* 0x00000003a3057221 */ /* 0x000fe40000010000 */
[----:B------:R-:W-:Y:S02]  /*ab20*/  FADD.FTZ R3, R155, R0 ;  /* 0x000000009b037221 */ /* 0x000fe40000010000 */
[----:B------:R-:W-:Y:S02]  /*ab30*/  FADD.FTZ R6, R160, R5 ;  /* 0x00000005a0067221 */ /* 0x000fe40000010000 */
[----:B------:R-:W-:Y:S02]  /*ab40*/  FADD.FTZ R5, R152, R3 ;  /* 0x0000000398057221 */ /* 0x000fe40000010000 */
[----:B------:R-:W-:Y:S02]  /*ab50*/  FADD.FTZ R6, R159, R6 ;  /* 0x000000069f067221 */ /* 0x000fe40000010000 */
[----:B------:R-:W-:Y:S01]  /*ab60*/  FADD.FTZ R0, R85, R8 ;  /* 0x0000000855007221 */ /* 0x000fe20000010000 */
[----:B------:R-:W-:Y:S02]  /*ab70*/  MOV R85, R70 ;  /* 0x0000004600557202 */ /* 0x000fe40000000f00 */
[----:B------:R3:W-:Y:S01]  /*ab80*/  STL [R1+0x4], R6 ;  /* 0x0000040601007387 */ /* 0x0007e20000100800 */
[----:B------:R-:W-:Y:S01]  /*ab90*/  FADD.FTZ R3, R84, R0 ;  /* 0x0000000054037221 */ /* 0x000fe20000010000 */
[C---:B------:R-:W-:Y:S02]  /*aba0*/  IADD3 R0, R230.reuse, -0x1, RZ ;  /* 0xffffffffe6007810 */ /* 0x040fe40007ffe0ff */
[----:B------:R-:W-:Y:S01]  /*abb0*/  MOV R84, R71 ;  /* 0x0000004700547202 */ /* 0x000fe20000000f00 */
[----:B------:R-:W-:Y:S02]  /*abc0*/  FADD.FTZ R3, R75, R3 ;  /* 0x000000034b037221 */ /* 0x000fe40000010000 */
[----:B-1----:R-:W-:Y:S05]  /*abd0*/  FADD.FTZ R4, R87, R5 ;  /* 0x0000000557047221 */ /* 0x002fea0000010000 */
[----:B------:R3:W-:Y:S04]  /*abe0*/  STL [R1+0x8], R4 ;  /* 0x0000080401007387 */ /* 0x0007e80000100800 */
[----:B------:R3:W-:Y:S01]  /*abf0*/  STL [R1+0xc], R3 ;  /* 0x00000c0301007387 */ /* 0x0007e20000100800 */
[----:B--2---:R-:W-:Y:S02]  /*ac00*/  ISETP.GT.AND P1, PT, R230, R13, PT ;  /* 0x0000000de600720c */ /* 0x004fe40003f24270 */
[----:B------:R-:W-:Y:S02]  /*ac10*/  MOV R230, R0 ;  /* 0x0000000000e67202 */ /* 0x000fe40000000f00 */
[----:B------:R-:W-:Y:S09]  /*ac20*/  MOV R0, R72 ;  /* 0x0000004800007202 */ /* 0x000ff20000000f00 */
[----:B---3--:R-:W-:-:S05]  /*ac30*/  @P1 BRA `(.L_x_88) ;  /* 0xffffc15000001947 */ /* 0x008fca000383ffff */
.L_x_81:
[----:B------:R-:W-:Y:S05]  /*ac40*/  BRA.DIV ~URZ, `(.L_x_89) ;  /* 0x000060b27f007947 */ /* 0x000fea000b800000 */
[----:B------:R-:W2:Y:S04]  /*ac50*/  LDL.LU R13, [R1] ;  /* 0x00000000010d7983 */ /* 0x000ea80000300800 */
[----:B------:R-:W3:Y:S04]  /*ac60*/  LDL.LU R12, [R1+0x4] ;  /* 0x00000400010c7983 */ /* 0x000ee80000300800 */
[----:B------:R-:W4:Y:S04]  /*ac70*/  LDL.LU R11, [R1+0x8] ;  /* 0x00000800010b7983 */ /* 0x000f280000300800 */
[----:B------:R-:W5:Y:S04]  /*ac80*/  LDL.LU R10, [R1+0xc] ;  /* 0x00000c00010a7983 */ /* 0x000f680000300800 */
[----:B--2---:R-:W2:Y:S04]  /*ac90*/  SHFL.BFLY PT, R0, R13, 0x2, 0x1f ;  /* 0x0c401f000d007f89 */ /* 0x004ea800000e0000 */
[----:B-1-3--:R-:W1:Y:S04]  /*aca0*/  SHFL.BFLY PT, R2, R12, 0x2, 0x1f ;  /* 0x0c401f000c027f89 */ /* 0x00ae6800000e0000 */
[----:B----4-:R-:W3:Y:S04]  /*acb0*/  SHFL.BFLY PT, R3, R11, 0x2, 0x1f ;  /* 0x0c401f000b037f89 */ /* 0x010ee800000e0000 */
[----:B-----5:R-:W4:Y:S01]  /*acc0*/  SHFL.BFLY PT, R4, R10, 0x2, 0x1f ;  /* 0x0c401f000a047f89 */ /* 0x020f2200000e0000 */
[----:B--2---:R-:W-:-:S02]  /*acd0*/  FADD.FTZ R0, R0, R13 ;  /* 0x0000000d00007221 */ /* 0x004fc40000010000 */
[----:B-1----:R-:W-:-:S03]  /*ace0*/  FADD.FTZ R2, R2, R12 ;  /* 0x0000000c02027221 */ /* 0x002fc60000010000 */
[----:B------:R-:W1:Y:S01]  /*acf0*/  SHFL.BFLY PT, R5, R0, 0x1, 0x1f ;  /* 0x0c201f0000057f89 */ /* 0x000e6200000e0000 */
[----:B---3--:R-:W-:-:S03]  /*ad00*/  FADD.FTZ R3, R3, R11 ;  /* 0x0000000b03037221 */ /* 0x008fc60000010000 */
[----:B------:R-:W2:Y:S01]  /*ad10*/  SHFL.BFLY PT, R6, R2, 0x1, 0x1f ;  /* 0x0c201f0002067f89 */ /* 0x000ea200000e0000 */
[----:B----4-:R-:W-:-:S03]  /*ad20*/  FADD.FTZ R4, R4, R10 ;  /* 0x0000000a04047221 */ /* 0x010fc60000010000 */
[----:B------:R-:W3:Y:S04]  /*ad30*/  SHFL.BFLY PT, R7, R3, 0x1, 0x1f ;  /* 0x0c201f0003077f89 */ /* 0x000ee800000e0000 */
[----:B------:R4:W4:Y:S01]  /*ad40*/  SHFL.BFLY PT, R8, R4, 0x1, 0x1f ;  /* 0x0c201f0004087f89 */ /* 0x00092200000e0000 */
[----:B-1----:R-:W-:Y:S02]  /*ad50*/  FADD.FTZ R5, R0, R5 ;  /* 0x0000000500057221 */ /* 0x002fe40000010000 */
[----:B--2---:R-:W-:Y:S02]  /*ad60*/  FADD.FTZ R6, R2, R6 ;  /* 0x0000000602067221 */ /* 0x004fe40000010000 */
[----:B---3--:R-:W-:Y:S02]  /*ad70*/  FADD.FTZ R7, R3, R7 ;  /* 0x0000000703077221 */ /* 0x008fe40000010000 */
.L_x_179:
[----:B------:R-:W-:Y:S01]  /*ad80*/  FSETP.NE.FTZ.AND P3, PT, R5, RZ, PT ;  /* 0x000000ff0500720b */ /* 0x000fe20003f75000 */
[----:B------:R-:W-:Y:S01]  /*ad90*/  CS2R R2, SRZ ;  /* 0x0000000000027805 */ /* 0x000fe2000001ff00 */
[----:B------:R-:W-:Y:S01]  /*ada0*/  MOV R0, RZ ;  /* 0x000000ff00007202 */ /* 0x000fe20000000f00 */
[----:B----4-:R-:W-:Y:S01]  /*adb0*/  FADD.FTZ R4, R8, R4 ;  /* 0x0000000408047221 */ /* 0x010fe20000010000 */
[----:B------:R-:W-:-:S02]  /*adc0*/  FSETP.NE.FTZ.AND P1, PT, R7, RZ, PT ;  /* 0x000000ff0700720b */ /* 0x000fc40003f35000 */
[----:B------:R-:W-:Y:S02]  /*add0*/  FSETP.NE.FTZ.AND P2, PT, R6, RZ, PT ;  /* 0x000000ff0600720b */ /* 0x000fe40003f55000 */
[----:B------:R-:W-:Y:S02]  /*ade0*/  FSETP.NE.FTZ.AND P0, PT, R4, RZ, PT ;  /* 0x000000ff0400720b */ /* 0x000fe40003f15000 */
[----:B------:R-:W-:Y:S02]  /*adf0*/  MOV R24, 0xff800000 ;  /* 0xff80000000187802 */ /* 0x000fe40000000f00 */
[----:B------:R-:W-:Y:S01]  /*ae00*/  MOV R22, 0xff800000 ;  /* 0xff80000000167802 */ /* 0x000fe20000000f00 */
[----:B------:R-:W1:Y:S01]  /*ae10*/  @P3 MUFU.RCP R0, R5 ;  /* 0x0000000500003308 */ /* 0x000e620000001000 */
[----:B------:R-:W-:Y:S02]  /*ae20*/  MOV R23, 0xff800000 ;  /* 0xff80000000177802 */ /* 0x000fe40000000f00 */
[----:B------:R-:W-:-:S02]  /*ae30*/  MOV R19, 0xff800000 ;  /* 0xff80000000137802 */ /* 0x000fc40000000f00 */
[----:B------:R-:W-:-:S03]  /*ae40*/  @P1 MOV R11, 0x3f317218 ;  /* 0x3f317218000b1802 */ /* 0x000fc60000000f00 */
[----:B------:R-:W2:Y:S01]  /*ae50*/  @P2 MUFU.RCP R3, R6 ;  /* 0x0000000600032308 */ /* 0x000ea20000001000 */
[----:B-1----:R-:W-:-:S07]  /*ae60*/  FMUL.FTZ R68, R0, R92 ;  /* 0x0000005c00447220 */ /* 0x002fce0000410000 */
[----:B------:R-:W-:Y:S01]  /*ae70*/  @P1 MUFU.RCP R2, R7 ;  /* 0x0000000700021308 */ /* 0x000fe20000001000 */
[C---:B------:R-:W-:Y:S02]  /*ae80*/  FMUL.FTZ R69, R0.reuse, R93 ;  /* 0x0000005d00457220 */ /* 0x040fe40000410000 */
[C---:B------:R-:W-:Y:S02]  /*ae90*/  FMUL.FTZ R74, R0.reuse, R100 ;  /* 0x00000064004a7220 */ /* 0x040fe40000410000 */
[C---:B------:R-:W-:Y:S02]  /*aea0*/  FMUL.FTZ R75, R0.reuse, R101 ;  /* 0x00000065004b7220 */ /* 0x040fe40000410000 */
[C---:B------:R-:W-:Y:S01]  /*aeb0*/  FMUL.FTZ R76, R0.reuse, R104 ;  /* 0x00000068004c7220 */ /* 0x040fe20000410000 */
[----:B------:R1:W-:Y:S01]  /*aec0*/  @P3 MUFU.LG2 R10, R5 ;  /* 0x00000005000a3308 */ /* 0x0003e20000000c00 */
        /* <DEDUP_REMOVED lines=9> */
[----:B-1----:R-:W-:Y:S01]  /*af60*/  @P2 MOV R5, 0x3f317218 ;  /* 0x3f31721800052802 */ /* 0x002fe20000000f00 */
[----:B------:R-:W-:-:S02]  /*af70*/  FMUL.FTZ R81, R0, R137 ;  /* 0x0000008900517220 */ /* 0x000fc40000410000 */
[C---:B------:R-:W-:Y:S02]  /*af80*/  FMUL.FTZ R62, R0.reuse, R148 ;  /* 0x00000094003e7220 */ /* 0x040fe40000410000 */
[----:B------:R-:W-:Y:S02]  /*af90*/  FMUL.FTZ R63, R0, R149 ;  /* 0x00000095003f7220 */ /* 0x000fe40000410000 */
[----:B------:R-:W1:Y:S01]  /*afa0*/  @P1 MUFU.LG2 R0, R7 ;  /* 0x0000000700001308 */ /* 0x000e620000000c00 */
[C---:B--2---:R-:W-:Y:S02]  /*afb0*/  FMUL.FTZ R86, R3.reuse, R94 ;  /* 0x0000005e03567220 */ /* 0x044fe40000410000 */
[C---:B------:R-:W-:Y:S02]  /*afc0*/  FMUL.FTZ R87, R3.reuse, R95 ;  /* 0x0000005f03577220 */ /* 0x040fe40000410000 */
[C---:B------:R-:W-:Y:S02]  /*afd0*/  FMUL.FTZ R92, R3.reuse, R102 ;  /* 0x00000066035c7220 */ /* 0x040fe40000410000 */
[----:B------:R-:W-:-:S02]  /*afe0*/  FMUL.FTZ R93, R3, R103 ;  /* 0x00000067035d7220 */ /* 0x000fc40000410000 */
[C---:B------:R-:W-:Y:S02]  /*aff0*/  FMUL.FTZ R94, R3.reuse, R106 ;  /* 0x0000006a035e7220 */ /* 0x040fe40000410000 */
[C---:B------:R-:W-:Y:S02]  /*b000*/  FMUL.FTZ R95, R3.reuse, R107 ;  /* 0x0000006b035f7220 */ /* 0x040fe40000410000 */
[C---:B------:R-:W-:Y:S02]  /*b010*/  FMUL.FTZ R100, R3.reuse, R118 ;  /* 0x0000007603647220 */ /* 0x040fe40000410000 */
[C---:B------:R-:W-:Y:S02]  /*b020*/  FMUL.FTZ R101, R3.reuse, R119 ;  /* 0x0000007703657220 */ /* 0x040fe40000410000 */
[----:B-1----:R-:W-:Y:S01]  /*b030*/  @P1 FMUL.FTZ R7, R0, 0.69314718246459960938 ;  /* 0x3f31721800071820 */ /* 0x002fe20000410000 */
[----:B------:R-:W-:Y:S01]  /*b040*/  MOV R0, RZ ;  /* 0x000000ff00007202 */ /* 0x000fe20000000f00 */
[----:B------:R-:W-:-:S02]  /*b050*/  FMUL.FTZ R104, R3, R122 ;  /* 0x0000007a03687220 */ /* 0x000fc40000410000 */
[C---:B------:R-:W-:Y:S02]  /*b060*/  FMUL.FTZ R105, R3.reuse, R123 ;  /* 0x0000007b03697220 */ /* 0x040fe40000410000 */
[C---:B------:R-:W-:Y:S01]  /*b070*/  FMUL.FTZ R102, R3.reuse, R134 ;  /* 0x0000008603667220 */ /* 0x040fe20000410000 */
[----:B------:R-:W1:Y:S01]  /*b080*/  @P0 MUFU.RCP R0, R4 ;  /* 0x0000000400000308 */ /* 0x000e620000001000 */
[C---:B------:R-:W-:Y:S02]  /*b090*/  FMUL.FTZ R103, R3.reuse, R135 ;  /* 0x0000008703677220 */ /* 0x040fe40000410000 */
[C---:B------:R-:W-:Y:S02]  /*b0a0*/  FMUL.FTZ R84, R3.reuse, R138 ;  /* 0x0000008a03547220 */ /* 0x040fe40000410000 */
[C---:B------:R-:W-:Y:S02]  /*b0b0*/  FMUL.FTZ R85, R3.reuse, R139 ;  /* 0x0000008b03557220 */ /* 0x040fe40000410000 */
[----:B------:R-:W-:-:S02]  /*b0c0*/  FMUL.FTZ R66, R3, R150 ;  /* 0x0000009603427220 */ /* 0x000fc40000410000 */
[----:B------:R-:W-:Y:S01]  /*b0d0*/  FMUL.FTZ R67, R3, R151 ;  /* 0x0000009703437220 */ /* 0x000fe20000410000 */
[----:B------:R-:W-:Y:S01]  /*b0e0*/  @P3 MOV R3, 0x3f317218 ;  /* 0x3f31721800033802 */ /* 0x000fe20000000f00 */
        /* <DEDUP_REMOVED lines=15> */
[----:B------:R-:W-:Y:S02]  /*b1e0*/  FMUL.FTZ R27, R2, R145 ;  /* 0x00000091021b7220 */ /* 0x000fe40000410000 */
[----:B------:R2:W3:Y:S01]  /*b1f0*/  @P0 MUFU.LG2 R2, R4 ;  /* 0x0000000400020308 */ /* 0x0004e20000000c00 */
[----:B------:R-:W-:-:S02]  /*b200*/  @P3 FMUL.FTZ R6, R3, c[0x0][0x2d0] ;  /* 0x0000b40003063a20 */ /* 0x000fc40000410000 */
[----:B------:R-:W-:Y:S02]  /*b210*/  @P1 FMUL.FTZ R3, R11, c[0x0][0x2d0] ;  /* 0x0000b4000b031a20 */ /* 0x000fe40000410000 */
[----:B------:R-:W-:Y:S02]  /*b220*/  @P3 FMUL.FTZ R10, R10, 0.69314718246459960938 ;  /* 0x3f3172180a0a3820 */ /* 0x000fe40000410000 */
[----:B------:R-:W-:Y:S01]  /*b230*/  @P1 FFMA.FTZ R24, R3, R70, R7 ;  /* 0x0000004603181223 */ /* 0x000fe20000010007 */
[----:B------:R-:W-:Y:S01]  /*b240*/  @P0 MOV R3, 0x3f317218 ;  /* 0x3f31721800030802 */ /* 0x000fe20000000f00 */
[----:B------:R-:W-:Y:S02]  /*b250*/  @P2 FMUL.FTZ R8, R8, 0.69314718246459960938 ;  /* 0x3f31721808082820 */ /* 0x000fe40000410000 */
[----:B------:R-:W-:Y:S02]  /*b260*/  @P2 FMUL.FTZ R5, R5, c[0x0][0x2d0] ;  /* 0x0000b40005052a20 */ /* 0x000fe40000410000 */
[----:B------:R-:W-:-:S02]  /*b270*/  @P0 FMUL.FTZ R3, R3, c[0x0][0x2d0] ;  /* 0x0000b40003030a20 */ /* 0x000fc40000410000 */
[----:B-1----:R-:W-:Y:S01]  /*b280*/  FMUL.FTZ R30, R0, R90 ;  /* 0x0000005a001e7220 */ /* 0x002fe20000410000 */
[----:B--2---:R-:W-:Y:S01]  /*b290*/  MOV R4, 0x1 ;  /* 0x0000000100047802 */ /* 0x004fe20000000f00 */
[----:B---3--:R-:W-:Y:S02]  /*b2a0*/  @P0 FMUL.FTZ R2, R2, 0.69314718246459960938 ;  /* 0x3f31721802020820 */ /* 0x008fe40000410000 */
        /* <DEDUP_REMOVED lines=14> */
[----:B------:R-:W-:Y:S01]  /*b390*/  FMUL.FTZ R29, R0, R147 ;  /* 0x00000093001d7220 */ /* 0x000fe20000410000 */
[----:B------:R-:W-:Y:S01]  /*b3a0*/  PRMT R0, R4, 0x7610, R0 ;  /* 0x0000761004007816 */ /* 0x000fe20000000000 */
[----:B------:R-:W-:-:S02]  /*b3b0*/  @P3 FFMA.FTZ R22, R6, R72, R10 ;  /* 0x0000004806163223 */ /* 0x000fc4000001000a */
[----:B------:R-:W-:Y:S02]  /*b3c0*/  @P2 FFMA.FTZ R23, R5, R71, R8 ;  /* 0x0000004705172223 */ /* 0x000fe40000010008 */
[----:B------:R-:W-:Y:S02]  /*b3d0*/  @P0 FFMA.FTZ R19, R3, R9, R2 ;  /* 0x0000000903130223 */ /* 0x000fe40000010002 */
.L_x_48:
[----:B-1----:R1:W5:Y:S04]  /*b3e0*/  LDL R6, [R1+0x40] ;  /* 0x0000400001067983 */ /* 0x0023680000100800 */
[----:B------:R-:W2:Y:S01]  /*b3f0*/  S2R R2, SR_TID.X ;  /* 0x0000000000027919 */ /* 0x000ea20000002100 */
[----:B------:R-:W-:Y:S01]  /*b400*/  BSSY B0, `(.L_x_90) ;  /* 0x0000011000007945 */ /* 0x000fe20003800000 */
[----:B--2---:R-:W-:-:S13]  /*b410*/  LOP3.LUT P0, RZ, R2, 0x7f, RZ, 0xc0, !PT ;  /* 0x0000007f02ff7812 */ /* 0x004fda000780c0ff */
[----:B------:R-:W-:Y:S05]  /*b420*/  @P0 BRA `(.L_x_91) ;  /* 0x000000e000000947 */ /* 0x000fea0003800000 */
[----:B-1----:R-:W1:Y:S01]  /*b430*/  S2R R4, SR_LANEID ;  /* 0x0000000000047919 */ /* 0x002e620000000000 */
[----:B------:R-:W-:Y:S01]  /*b440*/  VOTEU.ANY UR4, UPT, PT ;  /* 0x0000000000047886 */ /* 0x000fe200038e0100 */
[----:B------:R-:W-:Y:S01]  /*b450*/  IMAD.MOV.U32 R5, RZ, RZ, c[0x0][0x564] ;  /* 0x00015900ff057624 */ /* 0x000fe200078e00ff */
[----:B------:R-:W1:Y:S08]  /*b460*/  FLO.U32 R3, UR4 ;  /* 0x0000000400037d00 */ /* 0x000e7000080e0000 */
[----:B------:R-:W2:Y:S01]  /*b470*/  POPC R2, UR4 ;  /* 0x0000000400027d09 */ /* 0x000ea20008000000 */
[----:B-1----:R-:W-:Y:S01]  /*b480*/  ISETP.EQ.U32.AND P0, PT, R3, R4, PT ;  /* 0x000000040300720c */ /* 0x002fe20003f02070 */
[----:B------:R-:W-:-:S12]  /*b490*/  IMAD.MOV.U32 R4, RZ, RZ, c[0x0][0x560] ;  /* 0x00015800ff047624 */ /* 0x000fd800078e00ff */
[----:B--2---:R1:W2:Y:S04]  /*b4a0*/  @P0 ATOMG.E.ADD.STRONG.GPU PT, R2, [R4.64], R2 ;  /* 0x00000002040209a8 */ /* 0x0042a800081ee1c6 */
[----:B-1----:R-:W1:Y:S04]  /*b4b0*/  S2R R4, SR_LTMASK ;  /* 0x0000000000047919 */ /* 0x002e680000003900 */
[----:B--2---:R1:W2:Y:S02]  /*b4c0*/  SHFL.IDX PT, R3, R2, R3, 0x1f ;  /* 0x00001f0302037589 */ /* 0x0042a400000e0000 */
[----:B-1----:R-:W-:-:S06]  /*b4d0*/  LOP3.LUT R2, R4, UR4, RZ, 0xc0, !PT ;  /* 0x0000000404027c12 */ /* 0x002fcc000f8ec0ff */
[----:B------:R-:W2:Y:S02]  /*b4e0*/  POPC R2, R2 ;  /* 0x0000000200027309 */ /* 0x000ea40000000000 */
[----:B--2--5:R-:W-:-:S05]  /*b4f0*/  IADD3 R6, R3, c[0x0][0xc], R2 ;  /* 0x0000030003067a10 */ /* 0x024fca0007ffe002 */
[----:B------:R1:W-:Y:S02]  /*b500*/  STL [R1+0x40], R6 ;  /* 0x0000400601007387 */ /* 0x0003e40000100800 */
.L_x_91:
[----:B-1----:R-:W-:Y:S05]  /*b510*/  BSYNC B0 ;  /* 0x0000000000007941 */ /* 0x002fea0003800000 */
.L_x_90:
[----:B------:R-:W-:Y:S01]  /*b520*/  PRMT R0, R0, 0x9910, RZ ;  /* 0x0000991000007816 */ /* 0x000fe200000000ff */
[----:B------:R-:W-:Y:S01]  /*b530*/  BSSY B1, `(.L_x_92) ;  /* 0x0000303000017945 */ /* 0x000fe20003800000 */
[----:B-----5:R-:W-:Y:S02]  /*b540*/  IMAD.MOV.U32 R57, RZ, RZ, R6 ;  /* 0x000000ffff397224 */ /* 0x020fe400078e0006 */
[----:B------:R-:W-:-:S13]  /*b550*/  ISETP.NE.AND P0, PT, R0, RZ, PT ;  /* 0x000000ff0000720c */ /* 0x000fda0003f05270 */
[----:B------:R-:W-:Y:S05]  /*b560*/  @!P0 BRA `(.L_x_93) ;  /* 0x0000232000008947 */ /* 0x000fea0003800000 */
[----:B------:R-:W2:Y:S04]  /*b570*/  LDL R6, [R1+0x84] ;  /* 0x0000840001067983 */ /* 0x000ea80000100800 */
[----:B------:R-:W3:Y:S04]  /*b580*/  LDL R5, [R1+0x94] ;  /* 0x0000940001057983 */ /* 0x000ee80000100800 */
[----:B------:R-:W4:Y:S04]  /*b590*/  LDL R9, [R1+0xb8] ;  /* 0x0000b80001097983 */ /* 0x000f280000100800 */
[----:B------:R-:W4:Y:S01]  /*b5a0*/  LDL R8, [R1+0xb4] ;  /* 0x0000b40001087983 */ /* 0x000f220000100800 */
[----:B------:R-:W-:Y:S01]  /*b5b0*/  WARPSYNC 0xffffffff ;  /* 0xffffffff00007948 */ /* 0x000fe20003800000 */
[----:B------:R-:W-:-:S02]  /*b5c0*/  F2FP.PACK_AB R0, R69, R68 ;  /* 0x000000444500723e */ /* 0x000fc400000000ff */
[----:B------:R-:W-:Y:S01]  /*b5d0*/  BAR.SYNC.DEFER_BLOCKING 0x1, 0x80 ;  /* 0x0042000000007b1d */ /* 0x000fe20000010000 */
[----:B------:R-:W-:Y:S02]  /*b5e0*/  F2FP.PACK_AB R3, R87, R86 ;  /* 0x000000565703723e */ /* 0x000fe400000000ff */
[----:B------:R-:W-:-:S03]  /*b5f0*/  F2FP.PACK_AB R2, R75, R74 ;  /* 0x0000004a4b02723e */ /* 0x000fc600000000ff */
[----:B------:R-:W4:Y:S01]  /*b600*/  LDL R7, [R1+0x88] ;  /* 0x0000880001077983 */ /* 0x000f220000100800 */
[----:B------:R-:W-:-:S03]  /*b610*/  F2FP.PACK_AB R4, R45, R44 ;  /* 0x0000002c2d04723e */ /* 0x000fc600000000ff */
[----:B------:R-:W4:Y:S04]  /*b620*/  LDL R13, [R1+0x8c] ;  /* 0x00008c00010d7983 */ /* 0x000f280000100800 */
[----:B------:R-:W4:Y:S04]  /*b630*/  LDL R12, [R1+0xbc] ;  /* 0x0000bc00010c7983 */ /* 0x000f280000100800 */
[----:B------:R-:W4:Y:S04]  /*b640*/  LDL R10, [R1+0xc0] ;  /* 0x0000c000010a7983 */ /* 0x000f280000100800 */
[----:B--2---:R1:W-:Y:S04]  /*b650*/  STS [R6], R0 ;  /* 0x0000000006007388 */ /* 0x0043e80000000800 */
[----:B------:R2:W-:Y:S04]  /*b660*/  STS [R6+0x400], R3 ;  /* 0x0004000306007388 */ /* 0x0005e80000000800 */
[----:B---3--:R3:W-:Y:S01]  /*b670*/  STS [R5], R2 ;  /* 0x0000000205007388 */ /* 0x0087e20000000800 */
[----:B-1----:R-:W-:-:S02]  /*b680*/  F2FP.PACK_AB R0, R93, R92 ;  /* 0x0000005c5d00723e */ /* 0x002fc400000000ff */
[----:B--2---:R-:W-:-:S03]  /*b690*/  F2FP.PACK_AB R3, R43, R42 ;  /* 0x0000002a2b03723e */ /* 0x004fc600000000ff */
[----:B------:R1:W-:Y:S01]  /*b6a0*/  STS [R5+0x400], R0 ;  /* 0x0004000005007388 */ /* 0x0003e20000000800 */
[----:B---3--:R-:W-:-:S03]  /*b6b0*/  F2FP.PACK_AB R2, R31, R30 ;  /* 0x0000001e1f02723e */ /* 0x008fc600000000ff */
[----:B------:R-:W-:Y:S04]  /*b6c0*/  STS [R6+0x2000], R3 ;  /* 0x0020000306007388 */ /* 0x000fe80000000800 */
[----:B------:R2:W-:Y:S01]  /*b6d0*/  STS [R6+0x2400], R2 ;  /* 0x0024000206007388 */ /* 0x0005e20000000800 */
[----:B-1----:R-:W-:-:S03]  /*b6e0*/  F2FP.PACK_AB R0, R33, R32 ;  /* 0x000000202100723e */ /* 0x002fc600000000ff */
[----:B--2---:R-:W2:Y:S01]  /*b6f0*/  LDL R6, [R1+0x90] ;  /* 0x0000900001067983 */ /* 0x004ea20000100800 */
[----:B------:R-:W-:Y:S02]  /*b700*/  F2FP.PACK_AB R3, R77, R76 ;  /* 0x0000004c4d03723e */ /* 0x000fe400000000ff */
[----:B------:R-:W-:Y:S01]  /*b710*/  F2FP.PACK_AB R2, R95, R94 ;  /* 0x0000005e5f02723e */ /* 0x000fe200000000ff */
[----:B------:R1:W-:Y:S04]  /*b720*/  STS [R5+0x2000], R0 ;  /* 0x0020000005007388 */ /* 0x0003e80000000800 */
[----:B------:R3:W-:Y:S04]  /*b730*/  STS [R5+0x2400], R4 ;  /* 0x0024000405007388 */ /* 0x0007e80000000800 */
[----:B----4-:R4:W-:Y:S04]  /*b740*/  STS [R9], R3 ;  /* 0x0000000309007388 */ /* 0x0109e80000000800 */
[----:B------:R4:W-:Y:S04]  /*b750*/  STS [R9+0x400], R2 ;  /* 0x0004000209007388 */ /* 0x0009e80000000800 */
[----:B------:R-:W2:Y:S01]  /*b760*/  LDL.LU R11, [R1+0x6c] ;  /* 0x00006c00010b7983 */ /* 0x000ea20000300800 */
[----:B-1----:R-:W-:-:S02]  /*b770*/  F2FP.PACK_AB R0, R79, R78 ;  /* 0x0000004e4f00723e */ /* 0x002fc400000000ff */
[----:B---3--:R-:W-:-:S03]  /*b780*/  F2FP.PACK_AB R4, R35, R34 ;  /* 0x000000222304723e */ /* 0x008fc600000000ff */
[----:B------:R1:W-:Y:S01]  /*b790*/  STS [R8], R0 ;  /* 0x0000000008007388 */ /* 0x0003e20000000800 */
[----:B------:R-:W-:Y:S02]  /*b7a0*/  F2FP.PACK_AB R5, R61, R60 ;  /* 0x0000003c3d05723e */ /* 0x000fe400000000ff */
[----:B----4-:R-:W-:Y:S02]  /*b7b0*/  F2FP.PACK_AB R3, R101, R100 ;  /* 0x000000646503723e */ /* 0x010fe400000000ff */
[----:B------:R-:W-:-:S03]  /*b7c0*/  F2FP.PACK_AB R2, R47, R46 ;  /* 0x0000002e2f02723e */ /* 0x000fc600000000ff */
[----:B------:R-:W-:Y:S04]  /*b7d0*/  STS [R8+0x400], R3 ;  /* 0x0004000308007388 */ /* 0x000fe80000000800 */
[----:B------:R-:W-:Y:S04]  /*b7e0*/  STS [R9+0x2000], R4 ;  /* 0x0020000409007388 */ /* 0x000fe80000000800 */
[----:B------:R3:W-:Y:S01]  /*b7f0*/  STS [R9+0x2400], R2 ;  /* 0x0024000209007388 */ /* 0x0007e20000000800 */
[----:B-1----:R-:W-:-:S03]  /*b800*/  F2FP.PACK_AB R0, R37, R36 ;  /* 0x000000242500723e */ /* 0x002fc600000000ff */
[----:B---3--:R-:W3:Y:S01]  /*b810*/  LDL.LU R9, [R1+0x70] ;  /* 0x0000700001097983 */ /* 0x008ee20000300800 */
[----:B------:R-:W-:Y:S02]  /*b820*/  F2FP.PACK_AB R4, R65, R64 ;  /* 0x000000404104723e */ /* 0x000fe400000000ff */
[----:B------:R-:W-:Y:S01]  /*b830*/  F2FP.PACK_AB R3, R105, R104 ;  /* 0x000000686903723e */ /* 0x000fe200000000ff */
[----:B------:R1:W-:Y:S01]  /*b840*/  STS [R8+0x2000], R0 ;  /* 0x0020000008007388 */ /* 0x0003e20000000800 */
[----:B------:R-:W-:-:S03]  /*b850*/  F2FP.PACK_AB R2, R83, R82 ;  /* 0x000000525302723e */ /* 0x000fc600000000ff */
[----:B------:R4:W-:Y:S04]  /*b860*/  STS [R8+0x2400], R5 ;  /* 0x0024000508007388 */ /* 0x0009e80000000800 */
[----:B------:R4:W-:Y:S04]  /*b870*/  STS [R7], R4 ;  /* 0x0000000407007388 */ /* 0x0009e80000000800 */
[----:B------:R4:W-:Y:S01]  /*b880*/  STS [R7+0x400], R3 ;  /* 0x0004000307007388 */ /* 0x0009e20000000800 */
[----:B-1----:R-:W-:Y:S02]  /*b890*/  F2FP.PACK_AB R0, R103, R102 ;  /* 0x000000666700723e */ /* 0x002fe400000000ff */
[----:B------:R-:W-:-:S02]  /*b8a0*/  ISETP.NE.U32.AND P3, PT, RZ, c[0x0][0x508], PT ;  /* 0x00014200ff007a0c */ /* 0x000fc40003f65070 */
[----:B------:R-:W-:Y:S01]  /*b8b0*/  ISETP.NE.U32.AND P2, PT, RZ, c[0x0][0x500], PT ;  /* 0x00014000ff007a0c */ /* 0x000fe20003f45070 */
[----:B----4-:R-:W4:Y:S01]  /*b8c0*/  LDL.LU R8, [R1+0x78] ;  /* 0x0000780001087983 */ /* 0x010f220000300800 */
[----:B------:R-:W-:Y:S02]  /*b8d0*/  F2FP.PACK_AB R4, R53, R52 ;  /* 0x000000343504723e */ /* 0x000fe400000000ff */
[----:B------:R-:W-:Y:S02]  /*b8e0*/  F2FP.PACK_AB R3, R55, R54 ;  /* 0x000000363703723e */ /* 0x000fe400000000ff */
[----:B------:R-:W-:Y:S02]  /*b8f0*/  ISETP.NE.AND.EX P3, PT, RZ, c[0x0][0x50c], PT, P3 ;  /* 0x00014300ff007a0c */ /* 0x000fe40003f65330 */
[----:B------:R-:W-:Y:S01]  /*b900*/  ISETP.NE.AND.EX P2, PT, RZ, c[0x0][0x504], PT, P2 ;  /* 0x00014100ff007a0c */ /* 0x000fe20003f45320 */
[----:B--2---:R1:W-:Y:S04]  /*b910*/  STS [R6], R2 ;  /* 0x0000000206007388 */ /* 0x0043e80000000800 */
[----:B------:R2:W-:Y:S04]  /*b920*/  STS [R6+0x400], R0 ;  /* 0x0004000006007388 */ /* 0x0005e80000000800 */
[----:B------:R2:W-:Y:S04]  /*b930*/  STS [R7+0x2000], R4 ;  /* 0x0020000407007388 */ /* 0x0005e80000000800 */
[----:B------:R2:W-:Y:S01]  /*b940*/  STS [R7+0x2400], R3 ;  /* 0x0024000307007388 */ /* 0x0005e20000000800 */
[----:B-1----:R-:W-:-:S02]  /*b950*/  F2FP.PACK_AB R2, R49, R48 ;  /* 0x000000303102723e */ /* 0x002fc400000000ff */
[----:B--2---:R-:W-:-:S03]  /*b960*/  F2FP.PACK_AB R0, R51, R50 ;  /* 0x000000323300723e */ /* 0x004fc600000000ff */
[----:B------:R-:W-:Y:S04]  /*b970*/  STS [R6+0x2000], R2 ;  /* 0x0020000206007388 */ /* 0x000fe80000000800 */
[----:B------:R1:W-:Y:S01]  /*b980*/  STS [R6+0x2400], R0 ;  /* 0x0024000006007388 */ /* 0x0003e20000000800 */
[----:B------:R-:W-:Y:S02]  /*b990*/  F2FP.PACK_AB R4, R85, R84 ;  /* 0x000000545504723e */ /* 0x000fe400000000ff */
[----:B------:R-:W-:Y:S02]  /*b9a0*/  F2FP.PACK_AB R3, R63, R62 ;  /* 0x0000003e3f03723e */ /* 0x000fe400000000ff */
[----:B-1----:R-:W-:Y:S02]  /*b9b0*/  F2FP.PACK_AB R0, R81, R80 ;  /* 0x000000505100723e */ /* 0x002fe400000000ff */
[----:B------:R-:W-:-:S03]  /*b9c0*/  F2FP.PACK_AB R2, R67, R66 ;  /* 0x000000424302723e */ /* 0x000fc600000000ff */
[----:B------:R1:W-:Y:S04]  /*b9d0*/  STS [R13], R0 ;  /* 0x000000000d007388 */ /* 0x0003e80000000800 */
[----:B------:R-:W-:Y:S04]  /*b9e0*/  STS [R13+0x400], R4 ;  /* 0x000400040d007388 */ /* 0x000fe80000000800 */
[----:B------:R2:W-:Y:S04]  /*b9f0*/  STS [R12], R3 ;  /* 0x000000030c007388 */ /* 0x0005e80000000800 */
[----:B------:R3:W-:Y:S01]  /*ba00*/  STS [R10+0x400], R2 ;  /* 0x000400020a007388 */ /* 0x0007e20000000800 */
[----:B-1----:R-:W-:-:S05]  /*ba10*/  F2FP.PACK_AB R0, R39, R38 ;  /* 0x000000262700723e */ /* 0x002fca00000000ff */
[----:B------:R1:W-:Y:S01]  /*ba20*/  STS [R13+0x2000], R0 ;  /* 0x002000000d007388 */ /* 0x0003e20000000800 */
[----:B--2---:R-:W-:Y:S02]  /*ba30*/  F2FP.PACK_AB R3, R29, R28 ;  /* 0x0000001c1d03723e */ /* 0x004fe400000000ff */
[----:B---3--:R-:W-:-:S05]  /*ba40*/  F2FP.PACK_AB R2, R41, R40 ;  /* 0x000000282902723e */ /* 0x008fca00000000ff */
[----:B------:R2:W-:Y:S01]  /*ba50*/  STS [R13+0x2400], R2 ;  /* 0x002400020d007388 */ /* 0x0005e20000000800 */
[----:B-1----:R-:W-:-:S05]  /*ba60*/  F2FP.PACK_AB R0, R27, R26 ;  /* 0x0000001a1b00723e */ /* 0x002fca00000000ff */
[----:B------:R-:W-:Y:S04]  /*ba70*/  STS [R12+0x2000], R0 ;  /* 0x002000000c007388 */ /* 0x000fe80000000800 */
[----:B------:R1:W-:Y:S04]  /*ba80*/  STS [R10+0x2400], R3 ;  /* 0x002400030a007388 */ /* 0x0003e80000000800 */
[----:B------:R-:W-:Y:S01]  /*ba90*/  BAR.SYNC.DEFER_BLOCKING 0x1, 0x80 ;  /* 0x0042000000007b1d */ /* 0x000fe20000010000 */
[C---:B------:R-:W-:Y:S02]  /*baa0*/  @P3 IADD3 R6, P0, R11.reuse, c[0x0][0x508], RZ ;  /* 0x000142000b063a10 */ /* 0x040fe40007f1e0ff */
[----:B------:R-:W-:Y:S01]  /*bab0*/  IADD3 R4, P1, R11, c[0x0][0x500], RZ ;  /* 0x000140000b047a10 */ /* 0x000fe20007f3e0ff */
[----:B------:R-:W-:Y:S01]  /*bac0*/  IMAD.MOV.U32 R11, RZ, RZ, c[0x0][0x388] ;  /* 0x0000e200ff0b7624 */ /* 0x000fe200078e00ff */
[C---:B------:R-:W-:Y:S01]  /*bad0*/  @P3 IADD3.X R7, R9.reuse, c[0x0][0x50c], RZ, P0, !PT ;  /* 0x0001430009073a10 */ /* 0x040fe200007fe4ff */
[----:B--2---:R-:W-:Y:S01]  /*bae0*/  IMAD.MOV.U32 R2, RZ, RZ, RZ ;  /* 0x000000ffff027224 */ /* 0x004fe200078e00ff */
[----:B------:R-:W-:-:S03]  /*baf0*/  IADD3.X R5, R9, c[0x0][0x504], RZ, P1, !PT ;  /* 0x0001410009057a10 */ /* 0x000fc60000ffe4ff */
[----:B------:R2:W5:Y:S04]  /*bb00*/  @P3 LDG.E R11, [R6.64] ;  /* 0x00000006060b3981 */ /* 0x000568000c1e1900 */
[----:B------:R2:W5:Y:S01]  /*bb10*/  @P2 LDG.E R2, [R4.64] ;  /* 0x0000000604022981 */ /* 0x000562000c1e1900 */
[----:B----4-:R-:W-:-:S04]  /*bb20*/  ISETP.NE.AND P0, PT, R8, RZ, PT ;  /* 0x000000ff0800720c */ /* 0x010fc80003f05270 */
[----:B-1----:R-:W-:Y:S01]  /*bb30*/  SEL R3, R8, c[0x0][0x3d4], P0 ;  /* 0x0000f50008037a07 */ /* 0x002fe20000000000 */
[----:B------:R-:W-:Y:S05]  /*bb40*/  @P3 BRA `(.L_x_94) ;  /* 0x0000004000003947 */ /* 0x000fea0003800000 */
[----:B------:R-:W-:Y:S05]  /*bb50*/  @!P2 BRA `(.L_x_94) ;  /* 0x000000300000a947 */ /* 0x000fea0003800000 */
[----:B------:R1:W3:Y:S04]  /*bb60*/  LDG.E R0, [R4.64] ;  /* 0x0000000604007981 */ /* 0x0002e8000c1e1900 */
[----:B-12---:R-:W3:Y:S02]  /*bb70*/  LDG.E R4, [R4.64+0x4] ;  /* 0x0000040604047981 */ /* 0x006ee4000c1e1900 */
[----:B---3-5:R-:W-:Y:S02]  /*bb80*/  IADD3 R11, -R0, R4, RZ ;  /* 0x00000004000b7210 */ /* 0x028fe40007ffe1ff */
.L_x_94:
[----:B------:R-:W3:Y:S04]  /*bb90*/  LDL.LU R8, [R1+0x3c] ;  /* 0x00003c0001087983 */ /* 0x000ee80000300800 */
[----:B------:R-:W4:Y:S04]  /*bba0*/  LDL R10, [R1+0xcc] ;  /* 0x0000cc00010a7983 */ /* 0x000f280000100800 */
[----:B--2---:R-:W2:Y:S04]  /*bbb0*/  LDL.LU R7, [R1+0x7c] ;  /* 0x00007c0001077983 */ /* 0x004ea80000300800 */
[----:B------:R-:W4:Y:S04]  /*bbc0*/  LDL.LU R6, [R1+0x48] ;  /* 0x0000480001067983 */ /* 0x000f280000300800 */
[----:B------:R-:W4:Y:S04]  /*bbd0*/  LDL R25, [R1+0x44] ;  /* 0x0000440001197983 */ /* 0x000f280000100800 */
[----:B------:R-:W4:Y:S04]  /*bbe0*/  LDL R18, [R1+0x80] ;  /* 0x0000800001127983 */ /* 0x000f280000100800 */
[----:B------:R-:W4:Y:S01]  /*bbf0*/  LDL R59, [R1+0xc8] ;  /* 0x0000c800013b7983 */ /* 0x000f220000100800 */
[----:B------:R-:W-:Y:S01]  /*bc00*/  IMAD.MOV.U32 R9, RZ, RZ, 0x368 ;  /* 0x00000368ff097424 */ /* 0x000fe200078e00ff */
[----:B------:R-:W-:-:S04]  /*bc10*/  ISETP.GT.AND P3, PT, R3, 0x1, PT ;  /* 0x000000010300780c */ /* 0x000fc80003f64270 */
[----:B------:R-:W-:-:S04]  /*bc20*/  SEL R9, R9, 0x328, P3 ;  /* 0x0000032809097807 */ /* 0x000fc80001800000 */
[----:B------:R-:W1:Y:S08]  /*bc30*/  LDC.64 R4, c[0x0][R9+0x170] ;  /* 0x00005c0009047b82 */ /* 0x000e700000000a00 */
[----:B------:R-:W1:Y:S08]  /*bc40*/  LDC.64 R12, c[0x0][R9+0x168] ;  /* 0x00005a00090c7b82 */ /* 0x000e700000000a00 */
[----:B------:R1:W1:Y:S08]  /*bc50*/  LDC.64 R14, c[0x0][R9+0x178] ;  /* 0x00005e00090e7b82 */ /* 0x0002700000000a00 */
[----:B------:R1:W1:Y:S01]  /*bc60*/  LDC.64 R20, c[0x0][R9+0x160] ;  /* 0x0000580009147b82 */ /* 0x0002620000000a00 */
[----:B------:R-:W-:Y:S01]  /*bc70*/  ISETP.NE.U32.AND P0, PT, RZ, c[0x0][0x500], PT ;  /* 0x00014000ff007a0c */ /* 0x000fe20003f05070 */
[----:B------:R-:W-:-:S03]  /*bc80*/  IMAD.MOV.U32 R0, RZ, RZ, c[0x0][0x4e8] ;  /* 0x00013a00ff007624 */ /* 0x000fc600078e00ff */
[----:B------:R-:W-:Y:S02]  /*bc90*/  ISETP.NE.AND.EX P0, PT, RZ, c[0x0][0x504], PT, P0 ;  /* 0x00014100ff007a0c */ /* 0x000fe40003f05300 */
[----:B------:R-:W-:Y:S01]  /*bca0*/  ISETP.NE.AND P2, PT, R0, 0x1, PT ;  /* 0x000000010000780c */ /* 0x000fe20003f45270 */
[----:B------:R-:W1:Y:S02]  /*bcb0*/  S2R R70, SR_TID.X ;  /* 0x0000000000467919 */ /* 0x000e640000002100 */
[----:B-1----:R-:W-:-:S04]  /*bcc0*/  SHF.R.S32.HI R56, RZ, 0x1f, R70 ;  /* 0x0000001fff387819 */ /* 0x002fc80000011446 */
[----:B------:R-:W-:-:S04]  /*bcd0*/  LEA.HI R56, R56, R70, RZ, 0x5 ;  /* 0x0000004638387211 */ /* 0x000fc800078f28ff */
[----:B------:R-:W-:-:S05]  /*bce0*/  LOP3.LUT R56, R56, 0xffffffe0, RZ, 0xc0, !PT ;  /* 0xffffffe038387812 */ /* 0x000fca00078ec0ff */
[----:B------:R-:W-:Y:S01]  /*bcf0*/  IMAD.IADD R56, R70, 0x1, -R56 ;  /* 0x0000000146387824 */ /* 0x000fe200078e0a38 */
[----:B---3--:R-:W-:-:S05]  /*bd00*/  SEL R8, R8, RZ, !P0 ;  /* 0x000000ff08087207 */ /* 0x008fca0004000000 */
[----:B------:R-:W-:Y:S01]  /*bd10*/  IMAD R0, R5, R8, RZ ;  /* 0x0000000805007224 */ /* 0x000fe200078e02ff */
[----:B--2---:R-:W-:Y:S02]  /*bd20*/  SEL R3, R7, RZ, !P0 ;  /* 0x000000ff07037207 */ /* 0x004fe40004000000 */
[----:B----4-:R-:W-:Y:S01]  /*bd30*/  LOP3.LUT R16, R6, 0xffff, RZ, 0xc0, !PT ;  /* 0x0000ffff06107812 */ /* 0x010fe200078ec0ff */
[----:B------:R-:W-:Y:S02]  /*bd40*/  IMAD R17, R25, 0x80, R10 ;  /* 0x0000008019117824 */ /* 0x000fe400078e020a */
[----:B------:R-:W-:Y:S02]  /*bd50*/  IMAD R10, R4, R3, R0 ;  /* 0x00000003040a7224 */ /* 0x000fe400078e0200 */
[----:B------:R-:W-:-:S04]  /*bd60*/  @P2 IMAD.HI.U32 R3, R17, c[0x0][0x4ec], RZ ;  /* 0x00013b0011032a27 */ /* 0x000fc800078e00ff */
[----:B------:R-:W-:-:S04]  /*bd70*/  IMAD.WIDE.U32 R4, R4, R8, RZ ;  /* 0x0000000804047225 */ /* 0x000fc800078e00ff */
[----:B------:R-:W-:-:S04]  /*bd80*/  IMAD.WIDE.U32 R6, R12, R16, RZ ;  /* 0x000000100c067225 */ /* 0x000fc800078e00ff */
[----:B------:R-:W-:Y:S01]  /*bd90*/  IMAD.MOV.U32 R0, RZ, RZ, R17 ;  /* 0x000000ffff007224 */ /* 0x000fe200078e0011 */
[----:B------:R-:W-:Y:S01]  /*bda0*/  @P2 SHF.R.U32.HI R0, RZ, c[0x0][0x4f0], R3 ;  /* 0x00013c00ff002a19 */ /* 0x000fe20000011603 */
[----:B------:R-:W-:Y:S01]  /*bdb0*/  IMAD R9, R13, R16, RZ ;  /* 0x000000100d097224 */ /* 0x000fe200078e02ff */
[----:B------:R-:W-:Y:S01]  /*bdc0*/  SEL R3, R18, RZ, P3 ;  /* 0x000000ff12037207 */ /* 0x000fe20001800000 */
[----:B------:R-:W-:Y:S01]  /*bdd0*/  IMAD.IADD R10, R5, 0x1, R10 ;  /* 0x00000001050a7824 */ /* 0x000fe200078e020a */
[--C-:B-----5:R-:W-:Y:S01]  /*bde0*/  IADD3 R12, P1, P0, R4, R6, R2.reuse ;  /* 0x00000006040c7210 */ /* 0x120fe2000783e002 */
[----:B------:R-:W-:Y:S01]  /*bdf0*/  IMAD.IADD R6, R7, 0x1, R9 ;  /* 0x0000000107067824 */ /* 0x000fe200078e0209 */
[----:B------:R-:W-:Y:S01]  /*be00*/  SHF.R.S32.HI R18, RZ, 0x1f, R2 ;  /* 0x0000001fff127819 */ /* 0x000fe20000011402 */
[----:B------:R-:W-:Y:S02]  /*be10*/  IMAD.MOV R7, RZ, RZ, -R0 ;  /* 0x000000ffff077224 */ /* 0x000fe400078e0a00 */
[----:B------:R-:W-:-:S02]  /*be20*/  IMAD R9, R15, R3, RZ ;  /* 0x000000030f097224 */ /* 0x000fc400078e02ff */
[----:B------:R-:W-:Y:S01]  /*be30*/  IMAD.WIDE.U32 R4, R14, R3, RZ ;  /* 0x000000030e047225 */ /* 0x000fe200078e00ff */
[----:B------:R-:W-:-:S03]  /*be40*/  IADD3.X R10, R10, R6, R18, P1, P0 ;  /* 0x000000060a0a7210 */ /* 0x000fc60000fe0412 */
[----:B------:R-:W-:Y:S01]  /*be50*/  IMAD R6, R7, c[0x0][0x4e8], R17 ;  /* 0x00013a0007067a24 */ /* 0x000fe200078e0211 */
[----:B------:R-:W-:Y:S01]  /*be60*/  IADD3 R4, P1, P0, R0, R12, R4 ;  /* 0x0000000c00047210 */ /* 0x000fe2000783e004 */
[----:B------:R-:W-:Y:S01]  /*be70*/  IMAD.IADD R9, R5, 0x1, R9 ;  /* 0x0000000105097824 */ /* 0x000fe200078e0209 */
[----:B------:R-:W-:Y:S01]  /*be80*/  SHF.R.S32.HI R3, RZ, 0x1f, R0 ;  /* 0x0000001fff037819 */ /* 0x000fe20000011400 */
[----:B------:R-:W-:Y:S01]  /*be90*/  IMAD R0, R21, R6, RZ ;  /* 0x0000000615007224 */ /* 0x000fe200078e02ff */
[----:B------:R-:W-:Y:S02]  /*bea0*/  SHF.R.S32.HI R7, RZ, 0x1f, R6 ;  /* 0x0000001fff077819 */ /* 0x000fe40000011406 */
[----:B------:R-:W-:Y:S01]  /*beb0*/  IADD3.X R5, R3, R10, R9, P1, P0 ;  /* 0x0000000a03057210 */ /* 0x000fe20000fe0409 */
[----:B------:R-:W-:Y:S02]  /*bec0*/  IMAD.MOV.U32 R3, RZ, RZ, c[0x0][0x4a8] ;  /* 0x00012a00ff037624 */ /* 0x000fe400078e00ff */
[----:B------:R-:W-:-:S02]  /*bed0*/  IMAD R0, R20, R7, R0 ;  /* 0x0000000714007224 */ /* 0x000fc400078e0200 */
[----:B------:R-:W-:Y:S01]  /*bee0*/  IMAD.WIDE.U32 R6, R20, R6, R4 ;  /* 0x0000000614067225 */ /* 0x000fe200078e0004 */
[----:B------:R-:W-:-:S03]  /*bef0*/  SEL R4, R3, c[0x0][0x450], P3 ;  /* 0x0001140003047a07 */ /* 0x000fc60001800000 */
[----:B------:R-:W-:Y:S01]  /*bf00*/  IMAD.MOV.U32 R5, RZ, RZ, c[0x0][0x4ac] ;  /* 0x00012b00ff057624 */ /* 0x000fe200078e00ff */
[----:B------:R-:W-:Y:S01]  /*bf10*/  LEA R4, P0, R6, R4, 0x2 ;  /* 0x0000000406047211 */ /* 0x000fe200078010ff */
[----:B------:R-:W-:-:S03]  /*bf20*/  IMAD.IADD R3, R7, 0x1, R0 ;  /* 0x0000000107037824 */ /* 0x000fc600078e0200 */
[----:B------:R-:W-:-:S04]  /*bf30*/  SEL R5, R5, c[0x0][0x454], P3 ;  /* 0x0001150005057a07 */ /* 0x000fc80001800000 */
[----:B------:R-:W-:Y:S01]  /*bf40*/  LEA.HI.X R3, R6, R5, R3, 0x2, P0 ;  /* 0x0000000506037211 */ /* 0x000fe200000f1403 */
[----:B------:R-:W-:Y:S01]  /*bf50*/  IMAD R0, R11, c[0x0][0x4e8], RZ ;  /* 0x00013a000b007a24 */ /* 0x000fe200078e02ff */
[----:B------:R-:W-:Y:S04]  /*bf60*/  SHFL.IDX PT, R12, R4, RZ, 0x1c1f ;  /* 0x001c1fff040c7589 */ /* 0x000fe800000e0000 */
[----:B------:R-:W1:Y:S04]  /*bf70*/  SHFL.IDX PT, R13, R3, RZ, 0x1c1f ;  /* 0x001c1fff030d7589 */ /* 0x000e6800000e0000 */
[----:B------:R-:W-:Y:S04]  /*bf80*/  SHFL.IDX PT, R10, R4, 0x1, 0x1c1f ;  /* 0x003c1f00040a7f89 */ /* 0x000fe800000e0000 */
[----:B------:R-:W2:Y:S04]  /*bf90*/  SHFL.IDX PT, R11, R3, 0x1, 0x1c1f ;  /* 0x003c1f00030b7f89 */ /* 0x000ea800000e0000 */
[----:B------:R-:W-:Y:S04]  /*bfa0*/  SHFL.IDX PT, R6, R4, 0x2, 0x1c1f ;  /* 0x005c1f0004067f89 */ /* 0x000fe800000e0000 */
[----:B------:R-:W3:Y:S04]  /*bfb0*/  SHFL.IDX PT, R7, R3, 0x2, 0x1c1f ;  /* 0x005c1f0003077f89 */ /* 0x000ee800000e0000 */
[----:B------:R4:W-:Y:S04]  /*bfc0*/  SHFL.IDX PT, R5, R3, 0x3, 0x1c1f ;  /* 0x007c1f0003057f89 */ /* 0x0009e800000e0000 */
[----:B------:R-:W1:Y:S01]  /*bfd0*/  SHFL.IDX PT, R4, R4, 0x3, 0x1c1f ;  /* 0x007c1f0004047f89 */ /* 0x000e6200000e0000 */
[----:B------:R-:W-:Y:S01]  /*bfe0*/  LOP3.LUT P0, RZ, R56, 0x3, RZ, 0xc0, !PT ;  /* 0x0000000338ff7812 */ /* 0x000fe2000780c0ff */
[----:B----4-:R-:W-:-:S05]  /*bff0*/  IMAD R3, R25, 0x80, R59 ;  /* 0x0000008019037824 */ /* 0x010fca00078e023b */
[C---:B------:R-:W-:Y:S02]  /*c000*/  IADD3 R15, R3.reuse, 0x8, RZ ;  /* 0x00000008030f7810 */ /* 0x040fe40007ffe0ff */
[C---:B------:R-:W-:Y:S02]  /*c010*/  IADD3 R14, R3.reuse, 0x40, RZ ;  /* 0x00000040030e7810 */ /* 0x040fe40007ffe0ff */
[C---:B------:R-:W-:Y:S02]  /*c020*/  IADD3 R9, R3.reuse, 0x48, RZ ;  /* 0x0000004803097810 */ /* 0x040fe40007ffe0ff */
[-C--:B------:R-:W-:Y:S02]  /*c030*/  ISETP.GE.OR P5, PT, R3, R0.reuse, P0 ;  /* 0x000000000300720c */ /* 0x080fe400007a6670 */
[-C--:B------:R-:W-:Y:S02]  /*c040*/  ISETP.GE.OR P4, PT, R15, R0.reuse, P0 ;  /* 0x000000000f00720c */ /* 0x080fe40000786670 */
[----:B------:R-:W-:-:S02]  /*c050*/  ISETP.GE.OR P1, PT, R14, R0, P0 ;  /* 0x000000000e00720c */ /* 0x000fc40000726670 */
[----:B------:R-:W-:-:S07]  /*c060*/  ISETP.GE.OR P0, PT, R9, R0, P0 ;  /* 0x000000000900720c */ /* 0x000fce0000706670 */
[----:B-1----:R1:W-:Y:S01]  /*c070*/  @!P5 ST.E [R12.64], R22 ;  /* 0x000000160c00d985 */ /* 0x0023e2000c101906 */
[----:B------:R-:W-:-:S03]  /*c080*/  ISETP.GE.AND P5, PT, R9, R0, PT ;  /* 0x000000000900720c */ /* 0x000fc60003fa6270 */
[----:B--2---:R1:W-:Y:S01]  /*c090*/  @!P4 ST.E [R10.64], R23 ;  /* 0x000000170a00c985 */ /* 0x0043e2000c101906 */
[----:B------:R-:W-:-:S03]  /*c0a0*/  ISETP.GE.AND P4, PT, R14, R0, PT ;  /* 0x000000000e00720c */ /* 0x000fc60003f86270 */
[----:B---3--:R1:W-:Y:S01]  /*c0b0*/  @!P1 ST.E [R6.64], R24 ;  /* 0x0000001806009985 */ /* 0x0083e2000c101906 */
[----:B------:R-:W-:-:S03]  /*c0c0*/  ISETP.GE.AND P1, PT, R3, R0, PT ;  /* 0x000000000300720c */ /* 0x000fc60003f26270 */
[----:B------:R1:W-:Y:S01]  /*c0d0*/  @!P0 ST.E [R4.64], R19 ;  /* 0x0000001304008985 */ /* 0x0003e2000c101906 */
[----:B------:R-:W-:Y:S01]  /*c0e0*/  ISETP.GE.AND P0, PT, R15, R0, PT ;  /* 0x000000000f00720c */ /* 0x000fe20003f06270 */
[----:B------:R-:W-:Y:S05]  /*c0f0*/  @P3 BRA `(.L_x_95) ;  /* 0x000007f000003947 */ /* 0x000fea0003800000 */
[----:B------:R-:W2:Y:S01]  /*c100*/  S2R R59, SR_TID.X ;  /* 0x00000000003b7919 */ /* 0x000ea20000002100 */
[----:B------:R-:W-:Y:S01]  /*c110*/  IMAD R3, R18, c[0x0][0x3a0], RZ ;  /* 0x0000e80012037a24 */ /* 0x000fe200078e02ff */
[----:B-1----:R-:W-:Y:S01]  /*c120*/  SHF.R.S32.HI R7, RZ, 0x1f, R8 ;  /* 0x0000001fff077819 */ /* 0x002fe20000011408 */
[C---:B------:R-:W-:Y:S01]  /*c130*/  IMAD.WIDE.U32 R4, R2.reuse, c[0x0][0x3a0], RZ ;  /* 0x0000e80002047a25 */ /* 0x040fe200078e00ff */
[----:B------:R1:W3:Y:S03]  /*c140*/  LDS.128 R12, [R204+0x80] ;  /* 0x00008000cc0c7984 */ /* 0x0002e60000000c00 */
[----:B------:R-:W-:Y:S01]  /*c150*/  IMAD R2, R2, c[0x0][0x3a4], R3 ;  /* 0x0000e90002027a24 */ /* 0x000fe200078e0203 */
[----:B------:R1:W4:Y:S04]  /*c160*/  LDS.128 R20, [R204+0x1080] ;  /* 0x00108000cc147984 */ /* 0x0003280000000c00 */
[----:B------:R-:W-:Y:S01]  /*c170*/  IADD3 R3, R5, R2, RZ ;  /* 0x0000000205037210 */ /* 0x000fe20007ffe0ff */
[----:B------:R1:W1:Y:S01]  /*c180*/  LDS.128 R28, [R204+0x2080] ;  /* 0x00208000cc1c7984 */ /* 0x0002620000000c00 */
[----:B------:R-:W-:-:S03]  /*c190*/  MOV R2, R4 ;  /* 0x0000000400027202 */ /* 0x000fc60000000f00 */
[----:B------:R1:W1:Y:S02]  /*c1a0*/  LDS.128 R32, [R204+0x2880] ;  /* 0x00288000cc207984 */ /* 0x0002640000000c00 */
[C---:B------:R-:W-:Y:S02]  /*c1b0*/  IMAD.WIDE.U32 R4, R16.reuse, c[0x0][0x3e8], R2 ;  /* 0x0000fa0010047a25 */ /* 0x040fe400078e0002 */
[----:B------:R1:W1:Y:S02]  /*c1c0*/  LDS.128 R36, [R204+0x3080] ;  /* 0x00308000cc247984 */ /* 0x0002640000000c00 */
[----:B------:R-:W-:Y:S01]  /*c1d0*/  IMAD R3, R7, c[0x0][0x3f0], RZ ;  /* 0x0000fc0007037a24 */ /* 0x000fe200078e02ff */
[----:B--2---:R-:W-:Y:S01]  /*c1e0*/  SHF.R.S32.HI R56, RZ, 0x1f, R59 ;  /* 0x0000001fff387819 */ /* 0x004fe2000001143b */
[----:B------:R-:W-:Y:S01]  /*c1f0*/  IMAD R5, R16, c[0x0][0x3ec], R5 ;  /* 0x0000fb0010057a24 */ /* 0x000fe200078e0205 */
[----:B------:R2:W1:Y:S01]  /*c200*/  LDS.128 R40, [R204+0x3880] ;  /* 0x00388000cc287984 */ /* 0x0004620000000c00 */
[----:B------:R-:W-:Y:S01]  /*c210*/  IMAD R9, R8, c[0x0][0x3f4], R3 ;  /* 0x0000fd0008097a24 */ /* 0x000fe200078e0203 */
[----:B------:R-:W-:Y:S01]  /*c220*/  LEA.HI R56, R56, R59, RZ, 0x3 ;  /* 0x0000003b38387211 */ /* 0x000fe200078f18ff */
[----:B------:R-:W-:Y:S01]  /*c230*/  IMAD.WIDE.U32 R4, R8, c[0x0][0x3f0], R4 ;  /* 0x0000fc0008047a25 */ /* 0x000fe200078e0004 */
[----:B------:R2:W1:Y:S02]  /*c240*/  LDS.128 R16, [R204+0x880] ;  /* 0x00088000cc107984 */ /* 0x0004640000000c00 */
[----:B------:R-:W-:-:S02]  /*c250*/  SHF.R.S32.HI R56, RZ, 0x3, R56 ;  /* 0x00000003ff387819 */ /* 0x000fc40000011438 */
[----:B------:R-:W-:Y:S02]  /*c260*/  IADD3 R5, R5, R9, RZ ;  /* 0x0000000905057210 */ /* 0x000fe40007ffe0ff */
[----:B------:R-:W-:-:S04]  /*c270*/  LEA R6, R244, R56, 0x4 ;  /* 0x00000038f4067211 */ /* 0x000fc800078e20ff */
[----:B------:R-:W-:Y:S02]  /*c280*/  LEA R6, R25, R6, 0x7 ;  /* 0x0000000619067211 */ /* 0x000fe400078e38ff */
[----:B------:R2:W1:Y:S02]  /*c290*/  LDS.128 R24, [R204+0x1880] ;  /* 0x00188000cc187984 */ /* 0x0004640000000c00 */
[----:B------:R-:W-:Y:S01]  /*c2a0*/  MOV R2, R6 ;  /* 0x0000000600027202 */ /* 0x000fe20000000f00 */
[----:B------:R-:W-:-:S05]  /*c2b0*/  @P2 IMAD.HI.U32 R7, R6, c[0x0][0x4ec], RZ ;  /* 0x00013b0006072a27 */ /* 0x000fca00078e00ff */
[----:B------:R-:W-:Y:S02]  /*c2c0*/  @P2 SHF.R.U32.HI R2, RZ, c[0x0][0x4f0], R7 ;  /* 0x00013c00ff022a19 */ /* 0x000fe40000011607 */
[----:B------:R-:W-:Y:S02]  /*c2d0*/  ISETP.GE.AND P2, PT, R231, c[0x0][0x3c8], PT ;  /* 0x0000f200e7007a0c */ /* 0x000fe40003f46270 */
[----:B------:R-:W-:Y:S02]  /*c2e0*/  SHF.R.S32.HI R7, RZ, 0x1f, R2 ;  /* 0x0000001fff077819 */ /* 0x000fe40000011402 */
[----:B------:R-:W-:-:S03]  /*c2f0*/  IADD3 R3, -R2, RZ, RZ ;  /* 0x000000ff02037210 */ /* 0x000fc60007ffe1ff */
[----:B------:R-:W-:Y:S02]  /*c300*/  IMAD R7, R7, c[0x0][0x3e0], RZ ;  /* 0x0000f80007077a24 */ /* 0x000fe400078e02ff */
[----:B------:R-:W-:Y:S02]  /*c310*/  IMAD R6, R3, c[0x0][0x4e8], R6 ;  /* 0x00013a0003067a24 */ /* 0x000fe400078e0206 */
[C---:B------:R-:W-:Y:S02]  /*c320*/  IMAD R7, R2.reuse, c[0x0][0x3e4], R7 ;  /* 0x0000f90002077a24 */ /* 0x040fe400078e0207 */
[----:B------:R-:W-:Y:S01]  /*c330*/  IMAD.WIDE.U32 R2, R2, c[0x0][0x3e0], R4 ;  /* 0x0000f80002027a25 */ /* 0x000fe200078e0004 */
[----:B------:R-:W-:-:S04]  /*c340*/  SHF.R.S32.HI R4, RZ, 0x1f, R6 ;  /* 0x0000001fff047819 */ /* 0x000fc80000011406 */
[----:B------:R-:W-:Y:S01]  /*c350*/  IADD3 R3, R3, R7, RZ ;  /* 0x0000000703037210 */ /* 0x000fe20007ffe0ff */
[----:B------:R-:W-:-:S04]  /*c360*/  IMAD R4, R4, c[0x0][0x3d8], RZ ;  /* 0x0000f60004047a24 */ /* 0x000fc800078e02ff */
[----:B------:R-:W-:-:S04]  /*c370*/  IMAD.WIDE.U32 R2, R6, c[0x0][0x3d8], R2 ;  /* 0x0000f60006027a25 */ /* 0x000fc800078e0002 */
[----:B------:R-:W-:Y:S01]  /*c380*/  IMAD R4, R6, c[0x0][0x3dc], R4 ;  /* 0x0000f70006047a24 */ /* 0x000fe200078e0204 */
[----:B------:R-:W-:-:S04]  /*c390*/  LEA R6, P0, R2, c[0x0][0x380], 0x1 ;  /* 0x0000e00002067a11 */ /* 0x000fc800078008ff */
[----:B------:R-:W-:-:S04]  /*c3a0*/  IADD3 R3, R3, R4, RZ ;  /* 0x0000000403037210 */ /* 0x000fc80007ffe0ff */
[----:B------:R-:W-:Y:S01]  /*c3b0*/  LEA.HI.X R5, R2, c[0x0][0x384], R3, 0x1, P0 ;  /* 0x0000e10002057a11 */ /* 0x000fe200000f0c03 */
[----:B------:R-:W-:Y:S05]  /*c3c0*/  BRA.DIV ~URZ, `(.L_x_96) ;  /* 0x00004be27f007947 */ /* 0x000fea000b800000 */
[----:B-1234-:R1:W2:Y:S02]  /*c3d0*/  SHFL.IDX PT, R7, R5, RZ, 0x181f ;  /* 0x00181fff05077589 */ /* 0x01e2a400000e0000 */
.L_x_180:
[----:B------:R-:W-:Y:S05]  /*c3e0*/  BRA.DIV ~URZ, `(.L_x_97) ;  /* 0x00004c327f007947 */ /* 0x000fea000b800000 */
[----:B------:R3:W4:Y:S02]  /*c3f0*/  SHFL.IDX PT, R2, R6, RZ, 0x181f ;  /* 0x00181fff06027589 */ /* 0x00072400000e0000 */
.L_x_181:
[----:B------:R-:W5:Y:S02]  /*c400*/  S2R R3, SR_TID.X ;  /* 0x0000000000037919 */ /* 0x000f640000002100 */
[----:B-----5:R-:W-:-:S04]  /*c410*/  SHF.R.S32.HI R4, RZ, 0x1f, R3 ;  /* 0x0000001fff047819 */ /* 0x020fc80000011403 */
[----:B------:R-:W-:Y:S02]  /*c420*/  LEA.HI R4, R4, R3, RZ, 0x3 ;  /* 0x0000000304047211 */ /* 0x000fe400078f18ff */
[----:B------:R-:W5:Y:S02]  /*c430*/  LDL.LU R3, [R1+0x44] ;  /* 0x0000440001037983 */ /* 0x000f640000300800 */
[----:B------:R-:W-:Y:S02]  /*c440*/  SHF.R.S32.HI R4, RZ, 0x3, R4 ;  /* 0x00000003ff047819 */ /* 0x000fe40000011404 */
[----:B------:R-:W-:-:S03]  /*c450*/  SHF.R.S32.HI R8, RZ, 0x1f, R231 ;  /* 0x0000001fff087819 */ /* 0x000fc600000114e7 */
[----:B-----5:R-:W-:-:S05]  /*c460*/  IMAD R4, R3, 0x80, R4 ;  /* 0x0000008003047824 */ /* 0x020fca00078e0204 */
[----:B------:R-:W-:-:S13]  /*c470*/  ISETP.GE.OR P1, PT, R4, R0, P2 ;  /* 0x000000000400720c */ /* 0x000fda0001726670 */
[----:B----4-:R-:W-:-:S04]  /*c480*/  @!P1 LEA R2, P0, R231, R2, 0x1 ;  /* 0x00000002e7029211 */ /* 0x010fc800078008ff */
[----:B--2---:R-:W-:-:S05]  /*c490*/  @!P1 LEA.HI.X R3, R231, R7, R8, 0x1, P0 ;  /* 0x00000007e7039211 */ /* 0x004fca00000f0c08 */
[----:B------:R2:W-:Y:S01]  /*c4a0*/  @!P1 ST.E.128 [R2.64], R12 ;  /* 0x0000000c02009985 */ /* 0x0005e2000c101d06 */
[----:B------:R-:W-:Y:S05]  /*c4b0*/  BRA.DIV ~URZ, `(.L_x_98) ;  /* 0x00004bd27f007947 */ /* 0x000fea000b800000 */
[----:B------:R4:W1:Y:S04]  /*c4c0*/  SHFL.IDX PT, R7, R5, 0x1, 0x181f ;  /* 0x00381f0005077f89 */ /* 0x00086800000e0000 */
[----:B--2---:R4:W2:Y:S02]  /*c4d0*/  SHFL.IDX PT, R2, R6, 0x1, 0x181f ;  /* 0x00381f0006027f89 */ /* 0x0048a400000e0000 */
.L_x_182:
[----:B------:R-:W-:Y:S02]  /*c4e0*/  IADD3 R3, R4, 0x10, RZ ;  /* 0x0000001004037810 */ /* 0x000fe40007ffe0ff */
[----:B------:R-:W-:Y:S02]  /*c4f0*/  SHF.R.S32.HI R8, RZ, 0x1f, R231 ;  /* 0x0000001fff087819 */ /* 0x000fe400000114e7 */
[----:B------:R-:W-:-:S13]  /*c500*/  ISETP.GE.OR P1, PT, R3, R0, P2 ;  /* 0x000000000300720c */ /* 0x000fda0001726670 */
[----:B--2---:R-:W-:-:S04]  /*c510*/  @!P1 LEA R2, P0, R231, R2, 0x1 ;  /* 0x00000002e7029211 */ /* 0x004fc800078008ff */
[----:B-1----:R-:W-:-:S05]  /*c520*/  @!P1 LEA.HI.X R3, R231, R7, R8, 0x1, P0 ;  /* 0x00000007e7039211 */ /* 0x002fca00000f0c08 */
[----:B------:R1:W-:Y:S01]  /*c530*/  @!P1 ST.E.128 [R2.64], R16 ;  /* 0x0000001002009985 */ /* 0x0003e2000c101d06 */
[----:B------:R-:W-:Y:S05]  /*c540*/  BRA.DIV ~URZ, `(.L_x_99) ;  /* 0x00004c127f007947 */ /* 0x000fea000b800000 */
[----:B------:R2:W1:Y:S02]  /*c550*/  SHFL.IDX PT, R7, R5, 0x2, 0x181f ;  /* 0x00581f0005077f89 */ /* 0x00046400000e0000 */
.L_x_183:
[----:B------:R-:W-:Y:S05]  /*c560*/  BRA.DIV ~URZ, `(.L_x_100) ;  /* 0x00004c627f007947 */ /* 0x000fea000b800000 */
[----:B-1----:R1:W2:Y:S02]  /*c570*/  SHFL.IDX PT, R2, R6, 0x2, 0x181f ;  /* 0x00581f0006027f89 */ /* 0x0022a400000e0000 */
.L_x_184:
[----:B------:R-:W-:Y:S02]  /*c580*/  IADD3 R3, R4, 0x20, RZ ;  /* 0x0000002004037810 */ /* 0x000fe40007ffe0ff */
[----:B------:R-:W-:Y:S02]  /*c590*/  SHF.R.S32.HI R8, RZ, 0x1f, R231 ;  /* 0x0000001fff087819 */ /* 0x000fe400000114e7 */
[----:B------:R-:W-:-:S13]  /*c5a0*/  ISETP.GE.OR P1, PT, R3, R0, P2 ;  /* 0x000000000300720c */ /* 0x000fda0001726670 */
[----:B--2---:R-:W-:-:S04]  /*c5b0*/  @!P1 LEA R2, P0, R231, R2, 0x1 ;  /* 0x00000002e7029211 */ /* 0x004fc800078008ff */
[----:B------:R-:W-:-:S05]  /*c5c0*/  @!P1 LEA.HI.X R3, R231, R7, R8, 0x1, P0 ;  /* 0x00000007e7039211 */ /* 0x000fca00000f0c08 */
[----:B------:R2:W-:Y:S01]  /*c5d0*/  @!P1 ST.E.128 [R2.64], R20 ;  /* 0x0000001402009985 */ /* 0x0005e2000c101d06 */
[----:B------:R-:W-:Y:S05]  /*c5e0*/  BRA.DIV ~URZ, `(.L_x_101) ;  /* 0x00004c527f007947 */ /* 0x000fea000b800000 */
[----:B------:R1:W2:Y:S04]  /*c5f0*/  SHFL.IDX PT, R7, R5, 0x3, 0x181f ;  /* 0x00781f0005077f89 */ /* 0x0002a800000e0000 */
[----:B--2---:R1:W2:Y:S02]  /*c600*/  SHFL.IDX PT, R2, R6, 0x3, 0x181f ;  /* 0x00781f0006027f89 */ /* 0x0042a400000e0000 */
.L_x_185:
[----:B------:R-:W-:Y:S02]  /*c610*/  IADD3 R3, R4, 0x30, RZ ;  /* 0x0000003004037810 */ /* 0x000fe40007ffe0ff */
[----:B------:R-:W-:Y:S02]  /*c620*/  SHF.R.S32.HI R8, RZ, 0x1f, R231 ;  /* 0x0000001fff087819 */ /* 0x000fe400000114e7 */
[----:B------:R-:W-:-:S13]  /*c630*/  ISETP.GE.OR P1, PT, R3, R0, P2 ;  /* 0x000000000300720c */ /* 0x000fda0001726670 */
[----:B--2---:R-:W-:-:S04]  /*c640*/  @!P1 LEA R2, P0, R231, R2, 0x1 ;  /* 0x00000002e7029211 */ /* 0x004fc800078008ff */
[----:B------:R-:W-:-:S05]  /*c650*/  @!P1 LEA.HI.X R3, R231, R7, R8, 0x1, P0 ;  /* 0x00000007e7039211 */ /* 0x000fca00000f0c08 */
[----:B------:R2:W-:Y:S01]  /*c660*/  @!P1 ST.E.128 [R2.64], R24 ;  /* 0x0000001802009985 */ /* 0x0005e2000c101d06 */
[----:B------:R-:W-:Y:S05]  /*c670*/  BRA.DIV ~URZ, `(.L_x_102) ;  /* 0x00004c927f007947 */ /* 0x000fea000b800000 */
[----:B------:R1:W2:Y:S02]  /*c680*/  SHFL.IDX PT, R7, R5, 0x4, 0x181f ;  /* 0x00981f0005077f89 */ /* 0x0002a400000e0000 */
.L_x_186:
[----:B------:R-:W-:Y:S05]  /*c690*/  BRA.DIV ~URZ, `(.L_x_103) ;  /* 0x00004ce27f007947 */ /* 0x000fea000b800000 */
[----:B--2---:R2:W1:Y:S02]  /*c6a0*/  SHFL.IDX PT, R2, R6, 0x4, 0x181f ;  /* 0x00981f0006027f89 */ /* 0x00446400000e0000 */
.L_x_187:
[----:B------:R-:W-:Y:S02]  /*c6b0*/  IADD3 R3, R4, 0x40, RZ ;  /* 0x0000004004037810 */ /* 0x000fe40007ffe0ff */
[----:B------:R-:W-:Y:S02]  /*c6c0*/  SHF.R.S32.HI R8, RZ, 0x1f, R231 ;  /* 0x0000001fff087819 */ /* 0x000fe400000114e7 */
[----:B------:R-:W-:-:S13]  /*c6d0*/  ISETP.GE.OR P1, PT, R3, R0, P2 ;  /* 0x000000000300720c */ /* 0x000fda0001726670 */
[----:B-1----:R-:W-:-:S04]  /*c6e0*/  @!P1 LEA R2, P0, R231, R2, 0x1 ;  /* 0x00000002e7029211 */ /* 0x002fc800078008ff */
[----:B------:R-:W-:-:S05]  /*c6f0*/  @!P1 LEA.HI.X R3, R231, R7, R8, 0x1, P0 ;  /* 0x00000007e7039211 */ /* 0x000fca00000f0c08 */
[----:B------:R1:W-:Y:S01]  /*c700*/  @!P1 ST.E.128 [R2.64], R28 ;  /* 0x0000001c02009985 */ /* 0x0003e2000c101d06 */
[----:B------:R-:W-:Y:S05]  /*c710*/  BRA.DIV ~URZ, `(.L_x_104) ;  /* 0x00004cd27f007947 */ /* 0x000fea000b800000 */
[----:B------:R1:W2:Y:S04]  /*c720*/  SHFL.IDX PT, R7, R5, 0x5, 0x181f ;  /* 0x00b81f0005077f89 */ /* 0x0002a800000e0000 */
[----:B-1----:R1:W3:Y:S02]  /*c730*/  SHFL.IDX PT, R2, R6, 0x5, 0x181f ;  /* 0x00b81f0006027f89 */ /* 0x0022e400000e0000 */
.L_x_188:
[----:B------:R-:W-:Y:S02]  /*c740*/  IADD3 R3, R4, 0x50, RZ ;  /* 0x0000005004037810 */ /* 0x000fe40007ffe0ff */
[----:B------:R-:W-:Y:S02]  /*c750*/  SHF.R.S32.HI R8, RZ, 0x1f, R231 ;  /* 0x0000001fff087819 */ /* 0x000fe400000114e7 */
[----:B------:R-:W-:-:S13]  /*c760*/  ISETP.GE.OR P1, PT, R3, R0, P2 ;  /* 0x000000000300720c */ /* 0x000fda0001726670 */
[----:B---3--:R-:W-:-:S04]  /*c770*/  @!P1 LEA R2, P0, R231, R2, 0x1 ;  /* 0x00000002e7029211 */ /* 0x008fc800078008ff */
[----:B--2---:R-:W-:-:S05]  /*c780*/  @!P1 LEA.HI.X R3, R231, R7, R8, 0x1, P0 ;  /* 0x00000007e7039211 */ /* 0x004fca00000f0c08 */
[----:B------:R2:W-:Y:S01]  /*c790*/  @!P1 ST.E.128 [R2.64], R32 ;  /* 0x0000002002009985 */ /* 0x0005e2000c101d06 */
[----:B------:R-:W-:Y:S05]  /*c7a0*/  BRA.DIV ~URZ, `(.L_x_105) ;  /* 0x00004d127f007947 */ /* 0x000fea000b800000 */
[----:B------:R3:W1:Y:S02]  /*c7b0*/  SHFL.IDX PT, R7, R5, 0x6, 0x181f ;  /* 0x00d81f0005077f89 */ /* 0x00066400000e0000 */
.L_x_189:
[----:B------:R-:W-:Y:S05]  /*c7c0*/  BRA.DIV ~URZ, `(.L_x_106) ;  /* 0x00004d627f007947 */ /* 0x000fea000b800000 */
[----:B--2---:R2:W3:Y:S02]  /*c7d0*/  SHFL.IDX PT, R2, R6, 0x6, 0x181f ;  /* 0x00d81f0006027f89 */ /* 0x0044e400000e0000 */
.L_x_190:
[----:B------:R-:W-:Y:S02]  /*c7e0*/  IADD3 R3, R4, 0x60, RZ ;  /* 0x0000006004037810 */ /* 0x000fe40007ffe0ff */
[----:B------:R-:W-:Y:S02]  /*c7f0*/  SHF.R.S32.HI R8, RZ, 0x1f, R231 ;  /* 0x0000001fff087819 */ /* 0x000fe400000114e7 */
[----:B------:R-:W-:-:S13]  /*c800*/  ISETP.GE.OR P1, PT, R3, R0, P2 ;  /* 0x000000000300720c */ /* 0x000fda0001726670 */
[----:B---3--:R-:W-:-:S04]  /*c810*/  @!P1 LEA R2, P0, R231, R2, 0x1 ;  /* 0x00000002e7029211 */ /* 0x008fc800078008ff */
[----:B-1----:R-:W-:-:S05]  /*c820*/  @!P1 LEA.HI.X R3, R231, R7, R8, 0x1, P0 ;  /* 0x00000007e7039211 */ /* 0x002fca00000f0c08 */
[----:B------:R1:W-:Y:S01]  /*c830*/  @!P1 ST.E.128 [R2.64], R36 ;  /* 0x0000002402009985 */ /* 0x0003e2000c101d06 */
[----:B------:R-:W-:Y:S05]  /*c840*/  BRA.DIV ~URZ, `(.L_x_107) ;  /* 0x00004d527f007947 */ /* 0x000fea000b800000 */
[----:B----4-:R-:W3:Y:S04]  /*c850*/  SHFL.IDX PT, R5, R5, 0x7, 0x181f ;  /* 0x00f81f0005057f89 */ /* 0x010ee800000e0000 */
[----:B-1----:R1:W4:Y:S02]  /*c860*/  SHFL.IDX PT, R3, R6, 0x7, 0x181f ;  /* 0x00f81f0006037f89 */ /* 0x00232400000e0000 */
.L_x_191:
[----:B------:R-:W-:-:S04]  /*c870*/  IADD3 R2, R4, 0x70, RZ ;  /* 0x0000007004027810 */ /* 0x000fc80007ffe0ff */
[----:B------:R-:W-:-:S13]  /*c880*/  ISETP.GE.OR P2, PT, R2, R0, P2 ;  /* 0x000000000200720c */ /* 0x000fda0001746670 */
[----:B------:R-:W-:Y:S05]  /*c890*/  @P2 BRA `(.L_x_108) ;  /* 0x00001cc000002947 */ /* 0x000fea0003800000 */
[----:B-12---:R-:W-:Y:S02]  /*c8a0*/  SHF.R.S32.HI R6, RZ, 0x1f, R231 ;  /* 0x0000001fff067819 */ /* 0x006fe400000114e7 */
[----:B----4-:R-:W-:-:S04]  /*c8b0*/  LEA R2, P0, R231, R3, 0x1 ;  /* 0x00000003e7027211 */ /* 0x010fc800078008ff */
[----:B---3--:R-:W-:-:S05]  /*c8c0*/  LEA.HI.X R3, R231, R5, R6, 0x1, P0 ;  /* 0x00000005e7037211 */ /* 0x008fca00000f0c06 */
[----:B------:R1:W-:Y:S01]  /*c8d0*/  ST.E.128 [R2.64], R40 ;  /* 0x0000002802007985 */ /* 0x0003e2000c101d06 */
[----:B------:R-:W-:Y:S05]  /*c8e0*/  BRA `(.L_x_108) ;  /* 0x00001c7000007947 */ /* 0x000fea0003800000 */
.L_x_95:
[----:B-1----:R-:W2:Y:S01]  /*c8f0*/  LDL.LU R6, [R1+0x80] ;  /* 0x0000800001067983 */ /* 0x002ea20000300800 */
[----:B------:R-:W-:Y:S02]  /*c900*/  IMAD R0, R18, c[0x0][0x408], RZ ;  /* 0x0001020012007a24 */ /* 0x000fe400078e02ff */
[----:B------:R-:W-:-:S04]  /*c910*/  IMAD.WIDE.U32 R4, R2, c[0x0][0x408], RZ ;  /* 0x0001020002047a25 */ /* 0x000fc800078e00ff */
[----:B------:R-:W-:Y:S01]  /*c920*/  IMAD R2, R2, c[0x0][0x40c], R0 ;  /* 0x0001030002027a24 */ /* 0x000fe200078e0200 */
[----:B------:R-:W-:-:S04]  /*c930*/  SHF.R.S32.HI R0, RZ, 0x1f, R8 ;  /* 0x0000001fff007819 */ /* 0x000fc80000011408 */
[----:B------:R-:W-:Y:S01]  /*c940*/  IADD3 R3, R5, R2, RZ ;  /* 0x0000000205037210 */ /* 0x000fe20007ffe0ff */
[----:B------:R-:W-:Y:S01]  /*c950*/  IMAD R0, R0, c[0x0][0x440], RZ ;  /* 0x0001100000007a24 */ /* 0x000fe200078e02ff */
[----:B------:R-:W-:Y:S01]  /*c960*/  MOV R2, R4 ;  /* 0x0000000400027202 */ /* 0x000fe20000000f00 */
[----:B------:R-:W-:-:S04]  /*c970*/  @P2 IMAD.HI.U32 R5, R17, c[0x0][0x4ec], RZ ;  /* 0x00013b0011052a27 */ /* 0x000fc800078e00ff */
[----:B------:R-:W-:-:S04]  /*c980*/  IMAD.WIDE.U32 R2, R16, c[0x0][0x438], R2 ;  /* 0x00010e0010027a25 */ /* 0x000fc800078e0002 */
[----:B------:R-:W-:Y:S02]  /*c990*/  IMAD R3, R16, c[0x0][0x43c], R3 ;  /* 0x00010f0010037a24 */ /* 0x000fe400078e0203 */
[C---:B------:R-:W-:Y:S01]  /*c9a0*/  IMAD R4, R8.reuse, c[0x0][0x444], R0 ;  /* 0x0001110008047a24 */ /* 0x040fe200078e0200 */
[----:B------:R-:W-:Y:S01]  /*c9b0*/  MOV R0, R17 ;  /* 0x0000001100007202 */ /* 0x000fe20000000f00 */
[----:B------:R-:W-:Y:S01]  /*c9c0*/  IMAD.WIDE.U32 R2, R8, c[0x0][0x440], R2 ;  /* 0x0001100008027a25 */ /* 0x000fe200078e0002 */
[----:B------:R-:W-:-:S04]  /*c9d0*/  @P2 SHF.R.U32.HI R0, RZ, c[0x0][0x4f0], R5 ;  /* 0x00013c00ff002a19 */ /* 0x000fc80000011605 */
[----:B------:R-:W-:Y:S02]  /*c9e0*/  IADD3 R3, R3, R4, RZ ;  /* 0x0000000403037210 */ /* 0x000fe40007ffe0ff */
[----:B------:R-:W-:Y:S02]  /*c9f0*/  SHF.R.S32.HI R5, RZ, 0x1f, R0 ;  /* 0x0000001fff057819 */ /* 0x000fe40000011400 */
[----:B------:R-:W-:-:S03]  /*ca00*/  IADD3 R4, -R0, RZ, RZ ;  /* 0x000000ff00047210 */ /* 0x000fc60007ffe1ff */
[----:B------:R-:W-:Y:S02]  /*ca10*/  IMAD R5, R5, c[0x0][0x430], RZ ;  /* 0x00010c0005057a24 */ /* 0x000fe400078e02ff */
[----:B------:R-:W-:Y:S02]  /*ca20*/  IMAD R4, R4, c[0x0][0x4e8], R17 ;  /* 0x00013a0004047a24 */ /* 0x000fe400078e0211 */
[----:B------:R-:W-:Y:S02]  /*ca30*/  IMAD R5, R0, c[0x0][0x434], R5 ;  /* 0x00010d0000057a24 */ /* 0x000fe400078e0205 */
[----:B--2---:R-:W-:-:S04]  /*ca40*/  IMAD.WIDE.U32 R2, R6, c[0x0][0x448], R2 ;  /* 0x0001120006027a25 */ /* 0x004fc800078e0002 */
[----:B------:R-:W-:-:S04]  /*ca50*/  IMAD R3, R6, c[0x0][0x44c], R3 ;  /* 0x0001130006037a24 */ /* 0x000fc800078e0203 */
        /* <DEDUP_REMOVED lines=10> */
[----:B------:R1:W2:Y:S02]  /*cb00*/  SHFL.IDX PT, R4, R5, RZ, 0x1c1f ;  /* 0x001c1fff05047589 */ /* 0x0002a400000e0000 */
.L_x_192:
[----:B------:R-:W-:Y:S05]  /*cb10*/  BRA.DIV ~URZ, `(.L_x_110) ;  /* 0x00004bc27f007947 */ /* 0x000fea000b800000 */
[----:B------:R3:W4:Y:S02]  /*cb20*/  SHFL.IDX PT, R0, R12, RZ, 0x1c1f ;  /* 0x001c1fff0c007589 */ /* 0x00072400000e0000 */
.L_x_193:
[----:B------:R-:W-:Y:S01]  /*cb30*/  BSSY B0, `(.L_x_111) ;  /* 0x0000032000007945 */ /* 0x000fe20003800000 */
[----:B------:R-:W-:Y:S05]  /*cb40*/  @P1 BRA `(.L_x_112) ;  /* 0x0000030000001947 */ /* 0x000fea0003800000 */
[----:B------:R-:W5:Y:S04]  /*cb50*/  LDL R6, [R1+0x74] ;  /* 0x0000740001067983 */ /* 0x000f680000100800 */
[----:B---3--:R-:W3:Y:S04]  /*cb60*/  LDL R8, [R1+0x68] ;  /* 0x0000680001087983 */ /* 0x008ee80000100800 */
[----:B----4-:R-:W4:Y:S04]  /*cb70*/  LDL R21, [R1+0x64] ;  /* 0x0000640001157983 */ /* 0x010f280000100800 */
[----:B--2---:R-:W2:Y:S04]  /*cb80*/  LDL R19, [R1+0x60] ;  /* 0x0000600001137983 */ /* 0x004ea80000100800 */
[----:B------:R-:W2:Y:S04]  /*cb90*/  LDL R9, [R1+0xb0] ;  /* 0x0000b00001097983 */ /* 0x000ea80000100800 */
        /* <DEDUP_REMOVED lines=9> */
[----:B------:R-:W2:Y:S01]  /*cc30*/  LDL R11, [R1+0x98] ;  /* 0x00009800010b7983 */ /* 0x000ea20000100800 */
[----:B-----5:R-:W-:-:S02]  /*cc40*/  ISETP.GE.AND P3, PT, R6, c[0x0][0x3c8], PT ;  /* 0x0000f20006007a0c */ /* 0x020fc40003f66270 */
[----:B---3--:R-:W-:Y:S02]  /*cc50*/  ISETP.GE.AND P1, PT, R8, c[0x0][0x3c8], PT ;  /* 0x0000f20008007a0c */ /* 0x008fe40003f26270 */
[----:B----4-:R-:W-:-:S09]  /*cc60*/  ISETP.GE.AND P6, PT, R21, c[0x0][0x3c8], PT ;  /* 0x0000f20015007a0c */ /* 0x010fd20003fc6270 */
[----:B------:R-:W-:Y:S02]  /*cc70*/  @!P3 IMAD.MOV.U32 R2, RZ, RZ, R0 ;  /* 0x000000ffff02b224 */ /* 0x000fe400078e0000 */
[----:B------:R-:W-:-:S04]  /*cc80*/  @!P3 IMAD.MOV.U32 R3, RZ, RZ, R4 ;  /* 0x000000ffff03b224 */ /* 0x000fc800078e0004 */
[----:B------:R-:W-:Y:S01]  /*cc90*/  @!P3 IMAD.WIDE R6, R6, 0x4, R2 ;  /* 0x000000040606b825 */ /* 0x000fe200078e0202 */
[----:B------:R-:W-:-:S04]  /*cca0*/  @!P1 LEA R2, P2, R8, R0, 0x2 ;  /* 0x0000000008029211 */ /* 0x000fc800078410ff */
[----:B------:R3:W-:Y:S01]  /*ccb0*/  @!P3 ST.E.64 [R6.64], R68 ;  /* 0x000000440600b985 */ /* 0x0007e2000c101b06 */
[----:B--2---:R-:W-:Y:S02]  /*ccc0*/  ISETP.GE.AND P3, PT, R19, c[0x0][0x3c8], PT ;  /* 0x0000f20013007a0c */ /* 0x004fe40003f66270 */
[----:B------:R-:W-:Y:S02]  /*ccd0*/  @!P1 LEA.HI.X R3, R8, R4, R9, 0x2, P2 ;  /* 0x0000000408039211 */ /* 0x000fe400010f1409 */
[----:B------:R-:W-:-:S03]  /*cce0*/  @!P6 LEA R8, P2, R21, R0, 0x2 ;  /* 0x000000001508e211 */ /* 0x000fc600078410ff */
[----:B------:R2:W-:Y:S01]  /*ccf0*/  @!P1 ST.E.64 [R2.64], R74 ;  /* 0x0000004a02009985 */ /* 0x0005e2000c101b06 */
[----:B------:R-:W-:Y:S02]  /*cd00*/  ISETP.GE.AND P1, PT, R17, c[0x0][0x3c8], PT ;  /* 0x0000f20011007a0c */ /* 0x000fe40003f26270 */
[----:B------:R-:W-:-:S05]  /*cd10*/  @!P6 LEA.HI.X R9, R21, R4, R22, 0x2, P2 ;  /* 0x000000041509e211 */ /* 0x000fca00010f1416 */
[----:B------:R4:W-:Y:S01]  /*cd20*/  @!P6 ST.E.64 [R8.64], R76 ;  /* 0x0000004c0800e985 */ /* 0x0009e2000c101b06 */
[----:B------:R-:W-:Y:S02]  /*cd30*/  ISETP.GE.AND P6, PT, R15, c[0x0][0x3c8], PT ;  /* 0x0000f2000f007a0c */ /* 0x000fe40003fc6270 */
[----:B---3--:R-:W-:-:S04]  /*cd40*/  @!P3 LEA R6, P2, R19, R0, 0x2 ;  /* 0x000000001306b211 */ /* 0x008fc800078410ff */
[----:B------:R-:W-:Y:S02]  /*cd50*/  @!P3 LEA.HI.X R7, R19, R4, R20, 0x2, P2 ;  /* 0x000000041307b211 */ /* 0x000fe400010f1414 */
[----:B--2---:R-:W-:-:S03]  /*cd60*/  @!P1 LEA R2, P2, R17, R0, 0x2 ;  /* 0x0000000011029211 */ /* 0x004fc600078410ff */
[----:B------:R2:W-:Y:S01]  /*cd70*/  @!P3 ST.E.64 [R6.64], R78 ;  /* 0x0000004e0600b985 */ /* 0x0005e2000c101b06 */
[----:B------:R-:W-:Y:S02]  /*cd80*/  ISETP.GE.AND P3, PT, R13, c[0x0][0x3c8], PT ;  /* 0x0000f2000d007a0c */ /* 0x000fe40003f66270 */
[----:B------:R-:W-:Y:S02]  /*cd90*/  @!P1 LEA.HI.X R3, R17, R4, R18, 0x2, P2 ;  /* 0x0000000411039211 */ /* 0x000fe400010f1412 */
[----:B------:R-:W-:-:S03]  /*cda0*/  ISETP.GE.AND P2, PT, R10, c[0x0][0x3c8], PT ;  /* 0x0000f2000a007a0c */ /* 0x000fc60003f46270 */
[----:B------:R3:W-:Y:S01]  /*cdb0*/  @!P1 ST.E.64 [R2.64], R64 ;  /* 0x0000004002009985 */ /* 0x0007e2000c101b06 */
[----:B----4-:R-:W-:-:S04]  /*cdc0*/  @!P6 LEA R8, P1, R15, R0, 0x2 ;  /* 0x000000000f08e211 */ /* 0x010fc800078210ff */
[----:B------:R-:W-:Y:S02]  /*cdd0*/  @!P6 LEA.HI.X R9, R15, R4, R16, 0x2, P1 ;  /* 0x000000040f09e211 */ /* 0x000fe400008f1410 */
[----:B--2---:R-:W-:-:S04]  /*cde0*/  @!P3 LEA R6, P1, R13, R0, 0x2 ;  /* 0x000000000d06b211 */ /* 0x004fc800078210ff */
[----:B------:R-:W-:Y:S02]  /*cdf0*/  @!P3 LEA.HI.X R7, R13, R4, R14, 0x2, P1 ;  /* 0x000000040d07b211 */ /* 0x000fe400008f140e */
[C---:B---3--:R-:W-:Y:S01]  /*ce00*/  @!P2 LEA R2, P1, R10.reuse, R0, 0x2 ;  /* 0x000000000a02a211 */ /* 0x048fe200078210ff */
[----:B------:R2:W-:Y:S03]  /*ce10*/  @!P6 ST.E.64 [R8.64], R82 ;  /* 0x000000520800e985 */ /* 0x0005e6000c101b06 */
[----:B------:R-:W-:Y:S01]  /*ce20*/  @!P2 LEA.HI.X R3, R10, R4, R11, 0x2, P1 ;  /* 0x000000040a03a211 */ /* 0x000fe200008f140b */
[----:B------:R2:W-:Y:S04]  /*ce30*/  @!P3 ST.E.64 [R6.64], R80 ;  /* 0x000000500600b985 */ /* 0x0005e8000c101b06 */
[----:B------:R2:W-:Y:S04]  /*ce40*/  @!P2 ST.E.64 [R2.64], R62 ;  /* 0x0000003e0200a985 */ /* 0x0005e8000c101b06 */
.L_x_112:
[----:B------:R-:W-:Y:S05]  /*ce50*/  BSYNC B0 ;  /* 0x0000000000007941 */ /* 0x000fea0003800000 */
.L_x_111:
[----:B------:R-:W-:Y:S05]  /*ce60*/  BRA.DIV ~URZ, `(.L_x_113) ;  /* 0x000048e27f007947 */ /* 0x000fea000b800000 */
[----:B--2---:R2:W1:Y:S04]  /*ce70*/  SHFL.IDX PT, R4, R5, 0x1, 0x1c1f ;  /* 0x003c1f0005047f89 */ /* 0x00446800000e0000 */
[----:B----4-:R2:W4:Y:S02]  /*ce80*/  SHFL.IDX PT, R0, R12, 0x1, 0x1c1f ;  /* 0x003c1f000c007f89 */ /* 0x01052400000e0000 */
.L_x_194:
[----:B------:R-:W-:Y:S01]  /*ce90*/  BSSY B0, `(.L_x_114) ;  /* 0x0000032000007945 */ /* 0x000fe20003800000 */
[----:B------:R-:W-:Y:S05]  /*cea0*/  @P0 BRA `(.L_x_115) ;  /* 0x0000030000000947 */ /* 0x000fea0003800000 */
[----:B------:R-:W5:Y:S04]  /*ceb0*/  LDL R23, [R1+0x74] ;  /* 0x0000740001177983 */ /* 0x000f680000100800 */
[----:B--2---:R-:W2:Y:S04]  /*cec0*/  LDL R21, [R1+0x68] ;  /* 0x0000680001157983 */ /* 0x004ea80000100800 */
[----:B---3--:R-:W3:Y:S04]  /*ced0*/  LDL R19, [R1+0x64] ;  /* 0x0000640001137983 */ /* 0x008ee80000100800 */
[----:B----4-:R-:W4:Y:S04]  /*cee0*/  LDL R10, [R1+0x60] ;  /* 0x00006000010a7983 */ /* 0x010f280000100800 */
[----:B------:R-:W4:Y:S04]  /*cef0*/  LDL R22, [R1+0xb0] ;  /* 0x0000b00001167983 */ /* 0x000f280000100800 */
        /* <DEDUP_REMOVED lines=9> */
[----:B------:R-:W4:Y:S01]  /*cf90*/  LDL R14, [R1+0x98] ;  /* 0x00009800010e7983 */ /* 0x000f220000100800 */
[----:B-----5:R-:W-:-:S02]  /*cfa0*/  ISETP.GE.AND P2, PT, R23, c[0x0][0x3c8], PT ;  /* 0x0000f20017007a0c */ /* 0x020fc40003f46270 */
[----:B--2---:R-:W-:Y:S02]  /*cfb0*/  ISETP.GE.AND P6, PT, R21, c[0x0][0x3c8], PT ;  /* 0x0000f20015007a0c */ /* 0x004fe40003fc6270 */
[----:B---3--:R-:W-:-:S09]  /*cfc0*/  ISETP.GE.AND P1, PT, R19, c[0x0][0x3c8], PT ;  /* 0x0000f20013007a0c */ /* 0x008fd20003f26270 */
[----:B------:R-:W-:Y:S02]  /*cfd0*/  @!P2 IMAD.MOV.U32 R6, RZ, RZ, R0 ;  /* 0x000000ffff06a224 */ /* 0x000fe400078e0000 */
[----:B-1----:R-:W-:Y:S01]  /*cfe0*/  @!P2 IMAD.MOV.U32 R7, RZ, RZ, R4 ;  /* 0x000000ffff07a224 */ /* 0x002fe200078e0004 */
[----:B----4-:R-:W-:Y:S02]  /*cff0*/  ISETP.GE.AND P0, PT, R10, c[0x0][0x3c8], PT ;  /* 0x0000f2000a007a0c */ /* 0x010fe40003f06270 */
[----:B------:R-:W-:Y:S01]  /*d000*/  @!P6 LEA R2, P3, R21, R0, 0x2 ;  /* 0x000000001502e211 */ /* 0x000fe200078610ff */
[----:B------:R-:W-:-:S03]  /*d010*/  @!P2 IMAD.WIDE R6, R23, 0x4, R6 ;  /* 0x000000041706a825 */ /* 0x000fc600078e0206 */
[----:B------:R-:W-:Y:S02]  /*d020*/  @!P6 LEA.HI.X R3, R21, R4, R22, 0x2, P3 ;  /* 0x000000041503e211 */ /* 0x000fe400018f1416 */
[----:B------:R1:W-:Y:S01]  /*d030*/  @!P2 ST.E.64 [R6.64], R86 ;  /* 0x000000560600a985 */ /* 0x0003e2000c101b06 */
[----:B------:R-:W-:-:S03]  /*d040*/  ISETP.GE.AND P3, PT, R8, c[0x0][0x3c8], PT ;  /* 0x0000f20008007a0c */ /* 0x000fc60003f66270 */
[----:B------:R2:W-:Y:S01]  /*d050*/  @!P6 ST.E.64 [R2.64], R92 ;  /* 0x0000005c0200e985 */ /* 0x0005e2000c101b06 */
[----:B-1----:R-:W-:-:S04]  /*d060*/  @!P1 LEA R6, P2, R19, R0, 0x2 ;  /* 0x0000000013069211 */ /* 0x002fc800078410ff */
[----:B------:R-:W-:Y:S02]  /*d070*/  @!P1 LEA.HI.X R7, R19, R4, R20, 0x2, P2 ;  /* 0x0000000413079211 */ /* 0x000fe400010f1414 */
[C---:B--2---:R-:W-:Y:S02]  /*d080*/  @!P0 LEA R2, P6, R10.reuse, R0, 0x2 ;  /* 0x000000000a028211 */ /* 0x044fe400078c10ff */
[----:B------:R-:W-:Y:S01]  /*d090*/  ISETP.GE.AND P2, PT, R17, c[0x0][0x3c8], PT ;  /* 0x0000f20011007a0c */ /* 0x000fe20003f46270 */
[----:B------:R1:W-:Y:S01]  /*d0a0*/  @!P1 ST.E.64 [R6.64], R94 ;  /* 0x0000005e06009985 */ /* 0x0003e2000c101b06 */
[----:B------:R-:W-:Y:S02]  /*d0b0*/  @!P0 LEA.HI.X R3, R10, R4, R11, 0x2, P6 ;  /* 0x000000040a038211 */ /* 0x000fe400030f140b */
[----:B------:R-:W-:Y:S02]  /*d0c0*/  ISETP.GE.AND P1, PT, R15, c[0x0][0x3c8], PT ;  /* 0x0000f2000f007a0c */ /* 0x000fe40003f26270 */
[----:B------:R-:W-:Y:S01]  /*d0d0*/  @!P3 LEA R10, P6, R8, R0, 0x2 ;  /* 0x00000000080ab211 */ /* 0x000fe200078c10ff */
[----:B------:R2:W-:Y:S01]  /*d0e0*/  @!P0 ST.E.64 [R2.64], R100 ;  /* 0x0000006402008985 */ /* 0x0005e2000c101b06 */
[----:B------:R-:W-:-:S02]  /*d0f0*/  ISETP.GE.AND P0, PT, R13, c[0x0][0x3c8], PT ;  /* 0x0000f2000d007a0c */ /* 0x000fc40003f06270 */
[----:B------:R-:W-:-:S03]  /*d100*/  @!P3 LEA.HI.X R11, R8, R4, R9, 0x2, P6 ;  /* 0x00000004080bb211 */ /* 0x000fc600030f1409 */
[----:B------:R-:W-:-:S04]  /*d110*/  @!P2 LEA R8, P6, R17, R0, 0x2 ;  /* 0x000000001108a211 */ /* 0x000fc800078c10ff */
[----:B------:R-:W-:Y:S01]  /*d120*/  @!P2 LEA.HI.X R9, R17, R4, R18, 0x2, P6 ;  /* 0x000000041109a211 */ /* 0x000fe200030f1412 */
[----:B------:R3:W-:Y:S01]  /*d130*/  @!P3 ST.E.64 [R10.64], R104 ;  /* 0x000000680a00b985 */ /* 0x0007e2000c101b06 */
[----:B-1----:R-:W-:-:S04]  /*d140*/  @!P1 LEA R6, P6, R15, R0, 0x2 ;  /* 0x000000000f069211 */ /* 0x002fc800078c10ff */
[----:B------:R-:W-:Y:S02]  /*d150*/  @!P1 LEA.HI.X R7, R15, R4, R16, 0x2, P6 ;  /* 0x000000040f079211 */ /* 0x000fe400030f1410 */
[C---:B--2---:R-:W-:Y:S01]  /*d160*/  @!P0 LEA R2, P6, R13.reuse, R0, 0x2 ;  /* 0x000000000d028211 */ /* 0x044fe200078c10ff */
[----:B------:R3:W-:Y:S03]  /*d170*/  @!P2 ST.E.64 [R8.64], R102 ;  /* 0x000000660800a985 */ /* 0x0007e6000c101b06 */
[----:B------:R-:W-:Y:S01]  /*d180*/  @!P0 LEA.HI.X R3, R13, R4, R14, 0x2, P6 ;  /* 0x000000040d038211 */ /* 0x000fe200030f140e */
[----:B------:R3:W-:Y:S04]  /*d190*/  @!P1 ST.E.64 [R6.64], R84 ;  /* 0x0000005406009985 */ /* 0x0007e8000c101b06 */
[----:B------:R3:W-:Y:S04]  /*d1a0*/  @!P0 ST.E.64 [R2.64], R66 ;  /* 0x0000004202008985 */ /* 0x0007e8000c101b06 */
.L_x_115:
[----:B------:R-:W-:Y:S05]  /*d1b0*/  BSYNC B0 ;  /* 0x0000000000007941 */ /* 0x000fea0003800000 */
.L_x_114:
[----:B------:R-:W-:Y:S05]  /*d1c0*/  BRA.DIV ~URZ, `(.L_x_116) ;  /* 0x000046527f007947 */ /* 0x000fea000b800000 */
[----:B-1----:R1:W2:Y:S02]  /*d1d0*/  SHFL.IDX PT, R4, R5, 0x2, 0x1c1f ;  /* 0x005c1f0005047f89 */ /* 0x0022a400000e0000 */
.L_x_195:
[----:B------:R-:W-:Y:S05]  /*d1e0*/  BRA.DIV ~URZ, `(.L_x_117) ;  /* 0x000046a27f007947 */ /* 0x000fea000b800000 */
[----:B----4-:R4:W1:Y:S02]  /*d1f0*/  SHFL.IDX PT, R0, R12, 0x2, 0x1c1f ;  /* 0x005c1f000c007f89 */ /* 0x01086400000e0000 */
.L_x_196:
[----:B------:R-:W-:Y:S01]  /*d200*/  BSSY B0, `(.L_x_118) ;  /* 0x0000032000007945 */ /* 0x000fe20003800000 */
[----:B------:R-:W-:Y:S05]  /*d210*/  @P4 BRA `(.L_x_119) ;  /* 0x0000030000004947 */ /* 0x000fea0003800000 */
[----:B---3--:R-:W3:Y:S04]  /*d220*/  LDL R8, [R1+0x74] ;  /* 0x0000740001087983 */ /* 0x008ee80000100800 */
[----:B------:R-:W5:Y:S04]  /*d230*/  LDL R23, [R1+0x68] ;  /* 0x0000680001177983 */ /* 0x000f680000100800 */
        /* <DEDUP_REMOVED lines=13> */
[----:B---3--:R-:W-:-:S02]  /*d310*/  ISETP.GE.AND P3, PT, R8, c[0x0][0x3c8], PT ;  /* 0x0000f20008007a0c */ /* 0x008fc40003f66270 */
[----:B-----5:R-:W-:Y:S02]  /*d320*/  ISETP.GE.AND P1, PT, R23, c[0x0][0x3c8], PT ;  /* 0x0000f20017007a0c */ /* 0x020fe40003f26270 */
[----:B----4-:R-:W-:Y:S02]  /*d330*/  ISETP.GE.AND P0, PT, R21, c[0x0][0x3c8], PT ;  /* 0x0000f20015007a0c */ /* 0x010fe40003f06270 */
[----:B--2---:R-:W-:-:S07]  /*d340*/  ISETP.GE.AND P4, PT, R10, c[0x0][0x3c8], PT ;  /* 0x0000f2000a007a0c */ /* 0x004fce0003f86270 */
[----:B-1----:R-:W-:Y:S02]  /*d350*/  @!P3 IMAD.MOV.U32 R6, RZ, RZ, R0 ;  /* 0x000000ffff06b224 */ /* 0x002fe400078e0000 */
[----:B------:R-:W-:Y:S01]  /*d360*/  @!P3 IMAD.MOV.U32 R7, RZ, RZ, R4 ;  /* 0x000000ffff07b224 */ /* 0x000fe200078e0004 */
[----:B------:R-:W-:-:S03]  /*d370*/  @!P1 LEA R2, P6, R23, R0, 0x2 ;  /* 0x0000000017029211 */ /* 0x000fc600078c10ff */
[----:B------:R-:W-:Y:S01]  /*d380*/  @!P3 IMAD.WIDE R8, R8, 0x4, R6 ;  /* 0x000000040808b825 */ /* 0x000fe200078e0206 */
[----:B------:R-:W-:Y:S02]  /*d390*/  @!P0 LEA R6, P2, R21, R0, 0x2 ;  /* 0x0000000015068211 */ /* 0x000fe400078410ff */
[-C--:B------:R-:W-:Y:S02]  /*d3a0*/  @!P1 LEA.HI.X R3, R23, R4.reuse, R24, 0x2, P6 ;  /* 0x0000000417039211 */ /* 0x080fe400030f1418 */
[----:B------:R-:W-:Y:S01]  /*d3b0*/  @!P3 ST.E.64 [R8.64], R42 ;  /* 0x0000002a0800b985 */ /* 0x000fe2000c101b06 */
[----:B------:R-:W-:Y:S02]  /*d3c0*/  ISETP.GE.AND P3, PT, R19, c[0x0][0x3c8], PT ;  /* 0x0000f20013007a0c */ /* 0x000fe40003f66270 */
[----:B------:R-:W-:Y:S02]  /*d3d0*/  @!P0 LEA.HI.X R7, R21, R4, R22, 0x2, P2 ;  /* 0x0000000415078211 */ /* 0x000fe400010f1416 */
[----:B------:R-:W-:Y:S01]  /*d3e0*/  ISETP.GE.AND P2, PT, R17, c[0x0][0x3c8], PT ;  /* 0x0000f20011007a0c */ /* 0x000fe20003f46270 */
[----:B------:R1:W-:Y:S01]  /*d3f0*/  @!P1 ST.E.64 [R2.64], R32 ;  /* 0x0000002002009985 */ /* 0x0003e2000c101b06 */
[----:B------:R-:W-:-:S03]  /*d400*/  ISETP.GE.AND P1, PT, R15, c[0x0][0x3c8], PT ;  /* 0x0000f2000f007a0c */ /* 0x000fc60003f26270 */
[----:B------:R2:W-:Y:S01]  /*d410*/  @!P0 ST.E.64 [R6.64], R34 ;  /* 0x0000002206008985 */ /* 0x0005e2000c101b06 */
[----:B------:R-:W-:Y:S02]  /*d420*/  ISETP.GE.AND P0, PT, R13, c[0x0][0x3c8], PT ;  /* 0x0000f2000d007a0c */ /* 0x000fe40003f06270 */
[----:B-1----:R-:W-:-:S04]  /*d430*/  @!P4 LEA R2, P6, R10, R0, 0x2 ;  /* 0x000000000a02c211 */ /* 0x002fc800078c10ff */
[----:B------:R-:W-:Y:S02]  /*d440*/  @!P4 LEA.HI.X R3, R10, R4, R11, 0x2, P6 ;  /* 0x000000040a03c211 */ /* 0x000fe400030f140b */
[----:B------:R-:W-:-:S03]  /*d450*/  @!P3 LEA R10, P6, R19, R0, 0x2 ;  /* 0x00000000130ab211 */ /* 0x000fc600078c10ff */
[----:B------:R1:W-:Y:S01]  /*d460*/  @!P4 ST.E.64 [R2.64], R36 ;  /* 0x000000240200c985 */ /* 0x0003e2000c101b06 */
[----:B------:R-:W-:Y:S02]  /*d470*/  @!P2 LEA R8, P4, R17, R0, 0x2 ;  /* 0x000000001108a211 */ /* 0x000fe400078810ff */
[----:B------:R-:W-:Y:S02]  /*d480*/  @!P3 LEA.HI.X R11, R19, R4, R20, 0x2, P6 ;  /* 0x00000004130bb211 */ /* 0x000fe400030f1414 */
[----:B--2---:R-:W-:Y:S02]  /*d490*/  @!P1 LEA R6, P6, R15, R0, 0x2 ;  /* 0x000000000f069211 */ /* 0x004fe400078c10ff */
[-C--:B------:R-:W-:Y:S02]  /*d4a0*/  @!P2 LEA.HI.X R9, R17, R4.reuse, R18, 0x2, P4 ;  /* 0x000000041109a211 */ /* 0x080fe400020f1412 */
[----:B------:R-:W-:Y:S01]  /*d4b0*/  @!P1 LEA.HI.X R7, R15, R4, R16, 0x2, P6 ;  /* 0x000000040f079211 */ /* 0x000fe200030f1410 */
[----:B------:R2:W-:Y:S04]  /*d4c0*/  @!P3 ST.E.64 [R10.64], R52 ;  /* 0x000000340a00b985 */ /* 0x0005e8000c101b06 */
[----:B------:R2:W-:Y:S04]  /*d4d0*/  @!P2 ST.E.64 [R8.64], R48 ;  /* 0x000000300800a985 */ /* 0x0005e8000c101b06 */
[----:B------:R2:W-:Y:S01]  /*d4e0*/  @!P1 ST.E.64 [R6.64], R38 ;  /* 0x0000002606009985 */ /* 0x0005e2000c101b06 */
[----:B-1----:R-:W-:-:S04]  /*d4f0*/  @!P0 LEA R2, P4, R13, R0, 0x2 ;  /* 0x000000000d028211 */ /* 0x002fc800078810ff */
[----:B------:R-:W-:-:S05]  /*d500*/  @!P0 LEA.HI.X R3, R13, R4, R14, 0x2, P4 ;  /* 0x000000040d038211 */ /* 0x000fca00020f140e */
[----:B------:R2:W-:Y:S04]  /*d510*/  @!P0 ST.E.64 [R2.64], R26 ;  /* 0x0000001a02008985 */ /* 0x0005e8000c101b06 */
.L_x_119:
[----:B------:R-:W-:Y:S05]  /*d520*/  BSYNC B0 ;  /* 0x0000000000007941 */ /* 0x000fea0003800000 */
.L_x_118:
[----:B------:R-:W-:Y:S05]  /*d530*/  BRA.DIV ~URZ, `(.L_x_120) ;  /* 0x000043c27f007947 */ /* 0x000fea000b800000 */
[----:B--2---:R2:W3:Y:S04]  /*d540*/  SHFL.IDX PT, R4, R5, 0x3, 0x1c1f ;  /* 0x007c1f0005047f89 */ /* 0x0044e800000e0000 */
[----:B-1----:R2:W1:Y:S02]  /*d550*/  SHFL.IDX PT, R0, R12, 0x3, 0x1c1f ;  /* 0x007c1f000c007f89 */ /* 0x00246400000e0000 */
.L_x_197:
[----:B------:R-:W-:Y:S05]  /*d560*/  @P5 BRA `(.L_x_108) ;  /* 0x00000ff000005947 */ /* 0x000fea0003800000 */
[----:B---3--:R-:W3:Y:S04]  /*d570*/  LDL R6, [R1+0x74] ;  /* 0x0000740001067983 */ /* 0x008ee80000100800 */
[----:B------:R-:W5:Y:S04]  /*d580*/  LDL R10, [R1+0x68] ;  /* 0x00006800010a7983 */ /* 0x000f680000100800 */
[----:B--2---:R-:W2:Y:S04]  /*d590*/  LDL R8, [R1+0x64] ;  /* 0x0000640001087983 */ /* 0x004ea80000100800 */
        /* <DEDUP_REMOVED lines=11> */
[----:B---3--:R-:W-:-:S02]  /*d650*/  ISETP.GE.AND P0, PT, R6, c[0x0][0x3c8], PT ;  /* 0x0000f20006007a0c */ /* 0x008fc40003f06270 */
[----:B-----5:R-:W-:Y:S02]  /*d660*/  ISETP.GE.AND P4, PT, R10, c[0x0][0x3c8], PT ;  /* 0x0000f2000a007a0c */ /* 0x020fe40003f86270 */
[----:B--2---:R-:W-:-:S09]  /*d670*/  ISETP.GE.AND P5, PT, R8, c[0x0][0x3c8], PT ;  /* 0x0000f20008007a0c */ /* 0x004fd20003fa6270 */
[----:B-1----:R-:W-:Y:S02]  /*d680*/  @!P0 IMAD.MOV.U32 R2, RZ, RZ, R0 ;  /* 0x000000ffff028224 */ /* 0x002fe400078e0000 */
[----:B------:R-:W-:-:S04]  /*d690*/  @!P0 IMAD.MOV.U32 R3, RZ, RZ, R4 ;  /* 0x000000ffff038224 */ /* 0x000fc800078e0004 */
[----:B------:R-:W-:Y:S01]  /*d6a0*/  @!P0 IMAD.WIDE R2, R6, 0x4, R2 ;  /* 0x0000000406028825 */ /* 0x000fe200078e0202 */
[----:B----4-:R-:W-:-:S04]  /*d6b0*/  ISETP.GE.AND P3, PT, R18, c[0x0][0x3c8], PT ;  /* 0x0000f20012007a0c */ /* 0x010fc80003f66270 */
[----:B------:R1:W-:Y:S01]  /*d6c0*/  @!P0 ST.E.64 [R2.64], R30 ;  /* 0x0000001e02008985 */ /* 0x0003e2000c101b06 */
[----:B------:R-:W-:Y:S02]  /*d6d0*/  @!P4 LEA R6, P0, R10, R0, 0x2 ;  /* 0x000000000a06c211 */ /* 0x000fe400078010ff */
[----:B------:R-:W-:Y:S02]  /*d6e0*/  ISETP.GE.AND P2, PT, R16, c[0x0][0x3c8], PT ;  /* 0x0000f20010007a0c */ /* 0x000fe40003f46270 */
[----:B------:R-:W-:Y:S02]  /*d6f0*/  ISETP.GE.AND P1, PT, R14, c[0x0][0x3c8], PT ;  /* 0x0000f2000e007a0c */ /* 0x000fe40003f26270 */
[----:B------:R-:W-:Y:S02]  /*d700*/  @!P4 LEA.HI.X R7, R10, R4, R11, 0x2, P0 ;  /* 0x000000040a07c211 */ /* 0x000fe400000f140b */
[----:B------:R-:W-:-:S03]  /*d710*/  ISETP.GE.AND P0, PT, R12, c[0x0][0x3c8], PT ;  /* 0x0000f2000c007a0c */ /* 0x000fc60003f06270 */
[----:B------:R2:W-:Y:S01]  /*d720*/  @!P4 ST.E.64 [R6.64], R44 ;  /* 0x0000002c0600c985 */ /* 0x0005e2000c101b06 */
[----:B------:R-:W-:-:S04]  /*d730*/  @!P3 LEA R10, P4, R18, R0, 0x2 ;  /* 0x00000000120ab211 */ /* 0x000fc800078810ff */
[----:B------:R-:W-:Y:S02]  /*d740*/  @!P3 LEA.HI.X R11, R18, R4, R19, 0x2, P4 ;  /* 0x00000004120bb211 */ /* 0x000fe400020f1413 */
[----:B-1----:R-:W-:-:S04]  /*d750*/  @!P5 LEA R2, P6, R8, R0, 0x2 ;  /* 0x000000000802d211 */ /* 0x002fc800078c10ff */
[----:B------:R-:W-:Y:S02]  /*d760*/  @!P5 LEA.HI.X R3, R8, R4, R9, 0x2, P6 ;  /* 0x000000040803d211 */ /* 0x000fe400030f1409 */
[----:B------:R-:W-:-:S03]  /*d770*/  @!P2 LEA R8, P6, R16, R0, 0x2 ;  /* 0x000000001008a211 */ /* 0x000fc600078c10ff */
[----:B------:R1:W-:Y:S01]  /*d780*/  @!P5 ST.E.64 [R2.64], R46 ;  /* 0x0000002e0200d985 */ /* 0x0003e2000c101b06 */
        /* <DEDUP_REMOVED lines=8> */
[----:B------:R2:W-:Y:S01]  /*d810*/  @!P0 ST.E.64 [R2.64], R40 ;  /* 0x0000002802008985 */ /* 0x0005e2000c101b06 */
[----:B------:R-:W-:-:S13]  /*d820*/  ISETP.GE.AND P0, PT, R5, c[0x0][0x3c8], PT ;  /* 0x0000f20005007a0c */ /* 0x000fda0003f06270 */
[----:B------:R-:W-:Y:S05]  /*d830*/  @P0 BRA `(.L_x_108) ;  /* 0x00000d2000000947 */ /* 0x000fea0003800000 */
[----:B------:R-:W3:Y:S01]  /*d840*/  LDL R12, [R1+0x98] ;  /* 0x00009800010c7983 */ /* 0x000ee20000100800 */
[----:B--2---:R-:W-:-:S04]  /*d850*/  LEA R2, P0, R5, R0, 0x2 ;  /* 0x0000000005027211 */ /* 0x004fc800078010ff */
[----:B---3--:R-:W-:-:S05]  /*d860*/  LEA.HI.X R3, R5, R4, R12, 0x2, P0 ;  /* 0x0000000405037211 */ /* 0x008fca00000f140c */
[----:B------:R1:W-:Y:S01]  /*d870*/  ST.E.64 [R2.64], R28 ;  /* 0x0000001c02007985 */ /* 0x0003e2000c101b06 */
[----:B------:R-:W-:Y:S05]  /*d880*/  BRA `(.L_x_108) ;  /* 0x00000cd000007947 */ /* 0x000fea0003800000 */
.L_x_93:
[----:B------:R-:W2:Y:S04]  /*d890*/  LDL.LU R4, [R1+0x6c] ;  /* 0x00006c0001047983 */ /* 0x000ea80000300800 */
[----:B------:R-:W3:Y:S01]  /*d8a0*/  LDL.LU R6, [R1+0x70] ;  /* 0x0000700001067983 */ /* 0x000ee20000300800 */
[----:B------:R-:W-:Y:S02]  /*d8b0*/  ISETP.NE.U32.AND P1, PT, RZ, c[0x0][0x508], PT ;  /* 0x00014200ff007a0c */ /* 0x000fe40003f25070 */
[----:B------:R-:W-:Y:S01]  /*d8c0*/  ISETP.NE.U32.AND P3, PT, RZ, c[0x0][0x500], PT ;  /* 0x00014000ff007a0c */ /* 0x000fe20003f65070 */
[----:B------:R-:W4:Y:S01]  /*d8d0*/  LDL.LU R0, [R1+0x78] ;  /* 0x0000780001007983 */ /* 0x000f220000300800 */
[----:B------:R-:W-:Y:S01]  /*d8e0*/  ISETP.NE.AND.EX P1, PT, RZ, c[0x0][0x50c], PT, P1 ;  /* 0x00014300ff007a0c */ /* 0x000fe20003f25310 */
[----:B------:R-:W-:Y:S01]  /*d8f0*/  IMAD.MOV.U32 R8, RZ, RZ, RZ ;  /* 0x000000ffff087224 */ /* 0x000fe200078e00ff */
[----:B------:R-:W-:Y:S01]  /*d900*/  ISETP.NE.AND.EX P3, PT, RZ, c[0x0][0x504], PT, P3 ;  /* 0x00014100ff007a0c */ /* 0x000fe20003f65330 */
[----:B------:R-:W-:Y:S01]  /*d910*/  IMAD.MOV.U32 R20, RZ, RZ, c[0x0][0x388] ;  /* 0x0000e200ff147624 */ /* 0x000fe200078e00ff */
[----:B--2---:R-:W-:-:S09]  /*d920*/  IADD3 R2, P2, R4, c[0x0][0x500], RZ ;  /* 0x0001400004027a10 */ /* 0x004fd20007f5e0ff */
[----:B------:R-:W-:Y:S02]  /*d930*/  @P1 IADD3 R4, P0, R4, c[0x0][0x508], RZ ;  /* 0x0001420004041a10 */ /* 0x000fe40007f1e0ff */
[C---:B---3--:R-:W-:Y:S02]  /*d940*/  IADD3.X R3, R6.reuse, c[0x0][0x504], RZ, P2, !PT ;  /* 0x0001410006037a10 */ /* 0x048fe400017fe4ff */
[----:B------:R-:W-:-:S03]  /*d950*/  @P1 IADD3.X R5, R6, c[0x0][0x50c], RZ, P0, !PT ;  /* 0x0001430006051a10 */ /* 0x000fc600007fe4ff */
[----:B------:R1:W5:Y:S04]  /*d960*/  @P3 LDG.E R8, [R2.64] ;  /* 0x0000000602083981 */ /* 0x000368000c1e1900 */
[----:B------:R1:W5:Y:S01]  /*d970*/  @P1 LDG.E R20, [R4.64] ;  /* 0x0000000604141981 */ /* 0x000362000c1e1900 */
[----:B----4-:R-:W-:-:S04]  /*d980*/  ISETP.NE.AND P0, PT, R0, RZ, PT ;  /* 0x000000ff0000720c */ /* 0x010fc80003f05270 */
[----:B------:R-:W-:Y:S01]  /*d990*/  SEL R19, R0, c[0x0][0x3d4], P0 ;  /* 0x0000f50000137a07 */ /* 0x000fe20000000000 */
[----:B------:R-:W-:Y:S05]  /*d9a0*/  @P1 BRA `(.L_x_121) ;  /* 0x0000004000001947 */ /* 0x000fea0003800000 */
[----:B------:R-:W-:Y:S05]  /*d9b0*/  @!P3 BRA `(.L_x_121) ;  /* 0x000000300000b947 */ /* 0x000fea0003800000 */
[----:B------:R2:W3:Y:S04]  /*d9c0*/  LDG.E R0, [R2.64] ;  /* 0x0000000602007981 */ /* 0x0004e8000c1e1900 */
[----:B-12---:R-:W3:Y:S02]  /*d9d0*/  LDG.E R2, [R2.64+0x4] ;  /* 0x0000040602027981 */ /* 0x006ee4000c1e1900 */
[----:B---3-5:R-:W-:Y:S02]  /*d9e0*/  IADD3 R20, -R0, R2, RZ ;  /* 0x0000000200147210 */ /* 0x028fe40007ffe1ff */
.L_x_121:
[----:B-1----:R-:W2:Y:S04]  /*d9f0*/  LDL.LU R4, [R1+0x48] ;  /* 0x0000480001047983 */ /* 0x002ea80000300800 */
[----:B------:R-:W3:Y:S04]  /*da00*/  LDL.LU R2, [R1+0x3c] ;  /* 0x00003c0001027983 */ /* 0x000ee80000300800 */
[----:B------:R-:W4:Y:S01]  /*da10*/  LDL.LU R0, [R1+0x7c] ;  /* 0x00007c0001007983 */ /* 0x000f220000300800 */
[----:B------:R-:W-:Y:S01]  /*da20*/  BSSY B0, `(.L_x_122) ;  /* 0x0000039000007945 */ /* 0x000fe20003800000 */
[----:B-----5:R-:W-:-:S02]  /*da30*/  SHF.R.S32.HI R18, RZ, 0x1f, R8 ;  /* 0x0000001fff127819 */ /* 0x020fc40000011408 */
[----:B------:R-:W1:Y:S02]  /*da40*/  S2R R3, SR_TID.X ;  /* 0x0000000000037919 */ /* 0x000e640000002100 */
[----:B-1----:R-:W-:Y:S02]  /*da50*/  ISETP.GT.AND P0, PT, R3, 0x7f, PT ;  /* 0x0000007f0300780c */ /* 0x002fe40003f04270 */
[----:B--2---:R-:W-:Y:S02]  /*da60*/  LOP3.LUT R14, R4, 0xffff, RZ, 0xc0, !PT ;  /* 0x0000ffff040e7812 */ /* 0x004fe400078ec0ff */
[----:B---3--:R-:W-:Y:S02]  /*da70*/  SEL R15, R2, RZ, !P3 ;  /* 0x000000ff020f7207 */ /* 0x008fe40005800000 */
[----:B----4-:R-:W-:-:S07]  /*da80*/  SEL R21, R0, RZ, !P3 ;  /* 0x000000ff00157207 */ /* 0x010fce0005800000 */
[----:B------:R-:W-:Y:S05]  /*da90*/  @P0 BRA `(.L_x_123) ;  /* 0x0000031000000947 */ /* 0x000fea0003800000 */
[----:B------:R-:W2:Y:S01]  /*daa0*/  LDL R2, [R1+0x44] ;  /* 0x0000440001027983 */ /* 0x000ea20000100800 */
[----:B------:R-:W-:Y:S01]  /*dab0*/  IMAD R0, R20, c[0x0][0x4e8], RZ ;  /* 0x00013a0014007a24 */ /* 0x000fe200078e02ff */
[----:B--2---:R-:W-:-:S04]  /*dac0*/  LEA R9, R2, R3, 0x7 ;  /* 0x0000000302097211 */ /* 0x004fc800078e38ff */
[----:B------:R-:W-:-:S13]  /*dad0*/  ISETP.GE.AND P0, PT, R9, R0, PT ;  /* 0x000000000900720c */ /* 0x000fda0003f06270 */
[----:B------:R-:W-:Y:S05]  /*dae0*/  @P0 BRA `(.L_x_123) ;  /* 0x000002c000000947 */ /* 0x000fea0003800000 */
[----:B------:R-:W2:Y:S01]  /*daf0*/  LDL.LU R22, [R1+0x80] ;  /* 0x0000800001167983 */ /* 0x000ea20000300800 */
[----:B------:R-:W-:Y:S01]  /*db00*/  IMAD.MOV.U32 R0, RZ, RZ, 0x368 ;  /* 0x00000368ff007424 */ /* 0x000fe200078e00ff */
[----:B------:R-:W-:-:S04]  /*db10*/  ISETP.GT.AND P2, PT, R19, 0x1, PT ;  /* 0x000000011300780c */ /* 0x000fc80003f44270 */
[----:B------:R-:W-:-:S04]  /*db20*/  SEL R0, R0, 0x328, P2 ;  /* 0x0000032800007807 */ /* 0x000fc80001000000 */
[----:B------:R1:W3:Y:S08]  /*db30*/  LDC.64 R6, c[0x0][R0+0x170] ;  /* 0x00005c0000067b82 */ /* 0x0002f00000000a00 */
[----:B------:R1:W4:Y:S08]  /*db40*/  LDC.64 R4, c[0x0][R0+0x168] ;  /* 0x00005a0000047b82 */ /* 0x0003300000000a00 */
[----:B------:R1:W5:Y:S08]  /*db50*/  LDC.64 R12, c[0x0][R0+0x178] ;  /* 0x00005e00000c7b82 */ /* 0x0003700000000a00 */
[----:B------:R1:W2:Y:S02]  /*db60*/  LDC.64 R10, c[0x0][R0+0x160] ;  /* 0x00005800000a7b82 */ /* 0x0002a40000000a00 */
[----:B-1----:R-:W-:-:S02]  /*db70*/  IMAD.MOV.U32 R0, RZ, RZ, c[0x0][0x4e8] ;  /* 0x00013a00ff007624 */ /* 0x002fc400078e00ff */
[-C--:B---3--:R-:W-:Y:S02]  /*db80*/  IMAD R7, R7, R15.reuse, RZ ;  /* 0x0000000f07077224 */ /* 0x088fe400078e02ff */
[----:B------:R-:W-:Y:S01]  /*db90*/  IMAD.WIDE.U32 R2, R6, R15, RZ ;  /* 0x0000000f06027225 */ /* 0x000fe200078e00ff */
[----:B------:R-:W-:Y:S02]  /*dba0*/  ISETP.NE.AND P0, PT, R0, 0x1, PT ;  /* 0x000000010000780c */ /* 0x000fe40003f05270 */
[----:B------:R-:W-:Y:S01]  /*dbb0*/  MOV R0, R9 ;  /* 0x0000000900007202 */ /* 0x000fe20000000f00 */
[----:B------:R-:W-:Y:S02]  /*dbc0*/  IMAD R7, R6, R21, R7 ;  /* 0x0000001506077224 */ /* 0x000fe400078e0207 */
[-C--:B----4-:R-:W-:Y:S02]  /*dbd0*/  IMAD R16, R5, R14.reuse, RZ ;  /* 0x0000000e05107224 */ /* 0x090fe400078e02ff */
[----:B------:R-:W-:Y:S01]  /*dbe0*/  IMAD.WIDE.U32 R4, R4, R14, RZ ;  /* 0x0000000e04047225 */ /* 0x000fe200078e00ff */
[----:B------:R-:W-:-:S03]  /*dbf0*/  IADD3 R3, R3, R7, RZ ;  /* 0x0000000703037210 */ /* 0x000fc60007ffe0ff */
[----:B------:R-:W-:Y:S02]  /*dc00*/  IMAD.IADD R16, R5, 0x1, R16 ;  /* 0x0000000105107824 */ /* 0x000fe400078e0210 */
[----:B------:R-:W-:-:S05]  /*dc10*/  @P0 IMAD.HI.U32 R17, R9, c[0x0][0x4ec], RZ ;  /* 0x00013b0009110a27 */ /* 0x000fca00078e00ff */
[----:B------:R-:W-:Y:S02]  /*dc20*/  @P0 SHF.R.U32.HI R0, RZ, c[0x0][0x4f0], R17 ;  /* 0x00013c00ff000a19 */ /* 0x000fe40000011611 */
[----:B------:R-:W-:-:S03]  /*dc30*/  IADD3 R17, P1, P0, R2, R4, R8 ;  /* 0x0000000402117210 */ /* 0x000fc6000783e008 */
[----:B------:R-:W-:-:S04]  /*dc40*/  IMAD.MOV R2, RZ, RZ, -R0 ;  /* 0x000000ffff027224 */ /* 0x000fc800078e0a00 */
[----:B------:R-:W-:Y:S01]  /*dc50*/  IMAD R2, R2, c[0x0][0x4e8], R9 ;  /* 0x00013a0002027a24 */ /* 0x000fe200078e0209 */
[----:B------:R-:W-:Y:S02]  /*dc60*/  IADD3.X R9, R3, R16, R18, P1, P0 ;  /* 0x0000001003097210 */ /* 0x000fe40000fe0412 */
[----:B------:R-:W-:Y:S02]  /*dc70*/  SHF.R.S32.HI R3, RZ, 0x1f, R0 ;  /* 0x0000001fff037819 */ /* 0x000fe40000011400 */
[----:B--2---:R-:W-:-:S05]  /*dc80*/  SEL R6, R22, RZ, P2 ;  /* 0x000000ff16067207 */ /* 0x004fca0001000000 */
[-C--:B-----5:R-:W-:Y:S02]  /*dc90*/  IMAD R7, R13, R6.reuse, RZ ;  /* 0x000000060d077224 */ /* 0x0a0fe400078e02ff */
[----:B------:R-:W-:Y:S01]  /*dca0*/  IMAD.WIDE.U32 R4, R12, R6, RZ ;  /* 0x000000060c047225 */ /* 0x000fe200078e00ff */
[----:B------:R-:W-:-:S04]  /*dcb0*/  SHF.R.S32.HI R6, RZ, 0x1f, R2 ;  /* 0x0000001fff067819 */ /* 0x000fc80000011402 */
[----:B------:R-:W-:Y:S01]  /*dcc0*/  IADD3 R5, R5, R7, RZ ;  /* 0x0000000705057210 */ /* 0x000fe20007ffe0ff */
[----:B------:R-:W-:Y:S01]  /*dcd0*/  IMAD.MOV.U32 R7, RZ, RZ, c[0x0][0x4a8] ;  /* 0x00012a00ff077624 */ /* 0x000fe200078e00ff */
[----:B------:R-:W-:Y:S01]  /*dce0*/  IADD3 R4, P1, P0, R0, R17, R4 ;  /* 0x0000001100047210 */ /* 0x000fe2000783e004 */
[----:B------:R-:W-:-:S03]  /*dcf0*/  IMAD R0, R11, R2, RZ ;  /* 0x000000020b007224 */ /* 0x000fc600078e02ff */
[----:B------:R-:W-:Y:S01]  /*dd00*/  IADD3.X R5, R3, R9, R5, P1, P0 ;  /* 0x0000000903057210 */ /* 0x000fe20000fe0405 */
[----:B------:R-:W-:-:S04]  /*dd10*/  IMAD R0, R10, R6, R0 ;  /* 0x000000060a007224 */ /* 0x000fc800078e0200 */
[----:B------:R-:W-:Y:S01]  /*dd20*/  IMAD.WIDE.U32 R2, R10, R2, R4 ;  /* 0x000000020a027225 */ /* 0x000fe200078e0004 */
[----:B------:R-:W-:Y:S02]  /*dd30*/  MOV R5, c[0x0][0x4ac] ;  /* 0x00012b0000057a02 */ /* 0x000fe40000000f00 */
[----:B------:R-:W-:Y:S01]  /*dd40*/  SEL R4, R7, c[0x0][0x450], P2 ;  /* 0x0001140007047a07 */ /* 0x000fe20001000000 */
[----:B------:R-:W-:Y:S01]  /*dd50*/  IMAD.IADD R0, R3, 0x1, R0 ;  /* 0x0000000103007824 */ /* 0x000fe200078e0200 */
[----:B------:R-:W-:Y:S02]  /*dd60*/  SEL R5, R5, c[0x0][0x454], P2 ;  /* 0x0001150005057a07 */ /* 0x000fe40001000000 */
[----:B------:R-:W-:-:S04]  /*dd70*/  LEA R4, P0, R2, R4, 0x2 ;  /* 0x0000000402047211 */ /* 0x000fc800078010ff */
[----:B------:R-:W-:Y:S02]  /*dd80*/  LEA.HI.X R5, R2, R5, R0, 0x2, P0 ;  /* 0x0000000502057211 */ /* 0x000fe400000f1400 */
[----:B------:R-:W-:-:S05]  /*dd90*/  MOV R0, 0xff800000 ;  /* 0xff80000000007802 */ /* 0x000fca0000000f00 */
[----:B------:R1:W-:Y:S02]  /*dda0*/  STG.E [R4.64], R0 ;  /* 0x0000000004007986 */ /* 0x0003e4000c101906 */
.L_x_123:
[----:B------:R-:W-:Y:S05]  /*ddb0*/  BSYNC B0 ;  /* 0x0000000000007941 */ /* 0x000fea0003800000 */
.L_x_122:
[----:B------:R-:W-:-:S13]  /*ddc0*/  ISETP.GT.AND P0, PT, R19, 0x1, PT ;  /* 0x000000011300780c */ /* 0x000fda0003f04270 */
[----:B------:R-:W-:Y:S05]  /*ddd0*/  @P0 BRA `(.L_x_108) ;  /* 0x0000078000000947 */ /* 0x000fea0003800000 */
[----:B-1----:R-:W2:Y:S01]  /*dde0*/  LDL R0, [R1+0x44] ;  /* 0x0000440001007983 */ /* 0x002ea20000100800 */
[----:B------:R-:W-:-:S03]  /*ddf0*/  MOV R2, c[0x0][0x4e8] ;  /* 0x00013a0000027a02 */ /* 0x000fc60000000f00 */
[----:B------:R-:W1:Y:S01]  /*de00*/  S2R R3, SR_TID.X ;  /* 0x0000000000037919 */ /* 0x000e620000002100 */
[----:B------:R-:W-:Y:S02]  /*de10*/  ISETP.NE.AND P0, PT, R2, 0x1, PT ;  /* 0x000000010200780c */ /* 0x000fe40003f05270 */
[----:B-1----:R-:W-:-:S04]  /*de20*/  SHF.R.S32.HI R4, RZ, 0x1f, R3 ;  /* 0x0000001fff047819 */ /* 0x002fc80000011403 */
[----:B------:R-:W-:Y:S01]  /*de30*/  LEA.HI R4, R4, R3, RZ, 0x3 ;  /* 0x0000000304047211 */ /* 0x000fe200078f18ff */
[----:B------:R-:W-:-:S03]  /*de40*/  IMAD.WIDE.U32 R2, R8, c[0x0][0x3a0], RZ ;  /* 0x0000e80008027a25 */ /* 0x000fc600078e00ff */
[----:B------:R-:W-:-:S04]  /*de50*/  SHF.R.S32.HI R4, RZ, 0x3, R4 ;  /* 0x00000003ff047819 */ /* 0x000fc80000011404 */
[----:B------:R-:W-:Y:S02]  /*de60*/  LEA R4, R244, R4, 0x4 ;  /* 0x00000004f4047211 */ /* 0x000fe400078e20ff */
[----:B--2---:R-:W-:Y:S01]  /*de70*/  MOV R5, R0 ;  /* 0x0000000000057202 */ /* 0x004fe20000000f00 */
[----:B------:R-:W-:-:S03]  /*de80*/  IMAD R0, R18, c[0x0][0x3a0], RZ ;  /* 0x0000e80012007a24 */ /* 0x000fc600078e02ff */
[----:B------:R-:W-:Y:S01]  /*de90*/  LEA R4, R5, R4, 0x7 ;  /* 0x0000000405047211 */ /* 0x000fe200078e38ff */
[----:B------:R-:W-:Y:S02]  /*dea0*/  IMAD R0, R8, c[0x0][0x3a4], R0 ;  /* 0x0000e90008007a24 */ /* 0x000fe400078e0200 */
[----:B------:R-:W-:Y:S02]  /*deb0*/  IMAD R5, R21, c[0x0][0x3f0], RZ ;  /* 0x0000fc0015057a24 */ /* 0x000fe400078e02ff */
[----:B------:R-:W-:Y:S01]  /*dec0*/  IMAD.IADD R3, R3, 0x1, R0 ;  /* 0x0000000103037824 */ /* 0x000fe200078e0200 */
[----:B------:R-:W-:Y:S01]  /*ded0*/  MOV R0, R4 ;  /* 0x0000000400007202 */ /* 0x000fe20000000f00 */
[----:B------:R-:W-:-:S04]  /*dee0*/  @P0 IMAD.HI.U32 R6, R4, c[0x0][0x4ec], RZ ;  /* 0x00013b0004060a27 */ /* 0x000fc800078e00ff */
[C---:B------:R-:W-:Y:S01]  /*def0*/  IMAD.WIDE.U32 R2, R14.reuse, c[0x0][0x3e8], R2 ;  /* 0x0000fa000e027a25 */ /* 0x040fe200078e0002 */
[----:B------:R-:W-:Y:S02]  /*df00*/  @P0 SHF.R.U32.HI R0, RZ, c[0x0][0x4f0], R6 ;  /* 0x00013c00ff000a19 */ /* 0x000fe40000011606 */
[----:B------:R-:W-:Y:S01]  /*df10*/  ISETP.GE.AND P0, PT, R231, c[0x0][0x3c8], PT ;  /* 0x0000f200e7007a0c */ /* 0x000fe20003f06270 */
[----:B------:R-:W-:Y:S01]  /*df20*/  IMAD R3, R14, c[0x0][0x3ec], R3 ;  /* 0x0000fb000e037a24 */ /* 0x000fe200078e0203 */
[----:B------:R-:W-:Y:S01]  /*df30*/  SHF.R.S32.HI R6, RZ, 0x1f, R0 ;  /* 0x0000001fff067819 */ /* 0x000fe20000011400 */
[C---:B------:R-:W-:Y:S01]  /*df40*/  IMAD R7, R15.reuse, c[0x0][0x3f4], R5 ;  /* 0x0000fd000f077a24 */ /* 0x040fe200078e0205 */
[----:B------:R-:W-:Y:S01]  /*df50*/  IADD3 R5, -R0, RZ, RZ ;  /* 0x000000ff00057210 */ /* 0x000fe20007ffe1ff */
[----:B------:R-:W-:-:S04]  /*df60*/  IMAD.WIDE.U32 R2, R15, c[0x0][0x3f0], R2 ;  /* 0x0000fc000f027a25 */ /* 0x000fc800078e0002 */
[----:B------:R-:W-:Y:S02]  /*df70*/  IMAD R6, R6, c[0x0][0x3e0], RZ ;  /* 0x0000f80006067a24 */ /* 0x000fe400078e02ff */
[----:B------:R-:W-:Y:S02]  /*df80*/  IMAD.IADD R3, R3, 0x1, R7 ;  /* 0x0000000103037824 */ /* 0x000fe400078e0207 */
        /* <DEDUP_REMOVED lines=13> */
.L_x_198:
[----:B------:R-:W-:Y:S05]  /*e060*/  BRA.DIV ~URZ, `(.L_x_125) ;  /* 0x000039d27f007947 */ /* 0x000fea000b800000 */
[----:B------:R3:W4:Y:S02]  /*e070*/  SHFL.IDX PT, R2, R6, RZ, 0x181f ;  /* 0x00181fff06027589 */ /* 0x00072400000e0000 */
.L_x_199:
[----:B------:R-:W5:Y:S02]  /*e080*/  S2R R0, SR_TID.X ;  /* 0x0000000000007919 */ /* 0x000f640000002100 */
[----:B-----5:R-:W-:-:S04]  /*e090*/  SHF.R.S32.HI R3, RZ, 0x1f, R0 ;  /* 0x0000001fff037819 */ /* 0x020fc80000011400 */
[----:B------:R-:W-:Y:S02]  /*e0a0*/  LEA.HI R3, R3, R0, RZ, 0x3 ;  /* 0x0000000003037211 */ /* 0x000fe400078f18ff */
[----:B------:R-:W5:Y:S02]  /*e0b0*/  LDL.LU R0, [R1+0x44] ;  /* 0x0000440001007983 */ /* 0x000f640000300800 */
[----:B------:R-:W-:Y:S01]  /*e0c0*/  SHF.R.S32.HI R3, RZ, 0x3, R3 ;  /* 0x00000003ff037819 */ /* 0x000fe20000011403 */
[----:B------:R-:W-:Y:S01]  /*e0d0*/  IMAD R4, R20, c[0x0][0x4e8], RZ ;  /* 0x00013a0014047a24 */ /* 0x000fe200078e02ff */
[----:B------:R-:W-:-:S03]  /*e0e0*/  SHF.R.S32.HI R8, RZ, 0x1f, R231 ;  /* 0x0000001fff087819 */ /* 0x000fc600000114e7 */
[----:B-----5:R-:W-:-:S05]  /*e0f0*/  IMAD R0, R0, 0x80, R3 ;  /* 0x0000008000007824 */ /* 0x020fca00078e0203 */
[----:B------:R-:W-:-:S13]  /*e100*/  ISETP.GE.OR P2, PT, R0, R4, P0 ;  /* 0x000000040000720c */ /* 0x000fda0000746670 */
[----:B----4-:R-:W-:-:S04]  /*e110*/  @!P2 LEA R2, P1, R231, R2, 0x1 ;  /* 0x00000002e702a211 */ /* 0x010fc800078208ff */
[----:B--2---:R-:W-:-:S05]  /*e120*/  @!P2 LEA.HI.X R3, R231, R7, R8, 0x1, P1 ;  /* 0x00000007e703a211 */ /* 0x004fca00008f0c08 */
[----:B------:R2:W-:Y:S01]  /*e130*/  @!P2 ST.E.128 [R2.64], RZ ;  /* 0x000000ff0200a985 */ /* 0x0005e2000c101d06 */
[----:B------:R-:W-:Y:S05]  /*e140*/  BRA.DIV ~URZ, `(.L_x_126) ;  /* 0x000039627f007947 */ /* 0x000fea000b800000 */
[----:B------:R4:W1:Y:S04]  /*e150*/  SHFL.IDX PT, R7, R5, 0x1, 0x181f ;  /* 0x00381f0005077f89 */ /* 0x00086800000e0000 */
[----:B--2---:R4:W2:Y:S02]  /*e160*/  SHFL.IDX PT, R2, R6, 0x1, 0x181f ;  /* 0x00381f0006027f89 */ /* 0x0048a400000e0000 */
.L_x_200:
[----:B------:R-:W-:Y:S02]  /*e170*/  IADD3 R3, R0, 0x10, RZ ;  /* 0x0000001000037810 */ /* 0x000fe40007ffe0ff */
[----:B------:R-:W-:Y:S02]  /*e180*/  SHF.R.S32.HI R8, RZ, 0x1f, R231 ;  /* 0x0000001fff087819 */ /* 0x000fe400000114e7 */
[----:B------:R-:W-:-:S13]  /*e190*/  ISETP.GE.OR P2, PT, R3, R4, P0 ;  /* 0x000000040300720c */ /* 0x000fda0000746670 */
[----:B--2---:R-:W-:-:S04]  /*e1a0*/  @!P2 LEA R2, P1, R231, R2, 0x1 ;  /* 0x00000002e702a211 */ /* 0x004fc800078208ff */
[----:B-1----:R-:W-:-:S05]  /*e1b0*/  @!P2 LEA.HI.X R3, R231, R7, R8, 0x1, P1 ;  /* 0x00000007e703a211 */ /* 0x002fca00008f0c08 */
[----:B------:R1:W-:Y:S01]  /*e1c0*/  @!P2 ST.E.128 [R2.64], RZ ;  /* 0x000000ff0200a985 */ /* 0x0003e2000c101d06 */
[----:B------:R-:W-:Y:S05]  /*e1d0*/  BRA.DIV ~URZ, `(.L_x_127) ;  /* 0x000039a27f007947 */ /* 0x000fea000b800000 */
[----:B------:R2:W1:Y:S02]  /*e1e0*/  SHFL.IDX PT, R7, R5, 0x2, 0x181f ;  /* 0x00581f0005077f89 */ /* 0x00046400000e0000 */
.L_x_201:
[----:B------:R-:W-:Y:S05]  /*e1f0*/  BRA.DIV ~URZ, `(.L_x_128) ;  /* 0x000039f27f007947 */ /* 0x000fea000b800000 */
[----:B-1----:R1:W2:Y:S02]  /*e200*/  SHFL.IDX PT, R2, R6, 0x2, 0x181f ;  /* 0x00581f0006027f89 */ /* 0x0022a400000e0000 */
.L_x_202:
[----:B------:R-:W-:Y:S02]  /*e210*/  IADD3 R3, R0, 0x20, RZ ;  /* 0x0000002000037810 */ /* 0x000fe40007ffe0ff */
[----:B------:R-:W-:Y:S02]  /*e220*/  SHF.R.S32.HI R8, RZ, 0x1f, R231 ;  /* 0x0000001fff087819 */ /* 0x000fe400000114e7 */
[----:B------:R-:W-:-:S13]  /*e230*/  ISETP.GE.OR P2, PT, R3, R4, P0 ;  /* 0x000000040300720c */ /* 0x000fda0000746670 */
[----:B--2---:R-:W-:-:S04]  /*e240*/  @!P2 LEA R2, P1, R231, R2, 0x1 ;  /* 0x00000002e702a211 */ /* 0x004fc800078208ff */
[----:B------:R-:W-:-:S05]  /*e250*/  @!P2 LEA.HI.X R3, R231, R7, R8, 0x1, P1 ;  /* 0x00000007e703a211 */ /* 0x000fca00008f0c08 */
[----:B------:R2:W-:Y:S01]  /*e260*/  @!P2 ST.E.128 [R2.64], RZ ;  /* 0x000000ff0200a985 */ /* 0x0005e2000c101d06 */
[----:B------:R-:W-:Y:S05]  /*e270*/  BRA.DIV ~URZ, `(.L_x_129) ;  /* 0x000039e27f007947 */ /* 0x000fea000b800000 */
[----:B------:R1:W2:Y:S04]  /*e280*/  SHFL.IDX PT, R7, R5, 0x3, 0x181f ;  /* 0x00781f0005077f89 */ /* 0x0002a800000e0000 */
[----:B--2---:R1:W2:Y:S02]  /*e290*/  SHFL.IDX PT, R2, R6, 0x3, 0x181f ;  /* 0x00781f0006027f89 */ /* 0x0042a400000e0000 */
.L_x_203:
[----:B------:R-:W-:Y:S02]  /*e2a0*/  IADD3 R3, R0, 0x30, RZ ;  /* 0x0000003000037810 */ /* 0x000fe40007ffe0ff */
[----:B------:R-:W-:Y:S02]  /*e2b0*/  SHF.R.S32.HI R8, RZ, 0x1f, R231 ;  /* 0x0000001fff087819 */ /* 0x000fe400000114e7 */
[----:B------:R-:W-:-:S13]  /*e2c0*/  ISETP.GE.OR P2, PT, R3, R4, P0 ;  /* 0x000000040300720c */ /* 0x000fda0000746670 */
[----:B--2---:R-:W-:-:S04]  /*e2d0*/  @!P2 LEA R2, P1, R231, R2, 0x1 ;  /* 0x00000002e702a211 */ /* 0x004fc800078208ff */
[----:B------:R-:W-:-:S05]  /*e2e0*/  @!P2 LEA.HI.X R3, R231, R7, R8, 0x1, P1 ;  /* 0x00000007e703a211 */ /* 0x000fca00008f0c08 */
[----:B------:R2:W-:Y:S01]  /*e2f0*/  @!P2 ST.E.128 [R2.64], RZ ;  /* 0x000000ff0200a985 */ /* 0x0005e2000c101d06 */
[----:B------:R-:W-:Y:S05]  /*e300*/  BRA.DIV ~URZ, `(.L_x_130) ;  /* 0x00003a227f007947 */ /* 0x000fea000b800000 */
[----:B------:R1:W2:Y:S02]  /*e310*/  SHFL.IDX PT, R7, R5, 0x4, 0x181f ;  /* 0x00981f0005077f89 */ /* 0x0002a400000e0000 */
.L_x_204:
[----:B------:R-:W-:Y:S05]  /*e320*/  BRA.DIV ~URZ, `(.L_x_131) ;  /* 0x00003a727f007947 */ /* 0x000fea000b800000 */
[----:B--2---:R2:W1:Y:S02]  /*e330*/  SHFL.IDX PT, R2, R6, 0x4, 0x181f ;  /* 0x00981f0006027f89 */ /* 0x00446400000e0000 */
.L_x_205:
[----:B------:R-:W-:Y:S02]  /*e340*/  IADD3 R3, R0, 0x40, RZ ;  /* 0x0000004000037810 */ /* 0x000fe40007ffe0ff */
[----:B------:R-:W-:Y:S02]  /*e350*/  SHF.R.S32.HI R8, RZ, 0x1f, R231 ;  /* 0x0000001fff087819 */ /* 0x000fe400000114e7 */
[----:B------:R-:W-:-:S13]  /*e360*/  ISETP.GE.OR P2, PT, R3, R4, P0 ;  /* 0x000000040300720c */ /* 0x000fda0000746670 */
[----:B-1----:R-:W-:-:S04]  /*e370*/  @!P2 LEA R2, P1, R231, R2, 0x1 ;  /* 0x00000002e702a211 */ /* 0x002fc800078208ff */
[----:B------:R-:W-:-:S05]  /*e380*/  @!P2 LEA.HI.X R3, R231, R7, R8, 0x1, P1 ;  /* 0x00000007e703a211 */ /* 0x000fca00008f0c08 */
[----:B------:R1:W-:Y:S01]  /*e390*/  @!P2 ST.E.128 [R2.64], RZ ;  /* 0x000000ff0200a985 */ /* 0x0003e2000c101d06 */
[----:B------:R-:W-:Y:S05]  /*e3a0*/  BRA.DIV ~URZ, `(.L_x_132) ;  /* 0x00003a627f007947 */ /* 0x000fea000b800000 */
[----:B------:R1:W2:Y:S04]  /*e3b0*/  SHFL.IDX PT, R7, R5, 0x5, 0x181f ;  /* 0x00b81f0005077f89 */ /* 0x0002a800000e0000 */
[----:B-1----:R1:W3:Y:S02]  /*e3c0*/  SHFL.IDX PT, R2, R6, 0x5, 0x181f ;  /* 0x00b81f0006027f89 */ /* 0x0022e400000e0000 */
.L_x_206:
[----:B------:R-:W-:Y:S02]  /*e3d0*/  IADD3 R3, R0, 0x50, RZ ;  /* 0x0000005000037810 */ /* 0x000fe40007ffe0ff */
[----:B------:R-:W-:Y:S02]  /*e3e0*/  SHF.R.S32.HI R8, RZ, 0x1f, R231 ;  /* 0x0000001fff087819 */ /* 0x000fe400000114e7 */
[----:B------:R-:W-:-:S13]  /*e3f0*/  ISETP.GE.OR P2, PT, R3, R4, P0 ;  /* 0x000000040300720c */ /* 0x000fda0000746670 */
[----:B---3--:R-:W-:-:S04]  /*e400*/  @!P2 LEA R2, P1, R231, R2, 0x1 ;  /* 0x00000002e702a211 */ /* 0x008fc800078208ff */
[----:B--2---:R-:W-:-:S05]  /*e410*/  @!P2 LEA.HI.X R3, R231, R7, R8, 0x1, P1 ;  /* 0x00000007e703a211 */ /* 0x004fca00008f0c08 */
[----:B------:R2:W-:Y:S01]  /*e420*/  @!P2 ST.E.128 [R2.64], RZ ;  /* 0x000000ff0200a985 */ /* 0x0005e2000c101d06 */
[----:B------:R-:W-:Y:S05]  /*e430*/  BRA.DIV ~URZ, `(.L_x_133) ;  /* 0x00003aa27f007947 */ /* 0x000fea000b800000 */
[----:B------:R3:W1:Y:S02]  /*e440*/  SHFL.IDX PT, R7, R5, 0x6, 0x181f ;  /* 0x00d81f0005077f89 */ /* 0x00066400000e0000 */
.L_x_207:
[----:B------:R-:W-:Y:S05]  /*e450*/  BRA.DIV ~URZ, `(.L_x_134) ;  /* 0x00003af27f007947 */ /* 0x000fea000b800000 */
[----:B--2---:R2:W3:Y:S02]  /*e460*/  SHFL.IDX PT, R2, R6, 0x6, 0x181f ;  /* 0x00d81f0006027f89 */ /* 0x0044e400000e0000 */
.L_x_208:
[----:B------:R-:W-:Y:S02]  /*e470*/  IADD3 R3, R0, 0x60, RZ ;  /* 0x0000006000037810 */ /* 0x000fe40007ffe0ff */
[----:B------:R-:W-:Y:S02]  /*e480*/  SHF.R.S32.HI R8, RZ, 0x1f, R231 ;  /* 0x0000001fff087819 */ /* 0x000fe400000114e7 */
[----:B------:R-:W-:-:S13]  /*e490*/  ISETP.GE.OR P2, PT, R3, R4, P0 ;  /* 0x000000040300720c */ /* 0x000fda0000746670 */
[----:B---3--:R-:W-:-:S04]  /*e4a0*/  @!P2 LEA R2, P1, R231, R2, 0x1 ;  /* 0x00000002e702a211 */ /* 0x008fc800078208ff */
[----:B-1----:R-:W-:-:S05]  /*e4b0*/  @!P2 LEA.HI.X R3, R231, R7, R8, 0x1, P1 ;  /* 0x00000007e703a211 */ /* 0x002fca00008f0c08 */
[----:B------:R1:W-:Y:S01]  /*e4c0*/  @!P2 ST.E.128 [R2.64], RZ ;  /* 0x000000ff0200a985 */ /* 0x0003e2000c101d06 */
[----:B------:R-:W-:Y:S05]  /*e4d0*/  BRA.DIV ~URZ, `(.L_x_135) ;  /* 0x00003ae27f007947 */ /* 0x000fea000b800000 */
[----:B----4-:R-:W3:Y:S04]  /*e4e0*/  SHFL.IDX PT, R5, R5, 0x7, 0x181f ;  /* 0x00f81f0005057f89 */ /* 0x010ee800000e0000 */
[----:B-1----:R1:W4:Y:S02]  /*e4f0*/  SHFL.IDX PT, R2, R6, 0x7, 0x181f ;  /* 0x00f81f0006027f89 */ /* 0x00232400000e0000 */
.L_x_209:
[----:B------:R-:W-:Y:S02]  /*e500*/  IADD3 R0, R0, 0x70, RZ ;  /* 0x0000007000007810 */ /* 0x000fe40007ffe0ff */
[----:B-12---:R-:W-:Y:S02]  /*e510*/  SHF.R.S32.HI R6, RZ, 0x1f, R231 ;  /* 0x0000001fff067819 */ /* 0x006fe400000114e7 */
[----:B------:R-:W-:-:S13]  /*e520*/  ISETP.GE.OR P1, PT, R0, R4, P0 ;  /* 0x000000040000720c */ /* 0x000fda0000726670 */
[----:B----4-:R-:W-:-:S04]  /*e530*/  @!P1 LEA R2, P0, R231, R2, 0x1 ;  /* 0x00000002e7029211 */ /* 0x010fc800078008ff */
[----:B---3--:R-:W-:-:S05]  /*e540*/  @!P1 LEA.HI.X R3, R231, R5, R6, 0x1, P0 ;  /* 0x00000005e7039211 */ /* 0x008fca00000f0c06 */
[----:B------:R1:W-:Y:S04]  /*e550*/  @!P1 ST.E.128 [R2.64], RZ ;  /* 0x000000ff02009985 */ /* 0x0003e8000c101d06 */
.L_x_108:
[----:B------:R-:W-:Y:S05]  /*e560*/  BSYNC B1 ;  /* 0x0000000000017941 */ /* 0x000fea0003800000 */
.L_x_92:
[----:B-1----:R-:W5:Y:S02]  /*e570*/  LDL R0, [R1+0xc4] ;  /* 0x0000c40001007983 */ /* 0x002f640000100800 */
[----:B-----5:R-:W-:-:S13]  /*e580*/  ISETP.NE.AND P0, PT, R0, RZ, PT ;  /* 0x000000ff0000720c */ /* 0x020fda0003f05270 */
[----:B------:R-:W-:Y:S01]  /*e590*/  @P0 WARPSYNC 0xffffffff ;  /* 0xffffffff00000948 */ /* 0x000fe20003800000 */
[----:B------:R-:W-:Y:S06]  /*e5a0*/  @P0 BAR.SYNC.DEFER_BLOCKING 0x5, 0x80 ;  /* 0x0142000000000b1d */ /* 0x000fec0000010000 */
[----:B--23--:R-:W1:Y:S04]  /*e5b0*/  @P0 LDS.128 R4, [0x9100] ;  /* 0x00910000ff040984 */ /* 0x00ce680000000c00 */
[----:B-1----:R1:W-:Y:S04]  /*e5c0*/  @P0 STL.64 [R1+0x40], R4 ;  /* 0x0000400401000387 */ /* 0x0023e80000100a00 */
[----:B------:R1:W-:Y:S04]  /*e5d0*/  @P0 STL.64 [R1+0x48], R6 ;  /* 0x0000480601000387 */ /* 0x0003e80000100a00 */
[----:B------:R-:W-:Y:S06]  /*e5e0*/  @P0 BAR.ARV 0x4, 0x80 ;  /* 0x0102000000000b1d */ /* 0x000fec0000002000 */
[----:B------:R-:W-:Y:S05]  /*e5f0*/  @P0 BRA `(.L_x_136) ;  /* 0x00000b9000000947 */ /* 0x000fea0003800000 */
[----:B------:R-:W2:Y:S01]  /*e600*/  S2R R0, SR_TID.X ;  /* 0x0000000000007919 */ /* 0x000ea20000002100 */
[----:B-1----:R-:W-:Y:S01]  /*e610*/  IMAD.MOV.U32 R7, RZ, RZ, RZ ;  /* 0x000000ffff077224 */ /* 0x002fe200078e00ff */
[----:B--2---:R-:W-:-:S04]  /*e620*/  LOP3.LUT R13, R0, 0x1f, RZ, 0xc0, !PT ;  /* 0x0000001f000d7812 */ /* 0x004fc800078ec0ff */
[----:B------:R-:W-:Y:S01]  /*e630*/  ISETP.NE.AND P5, PT, R13, 0x1f, PT ;  /* 0x0000001f0d00780c */ /* 0x000fe20003fa5270 */
[----:B------:R-:W-:Y:S10]  /*e640*/  BRA.DIV ~URZ, `(.L_x_137) ;  /* 0x00003a427f007947 */ /* 0x000ff4000b800000 */
[----:B------:R1:W2:Y:S02]  /*e650*/  SHFL.IDX PT, R9, R57, RZ, 0x1f ;  /* 0x00001fff39097589 */ /* 0x0002a400000e0000 */
.L_x_210:
[----:B------:R-:W-:Y:S05]  /*e660*/  BRA.DIV ~URZ, `(.L_x_138) ;  /* 0x00003a927f007947 */ /* 0x000fea000b800000 */
[----:B------:R3:W1:Y:S02]  /*e670*/  SHFL.IDX PT, R8, R57, 0x1, 0x1f ;  /* 0x00201f0039087f89 */ /* 0x00066400000e0000 */
.L_x_211:
[----:B------:R-:W5:Y:S01]  /*e680*/  LDL R0, [R1+0x4c] ;  /* 0x00004c0001007983 */ /* 0x000f620000100800 */
[----:B------:R-:W-:Y:S02]  /*e690*/  IMAD.MOV.U32 R6, RZ, RZ, RZ ;  /* 0x000000ffff067224 */ /* 0x000fe400078e00ff */
[----:B-----5:R-:W-:-:S05]  /*e6a0*/  IMAD.IADD R0, R0, 0x1, R13 ;  /* 0x0000000100007824 */ /* 0x020fca00078e020d */
[----:B------:R-:W-:-:S13]  /*e6b0*/  ISETP.GE.OR P0, PT, R0, c[0x0][0x53c], !P5 ;  /* 0x00014f0000007a0c */ /* 0x000fda0006f06670 */
[----:B------:R-:W-:Y:S01]  /*e6c0*/  @!P0 IMAD.MOV.U32 R2, RZ, RZ, 0x4 ;  /* 0x00000004ff028424 */ /* 0x000fe200078e00ff */
[----:B----4-:R-:W-:-:S03]  /*e6d0*/  @!P0 MOV R3, 0x4 ;  /* 0x0000000400038802 */ /* 0x010fc60000000f00 */
[----:B------:R-:W-:-:S04]  /*e6e0*/  @!P0 IMAD.WIDE R4, R0, R2, c[0x0][0x580] ;  /* 0x0001600000048625 */ /* 0x000fc800078e0202 */
[----:B------:R-:W-:Y:S01]  /*e6f0*/  @!P0 IMAD.WIDE R2, R0, R3, c[0x0][0x578] ;  /* 0x00015e0000028625 */ /* 0x000fe200078e0203 */
[----:B------:R-:W4:Y:S04]  /*e700*/  @!P0 LDG.E R6, [R4.64] ;  /* 0x0000000604068981 */ /* 0x000f28000c1e1900 */
[----:B------:R-:W4:Y:S01]  /*e710*/  @!P0 LDG.E R7, [R2.64] ;  /* 0x0000000602078981 */ /* 0x000f22000c1e1900 */
[C---:B------:R-:W-:Y:S02]  /*e720*/  ISETP.GE.U32.AND P4, PT, R13.reuse, 0x10, PT ;  /* 0x000000100d00780c */ /* 0x040fe40003f86070 */
[C---:B------:R-:W-:Y:S02]  /*e730*/  ISETP.GE.U32.AND P3, PT, R13.reuse, 0x8, PT ;  /* 0x000000080d00780c */ /* 0x040fe40003f66070 */
[----:B------:R-:W-:-:S02]  /*e740*/  ISETP.GE.U32.AND P2, PT, R13, 0x4, PT ;  /* 0x000000040d00780c */ /* 0x000fc40003f46070 */
[C---:B------:R-:W-:Y:S02]  /*e750*/  ISETP.GE.U32.AND P1, PT, R13.reuse, 0x2, PT ;  /* 0x000000020d00780c */ /* 0x040fe40003f26070 */
[----:B------:R-:W-:Y:S02]  /*e760*/  ISETP.NE.AND P0, PT, R13, RZ, PT ;  /* 0x000000ff0d00720c */ /* 0x000fe40003f05270 */
[----:B------:R-:W-:Y:S01]  /*e770*/  MOV R12, RZ ;  /* 0x000000ff000c7202 */ /* 0x000fe20000000f00 */
[----:B----4-:R-:W-:Y:S01]  /*e780*/  IMAD R0, R7, R6, RZ ;  /* 0x0000000607007224 */ /* 0x010fe200078e02ff */
[----:B------:R-:W-:Y:S07]  /*e790*/  BRA.DIV ~URZ, `(.L_x_139) ;  /* 0x000039d27f007947 */ /* 0x000fee000b800000 */
[----:B------:R4:W3:Y:S02]  /*e7a0*/  SHFL.UP PT, R4, R0, 0x1, RZ ;  /* 0x0420000000047989 */ /* 0x0008e400000e00ff */
.L_x_212:
[----:B---3--:R-:W-:-:S04]  /*e7b0*/  SEL R4, R4, RZ, P0 ;  /* 0x000000ff04047207 */ /* 0x008fc80000000000 */
[----:B----4-:R-:W-:Y:S01]  /*e7c0*/  IADD3 R0, R0, R4, RZ ;  /* 0x0000000400007210 */ /* 0x010fe20007ffe0ff */
[----:B------:R-:W-:Y:S05]  /*e7d0*/  BRA.DIV ~URZ, `(.L_x_140) ;  /* 0x000039d27f007947 */ /* 0x000fea000b800000 */
[----:B------:R-:W3:Y:S02]  /*e7e0*/  SHFL.UP PT, R2, R0, 0x2, RZ ;  /* 0x0440000000027989 */ /* 0x000ee400000e00ff */
[----:B---3--:R-:W-:-:S05]  /*e7f0*/  SEL R2, R2, RZ, P1 ;  /* 0x000000ff02027207 */ /* 0x008fca0000800000 */
[----:B------:R-:W-:-:S05]  /*e800*/  IMAD.IADD R4, R0, 0x1, R2 ;  /* 0x0000000100047824 */ /* 0x000fca00078e0202 */
        /* <DEDUP_REMOVED lines=9> */
[----:B------:R3:W4:Y:S02]  /*e8a0*/  SHFL.IDX PT, R0, R4, 0x1f, 0x1f ;  /* 0x03e01f0004007f89 */ /* 0x00072400000e0000 */
.L_x_213:
[----:B----4-:R-:W-:Y:S01]  /*e8b0*/  IMAD R0, R0, c[0x0][0x538], RZ ;  /* 0x00014e0000007a24 */ /* 0x010fe200078e02ff */
[----:B------:R-:W-:Y:S04]  /*e8c0*/  BSSY B1, `(.L_x_141) ;  /* 0x0000083000017945 */ /* 0x000fe80003800000 */
[----:B-1----:R-:W-:-:S04]  /*e8d0*/  IADD3 R8, R0, R8, RZ ;  /* 0x0000000800087210 */ /* 0x002fc80007ffe0ff */
[----:B--2---:R-:W-:-:S13]  /*e8e0*/  ISETP.GT.AND P6, PT, R8, R9, PT ;  /* 0x000000090800720c */ /* 0x004fda0003fc4270 */
[----:B------:R-:W-:Y:S05]  /*e8f0*/  @P6 BRA `(.L_x_142) ;  /* 0x0000025000006947 */ /* 0x000fea0003800000 */
.L_x_146:
[----:B------:R-:W2:Y:S02]  /*e900*/  LDL.LU R0, [R1+0x4c] ;  /* 0x00004c0001007983 */ /* 0x000ea40000300800 */
[----:B--2---:R-:W-:-:S04]  /*e910*/  IADD3 R0, R0, 0x1f, RZ ;  /* 0x0000001f00007810 */ /* 0x004fc80007ffe0ff */
[----:B------:R-:W-:-:S13]  /*e920*/  ISETP.GE.AND P6, PT, R0, c[0x0][0x53c], PT ;  /* 0x00014f0000007a0c */ /* 0x000fda0003fc6270 */
[----:B------:R-:W-:Y:S05]  /*e930*/  @P6 BRA `(.L_x_143) ;  /* 0x0000076000006947 */ /* 0x000fea0003800000 */
[----:B------:R1:W-:Y:S01]  /*e940*/  STL [R1+0x4c], R0 ;  /* 0x00004c0001007387 */ /* 0x0003e20000100800 */
[----:B------:R-:W-:Y:S01]  /*e950*/  CS2R R6, SRZ ;  /* 0x0000000000067805 */ /* 0x000fe2000001ff00 */
[----:B-1----:R-:W-:-:S04]  /*e960*/  IADD3 R0, R0, R13, RZ ;  /* 0x0000000d00007210 */ /* 0x002fc80007ffe0ff */
[----:B------:R-:W-:-:S13]  /*e970*/  ISETP.GE.OR P6, PT, R0, c[0x0][0x53c], !P5 ;  /* 0x00014f0000007a0c */ /* 0x000fda0006fc6670 */
[----:B------:R-:W-:Y:S02]  /*e980*/  @!P6 MOV R2, 0x4 ;  /* 0x000000040002e802 */ /* 0x000fe40000000f00 */
[----:B------:R-:W-:-:S03]  /*e990*/  @!P6 MOV R3, 0x4 ;  /* 0x000000040003e802 */ /* 0x000fc60000000f00 */
[----:B---3--:R-:W-:-:S04]  /*e9a0*/  @!P6 IMAD.WIDE R4, R0, R2, c[0x0][0x580] ;  /* 0x000160000004e625 */ /* 0x008fc800078e0202 */
[----:B------:R-:W-:Y:S01]  /*e9b0*/  @!P6 IMAD.WIDE R2, R0, R3, c[0x0][0x578] ;  /* 0x00015e000002e625 */ /* 0x000fe200078e0203 */
[----:B------:R-:W2:Y:S04]  /*e9c0*/  @!P6 LDG.E R6, [R4.64] ;  /* 0x000000060406e981 */ /* 0x000ea8000c1e1900 */
[----:B------:R-:W2:Y:S02]  /*e9d0*/  @!P6 LDG.E R7, [R2.64] ;  /* 0x000000060207e981 */ /* 0x000ea4000c1e1900 */
[----:B--2---:R-:W-:Y:S01]  /*e9e0*/  IMAD R0, R7, R6, RZ ;  /* 0x0000000607007224 */ /* 0x004fe200078e02ff */
[----:B------:R-:W-:Y:S05]  /*e9f0*/  BRA.DIV ~URZ, `(.L_x_144) ;  /* 0x000039627f007947 */ /* 0x000fea000b800000 */
[----:B------:R1:W2:Y:S02]  /*ea00*/  SHFL.UP PT, R2, R0, 0x1, RZ ;  /* 0x0420000000027989 */ /* 0x0002a400000e00ff */
.L_x_214:
        /* <DEDUP_REMOVED lines=16> */
.L_x_215:
[----:B--2---:R-:W-:-:S05]  /*eb10*/  IMAD R0, R0, c[0x0][0x538], RZ ;  /* 0x00014e0000007a24 */ /* 0x004fca00078e02ff */
[----:B------:R-:W-:-:S04]  /*eb20*/  IADD3 R8, R0, R8, RZ ;  /* 0x0000000800087210 */ /* 0x000fc80007ffe0ff */
[----:B------:R-:W-:-:S13]  /*eb30*/  ISETP.GT.AND P6, PT, R8, R9, PT ;  /* 0x000000090800720c */ /* 0x000fda0003fc4270 */
[----:B-1----:R-:W-:Y:S05]  /*eb40*/  @!P6 BRA `(.L_x_146) ;  /* 0xfffffdb00000e947 */ /* 0x002fea000383ffff */
.L_x_142:
[----:B------:R-:W-:-:S05]  /*eb50*/  IADD3 R8, -R0, R8, RZ ;  /* 0x0000000800087210 */ /* 0x000fca0007ffe1ff */
[----:B------:R-:W-:-:S05]  /*eb60*/  IMAD R0, R4, c[0x0][0x538], R8 ;  /* 0x00014e0004007a24 */ /* 0x000fca00078e0208 */
[----:B------:R-:W-:Y:S01]  /*eb70*/  ISETP.GT.AND P0, PT, R0, R9, PT ;  /* 0x000000090000720c */ /* 0x000fe20003f04270 */
[----:B------:R-:W-:-:S12]  /*eb80*/  BRA.DIV ~URZ, `(.L_x_147) ;  /* 0x000039d27f007947 */ /* 0x000fd8000b800000 */
[----:B------:R-:W-:-:S04]  /*eb90*/  VOTE.ANY R0, PT, !P0 ;  /* 0x0000000000007806 */ /* 0x000fc800040e0100 */
.L_x_216:
[----:B------:R1:W2:Y:S01]  /*eba0*/  POPC R11, R0 ;  /* 0x00000000000b7309 */ /* 0x0002a20000000000 */
[----:B------:R-:W-:Y:S05]  /*ebb0*/  BRA.DIV ~URZ, `(.L_x_148) ;  /* 0x000039e27f007947 */ /* 0x000fea000b800000 */
[----:B--2---:R2:W4:Y:S04]  /*ebc0*/  SHFL.IDX PT, R6, R6, R11, 0x1f ;  /* 0x00001f0b06067589 */ /* 0x00452800000e0000 */
[----:B------:R2:W1:Y:S02]  /*ebd0*/  SHFL.IDX PT, R7, R7, R11, 0x1f ;  /* 0x00001f0b07077589 */ /* 0x00046400000e0000 */
.L_x_217:
[----:B------:R-:W-:Y:S01]  /*ebe0*/  ISETP.NE.AND P0, PT, R0, RZ, PT ;  /* 0x000000ff0000720c */ /* 0x000fe20003f05270 */
[----:B------:R-:W-:-:S12]  /*ebf0*/  BSSY B0, `(.L_x_149) ;  /* 0x0000005000007945 */ /* 0x000fd80003800000 */
[----:B------:R-:W-:Y:S05]  /*ec00*/  @!P0 BRA `(.L_x_150) ;  /* 0x0000003000008947 */ /* 0x000fea0003800000 */
[----:B-1----:R-:W-:Y:S01]  /*ec10*/  IADD3 R0, R11, -0x1, RZ ;  /* 0xffffffff0b007810 */ /* 0x002fe20007ffe0ff */
[----:B------:R-:W-:Y:S05]  /*ec20*/  BRA.DIV ~URZ, `(.L_x_151) ;  /* 0x00003a427f007947 */ /* 0x000fea000b800000 */
[----:B------:R1:W2:Y:S02]  /*ec30*/  SHFL.IDX PT, R12, R4, R0, 0x1f ;  /* 0x00001f00040c7589 */ /* 0x0002a400000e0000 */
.L_x_150:
[----:B------:R-:W-:Y:S05]  /*ec40*/  BSYNC B0 ;  /* 0x0000000000007941 */ /* 0x000fea0003800000 */
.L_x_149:
[----:B--2---:R-:W-:Y:S01]  /*ec50*/  IMAD R5, R12, c[0x0][0x538], R8 ;  /* 0x00014e000c057a24 */ /* 0x004fe200078e0208 */
[----:B-1-34-:R-:W-:Y:S02]  /*ec60*/  IABS R4, R6 ;  /* 0x0000000600047213 */ /* 0x01afe40000000000 */
[----:B------:R-:W-:Y:S01]  /*ec70*/  IABS R0, R7 ;  /* 0x0000000700007213 */ /* 0x000fe20000000000 */
[----:B------:R-:W-:Y:S01]  /*ec80*/  IMAD.IADD R10, R9, 0x1, -R5 ;  /* 0x00000001090a7824 */ /* 0x000fe200078e0a05 */
[----:B------:R1:W-:Y:S01]  /*ec90*/  STL [R1+0x40], R5 ;  /* 0x0000400501007387 */ /* 0x0003e20000100800 */
[----:B------:R-:W2:Y:S03]  /*eca0*/  I2F.RP R2, R4 ;  /* 0x0000000400027306 */ /* 0x000ea60000209400 */
[----:B------:R-:W3:Y:S05]  /*ecb0*/  LDL.LU R14, [R1+0x4c] ;  /* 0x00004c00010e7983 */ /* 0x000eea0000300800 */
[----:B--2---:R-:W2:Y:S02]  /*ecc0*/  MUFU.RCP R2, R2 ;  /* 0x0000000200027308 */ /* 0x004ea40000001000 */
[----:B--2---:R-:W-:-:S06]  /*ecd0*/  IADD3 R2, R2, 0xffffffe, RZ ;  /* 0x0ffffffe02027810 */ /* 0x004fcc0007ffe0ff */
[----:B------:R-:W2:Y:S01]  /*ece0*/  F2I.FTZ.U32.TRUNC.NTZ R3, R2 ;  /* 0x0000000200037305 */ /* 0x000ea2000021f000 */
[----:B-1----:R-:W-:Y:S01]  /*ecf0*/  IMAD.MOV.U32 R5, RZ, RZ, R0 ;  /* 0x000000ffff057224 */ /* 0x002fe200078e0000 */
[----:B------:R-:W-:Y:S02]  /*ed00*/  IABS R0, R6 ;  /* 0x0000000600007213 */ /* 0x000fe40000000000 */
[----:B------:R-:W-:-:S04]  /*ed10*/  IABS R9, R10 ;  /* 0x0000000a00097213 */ /* 0x000fc80000000000 */
[----:B------:R-:W1:Y:S01]  /*ed20*/  I2F.RP R12, R5 ;  /* 0x00000005000c7306 */ /* 0x000e620000209400 */
[----:B--2---:R-:W-:-:S04]  /*ed30*/  IMAD.MOV R2, RZ, RZ, -R3 ;  /* 0x000000ffff027224 */ /* 0x004fc800078e0a03 */
[----:B------:R-:W-:Y:S01]  /*ed40*/  IMAD R8, R2, R4, RZ ;  /* 0x0000000402087224 */ /* 0x000fe200078e02ff */
[----:B------:R-:W-:Y:S01]  /*ed50*/  MOV R2, RZ ;  /* 0x000000ff00027202 */ /* 0x000fe20000000f00 */
[----:B------:R-:W-:-:S04]  /*ed60*/  IMAD.MOV R0, RZ, RZ, -R0 ;  /* 0x000000ffff007224 */ /* 0x000fc800078e0a00 */
[----:B------:R-:W-:-:S04]  /*ed70*/  IMAD.HI.U32 R8, R3, R8, R2 ;  /* 0x0000000803087227 */ /* 0x000fc800078e0002 */
[----:B------:R-:W-:Y:S02]  /*ed80*/  IMAD.MOV.U32 R2, RZ, RZ, R9 ;  /* 0x000000ffff027224 */ /* 0x000fe400078e0009 */
[----:B------:R-:W-:Y:S02]  /*ed90*/  IMAD.MOV.U32 R3, RZ, RZ, R0 ;  /* 0x000000ffff037224 */ /* 0x000fe400078e0000 */
[----:B------:R-:W-:-:S04]  /*eda0*/  IMAD.HI.U32 R0, R8, R2, RZ ;  /* 0x0000000208007227 */ /* 0x000fc800078e00ff */
[----:B------:R-:W-:Y:S02]  /*edb0*/  IMAD R2, R0, R3, R2 ;  /* 0x0000000300027224 */ /* 0x000fe400078e0202 */
[----:B-1----:R-:W1:Y:S03]  /*edc0*/  MUFU.RCP R3, R12 ;  /* 0x0000000c00037308 */ /* 0x002e660000001000 */
[----:B------:R-:W-:Y:S02]  /*edd0*/  ISETP.GT.U32.AND P1, PT, R4, R2, PT ;  /* 0x000000020400720c */ /* 0x000fe40003f24070 */
[----:B-1----:R-:W-:-:S11]  /*ede0*/  IADD3 R3, R3, 0xffffffe, RZ ;  /* 0x0ffffffe03037810 */ /* 0x002fd60007ffe0ff */
[-C--:B------:R-:W-:Y:S01]  /*edf0*/  @!P1 IADD3 R2, R2, -R4.reuse, RZ ;  /* 0x8000000402029210 */ /* 0x080fe20007ffe0ff */
[----:B------:R-:W1:Y:S03]  /*ee00*/  F2I.FTZ.U32.TRUNC.NTZ R3, R3 ;  /* 0x0000000300037305 */ /* 0x000e66000021f000 */
[----:B------:R-:W-:Y:S02]  /*ee10*/  ISETP.GE.U32.AND P2, PT, R2, R4, PT ;  /* 0x000000040200720c */ /* 0x000fe40003f46070 */
[----:B------:R-:W-:Y:S02]  /*ee20*/  LOP3.LUT R2, R10, R6, RZ, 0x3c, !PT ;  /* 0x000000060a027212 */ /* 0x000fe400078e3cff */
[----:B------:R-:W-:Y:S02]  /*ee30*/  @!P1 IADD3 R0, R0, 0x1, RZ ;  /* 0x0000000100009810 */ /* 0x000fe40007ffe0ff */
[----:B------:R-:W-:-:S02]  /*ee40*/  ISETP.GE.AND P0, PT, R2, RZ, PT ;  /* 0x000000ff0200720c */ /* 0x000fc40003f06270 */
[----:B------:R-:W-:-:S05]  /*ee50*/  ISETP.NE.AND P1, PT, R6, RZ, PT ;  /* 0x000000ff0600720c */ /* 0x000fca0003f25270 */
[----:B------:R-:W-:Y:S01]  /*ee60*/  @P2 IADD3 R0, R0, 0x1, RZ ;  /* 0x0000000100002810 */ /* 0x000fe20007ffe0ff */
[----:B-1----:R-:W-:-:S04]  /*ee70*/  IMAD.MOV R2, RZ, RZ, -R3 ;  /* 0x000000ffff027224 */ /* 0x002fc800078e0a03 */
[----:B------:R-:W-:Y:S01]  /*ee80*/  IMAD.MOV.U32 R4, RZ, RZ, R2 ;  /* 0x000000ffff047224 */ /* 0x000fe200078e0002 */
[----:B------:R-:W-:Y:S01]  /*ee90*/  IABS R2, R7 ;  /* 0x0000000700027213 */ /* 0x000fe20000000000 */
[----:B------:R-:W-:Y:S01]  /*eea0*/  @!P0 IMAD.MOV R0, RZ, RZ, -R0 ;  /* 0x000000ffff008224 */ /* 0x000fe200078e0a00 */
[----:B------:R-:W-:Y:S01]  /*eeb0*/  @!P1 LOP3.LUT R0, RZ, R6, RZ, 0x33, !PT ;  /* 0x00000006ff009212 */ /* 0x000fe200078e33ff */
[----:B------:R-:W-:Y:S01]  /*eec0*/  IMAD R4, R4, R5, RZ ;  /* 0x0000000504047224 */ /* 0x000fe200078e02ff */
[----:B------:R-:W-:Y:S01]  /*eed0*/  IADD3 R8, RZ, -R2, RZ ;  /* 0x80000002ff087210 */ /* 0x000fe20007ffe0ff */
[----:B------:R-:W-:Y:S01]  /*eee0*/  IMAD.MOV.U32 R2, RZ, RZ, RZ ;  /* 0x000000ffff027224 */ /* 0x000fe200078e00ff */
[----:B------:R-:W-:-:S03]  /*eef0*/  IABS R9, R0 ;  /* 0x0000000000097213 */ /* 0x000fc60000000000 */
[----:B------:R-:W-:Y:S01]  /*ef00*/  IMAD.HI.U32 R2, R3, R4, R2 ;  /* 0x0000000403027227 */ /* 0x000fe200078e0002 */
[----:B------:R-:W-:-:S03]  /*ef10*/  MOV R4, R8 ;  /* 0x0000000800047202 */ /* 0x000fc60000000f00 */
[----:B------:R-:W-:-:S04]  /*ef20*/  IMAD.MOV.U32 R3, RZ, RZ, R9 ;  /* 0x000000ffff037224 */ /* 0x000fc800078e0009 */
[----:B------:R-:W-:-:S04]  /*ef30*/  IMAD.HI.U32 R2, R2, R3, RZ ;  /* 0x0000000302027227 */ /* 0x000fc800078e00ff */
[----:B------:R-:W-:-:S05]  /*ef40*/  IMAD R3, R2, R4, R3 ;  /* 0x0000000402037224 */ /* 0x000fca00078e0203 */
[----:B------:R-:W-:-:S13]  /*ef50*/  ISETP.GT.U32.AND P1, PT, R5, R3, PT ;  /* 0x000000030500720c */ /* 0x000fda0003f24070 */
[----:B------:R-:W-:-:S05]  /*ef60*/  @!P1 IMAD.IADD R3, R3, 0x1, -R5 ;  /* 0x0000000103039824 */ /* 0x000fca00078e0a05 */
[----:B------:R-:W-:Y:S02]  /*ef70*/  ISETP.GE.U32.AND P2, PT, R3, R5, PT ;  /* 0x000000050300720c */ /* 0x000fe40003f46070 */
[----:B------:R-:W-:Y:S02]  /*ef80*/  LOP3.LUT R3, R0, R7, RZ, 0x3c, !PT ;  /* 0x0000000700037212 */ /* 0x000fe400078e3cff */
[----:B------:R-:W-:Y:S02]  /*ef90*/  @!P1 IADD3 R2, R2, 0x1, RZ ;  /* 0x0000000102029810 */ /* 0x000fe40007ffe0ff */
[----:B------:R-:W-:Y:S02]  /*efa0*/  ISETP.GE.AND P0, PT, R3, RZ, PT ;  /* 0x000000ff0300720c */ /* 0x000fe40003f06270 */
[----:B------:R-:W-:-:S05]  /*efb0*/  ISETP.NE.AND P1, PT, R7, RZ, PT ;  /* 0x000000ff0700720c */ /* 0x000fca0003f25270 */
[----:B------:R-:W-:-:S06]  /*efc0*/  @P2 IADD3 R2, R2, 0x1, RZ ;  /* 0x0000000102022810 */ /* 0x000fcc0007ffe0ff */
[----:B------:R-:W-:Y:S02]  /*efd0*/  @!P0 IMAD.MOV R2, RZ, RZ, -R2 ;  /* 0x000000ffff028224 */ /* 0x000fe400078e0a02 */
[----:B------:R-:W-:-:S04]  /*efe0*/  @!P1 LOP3.LUT R2, RZ, R7, RZ, 0x33, !PT ;  /* 0x00000007ff029212 */ /* 0x000fc800078e33ff */
[----:B------:R-:W-:Y:S01]  /*eff0*/  IADD3 R3, -R2, RZ, RZ ;  /* 0x000000ff02037210 */ /* 0x000fe20007ffe1ff */
[----:B------:R-:W-:Y:S02]  /*f000*/  IMAD R6, R0, R6, RZ ;  /* 0x0000000600067224 */ /* 0x000fe400078e02ff */
[C---:B------:R-:W-:Y:S02]  /*f010*/  IMAD R2, R7.reuse, 0x1000000, R2 ;  /* 0x0100000007027824 */ /* 0x040fe400078e0202 */
[----:B------:R-:W-:Y:S01]  /*f020*/  IMAD R0, R7, R3, R0 ;  /* 0x0000000307007224 */ /* 0x000fe200078e0200 */
[----:B------:R-:W-:-:S03]  /*f030*/  IADD3 R3, R10, -R6, RZ ;  /* 0x800000060a037210 */ /* 0x000fc60007ffe0ff */
[----:B------:R-:W-:-:S05]  /*f040*/  IMAD R0, R0, 0x10000, R2 ;  /* 0x0001000000007824 */ /* 0x000fca00078e0202 */
[----:B------:R1:W-:Y:S01]  /*f050*/  STL [R1+0x48], R0 ;  /* 0x0000480001007387 */ /* 0x0003e20000100800 */
[----:B---3--:R-:W-:-:S05]  /*f060*/  IMAD.IADD R14, R11, 0x1, R14 ;  /* 0x000000010b0e7824 */ /* 0x008fca00078e020e */
[----:B------:R1:W-:Y:S04]  /*f070*/  STL [R1+0x4c], R14 ;  /* 0x00004c0e01007387 */ /* 0x0003e80000100800 */
[----:B------:R1:W-:Y:S01]  /*f080*/  STL [R1+0x44], R3 ;  /* 0x0000440301007387 */ /* 0x0003e20000100800 */
[----:B------:R-:W-:Y:S05]  /*f090*/  BRA `(.L_x_152) ;  /* 0x0000005000007947 */ /* 0x000fea0003800000 */
.L_x_143:
[----:B------:R-:W-:Y:S01]  /*f0a0*/  MOV R0, c[0x0][0x53c] ;  /* 0x00014f0000007a02 */ /* 0x000fe20000000f00 */
[----:B------:R1:W-:Y:S04]  /*f0b0*/  STL [R1+0x40], R9 ;  /* 0x0000400901007387 */ /* 0x0003e80000100800 */
[----:B------:R1:W-:Y:S04]  /*f0c0*/  STL [R1+0x44], RZ ;  /* 0x000044ff01007387 */ /* 0x0003e80000100800 */
[----:B------:R1:W-:Y:S04]  /*f0d0*/  STL [R1+0x48], RZ ;  /* 0x000048ff01007387 */ /* 0x0003e80000100800 */
[----:B------:R1:W-:Y:S02]  /*f0e0*/  STL [R1+0x4c], R0 ;  /* 0x00004c0001007387 */ /* 0x0003e40000100800 */
.L_x_152:
[----:B------:R-:W-:Y:S05]  /*f0f0*/  BSYNC B1 ;  /* 0x0000000000017941 */ /* 0x000fea0003800000 */
.L_x_141:
[----:B---3--:R-:W2:Y:S04]  /*f100*/  LDL R4, [R1+0x40] ;  /* 0x0000400001047983 */ /* 0x008ea80000100800 */
[----:B------:R-:W2:Y:S04]  /*f110*/  LDL R5, [R1+0x44] ;  /* 0x0000440001057983 */ /* 0x000ea80000100800 */
[----:B------:R-:W2:Y:S04]  /*f120*/  LDL R6, [R1+0x48] ;  /* 0x0000480001067983 */ /* 0x000ea80000100800 */
[----:B------:R-:W2:Y:S01]  /*f130*/  LDL R7, [R1+0x4c] ;  /* 0x00004c0001077983 */ /* 0x000ea20000100800 */
[----:B------:R-:W-:Y:S03]  /*f140*/  WARPSYNC 0xffffffff ;  /* 0xffffffff00007948 */ /* 0x000fe60003800000 */
[----:B------:R-:W-:Y:S01]  /*f150*/  BAR.SYNC.DEFER_BLOCKING 0x4, 0x80 ;  /* 0x0102000000007b1d */ /* 0x000fe20000010000 */
[----:B------:R-:W-:-:S13]  /*f160*/  ISETP.NE.AND P0, PT, R13, RZ, PT ;  /* 0x000000ff0d00720c */ /* 0x000fda0003f05270 */
[----:B--2---:R2:W-:Y:S04]  /*f170*/  @!P0 STS.128 [0x9100], R4 ;  /* 0x00910004ff008388 */ /* 0x0045e80000000c00 */
[----:B------:R-:W-:Y:S06]  /*f180*/  BAR.ARV 0x5, 0x80 ;  /* 0x0142000000007b1d */ /* 0x000fec0000002000 */
.L_x_136:
[----:B-1----:R-:W3:Y:S02]  /*f190*/  LDL R0, [R1+0x4c] ;  /* 0x00004c0001007983 */ /* 0x002ee40000100800 */
[----:B---3--:R-:W-:-:S13]  /*f1a0*/  ISETP.GE.AND P0, PT, R0, c[0x0][0x53c], PT ;  /* 0x00014f0000007a0c */ /* 0x008fda0003f06270 */
[----:B--2-4-:R-:W-:Y:S01]  /*f1b0*/  @P0 CALL.REL.NOINC `(.L_x_153) ;  /* 0x0000001000000944 */ /* 0x014fe20003c00000 */
[----:B------:R-:W-:Y:S05]  /*f1c0*/  BRA `(.L_x_154) ;  /* 0xffff23f000007947 */ /* 0x000fea000383ffff */
.L_x_153:
[----:B------:R-:W-:Y:S05]  /*f1d0*/  EXIT ;  /* 0x000000000000794d */ /* 0x000fea0003800000 */
.L_x_34:
[----:B------:R-:W-:Y:S01]  /*f1e0*/  IMAD.MOV.U32 R0, RZ, RZ, R5 ;  /* 0x000000ffff007224 */ /* 0x000fe200078e0005 */
[----:B------:R-:W-:Y:S02]  /*f1f0*/  MOV R2, 0x1 ;  /* 0x0000000100027802 */ /* 0x000fe40000000f00 */
[----:B------:R-:W-:Y:S02]  /*f200*/  MOV R3, 0xf220 ;  /* 0x0000f22000037802 */ /* 0x000fe40000000f00 */
[----:B------:R-:W-:Y:S05]  /*f210*/  CALL.REL.NOINC `($__internal_2_$__cuda_sm70_shflsync_up_p) ;  /* 0x0000357000007944 */ /* 0x000fea0003c00000 */
[----:B------:R-:W-:Y:S01]  /*f220*/  MOV R0, R4 ;  /* 0x0000000400007202 */ /* 0x000fe20000000f00 */
[----:B------:R-:W-:Y:S05]  /*f230*/  BRA `(.L_x_155) ;  /* 0xffff123000007947 */ /* 0x000fea000383ffff */
.L_x_35:
[----:B------:R-:W-:Y:S01]  /*f240*/  IMAD.MOV.U32 R0, RZ, RZ, R5 ;  /* 0x000000ffff007224 */ /* 0x000fe200078e0005 */
[----:B------:R-:W-:Y:S02]  /*f250*/  MOV R2, 0x2 ;  /* 0x0000000200027802 */ /* 0x000fe40000000f00 */
[----:B------:R-:W-:Y:S02]  /*f260*/  MOV R3, 0xf280 ;  /* 0x0000f28000037802 */ /* 0x000fe40000000f00 */
[----:B------:R-:W-:Y:S05]  /*f270*/  CALL.REL.NOINC `($__internal_2_$__cuda_sm70_shflsync_up_p) ;  /* 0x0000351000007944 */ /* 0x000fea0003c00000 */
[----:B------:R-:W-:Y:S01]  /*f280*/  SEL R0, R4, RZ, P4 ;  /* 0x000000ff04007207 */ /* 0x000fe20002000000 */
[----:B------:R-:W-:Y:S01]  /*f290*/  IMAD.MOV.U32 R2, RZ, RZ, 0x4 ;  /* 0x00000004ff027424 */ /* 0x000fe200078e00ff */
[----:B------:R-:W-:-:S03]  /*f2a0*/  MOV R3, 0xf2d0 ;  /* 0x0000f2d000037802 */ /* 0x000fc60000000f00 */
[----:B------:R-:W-:Y:S02]  /*f2b0*/  IMAD.IADD R0, R5, 0x1, R0 ;  /* 0x0000000105007824 */ /* 0x000fe400078e0200 */
        /* <DEDUP_REMOVED lines=13> */
[----:B------:R-:W-:Y:S02]  /*f390*/  MOV R3, 0x1f ;  /* 0x0000001f00037802 */ /* 0x000fe40000000f00 */
[----:B------:R-:W-:Y:S01]  /*f3a0*/  MOV R2, 0xf3e0 ;  /* 0x0000f3e000027802 */ /* 0x000fe20000000f00 */
[----:B------:R-:W-:-:S04]  /*f3b0*/  IMAD.IADD R4, R0, 0x1, R4 ;  /* 0x0000000100047824 */ /* 0x000fc800078e0204 */
[----:B------:R-:W-:Y:S02]  /*f3c0*/  IMAD.MOV.U32 R56, RZ, RZ, R4 ;  /* 0x000000ffff387224 */ /* 0x000fe400078e0004 */
[----:B------:R-:W-:Y:S05]  /*f3d0*/  CALL.REL.NOINC `($__internal_1_$__cuda_sm70_shflsync_idx_p) ;  /* 0x0000336000007944 */ /* 0x000fea0003c00000 */
[----:B------:R-:W-:Y:S01]  /*f3e0*/  MOV R0, R58 ;  /* 0x0000003a00007202 */ /* 0x000fe20000000f00 */
[----:B------:R-:W-:Y:S05]  /*f3f0*/  BRA `(.L_x_156) ;  /* 0xffff117000007947 */ /* 0x000fea000383ffff */
.L_x_37:
[----:B------:R-:W-:Y:S02]  /*f400*/  SEL R0, RZ, 0x1, P0 ;  /* 0x00000001ff007807 */ /* 0x000fe40000000000 */
[----:B------:R-:W-:Y:S02]  /*f410*/  MOV R2, 0xf430 ;  /* 0x0000f43000027802 */ /* 0x000fe40000000f00 */
[----:B------:R-:W-:Y:S05]  /*f420*/  CALL.REL.NOINC `($__internal_3_$__cuda_sm70_votesync_ballot) ;  /* 0x000033d000007944 */ /* 0x000fea0003c00000 */
[----:B------:R-:W-:Y:S05]  /*f430*/  BRA `(.L_x_157) ;  /* 0xffff11c000007947 */ /* 0x000fea000383ffff */
.L_x_38:
[----:B------:R-:W-:Y:S01]  /*f440*/  IMAD.MOV.U32 R56, RZ, RZ, R8 ;  /* 0x000000ffff387224 */ /* 0x000fe200078e0008 */
[----:B--2---:R-:W-:Y:S01]  /*f450*/  MOV R10, R14 ;  /* 0x0000000e000a7202 */ /* 0x004fe20000000f00 */
[----:B------:R-:W-:Y:S01]  /*f460*/  IMAD.MOV.U32 R3, RZ, RZ, 0x1f ;  /* 0x0000001fff037424 */ /* 0x000fe200078e00ff */
[----:B------:R-:W-:Y:S02]  /*f470*/  MOV R2, 0xf490 ;  /* 0x0000f49000027802 */ /* 0x000fe40000000f00 */
[----:B-1----:R-:W-:Y:S05]  /*f480*/  CALL.REL.NOINC `($__internal_1_$__cuda_sm70_shflsync_idx_p) ;  /* 0x000032b000007944 */ /* 0x002fea0003c00000 */
[----:B------:R-:W-:Y:S01]  /*f490*/  IMAD.MOV.U32 R12, RZ, RZ, R58 ;  /* 0x000000ffff0c7224 */ /* 0x000fe200078e003a */
[----:B------:R-:W-:Y:S01]  /*f4a0*/  MOV R56, R7 ;  /* 0x0000000700387202 */ /* 0x000fe20000000f00 */
[----:B------:R-:W-:Y:S01]  /*f4b0*/  IMAD.MOV.U32 R6, RZ, RZ, RZ ;  /* 0x000000ffff067224 */ /* 0x000fe200078e00ff */
[----:B------:R-:W-:Y:S01]  /*f4c0*/  MOV R10, R14 ;  /* 0x0000000e000a7202 */ /* 0x000fe20000000f00 */
[----:B------:R-:W-:Y:S01]  /*f4d0*/  IMAD.MOV.U32 R3, RZ, RZ, 0x1f ;  /* 0x0000001fff037424 */ /* 0x000fe200078e00ff */
[----:B------:R-:W-:-:S02]  /*f4e0*/  MOV R2, 0xf500 ;  /* 0x0000f50000027802 */ /* 0x000fc40000000f00 */
[----:B------:R-:W-:Y:S05]  /*f4f0*/  CALL.REL.NOINC `($__internal_1_$__cuda_sm70_shflsync_idx_p) ;  /* 0x0000324000007944 */ /* 0x000fea0003c00000 */
[----:B------:R-:W-:Y:S01]  /*f500*/  MOV R11, R58 ;  /* 0x0000003a000b7202 */ /* 0x000fe20000000f00 */
[----:B------:R-:W-:Y:S05]  /*f510*/  BRA `(.L_x_158) ;  /* 0xffff113000007947 */ /* 0x000fea000383ffff */
.L_x_41:
[----:B------:R-:W-:Y:S01]  /*f520*/  IMAD.MOV.U32 R56, RZ, RZ, R4 ;  /* 0x000000ffff387224 */ /* 0x000fe200078e0004 */
[----:B------:R-:W-:-:S02]  /*f530*/  MOV R3, 0x1f ;  /* 0x0000001f00037802 */ /* 0x000fc40000000f00 */
[----:B------:R-:W-:Y:S02]  /*f540*/  MOV R2, 0xf560 ;  /* 0x0000f56000027802 */ /* 0x000fe40000000f00 */
[----:B-1234-:R-:W-:Y:S05]  /*f550*/  CALL.REL.NOINC `($__internal_1_$__cuda_sm70_shflsync_idx_p) ;  /* 0x000031e000007944 */ /* 0x01efea0003c00000 */
[----:B------:R-:W-:Y:S01]  /*f560*/  MOV R6, R58 ;  /* 0x0000003a00067202 */ /* 0x000fe20000000f00 */
[----:B------:R-:W-:Y:S05]  /*f570*/  BRA `(.L_x_40) ;  /* 0xffff113000007947 */ /* 0x000fea000383ffff */
.L_x_49:
[----:B------:R-:W-:Y:S01]  /*f580*/  IMAD.MOV.U32 R56, RZ, RZ, R5 ;  /* 0x000000ffff387224 */ /* 0x000fe200078e0005 */
[----:B------:R-:W-:Y:S01]  /*f590*/  MOV R10, RZ ;  /* 0x000000ff000a7202 */ /* 0x000fe20000000f00 */
[----:B------:R-:W-:Y:S01]  /*f5a0*/  IMAD.MOV.U32 R3, RZ, RZ, 0x181f ;  /* 0x0000181fff037424 */ /* 0x000fe200078e00ff */
[----:B------:R-:W-:Y:S02]  /*f5b0*/  MOV R2, 0xf5d0 ;  /* 0x0000f5d000027802 */ /* 0x000fe40000000f00 */
[----:B-----5:R-:W-:Y:S05]  /*f5c0*/  CALL.REL.NOINC `($__internal_1_$__cuda_sm70_shflsync_idx_p) ;  /* 0x0000317000007944 */ /* 0x020fea0003c00000 */
[----:B------:R-:W-:Y:S01]  /*f5d0*/  MOV R7, R58 ;  /* 0x0000003a00077202 */ /* 0x000fe20000000f00 */
[----:B------:R-:W-:Y:S05]  /*f5e0*/  BRA `(.L_x_159) ;  /* 0xffff2bd000007947 */ /* 0x000fea000383ffff */
.L_x_50:
[----:B------:R-:W-:Y:S01]  /*f5f0*/  IMAD.MOV.U32 R56, RZ, RZ, R6 ;  /* 0x000000ffff387224 */ /* 0x000fe200078e0006 */
[----:B------:R-:W-:Y:S01]  /*f600*/  MOV R10, RZ ;  /* 0x000000ff000a7202 */ /* 0x000fe20000000f00 */
[----:B------:R-:W-:Y:S01]  /*f610*/  IMAD.MOV.U32 R3, RZ, RZ, 0x181f ;  /* 0x0000181fff037424 */ /* 0x000fe200078e00ff */
[----:B------:R-:W-:Y:S02]  /*f620*/  MOV R2, 0xf640 ;  /* 0x0000f64000027802 */ /* 0x000fe40000000f00 */
[----:B-12--5:R-:W-:Y:S05]  /*f630*/  CALL.REL.NOINC `($__internal_1_$__cuda_sm70_shflsync_idx_p) ;  /* 0x0000310000007944 */ /* 0x026fea0003c00000 */
[----:B------:R-:W-:Y:S01]  /*f640*/  MOV R2, R58 ;  /* 0x0000003a00027202 */ /* 0x000fe20000000f00 */
[----:B------:R-:W-:Y:S05]  /*f650*/  BRA `(.L_x_160) ;  /* 0xffff2b8000007947 */ /* 0x000fea000383ffff */
.L_x_53:
[----:B------:R-:W-:Y:S01]  /*f660*/  IMAD.MOV.U32 R56, RZ, RZ, R5 ;  /* 0x000000ffff387224 */ /* 0x000fe200078e0005 */
[----:B------:R-:W-:Y:S01]  /*f670*/  MOV R10, 0x1 ;  /* 0x00000001000a7802 */ /* 0x000fe20000000f00 */
[----:B-1----:R-:W-:Y:S01]  /*f680*/  IMAD.MOV.U32 R3, RZ, RZ, 0x181f ;  /* 0x0000181fff037424 */ /* 0x002fe200078e00ff */
[----:B----4-:R-:W-:-:S02]  /*f690*/  MOV R2, 0xf6b0 ;  /* 0x0000f6b000027802 */ /* 0x010fc40000000f00 */
[----:B--2--5:R-:W-:Y:S05]  /*f6a0*/  CALL.REL.NOINC `($__internal_1_$__cuda_sm70_shflsync_idx_p) ;  /* 0x0000309000007944 */ /* 0x024fea0003c00000 */
[----:B------:R-:W-:Y:S01]  /*f6b0*/  IMAD.MOV.U32 R7, RZ, RZ, R58 ;  /* 0x000000ffff077224 */ /* 0x000fe200078e003a */
[----:B------:R-:W-:Y:S01]  /*f6c0*/  MOV R10, 0x1 ;  /* 0x00000001000a7802 */ /* 0x000fe20000000f00 */
[----:B------:R-:W-:Y:S01]  /*f6d0*/  IMAD.MOV.U32 R56, RZ, RZ, R6 ;  /* 0x000000ffff387224 */ /* 0x000fe200078e0006 */
[----:B------:R-:W-:-:S02]  /*f6e0*/  MOV R3, 0x181f ;  /* 0x0000181f00037802 */ /* 0x000fc40000000f00 */
[----:B------:R-:W-:Y:S02]  /*f6f0*/  MOV R2, 0xf710 ;  /* 0x0000f71000027802 */ /* 0x000fe40000000f00 */
[----:B------:R-:W-:Y:S05]  /*f700*/  CALL.REL.NOINC `($__internal_1_$__cuda_sm70_shflsync_idx_p) ;  /* 0x0000303000007944 */ /* 0x000fea0003c00000 */
[----:B------:R-:W-:Y:S01]  /*f710*/  MOV R2, R58 ;  /* 0x0000003a00027202 */ /* 0x000fe20000000f00 */
[----:B------:R-:W-:Y:S05]  /*f720*/  BRA `(.L_x_161) ;  /* 0xffff2c0000007947 */ /* 0x000fea000383ffff */
.L_x_56:
[----:B------:R-:W-:Y:S01]  /*f730*/  IMAD.MOV.U32 R56, RZ, RZ, R5 ;  /* 0x000000ffff387224 */ /* 0x000fe200078e0005 */
[----:B------:R-:W-:Y:S01]  /*f740*/  MOV R10, 0x2 ;  /* 0x00000002000a7802 */ /* 0x000fe20000000f00 */
[----:B-1----:R-:W-:Y:S01]  /*f750*/  IMAD.MOV.U32 R3, RZ, RZ, 0x181f ;  /* 0x0000181fff037424 */ /* 0x002fe200078e00ff */
[----:B------:R-:W-:Y:S02]  /*f760*/  MOV R2, 0xf780 ;  /* 0x0000f78000027802 */ /* 0x000fe40000000f00 */
[----:B--23-5:R-:W-:Y:S05]  /*f770*/  CALL.REL.NOINC `($__internal_1_$__cuda_sm70_shflsync_idx_p) ;  /* 0x00002fc000007944 */ /* 0x02cfea0003c00000 */
[----:B------:R-:W-:Y:S01]  /*f780*/  MOV R7, R58 ;  /* 0x0000003a00077202 */ /* 0x000fe20000000f00 */
[----:B------:R-:W-:Y:S05]  /*f790*/  BRA `(.L_x_162) ;  /* 0xffff2c7000007947 */ /* 0x000fea000383ffff */
.L_x_57:
[----:B------:R-:W-:Y:S01]  /*f7a0*/  IMAD.MOV.U32 R56, RZ, RZ, R6 ;  /* 0x000000ffff387224 */ /* 0x000fe200078e0006 */
[----:B------:R-:W-:Y:S01]  /*f7b0*/  MOV R10, 0x2 ;  /* 0x00000002000a7802 */ /* 0x000fe20000000f00 */
[----:B-1----:R-:W-:Y:S01]  /*f7c0*/  IMAD.MOV.U32 R3, RZ, RZ, 0x181f ;  /* 0x0000181fff037424 */ /* 0x002fe200078e00ff */
[----:B------:R-:W-:Y:S02]  /*f7d0*/  MOV R2, 0xf7f0 ;  /* 0x0000f7f000027802 */ /* 0x000fe40000000f00 */
[----:B--2345:R-:W-:Y:S05]  /*f7e0*/  CALL.REL.NOINC `($__internal_1_$__cuda_sm70_shflsync_idx_p) ;  /* 0x00002f5000007944 */ /* 0x03cfea0003c00000 */
[----:B------:R-:W-:Y:S01]  /*f7f0*/  MOV R2, R58 ;  /* 0x0000003a00027202 */ /* 0x000fe20000000f00 */
[----:B------:R-:W-:Y:S05]  /*f800*/  BRA `(.L_x_163) ;  /* 0xffff2c2000007947 */ /* 0x000fea000383ffff */
.L_x_60:
[----:B------:R-:W-:Y:S01]  /*f810*/  IMAD.MOV.U32 R56, RZ, RZ, R5 ;  /* 0x000000ffff387224 */ /* 0x000fe200078e0005 */
[----:B------:R-:W-:Y:S01]  /*f820*/  MOV R10, 0x3 ;  /* 0x00000003000a7802 */ /* 0x000fe20000000f00 */
[----:B--2---:R-:W-:Y:S01]  /*f830*/  IMAD.MOV.U32 R3, RZ, RZ, 0x181f ;  /* 0x0000181fff037424 */ /* 0x004fe200078e00ff */
[----:B------:R-:W-:-:S02]  /*f840*/  MOV R2, 0xf860 ;  /* 0x0000f86000027802 */ /* 0x000fc40000000f00 */
[----:B-1-345:R-:W-:Y:S05]  /*f850*/  CALL.REL.NOINC `($__internal_1_$__cuda_sm70_shflsync_idx_p) ;  /* 0x00002ee000007944 */ /* 0x03afea0003c00000 */
        /* <DEDUP_REMOVED lines=8> */
.L_x_63:
[----:B------:R-:W-:Y:S01]  /*f8e0*/  IMAD.MOV.U32 R56, RZ, RZ, R5 ;  /* 0x000000ffff387224 */ /* 0x000fe200078e0005 */
[----:B------:R-:W-:Y:S01]  /*f8f0*/  MOV R10, 0x4 ;  /* 0x00000004000a7802 */ /* 0x000fe20000000f00 */
[----:B-1----:R-:W-:Y:S01]  /*f900*/  IMAD.MOV.U32 R3, RZ, RZ, 0x181f ;  /* 0x0000181fff037424 */ /* 0x002fe200078e00ff */
[----:B--2---:R-:W-:Y:S02]  /*f910*/  MOV R2, 0xf930 ;  /* 0x0000f93000027802 */ /* 0x004fe40000000f00 */
[----:B---345:R-:W-:Y:S05]  /*f920*/  CALL.REL.NOINC `($__internal_1_$__cuda_sm70_shflsync_idx_p) ;  /* 0x00002e1000007944 */ /* 0x038fea0003c00000 */
[----:B------:R-:W-:Y:S01]  /*f930*/  MOV R7, R58 ;  /* 0x0000003a00077202 */ /* 0x000fe20000000f00 */
[----:B------:R-:W-:Y:S05]  /*f940*/  BRA `(.L_x_165) ;  /* 0xffff2cb000007947 */ /* 0x000fea000383ffff */
.L_x_64:
[----:B------:R-:W-:Y:S01]  /*f950*/  IMAD.MOV.U32 R56, RZ, RZ, R6 ;  /* 0x000000ffff387224 */ /* 0x000fe200078e0006 */
[----:B------:R-:W-:Y:S01]  /*f960*/  MOV R10, 0x4 ;  /* 0x00000004000a7802 */ /* 0x000fe20000000f00 */
[----:B------:R-:W-:Y:S01]  /*f970*/  IMAD.MOV.U32 R3, RZ, RZ, 0x181f ;  /* 0x0000181fff037424 */ /* 0x000fe200078e00ff */
[----:B--2---:R-:W-:Y:S02]  /*f980*/  MOV R2, 0xf9a0 ;  /* 0x0000f9a000027802 */ /* 0x004fe40000000f00 */
[----:B-1-345:R-:W-:Y:S05]  /*f990*/  CALL.REL.NOINC `($__internal_1_$__cuda_sm70_shflsync_idx_p) ;  /* 0x00002da000007944 */ /* 0x03afea0003c00000 */
[----:B------:R-:W-:Y:S01]  /*f9a0*/  MOV R2, R58 ;  /* 0x0000003a00027202 */ /* 0x000fe20000000f00 */
[----:B------:R-:W-:Y:S05]  /*f9b0*/  BRA `(.L_x_166) ;  /* 0xffff2c6000007947 */ /* 0x000fea000383ffff */
.L_x_67:
[----:B------:R-:W-:Y:S01]  /*f9c0*/  IMAD.MOV.U32 R56, RZ, RZ, R5 ;  /* 0x000000ffff387224 */ /* 0x000fe200078e0005 */
[----:B------:R-:W-:Y:S01]  /*f9d0*/  MOV R10, 0x5 ;  /* 0x00000005000a7802 */ /* 0x000fe20000000f00 */
[----:B-1----:R-:W-:Y:S01]  /*f9e0*/  IMAD.MOV.U32 R3, RZ, RZ, 0x181f ;  /* 0x0000181fff037424 */ /* 0x002fe200078e00ff */
[----:B------:R-:W-:-:S02]  /*f9f0*/  MOV R2, 0xfa10 ;  /* 0x0000fa1000027802 */ /* 0x000fc40000000f00 */
[----:B--2345:R-:W-:Y:S05]  /*fa00*/  CALL.REL.NOINC `($__internal_1_$__cuda_sm70_shflsync_idx_p) ;  /* 0x00002d3000007944 */ /* 0x03cfea0003c00000 */
        /* <DEDUP_REMOVED lines=8> */
.L_x_70:
[----:B------:R-:W-:Y:S01]  /*fa90*/  IMAD.MOV.U32 R56, RZ, RZ, R5 ;  /* 0x000000ffff387224 */ /* 0x000fe200078e0005 */
[----:B------:R-:W-:Y:S01]  /*faa0*/  MOV R10, 0x6 ;  /* 0x00000006000a7802 */ /* 0x000fe20000000f00 */
[----:B-1----:R-:W-:Y:S01]  /*fab0*/  IMAD.MOV.U32 R3, RZ, RZ, 0x181f ;  /* 0x0000181fff037424 */ /* 0x002fe200078e00ff */
[----:B------:R-:W-:Y:S02]  /*fac0*/  MOV R2, 0xfae0 ;  /* 0x0000fae000027802 */ /* 0x000fe40000000f00 */
[----:B--2345:R-:W-:Y:S05]  /*fad0*/  CALL.REL.NOINC `($__internal_1_$__cuda_sm70_shflsync_idx_p) ;  /* 0x00002c6000007944 */ /* 0x03cfea0003c00000 */
[----:B------:R-:W-:Y:S01]  /*fae0*/  MOV R7, R58 ;  /* 0x0000003a00077202 */ /* 0x000fe20000000f00 */
[----:B------:R-:W-:Y:S05]  /*faf0*/  BRA `(.L_x_168) ;  /* 0xffff2cf000007947 */ /* 0x000fea000383ffff */
.L_x_71:
[----:B------:R-:W-:Y:S01]  /*fb00*/  IMAD.MOV.U32 R56, RZ, RZ, R6 ;  /* 0x000000ffff387224 */ /* 0x000fe200078e0006 */
[----:B------:R-:W-:Y:S01]  /*fb10*/  MOV R10, 0x6 ;  /* 0x00000006000a7802 */ /* 0x000fe20000000f00 */
[----:B-1----:R-:W-:Y:S01]  /*fb20*/  IMAD.MOV.U32 R3, RZ, RZ, 0x181f ;  /* 0x0000181fff037424 */ /* 0x002fe200078e00ff */
[----:B------:R-:W-:Y:S02]  /*fb30*/  MOV R2, 0xfb50 ;  /* 0x0000fb5000027802 */ /* 0x000fe40000000f00 */
[----:B--2345:R-:W-:Y:S05]  /*fb40*/  CALL.REL.NOINC `($__internal_1_$__cuda_sm70_shflsync_idx_p) ;  /* 0x00002bf000007944 */ /* 0x03cfea0003c00000 */
[----:B------:R-:W-:Y:S01]  /*fb50*/  MOV R2, R58 ;  /* 0x0000003a00027202 */ /* 0x000fe20000000f00 */
[----:B------:R-:W-:Y:S05]  /*fb60*/  BRA `(.L_x_169) ;  /* 0xffff2ca000007947 */ /* 0x000fea000383ffff */
.L_x_74:
        /* <DEDUP_REMOVED lines=13> */
.L_x_77:
[----:B------:R-:W-:Y:S01]  /*fc40*/  IMAD.MOV.U32 R56, RZ, RZ, R4 ;  /* 0x000000ffff387224 */ /* 0x000fe200078e0004 */
[----:B------:R-:W-:Y:S01]  /*fc50*/  MOV R10, RZ ;  /* 0x000000ff000a7202 */ /* 0x000fe20000000f00 */
[----:B------:R-:W-:Y:S01]  /*fc60*/  IMAD.MOV.U32 R3, RZ, RZ, 0x181f ;  /* 0x0000181fff037424 */ /* 0x000fe200078e00ff */
[----:B------:R-:W-:Y:S02]  /*fc70*/  MOV R2, 0xfc90 ;  /* 0x0000fc9000027802 */ /* 0x000fe40000000f00 */
[----:B------:R-:W-:Y:S05]  /*fc80*/  CALL.REL.NOINC `($__internal_1_$__cuda_sm70_shflsync_idx_p) ;  /* 0x00002ab000007944 */ /* 0x000fea0003c00000 */
[----:B------:R-:W-:Y:S01]  /*fc90*/  MOV R7, R58 ;  /* 0x0000003a00077202 */ /* 0x000fe20000000f00 */
[----:B------:R-:W-:Y:S05]  /*fca0*/  BRA `(.L_x_171) ;  /* 0xffff495000007947 */ /* 0x000fea000383ffff */
.L_x_78:
[----:B------:R-:W-:Y:S01]  /*fcb0*/  IMAD.MOV.U32 R56, RZ, RZ, R0 ;  /* 0x000000ffff387224 */ /* 0x000fe200078e0000 */
[----:B------:R-:W-:Y:S01]  /*fcc0*/  MOV R10, RZ ;  /* 0x000000ff000a7202 */ /* 0x000fe20000000f00 */
[----:B------:R-:W-:Y:S01]  /*fcd0*/  IMAD.MOV.U32 R3, RZ, RZ, 0x181f ;  /* 0x0000181fff037424 */ /* 0x000fe200078e00ff */
[----:B------:R-:W-:Y:S02]  /*fce0*/  MOV R2, 0xfd00 ;  /* 0x0000fd0000027802 */ /* 0x000fe40000000f00 */
[----:B-12---:R-:W-:Y:S05]  /*fcf0*/  CALL.REL.NOINC `($__internal_1_$__cuda_sm70_shflsync_idx_p) ;  /* 0x00002a4000007944 */ /* 0x006fea0003c00000 */
[----:B------:R-:W-:Y:S01]  /*fd00*/  ISETP.GE.AND P1, PT, R231, c[0x0][0x1d4], PT ;  /* 0x00007500e7007a0c */ /* 0x000fe20003f26270 */
[----:B------:R-:W-:Y:S01]  /*fd10*/  IMAD.MOV.U32 R56, RZ, RZ, R4 ;  /* 0x000000ffff387224 */ /* 0x000fe200078e0004 */
[----:B------:R-:W-:Y:S01]  /*fd20*/  IADD3 R2, P2, R58, R155, RZ ;  /* 0x0000009b3a027210 */ /* 0x000fe20007f5e0ff */
[----:B------:R-:W-:Y:S01]  /*fd30*/  IMAD.MOV.U32 R10, RZ, RZ, 0x1 ;  /* 0x00000001ff0a7424 */ /* 0x000fe200078e00ff */
[----:B------:R-:W-:-:S03]  /*fd40*/  SEL R5, RZ, 0x10, P1 ;  /* 0x00000010ff057807 */ /* 0x000fc60000800000 */
[----:B------:R-:W-:-:S06]  /*fd50*/  IMAD.X R3, R7, 0x1, R36, P2 ;  /* 0x0000000107037824 */ /* 0x000fcc00010e0624 */
[----:B------:R-:W-:Y:S01]  /*fd60*/  @!PT LDS RZ, [RZ] ;  /* 0x00000000fffff984 */ /* 0x000fe20000000800 */
[----:B------:R-:W-:Y:S01]  /*fd70*/  @!PT LDS RZ, [RZ] ;  /* 0x00000000fffff984 */ /* 0x000fe20000000800 */
[----:B------:R-:W-:Y:S01]  /*fd80*/  @!PT LDS RZ, [RZ] ;  /* 0x00000000fffff984 */ /* 0x000fe20000000800 */
[----:B------:R1:W-:Y:S02]  /*fd90*/  LDGSTS.E.BYPASS.LTC128B.128 [R204+0x2900], [R2.64], !P1 ;  /* 0x0290000002cc7fae */ /* 0x0003e4000c901d46 */
[----:B-1----:R-:W-:Y:S01]  /*fda0*/  IMAD.MOV.U32 R3, RZ, RZ, 0x181f ;  /* 0x0000181fff037424 */ /* 0x002fe200078e00ff */
[----:B------:R-:W-:Y:S02]  /*fdb0*/  MOV R2, 0xfdd0 ;  /* 0x0000fdd000027802 */ /* 0x000fe40000000f00 */
[----:B------:R-:W-:Y:S05]  /*fdc0*/  CALL.REL.NOINC `($__internal_1_$__cuda_sm70_shflsync_idx_p) ;  /* 0x0000297000007944 */ /* 0x000fea0003c00000 */
[----:B------:R-:W-:Y:S01]  /*fdd0*/  IMAD.MOV.U32 R7, RZ, RZ, R58 ;  /* 0x000000ffff077224 */ /* 0x000fe200078e003a */
[----:B------:R-:W-:Y:S01]  /*fde0*/  MOV R10, 0x1 ;  /* 0x00000001000a7802 */ /* 0x000fe20000000f00 */
[----:B------:R-:W-:Y:S01]  /*fdf0*/  IMAD.MOV.U32 R56, RZ, RZ, R0 ;  /* 0x000000ffff387224 */ /* 0x000fe200078e0000 */
[----:B------:R-:W-:Y:S02]  /*fe00*/  MOV R3, 0x181f ;  /* 0x0000181f00037802 */ /* 0x000fe40000000f00 */
[----:B------:R-:W-:Y:S02]  /*fe10*/  MOV R2, 0xfe30 ;  /* 0x0000fe3000027802 */ /* 0x000fe40000000f00 */
[----:B------:R-:W-:Y:S05]  /*fe20*/  CALL.REL.NOINC `($__internal_1_$__cuda_sm70_shflsync_idx_p) ;  /* 0x0000291000007944 */ /* 0x000fea0003c00000 */
[C---:B------:R-:W-:Y:S01]  /*fe30*/  IADD3 R2, -R5.reuse, 0x10, RZ ;  /* 0x0000001005027810 */ /* 0x040fe20007ffe1ff */
[----:B------:R-:W-:Y:S01]  /*fe40*/  IMAD.MOV.U32 R56, RZ, RZ, R4 ;  /* 0x000000ffff387224 */ /* 0x000fe200078e0004 */
[----:B------:R-:W-:Y:S01]  /*fe50*/  ISETP.NE.U32.AND P3, PT, R5, RZ, PT ;  /* 0x000000ff0500720c */ /* 0x000fe20003f65070 */
[----:B------:R-:W-:Y:S01]  /*fe60*/  IMAD.MOV.U32 R10, RZ, RZ, 0x2 ;  /* 0x00000002ff0a7424 */ /* 0x000fe200078e00ff */
[----:B------:R-:W-:-:S04]  /*fe70*/  LOP3.LUT R2, R2, 0xf, RZ, 0xc0, !PT ;  /* 0x0000000f02027812 */ /* 0x000fc800078ec0ff */
[----:B------:R-:W-:-:S04]  /*fe80*/  IADD3 R2, P2, P1, R2, R58, R155 ;  /* 0x0000003a02027210 */ /* 0x000fc8000795e09b */
[----:B------:R-:W-:-:S05]  /*fe90*/  IADD3.X R3, RZ, R7, R36, P2, P1 ;  /* 0x00000007ff037210 */ /* 0x000fca00017e2424 */
[----:B------:R-:W-:Y:S01]  /*fea0*/  @!PT LDS RZ, [RZ] ;  /* 0x00000000fffff984 */ /* 0x000fe20000000800 */
[----:B------:R-:W-:Y:S01]  /*feb0*/  @!PT LDS RZ, [RZ] ;  /* 0x00000000fffff984 */ /* 0x000fe20000000800 */
[----:B------:R-:W-:Y:S01]  /*fec0*/  @!PT LDS RZ, [RZ] ;  /* 0x00000000fffff984 */ /* 0x000fe20000000800 */
[----:B------:R1:W-:Y:S02]  /*fed0*/  LDGSTS.E.BYPASS.LTC128B.128.ZFILL [R204+0x3100], [R2.64], P3 ;  /* 0x0310000002cc7fae */ /* 0x0003e40009941d46 */
        /* <DEDUP_REMOVED lines=49> */
[----:B------:R-:W-:Y:S01]  /*101f0*/  MOV R0, R58 ;  /* 0x0000003a00007202 */ /* 0x000fe20000000f00 */
[----:B------:R-:W-:Y:S05]  /*10200*/  BRA `(.L_x_172) ;  /* 0xffff457000007947 */ /* 0x000fea000383ffff */
.L_x_79:
[----:B------:R-:W-:Y:S02]  /*10210*/  MOV R3, 0x2 ;  /* 0x0000000200037802 */ /* 0x000fe40000000f00 */
[----:B------:R-:W-:-:S02]  /*10220*/  MOV R2, 0x10240 ;  /* 0x0001024000027802 */ /* 0x000fc40000000f00 */
[----:B------:R-:W-:Y:S05]  /*10230*/  CALL.REL.NOINC `($__internal_0_$__cuda_sm70_shflsync_bfly_p) ;  /* 0x000024a000007944 */ /* 0x000fea0003c00000 */
[----:B------:R-:W-:Y:S01]  /*10240*/  MOV R0, R8 ;  /* 0x0000000800007202 */ /* 0x000fe20000000f00 */
[----:B------:R-:W-:Y:S05]  /*10250*/  BRA `(.L_x_173) ;  /* 0xffff511000007947 */ /* 0x000fea000383ffff */
.L_x_80:
[----:B------:R-:W-:Y:S02]  /*10260*/  MOV R3, 0x1 ;  /* 0x0000000100037802 */ /* 0x000fe40000000f00 */
[----:B------:R-:W-:-:S02]  /*10270*/  MOV R2, 0x10290 ;  /* 0x0001029000027802 */ /* 0x000fc40000000f00 */
[----:B------:R-:W-:Y:S05]  /*10280*/  CALL.REL.NOINC `($__internal_0_$__cuda_sm70_shflsync_bfly_p) ;  /* 0x0000245000007944 */ /* 0x000fea0003c00000 */
[----:B------:R-:W-:Y:S01]  /*10290*/  FMNMX.FTZ R72, R4, R8, !PT ;  /* 0x0000000804487209 */ /* 0x000fe20007810000 */
[----:B------:R-:W-:Y:S01]  /*102a0*/  IMAD.MOV.U32 R4, RZ, RZ, R5 ;  /* 0x000000ffff047224 */ /* 0x000fe200078e0005 */
[----:B------:R-:W-:Y:S01]  /*102b0*/  MOV R2, 0x102e0 ;  /* 0x000102e000027802 */ /* 0x000fe20000000f00 */
[----:B------:R-:W-:-:S02]  /*102c0*/  IMAD.MOV.U32 R3, RZ, RZ, 0x2 ;  /* 0x00000002ff037424 */ /* 0x000fc400078e00ff */
[----:B------:R-:W-:Y:S05]  /*102d0*/  CALL.REL.NOINC `($__internal_0_$__cuda_sm70_shflsync_bfly_p) ;  /* 0x0000240000007944 */ /* 0x000fea0003c00000 */
[----:B------:R-:W-:Y:S01]  /*102e0*/  FMNMX.FTZ R5, R5, R8, !PT ;  /* 0x0000000805057209 */ /* 0x000fe20007810000 */
[----:B------:R-:W-:Y:S01]  /*102f0*/  IMAD.MOV.U32 R3, RZ, RZ, 0x1 ;  /* 0x00000001ff037424 */ /* 0x000fe200078e00ff */
[----:B------:R-:W-:-:S03]  /*10300*/  MOV R2, 0x10330 ;  /* 0x0001033000027802 */ /* 0x000fc60000000f00 */
[----:B------:R-:W-:Y:S02]  /*10310*/  IMAD.MOV.U32 R4, RZ, RZ, R5 ;  /* 0x000000ffff047224 */ /* 0x000fe400078e0005 */
[----:B------:R-:W-:Y:S05]  /*10320*/  CALL.REL.NOINC `($__internal_0_$__cuda_sm70_shflsync_bfly_p) ;  /* 0x000023b000007944 */ /* 0x000fea0003c00000 */
[----:B------:R-:W-:Y:S01]  /*10330*/  FMNMX.FTZ R71, R5, R8, !PT ;  /* 0x0000000805477209 */ /* 0x000fe20007810000 */
[----:B------:R-:W-:Y:S01]  /*10340*/  IMAD.MOV.U32 R4, RZ, RZ, R6 ;  /* 0x000000ffff047224 */ /* 0x000fe200078e0006 */
[----:B------:R-:W-:Y:S01]  /*10350*/  MOV R2, 0x10380 ;  /* 0x0001038000027802 */ /* 0x000fe20000000f00 */
[----:B------:R-:W-:Y:S02]  /*10360*/  IMAD.MOV.U32 R3, RZ, RZ, 0x2 ;  /* 0x00000002ff037424 */ /* 0x000fe400078e00ff */
        /* <DEDUP_REMOVED lines=16> */
[----:B------:R-:W-:Y:S01]  /*10470*/  MOV R14, R8 ;  /* 0x00000008000e7202 */ /* 0x000fe20000000f00 */
[----:B------:R-:W-:Y:S05]  /*10480*/  BRA `(.L_x_174) ;  /* 0xffff4fd000007947 */ /* 0x000fea000383ffff */
.L_x_82:
[----:B-1--4-:R-:W-:Y:S01]  /*10490*/  MOV R3, 0x181f ;  /* 0x0000181f00037802 */ /* 0x012fe20000000f00 */
[----:B------:R-:W-:Y:S01]  /*104a0*/  IMAD.MOV.U32 R10, RZ, RZ, RZ ;  /* 0x000000ffff0a7224 */ /* 0x000fe200078e00ff */
[----:B------:R-:W-:Y:S02]  /*104b0*/  MOV R2, 0x104d0 ;  /* 0x000104d000027802 */ /* 0x000fe40000000f00 */
[----:B------:R-:W-:Y:S05]  /*104c0*/  CALL.REL.NOINC `($__internal_1_$__cuda_sm70_shflsync_idx_p) ;  /* 0x0000227000007944 */ /* 0x000fea0003c00000 */
[----:B------:R-:W-:-:S05]  /*104d0*/  BRA `(.L_x_175) ;  /* 0xffff6b9000007947 */ /* 0x000fca000383ffff */
.L_x_85:
[----:B------:R-:W-:Y:S01]  /*104e0*/  MOV R10, RZ ;  /* 0x000000ff000a7202 */ /* 0x000fe20000000f00 */
[----:B------:R-:W-:Y:S01]  /*104f0*/  IMAD.MOV.U32 R56, RZ, RZ, R5 ;  /* 0x000000ffff387224 */ /* 0x000fe200078e0005 */
[----:B------:R-:W-:Y:S01]  /*10500*/  MOV R2, 0x10530 ;  /* 0x0001053000027802 */ /* 0x000fe20000000f00 */
[----:B------:R-:W-:Y:S02]  /*10510*/  IMAD.MOV.U32 R3, RZ, RZ, 0x181f ;  /* 0x0000181fff037424 */ /* 0x000fe400078e00ff */
[----:B------:R-:W-:Y:S05]  /*10520*/  CALL.REL.NOINC `($__internal_1_$__cuda_sm70_shflsync_idx_p) ;  /* 0x0000221000007944 */ /* 0x000fea0003c00000 */
[----:B------:R-:W-:Y:S01]  /*10530*/  MOV R9, R58 ;  /* 0x0000003a00097202 */ /* 0x000fe20000000f00 */
[----:B------:R-:W-:-:S05]  /*10540*/  BRA `(.L_x_176) ;  /* 0xffff7ff000007947 */ /* 0x000fca000383ffff */
.L_x_86:
[----:B------:R-:W-:Y:S01]  /*10550*/  MOV R10, RZ ;  /* 0x000000ff000a7202 */ /* 0x000fe20000000f00 */
[----:B------:R-:W-:Y:S01]  /*10560*/  IMAD.MOV.U32 R56, RZ, RZ, R4 ;  /* 0x000000ffff387224 */ /* 0x000fe200078e0004 */
[----:B------:R-:W-:Y:S01]  /*10570*/  MOV R2, 0x105a0 ;  /* 0x000105a000027802 */ /* 0x000fe20000000f00 */
[----:B------:R-:W-:Y:S02]  /*10580*/  IMAD.MOV.U32 R3, RZ, RZ, 0x181f ;  /* 0x0000181fff037424 */ /* 0x000fe400078e00ff */
[----:B-12---:R-:W-:Y:S05]  /*10590*/  CALL.REL.NOINC `($__internal_1_$__cuda_sm70_shflsync_idx_p) ;  /* 0x000021a000007944 */ /* 0x006fea0003c00000 */
[C---:B------:R-:W-:Y:S01]  /*105a0*/  IADD3 R2, -R198.reuse, 0x10, RZ ;  /* 0x00000010c6027810 */ /* 0x040fe20007ffe1ff */
[----:B------:R-:W-:Y:S01]  /*105b0*/  IMAD.MOV.U32 R56, RZ, RZ, R5 ;  /* 0x000000ffff387224 */ /* 0x000fe200078e0005 */
[----:B------:R-:W-:Y:S01]  /*105c0*/  ISETP.NE.U32.AND P1, PT, R198, RZ, PT ;  /* 0x000000ffc600720c */ /* 0x000fe20003f25070 */
[----:B------:R-:W-:Y:S01]  /*105d0*/  IMAD.MOV.U32 R10, RZ, RZ, 0x1 ;  /* 0x00000001ff0a7424 */ /* 0x000fe200078e00ff */
[----:B------:R-:W-:Y:S04]  /*105e0*/  LOP3.LUT R2, R2, 0xf, RZ, 0xc0, !PT ;  /* 0x0000000f02027812 */ /* 0x000fe800078ec0ff */
[----:B------:R-:W-:Y:S04]  /*105f0*/  IADD3 R2, P3, P2, R2, R58, R17 ;  /* 0x0000003a02027210 */ /* 0x000fe80007a7e011 */
[----:B------:R-:W-:Y:S05]  /*10600*/  IADD3.X R3, RZ, R9, R6, P3, P2 ;  /* 0x00000009ff037210 */ /* 0x000fea0001fe4406 */
[----:B------:R-:W-:Y:S01]  /*10610*/  @!PT LDS RZ, [RZ] ;  /* 0x00000000fffff984 */ /* 0x000fe20000000800 */
[----:B------:R-:W-:Y:S01]  /*10620*/  @!PT LDS RZ, [RZ] ;  /* 0x00000000fffff984 */ /* 0x000fe20000000800 */
[----:B------:R-:W-:Y:S01]  /*10630*/  @!PT LDS RZ, [RZ] ;  /* 0x00000000fffff984 */ /* 0x000fe20000000800 */
[----:B------:R1:W-:Y:S02]  /*10640*/  LDGSTS.E.BYPASS.LTC128B.128.ZFILL [R204+0x2900], [R2.64], P1 ;  /* 0x0290000002cc7fae */ /* 0x0003e40008941d46 */
[----:B-1----:R-:W-:Y:S01]  /*10650*/  MOV R2, 0x10680 ;  /* 0x0001068000027802 */ /* 0x002fe20000000f00 */
[----:B------:R-:W-:Y:S04]  /*10660*/  IMAD.MOV.U32 R3, RZ, RZ, 0x181f ;  /* 0x0000181fff037424 */ /* 0x000fe800078e00ff */
[----:B------:R-:W-:Y:S05]  /*10670*/  CALL.REL.NOINC `($__internal_1_$__cuda_sm70_shflsync_idx_p) ;  /* 0x000020c000007944 */ /* 0x000fea0003c00000 */
[----:B------:R-:W-:Y:S01]  /*10680*/  MOV R10, 0x1 ;  /* 0x00000001000a7802 */ /* 0x000fe20000000f00 */
[----:B------:R-:W-:Y:S01]  /*10690*/  IMAD.MOV.U32 R7, RZ, RZ, R58 ;  /* 0x000000ffff077224 */ /* 0x000fe200078e003a */
[----:B------:R-:W-:Y:S01]  /*106a0*/  MOV R3, 0x181f ;  /* 0x0000181f00037802 */ /* 0x000fe20000000f00 */
[----:B------:R-:W-:Y:S01]  /*106b0*/  IMAD.MOV.U32 R56, RZ, RZ, R4 ;  /* 0x000000ffff387224 */ /* 0x000fe200078e0004 */
[----:B------:R-:W-:Y:S02]  /*106c0*/  MOV R2, 0x106e0 ;  /* 0x000106e000027802 */ /* 0x000fe40000000f00 */
[----:B------:R-:W-:Y:S05]  /*106d0*/  CALL.REL.NOINC `($__internal_1_$__cuda_sm70_shflsync_idx_p) ;  /* 0x0000206000007944 */ /* 0x000fea0003c00000 */
        /* <DEDUP_REMOVED lines=60> */
[----:B------:R-:W-:Y:S01]  /*10aa0*/  MOV R4, R58 ;  /* 0x0000003a00047202 */ /* 0x000fe20000000f00 */
[----:B------:R-:W-:-:S05]  /*10ab0*/  BRA `(.L_x_177) ;  /* 0xffff7c1000007947 */ /* 0x000fca000383ffff */
.L_x_87:
[----:B------:R-:W-:Y:S02]  /*10ac0*/  MOV R3, 0x2 ;  /* 0x0000000200037802 */ /* 0x000fe40000000f00 */
[----:B------:R-:W-:Y:S02]  /*10ad0*/  MOV R2, 0x10af0 ;  /* 0x00010af000027802 */ /* 0x000fe40000000f00 */
[----:B------:R-:W-:Y:S05]  /*10ae0*/  CALL.REL.NOINC `($__internal_0_$__cuda_sm70_shflsync_bfly_p) ;  /* 0x00001bf000007944 */ /* 0x000fea0003c00000 */
[----:B------:R-:W-:Y:S01]  /*10af0*/  FMNMX.FTZ R4, R4, R8, !PT ;  /* 0x0000000804047209 */ /* 0x000fe20007810000 */
[----:B------:R-:W-:Y:S01]  /*10b00*/  IMAD.MOV.U32 R3, RZ, RZ, 0x1 ;  /* 0x00000001ff037424 */ /* 0x000fe200078e00ff */
[----:B------:R-:W-:Y:S02]  /*10b10*/  MOV R2, 0x10b30 ;  /* 0x00010b3000027802 */ /* 0x000fe40000000f00 */
[----:B------:R-:W-:Y:S05]  /*10b20*/  CALL.REL.NOINC `($__internal_0_$__cuda_sm70_shflsync_bfly_p) ;  /* 0x00001bb000007944 */ /* 0x000fea0003c00000 */
[----:B------:R-:W-:Y:S01]  /*10b30*/  IMAD.MOV.U32 R3, RZ, RZ, 0x2 ;  /* 0x00000002ff037424 */ /* 0x000fe200078e00ff */
[----:B------:R-:W-:Y:S01]  /*10b40*/  FMNMX.FTZ R72, R4, R8, !PT ;  /* 0x0000000804487209 */ /* 0x000fe20007810000 */
[----:B------:R-:W-:Y:S01]  /*10b50*/  IMAD.MOV.U32 R4, RZ, RZ, R5 ;  /* 0x000000ffff047224 */ /* 0x000fe200078e0005 */
        /* <DEDUP_REMOVED lines=24> */
[----:B------:R-:W-:Y:S01]  /*10ce0*/  MOV R2, R8 ;  /* 0x0000000800027202 */ /* 0x000fe20000000f00 */
[----:B------:R-:W-:-:S05]  /*10cf0*/  BRA `(.L_x_178) ;  /* 0xffff808000007947 */ /* 0x000fca000383ffff */
.L_x_89:
[----:B-1----:R1:W5:Y:S01]  /*10d00*/  LDL R4, [R1] ;  /* 0x0000000001047983 */ /* 0x0023620000100800 */
[----:B------:R-:W-:-:S02]  /*10d10*/  MOV R3, 0x2 ;  /* 0x0000000200037802 */ /* 0x000fc40000000f00 */
[----:B------:R-:W-:Y:S02]  /*10d20*/  MOV R2, 0x10d40 ;  /* 0x00010d4000027802 */ /* 0x000fe40000000f00 */
[----:B-1---5:R-:W-:Y:S05]  /*10d30*/  CALL.REL.NOINC `($__internal_0_$__cuda_sm70_shflsync_bfly_p) ;  /* 0x000019a000007944 */ /* 0x022fea0003c00000 */
[----:B------:R-:W2:Y:S01]  /*10d40*/  LDL.LU R0, [R1] ;  /* 0x0000000001007983 */ /* 0x000ea20000300800 */
[----:B------:R-:W-:Y:S02]  /*10d50*/  MOV R3, 0x1 ;  /* 0x0000000100037802 */ /* 0x000fe40000000f00 */
[----:B------:R-:W-:Y:S01]  /*10d60*/  MOV R2, 0x10da0 ;  /* 0x00010da000027802 */ /* 0x000fe20000000f00 */
[----:B--2---:R-:W-:-:S05]  /*10d70*/  FADD.FTZ R5, R0, R8 ;  /* 0x0000000800057221 */ /* 0x004fca0000010000 */
[----:B------:R-:W-:Y:S02]  /*10d80*/  MOV R4, R5 ;  /* 0x0000000500047202 */ /* 0x000fe40000000f00 */
[----:B------:R-:W-:Y:S05]  /*10d90*/  CALL.REL.NOINC `($__internal_0_$__cuda_sm70_shflsync_bfly_p) ;  /* 0x0000194000007944 */ /* 0x000fea0003c00000 */
[----:B------:R1:W5:Y:S01]  /*10da0*/  LDL R4, [R1+0x4] ;  /* 0x0000040001047983 */ /* 0x0003620000100800 */
[----:B------:R-:W-:Y:S01]  /*10db0*/  FADD.FTZ R5, R5, R8 ;  /* 0x0000000805057221 */ /* 0x000fe20000010000 */
[----:B------:R-:W-:Y:S02]  /*10dc0*/  MOV R3, 0x2 ;  /* 0x0000000200037802 */ /* 0x000fe40000000f00 */
[----:B------:R-:W-:Y:S02]  /*10dd0*/  MOV R2, 0x10df0 ;  /* 0x00010df000027802 */ /* 0x000fe40000000f00 */
[----:B-1---5:R-:W-:Y:S05]  /*10de0*/  CALL.REL.NOINC `($__internal_0_$__cuda_sm70_shflsync_bfly_p) ;  /* 0x000018f000007944 */ /* 0x022fea0003c00000 */
[----:B------:R-:W2:Y:S01]  /*10df0*/  LDL.LU R0, [R1+0x4] ;  /* 0x0000040001007983 */ /* 0x000ea20000300800 */
        /* <DEDUP_REMOVED lines=24> */
[----:B--2---:R-:W-:Y:S02]  /*10f80*/  FADD.FTZ R4, R0, R8 ;  /* 0x0000000800047221 */ /* 0x004fe40000010000 */
[----:B------:R-:W-:Y:S05]  /*10f90*/  CALL.REL.NOINC `($__internal_0_$__cuda_sm70_shflsync_bfly_p) ;  /* 0x0000174000007944 */ /* 0x000fea0003c00000 */
[----:B------:R-:W-:Y:S05]  /*10fa0*/  BRA `(.L_x_179) ;  /* 0xffff9dd000007947 */ /* 0x000fea000383ffff */
.L_x_96:
[----:B-1234-:R-:W-:Y:S01]  /*10fb0*/  IMAD.MOV.U32 R56, RZ, RZ, R5 ;  /* 0x000000ffff387224 */ /* 0x01efe200078e0005 */
[----:B------:R-:W-:Y:S01]  /*10fc0*/  MOV R10, RZ ;  /* 0x000000ff000a7202 */ /* 0x000fe20000000f00 */
[----:B------:R-:W-:Y:S01]  /*10fd0*/  IMAD.MOV.U32 R3, RZ, RZ, 0x181f ;  /* 0x0000181fff037424 */ /* 0x000fe200078e00ff */
[----:B------:R-:W-:-:S02]  /*10fe0*/  MOV R2, 0x11000 ;  /* 0x0001100000027802 */ /* 0x000fc40000000f00 */
[----:B------:R-:W-:Y:S05]  /*10ff0*/  CALL.REL.NOINC `($__internal_1_$__cuda_sm70_shflsync_idx_p) ;  /* 0x0000174000007944 */ /* 0x000fea0003c00000 */
[----:B------:R-:W-:Y:S01]  /*11000*/  MOV R7, R58 ;  /* 0x0000003a00077202 */ /* 0x000fe20000000f00 */
[----:B------:R-:W-:Y:S05]  /*11010*/  BRA `(.L_x_180) ;  /* 0xffffb3c000007947 */ /* 0x000fea000383ffff */
.L_x_97:
[----:B------:R-:W-:Y:S01]  /*11020*/  IMAD.MOV.U32 R56, RZ, RZ, R6 ;  /* 0x000000ffff387224 */ /* 0x000fe200078e0006 */
[----:B------:R-:W-:Y:S01]  /*11030*/  MOV R10, RZ ;  /* 0x000000ff000a7202 */ /* 0x000fe20000000f00 */
[----:B------:R-:W-:Y:S01]  /*11040*/  IMAD.MOV.U32 R3, RZ, RZ, 0x181f ;  /* 0x0000181fff037424 */ /* 0x000fe200078e00ff */
[----:B------:R-:W-:-:S02]  /*11050*/  MOV R2, 0x11070 ;  /* 0x0001107000027802 */ /* 0x000fc40000000f00 */
[----:B-12---:R-:W-:Y:S05]  /*11060*/  CALL.REL.NOINC `($__internal_1_$__cuda_sm70_shflsync_idx_p) ;  /* 0x000016d000007944 */ /* 0x006fea0003c00000 */
[----:B------:R-:W-:Y:S01]  /*11070*/  MOV R2, R58 ;  /* 0x0000003a00027202 */ /* 0x000fe20000000f00 */
[----:B------:R-:W-:Y:S05]  /*11080*/  BRA `(.L_x_181) ;  /* 0xffffb37000007947 */ /* 0x000fea000383ffff */
.L_x_98:
[----:B------:R-:W-:Y:S01]  /*11090*/  IMAD.MOV.U32 R56, RZ, RZ, R5 ;  /* 0x000000ffff387224 */ /* 0x000fe200078e0005 */
[----:B------:R-:W-:Y:S01]  /*110a0*/  MOV R10, 0x1 ;  /* 0x00000001000a7802 */ /* 0x000fe20000000f00 */
[----:B--2---:R-:W-:Y:S01]  /*110b0*/  IMAD.MOV.U32 R3, RZ, RZ, 0x181f ;  /* 0x0000181fff037424 */ /* 0x004fe200078e00ff */
[----:B------:R-:W-:-:S02]  /*110c0*/  MOV R2, 0x110e0 ;  /* 0x000110e000027802 */ /* 0x000fc40000000f00 */
[----:B-1-3--:R-:W-:Y:S05]  /*110d0*/  CALL.REL.NOINC `($__internal_1_$__cuda_sm70_shflsync_idx_p) ;  /* 0x0000166000007944 */ /* 0x00afea0003c00000 */
        /* <DEDUP_REMOVED lines=8> */
.L_x_99:
[----:B------:R-:W-:Y:S01]  /*11160*/  IMAD.MOV.U32 R56, RZ, RZ, R5 ;  /* 0x000000ffff387224 */ /* 0x000fe200078e0005 */
[----:B------:R-:W-:Y:S01]  /*11170*/  MOV R10, 0x2 ;  /* 0x00000002000a7802 */ /* 0x000fe20000000f00 */
[----:B-1----:R-:W-:Y:S01]  /*11180*/  IMAD.MOV.U32 R3, RZ, RZ, 0x181f ;  /* 0x0000181fff037424 */ /* 0x002fe200078e00ff */
[----:B------:R-:W-:Y:S02]  /*11190*/  MOV R2, 0x111b0 ;  /* 0x000111b000027802 */ /* 0x000fe40000000f00 */
[----:B---34-:R-:W-:Y:S05]  /*111a0*/  CALL.REL.NOINC `($__internal_1_$__cuda_sm70_shflsync_idx_p) ;  /* 0x0000159000007944 */ /* 0x018fea0003c00000 */
[----:B------:R-:W-:Y:S01]  /*111b0*/  MOV R7, R58 ;  /* 0x0000003a00077202 */ /* 0x000fe20000000f00 */
[----:B------:R-:W-:Y:S05]  /*111c0*/  BRA `(.L_x_183) ;  /* 0xffffb39000007947 */ /* 0x000fea000383ffff */
.L_x_100:
[----:B------:R-:W-:Y:S01]  /*111d0*/  IMAD.MOV.U32 R56, RZ, RZ, R6 ;  /* 0x000000ffff387224 */ /* 0x000fe200078e0006 */
[----:B------:R-:W-:Y:S01]  /*111e0*/  MOV R10, 0x2 ;  /* 0x00000002000a7802 */ /* 0x000fe20000000f00 */
[----:B-1----:R-:W-:Y:S01]  /*111f0*/  IMAD.MOV.U32 R3, RZ, RZ, 0x181f ;  /* 0x0000181fff037424 */ /* 0x002fe200078e00ff */
[----:B------:R-:W-:Y:S02]  /*11200*/  MOV R2, 0x11220 ;  /* 0x0001122000027802 */ /* 0x000fe40000000f00 */
[----:B--234-:R-:W-:Y:S05]  /*11210*/  CALL.REL.NOINC `($__internal_1_$__cuda_sm70_shflsync_idx_p) ;  /* 0x0000152000007944 */ /* 0x01cfea0003c00000 */
[----:B------:R-:W-:Y:S01]  /*11220*/  MOV R2, R58 ;  /* 0x0000003a00027202 */ /* 0x000fe20000000f00 */
[----:B------:R-:W-:Y:S05]  /*11230*/  BRA `(.L_x_184) ;  /* 0xffffb34000007947 */ /* 0x000fea000383ffff */
.L_x_101:
[----:B------:R-:W-:Y:S01]  /*11240*/  IMAD.MOV.U32 R56, RZ, RZ, R5 ;  /* 0x000000ffff387224 */ /* 0x000fe200078e0005 */
[----:B------:R-:W-:Y:S01]  /*11250*/  MOV R10, 0x3 ;  /* 0x00000003000a7802 */ /* 0x000fe20000000f00 */
[----:B--2---:R-:W-:Y:S01]  /*11260*/  IMAD.MOV.U32 R3, RZ, RZ, 0x181f ;  /* 0x0000181fff037424 */ /* 0x004fe200078e00ff */
[----:B------:R-:W-:-:S02]  /*11270*/  MOV R2, 0x11290 ;  /* 0x0001129000027802 */ /* 0x000fc40000000f00 */
[----:B-1-34-:R-:W-:Y:S05]  /*11280*/  CALL.REL.NOINC `($__internal_1_$__cuda_sm70_shflsync_idx_p) ;  /* 0x000014b000007944 */ /* 0x01afea0003c00000 */
        /* <DEDUP_REMOVED lines=8> */
.L_x_102:
[----:B------:R-:W-:Y:S01]  /*11310*/  IMAD.MOV.U32 R56, RZ, RZ, R5 ;  /* 0x000000ffff387224 */ /* 0x000fe200078e0005 */
[----:B------:R-:W-:Y:S01]  /*11320*/  MOV R10, 0x4 ;  /* 0x00000004000a7802 */ /* 0x000fe20000000f00 */
[----:B--2---:R-:W-:Y:S01]  /*11330*/  IMAD.MOV.U32 R3, RZ, RZ, 0x181f ;  /* 0x0000181fff037424 */ /* 0x004fe200078e00ff */
[----:B------:R-:W-:Y:S02]  /*11340*/  MOV R2, 0x11360 ;  /* 0x0001136000027802 */ /* 0x000fe40000000f00 */
[----:B-1-34-:R-:W-:Y:S05]  /*11350*/  CALL.REL.NOINC `($__internal_1_$__cuda_sm70_shflsync_idx_p) ;  /* 0x000013e000007944 */ /* 0x01afea0003c00000 */
[----:B------:R-:W-:Y:S01]  /*11360*/  MOV R7, R58 ;  /* 0x0000003a00077202 */ /* 0x000fe20000000f00 */
[----:B------:R-:W-:Y:S05]  /*11370*/  BRA `(.L_x_186) ;  /* 0xffffb31000007947 */ /* 0x000fea000383ffff */
.L_x_103:
[----:B------:R-:W-:Y:S01]  /*11380*/  IMAD.MOV.U32 R56, RZ, RZ, R6 ;  /* 0x000000ffff387224 */ /* 0x000fe200078e0006 */
[----:B------:R-:W-:Y:S01]  /*11390*/  MOV R10, 0x4 ;  /* 0x00000004000a7802 */ /* 0x000fe20000000f00 */
[----:B--2---:R-:W-:Y:S01]  /*113a0*/  IMAD.MOV.U32 R3, RZ, RZ, 0x181f ;  /* 0x0000181fff037424 */ /* 0x004fe200078e00ff */
[----:B------:R-:W-:Y:S02]  /*113b0*/  MOV R2, 0x113d0 ;  /* 0x000113d000027802 */ /* 0x000fe40000000f00 */
[----:B-1-34-:R-:W-:Y:S05]  /*113c0*/  CALL.REL.NOINC `($__internal_1_$__cuda_sm70_shflsync_idx_p) ;  /* 0x0000137000007944 */ /* 0x01afea0003c00000 */
[----:B------:R-:W-:Y:S01]  /*113d0*/  MOV R2, R58 ;  /* 0x0000003a00027202 */ /* 0x000fe20000000f00 */
[----:B------:R-:W-:Y:S05]  /*113e0*/  BRA `(.L_x_187) ;  /* 0xffffb2c000007947 */ /* 0x000fea000383ffff */
.L_x_104:
[----:B------:R-:W-:Y:S01]  /*113f0*/  IMAD.MOV.U32 R56, RZ, RZ, R5 ;  /* 0x000000ffff387224 */ /* 0x000fe200078e0005 */
[----:B------:R-:W-:Y:S01]  /*11400*/  MOV R10, 0x5 ;  /* 0x00000005000a7802 */ /* 0x000fe20000000f00 */
[----:B-1----:R-:W-:Y:S01]  /*11410*/  IMAD.MOV.U32 R3, RZ, RZ, 0x181f ;  /* 0x0000181fff037424 */ /* 0x002fe200078e00ff */
[----:B------:R-:W-:-:S02]  /*11420*/  MOV R2, 0x11440 ;  /* 0x0001144000027802 */ /* 0x000fc40000000f00 */
[----:B--234-:R-:W-:Y:S05]  /*11430*/  CALL.REL.NOINC `($__internal_1_$__cuda_sm70_shflsync_idx_p) ;  /* 0x0000130000007944 */ /* 0x01cfea0003c00000 */
        /* <DEDUP_REMOVED lines=8> */
.L_x_105:
[----:B------:R-:W-:Y:S01]  /*114c0*/  IMAD.MOV.U32 R56, RZ, RZ, R5 ;  /* 0x000000ffff387224 */ /* 0x000fe200078e0005 */
[----:B------:R-:W-:Y:S01]  /*114d0*/  MOV R10, 0x6 ;  /* 0x00000006000a7802 */ /* 0x000fe20000000f00 */
[----:B--2---:R-:W-:Y:S01]  /*114e0*/  IMAD.MOV.U32 R3, RZ, RZ, 0x181f ;  /* 0x0000181fff037424 */ /* 0x004fe200078e00ff */
[----:B------:R-:W-:Y:S02]  /*114f0*/  MOV R2, 0x11510 ;  /* 0x0001151000027802 */ /* 0x000fe40000000f00 */
[----:B-1--4-:R-:W-:Y:S05]  /*11500*/  CALL.REL.NOINC `($__internal_1_$__cuda_sm70_shflsync_idx_p) ;  /* 0x0000123000007944 */ /* 0x012fea0003c00000 */
[----:B------:R-:W-:Y:S01]  /*11510*/  MOV R7, R58 ;  /* 0x0000003a00077202 */ /* 0x000fe20000000f00 */
[----:B------:R-:W-:Y:S05]  /*11520*/  BRA `(.L_x_189) ;  /* 0xffffb29000007947 */ /* 0x000fea000383ffff */
.L_x_106:
[----:B------:R-:W-:Y:S01]  /*11530*/  IMAD.MOV.U32 R56, RZ, RZ, R6 ;  /* 0x000000ffff387224 */ /* 0x000fe200078e0006 */
[----:B------:R-:W-:Y:S01]  /*11540*/  MOV R10, 0x6 ;  /* 0x00000006000a7802 */ /* 0x000fe20000000f00 */
[----:B--2---:R-:W-:Y:S01]  /*11550*/  IMAD.MOV.U32 R3, RZ, RZ, 0x181f ;  /* 0x0000181fff037424 */ /* 0x004fe200078e00ff */
[----:B------:R-:W-:Y:S02]  /*11560*/  MOV R2, 0x11580 ;  /* 0x0001158000027802 */ /* 0x000fe40000000f00 */
[----:B-1-34-:R-:W-:Y:S05]  /*11570*/  CALL.REL.NOINC `($__internal_1_$__cuda_sm70_shflsync_idx_p) ;  /* 0x000011c000007944 */ /* 0x01afea0003c00000 */
[----:B------:R-:W-:Y:S01]  /*11580*/  MOV R2, R58 ;  /* 0x0000003a00027202 */ /* 0x000fe20000000f00 */
[----:B------:R-:W-:Y:S05]  /*11590*/  BRA `(.L_x_190) ;  /* 0xffffb24000007947 */ /* 0x000fea000383ffff */
.L_x_107:
[----:B------:R-:W-:Y:S01]  /*115a0*/  IMAD.MOV.U32 R56, RZ, RZ, R5 ;  /* 0x000000ffff387224 */ /* 0x000fe200078e0005 */
[----:B------:R-:W-:Y:S01]  /*115b0*/  MOV R10, 0x7 ;  /* 0x00000007000a7802 */ /* 0x000fe20000000f00 */
[----:B-1----:R-:W-:Y:S01]  /*115c0*/  IMAD.MOV.U32 R3, RZ, RZ, 0x181f ;  /* 0x0000181fff037424 */ /* 0x002fe200078e00ff */
[----:B------:R-:W-:-:S02]  /*115d0*/  MOV R2, 0x115f0 ;  /* 0x000115f000027802 */ /* 0x000fc40000000f00 */
[----:B--2-4-:R-:W-:Y:S05]  /*115e0*/  CALL.REL.NOINC `($__internal_1_$__cuda_sm70_shflsync_idx_p) ;  /* 0x0000115000007944 */ /* 0x014fea0003c00000 */
        /* <DEDUP_REMOVED lines=8> */
.L_x_109:
[----:B------:R-:W-:Y:S01]  /*11670*/  IMAD.MOV.U32 R56, RZ, RZ, R5 ;  /* 0x000000ffff387224 */ /* 0x000fe200078e0005 */
[----:B------:R-:W-:Y:S01]  /*11680*/  MOV R10, RZ ;  /* 0x000000ff000a7202 */ /* 0x000fe20000000f00 */
[----:B------:R-:W-:Y:S01]  /*11690*/  IMAD.MOV.U32 R3, RZ, RZ, 0x1c1f ;  /* 0x00001c1fff037424 */ /* 0x000fe200078e00ff */
[----:B------:R-:W-:Y:S02]  /*116a0*/  MOV R2, 0x116c0 ;  /* 0x000116c000027802 */ /* 0x000fe40000000f00 */
[----:B------:R-:W-:Y:S05]  /*116b0*/  CALL.REL.NOINC `($__internal_1_$__cuda_sm70_shflsync_idx_p) ;  /* 0x0000108000007944 */ /* 0x000fea0003c00000 */
[----:B------:R-:W-:Y:S01]  /*116c0*/  MOV R4, R58 ;  /* 0x0000003a00047202 */ /* 0x000fe20000000f00 */
[----:B------:R-:W-:Y:S05]  /*116d0*/  BRA `(.L_x_192) ;  /* 0xffffb43000007947 */ /* 0x000fea000383ffff */
.L_x_110:
[----:B------:R-:W-:Y:S01]  /*116e0*/  IMAD.MOV.U32 R56, RZ, RZ, R12 ;  /* 0x000000ffff387224 */ /* 0x000fe200078e000c */
[----:B------:R-:W-:Y:S01]  /*116f0*/  MOV R10, RZ ;  /* 0x000000ff000a7202 */ /* 0x000fe20000000f00 */
[----:B------:R-:W-:Y:S01]  /*11700*/  IMAD.MOV.U32 R3, RZ, RZ, 0x1c1f ;  /* 0x00001c1fff037424 */ /* 0x000fe200078e00ff */
[----:B------:R-:W-:Y:S02]  /*11710*/  MOV R2, 0x11730 ;  /* 0x0001173000027802 */ /* 0x000fe40000000f00 */
[----:B-12---:R-:W-:Y:S05]  /*11720*/  CALL.REL.NOINC `($__internal_1_$__cuda_sm70_shflsync_idx_p) ;  /* 0x0000101000007944 */ /* 0x006fea0003c00000 */
[----:B------:R-:W-:Y:S01]  /*11730*/  MOV R0, R58 ;  /* 0x0000003a00007202 */ /* 0x000fe20000000f00 */
[----:B------:R-:W-:Y:S05]  /*11740*/  BRA `(.L_x_193) ;  /* 0xffffb3e000007947 */ /* 0x000fea000383ffff */
.L_x_113:
        /* <DEDUP_REMOVED lines=13> */
.L_x_116:
[----:B------:R-:W-:Y:S01]  /*11820*/  IMAD.MOV.U32 R56, RZ, RZ, R5 ;  /* 0x000000ffff387224 */ /* 0x000fe200078e0005 */
[----:B---3--:R-:W-:Y:S01]  /*11830*/  MOV R10, 0x2 ;  /* 0x00000002000a7802 */ /* 0x008fe20000000f00 */
[----:B------:R-:W-:Y:S01]  /*11840*/  IMAD.MOV.U32 R3, RZ, RZ, 0x1c1f ;  /* 0x00001c1fff037424 */ /* 0x000fe200078e00ff */
[----:B------:R-:W-:Y:S02]  /*11850*/  MOV R2, 0x11870 ;  /* 0x0001187000027802 */ /* 0x000fe40000000f00 */
[----:B-12-4-:R-:W-:Y:S05]  /*11860*/  CALL.REL.NOINC `($__internal_1_$__cuda_sm70_shflsync_idx_p) ;  /* 0x00000ed000007944 */ /* 0x016fea0003c00000 */
[----:B------:R-:W-:Y:S01]  /*11870*/  MOV R4, R58 ;  /* 0x0000003a00047202 */ /* 0x000fe20000000f00 */
[----:B------:R-:W-:Y:S05]  /*11880*/  BRA `(.L_x_195) ;  /* 0xffffb95000007947 */ /* 0x000fea000383ffff */
.L_x_117:
[----:B------:R-:W-:Y:S01]  /*11890*/  IMAD.MOV.U32 R56, RZ, RZ, R12 ;  /* 0x000000ffff387224 */ /* 0x000fe200078e000c */
[----:B---3--:R-:W-:Y:S01]  /*118a0*/  MOV R10, 0x2 ;  /* 0x00000002000a7802 */ /* 0x008fe20000000f00 */
[----:B------:R-:W-:Y:S01]  /*118b0*/  IMAD.MOV.U32 R3, RZ, RZ, 0x1c1f ;  /* 0x00001c1fff037424 */ /* 0x000fe200078e00ff */
[----:B------:R-:W-:Y:S02]  /*118c0*/  MOV R2, 0x118e0 ;  /* 0x000118e000027802 */ /* 0x000fe40000000f00 */
[----:B-12-4-:R-:W-:Y:S05]  /*118d0*/  CALL.REL.NOINC `($__internal_1_$__cuda_sm70_shflsync_idx_p) ;  /* 0x00000e6000007944 */ /* 0x016fea0003c00000 */
[----:B------:R-:W-:Y:S01]  /*118e0*/  MOV R0, R58 ;  /* 0x0000003a00007202 */ /* 0x000fe20000000f00 */
[----:B------:R-:W-:Y:S05]  /*118f0*/  BRA `(.L_x_196) ;  /* 0xffffb90000007947 */ /* 0x000fea000383ffff */
.L_x_120:
[----:B------:R-:W-:Y:S01]  /*11900*/  IMAD.MOV.U32 R56, RZ, RZ, R5 ;  /* 0x000000ffff387224 */ /* 0x000fe200078e0005 */
[----:B--23--:R-:W-:Y:S01]  /*11910*/  MOV R10, 0x3 ;  /* 0x00000003000a7802 */ /* 0x00cfe20000000f00 */
[----:B------:R-:W-:Y:S01]  /*11920*/  IMAD.MOV.U32 R3, RZ, RZ, 0x1c1f ;  /* 0x00001c1fff037424 */ /* 0x000fe200078e00ff */
[----:B------:R-:W-:-:S02]  /*11930*/  MOV R2, 0x11950 ;  /* 0x0001195000027802 */ /* 0x000fc40000000f00 */
[----:B-1--4-:R-:W-:Y:S05]  /*11940*/  CALL.REL.NOINC `($__internal_1_$__cuda_sm70_shflsync_idx_p) ;  /* 0x00000df000007944 */ /* 0x012fea0003c00000 */
        /* <DEDUP_REMOVED lines=8> */
.L_x_124:
[----:B------:R-:W-:Y:S01]  /*119d0*/  IMAD.MOV.U32 R56, RZ, RZ, R5 ;  /* 0x000000ffff387224 */ /* 0x000fe200078e0005 */
[----:B------:R-:W-:Y:S01]  /*119e0*/  MOV R10, RZ ;  /* 0x000000ff000a7202 */ /* 0x000fe20000000f00 */
[----:B------:R-:W-:Y:S01]  /*119f0*/  IMAD.MOV.U32 R3, RZ, RZ, 0x181f ;  /* 0x0000181fff037424 */ /* 0x000fe200078e00ff */
[----:B------:R-:W-:Y:S02]  /*11a00*/  MOV R2, 0x11a20 ;  /* 0x00011a2000027802 */ /* 0x000fe40000000f00 */
[----:B------:R-:W-:Y:S05]  /*11a10*/  CALL.REL.NOINC `($__internal_1_$__cuda_sm70_shflsync_idx_p) ;  /* 0x00000d2000007944 */ /* 0x000fea0003c00000 */
[----:B------:R-:W-:Y:S01]  /*11a20*/  MOV R7, R58 ;  /* 0x0000003a00077202 */ /* 0x000fe20000000f00 */
[----:B------:R-:W-:Y:S05]  /*11a30*/  BRA `(.L_x_198) ;  /* 0xffffc62000007947 */ /* 0x000fea000383ffff */
.L_x_125:
[----:B------:R-:W-:Y:S01]  /*11a40*/  IMAD.MOV.U32 R56, RZ, RZ, R6 ;  /* 0x000000ffff387224 */ /* 0x000fe200078e0006 */
[----:B------:R-:W-:Y:S01]  /*11a50*/  MOV R10, RZ ;  /* 0x000000ff000a7202 */ /* 0x000fe20000000f00 */
[----:B------:R-:W-:Y:S01]  /*11a60*/  IMAD.MOV.U32 R3, RZ, RZ, 0x181f ;  /* 0x0000181fff037424 */ /* 0x000fe200078e00ff */
[----:B------:R-:W-:Y:S02]  /*11a70*/  MOV R2, 0x11a90 ;  /* 0x00011a9000027802 */ /* 0x000fe40000000f00 */
[----:B-12---:R-:W-:Y:S05]  /*11a80*/  CALL.REL.NOINC `($__internal_1_$__cuda_sm70_shflsync_idx_p) ;  /* 0x00000cb000007944 */ /* 0x006fea0003c00000 */
[----:B------:R-:W-:Y:S01]  /*11a90*/  MOV R2, R58 ;  /* 0x0000003a00027202 */ /* 0x000fe20000000f00 */
[----:B------:R-:W-:Y:S05]  /*11aa0*/  BRA `(.L_x_199) ;  /* 0xffffc5d000007947 */ /* 0x000fea000383ffff */
.L_x_126:
        /* <DEDUP_REMOVED lines=13> */
.L_x_127:
[----:B------:R-:W-:Y:S01]  /*11b80*/  IMAD.MOV.U32 R56, RZ, RZ, R5 ;  /* 0x000000ffff387224 */ /* 0x000fe200078e0005 */
[----:B------:R-:W-:Y:S01]  /*11b90*/  MOV R10, 0x2 ;  /* 0x00000002000a7802 */ /* 0x000fe20000000f00 */
[----:B-1----:R-:W-:Y:S01]  /*11ba0*/  IMAD.MOV.U32 R3, RZ, RZ, 0x181f ;  /* 0x0000181fff037424 */ /* 0x002fe200078e00ff */
[----:B------:R-:W-:Y:S02]  /*11bb0*/  MOV R2, 0x11bd0 ;  /* 0x00011bd000027802 */ /* 0x000fe40000000f00 */
[----:B---34-:R-:W-:Y:S05]  /*11bc0*/  CALL.REL.NOINC `($__internal_1_$__cuda_sm70_shflsync_idx_p) ;  /* 0x00000b7000007944 */ /* 0x018fea0003c00000 */
[----:B------:R-:W-:Y:S01]  /*11bd0*/  MOV R7, R58 ;  /* 0x0000003a00077202 */ /* 0x000fe20000000f00 */
[----:B------:R-:W-:Y:S05]  /*11be0*/  BRA `(.L_x_201) ;  /* 0xffffc60000007947 */ /* 0x000fea000383ffff */
.L_x_128:
[----:B------:R-:W-:Y:S01]  /*11bf0*/  IMAD.MOV.U32 R56, RZ, RZ, R6 ;  /* 0x000000ffff387224 */ /* 0x000fe200078e0006 */
[----:B------:R-:W-:Y:S01]  /*11c00*/  MOV R10, 0x2 ;  /* 0x00000002000a7802 */ /* 0x000fe20000000f00 */
[----:B-1----:R-:W-:Y:S01]  /*11c10*/  IMAD.MOV.U32 R3, RZ, RZ, 0x181f ;  /* 0x0000181fff037424 */ /* 0x002fe200078e00ff */
[----:B------:R-:W-:Y:S02]  /*11c20*/  MOV R2, 0x11c40 ;  /* 0x00011c4000027802 */ /* 0x000fe40000000f00 */
[----:B--234-:R-:W-:Y:S05]  /*11c30*/  CALL.REL.NOINC `($__internal_1_$__cuda_sm70_shflsync_idx_p) ;  /* 0x00000b0000007944 */ /* 0x01cfea0003c00000 */
[----:B------:R-:W-:Y:S01]  /*11c40*/  MOV R2, R58 ;  /* 0x0000003a00027202 */ /* 0x000fe20000000f00 */
[----:B------:R-:W-:Y:S05]  /*11c50*/  BRA `(.L_x_202) ;  /* 0xffffc5b000007947 */ /* 0x000fea000383ffff */
.L_x_129:
        /* <DEDUP_REMOVED lines=13> */
.L_x_130:
[----:B------:R-:W-:Y:S01]  /*11d30*/  IMAD.MOV.U32 R56, RZ, RZ, R5 ;  /* 0x000000ffff387224 */ /* 0x000fe200078e0005 */
[----:B------:R-:W-:Y:S01]  /*11d40*/  MOV R10, 0x4 ;  /* 0x00000004000a7802 */ /* 0x000fe20000000f00 */
[----:B--2---:R-:W-:Y:S01]  /*11d50*/  IMAD.MOV.U32 R3, RZ, RZ, 0x181f ;  /* 0x0000181fff037424 */ /* 0x004fe200078e00ff */
[----:B------:R-:W-:Y:S02]  /*11d60*/  MOV R2, 0x11d80 ;  /* 0x00011d8000027802 */ /* 0x000fe40000000f00 */
[----:B-1-34-:R-:W-:Y:S05]  /*11d70*/  CALL.REL.NOINC `($__internal_1_$__cuda_sm70_shflsync_idx_p) ;  /* 0x000009c000007944 */ /* 0x01afea0003c00000 */
[----:B------:R-:W-:Y:S01]  /*11d80*/  MOV R7, R58 ;  /* 0x0000003a00077202 */ /* 0x000fe20000000f00 */
[----:B------:R-:W-:Y:S05]  /*11d90*/  BRA `(.L_x_204) ;  /* 0xffffc58000007947 */ /* 0x000fea000383ffff */
.L_x_131:
[----:B------:R-:W-:Y:S01]  /*11da0*/  IMAD.MOV.U32 R56, RZ, RZ, R6 ;  /* 0x000000ffff387224 */ /* 0x000fe200078e0006 */
[----:B------:R-:W-:Y:S01]  /*11db0*/  MOV R10, 0x4 ;  /* 0x00000004000a7802 */ /* 0x000fe20000000f00 */
[----:B--2---:R-:W-:Y:S01]  /*11dc0*/  IMAD.MOV.U32 R3, RZ, RZ, 0x181f ;  /* 0x0000181fff037424 */ /* 0x004fe200078e00ff */
[----:B------:R-:W-:Y:S02]  /*11dd0*/  MOV R2, 0x11df0 ;  /* 0x00011df000027802 */ /* 0x000fe40000000f00 */
[----:B-1-34-:R-:W-:Y:S05]  /*11de0*/  CALL.REL.NOINC `($__internal_1_$__cuda_sm70_shflsync_idx_p) ;  /* 0x0000095000007944 */ /* 0x01afea0003c00000 */
[----:B------:R-:W-:Y:S01]  /*11df0*/  MOV R2, R58 ;  /* 0x0000003a00027202 */ /* 0x000fe20000000f00 */
[----:B------:R-:W-:Y:S05]  /*11e00*/  BRA `(.L_x_205) ;  /* 0xffffc53000007947 */ /* 0x000fea000383ffff */
.L_x_132:
        /* <DEDUP_REMOVED lines=13> */
.L_x_133:
[----:B------:R-:W-:Y:S01]  /*11ee0*/  IMAD.MOV.U32 R56, RZ, RZ, R5 ;  /* 0x000000ffff387224 */ /* 0x000fe200078e0005 */
[----:B------:R-:W-:Y:S01]  /*11ef0*/  MOV R10, 0x6 ;  /* 0x00000006000a7802 */ /* 0x000fe20000000f00 */
[----:B--2---:R-:W-:Y:S01]  /*11f00*/  IMAD.MOV.U32 R3, RZ, RZ, 0x181f ;  /* 0x0000181fff037424 */ /* 0x004fe200078e00ff */
[----:B------:R-:W-:Y:S02]  /*11f10*/  MOV R2, 0x11f30 ;  /* 0x00011f3000027802 */ /* 0x000fe40000000f00 */
[----:B-1--4-:R-:W-:Y:S05]  /*11f20*/  CALL.REL.NOINC `($__internal_1_$__cuda_sm70_shflsync_idx_p) ;  /* 0x0000081000007944 */ /* 0x012fea0003c00000 */
[----:B------:R-:W-:Y:S01]  /*11f30*/  MOV R7, R58 ;  /* 0x0000003a00077202 */ /* 0x000fe20000000f00 */
[----:B------:R-:W-:Y:S05]  /*11f40*/  BRA `(.L_x_207) ;  /* 0xffffc50000007947 */ /* 0x000fea000383ffff */
.L_x_134:
[----:B------:R-:W-:Y:S01]  /*11f50*/  IMAD.MOV.U32 R56, RZ, RZ, R6 ;  /* 0x000000ffff387224 */ /* 0x000fe200078e0006 */
[----:B------:R-:W-:Y:S01]  /*11f60*/  MOV R10, 0x6 ;  /* 0x00000006000a7802 */ /* 0x000fe20000000f00 */
[----:B--2---:R-:W-:Y:S01]  /*11f70*/  IMAD.MOV.U32 R3, RZ, RZ, 0x181f ;  /* 0x0000181fff037424 */ /* 0x004fe200078e00ff */
[----:B------:R-:W-:Y:S02]  /*11f80*/  MOV R2, 0x11fa0 ;  /* 0x00011fa000027802 */ /* 0x000fe40000000f00 */
[----:B-1-34-:R-:W-:Y:S05]  /*11f90*/  CALL.REL.NOINC `($__internal_1_$__cuda_sm70_shflsync_idx_p) ;  /* 0x000007a000007944 */ /* 0x01afea0003c00000 */
[----:B------:R-:W-:Y:S01]  /*11fa0*/  MOV R2, R58 ;  /* 0x0000003a00027202 */ /* 0x000fe20000000f00 */
[----:B------:R-:W-:Y:S05]  /*11fb0*/  BRA `(.L_x_208) ;  /* 0xffffc4b000007947 */ /* 0x000fea000383ffff */
.L_x_135:
        /* <DEDUP_REMOVED lines=13> */
.L_x_137:
[----:B------:R-:W-:Y:S01]  /*12090*/  IMAD.MOV.U32 R56, RZ, RZ, R57 ;  /* 0x000000ffff387224 */ /* 0x000fe200078e0039 */
[----:B------:R-:W-:Y:S01]  /*120a0*/  MOV R10, RZ ;  /* 0x000000ff000a7202 */ /* 0x000fe20000000f00 */
[----:B----4-:R-:W-:Y:S01]  /*120b0*/  IMAD.MOV.U32 R3, RZ, RZ, 0x1f ;  /* 0x0000001fff037424 */ /* 0x010fe200078e00ff */
[----:B------:R-:W-:Y:S02]  /*120c0*/  MOV R2, 0x120e0 ;  /* 0x000120e000027802 */ /* 0x000fe40000000f00 */
[----:B------:R-:W-:Y:S05]  /*120d0*/  CALL.REL.NOINC `($__internal_1_$__cuda_sm70_shflsync_idx_p) ;  /* 0x0000066000007944 */ /* 0x000fea0003c00000 */
[----:B------:R-:W-:Y:S01]  /*120e0*/  MOV R9, R58 ;  /* 0x0000003a00097202 */ /* 0x000fe20000000f00 */
[----:B------:R-:W-:Y:S05]  /*120f0*/  BRA `(.L_x_210) ;  /* 0xffffc56000007947 */ /* 0x000fea000383ffff */
.L_x_138:
[----:B------:R-:W-:Y:S01]  /*12100*/  IMAD.MOV.U32 R56, RZ, RZ, R57 ;  /* 0x000000ffff387224 */ /* 0x000fe200078e0039 */
[----:B------:R-:W-:Y:S01]  /*12110*/  MOV R10, 0x1 ;  /* 0x00000001000a7802 */ /* 0x000fe20000000f00 */
[----:B----4-:R-:W-:Y:S01]  /*12120*/  IMAD.MOV.U32 R3, RZ, RZ, 0x1f ;  /* 0x0000001fff037424 */ /* 0x010fe200078e00ff */
[----:B------:R-:W-:Y:S02]  /*12130*/  MOV R2, 0x12150 ;  /* 0x0001215000027802 */ /* 0x000fe40000000f00 */
[----:B-12---:R-:W-:Y:S05]  /*12140*/  CALL.REL.NOINC `($__internal_1_$__cuda_sm70_shflsync_idx_p) ;  /* 0x000005f000007944 */ /* 0x006fea0003c00000 */
[----:B------:R-:W-:Y:S01]  /*12150*/  MOV R8, R58 ;  /* 0x0000003a00087202 */ /* 0x000fe20000000f00 */
[----:B------:R-:W-:Y:S05]  /*12160*/  BRA `(.L_x_211) ;  /* 0xffffc51000007947 */ /* 0x000fea000383ffff */
.L_x_139:
[----:B------:R-:W-:Y:S02]  /*12170*/  MOV R2, 0x1 ;  /* 0x0000000100027802 */ /* 0x000fe40000000f00 */
[----:B------:R-:W-:-:S02]  /*12180*/  MOV R3, 0x121a0 ;  /* 0x000121a000037802 */ /* 0x000fc40000000f00 */
[----:B-123--:R-:W-:Y:S05]  /*12190*/  CALL.REL.NOINC `($__internal_2_$__cuda_sm70_shflsync_up_p) ;  /* 0x000005f000007944 */ /* 0x00efea0003c00000 */
[----:B------:R-:W-:Y:S05]  /*121a0*/  BRA `(.L_x_212) ;  /* 0xffffc60000007947 */ /* 0x000fea000383ffff */
.L_x_140:
[----:B------:R-:W-:Y:S02]  /*121b0*/  MOV R2, 0x2 ;  /* 0x0000000200027802 */ /* 0x000fe40000000f00 */
[----:B------:R-:W-:-:S02]  /*121c0*/  MOV R3, 0x121e0 ;  /* 0x000121e000037802 */ /* 0x000fc40000000f00 */
[----:B-12---:R-:W-:Y:S05]  /*121d0*/  CALL.REL.NOINC `($__internal_2_$__cuda_sm70_shflsync_up_p) ;  /* 0x000005b000007944 */ /* 0x006fea0003c00000 */
        /* <DEDUP_REMOVED lines=24> */
.L_x_144:
[----:B------:R-:W-:Y:S02]  /*12360*/  MOV R2, 0x1 ;  /* 0x0000000100027802 */ /* 0x000fe40000000f00 */
[----:B------:R-:W-:Y:S02]  /*12370*/  MOV R3, 0x12390 ;  /* 0x0001239000037802 */ /* 0x000fe40000000f00 */
[----:B------:R-:W-:Y:S05]  /*12380*/  CALL.REL.NOINC `($__internal_2_$__cuda_sm70_shflsync_up_p) ;  /* 0x0000040000007944 */ /* 0x000fea0003c00000 */
[----:B------:R-:W-:Y:S01]  /*12390*/  MOV R2, R4 ;  /* 0x0000000400027202 */ /* 0x000fe20000000f00 */
[----:B------:R-:W-:Y:S05]  /*123a0*/  BRA `(.L_x_214) ;  /* 0xffffc66000007947 */ /* 0x000fea000383ffff */
.L_x_145:
        /* <DEDUP_REMOVED lines=27> */
.L_x_147:
[----:B------:R-:W-:Y:S02]  /*12560*/  SEL R0, RZ, 0x1, P0 ;  /* 0x00000001ff007807 */ /* 0x000fe40000000000 */
[----:B------:R-:W-:Y:S02]  /*12570*/  MOV R2, 0x12590 ;  /* 0x0001259000027802 */ /* 0x000fe40000000f00 */
[----:B---3--:R-:W-:Y:S05]  /*12580*/  CALL.REL.NOINC `($__internal_3_$__cuda_sm70_votesync_ballot) ;  /* 0x0000027000007944 */ /* 0x008fea0003c00000 */
[----:B------:R-:W-:Y:S05]  /*12590*/  BRA `(.L_x_216) ;  /* 0xffffc60000007947 */ /* 0x000fea000383ffff */
.L_x_148:
[----:B------:R-:W-:Y:S01]  /*125a0*/  IMAD.MOV.U32 R56, RZ, RZ, R6 ;  /* 0x000000ffff387224 */ /* 0x000fe200078e0006 */
[----:B--2---:R-:W-:Y:S01]  /*125b0*/  MOV R10, R11 ;  /* 0x0000000b000a7202 */ /* 0x004fe20000000f00 */
[----:B------:R-:W-:Y:S01]  /*125c0*/  IMAD.MOV.U32 R3, RZ, RZ, 0x1f ;  /* 0x0000001fff037424 */ /* 0x000fe200078e00ff */
[----:B------:R-:W-:Y:S02]  /*125d0*/  MOV R2, 0x125f0 ;  /* 0x000125f000027802 */ /* 0x000fe40000000f00 */
[----:B-1-3--:R-:W-:Y:S05]  /*125e0*/  CALL.REL.NOINC `($__internal_1_$__cuda_sm70_shflsync_idx_p) ;  /* 0x0000015000007944 */ /* 0x00afea0003c00000 */
[----:B------:R-:W-:Y:S01]  /*125f0*/  IMAD.MOV.U32 R6, RZ, RZ, R58 ;  /* 0x000000ffff067224 */ /* 0x000fe200078e003a */
[----:B------:R-:W-:Y:S01]  /*12600*/  MOV R10, R11 ;  /* 0x0000000b000a7202 */ /* 0x000fe20000000f00 */
[----:B------:R-:W-:Y:S01]  /*12610*/  IMAD.MOV.U32 R56, RZ, RZ, R7 ;  /* 0x000000ffff387224 */ /* 0x000fe200078e0007 */
[----:B------:R-:W-:Y:S02]  /*12620*/  MOV R3, 0x1f ;  /* 0x0000001f00037802 */ /* 0x000fe40000000f00 */
[----:B------:R-:W-:-:S02]  /*12630*/  MOV R2, 0x12650 ;  /* 0x0001265000027802 */ /* 0x000fc40000000f00 */
[----:B------:R-:W-:Y:S05]  /*12640*/  CALL.REL.NOINC `($__internal_1_$__cuda_sm70_shflsync_idx_p) ;  /* 0x000000f000007944 */ /* 0x000fea0003c00000 */
[----:B------:R-:W-:Y:S01]  /*12650*/  MOV R7, R58 ;  /* 0x0000003a00077202 */ /* 0x000fe20000000f00 */
[----:B------:R-:W-:Y:S05]  /*12660*/  BRA `(.L_x_217) ;  /* 0xffffc57000007947 */ /* 0x000fea000383ffff */
.L_x_151:
[----:B------:R-:W-:Y:S01]  /*12670*/  IMAD.MOV.U32 R56, RZ, RZ, R4 ;  /* 0x000000ffff387224 */ /* 0x000fe200078e0004 */
[----:B------:R-:W-:Y:S01]  /*12680*/  MOV R10, R0 ;  /* 0x00000000000a7202 */ /* 0x000fe20000000f00 */
[----:B------:R-:W-:Y:S01]  /*12690*/  IMAD.MOV.U32 R3, RZ, RZ, 0x1f ;  /* 0x0000001fff037424 */ /* 0x000fe200078e00ff */
[----:B------:R-:W-:-:S02]  /*126a0*/  MOV R2, 0x126c0 ;  /* 0x000126c000027802 */ /* 0x000fc40000000f00 */
[----:B--234-:R-:W-:Y:S05]  /*126b0*/  CALL.REL.NOINC `($__internal_1_$__cuda_sm70_shflsync_idx_p) ;  /* 0x0000008000007944 */ /* 0x01cfea0003c00000 */
[----:B------:R-:W-:Y:S01]  /*126c0*/  MOV R12, R58 ;  /* 0x0000003a000c7202 */ /* 0x000fe20000000f00 */
[----:B------:R-:W-:Y:S05]  /*126d0*/  BRA `(.L_x_150) ;  /* 0xffffc56000007947 */ /* 0x000fea000383ffff */
        .weak           $__internal_0_$__cuda_sm70_shflsync_bfly_p
        .type           $__internal_0_$__cuda_sm70_shflsync_bfly_p,@function
        .size           $__internal_0_$__cuda_sm70_shflsync_bfly_p,($__internal_1_$__cuda_sm70_shflsync_idx_p - $__internal_0_$__cuda_sm70_shflsync_bfly_p)
$__internal_0_$__cuda_sm70_shflsync_bfly_p:
[----:B------:R-:W-:Y:S02]  /*126e0*/  MOV R8, 0x1f ;  /* 0x0000001f00087802 */ /* 0x000fe40000000f00 */
[----:B------:R-:W-:-:S04]  /*126f0*/  MOV R14, 0xffffffff ;  /* 0xffffffff000e7802 */ /* 0x000fc80000000f00 */
[----:B------:R-:W-:Y:S04]  /*12700*/  WARPSYNC R14 ;  /* 0x0000000e00007348 */ /* 0x000fe80003800000 */
[----:B------:R1:W2:Y:S02]  /*12710*/  SHFL.BFLY PT, R8, R4, R3, R8 ;  /* 0x0c00000304087389 */ /* 0x0002a400000e0008 */
[----:B-1----:R-:W-:-:S04]  /*12720*/  MOV R3, 0x0 ;  /* 0x0000000000037802 */ /* 0x002fc80000000f00 */
[----:B--2---:R-:W-:Y:S05]  /*12730*/  RET.REL.NODEC R2 `(_ZN7cutlass13device_kernelIN5flash19enable_sm80_to_sm89INS1_16FlashAttnFwdSm80INS1_25CollectiveMainloopFwdSm80ILi4ELi1ELb0EN4cute5tupleIJNS5_1CILi128EEENS7_ILi80EEENS7_ILi64EEEEEELi64ENS_6half_tEfNS_4arch4Sm80ELb0ELb0ELb1ELb1ELb1ELb0ELb1ELb1EEENS1_21CollectiveEpilogueFwdINS6_IJS8_SA_S9_EEENS6_IJNS7_ILi1EEESI_SI_EEESC_SE_Li128ELb1ELb1ELb1ELb0EEENS1_36VarlenDynamicPersistentTileSchedulerILi128ELi80ELi128ELi128ELb1ELb1ELb0ELb0ELb1ELb1EEEEEEEEEvNT_6ParamsE) ;  /* 0xfffed8c002007950 */ /* 0x004fea0003c3ffff */
        .weak           $__internal_1_$__cuda_sm70_shflsync_idx_p
        .type           $__internal_1_$__cuda_sm70_shflsync_idx_p,@function
        .size           $__internal_1_$__cuda_sm70_shflsync_idx_p,($__internal_2_$__cuda_sm70_shflsync_up_p - $__internal_1_$__cuda_sm70_shflsync_idx_p)
$__internal_1_$__cuda_sm70_shflsync_idx_p:
[----:B------:R-:W-:-:S04]  /*12740*/  MOV R58, 0xffffffff ;  /* 0xffffffff003a7802 */ /* 0x000fc80000000f00 */
[----:B------:R-:W-:Y:S04]  /*12750*/  WARPSYNC R58 ;  /* 0x0000003a00007348 */ /* 0x000fe80003800000 */
[----:B------:R1:W2:Y:S02]  /*12760*/  SHFL.IDX PT, R58, R56, R10, R3 ;  /* 0x0000000a383a7389 */ /* 0x0002a400000e0003 */
[----:B-1----:R-:W-:-:S04]  /*12770*/  MOV R3, 0x0 ;  /* 0x0000000000037802 */ /* 0x002fc80000000f00 */
[----:B--2---:R-:W-:Y:S05]  /*12780*/  RET.REL.NODEC R2 `(_ZN7cutlass13device_kernelIN5flash19enable_sm80_to_sm89INS1_16FlashAttnFwdSm80INS1_25CollectiveMainloopFwdSm80ILi4ELi1ELb0EN4cute5tupleIJNS5_1CILi128EEENS7_ILi80EEENS7_ILi64EEEEEELi64ENS_6half_tEfNS_4arch4Sm80ELb0ELb0ELb1ELb1ELb1ELb0ELb1ELb1EEENS1_21CollectiveEpilogueFwdINS6_IJS8_SA_S9_EEENS6_IJNS7_ILi1EEESI_SI_EEESC_SE_Li128ELb1ELb1ELb1ELb0EEENS1_36VarlenDynamicPersistentTileSchedulerILi128ELi80ELi128ELi128ELb1ELb1ELb0ELb0ELb1ELb1EEEEEEEEEvNT_6ParamsE) ;  /* 0xfffed87002007950 */ /* 0x004fea0003c3ffff */
        .weak           $__internal_2_$__cuda_sm70_shflsync_up_p
        .type           $__internal_2_$__cuda_sm70_shflsync_up_p,@function
        .size           $__internal_2_$__cuda_sm70_shflsync_up_p,($__internal_3_$__cuda_sm70_votesync_ballot - $__internal_2_$__cuda_sm70_shflsync_up_p)
$__internal_2_$__cuda_sm70_shflsync_up_p:
[----:B------:R-:W-:Y:S02]  /*12790*/  IMAD.MOV.U32 R4, RZ, RZ, RZ ;  /* 0x000000ffff047224 */ /* 0x000fe400078e00ff */
[----:B------:R-:W-:-:S04]  /*127a0*/  IMAD.MOV.U32 R10, RZ, RZ, -0x1 ;  /* 0xffffffffff0a7424 */ /* 0x000fc800078e00ff */
[----:B------:R-:W-:Y:S04]  /*127b0*/  WARPSYNC R10 ;  /* 0x0000000a00007348 */ /* 0x000fe80003800000 */
[----:B------:R1:W2:Y:S02]  /*127c0*/  SHFL.UP PT, R4, R0, R2, R4 ;  /* 0x0400000200047389 */ /* 0x0002a400000e0004 */
[----:B-1----:R-:W-:Y:S02]  /*127d0*/  MOV R2, R3 ;  /* 0x0000000300027202 */ /* 0x002fe40000000f00 */
[----:B------:R-:W-:-:S04]  /*127e0*/  MOV R3, 0x0 ;  /* 0x0000000000037802 */ /* 0x000fc80000000f00 */
[----:B--2---:R-:W-:Y:S05]  /*127f0*/  RET.REL.NODEC R2 `(_ZN7cutlass13device_kernelIN5flash19enable_sm80_to_sm89INS1_16FlashAttnFwdSm80INS1_25CollectiveMainloopFwdSm80ILi4ELi1ELb0EN4cute5tupleIJNS5_1CILi128EEENS7_ILi80EEENS7_ILi64EEEEEELi64ENS_6half_tEfNS_4arch4Sm80ELb0ELb0ELb1ELb1ELb1ELb0ELb1ELb1EEENS1_21CollectiveEpilogueFwdINS6_IJS8_SA_S9_EEENS6_IJNS7_ILi1EEESI_SI_EEESC_SE_Li128ELb1ELb1ELb1ELb0EEENS1_36VarlenDynamicPersistentTileSchedulerILi128ELi80ELi128ELi128ELb1ELb1ELb0ELb0ELb1ELb1EEEEEEEEEvNT_6ParamsE) ;  /* 0xfffed80002007950 */ /* 0x004fea0003c3ffff */
        .weak           $__internal_3_$__cuda_sm70_votesync_ballot
        .type           $__internal_3_$__cuda_sm70_votesync_ballot,@function
        .size           $__internal_3_$__cuda_sm70_votesync_ballot,(.L_x_3819 - $__internal_3_$__cuda_sm70_votesync_ballot)
$__internal_3_$__cuda_sm70_votesync_ballot:
[----:B------:R-:W-:Y:S01]  /*12800*/  ISETP.NE.U32.AND P0, PT, R0, 0x1, PT ;  /* 0x000000010000780c */ /* 0x000fe20003f05070 */
[----:B------:R-:W-:-:S04]  /*12810*/  IMAD.MOV.U32 R3, RZ, RZ, -0x1 ;  /* 0xffffffffff037424 */ /* 0x000fc800078e00ff */
[----:B------:R-:W-:Y:S08]  /*12820*/  WARPSYNC R3 ;  /* 0x0000000300007348 */ /* 0x000ff00003800000 */
[----:B------:R-:W-:-:S04]  /*12830*/  VOTE.ANY R0, PT, !P0 ;  /* 0x0000000000007806 */ /* 0x000fc800040e0100 */
[----:B------:R-:W-:Y:S01]  /*12840*/  LOP3.LUT R0, R0, R3, RZ, 0xc0, !PT ;  /* 0x0000000300007212 */ /* 0x000fe200078ec0ff */
[----:B------:R-:W-:-:S04]  /*12850*/  IMAD.MOV.U32 R3, RZ, RZ, 0x0 ;  /* 0x00000000ff037424 */ /* 0x000fc800078e00ff */
[----:B------:R-:W-:Y:S05]  /*12860*/  RET.REL.NODEC R2 `(_ZN7cutlass13device_kernelIN5flash19enable_sm80_to_sm89INS1_16FlashAttnFwdSm80INS1_25CollectiveMainloopFwdSm80ILi4ELi1ELb0EN4cute5tupleIJNS5_1CILi128EEENS7_ILi80EEENS7_ILi64EEEEEELi64ENS_6half_tEfNS_4arch4Sm80ELb0ELb0ELb1ELb1ELb1ELb0ELb1ELb1EEENS1_21CollectiveEpilogueFwdINS6_IJS8_SA_S9_EEENS6_IJNS7_ILi1EEESI_SI_EEESC_SE_Li128ELb1ELb1ELb1ELb0EEENS1_36VarlenDynamicPersistentTileSchedulerILi128ELi80ELi128ELi128ELb1ELb1ELb0ELb0ELb1ELb1EEEEEEEEEvNT_6ParamsE) ;  /* 0xfffed79002007950 */ /* 0x000fea0003c3ffff */
.L_x_218:
        /* <DEDUP_REMOVED lines=9> */
.L_x_3819:


//--------------------- .text._ZN7cutlass13device_kernelIN5flash19enable_sm80_to_sm89INS1_16FlashAttnFwdSm80INS1_25CollectiveMainloopFwdSm80ILi4ELi1ELb0EN4cute5tupleIJNS5_1CILi128EEENS7_ILi80EEENS7_ILi64EEEEEELi64ENS_6half_tEfNS_4arch4Sm80ELb0ELb0ELb1ELb1ELb1ELb1ELb1ELb1EEENS1_21CollectiveEpilogueFwdINS6_IJS8_SA_S9_EEENS6_IJNS7_ILi1EEESI_SI_EEESC_SE_Li128ELb1ELb1ELb1ELb0EEENS1_36VarlenDynamicPersistentTileSchedulerILi128ELi80ELi128ELi128ELb1ELb1ELb0ELb0ELb1ELb1EEEEEEEEEvNT_6ParamsE --------------------------
	.section	.text._ZN7cutlass13device_kernelIN5flash19enable_sm80_to_sm89INS1_16FlashAttnFwdSm80INS1_25CollectiveMainloopFwdSm80ILi4ELi1ELb0EN4cute5tupleIJNS5_1CILi128EEENS7_ILi80EEENS7_ILi64EEEEEELi64ENS_6half_tEfNS_4arch4Sm80ELb0ELb0ELb1ELb1ELb1ELb1ELb1ELb1EEENS1_21CollectiveEpilogueFwdINS6_IJS8_SA_S9_EEENS6_IJNS7_ILi1EEESI_SI_EEESC_SE_Li128ELb1ELb1ELb1ELb0EEENS1_36VarlenDynamicPersistentTileSchedulerILi128ELi80ELi128ELi128ELb1ELb1ELb0ELb0ELb1ELb1EEEEEEEEEvNT_6ParamsE,"ax",@progbits
	.sectioninfo	@"SHI_REGISTERS=255"
	.align	128
.text._ZN7cutlass13device_kernelIN5flash19enable_sm80_to_sm89INS1_16FlashAttnFwdSm80INS1_25CollectiveMainloopFwdSm80ILi4ELi1ELb0EN4cute5tupleIJNS5_1CILi128EEENS7_ILi80EEENS7_ILi64EEEEEELi64ENS_6half_tEfNS_4arch4Sm80ELb0ELb0ELb1ELb1ELb1ELb1ELb1ELb1EEENS1_21CollectiveEpilogueFwdINS6_IJS8_SA_S9_EEENS6_IJNS7_ILi1EEESI_SI_EEESC_SE_Li128ELb1ELb1ELb1ELb0EEENS1_36VarlenDynamicPersistentTileSchedulerILi128ELi80ELi128ELi128ELb1ELb1ELb0ELb0ELb1ELb1EEEEEEEEEvNT_6ParamsE:
        .type           _ZN7cutlass13device_kernelIN5flash19enable_sm80_to_sm89INS1_16FlashAttnFwdSm80INS1_25CollectiveMainloopFwdSm80ILi4ELi1ELb0EN4cute5tupleIJNS5_1CILi128EEENS7_ILi80EEENS7_ILi64EEEEEELi64ENS_6half_tEfNS_4arch4Sm80ELb0ELb0ELb1ELb1ELb1ELb1ELb1ELb1EEENS1_21CollectiveEpilogueFwdINS6_IJS8_SA_S9_EEENS6_IJNS7_ILi1EEESI_SI_EEESC_SE_Li128ELb1ELb1ELb1ELb0EEENS1_36VarlenDynamicPersistentTileSchedulerILi128ELi80ELi128ELi128ELb1ELb1ELb0ELb0ELb1ELb1EEEEEEEEEvNT_6ParamsE,@function
        .size           _ZN7cutlass13device_kernelIN5flash19enable_sm80_to_sm89INS1_16FlashAttnFwdSm80INS1_25CollectiveMainloopFwdSm80ILi4ELi1ELb0EN4cute5tupleIJNS5_1CILi128EEENS7_ILi80EEENS7_ILi64EEEEEELi64ENS_6half_tEfNS_4arch4Sm80ELb0ELb0ELb1ELb1ELb1ELb1ELb1ELb1EEENS1_21CollectiveEpilogueFwdINS6_IJS8_SA_S9_EEENS6_IJNS7_ILi1EEESI_SI_EEESC_SE_Li128ELb1ELb1ELb1ELb0EEENS1_36VarlenDynamicPersistentTileSchedulerILi128ELi80ELi128ELi128ELb1ELb1ELb0ELb0ELb1ELb1EEEEEEEEEvNT_6ParamsE,(.L_x_3824 - _ZN7cutlass13device_kernelIN5flash19enable_sm80_to_sm89INS1_16FlashAttnFwdSm80INS1_25CollectiveMainloopFwdSm80ILi4ELi1ELb0EN4cute5tupleIJNS5_1CILi128EEENS7_ILi80EEENS7_ILi64EEEEEELi64ENS_6half_tEfNS_4arch4Sm80ELb0ELb0ELb1ELb1ELb1ELb1ELb1ELb1EEENS1_21CollectiveEpilogueFwdINS6_IJS8_SA_S9_EEENS6_IJNS7_ILi1EEESI_SI_EEESC_SE_Li128ELb1ELb1ELb1ELb0EEENS1_36VarlenDynamicPersistentTileSchedulerILi128ELi80ELi128ELi128ELb1ELb1ELb0ELb0ELb1ELb1EEEEEEEEEvNT_6ParamsE)
        .other          _ZN7cutlass13device_kernelIN5flash19enable_sm80_to_sm89INS1_16FlashAttnFwdSm80INS1_25CollectiveMainloopFwdSm80ILi4ELi1ELb0EN4cute5tupleIJNS5_1CILi128EEENS7_ILi80EEENS7_ILi64EEEEEELi64ENS_6half_tEfNS_4arch4Sm80ELb0ELb0ELb1ELb1ELb1ELb1ELb1ELb1EEENS1_21CollectiveEpilogueFwdINS6_IJS8_SA_S9_EEENS6_IJNS7_ILi1EEESI_SI_EEESC_SE_Li128ELb1ELb1ELb1ELb0EEENS1_36VarlenDynamicPersistentTileSchedulerILi128ELi80ELi128ELi128ELb1ELb1ELb0ELb0ELb1ELb1EEEEEEEEEvNT_6ParamsE,@"STO_CUDA_ENTRY STV_DEFAULT"
_ZN7cutlass13device_kernelIN5flash19enable_sm80_to_sm89INS1_16FlashAttnFwdSm80INS1_25CollectiveMainloopFwdSm80ILi4ELi1ELb0EN4cute5tupleIJNS5_1CILi128EEENS7_ILi80EEENS7_ILi64EEEEEELi64ENS_6half_tEfNS_4arch4Sm80ELb0ELb0ELb1ELb1ELb1ELb1ELb1ELb1EEENS1_21CollectiveEpilogueFwdINS6_IJS8_SA_S9_EEENS6_IJNS7_ILi1EEESI_SI_EEESC_SE_Li128ELb1ELb1ELb1ELb0EEENS1_36VarlenDynamicPersistentTileSchedulerILi128ELi80ELi128ELi128ELb1ELb1ELb0ELb0ELb1ELb1EEEEEEEEEvNT_6ParamsE:
        /* <DEDUP_REMOVED lines=54> */
.L_x_224:
        /* <DEDUP_REMOVED lines=17> */
.L_x_411:
        /* <DEDUP_REMOVED lines=16> */
.L_x_412:
[----:B--2---:R-:W-:-:S05]  /*0570*/  IMAD R0, R0, c[0x0][0x538], RZ ;  /* 0x00014e0000007a24 */ /* 0x004fca00078e02ff */
[----:B------:R-:W-:-:S04]  /*0580*/  IADD3 R6, R0, R6, RZ ;  /* 0x0000000600067210 */ /* 0x000fc80007ffe0ff */
[----:B------:R-:W-:-:S13]  /*0590*/  ISETP.GT.AND P0, PT, R6, UR4, PT ;  /* 0x0000000406007c0c */ /* 0x000fda000bf04270 */
[----:B-1----:R-:W-:Y:S05]  /*05a0*/  @!P0 BRA `(.L_x_224) ;  /* 0xfffffdb000008947 */ /* 0x002fea000383ffff */
.L_x_220:
[----:B------:R-:W-:-:S05]  /*05b0*/  IADD3 R12, -R0, R6, RZ ;  /* 0x00000006000c7210 */ /* 0x000fca0007ffe1ff */
[----:B------:R-:W-:-:S05]  /*05c0*/  IMAD R0, R4, c[0x0][0x538], R12 ;  /* 0x00014e0004007a24 */ /* 0x000fca00078e020c */
[----:B------:R-:W-:Y:S01]  /*05d0*/  ISETP.GT.AND P0, PT, R0, UR4, PT ;  /* 0x0000000400007c0c */ /* 0x000fe2000bf04270 */
[----:B------:R-:W-:-:S12]  /*05e0*/  BRA.DIV ~URZ, `(.L_x_225) ;  /* 0x000181f27f007947 */ /* 0x000fd8000b800000 */
[----:B------:R-:W-:-:S04]  /*05f0*/  VOTE.ANY R0, PT, !P0 ;  /* 0x0000000000007806 */ /* 0x000fc800040e0100 */
.L_x_413:
[----:B------:R1:W2:Y:S01]  /*0600*/  POPC R13, R0 ;  /* 0x00000000000d7309 */ /* 0x0002a20000000000 */
[----:B------:R-:W-:Y:S05]  /*0610*/  BRA.DIV ~URZ, `(.L_x_226) ;  /* 0x000182027f007947 */ /* 0x000fea000b800000 */
[----:B--2---:R2:W3:Y:S01]  /*0620*/  SHFL.IDX PT, R11, R8, R13, 0x1f ;  /* 0x00001f0d080b7589 */ /* 0x0044e200000e0000 */
[----:B------:R-:W-:-:S03]  /*0630*/  MOV R6, RZ ;  /* 0x000000ff00067202 */ /* 0x000fc60000000f00 */
[----:B------:R2:W4:Y:S04]  /*0640*/  SHFL.IDX PT, R10, R7, R13, 0x1f ;  /* 0x00001f0d070a7589 */ /* 0x00052800000e0000 */
.L_x_414:
[----:B------:R-:W-:Y:S01]  /*0650*/  ISETP.NE.AND P0, PT, R0, RZ, PT ;  /* 0x000000ff0000720c */ /* 0x000fe20003f05270 */
[----:B------:R-:W-:-:S12]  /*0660*/  BSSY B0, `(.L_x_227) ;  /* 0x0000005000007945 */ /* 0x000fd80003800000 */
[----:B------:R-:W-:Y:S05]  /*0670*/  @!P0 BRA `(.L_x_228) ;  /* 0x0000003000008947 */ /* 0x000fea0003800000 */
[----:B------:R-:W-:Y:S01]  /*0680*/  IADD3 R47, R13, -0x1, RZ ;  /* 0xffffffff0d2f7810 */ /* 0x000fe20007ffe0ff */
[----:B------:R-:W-:Y:S05]  /*0690*/  BRA.DIV ~URZ, `(.L_x_229) ;  /* 0x000182627f007947 */ /* 0x000fea000b800000 */
[----:B------:R1:W2:Y:S02]  /*06a0*/  SHFL.IDX PT, R6, R4, R47, 0x1f ;  /* 0x00001f2f04067589 */ /* 0x0002a400000e0000 */
.L_x_228:
[----:B------:R-:W-:Y:S05]  /*06b0*/  BSYNC B0 ;  /* 0x0000000000007941 */ /* 0x000fea0003800000 */
.L_x_227:
        /* <DEDUP_REMOVED lines=69> */
.L_x_221:
[----:B------:R-:W-:Y:S01]  /*0b10*/  MOV R0, UR4 ;  /* 0x0000000400007c02 */ /* 0x000fe20008000f00 */
[----:B------:R-:W-:Y:S04]  /*0b20*/  STL [R1+0x2c], RZ ;  /* 0x00002cff01007387 */ /* 0x000fe80000100800 */
[----:B------:R-:W-:Y:S04]  /*0b30*/  STL [R1+0x30], RZ ;  /* 0x000030ff01007387 */ /* 0x000fe80000100800 */
[----:B------:R1:W-:Y:S02]  /*0b40*/  STL [R1+0x28], R0 ;  /* 0x0000280001007387 */ /* 0x0003e40000100800 */
[----:B-1----:R-:W-:-:S05]  /*0b50*/  MOV R0, c[0x0][0x53c] ;  /* 0x00014f0000007a02 */ /* 0x002fca0000000f00 */
[----:B------:R1:W-:Y:S02]  /*0b60*/  STL [R1+0x34], R0 ;  /* 0x0000340001007387 */ /* 0x0003e40000100800 */
.L_x_230:
        /* <DEDUP_REMOVED lines=8> */
.L_x_219:
[----:B------:R-:W2:Y:S02]  /*0bf0*/  LDL R0, [R1+0x34] ;  /* 0x0000340001007983 */ /* 0x000ea40000100800 */
[----:B--2---:R-:W-:-:S13]  /*0c00*/  ISETP.GE.AND P0, PT, R0, c[0x0][0x53c], PT ;  /* 0x00014f0000007a0c */ /* 0x004fda0003f06270 */
[----:B------:R-:W-:Y:S05]  /*0c10*/  @P0 EXIT ;  /* 0x000000000000094d */ /* 0x000fea0003800000 */
[----:B------:R-:W2:Y:S01]  /*0c20*/  S2R R15, SR_TID.X ;  /* 0x00000000000f7919 */ /* 0x000ea20000002100 */
[----:B------:R-:W-:Y:S01]  /*0c30*/  IMAD.MOV.U32 R18, RZ, RZ, -0x10 ;  /* 0xfffffff0ff127424 */ /* 0x000fe200078e00ff */
[----:B------:R-:W-:Y:S01]  /*0c40*/  ULDC UR4, c[0x0][0x2ac] ;  /* 0x0000ab0000047ab9 */ /* 0x000fe20000000800 */
[----:B------:R-:W-:Y:S01]  /*0c50*/  IMAD.MOV.U32 R17, RZ, RZ, 0x20 ;  /* 0x00000020ff117424 */ /* 0x000fe200078e00ff */
[----:B------:R-:W-:Y:S01]  /*0c60*/  ULDC UR6, c[0x0][0x1d0] ;  /* 0x0000740000067ab9 */ /* 0x000fe20000000800 */
[----:B------:R-:W-:Y:S01]  /*0c70*/  IMAD.MOV.U32 R16, RZ, RZ, 0x40 ;  /* 0x00000040ff107424 */ /* 0x000fe200078e00ff */
[----:B------:R-:W-:Y:S01]  /*0c80*/  UIMAD UR6, UR4, UR6, URZ ;  /* 0x00000006040672a4 */ /* 0x000fe2000f8e023f */
[----:B--2---:R-:W-:-:S04]  /*0c90*/  SHF.R.S32.HI R14, RZ, 0x1f, R15 ;  /* 0x0000001fff0e7819 */ /* 0x004fc8000001140f */
[CC--:B------:R-:W-:Y:S02]  /*0ca0*/  LEA.HI R10, R14.reuse, R15.reuse, RZ, 0x3 ;  /* 0x0000000f0e0a7211 */ /* 0x0c0fe400078f18ff */
[----:B------:R-:W-:Y:S02]  /*0cb0*/  LEA.HI R2, R14, R15, RZ, 0x4 ;  /* 0x0000000f0e027211 */ /* 0x000fe400078f20ff */
[----:B------:R-:W-:Y:S02]  /*0cc0*/  SHF.R.S32.HI R26, RZ, 0x3, R10 ;  /* 0x00000003ff1a7819 */ /* 0x000fe4000001140a */
[----:B-1----:R-:W-:Y:S02]  /*0cd0*/  LOP3.LUT R4, R10, 0xfffffff8, RZ, 0xc0, !PT ;  /* 0xfffffff80a047812 */ /* 0x002fe400078ec0ff */
[----:B------:R-:W-:Y:S01]  /*0ce0*/  SHF.R.S32.HI R3, RZ, 0x4, R2 ;  /* 0x00000004ff037819 */ /* 0x000fe20000011402 */
[----:B------:R-:W-:Y:S01]  /*0cf0*/  IMAD.SHL.U32 R6, R26, 0x40, RZ ;  /* 0x000000401a067824 */ /* 0x000fe200078e00ff */
[C---:B------:R-:W-:Y:S01]  /*0d00*/  LOP3.LUT R0, R2.reuse, 0xfffffff0, RZ, 0xc0, !PT ;  /* 0xfffffff002007812 */ /* 0x040fe200078ec0ff */
[----:B------:R-:W-:Y:S01]  /*0d10*/  IMAD.IADD R9, R15, 0x1, -R4 ;  /* 0x000000010f097824 */ /* 0x000fe200078e0a04 */
[----:B------:R-:W-:-:S03]  /*0d20*/  LEA.HI R5, R2, R3, RZ, 0x1 ;  /* 0x0000000302057211 */ /* 0x000fc600078f08ff */
[----:B------:R-:W-:Y:S01]  /*0d30*/  IMAD.IADD R2, R15, 0x1, -R0 ;  /* 0x000000010f027824 */ /* 0x000fe200078e0a00 */
[----:B------:R-:W-:Y:S01]  /*0d40*/  LOP3.LUT R0, R6, 0x1c0, RZ, 0xc0, !PT ;  /* 0x000001c006007812 */ /* 0x000fe200078ec0ff */
[----:B------:R-:W-:Y:S01]  /*0d50*/  IMAD.SHL.U32 R244, R9, 0x8, RZ ;  /* 0x0000000809f47824 */ /* 0x000fe200078e00ff */
[----:B------:R-:W-:Y:S01]  /*0d60*/  LOP3.LUT R5, R5, 0xfffffffe, RZ, 0xc0, !PT ;  /* 0xfffffffe05057812 */ /* 0x000fe200078ec0ff */
[C---:B------:R-:W-:Y:S01]  /*0d70*/  IMAD.SHL.U32 R7, R9.reuse, 0x40, RZ ;  /* 0x0000004009077824 */ /* 0x040fe200078e00ff */
[----:B------:R-:W-:Y:S01]  /*0d80*/  SHF.R.S32.HI R8, RZ, 0x1f, R2 ;  /* 0x0000001fff087819 */ /* 0x000fe20000011402 */
[----:B------:R-:W-:Y:S01]  /*0d90*/  IMAD R251, R9, 0x10, R26 ;  /* 0x0000001009fb7824 */ /* 0x000fe200078e021a */
[----:B------:R-:W-:Y:S01]  /*0da0*/  LOP3.LUT R6, R0, 0x38, R244, 0xf8, !PT ;  /* 0x0000003800067812 */ /* 0x000fe200078ef8f4 */
[----:B------:R-:W-:Y:S01]  /*0db0*/  IMAD.IADD R12, R3, 0x1, -R5 ;  /* 0x00000001030c7824 */ /* 0x000fe200078e0a05 */
[----:B------:R-:W-:Y:S02]  /*0dc0*/  SHF.R.U32.HI R4, RZ, 0x3, R0 ;  /* 0x00000003ff047819 */ /* 0x000fe40000011600 */
[----:B------:R-:W-:-:S02]  /*0dd0*/  LEA.HI R11, R8, R2, RZ, 0x3 ;  /* 0x00000002080b7211 */ /* 0x000fc400078f18ff */
[----:B------:R-:W-:Y:S02]  /*0de0*/  LOP3.LUT R0, R7, 0x1c0, RZ, 0xc0, !PT ;  /* 0x000001c007007812 */ /* 0x000fe400078ec0ff */
[----:B------:R-:W-:Y:S02]  /*0df0*/  LOP3.LUT R5, R6, R4, RZ, 0x3c, !PT ;  /* 0x0000000406057212 */ /* 0x000fe400078e3cff */
[-C--:B------:R-:W-:Y:S02]  /*0e00*/  LEA.HI R7, R14, R15.reuse, RZ, 0x6 ;  /* 0x0000000f0e077211 */ /* 0x080fe400078f30ff */
[----:B------:R-:W-:Y:S02]  /*0e10*/  LOP3.LUT R4, R11, 0xfffffff8, RZ, 0xc0, !PT ;  /* 0xfffffff80b047812 */ /* 0x000fe400078ec0ff */
[----:B------:R-:W-:Y:S02]  /*0e20*/  LOP3.LUT R6, R0, 0x8, R10, 0xf8, !PT ;  /* 0x0000000800067812 */ /* 0x000fe400078ef80a */
[----:B------:R-:W-:Y:S01]  /*0e30*/  SHF.R.U32.HI R3, RZ, 0x3, R0 ;  /* 0x00000003ff037819 */ /* 0x000fe20000011600 */
[----:B------:R-:W-:Y:S01]  /*0e40*/  IMAD.SHL.U32 R0, R7, 0x8, RZ ;  /* 0x0000000807007824 */ /* 0x000fe200078e00ff */
[-C--:B------:R-:W-:Y:S01]  /*0e50*/  LEA.HI R10, R14, R15.reuse, RZ, 0x2 ;  /* 0x0000000f0e0a7211 */ /* 0x080fe200078f10ff */
[----:B------:R-:W-:Y:S01]  /*0e60*/  IMAD.IADD R8, R2, 0x1, -R4 ;  /* 0x0000000102087824 */ /* 0x000fe200078e0a04 */
[----:B------:R-:W-:-:S02]  /*0e70*/  LEA.HI R2, R14, R15, RZ, 0x5 ;  /* 0x0000000f0e027211 */ /* 0x000fc400078f28ff */
[----:B------:R-:W-:Y:S02]  /*0e80*/  LOP3.LUT R13, R6, R3, RZ, 0x3c, !PT ;  /* 0x00000003060d7212 */ /* 0x000fe400078e3cff */
[--C-:B------:R-:W-:Y:S02]  /*0e90*/  SHF.R.S32.HI R93, RZ, 0x2, R10.reuse ;  /* 0x00000002ff5d7819 */ /* 0x100fe4000001140a */
[----:B------:R-:W-:Y:S02]  /*0ea0*/  SHF.R.S32.HI R3, RZ, 0x1f, R10 ;  /* 0x0000001fff037819 */ /* 0x000fe4000001140a */
[----:B------:R-:W-:Y:S02]  /*0eb0*/  LOP3.LUT R209, R5, 0x7ffffe00, R0, 0xf8, !PT ;  /* 0x7ffffe0005d17812 */ /* 0x000fe400078ef800 */
[----:B------:R-:W-:Y:S02]  /*0ec0*/  LOP3.LUT R0, R2, 0xffffffe0, RZ, 0xc0, !PT ;  /* 0xffffffe002007812 */ /* 0x000fe400078ec0ff */
[--C-:B------:R-:W-:Y:S01]  /*0ed0*/  SHF.R.S32.HI R7, RZ, 0x5, R2.reuse ;  /* 0x00000005ff077819 */ /* 0x100fe20000011402 */
[----:B------:R-:W-:Y:S01]  /*0ee0*/  IMAD.SHL.U32 R209, R209, 0x2, RZ ;  /* 0x00000002d1d17824 */ /* 0x000fe200078e00ff */
[----:B------:R-:W-:Y:S01]  /*0ef0*/  SHF.R.S32.HI R2, RZ, 0x1f, R2 ;  /* 0x0000001fff027819 */ /* 0x000fe20000011402 */
[----:B------:R-:W-:Y:S01]  /*0f00*/  IMAD.IADD R20, R15, 0x1, -R0 ;  /* 0x000000010f147824 */ /* 0x000fe200078e0a00 */
[----:B------:R-:W-:Y:S01]  /*0f10*/  LEA.HI R4, R3, R93, RZ, 0x3 ;  /* 0x0000005d03047211 */ /* 0x000fe200078f18ff */
[----:B------:R-:W-:Y:S01]  /*0f20*/  IMAD.SHL.U32 R19, R7, 0x200, RZ ;  /* 0x0000020007137824 */ /* 0x000fe200078e00ff */
[----:B------:R-:W-:-:S02]  /*0f30*/  LOP3.LUT R3, R10, 0xfffffffc, RZ, 0xc0, !PT ;  /* 0xfffffffc0a037812 */ /* 0x000fc400078ec0ff */
[----:B------:R-:W-:Y:S02]  /*0f40*/  LEA.HI R0, R2, R7, RZ, 0x2 ;  /* 0x0000000702007211 */ /* 0x000fe400078f10ff */
[----:B------:R-:W-:Y:S01]  /*0f50*/  LOP3.LUT R2, R4, 0xfffffff8, RZ, 0xc0, !PT ;  /* 0xfffffff804027812 */ /* 0x000fe200078ec0ff */
[----:B------:R-:W-:Y:S01]  /*0f60*/  IMAD.IADD R94, R15, 0x1, -R3 ;  /* 0x000000010f5e7824 */ /* 0x000fe200078e0a03 */
[----:B------:R-:W-:Y:S02]  /*0f70*/  SHF.R.S32.HI R4, RZ, 0x1f, R20 ;  /* 0x0000001fff047819 */ /* 0x000fe40000011414 */
[----:B------:R-:W-:Y:S01]  /*0f80*/  LOP3.LUT R3, R0, 0xffffffc, RZ, 0xc0, !PT ;  /* 0x0ffffffc00037812 */ /* 0x000fe200078ec0ff */
[----:B------:R-:W-:Y:S01]  /*0f90*/  IMAD.IADD R0, R93, 0x1, -R2 ;  /* 0x000000015d007824 */ /* 0x000fe200078e0a02 */
[C---:B------:R-:W-:Y:S01]  /*0fa0*/  LEA.HI R2, R94.reuse, R94, RZ, 0x1 ;  /* 0x0000005e5e027211 */ /* 0x040fe200078f08ff */
[----:B------:R-:W-:Y:S01]  /*0fb0*/  IMAD.SHL.U32 R86, R94, 0x4, RZ ;  /* 0x000000045e567824 */ /* 0x000fe200078e00ff */
[----:B------:R-:W-:Y:S01]  /*0fc0*/  LEA.HI R10, R4, R20, RZ, 0x2 ;  /* 0x00000014040a7211 */ /* 0x000fe200078f10ff */
[----:B------:R-:W-:Y:S01]  /*0fd0*/  IMAD.IADD R5, R7, 0x1, -R3 ;  /* 0x0000000107057824 */ /* 0x000fe200078e0a03 */
[C---:B------:R-:W-:Y:S01]  /*0fe0*/  LOP3.LUT R3, R2.reuse, 0x1ffffffe, RZ, 0xc0, !PT ;  /* 0x1ffffffe02037812 */ /* 0x040fe200078ec0ff */
[----:B------:R-:W-:Y:S01]  /*0ff0*/  IMAD.SHL.U32 R2, R2, 0x20, RZ ;  /* 0x0000002002027824 */ /* 0x000fe200078e00ff */
[----:B------:R-:W-:Y:S01]  /*1000*/  SHF.R.S32.HI R4, RZ, 0x2, R10 ;  /* 0x00000002ff047819 */ /* 0x000fe2000001140a */
[----:B------:R-:W-:Y:S01]  /*1010*/  IMAD.SHL.U32 R84, R94, 0x8, RZ ;  /* 0x000000085e547824 */ /* 0x000fe200078e00ff */
[----:B------:R-:W-:Y:S01]  /*1020*/  LOP3.LUT R6, R0, 0x1, RZ, 0xc0, !PT ;  /* 0x0000000100067812 */ /* 0x000fe200078ec0ff */
[----:B------:R-:W-:Y:S01]  /*1030*/  IMAD.IADD R3, R94, 0x1, -R3 ;  /* 0x000000015e037824 */ /* 0x000fe200078e0a03 */
[----:B------:R-:W-:Y:S01]  /*1040*/  LOP3.LUT R2, R2, 0xffffffc0, RZ, 0xc0, !PT ;  /* 0xffffffc002027812 */ /* 0x000fe200078ec0ff */
[----:B------:R-:W-:Y:S01]  /*1050*/  IMAD R27, R5, 0x10, R4 ;  /* 0x00000010051b7824 */ /* 0x000fe200078e0204 */
[C---:B------:R-:W-:Y:S01]  /*1060*/  LOP3.LUT P2, RZ, R0.reuse, 0x4, RZ, 0xc0, !PT ;  /* 0x0000000400ff7812 */ /* 0x040fe2000784c0ff */
[C---:B------:R-:W-:Y:S01]  /*1070*/  IMAD.SHL.U32 R4, R0.reuse, 0x40, RZ ;  /* 0x0000004000047824 */ /* 0x040fe200078e00ff */
[----:B------:R-:W-:Y:S01]  /*1080*/  LOP3.LUT P0, RZ, R0, 0x2, RZ, 0xc0, !PT ;  /* 0x0000000200ff7812 */ /* 0x000fe2000780c0ff */
[----:B------:R-:W-:Y:S01]  /*1090*/  IMAD.SHL.U32 R0, R8, 0x40, RZ ;  /* 0x0000004008007824 */ /* 0x000fe200078e00ff */
[----:B------:R-:W-:Y:S01]  /*10a0*/  ISETP.NE.U32.AND P1, PT, R6, 0x1, PT ;  /* 0x000000010600780c */ /* 0x000fe20003f25070 */
[----:B------:R-:W-:Y:S01]  /*10b0*/  IMAD R14, R3, 0x8, R2 ;  /* 0x00000008030e7824 */ /* 0x000fe200078e0202 */
[----:B------:R-:W-:Y:S01]  /*10c0*/  LOP3.LUT R22, R4, 0x1c0, RZ, 0xc0, !PT ;  /* 0x000001c004167812 */ /* 0x000fe200078ec0ff */
[----:B------:R-:W-:Y:S01]  /*10d0*/  IMAD.SHL.U32 R2, R12, 0x8, RZ ;  /* 0x000000080c027824 */ /* 0x000fe200078e00ff */
[----:B------:R-:W-:Y:S01]  /*10e0*/  LOP3.LUT R0, R0, 0x1c0, RZ, 0xc0, !PT ;  /* 0x000001c000007812 */ /* 0x000fe200078ec0ff */
[----:B------:R-:W-:Y:S01]  /*10f0*/  IMAD.SHL.U32 R5, R7, 0x400, RZ ;  /* 0x0000040007057824 */ /* 0x000fe200078e00ff */
[----:B------:R-:W-:Y:S01]  /*1100*/  SHF.R.U32.HI R21, RZ, 0x3, R22 ;  /* 0x00000003ff157819 */ /* 0x000fe20000011616 */
[----:B------:R-:W-:Y:S01]  /*1110*/  IMAD.SHL.U32 R3, R11, 0x40, RZ ;  /* 0x000000400b037824 */ /* 0x000fe200078e00ff */
[----:B------:R-:W-:Y:S01]  /*1120*/  LOP3.LUT R2, R0, 0x8, R2, 0xf8, !PT ;  /* 0x0000000800027812 */ /* 0x000fe200078ef802 */
[----:B------:R-:W-:Y:S01]  /*1130*/  IMAD R6, R94, 0x2, R5 ;  /* 0x000000025e067824 */ /* 0x000fe200078e0205 */
[----:B------:R-:W-:Y:S01]  /*1140*/  SHF.R.U32.HI R0, RZ, 0x3, R0 ;  /* 0x00000003ff007819 */ /* 0x000fe20000011600 */
[----:B------:R-:W-:Y:S01]  /*1150*/  STL [R1+0xe4], R27 ;  /* 0x0000e41b01007387 */ /* 0x000fe20000100800 */
[----:B------:R-:W-:-:S02]  /*1160*/  LOP3.LUT R4, R21, R22, RZ, 0xfc, !PT ;  /* 0x0000001615047212 */ /* 0x000fc400078efcff */
[----:B------:R-:W-:Y:S01]  /*1170*/  LOP3.LUT R0, R2, R0, RZ, 0x3c, !PT ;  /* 0x0000000002007212 */ /* 0x000fe200078e3cff */
[----:B------:R-:W-:Y:S01]  /*1180*/  IMAD R2, R12, 0x200, R13 ;  /* 0x000002000c027824 */ /* 0x000fe200078e020d */
[----:B------:R-:W-:Y:S01]  /*1190*/  LOP3.LUT R3, R3, 0xfffffe00, RZ, 0xc0, !PT ;  /* 0xfffffe0003037812 */ /* 0x000fe200078ec0ff */
[----:B------:R-:W-:Y:S01]  /*11a0*/  IMAD.IADD R15, R6, 0x1, R4 ;  /* 0x00000001060f7824 */ /* 0x000fe200078e0204 */
[C---:B------:R-:W-:Y:S01]  /*11b0*/  IADD3 R25, R93.reuse, 0x20, RZ ;  /* 0x000000205d197810 */ /* 0x040fe20007ffe0ff */
[----:B------:R-:W-:Y:S01]  /*11c0*/  STL [R1+0x38], R22 ;  /* 0x0000381601007387 */ /* 0x000fe20000100800 */
[C---:B------:R-:W-:Y:S02]  /*11d0*/  IADD3 R24, R93.reuse, 0x60, RZ ;  /* 0x000000605d187810 */ /* 0x040fe40007ffe0ff */
[----:B------:R-:W-:Y:S01]  /*11e0*/  IADD3 R23, R93, 0x40, RZ ;  /* 0x000000405d177810 */ /* 0x000fe20007ffe0ff */
[----:B------:R-:W-:Y:S01]  /*11f0*/  IMAD.SHL.U32 R6, R25, 0x40, RZ ;  /* 0x0000004019067824 */ /* 0x000fe200078e00ff */
[CC--:B------:R-:W-:Y:S01]  /*1200*/  IADD3 R4, R0.reuse, R3.reuse, R5 ;  /* 0x0000000300047210 */ /* 0x0c0fe20007ffe005 */
[----:B------:R-:W-:Y:S01]  /*1210*/  STL [R1+0x3c], R21 ;  /* 0x00003c1501007387 */ /* 0x000fe20000100800 */
[----:B------:R-:W-:Y:S01]  /*1220*/  LOP3.LUT R5, R0, R3, RZ, 0xfc, !PT ;  /* 0x0000000300057212 */ /* 0x000fe200078efcff */
[----:B------:R-:W-:Y:S01]  /*1230*/  IMAD.SHL.U32 R0, R24, 0x40, RZ ;  /* 0x0000004018007824 */ /* 0x000fe200078e00ff */
[C---:B------:R-:W-:Y:S01]  /*1240*/  LOP3.LUT P6, RZ, R8.reuse, 0x2, RZ, 0xc0, !PT ;  /* 0x0000000208ff7812 */ /* 0x040fe200078cc0ff */
[----:B------:R-:W-:Y:S01]  /*1250*/  IMAD.SHL.U32 R3, R23, 0x40, RZ ;  /* 0x0000004017037824 */ /* 0x000fe200078e00ff */
[----:B------:R-:W-:-:S02]  /*1260*/  LOP3.LUT P5, RZ, R8, 0x4, RZ, 0xc0, !PT ;  /* 0x0000000408ff7812 */ /* 0x000fc400078ac0ff */
[----:B------:R-:W-:Y:S02]  /*1270*/  SHF.R.S32.HI R7, RZ, 0x1f, R25 ;  /* 0x0000001fff077819 */ /* 0x000fe40000011419 */
[----:B------:R-:W-:Y:S02]  /*1280*/  SHF.R.S32.HI R8, RZ, 0x1f, R23 ;  /* 0x0000001fff087819 */ /* 0x000fe40000011417 */
[C---:B------:R-:W-:Y:S02]  /*1290*/  LOP3.LUT P4, RZ, R9.reuse, 0x2, RZ, 0xc0, !PT ;  /* 0x0000000209ff7812 */ /* 0x040fe4000788c0ff */
[----:B------:R-:W-:Y:S02]  /*12a0*/  LOP3.LUT P3, RZ, R9, 0x4, RZ, 0xc0, !PT ;  /* 0x0000000409ff7812 */ /* 0x000fe4000786c0ff */
[----:B------:R-:W-:Y:S02]  /*12b0*/  SHF.R.S32.HI R9, RZ, 0x1f, R24 ;  /* 0x0000001fff097819 */ /* 0x000fe40000011418 */
[----:B------:R-:W-:-:S02]  /*12c0*/  LOP3.LUT R11, R6, 0x1c0, RZ, 0xc0, !PT ;  /* 0x000001c0060b7812 */ /* 0x000fc400078ec0ff */
[----:B------:R-:W-:Y:S02]  /*12d0*/  LEA.HI R7, R7, R25, RZ, 0x3 ;  /* 0x0000001907077211 */ /* 0x000fe400078f18ff */
[----:B------:R-:W-:Y:S02]  /*12e0*/  LEA.HI R6, R8, R23, RZ, 0x3 ;  /* 0x0000001708067211 */ /* 0x000fe400078f18ff */
[----:B------:R-:W-:Y:S01]  /*12f0*/  LOP3.LUT R13, R0, 0x1c0, RZ, 0xc0, !PT ;  /* 0x000001c0000d7812 */ /* 0x000fe200078ec0ff */
[----:B------:R-:W-:Y:S01]  /*1300*/  IMAD.SHL.U32 R8, R7, 0x40, RZ ;  /* 0x0000004007087824 */ /* 0x000fe200078e00ff */
[----:B------:R-:W-:Y:S01]  /*1310*/  IADD3 R88, R86, 0x10, RZ ;  /* 0x0000001056587810 */ /* 0x000fe20007ffe0ff */
[----:B------:R-:W-:Y:S01]  /*1320*/  IMAD.SHL.U32 R7, R6, 0x40, RZ ;  /* 0x0000004006077824 */ /* 0x000fe200078e00ff */
[----:B------:R-:W-:Y:S02]  /*1330*/  LOP3.LUT R23, R3, 0x1c0, RZ, 0xc0, !PT ;  /* 0x000001c003177812 */ /* 0x000fe400078ec0ff */
[----:B------:R-:W-:-:S02]  /*1340*/  LEA.HI R3, R9, R24, RZ, 0x3 ;  /* 0x0000001809037211 */ /* 0x000fc400078f18ff */
[----:B------:R-:W-:Y:S02]  /*1350*/  LOP3.LUT R9, R10, 0x7ffffffc, RZ, 0xc0, !PT ;  /* 0x7ffffffc0a097812 */ /* 0x000fe400078ec0ff */
[----:B------:R-:W-:Y:S01]  /*1360*/  LOP3.LUT R10, R13, 0x38, R84, 0xf8, !PT ;  /* 0x000000380d0a7812 */ /* 0x000fe200078ef854 */
[----:B------:R-:W-:Y:S01]  /*1370*/  IMAD.SHL.U32 R6, R3, 0x40, RZ ;  /* 0x0000004003067824 */ /* 0x000fe200078e00ff */
[----:B------:R-:W-:Y:S01]  /*1380*/  SHF.R.U32.HI R24, RZ, 0x3, R13 ;  /* 0x00000003ff187819 */ /* 0x000fe2000001160d */
[----:B------:R-:W-:Y:S01]  /*1390*/  IMAD.SHL.U32 R13, R88, 0x2, RZ ;  /* 0x00000002580d7824 */ /* 0x000fe200078e00ff */
[----:B------:R-:W-:Y:S01]  /*13a0*/  SHF.R.S32.HI R3, RZ, 0x1f, R88 ;  /* 0x0000001fff037819 */ /* 0x000fe20000011458 */
[----:B------:R-:W-:Y:S01]  /*13b0*/  IMAD.IADD R9, R20, 0x1, -R9 ;  /* 0x0000000114097824 */ /* 0x000fe200078e0a09 */
[----:B------:R-:W-:Y:S02]  /*13c0*/  LOP3.LUT R12, R11, 0x38, R84, 0xf8, !PT ;  /* 0x000000380b0c7812 */ /* 0x000fe400078ef854 */
[----:B------:R1:W-:Y:S01]  /*13d0*/  STL [R1+0xd8], R13 ;  /* 0x0000d80d01007387 */ /* 0x0003e20000100800 */
[----:B------:R-:W-:Y:S01]  /*13e0*/  SHF.L.U64.HI R3, R88, 0x1, R3 ;  /* 0x0000000158037819 */ /* 0x000fe20000010203 */
[----:B------:R-:W-:Y:S01]  /*13f0*/  IMAD.SHL.U32 R20, R9, 0x2, RZ ;  /* 0x0000000209147824 */ /* 0x000fe200078e00ff */
[----:B------:R-:W-:-:S02]  /*1400*/  SHF.R.U32.HI R26, RZ, 0x3, R11 ;  /* 0x00000003ff1a7819 */ /* 0x000fc4000001160b */
[--C-:B------:R-:W-:Y:S02]  /*1410*/  LOP3.LUT R11, R23, 0x38, R84.reuse, 0xf8, !PT ;  /* 0x00000038170b7812 */ /* 0x100fe400078ef854 */
[----:B------:R-:W-:Y:S02]  /*1420*/  SHF.R.U32.HI R25, RZ, 0x3, R23 ;  /* 0x00000003ff197819 */ /* 0x000fe40000011617 */
[----:B------:R-:W-:Y:S02]  /*1430*/  LOP3.LUT R7, R7, 0xfffffe00, RZ, 0xc0, !PT ;  /* 0xfffffe0007077812 */ /* 0x000fe400078ec0ff */
[----:B------:R-:W-:Y:S02]  /*1440*/  LOP3.LUT R23, R6, 0xfffffe00, RZ, 0xc0, !PT ;  /* 0xfffffe0006177812 */ /* 0x000fe400078ec0ff */
[----:B------:R-:W-:Y:S02]  /*1450*/  LOP3.LUT R9, R22, 0x38, R84, 0xf8, !PT ;  /* 0x0000003816097812 */ /* 0x000fe400078ef854 */
[----:B------:R-:W-:-:S02]  /*1460*/  LEA R95, R2, 0x2900, 0x1 ;  /* 0x00002900025f7811 */ /* 0x000fc400078e08ff */
[----:B------:R-:W-:Y:S02]  /*1470*/  LOP3.LUT R9, R19, R9, R21, 0xf6, !PT ;  /* 0x0000000913097212 */ /* 0x000fe400078ef615 */
[C---:B------:R-:W-:Y:S02]  /*1480*/  SEL R6, R17.reuse, 0xffffffe0, !P0 ;  /* 0xffffffe011067807 */ /* 0x040fe40004000000 */
[----:B------:R-:W-:Y:S02]  /*1490*/  SEL R2, R17, 0xffffffe0, !P6 ;  /* 0xffffffe011027807 */ /* 0x000fe40007000000 */
[----:B------:R-:W-:Y:S02]  /*14a0*/  SEL R0, R16, 0xffffffc0, !P3 ;  /* 0xffffffc010007807 */ /* 0x000fe40005800000 */
[----:B-1----:R-:W-:Y:S02]  /*14b0*/  LOP3.LUT R13, R8, 0xfffffe00, RZ, 0xc0, !PT ;  /* 0xfffffe00080d7812 */ /* 0x002fe400078ec0ff */
[----:B------:R-:W-:Y:S01]  /*14c0*/  SEL R8, R16, 0xffffffc0, !P2 ;  /* 0xffffffc010087807 */ /* 0x000fe20005000000 */
[----:B------:R-:W-:Y:S01]  /*14d0*/  IMAD.IADD R197, R95, 0x1, R0 ;  /* 0x000000015fc57824 */ /* 0x000fe200078e0200 */
[----:B------:R-:W-:Y:S01]  /*14e0*/  IADD3 R17, R20, 0x18, RZ ;  /* 0x0000001814117810 */ /* 0x000fe20007ffe0ff */
[----:B------:R1:W-:Y:S01]  /*14f0*/  STL [R1+0x44], R13 ;  /* 0x0000440d01007387 */ /* 0x0003e20000100800 */
[----:B------:R-:W-:-:S02]  /*1500*/  LEA R9, R9, 0x5100, 0x1 ;  /* 0x0000510009097811 */ /* 0x000fc400078e08ff */
[C---:B------:R-:W-:Y:S01]  /*1510*/  IADD3 R202, R95.reuse, 0x20, RZ ;  /* 0x000000205fca7810 */ /* 0x040fe20007ffe0ff */
[----:B------:R2:W-:Y:S01]  /*1520*/  STL [R1+0xd4], R3 ;  /* 0x0000d40301007387 */ /* 0x0005e20000100800 */
[----:B------:R-:W-:Y:S02]  /*1530*/  @P4 IADD3 R202, R95, -0x20, RZ ;  /* 0xffffffe05fca4810 */ /* 0x000fe40007ffe0ff */
[----:B------:R-:W-:Y:S01]  /*1540*/  LEA R198, R4, 0x5100, 0x1 ;  /* 0x0000510004c67811 */ /* 0x000fe200078e08ff */
[----:B------:R3:W-:Y:S01]  /*1550*/  STL [R1+0x40], R7 ;  /* 0x0000400701007387 */ /* 0x0007e20000100800 */
[----:B------:R-:W-:Y:S01]  /*1560*/  LEA R192, R5, 0x100, 0x1 ;  /* 0x0000010005c07811 */ /* 0x000fe200078e08ff */
[----:B------:R-:W-:Y:S01]  /*1570*/  IMAD.IADD R194, R0, 0x1, R202 ;  /* 0x0000000100c27824 */ /* 0x000fe200078e02ca */
[----:B------:R-:W-:Y:S01]  /*1580*/  IADD3 R208, R84, 0x20, RZ ;  /* 0x0000002054d07810 */ /* 0x000fe20007ffe0ff */
[----:B------:R-:W-:Y:S01]  /*1590*/  STL [R1+0xe0], R23 ;  /* 0x0000e01701007387 */ /* 0x000fe20000100800 */
[----:B------:R-:W-:Y:S01]  /*15a0*/  SHF.R.S32.HI R245, RZ, 0x1f, R244 ;  /* 0x0000001ffff57819 */ /* 0x000fe200000114f4 */
[----:B------:R-:W-:Y:S01]  /*15b0*/  IMAD.IADD R201, R198, 0x1, R2 ;  /* 0x00000001c6c97824 */ /* 0x000fe200078e0202 */
[----:B------:R-:W-:Y:S01]  /*15c0*/  SHF.R.S32.HI R85, RZ, 0x1f, R84 ;  /* 0x0000001fff557819 */ /* 0x000fe20000011454 */
[----:B------:R-:W-:Y:S01]  /*15d0*/  IMAD.IADD R196, R2, 0x1, R192 ;  /* 0x0000000102c47824 */ /* 0x000fe200078e02c0 */
[----:B------:R-:W-:-:S02]  /*15e0*/  SHF.R.S32.HI R250, RZ, 0x1f, R208 ;  /* 0x0000001ffffa7819 */ /* 0x000fc400000114d0 */
[C---:B------:R-:W-:Y:S02]  /*15f0*/  IADD3 R206, R202.reuse, 0x800, RZ ;  /* 0x00000800cace7810 */ /* 0x040fe40007ffe0ff */
[C---:B------:R-:W-:Y:S02]  /*1600*/  IADD3 R205, R202.reuse, 0x1000, RZ ;  /* 0x00001000cacd7810 */ /* 0x040fe40007ffe0ff */
[----:B------:R-:W-:Y:S02]  /*1610*/  IADD3 R204, R202, 0x1800, RZ ;  /* 0x00001800cacc7810 */ /* 0x000fe40007ffe0ff */
[----:B-1----:R-:W-:Y:S02]  /*1620*/  LOP3.LUT R13, R13, R12, R26, 0xf6, !PT ;  /* 0x0000000c0d0d7212 */ /* 0x002fe400078ef61a */
[----:B------:R-:W-:Y:S01]  /*1630*/  LOP3.LUT R12, R7, R11, R25, 0xf6, !PT ;  /* 0x0000000b070c7212 */ /* 0x000fe200078ef619 */
[----:B--2---:R-:W-:Y:S01]  /*1640*/  IMAD.IADD R3, R27, 0x1, R14 ;  /* 0x000000011b037824 */ /* 0x004fe200078e020e */
[----:B------:R-:W-:-:S02]  /*1650*/  LOP3.LUT R11, R23, R10, R24, 0xf6, !PT ;  /* 0x0000000a170b7212 */ /* 0x000fc400078ef618 */
[----:B------:R-:W-:Y:S02]  /*1660*/  LEA R13, R13, 0x5100, 0x1 ;  /* 0x000051000d0d7811 */ /* 0x000fe400078e08ff */
[----:B------:R1:W-:Y:S01]  /*1670*/  STL [R1+0xe8], R3 ;  /* 0x0000e80301007387 */ /* 0x0003e20000100800 */
[----:B------:R-:W-:Y:S02]  /*1680*/  LEA R12, R12, 0x5100, 0x1 ;  /* 0x000051000c0c7811 */ /* 0x000fe400078e08ff */
[----:B------:R-:W-:Y:S01]  /*1690*/  LEA R11, R11, 0x5100, 0x1 ;  /* 0x000051000b0b7811 */ /* 0x000fe200078e08ff */
[----:B------:R-:W-:Y:S01]  /*16a0*/  STL [R1+0x74], R20 ;  /* 0x0000741401007387 */ /* 0x000fe20000100800 */
[----:B---3--:R-:W-:Y:S02]  /*16b0*/  SEL R7, R18, 0x10, !P1 ;  /* 0x0000001012077807 */ /* 0x008fe40004800000 */
[C---:B------:R-:W-:Y:S01]  /*16c0*/  IADD3 R18, R20.reuse, 0x10, RZ ;  /* 0x0000001014127810 */ /* 0x040fe20007ffe0ff */
[----:B------:R2:W-:Y:S01]  /*16d0*/  STL [R1+0xd0], R13 ;  /* 0x0000d00d01007387 */ /* 0x0005e20000100800 */
[----:B------:R-:W-:-:S02]  /*16e0*/  IADD3 R14, R20, 0x28, RZ ;  /* 0x00000028140e7810 */ /* 0x000fc40007ffe0ff */
[----:B------:R-:W-:Y:S01]  /*16f0*/  IADD3 R203, R202, 0x2000, RZ ;  /* 0x00002000cacb7810 */ /* 0x000fe20007ffe0ff */
[----:B------:R3:W-:Y:S04]  /*1700*/  STL [R1+0xcc], R12 ;  /* 0x0000cc0c01007387 */ /* 0x0007e80000100800 */
[----:B------:R4:W-:Y:S01]  /*1710*/  STL [R1+0xc8], R11 ;  /* 0x0000c80b01007387 */ /* 0x0009e20000100800 */
[----:B-1----:R-:W-:-:S04]  /*1720*/  LOP3.LUT R3, R22, 0x18, R84, 0xf8, !PT ;  /* 0x0000001816037812 */ /* 0x002fc800078ef854 */
[----:B------:R-:W-:Y:S02]  /*1730*/  LOP3.LUT R10, R19, R3, R21, 0xf6, !PT ;  /* 0x00000003130a7212 */ /* 0x000fe400078ef615 */
[----:B------:R-:W-:Y:S02]  /*1740*/  IADD3 R19, R20, 0x8, RZ ;  /* 0x0000000814137810 */ /* 0x000fe40007ffe0ff */
[----:B------:R-:W-:Y:S02]  /*1750*/  SEL R3, R16, 0xffffffc0, !P5 ;  /* 0xffffffc010037807 */ /* 0x000fe40006800000 */
[C---:B------:R-:W-:Y:S01]  /*1760*/  IADD3 R16, R20.reuse, 0x20, RZ ;  /* 0x0000002014107810 */ /* 0x040fe20007ffe0ff */
[----:B------:R-:W-:Y:S01]  /*1770*/  STL [R1+0x6c], R19 ;  /* 0x00006c1301007387 */ /* 0x000fe20000100800 */
[----:B--2---:R-:W-:Y:S01]  /*1780*/  IADD3 R13, R20, 0x30, RZ ;  /* 0x00000030140d7810 */ /* 0x004fe20007ffe0ff */
[----:B------:R-:W-:Y:S01]  /*1790*/  IMAD.IADD R199, R198, 0x1, R3 ;  /* 0x00000001c6c77824 */ /* 0x000fe200078e0203 */
[----:B---3--:R-:W-:Y:S01]  /*17a0*/  IADD3 R12, R20, 0x38, RZ ;  /* 0x00000038140c7810 */ /* 0x008fe20007ffe0ff */
[----:B------:R-:W-:Y:S01]  /*17b0*/  STL [R1+0x68], R18 ;  /* 0x0000681201007387 */ /* 0x000fe20000100800 */
[----:B----4-:R-:W-:Y:S01]  /*17c0*/  SHF.R.S32.HI R11, RZ, 0x1f, R19 ;  /* 0x0000001fff0b7819 */ /* 0x010fe20000011413 */
[----:B------:R-:W-:Y:S01]  /*17d0*/  IMAD.IADD R193, R3, 0x1, R192 ;  /* 0x0000000103c17824 */ /* 0x000fe200078e02c0 */
[----:B------:R-:W-:Y:S01]  /*17e0*/  LEA R248, R10, 0x100, 0x1 ;  /* 0x000001000af87811 */ /* 0x000fe200078e08ff */
[----:B------:R-:W-:Y:S01]  /*17f0*/  STL [R1+0x64], R17 ;  /* 0x0000641101007387 */ /* 0x000fe20000100800 */
[----:B------:R-:W-:Y:S01]  /*1800*/  SHF.R.S32.HI R10, RZ, 0x1f, R18 ;  /* 0x0000001fff0a7819 */ /* 0x000fe20000011412 */
[----:B------:R-:W-:-:S02]  /*1810*/  IMAD.IADD R200, R2, 0x1, R199 ;  /* 0x0000000102c87824 */ /* 0x000fc400078e02c7 */
[----:B------:R-:W-:Y:S01]  /*1820*/  STL [R1+0x60], R16 ;  /* 0x0000601001007387 */ /* 0x000fe20000100800 */
[----:B------:R-:W-:Y:S02]  /*1830*/  IMAD.IADD R249, R8, 0x1, R248 ;  /* 0x0000000108f97824 */ /* 0x000fe400078e02f8 */
[----:B------:R-:W-:Y:S01]  /*1840*/  IMAD.IADD R195, R2, 0x1, R193 ;  /* 0x0000000102c37824 */ /* 0x000fe200078e02c1 */
[----:B------:R-:W-:Y:S04]  /*1850*/  STL [R1+0x5c], R14 ;  /* 0x00005c0e01007387 */ /* 0x000fe80000100800 */
[----:B------:R-:W-:Y:S04]  /*1860*/  STL [R1+0x58], R13 ;  /* 0x0000580d01007387 */ /* 0x000fe80000100800 */
[----:B------:R1:W-:Y:S04]  /*1870*/  STL [R1+0xc4], R9 ;  /* 0x0000c40901007387 */ /* 0x0003e80000100800 */
[----:B------:R-:W-:Y:S04]  /*1880*/  STL [R1+0x54], R12 ;  /* 0x0000540c01007387 */ /* 0x000fe80000100800 */
[----:B------:R2:W-:Y:S04]  /*1890*/  STL [R1+0xb8], R11 ;  /* 0x0000b80b01007387 */ /* 0x0005e80000100800 */
[----:B------:R3:W-:Y:S01]  /*18a0*/  STL [R1+0xb4], R10 ;  /* 0x0000b40a01007387 */ /* 0x0007e20000100800 */
[----:B-1----:R-:W-:-:S05]  /*18b0*/  SHF.R.S32.HI R9, RZ, 0x1f, R17 ;  /* 0x0000001fff097819 */ /* 0x002fca0000011411 */
[----:B------:R1:W-:Y:S01]  /*18c0*/  STL [R1+0xb0], R9 ;  /* 0x0000b00901007387 */ /* 0x0003e20000100800 */
[----:B--2---:R-:W-:Y:S02]  /*18d0*/  SHF.R.S32.HI R11, RZ, 0x1f, R16 ;  /* 0x0000001fff0b7819 */ /* 0x004fe40000011410 */
[----:B---3--:R-:W-:-:S03]  /*18e0*/  SHF.R.S32.HI R10, RZ, 0x1f, R14 ;  /* 0x0000001fff0a7819 */ /* 0x008fc6000001140e */
[----:B------:R2:W-:Y:S04]  /*18f0*/  STL [R1+0xac], R11 ;  /* 0x0000ac0b01007387 */ /* 0x0005e80000100800 */
[----:B------:R3:W-:Y:S01]  /*1900*/  STL [R1+0xa8], R10 ;  /* 0x0000a80a01007387 */ /* 0x0007e20000100800 */
[----:B-1----:R-:W-:-:S05]  /*1910*/  SHF.R.S32.HI R9, RZ, 0x1f, R13 ;  /* 0x0000001fff097819 */ /* 0x002fca000001140d */
[----:B------:R1:W-:Y:S01]  /*1920*/  STL [R1+0xa4], R9 ;  /* 0x0000a40901007387 */ /* 0x0003e20000100800 */
[----:B--2---:R-:W-:-:S05]  /*1930*/  LEA R11, R15, 0x80, 0x1 ;  /* 0x000000800f0b7811 */ /* 0x004fca00078e08ff */
[C---:B---3--:R-:W-:Y:S02]  /*1940*/  IMAD.IADD R10, R11.reuse, 0x1, R8 ;  /* 0x000000010b0a7824 */ /* 0x048fe400078e0208 */
[----:B------:R-:W-:Y:S02]  /*1950*/  IMAD.IADD R0, R11, 0x1, R6 ;  /* 0x000000010b007824 */ /* 0x000fe400078e0206 */
[----:B------:R-:W-:-:S04]  /*1960*/  IMAD.IADD R4, R6, 0x1, R10 ;  /* 0x0000000106047824 */ /* 0x000fc800078e020a */
[----:B------:R-:W-:Y:S01]  /*1970*/  IMAD.IADD R3, R7, 0x1, R4 ;  /* 0x0000000107037824 */ /* 0x000fe200078e0204 */
[----:B-1----:R-:W-:-:S05]  /*1980*/  SHF.R.S32.HI R9, RZ, 0x1f, R12 ;  /* 0x0000001fff097819 */ /* 0x002fca000001140c */
[----:B------:R1:W-:Y:S04]  /*1990*/  STL [R1+0xa0], R9 ;  /* 0x0000a00901007387 */ /* 0x0003e80000100800 */
[----:B------:R-:W-:Y:S04]  /*19a0*/  STL [R1+0x84], R11 ;  /* 0x0000840b01007387 */ /* 0x000fe80000100800 */
[----:B------:R-:W-:Y:S04]  /*19b0*/  STL [R1+0x88], R10 ;  /* 0x0000880a01007387 */ /* 0x000fe80000100800 */
[----:B------:R2:W-:Y:S01]  /*19c0*/  STL [R1+0x9c], R0 ;  /* 0x00009c0001007387 */ /* 0x0005e20000100800 */
[----:B-1----:R-:W-:-:S04]  /*19d0*/  IMAD.IADD R9, R11, 0x1, R7 ;  /* 0x000000010b097824 */ /* 0x002fc800078e0207 */
[----:B------:R-:W-:Y:S01]  /*19e0*/  IMAD.IADD R5, R9, 0x1, R6 ;  /* 0x0000000109057824 */ /* 0x000fe200078e0206 */
[----:B------:R-:W-:Y:S01]  /*19f0*/  STL [R1+0x94], R9 ;  /* 0x0000940901007387 */ /* 0x000fe20000100800 */
[----:B--2---:R-:W-:-:S05]  /*1a00*/  IMAD.IADD R0, R7, 0x1, R10 ;  /* 0x0000000107007824 */ /* 0x004fca00078e020a */
[----:B------:R1:W-:Y:S04]  /*1a10*/  STL [R1+0x90], R0 ;  /* 0x0000900001007387 */ /* 0x0003e80000100800 */
[----:B------:R2:W-:Y:S04]  /*1a20*/  STL [R1+0x98], R5 ;  /* 0x0000980501007387 */ /* 0x0005e80000100800 */
[----:B------:R2:W-:Y:S04]  /*1a30*/  STL [R1+0x8c], R4 ;  /* 0x00008c0401007387 */ /* 0x0005e80000100800 */
[----:B------:R2:W-:Y:S01]  /*1a40*/  STL [R1+0xc0], R3 ;  /* 0x0000c00301007387 */ /* 0x0005e20000100800 */
[----:B-1----:R-:W-:-:S05]  /*1a50*/  IMAD.IADD R0, R6, 0x1, R0 ;  /* 0x0000000106007824 */ /* 0x002fca00078e0200 */
[----:B------:R2:W-:Y:S02]  /*1a60*/  STL [R1+0xbc], R0 ;  /* 0x0000bc0001007387 */ /* 0x0005e40000100800 */
.L_x_410:
[----:B--2---:R-:W2:Y:S01]  /*1a70*/  LDL R0, [R1+0x34] ;  /* 0x0000340001007983 */ /* 0x004ea20000100800 */
[----:B------:R-:W-:Y:S01]  /*1a80*/  IMAD.MOV.U32 R2, RZ, RZ, 0x4 ;  /* 0x00000004ff027424 */ /* 0x000fe200078e00ff */
[----:B------:R-:W-:-:S04]  /*1a90*/  ISETP.NE.U32.AND P0, PT, RZ, c[0x0][0x370], PT ;  /* 0x0000dc00ff007a0c */ /* 0x000fc80003f05070 */
[----:B------:R-:W-:Y:S01]  /*1aa0*/  ISETP.NE.AND.EX P1, PT, RZ, c[0x0][0x374], PT, P0 ;  /* 0x0000dd00ff007a0c */ /* 0x000fe20003f25300 */
[----:B--2---:R-:W-:-:S05]  /*1ab0*/  IMAD.WIDE R2, R0, R2, c[0x0][0x588] ;  /* 0x0001620000027625 */ /* 0x004fca00078e0202 */
[----:B------:R-:W2:Y:S01]  /*1ac0*/  LDG.E R27, [R2.64] ;  /* 0x00000008021b7981 */ /* 0x000ea2000c1e1900 */
[----:B------:R-:W-:Y:S01]  /*1ad0*/  ISETP.NE.U32.AND P4, PT, RZ, c[0x0][0x360], PT ;  /* 0x0000d800ff007a0c */ /* 0x000fe20003f85070 */
[----:B------:R-:W-:Y:S01]  /*1ae0*/  IMAD.MOV.U32 R9, RZ, RZ, RZ ;  /* 0x000000ffff097224 */ /* 0x000fe200078e00ff */
[----:B------:R-:W-:Y:S02]  /*1af0*/  ISETP.NE.U32.AND P3, PT, RZ, c[0x0][0x348], PT ;  /* 0x0000d200ff007a0c */ /* 0x000fe40003f65070 */
[----:B------:R-:W-:Y:S02]  /*1b00*/  ISETP.NE.AND.EX P4, PT, RZ, c[0x0][0x364], PT, P4 ;  /* 0x0000d900ff007a0c */ /* 0x000fe40003f85340 */
[----:B------:R-:W-:Y:S02]  /*1b10*/  ISETP.NE.U32.AND P5, PT, RZ, c[0x0][0x350], PT ;  /* 0x0000d400ff007a0c */ /* 0x000fe40003fa5070 */
[----:B------:R-:W-:Y:S02]  /*1b20*/  ISETP.NE.U32.AND P6, PT, RZ, c[0x0][0x358], PT ;  /* 0x0000d600ff007a0c */ /* 0x000fe40003fc5070 */
[----:B------:R-:W-:-:S02]  /*1b30*/  ISETP.NE.AND.EX P3, PT, RZ, c[0x0][0x34c], PT, P3 ;  /* 0x0000d300ff007a0c */ /* 0x000fc40003f65330 */
[----:B------:R-:W-:Y:S02]  /*1b40*/  ISETP.NE.AND.EX P5, PT, RZ, c[0x0][0x354], PT, P5 ;  /* 0x0000d500ff007a0c */ /* 0x000fe40003fa5350 */
[----:B------:R-:W-:Y:S01]  /*1b50*/  ISETP.NE.AND.EX P6, PT, RZ, c[0x0][0x35c], PT, P6 ;  /* 0x0000d700ff007a0c */ /* 0x000fe20003fc5360 */
[----:B------:R-:W-:Y:S01]  /*1b60*/  IMAD.MOV.U32 R144, RZ, RZ, RZ ;  /* 0x000000ffff907224 */ /* 0x000fe200078e00ff */
[----:B------:R-:W-:Y:S01]  /*1b70*/  CS2R R12, SRZ ;  /* 0x00000000000c7805 */ /* 0x000fe2000001ff00 */
[----:B--2---:R-:W-:Y:S01]  /*1b80*/  SHF.R.S32.HI R28, RZ, 0x1f, R27 ;  /* 0x0000001fff1c7819 */ /* 0x004fe2000001141b */
[C---:B------:R-:W-:Y:S01]  /*1b90*/  IMAD.SHL.U32 R16, R27.reuse, 0x4, RZ ;  /* 0x000000041b107824 */ /* 0x040fe200078e00ff */
[C---:B------:R-:W-:Y:S01]  /*1ba0*/  @P1 LEA R4, P0, R27.reuse, c[0x0][0x370], 0x2 ;  /* 0x0000dc001b041a11 */ /* 0x040fe200078010ff */
[----:B------:R1:W-:Y:S01]  /*1bb0*/  STL [R1+0x50], R27 ;  /* 0x0000501b01007387 */ /* 0x0003e20000100800 */
[C-C-:B------:R-:W-:Y:S02]  /*1bc0*/  SHF.L.U64.HI R15, R27.reuse, 0x2, R28.reuse ;  /* 0x000000021b0f7819 */ /* 0x140fe4000001021c */
[----:B------:R-:W-:Y:S01]  /*1bd0*/  @P1 LEA.HI.X R5, R27, c[0x0][0x374], R28, 0x2, P0 ;  /* 0x0000dd001b051a11 */ /* 0x000fe200000f141c */
[----:B------:R1:W-:Y:S01]  /*1be0*/  STL [R1+0x78], R28 ;  /* 0x0000781c01007387 */ /* 0x0003e20000100800 */
[----:B------:R-:W-:-:S03]  /*1bf0*/  @P4 IADD3 R2, P0, R16, c[0x0][0x360], RZ ;  /* 0x0000d80010024a10 */ /* 0x000fc60007f1e0ff */
[----:B------:R2:W3:Y:S01]  /*1c00*/  @P1 LDG.E R9, [R4.64] ;  /* 0x0000000804091981 */ /* 0x0004e2000c1e1900 */
[C---:B------:R-:W-:Y:S02]  /*1c10*/  @P4 IADD3.X R3, R15.reuse, c[0x0][0x364], RZ, P0, !PT ;  /* 0x0000d9000f034a10 */ /* 0x040fe400007fe4ff */
[----:B------:R-:W-:Y:S01]  /*1c20*/  IADD3 R6, P2, R16, c[0x0][0x348], RZ ;  /* 0x0000d20010067a10 */ /* 0x000fe20007f5e0ff */
[----:B------:R1:W-:Y:S04]  /*1c30*/  STL [R1+0x48], R16 ;  /* 0x0000481001007387 */ /* 0x0003e80000100800 */
[----:B------:R4:W5:Y:S01]  /*1c40*/  @P4 LDG.E R147, [R2.64] ;  /* 0x0000000802934981 */ /* 0x000962000c1e1900 */
[----:B------:R-:W-:-:S03]  /*1c50*/  IADD3.X R7, R15, c[0x0][0x34c], RZ, P2, !PT ;  /* 0x0000d3000f077a10 */ /* 0x000fc600017fe4ff */
[----:B------:R1:W-:Y:S04]  /*1c60*/  STL [R1+0x4c], R15 ;  /* 0x00004c0f01007387 */ /* 0x0003e80000100800 */
[----:B------:R1:W5:Y:S01]  /*1c70*/  @P3 LDG.E R144, [R6.64] ;  /* 0x0000000806903981 */ /* 0x000362000c1e1900 */
[----:B--2---:R-:W-:-:S04]  /*1c80*/  IADD3 R4, P1, R16, c[0x0][0x350], RZ ;  /* 0x0000d40010047a10 */ /* 0x004fc80007f3e0ff */
[----:B------:R-:W-:Y:S02]  /*1c90*/  IADD3.X R5, R15, c[0x0][0x354], RZ, P1, !PT ;  /* 0x0000d5000f057a10 */ /* 0x000fe40000ffe4ff */
[----:B----4-:R-:W-:-:S03]  /*1ca0*/  IADD3 R2, P0, R16, c[0x0][0x358], RZ ;  /* 0x0000d60010027a10 */ /* 0x010fc60007f1e0ff */
[----:B------:R1:W5:Y:S01]  /*1cb0*/  @P5 LDG.E R13, [R4.64] ;  /* 0x00000008040d5981 */ /* 0x000362000c1e1900 */
[----:B------:R-:W-:-:S05]  /*1cc0*/  IADD3.X R3, R15, c[0x0][0x35c], RZ, P0, !PT ;  /* 0x0000d7000f037a10 */ /* 0x000fca00007fe4ff */
[----:B------:R1:W5:Y:S01]  /*1cd0*/  @P6 LDG.E R12, [R2.64] ;  /* 0x00000008020c6981 */ /* 0x000362000c1e1900 */
[----:B------:R-:W-:Y:S03]  /*1ce0*/  YIELD ;  /* 0x0000000000007946 */ /* 0x000fe60003800000 */
[----:B---3--:R1:W-:Y:S01]  /*1cf0*/  STL [R1+0x24], R9 ;  /* 0x0000240901007387 */ /* 0x0083e20000100800 */
[----:B------:R-:W-:Y:S05]  /*1d00*/  @P4 BRA `(.L_x_231) ;  /* 0x0000005000004947 */ /* 0x000fea0003800000 */
[----:B-----5:R-:W-:Y:S01]  /*1d10*/  MOV R147, c[0x0][0x168] ;  /* 0x00005a0000937a02 */ /* 0x020fe20000000f00 */
[----:B------:R-:W-:Y:S05]  /*1d20*/  @!P3 BRA `(.L_x_231) ;  /* 0x000000300000b947 */ /* 0x000fea0003800000 */
[----:B------:R-:W2:Y:S04]  /*1d30*/  LDG.E R8, [R6.64] ;  /* 0x0000000806087981 */ /* 0x000ea8000c1e1900 */
[----:B------:R-:W2:Y:S02]  /*1d40*/  LDG.E R0, [R6.64+0x4] ;  /* 0x0000040806007981 */ /* 0x000ea4000c1e1900 */
[----:B--2---:R-:W-:-:S02]  /*1d50*/  IADD3 R147, -R8, R0, RZ ;  /* 0x0000000008937210 */ /* 0x004fc40007ffe1ff */
.L_x_231:
[----:B------:R-:W-:-:S04]  /*1d60*/  ISETP.NE.U32.AND P0, PT, RZ, c[0x0][0x368], PT ;  /* 0x0000da00ff007a0c */ /* 0x000fc80003f05070 */
[----:B------:R-:W-:-:S13]  /*1d70*/  ISETP.NE.AND.EX P0, PT, RZ, c[0x0][0x36c], PT, P0 ;  /* 0x0000db00ff007a0c */ /* 0x000fda0003f05300 */
[----:B------:R-:W-:Y:S05]  /*1d80*/  @!P0 BRA `(.L_x_232) ;  /* 0x0000004000008947 */ /* 0x000fea0003800000 */
[----:B-1----:R-:W-:-:S04]  /*1d90*/  IADD3 R6, P0, R16, c[0x0][0x368], RZ ;  /* 0x0000da0010067a10 */ /* 0x002fc80007f1e0ff */
[----:B------:R-:W-:-:S05]  /*1da0*/  IADD3.X R7, R15, c[0x0][0x36c], RZ, P0, !PT ;  /* 0x0000db000f077a10 */ /* 0x000fca00007fe4ff */
[----:B------:R1:W5:Y:S01]  /*1db0*/  LDG.E R6, [R6.64] ;  /* 0x0000000806067981 */ /* 0x000362000c1e1900 */
[----:B------:R-:W-:Y:S05]  /*1dc0*/  BRA `(.L_x_233) ;  /* 0x0000005000007947 */ /* 0x000fea0003800000 */
.L_x_232:
[----:B-1----:R-:W-:Y:S01]  /*1dd0*/  MOV R6, UR6 ;  /* 0x0000000600067c02 */ /* 0x002fe20008000f00 */
[----:B------:R-:W-:Y:S05]  /*1de0*/  @!P5 BRA `(.L_x_233) ;  /* 0x000000300000d947 */ /* 0x000fea0003800000 */
[----:B------:R-:W2:Y:S04]  /*1df0*/  LDG.E R6, [R4.64] ;  /* 0x0000000804067981 */ /* 0x000ea8000c1e1900 */
[----:B------:R-:W2:Y:S02]  /*1e00*/  LDG.E R0, [R4.64+0x4] ;  /* 0x0000040804007981 */ /* 0x000ea4000c1e1900 */
[----:B--2---:R-:W-:Y:S02]  /*1e10*/  IADD3 R6, -R6, R0, RZ ;  /* 0x0000000006067210 */ /* 0x004fe40007ffe1ff */
.L_x_233:
[----:B------:R-:W2:Y:S04]  /*1e20*/  LDL R14, [R1+0x30] ;  /* 0x00003000010e7983 */ /* 0x000ea80000100800 */
[----:B------:R3:W4:Y:S04]  /*1e30*/  @P6 LDG.E R4, [R2.64] ;  /* 0x0000000802046981 */ /* 0x000728000c1e1900 */
[----:B------:R3:W4:Y:S01]  /*1e40*/  @P6 LDG.E R0, [R2.64+0x4] ;  /* 0x0000040802006981 */ /* 0x000722000c1e1900 */
[----:B------:R-:W-:Y:S01]  /*1e50*/  ISETP.NE.U32.AND P0, PT, RZ, c[0x0][0x378], PT ;  /* 0x0000de00ff007a0c */ /* 0x000fe20003f05070 */
[----:B-----5:R-:W-:-:S03]  /*1e60*/  IMAD.MOV.U32 R142, RZ, RZ, R6 ;  /* 0x000000ffff8e7224 */ /* 0x020fc600078e0006 */
[----:B------:R-:W-:-:S13]  /*1e70*/  ISETP.NE.AND.EX P1, PT, RZ, c[0x0][0x37c], PT, P0 ;  /* 0x0000df00ff007a0c */ /* 0x000fda0003f25300 */
[----:B---3--:R-:W-:-:S04]  /*1e80*/  @P1 IADD3 R2, P0, R16, c[0x0][0x378], RZ ;  /* 0x0000de0010021a10 */ /* 0x008fc80007f1e0ff */
[----:B------:R-:W-:-:S05]  /*1e90*/  @P1 IADD3.X R3, R15, c[0x0][0x37c], RZ, P0, !PT ;  /* 0x0000df000f031a10 */ /* 0x000fca00007fe4ff */
[----:B------:R3:W5:Y:S01]  /*1ea0*/  @P1 LDG.E R142, [R2.64] ;  /* 0x00000008028e1981 */ /* 0x000762000c1e1900 */
[----:B-1----:R-:W-:Y:S01]  /*1eb0*/  IMAD.IADD R7, R6, 0x1, -R9 ;  /* 0x0000000106077824 */ /* 0x002fe200078e0a09 */
[----:B------:R-:W-:Y:S01]  /*1ec0*/  BSSY B0, `(.L_x_234) ;  /* 0x0000031000007945 */ /* 0x000fe20003800000 */
[----:B---3--:R-:W-:Y:S01]  /*1ed0*/  IMAD.MOV.U32 R2, RZ, RZ, c[0x0][0x228] ;  /* 0x00008a00ff027624 */ /* 0x008fe200078e00ff */
[----:B--2---:R-:W-:-:S04]  /*1ee0*/  LOP3.LUT R3, R14, 0xff000000, RZ, 0xc0, !PT ;  /* 0xff0000000e037812 */ /* 0x004fc800078ec0ff */
[----:B------:R-:W-:Y:S01]  /*1ef0*/  SHF.R.U32.HI R3, RZ, 0x8, R3 ;  /* 0x00000008ff037819 */ /* 0x000fe20000011603 */
[----:B----4-:R-:W-:Y:S01]  /*1f00*/  @P6 IMAD.IADD R2, R0, 0x1, -R4 ;  /* 0x0000000100026824 */ /* 0x010fe200078e0a04 */
[----:B------:R-:W-:-:S03]  /*1f10*/  LOP3.LUT R4, R14, 0xff0000, RZ, 0xc0, !PT ;  /* 0x00ff00000e047812 */ /* 0x000fc600078ec0ff */
[----:B------:R-:W-:Y:S01]  /*1f20*/  IMAD.IADD R143, R7, 0x1, R2 ;  /* 0x00000001078f7824 */ /* 0x000fe200078e0202 */
[----:B------:R-:W-:-:S04]  /*1f30*/  LEA.HI R3, R4, R3, RZ, 0x10 ;  /* 0x0000000304037211 */ /* 0x000fc800078f80ff */
[----:B------:R-:W-:Y:S02]  /*1f40*/  SHF.R.U32.HI R5, RZ, 0x10, R3 ;  /* 0x00000010ff057819 */ /* 0x000fe40000011603 */
[----:B------:R-:W-:Y:S02]  /*1f50*/  LOP3.LUT R17, R3, 0xff, RZ, 0xc0, !PT ;  /* 0x000000ff03117812 */ /* 0x000fe400078ec0ff */
[C---:B------:R-:W-:Y:S01]  /*1f60*/  IADD3 R0, R143.reuse, 0x4f, RZ ;  /* 0x0000004f8f007810 */ /* 0x040fe20007ffe0ff */
[----:B------:R1:W-:Y:S01]  /*1f70*/  STL [R1+0x7c], R5 ;  /* 0x00007c0501007387 */ /* 0x0003e20000100800 */
[----:B------:R-:W-:Y:S02]  /*1f80*/  ISETP.GE.AND P0, PT, R143, 0x1, PT ;  /* 0x000000018f00780c */ /* 0x000fe40003f06270 */
[----:B------:R-:W-:Y:S01]  /*1f90*/  ISETP.NE.AND P1, PT, R5, RZ, PT ;  /* 0x000000ff0500720c */ /* 0x000fe20003f25270 */
[----:B------:R1:W-:Y:S01]  /*1fa0*/  STL [R1+0x80], R17 ;  /* 0x0000801101007387 */ /* 0x0003e20000100800 */
[----:B------:R-:W-:-:S02]  /*1fb0*/  IMAD.HI R0, R0, 0x66666667, RZ ;  /* 0x6666666700007827 */ /* 0x000fc400078e02ff */
[----:B------:R-:W-:-:S03]  /*1fc0*/  SEL R129, R5, c[0x0][0x338], P1 ;  /* 0x0000ce0005817a07 */ /* 0x000fc60000800000 */
[----:B------:R-:W-:-:S04]  /*1fd0*/  SHF.R.U32.HI R4, RZ, 0x1f, R0 ;  /* 0x0000001fff047819 */ /* 0x000fc80000011600 */
[----:B------:R-:W-:Y:S01]  /*1fe0*/  LEA.HI.SX32 R131, R0, R4, 0x1b ;  /* 0x0000000400837211 */ /* 0x000fe200078fdaff */
[----:B------:R-:W-:Y:S01]  /*1ff0*/  IMAD.MOV.U32 R0, RZ, RZ, RZ ;  /* 0x000000ffff007224 */ /* 0x000fe200078e00ff */
[----:B------:R-:W-:Y:S05]  /*2000*/  @!P0 BRA `(.L_x_235) ;  /* 0x000001c000008947 */ /* 0x000fea0003800000 */
        /* <DEDUP_REMOVED lines=11> */
[----:B------:R-:W-:Y:S02]  /*20c0*/  IMAD.MOV.U32 R4, RZ, RZ, RZ ;  /* 0x000000ffff047224 */ /* 0x000fe400078e00ff */
        /* <DEDUP_REMOVED lines=16> */
.L_x_235:
[----:B------:R-:W-:Y:S05]  /*21d0*/  BSYNC B0 ;  /* 0x0000000000007941 */ /* 0x000fea0003800000 */
.L_x_234:
[----:B------:R-:W-:-:S04]  /*21e0*/  IMAD R3, R17, R0, RZ ;  /* 0x0000000011037224 */ /* 0x000fc800078e02ff */
[C---:B------:R-:W-:Y:S02]  /*21f0*/  IMAD.IADD R0, R3.reuse, 0x1, R0 ;  /* 0x0000000103007824 */ /* 0x040fe400078e0200 */
[----:B------:R-:W-:-:S03]  /*2200*/  IMAD R3, R3, 0x50, -R7 ;  /* 0x0000005003037824 */ /* 0x000fc600078e0a07 */
[----:B------:R-:W-:Y:S02]  /*2210*/  IMNMX R0, R131, R0, PT ;  /* 0x0000000083007217 */ /* 0x000fe40003800200 */
[----:B------:R-:W-:-:S03]  /*2220*/  IMNMX R3, RZ, R3, !PT ;  /* 0x00000003ff037217 */ /* 0x000fc60007800200 */
[----:B------:R-:W-:Y:S02]  /*2230*/  IMAD R0, R0, 0x50, -R7 ;  /* 0x0000005000007824 */ /* 0x000fe400078e0a07 */
[----:B-1----:R-:W-:-:S03]  /*2240*/  IMAD.WIDE.U32 R4, R3, -0x33333333, RZ ;  /* 0xcccccccd03047825 */ /* 0x002fc600078e00ff */
[----:B------:R-:W-:Y:S02]  /*2250*/  IMNMX R0, R0, R2, PT ;  /* 0x0000000200007217 */ /* 0x000fe40003800200 */
[----:B------:R-:W-:Y:S02]  /*2260*/  SHF.R.U32.HI R119, RZ, 0x6, R5 ;  /* 0x00000006ff777819 */ /* 0x000fe40000011605 */
[----:B------:R-:W-:-:S13]  /*2270*/  ISETP.GT.AND P0, PT, R0, R3, PT ;  /* 0x000000030000720c */ /* 0x000fda0003f04270 */
[----:B------:R-:W-:Y:S01]  /*2280*/  @P0 IADD3 R3, R0, 0x4f, RZ ;  /* 0x0000004f00030810 */ /* 0x000fe20007ffe0ff */
[----:B------:R-:W-:-:S04]  /*2290*/  IMAD.MOV.U32 R0, RZ, RZ, R119 ;  /* 0x000000ffff007224 */ /* 0x000fc800078e0077 */
[----:B------:R-:W-:-:S05]  /*22a0*/  @P0 IMAD.HI R3, R3, 0x66666667, RZ ;  /* 0x6666666703030827 */ /* 0x000fca00078e02ff */
[----:B------:R-:W-:-:S04]  /*22b0*/  @P0 SHF.R.U32.HI R4, RZ, 0x1f, R3 ;  /* 0x0000001fff040819 */ /* 0x000fc80000011603 */
[----:B------:R-:W-:-:S04]  /*22c0*/  @P0 LEA.HI.SX32 R0, R3, R4, 0x1b ;  /* 0x0000000403000211 */ /* 0x000fc800078fdaff */
[----:B------:R-:W-:-:S13]  /*22d0*/  ISETP.GT.AND P0, PT, R0, R119, PT ;  /* 0x000000770000720c */ /* 0x000fda0003f04270 */
[----:B------:R-:W-:Y:S05]  /*22e0*/  @!P0 BRA `(.L_x_236) ;  /* 0x0000594000008947 */ /* 0x000fea0003800000 */
[----:B------:R-:W-:Y:S01]  /*22f0*/  ISETP.NE.U32.AND P0, PT, RZ, c[0x0][0x340], PT ;  /* 0x0000d000ff007a0c */ /* 0x000fe20003f05070 */
[----:B------:R-:W1:Y:S03]  /*2300*/  S2R R9, SR_TID.X ;  /* 0x0000000000097919 */ /* 0x000e660000002100 */
[----:B------:R-:W-:-:S13]  /*2310*/  ISETP.NE.AND.EX P5, PT, RZ, c[0x0][0x344], PT, P0 ;  /* 0x0000d100ff007a0c */ /* 0x000fda0003fa5300 */
[----:B------:R-:W-:-:S04]  /*2320*/  @P5 IADD3 R4, P0, R16, c[0x0][0x340], RZ ;  /* 0x0000d00010045a10 */ /* 0x000fc80007f1e0ff */
[----:B------:R-:W-:Y:S02]  /*2330*/  @P5 IADD3.X R5, R15, c[0x0][0x344], RZ, P0, !PT ;  /* 0x0000d1000f055a10 */ /* 0x000fe400007fe4ff */
[----:B-1----:R-:W-:-:S03]  /*2340*/  SHF.R.S32.HI R8, RZ, 0x1f, R9 ;  /* 0x0000001fff087819 */ /* 0x002fc60000011409 */
[----:B------:R1:W2:Y:S01]  /*2350*/  @P5 LDG.E R23, [R4.64] ;  /* 0x0000000804175981 */ /* 0x0002a2000c1e1900 */
[----:B------:R-:W-:-:S04]  /*2360*/  LEA.HI R8, R8, R9, RZ, 0x3 ;  /* 0x0000000908087211 */ /* 0x000fc800078f18ff */
[----:B------:R-:W-:Y:S02]  /*2370*/  SHF.R.S32.HI R8, RZ, 0x3, R8 ;  /* 0x00000003ff087819 */ /* 0x000fe40000011408 */
[----:B------:R-:W-:Y:S02]  /*2380*/  SHF.R.S32.HI R3, RZ, 0x1f, R12 ;  /* 0x0000001fff037819 */ /* 0x000fe4000001140c */
[----:B------:R-:W-:-:S04]  /*2390*/  IADD3 R106, P0, R8, R12, RZ ;  /* 0x0000000c086a7210 */ /* 0x000fc80007f1e0ff */
[----:B------:R-:W-:-:S05]  /*23a0*/  LEA.HI.X.SX32 R107, R8, R3, 0x1, P0 ;  /* 0x00000003086b7211 */ /* 0x000fca00000f0eff */
[----:B------:R-:W-:Y:S01]  /*23b0*/  IMAD R3, R107, c[0x0][0x238], RZ ;  /* 0x00008e006b037a24 */ /* 0x000fe200078e02ff */
[----:B------:R-:W-:-:S03]  /*23c0*/  LOP3.LUT R26, R14, 0xffff, RZ, 0xc0, !PT ;  /* 0x0000ffff0e1a7812 */ /* 0x000fc600078ec0ff */
[C---:B------:R-:W-:Y:S02]  /*23d0*/  IMAD R3, R106.reuse, c[0x0][0x23c], R3 ;  /* 0x00008f006a037a24 */ /* 0x040fe400078e0203 */
[----:B-1----:R-:W-:Y:S01]  /*23e0*/  IMAD.WIDE.U32 R4, R106, c[0x0][0x238], R244 ;  /* 0x00008e006a047a25 */ /* 0x002fe200078e00f4 */
[----:B------:R-:W-:-:S03]  /*23f0*/  SEL R24, R28, RZ, !P6 ;  /* 0x000000ff1c187207 */ /* 0x000fc60007000000 */
[----:B------:R-:W-:Y:S01]  /*2400*/  IMAD.IADD R5, R5, 0x1, R3 ;  /* 0x0000000105057824 */ /* 0x000fe200078e0203 */
[----:B------:R-:W-:Y:S01]  /*2410*/  IADD3 R31, R0, -0x1, RZ ;  /* 0xffffffff001f7810 */ /* 0x000fe20007ffe0ff */
[----:B------:R-:W-:Y:S01]  /*2420*/  IMAD.MOV.U32 R134, RZ, RZ, 0x50 ;  /* 0x00000050ff867424 */ /* 0x000fe200078e00ff */
[----:B------:R-:W-:Y:S01]  /*2430*/  IADD3 R118, -R8, R2, RZ ;  /* 0x0000000208767210 */ /* 0x000fe20007ffe1ff */
[----:B------:R-:W-:Y:S01]  /*2440*/  IMAD.WIDE.U32 R4, R26, c[0x0][0x240], R4 ;  /* 0x000090001a047a25 */ /* 0x000fe200078e0004 */
[----:B------:R-:W-:-:S03]  /*2450*/  SEL R25, R27, RZ, !P6 ;  /* 0x000000ff1b197207 */ /* 0x000fc60007000000 */
[----:B------:R-:W-:Y:S02]  /*2460*/  IMAD R5, R26, c[0x0][0x244], R5 ;  /* 0x000091001a057a24 */ /* 0x000fe400078e0205 */
[----:B------:R-:W-:Y:S02]  /*2470*/  IMAD R3, R24, c[0x0][0x248], RZ ;  /* 0x0000920018037a24 */ /* 0x000fe400078e02ff */
[C---:B------:R-:W-:Y:S02]  /*2480*/  IMAD R150, R134.reuse, c[0x0][0x23c], RZ ;  /* 0x00008f0086967a24 */ /* 0x040fe400078e02ff */
[----:B------:R-:W-:-:S04]  /*2490*/  IMAD.WIDE.U32 R132, R134, c[0x0][0x238], RZ ;  /* 0x00008e0086847a25 */ /* 0x000fc800078e00ff */
[----:B------:R-:W-:Y:S02]  /*24a0*/  IMAD R0, R31, -0x50, R118 ;  /* 0xffffffb01f007824 */ /* 0x000fe400078e0276 */
[C---:B------:R-:W-:Y:S02]  /*24b0*/  IMAD R7, R25.reuse, c[0x0][0x24c], R3 ;  /* 0x0000930019077a24 */ /* 0x040fe400078e0203 */
[----:B------:R-:W-:Y:S01]  /*24c0*/  IMAD.WIDE.U32 R110, R25, c[0x0][0x248], R4 ;  /* 0x00009200196e7a25 */ /* 0x000fe200078e0004 */
[----:B------:R-:W-:-:S03]  /*24d0*/  ISETP.GE.AND P1, PT, R0, 0x1, PT ;  /* 0x000000010000780c */ /* 0x000fc60003f26270 */
[----:B------:R-:W-:Y:S01]  /*24e0*/  IMAD.IADD R150, R133, 0x1, R150 ;  /* 0x0000000185967824 */ /* 0x000fe200078e0296 */
[----:B------:R-:W-:Y:S01]  /*24f0*/  SHF.R.S32.HI R4, RZ, 0x1f, R31 ;  /* 0x0000001fff047819 */ /* 0x000fe2000001141f */
[----:B------:R-:W-:Y:S01]  /*2500*/  IMAD.MOV.U32 R108, RZ, RZ, R110 ;  /* 0x000000ffff6c7224 */ /* 0x000fe200078e006e */
[----:B------:R-:W-:Y:S01]  /*2510*/  IADD3 R109, R111, R7, RZ ;  /* 0x000000076f6d7210 */ /* 0x000fe20007ffe0ff */
[----:B------:R-:W-:Y:S01]  /*2520*/  IMAD R3, R150, R31, RZ ;  /* 0x0000001f96037224 */ /* 0x000fe200078e02ff */
[----:B------:R-:W-:-:S03]  /*2530*/  ISETP.GE.AND P3, PT, R0, 0x11, PT ;  /* 0x000000110000780c */ /* 0x000fc60003f66270 */
[-C--:B------:R-:W-:Y:S01]  /*2540*/  IMAD R3, R4, R132.reuse, R3 ;  /* 0x0000008404037224 */ /* 0x080fe200078e0203 */
[----:B------:R-:W-:Y:S01]  /*2550*/  ISETP.GE.AND P6, PT, R244, c[0x0][0x1d4], PT ;  /* 0x00007500f4007a0c */ /* 0x000fe20003fc6270 */
[----:B------:R-:W-:Y:S01]  /*2560*/  IMAD.WIDE.U32 R4, R31, R132, R108 ;  /* 0x000000841f047225 */ /* 0x000fe200078e006c */
[----:B------:R-:W-:Y:S02]  /*2570*/  SHF.R.S32.HI R10, RZ, 0x1f, R93 ;  /* 0x0000001fff0a7819 */ /* 0x000fe4000001145d */
[----:B------:R-:W-:Y:S01]  /*2580*/  ISETP.GE.AND P2, PT, R0, 0x21, PT ;  /* 0x000000210000780c */ /* 0x000fe20003f46270 */
[----:B------:R-:W-:Y:S01]  /*2590*/  IMAD.IADD R127, R6, 0x1, R13 ;  /* 0x00000001067f7824 */ /* 0x000fe200078e020d */
[----:B------:R-:W-:Y:S01]  /*25a0*/  @P1 LEA R6, P0, R4, c[0x0][0x220], 0x1 ;  /* 0x0000880004061a11 */ /* 0x000fe200078008ff */
[----:B------:R-:W-:Y:S01]  /*25b0*/  IMAD.IADD R5, R5, 0x1, R3 ;  /* 0x0000000105057824 */ /* 0x000fe200078e0203 */
[----:B------:R-:W-:Y:S01]  /*25c0*/  SHF.R.S32.HI R87, RZ, 0x1f, R86 ;  /* 0x0000001fff577819 */ /* 0x000fe20000011456 */
[----:B------:R-:W-:Y:S01]  /*25d0*/  IMAD R3, R10, c[0x0][0x280], RZ ;  /* 0x0000a0000a037a24 */ /* 0x000fe200078e02ff */
[----:B------:R-:W-:-:S02]  /*25e0*/  MOV R138, c[0x0][0x238] ;  /* 0x00008e00008a7a02 */ /* 0x000fc40000000f00 */
[----:B------:R-:W-:Y:S01]  /*25f0*/  @P1 LEA.HI.X R7, R4, c[0x0][0x224], R5, 0x1, P0 ;  /* 0x0000890004071a11 */ /* 0x000fe200000f0c05 */
[C---:B------:R-:W-:Y:S01]  /*2600*/  IMAD R22, R93.reuse, c[0x0][0x284], R3 ;  /* 0x0000a1005d167a24 */ /* 0x040fe200078e0203 */
[----:B------:R-:W-:Y:S01]  /*2610*/  ISETP.GE.AND P0, PT, R0, 0x31, PT ;  /* 0x000000310000780c */ /* 0x000fe20003f06270 */
[----:B------:R-:W-:Y:S01]  /*2620*/  IMAD.WIDE.U32 R8, R93, c[0x0][0x280], R86 ;  /* 0x0000a0005d087a25 */ /* 0x000fe200078e0056 */
[----:B------:R-:W-:Y:S01]  /*2630*/  MOV R130, c[0x0][0x23c] ;  /* 0x00008f0000827a02 */ /* 0x000fe20000000f00 */
[----:B------:R-:W-:Y:S01]  /*2640*/  @!PT LDS RZ, [RZ] ;  /* 0x00000000fffff984 */ /* 0x000fe20000000800 */
[----:B------:R-:W-:Y:S01]  /*2650*/  @!PT LDS RZ, [RZ] ;  /* 0x00000000fffff984 */ /* 0x000fe20000000800 */
[----:B------:R-:W-:Y:S01]  /*2660*/  @!PT LDS RZ, [RZ] ;  /* 0x00000000fffff984 */ /* 0x000fe20000000800 */
[----:B------:R1:W-:Y:S01]  /*2670*/  @P1 LDGSTS.E.BYPASS.LTC128B.128 [R209+0x2900], [R6.64], !P6 ;  /* 0x0290000006d11fae */ /* 0x0003e2000f101d48 */
[C---:B------:R-:W-:Y:S01]  /*2680*/  @P3 LEA R3, P4, R138.reuse, R4, 0x4 ;  /* 0x000000048a033211 */ /* 0x040fe200078820ff */
[----:B------:R-:W-:Y:S01]  /*2690*/  IMAD.WIDE.U32 R14, R138, 0x20, RZ ;  /* 0x000000208a0e7825 */ /* 0x000fe200078e00ff */
[----:B------:R-:W-:Y:S02]  /*26a0*/  IADD3 R13, R9, R22, RZ ;  /* 0x00000016090d7210 */ /* 0x000fe40007ffe0ff */
[----:B------:R-:W-:-:S02]  /*26b0*/  @P3 LEA R20, P1, R3, c[0x0][0x220], 0x1 ;  /* 0x0000880003143a11 */ /* 0x000fc400078208ff */
[----:B-1----:R-:W-:Y:S01]  /*26c0*/  @P3 LEA.HI.X R6, R138, R5, R130, 0x4, P4 ;  /* 0x000000058a063211 */ /* 0x002fe200020f2482 */
[----:B------:R-:W-:Y:S01]  /*26d0*/  IMAD.SHL.U32 R7, R130, 0x20, RZ ;  /* 0x0000002082077824 */ /* 0x000fe200078e00ff */
[----:B------:R-:W-:Y:S02]  /*26e0*/  @P2 IADD3 R9, P4, R4, R14, RZ ;  /* 0x0000000e04092210 */ /* 0x000fe40007f9e0ff */
[----:B------:R-:W-:Y:S02]  /*26f0*/  @P3 LEA.HI.X R21, R3, c[0x0][0x224], R6, 0x1, P1 ;  /* 0x0000890003153a11 */ /* 0x000fe400008f0c06 */
[----:B------:R-:W-:Y:S02]  /*2700*/  ISETP.GE.AND P1, PT, R0, 0x41, PT ;  /* 0x000000410000780c */ /* 0x000fe40003f26270 */
[----:B------:R-:W-:Y:S01]  /*2710*/  @P2 IADD3.X R0, R5, R15, R7, P4, !PT ;  /* 0x0000000f05002210 */ /* 0x000fe200027fe407 */
[----:B------:R-:W-:Y:S01]  /*2720*/  @P0 IMAD R3, R130, 0x30, RZ ;  /* 0x0000003082030824 */ /* 0x000fe200078e02ff */
[C---:B------:R-:W-:Y:S01]  /*2730*/  @P2 LEA R18, P4, R9.reuse, c[0x0][0x220], 0x1 ;  /* 0x0000880009122a11 */ /* 0x040fe200078808ff */
[----:B------:R-:W-:Y:S01]  /*2740*/  @P0 IMAD.WIDE.U32 R6, R138, 0x30, R4 ;  /* 0x000000308a060825 */ /* 0x000fe200078e0004 */
[----:B------:R1:W-:Y:S02]  /*2750*/  @P3 LDGSTS.E.BYPASS.LTC128B.128 [R209+0x3100], [R20.64], !P6 ;  /* 0x0310000014d13fae */ /* 0x0003e4000f101d48 */
[----:B------:R-:W-:Y:S01]  /*2760*/  @P2 LEA.HI.X R19, R9, c[0x0][0x224], R0, 0x1, P4 ;  /* 0x0000890009132a11 */ /* 0x000fe200020f0c00 */
[----:B------:R-:W-:Y:S01]  /*2770*/  IMAD R0, R10, c[0x0][0x290], RZ ;  /* 0x0000a4000a007a24 */ /* 0x000fe200078e02ff */
[----:B------:R-:W-:Y:S01]  /*2780*/  @P0 LEA R16, P4, R6, c[0x0][0x220], 0x1 ;  /* 0x0000880006100a11 */ /* 0x000fe200078808ff */
[----:B------:R-:W-:-:S02]  /*2790*/  @P0 IMAD.IADD R3, R7, 0x1, R3 ;  /* 0x0000000107030824 */ /* 0x000fc400078e0203 */
[C---:B------:R-:W-:Y:S01]  /*27a0*/  IMAD.WIDE.U32 R10, R93.reuse, c[0x0][0x290], R86 ;  /* 0x0000a4005d0a7a25 */ /* 0x040fe200078e0056 */
[----:B------:R1:W-:Y:S02]  /*27b0*/  @P2 LDGSTS.E.BYPASS.LTC128B.128 [R209+0x3900], [R18.64], !P6 ;  /* 0x0390000012d12fae */ /* 0x0003e4000f101d48 */
[----:B------:R-:W-:Y:S01]  /*27c0*/  @P0 LEA.HI.X R17, R6, c[0x0][0x224], R3, 0x1, P4 ;  /* 0x0000890006110a11 */ /* 0x000fe200020f0c03 */
[C---:B------:R-:W-:Y:S02]  /*27d0*/  IMAD R0, R93.reuse, c[0x0][0x294], R0 ;  /* 0x0000a5005d007a24 */ /* 0x040fe400078e0200 */
[----:B------:R-:W-:Y:S01]  /*27e0*/  IMAD.WIDE.U32 R14, R93, c[0x0][0x290], R84 ;  /* 0x0000a4005d0e7a25 */ /* 0x000fe200078e0054 */
[----:B------:R-:W-:Y:S01]  /*27f0*/  @P1 LEA R3, P4, R138, R4, 0x6 ;  /* 0x000000048a031211 */ /* 0x000fe200078830ff */
[----:B------:R1:W-:Y:S01]  /*2800*/  @P0 LDGSTS.E.BYPASS.LTC128B.128 [R209+0x4100], [R16.64], !P6 ;  /* 0x0410000010d10fae */ /* 0x0003e2000f101d48 */
[----:B------:R-:W-:Y:S02]  /*2810*/  IADD3 R11, R11, R0, RZ ;  /* 0x000000000b0b7210 */ /* 0x000fe40007ffe0ff */
[----:B------:R-:W-:-:S02]  /*2820*/  IADD3 R7, R0, R15, RZ ;  /* 0x0000000f00077210 */ /* 0x000fc40007ffe0ff */
[----:B------:R-:W-:Y:S02]  /*2830*/  @P1 LEA.HI.X R0, R138, R5, R130, 0x6, P4 ;  /* 0x000000058a001211 */ /* 0x000fe400020f3482 */
[----:B------:R-:W-:-:S04]  /*2840*/  @P1 LEA R4, P4, R3, c[0x0][0x220], 0x1 ;  /* 0x0000880003041a11 */ /* 0x000fc800078808ff */
[----:B------:R-:W-:Y:S02]  /*2850*/  @P1 LEA.HI.X R5, R3, c[0x0][0x224], R0, 0x1, P4 ;  /* 0x0000890003051a11 */ /* 0x000fe400020f0c00 */
[----:B-----5:R-:W-:Y:S02]  /*2860*/  SHF.R.S32.HI R0, RZ, 0x1f, R142 ;  /* 0x0000001fff007819 */ /* 0x020fe4000001148e */
[----:B------:R-:W-:Y:S01]  /*2870*/  MOV R12, R8 ;  /* 0x00000008000c7202 */ /* 0x000fe20000000f00 */
[----:B------:R2:W-:Y:S01]  /*2880*/  @P1 LDGSTS.E.BYPASS.LTC128B.128 [R209+0x4900], [R4.64], !P6 ;  /* 0x0490000004d11fae */ /* 0x0005e2000f101d48 */
[----:B------:R-:W-:-:S04]  /*2890*/  IMAD.WIDE.U32 R8, R93, c[0x0][0x280], R84 ;  /* 0x0000a0005d087a25 */ /* 0x000fc800078e0054 */
[----:B------:R-:W-:Y:S02]  /*28a0*/  IMAD R3, R0, c[0x0][0x280], RZ ;  /* 0x0000a00000037a24 */ /* 0x000fe400078e02ff */
[----:B------:R-:W-:Y:S01]  /*28b0*/  IMAD.MOV.U32 R6, RZ, RZ, R14 ;  /* 0x000000ffff067224 */ /* 0x000fe200078e000e */
[----:B------:R-:W-:Y:S01]  /*28c0*/  MOV R146, 0x5 ;  /* 0x0000000500927802 */ /* 0x000fe20000000f00 */
[----:B------:R-:W-:Y:S02]  /*28d0*/  IMAD.IADD R9, R22, 0x1, R9 ;  /* 0x0000000116097824 */ /* 0x000fe400078e0209 */
[----:B------:R-:W-:Y:S02]  /*28e0*/  IMAD.MOV.U32 R139, RZ, RZ, c[0x0][0x280] ;  /* 0x0000a000ff8b7624 */ /* 0x000fe400078e00ff */
[C---:B------:R-:W-:Y:S02]  /*28f0*/  IMAD R148, R134.reuse, c[0x0][0x284], RZ ;  /* 0x0000a10086947a24 */ /* 0x040fe400078e02ff */
[----:B------:R-:W-:-:S02]  /*2900*/  IMAD R149, R134, c[0x0][0x294], RZ ;  /* 0x0000a50086957a24 */ /* 0x000fc400078e02ff */
[----:B------:R-:W-:Y:S01]  /*2910*/  IMAD.WIDE.U32 R136, R134, c[0x0][0x280], RZ ;  /* 0x0000a00086887a25 */ /* 0x000fe200078e00ff */
[----:B------:R-:W-:Y:S01]  /*2920*/  ISETP.GE.AND P1, PT, R208, c[0x0][0x1d4], PT ;  /* 0x00007500d0007a0c */ /* 0x000fe20003f26270 */
[----:B------:R-:W0:Y:S02]  /*2930*/  LDGDEPBAR ;  /* 0x00000000000079af */ /* 0x000e240000000000 */
[----:B------:R-:W-:Y:S01]  /*2940*/  IMAD R0, R0, c[0x0][0x290], RZ ;  /* 0x0000a40000007a24 */ /* 0x000fe200078e02ff */
[----:B------:R-:W-:Y:S01]  /*2950*/  ISETP.GE.AND P0, PT, R84, c[0x0][0x1d4], PT ;  /* 0x0000750054007a0c */ /* 0x000fe20003f06270 */
[----:B------:R-:W-:Y:S01]  /*2960*/  IMAD.MOV.U32 R152, RZ, RZ, c[0x0][0x290] ;  /* 0x0000a400ff987624 */ /* 0x000fe200078e00ff */
[----:B------:R-:W-:Y:S01]  /*2970*/  MOV R141, c[0x0][0x27c] ;  /* 0x00009f00008d7a02 */ /* 0x000fe20000000f00 */
[----:B------:R-:W-:Y:S01]  /*2980*/  IMAD.WIDE.U32 R134, R134, c[0x0][0x290], RZ ;  /* 0x0000a40086867a25 */ /* 0x000fe200078e00ff */
[----:B------:R-:W-:Y:S03]  /*2990*/  WARPSYNC 0xffffffff ;  /* 0xffffffff00007948 */ /* 0x000fe60003800000 */
[----:B------:R-:W-:-:S02]  /*29a0*/  IMAD R3, R142, c[0x0][0x284], R3 ;  /* 0x0000a1008e037a24 */ /* 0x000fc400078e0203 */
[C---:B------:R-:W-:Y:S02]  /*29b0*/  IMAD R0, R142.reuse, c[0x0][0x294], R0 ;  /* 0x0000a5008e007a24 */ /* 0x040fe400078e0200 */
[----:B------:R-:W-:-:S04]  /*29c0*/  IMAD.WIDE.U32 R90, R142, c[0x0][0x280], R8 ;  /* 0x0000a0008e5a7a25 */ /* 0x000fc800078e0008 */
[----:B------:R-:W-:Y:S01]  /*29d0*/  IMAD.WIDE.U32 R82, R142, c[0x0][0x290], R6 ;  /* 0x0000a4008e527a25 */ /* 0x000fe200078e0006 */
[----:B------:R-:W-:-:S03]  /*29e0*/  SHF.L.U64.HI R145, R139, R146, c[0x0][0x284] ;  /* 0x0000a1008b917619 */ /* 0x000fc60000010292 */
[----:B------:R-:W-:-:S04]  /*29f0*/  IMAD.WIDE.U32 R116, R26, c[0x0][0x1e8], RZ ;  /* 0x00007a001a747a25 */ /* 0x000fc800078e00ff */
[----:B------:R-:W-:-:S04]  /*2a00*/  IMAD.WIDE.U32 R114, R26, c[0x0][0x210], RZ ;  /* 0x000084001a727a25 */ /* 0x000fc800078e00ff */
[----:B------:R-:W-:-:S04]  /*2a10*/  IMAD.WIDE.U32 R98, R142, c[0x0][0x280], R12 ;  /* 0x0000a0008e627a25 */ /* 0x000fc800078e000c */
[----:B------:R-:W-:Y:S01]  /*2a20*/  IMAD.WIDE.U32 R96, R142, c[0x0][0x290], R10 ;  /* 0x0000a4008e607a25 */ /* 0x000fe200078e000a */
[----:B------:R-:W-:Y:S02]  /*2a30*/  P2R R105, PR, RZ, 0x2 ;  /* 0x00000002ff697803 */ /* 0x000fe40000000000 */
[----:B------:R-:W-:Y:S01]  /*2a40*/  P2R R80, PR, RZ, 0x1 ;  /* 0x00000001ff507803 */ /* 0x000fe20000000000 */
[----:B------:R-:W-:Y:S01]  /*2a50*/  IMAD.SHL.U32 R153, R139, 0x20, RZ ;  /* 0x000000208b997824 */ /* 0x000fe200078e00ff */
[----:B------:R-:W-:Y:S01]  /*2a60*/  SHF.L.U32 R141, R141, 0x1, RZ ;  /* 0x000000018d8d7819 */ /* 0x000fe200000006ff */
[----:B------:R-:W-:Y:S01]  /*2a70*/  IMAD.IADD R148, R137, 0x1, R148 ;  /* 0x0000000189947824 */ /* 0x000fe200078e0294 */
[----:B------:R-:W-:Y:S01]  /*2a80*/  SHF.L.U64.HI R146, R152, R146, c[0x0][0x294] ;  /* 0x0000a50098927619 */ /* 0x000fe20000010292 */
[----:B------:R-:W-:Y:S01]  /*2a90*/  IMAD R126, R26, c[0x0][0x1ec], R117 ;  /* 0x00007b001a7e7a24 */ /* 0x000fe200078e0275 */
[----:B------:R-:W-:Y:S01]  /*2aa0*/  SHF.L.U32 R154, R152, 0x5, RZ ;  /* 0x00000005989a7819 */ /* 0x000fe200000006ff */
[----:B------:R-:W-:Y:S01]  /*2ab0*/  IMAD R125, R26, c[0x0][0x214], R115 ;  /* 0x000085001a7d7a24 */ /* 0x000fe200078e0273 */
[----:B------:R-:W-:Y:S01]  /*2ac0*/  IADD3 R149, R135, R149, RZ ;  /* 0x0000009587957210 */ /* 0x000fe20007ffe0ff */
[----:B------:R-:W-:Y:S01]  /*2ad0*/  IMAD.IADD R104, R99, 0x1, R3 ;  /* 0x0000000163687824 */ /* 0x000fe200078e0203 */
[----:B------:R-:W-:Y:S01]  /*2ae0*/  IADD3 R102, R3, R91, RZ ;  /* 0x0000005b03667210 */ /* 0x000fe20007ffe0ff */
[----:B------:R-:W-:Y:S01]  /*2af0*/  IMAD.IADD R103, R97, 0x1, R0 ;  /* 0x0000000161677824 */ /* 0x000fe200078e0200 */
[----:B------:R-:W-:-:S02]  /*2b00*/  IADD3 R101, R0, R83, RZ ;  /* 0x0000005300657210 */ /* 0x000fc40007ffe0ff */
[----:B--2---:R-:W-:Y:S01]  /*2b10*/  @P5 SHF.R.S32.HI R4, RZ, 0x1f, R23 ;  /* 0x0000001fff045819 */ /* 0x004fe20000011417 */
[----:B------:R-:W-:Y:S01]  /*2b20*/  @!P5 IMAD.MOV.U32 R4, RZ, RZ, R28 ;  /* 0x000000ffff04d224 */ /* 0x000fe200078e001c */
[----:B------:R-:W-:-:S03]  /*2b30*/  @!P5 MOV R23, R27 ;  /* 0x0000001b0017d202 */ /* 0x000fc60000000f00 */
[----:B------:R-:W-:Y:S02]  /*2b40*/  IMAD R4, R4, c[0x0][0x2b0], RZ ;  /* 0x0000ac0004047a24 */ /* 0x000fe400078e02ff */
[----:B------:R-:W-:-:S04]  /*2b50*/  IMAD.WIDE.U32 R112, R23, c[0x0][0x2b0], RZ ;  /* 0x0000ac0017707a25 */ /* 0x000fc800078e00ff */
[----:B------:R-:W-:-:S04]  /*2b60*/  IMAD R4, R23, c[0x0][0x2b4], R4 ;  /* 0x0000ad0017047a24 */ /* 0x000fc800078e0204 */
[----:B------:R-:W-:Y:S02]  /*2b70*/  IMAD.IADD R123, R113, 0x1, R4 ;  /* 0x00000001717b7824 */ /* 0x000fe400078e0204 */
[----:B-1----:R-:W2:Y:S04]  /*2b80*/  LDL R17, [R1+0x38] ;  /* 0x0000380001117983 */ /* 0x002ea80000100800 */
[----:B------:R-:W3:Y:S04]  /*2b90*/  LDL R14, [R1+0x3c] ;  /* 0x00003c00010e7983 */ /* 0x000ee80000100800 */
[----:B------:R-:W4:Y:S04]  /*2ba0*/  LDL R13, [R1+0x44] ;  /* 0x00004400010d7983 */ /* 0x000f280000100800 */
[----:B------:R-:W5:Y:S01]  /*2bb0*/  LDL R12, [R1+0x40] ;  /* 0x00004000010c7983 */ /* 0x000f620000100800 */
[----:B------:R-:W-:Y:S01]  /*2bc0*/  ISETP.GE.AND P0, PT, R84, c[0x0][0x27c], PT ;  /* 0x00009f0054007a0c */ /* 0x000fe20003f06270 */
[C---:B------:R-:W-:Y:S01]  /*2bd0*/  IMAD.WIDE.U32 R4, R26.reuse, c[0x0][0x260], R244 ;  /* 0x000098001a047a25 */ /* 0x040fe200078e00f4 */
[C---:B------:R-:W-:Y:S01]  /*2be0*/  IADD3 R15, R93.reuse, 0x20, RZ ;  /* 0x000000205d0f7810 */ /* 0x040fe20007ffe0ff */
[----:B------:R-:W-:Y:S01]  /*2bf0*/  ULDC.U8 UR5, c[0x0][0x298] ;  /* 0x0000a60000057ab9 */ /* 0x000fe20000000000 */
[----:B------:R-:W-:Y:S01]  /*2c00*/  SEL R3, RZ, c[0x0][0x27c], !P0 ;  /* 0x00009f00ff037a07 */ /* 0x000fe20004000000 */
[----:B------:R-:W-:Y:S01]  /*2c10*/  IMAD R5, R26, c[0x0][0x264], R5 ;  /* 0x000099001a057a24 */ /* 0x000fe200078e0205 */
[----:B------:R-:W-:Y:S01]  /*2c20*/  IADD3 R16, R93, 0x40, RZ ;  /* 0x000000405d107810 */ /* 0x000fe20007ffe0ff */
[----:B------:R-:W-:Y:S01]  /*2c30*/  IMAD.SHL.U32 R15, R15, 0x40, RZ ;  /* 0x000000400f0f7824 */ /* 0x000fe200078e00ff */
[----:B------:R-:W-:Y:S01]  /*2c40*/  P2R R124, PR, RZ, 0x1 ;  /* 0x00000001ff7c7803 */ /* 0x000fe20000000000 */
[----:B------:R-:W-:Y:S01]  /*2c50*/  IMAD.IADD R3, R84, 0x1, R3 ;  /* 0x0000000154037824 */ /* 0x000fe200078e0203 */
[----:B------:R-:W-:Y:S01]  /*2c60*/  SHF.L.U64.HI R130, R138, 0x5, R130 ;  /* 0x000000058a827819 */ /* 0x000fe20000010282 */
[----:B------:R-:W-:Y:S01]  /*2c70*/  IMAD.WIDE.U32 R76, R25, c[0x0][0x268], R4 ;  /* 0x00009a00194c7a25 */ /* 0x000fe200078e0004 */
[----:B------:R-:W-:-:S02]  /*2c80*/  LOP3.LUT R15, R15, 0x1c0, RZ, 0xc0, !PT ;  /* 0x000001c00f0f7812 */ /* 0x000fc400078ec0ff */
[----:B------:R-:W-:Y:S01]  /*2c90*/  SHF.R.S32.HI R6, RZ, 0x1f, R3 ;  /* 0x0000001fff067819 */ /* 0x000fe20000011403 */
[----:B------:R-:W-:Y:S02]  /*2ca0*/  IMAD.SHL.U32 R16, R16, 0x40, RZ ;  /* 0x0000004010107824 */ /* 0x000fe400078e00ff */
[----:B------:R-:W-:Y:S01]  /*2cb0*/  IMAD R0, R24, c[0x0][0x268], RZ ;  /* 0x00009a0018007a24 */ /* 0x000fe200078e02ff */
[----:B------:R-:W-:Y:S01]  /*2cc0*/  LEA.HI R3, R6, R3, RZ, 0x3 ;  /* 0x0000000306037211 */ /* 0x000fe200078f18ff */
[----:B------:R-:W-:Y:S01]  /*2cd0*/  IMAD.MOV.U32 R140, RZ, RZ, 0x6 ;  /* 0x00000006ff8c7424 */ /* 0x000fe200078e00ff */
[----:B------:R-:W-:Y:S01]  /*2ce0*/  LOP3.LUT R16, R16, 0x1c0, RZ, 0xc0, !PT ;  /* 0x000001c010107812 */ /* 0x000fe200078ec0ff */
[----:B------:R-:W-:Y:S01]  /*2cf0*/  IMAD.MOV.U32 R156, RZ, RZ, c[0x0][0x2b8] ;  /* 0x0000ae00ff9c7624 */ /* 0x000fe200078e00ff */
[--C-:B------:R-:W-:Y:S01]  /*2d00*/  LOP3.LUT R5, R15, 0x38, R3.reuse, 0xf8, !PT ;  /* 0x000000380f057812 */ /* 0x100fe200078ef803 */
[----:B------:R-:W-:Y:S01]  /*2d10*/  IMAD.MOV.U32 R155, RZ, RZ, c[0x0][0x27c] ;  /* 0x00009f00ff9b7624 */ /* 0x000fe200078e00ff */
[----:B------:R-:W1:Y:S01]  /*2d20*/  S2R R15, SR_TID.X ;  /* 0x00000000000f7919 */ /* 0x000e620000002100 */
[--C-:B------:R-:W-:Y:S01]  /*2d30*/  LOP3.LUT R4, R16, 0x38, R3.reuse, 0xf8, !PT ;  /* 0x0000003810047812 */ /* 0x100fe200078ef803 */
[----:B------:R-:W-:Y:S01]  /*2d40*/  IMAD R7, R25, c[0x0][0x26c], R0 ;  /* 0x00009b0019077a24 */ /* 0x000fe200078e0200 */
[----:B------:R-:W-:Y:S01]  /*2d50*/  IADD3 R16, R93, 0x20, RZ ;  /* 0x000000205d107810 */ /* 0x000fe20007ffe0ff */
[----:B------:R-:W-:Y:S01]  /*2d60*/  IMAD.SHL.U32 R151, R139, 0x40, RZ ;  /* 0x000000408b977824 */ /* 0x000fe200078e00ff */
[----:B------:R-:W-:Y:S01]  /*2d70*/  SHF.R.S32.HI R100, RZ, 0x3, R3 ;  /* 0x00000003ff647819 */ /* 0x000fe20000011403 */
[----:B------:R-:W-:Y:S01]  /*2d80*/  IMAD.SHL.U32 R138, R138, 0x20, RZ ;  /* 0x000000208a8a7824 */ /* 0x000fe200078e00ff */
[----:B------:R-:W-:Y:S01]  /*2d90*/  LOP3.LUT R78, R3, 0xfffffff8, RZ, 0xc0, !PT ;  /* 0xfffffff8034e7812 */ /* 0x000fe200078ec0ff */
[----:B------:R-:W-:Y:S01]  /*2da0*/  IMAD.SHL.U32 R16, R16, 0x40, RZ ;  /* 0x0000004010107824 */ /* 0x000fe200078e00ff */
[-C--:B------:R-:W-:Y:S01]  /*2db0*/  SHF.L.U64.HI R139, R139, R140.reuse, c[0x0][0x284] ;  /* 0x0000a1008b8b7619 */ /* 0x080fe2000001028c */
[----:B------:R-:W-:Y:S01]  /*2dc0*/  IMAD R0, R94, 0x20, R93 ;  /* 0x000000205e007824 */ /* 0x000fe200078e025d */
[C---:B------:R-:W-:Y:S01]  /*2dd0*/  SHF.L.U64.HI R140, R152.reuse, R140, c[0x0][0x294] ;  /* 0x0000a500988c7619 */ /* 0x040fe2000001028c */
[----:B------:R-:W-:Y:S01]  /*2de0*/  IMAD.SHL.U32 R152, R152, 0x40, RZ ;  /* 0x0000004098987824 */ /* 0x000fe200078e00ff */
[----:B------:R-:W-:Y:S01]  /*2df0*/  LOP3.LUT R16, R16, 0x1c0, RZ, 0xc0, !PT ;  /* 0x000001c010107812 */ /* 0x000fe200078ec0ff */
[----:B------:R-:W-:Y:S01]  /*2e00*/  IMAD.IADD R79, R77, 0x1, R7 ;  /* 0x000000014d4f7824 */ /* 0x000fe200078e0207 */
[----:B------:R-:W-:-:S02]  /*2e10*/  SHF.R.S32.HI R92, RZ, 0x1f, R78 ;  /* 0x0000001fff5c7819 */ /* 0x000fc4000001144e */
[----:B------:R-:W-:Y:S01]  /*2e20*/  SHF.R.U32.HI R16, RZ, 0x3, R16 ;  /* 0x00000003ff107819 */ /* 0x000fe20000011610 */
[----:B------:R-:W-:Y:S01]  /*2e30*/  BAR.SYNC.DEFER_BLOCKING 0x0 ;  /* 0x0000000000007b1d */ /* 0x000fe20000010000 */
[----:B------:R-:W-:Y:S02]  /*2e40*/  ISETP.NE.AND P1, PT, R156, 0x1, PT ;  /* 0x000000019c00780c */ /* 0x000fe40003f25270 */
[----:B------:R-:W-:Y:S02]  /*2e50*/  LOP3.LUT R5, R5, R16, RZ, 0x3c, !PT ;  /* 0x0000001005057212 */ /* 0x000fe400078e3cff */
[----:B------:R-:W-:Y:S02]  /*2e60*/  ISETP.GE.AND P0, PT, R155, 0x1, PT ;  /* 0x000000019b00780c */ /* 0x000fe40003f06270 */
[----:B--2---:R-:W-:-:S04]  /*2e70*/  LOP3.LUT R6, R17, 0x38, R3, 0xf8, !PT ;  /* 0x0000003811067812 */ /* 0x004fc800078ef803 */
[----:B---3--:R-:W-:Y:S02]  /*2e80*/  LOP3.LUT R6, R6, R14, RZ, 0x3c, !PT ;  /* 0x0000000e06067212 */ /* 0x008fe400078e3cff */
[----:B-1----:R-:W-:Y:S01]  /*2e90*/  SHF.R.S32.HI R14, RZ, 0x1f, R15 ;  /* 0x0000001fff0e7819 */ /* 0x002fe2000001140f */
[----:B----4-:R-:W-:-:S03]  /*2ea0*/  IMAD.IADD R5, R13, 0x1, R5 ;  /* 0x000000010d057824 */ /* 0x010fc600078e0205 */
[----:B------:R-:W-:Y:S02]  /*2eb0*/  LEA.HI R14, R14, R15, RZ, 0x5 ;  /* 0x0000000f0e0e7211 */ /* 0x000fe400078f28ff */
[----:B------:R-:W-:Y:S01]  /*2ec0*/  IADD3 R15, R93, 0x40, RZ ;  /* 0x000000405d0f7810 */ /* 0x000fe20007ffe0ff */
[----:B------:R-:W-:Y:S01]  /*2ed0*/  IMAD.SHL.U32 R121, R5, 0x2, RZ ;  /* 0x0000000205797824 */ /* 0x000fe200078e00ff */
[----:B------:R-:W-:-:S03]  /*2ee0*/  SHF.R.S32.HI R14, RZ, 0x5, R14 ;  /* 0x00000005ff0e7819 */ /* 0x000fc6000001140e */
[----:B------:R-:W-:Y:S02]  /*2ef0*/  IMAD.SHL.U32 R15, R15, 0x40, RZ ;  /* 0x000000400f0f7824 */ /* 0x000fe400078e00ff */
[----:B------:R-:W-:-:S03]  /*2f00*/  IMAD.SHL.U32 R14, R14, 0x200, RZ ;  /* 0x000002000e0e7824 */ /* 0x000fc600078e00ff */
[----:B------:R-:W-:Y:S01]  /*2f10*/  LOP3.LUT R15, R15, 0x1c0, RZ, 0xc0, !PT ;  /* 0x000001c00f0f7812 */ /* 0x000fe200078ec0ff */
[----:B------:R-:W-:-:S03]  /*2f20*/  IMAD.IADD R6, R14, 0x1, R6 ;  /* 0x000000010e067824 */ /* 0x000fc600078e0206 */
[----:B------:R-:W-:Y:S01]  /*2f30*/  SHF.R.U32.HI R15, RZ, 0x3, R15 ;  /* 0x00000003ff0f7819 */ /* 0x000fe2000001160f */
[----:B------:R-:W-:-:S03]  /*2f40*/  IMAD.SHL.U32 R122, R6, 0x2, RZ ;  /* 0x00000002067a7824 */ /* 0x000fc600078e00ff */
[----:B------:R-:W-:-:S05]  /*2f50*/  LOP3.LUT R4, R4, R15, RZ, 0x3c, !PT ;  /* 0x0000000f04047212 */ /* 0x000fca00078e3cff */
[----:B-----5:R-:W-:-:S04]  /*2f60*/  IMAD.IADD R3, R12, 0x1, R4 ;  /* 0x000000010c037824 */ /* 0x020fc800078e0204 */
[----:B------:R-:W-:Y:S02]  /*2f70*/  IMAD.SHL.U32 R120, R3, 0x2, RZ ;  /* 0x0000000203787824 */ /* 0x000fe400078e00ff */
.L_x_271:
[----:B------:R-:W-:Y:S01]  /*2f80*/  IMAD R3, R31, 0x50, R0 ;  /* 0x000000501f037824 */ /* 0x000fe200078e0200 */
[----:B------:R-:W-:Y:S01]  /*2f90*/  ISETP.NE.AND P1, PT, R156, 0x1, PT ;  /* 0x000000019c00780c */ /* 0x000fe20003f25270 */
[----:B------:R-:W-:Y:S01]  /*2fa0*/  IMAD.MOV.U32 R74, RZ, RZ, RZ ;  /* 0x000000ffff4a7224 */ /* 0x000fe200078e00ff */
[----:B------:R-:W-:Y:S04]  /*2fb0*/  DEPBAR.LE SB0, 0x0 ;  /* 0x000080000000791a */ /* 0x000fe80000000000 */
[----:B-1----:R-:W-:Y:S01]  /*2fc0*/  IMAD.IADD R4, R127, 0x1, R3 ;  /* 0x000000017f047824 */ /* 0x002fe200078e0203 */
[----:B------:R-:W-:Y:S01]  /*2fd0*/  ISETP.GE.AND P0, PT, R3, R2, PT ;  /* 0x000000020300720c */ /* 0x000fe20003f06270 */
[----:B------:R-:W-:Y:S01]  /*2fe0*/  WARPSYNC 0xffffffff ;  /* 0xffffffff00007948 */ /* 0x000fe20003800000 */
[----:B------:R-:W-:Y:S01]  /*2ff0*/  ISETP.GE.AND P2, PT, R155, 0x1, PT ;  /* 0x000000019b00780c */ /* 0x000fe20003f46270 */
[--C-:B------:R-:W-:Y:S01]  /*3000*/  IMAD.MOV.U32 R3, RZ, RZ, R4.reuse ;  /* 0x000000ffff037224 */ /* 0x100fe200078e0004 */
[----:B------:R-:W-:Y:S01]  /*3010*/  ISETP.GT.OR P0, PT, R0, 0x4f, P0 ;  /* 0x0000004f0000780c */ /* 0x000fe20000704670 */
[----:B------:R-:W-:Y:S01]  /*3020*/  BSSY B2, `(.L_x_237) ;  /* 0x0000417000027945 */ /* 0x000fe20003800000 */
[----:B------:R-:W-:Y:S05]  /*3030*/  @P1 IMAD.HI.U32 R5, R4, c[0x0][0x2bc], RZ ;  /* 0x0000af0004051a27 */ /* 0x000fea00078e00ff */
[----:B------:R-:W-:Y:S06]  /*3040*/  @P1 SHF.R.U32.HI R3, RZ, c[0x0][0x2c0], R5 ;  /* 0x0000b000ff031a19 */ /* 0x000fec0000011605 */
[C---:B------:R-:W-:Y:S04]  /*3050*/  @!P0 IADD3 R5, P1, R3.reuse, R112, RZ ;  /* 0x0000007003058210 */ /* 0x040fe80007f3e0ff */
[----:B------:R-:W-:Y:S01]  /*3060*/  @!P0 LEA.HI.X.SX32 R7, R3, R123, 0x1, P1 ;  /* 0x0000007b03078211 */ /* 0x000fe200008f0eff */
[----:B------:R-:W-:Y:S01]  /*3070*/  IMAD.MOV R3, RZ, RZ, -R3 ;  /* 0x000000ffff037224 */ /* 0x000fe200078e0a03 */
[----:B------:R-:W-:Y:S03]  /*3080*/  @!P0 LEA R6, P1, R5, c[0x0][0x2a0], 0x2 ;  /* 0x0000a80005068a11 */ /* 0x000fe600078210ff */
[----:B------:R-:W-:Y:S01]  /*3090*/  IMAD R75, R3, c[0x0][0x2b8], R4 ;  /* 0x0000ae00034b7a24 */ /* 0x000fe200078e0204 */
[----:B------:R-:W-:Y:S03]  /*30a0*/  @!P0 LEA.HI.X R7, R5, c[0x0][0x2a4], R7, 0x2, P1 ;  /* 0x0000a90005078a11 */ /* 0x000fe600008f1407 */
[----:B------:R-:W-:Y:S01]  /*30b0*/  IMAD.WIDE.U32 R4, R75, c[0x0][0x1e0], RZ ;  /* 0x000078004b047a25 */ /* 0x000fe200078e00ff */
[----:B------:R-:W-:Y:S01]  /*30c0*/  SHF.R.S32.HI R81, RZ, 0x1f, R75 ;  /* 0x0000001fff517819 */ /* 0x000fe2000001144b */
[----:B------:R-:W2:Y:S04]  /*30d0*/  @!P0 LDG.E R74, [R6.64] ;  /* 0x00000008064a8981 */ /* 0x000ea8000c1e1900 */
[----:B------:R-:W-:Y:S01]  /*30e0*/  IMAD R3, R81, c[0x0][0x1e0], RZ ;  /* 0x0000780051037a24 */ /* 0x000fe200078e02ff */
[----:B------:R-:W-:Y:S03]  /*30f0*/  BAR.SYNC.DEFER_BLOCKING 0x0 ;  /* 0x0000000000007b1d */ /* 0x000fe60000010000 */
[----:B------:R-:W-:Y:S04]  /*3100*/  IMAD R3, R75, c[0x0][0x1e4], R3 ;  /* 0x000079004b037a24 */ /* 0x000fe800078e0203 */
[----:B------:R-:W-:Y:S01]  /*3110*/  IMAD.IADD R5, R5, 0x1, R3 ;  /* 0x0000000105057824 */ /* 0x000fe200078e0203 */
[----:B--2---:R-:W-:Y:S03]  /*3120*/  SHF.R.S32.HI R89, RZ, 0x1f, R74 ;  /* 0x0000001fff597819 */ /* 0x004fe6000001144a */
[----:B------:R-:W-:Y:S04]  /*3130*/  IMAD.WIDE.U32 R4, R74, c[0x0][0x1f0], R4 ;  /* 0x00007c004a047a25 */ /* 0x000fe800078e0004 */
[----:B------:R-:W-:Y:S01]  /*3140*/  IMAD R6, R89, c[0x0][0x1f0], RZ ;  /* 0x00007c0059067a24 */ /* 0x000fe200078e02ff */
[----:B------:R-:W-:Y:S03]  /*3150*/  IADD3 R3, P0, R116, R4, RZ ;  /* 0x0000000474037210 */ /* 0x000fe60007f1e0ff */
[----:B------:R-:W-:Y:S05]  /*3160*/  IMAD R6, R74, c[0x0][0x1f4], R6 ;  /* 0x00007d004a067a24 */ /* 0x000fea00078e0206 */
[----:B------:R-:W-:Y:S02]  /*3170*/  IADD3.X R4, R126, R5, R6, P0, !PT ;  /* 0x000000057e047210 */ /* 0x000fe400007fe406 */
[C---:B------:R-:W-:Y:S04]  /*3180*/  LEA R71, P0, R3.reuse, c[0x0][0x1c8], 0x1 ;  /* 0x0000720003477a11 */ /* 0x040fe800078008ff */
[----:B------:R-:W-:Y:S01]  /*3190*/  LEA.HI.X R70, R3, c[0x0][0x1cc], R4, 0x1, P0 ;  /* 0x0000730003467a11 */ /* 0x000fe200000f0c04 */
[----:B------:R-:W-:-:S05]  /*31a0*/  @!P2 BRA `(.L_x_238) ;  /* 0x00003c600000a947 */ /* 0x000fca0003800000 */
[-C--:B------:R-:W-:Y:S01]  /*31b0*/  IMAD R5, R148, R31.reuse, RZ ;  /* 0x0000001f94057224 */ /* 0x080fe200078e02ff */
[----:B------:R-:W-:Y:S01]  /*31c0*/  ISETP.NE.AND P0, PT, RZ, UR5, PT ;  /* 0x00000005ff007c0c */ /* 0x000fe2000bf05270 */
[-C--:B------:R-:W-:Y:S01]  /*31d0*/  IMAD R4, R149, R31.reuse, RZ ;  /* 0x0000001f95047224 */ /* 0x080fe200078e02ff */
[----:B------:R-:W-:Y:S01]  /*31e0*/  SHF.R.S32.HI R3, RZ, 0x1f, R31 ;  /* 0x0000001fff037819 */ /* 0x000fe2000001141f */
[----:B------:R-:W-:Y:S04]  /*31f0*/  IMAD.WIDE.U32 R14, R136, R31, RZ ;  /* 0x0000001f880e7225 */ /* 0x000fe800078e00ff */
[C---:B------:R-:W-:Y:S02]  /*3200*/  IMAD R5, R3.reuse, R136, R5 ;  /* 0x0000008803057224 */ /* 0x040fe400078e0205 */
[----:B------:R-:W-:Y:S02]  /*3210*/  IMAD R4, R3, R134, R4 ;  /* 0x0000008603047224 */ /* 0x000fe400078e0204 */
[----:B------:R-:W-:Y:S01]  /*3220*/  IMAD R3, R31, -0x50, R2 ;  /* 0xffffffb01f037824 */ /* 0x000fe200078e0202 */
[----:B------:R-:W-:Y:S01]  /*3230*/  IADD3 R28, R15, R5, RZ ;  /* 0x000000050f1c7210 */ /* 0x000fe20007ffe0ff */
[----:B------:R-:W-:Y:S03]  /*3240*/  IMAD.WIDE.U32 R12, R134, R31, RZ ;  /* 0x0000001f860c7225 */ /* 0x000fe600078e00ff */
[----:B------:R-:W-:Y:S02]  /*3250*/  IMNMX R63, R3, 0x50, PT ;  /* 0x00000050033f7817 */ /* 0x000fe40003800200 */
[----:B------:R-:W-:Y:S01]  /*3260*/  IADD3 R29, R13, R4, RZ ;  /* 0x000000040d1d7210 */ /* 0x000fe20007ffe0ff */
[----:B------:R-:W-:-:S05]  /*3270*/  @!P0 BRA `(.L_x_239) ;  /* 0x00001e5000008947 */ /* 0x000fca0003800000 */
[----:B------:R-:W-:Y:S01]  /*3280*/  ISETP.GE.AND P3, PT, R93, R63, PT ;  /* 0x0000003f5d00720c */ /* 0x000fe20003f66270 */
[----:B------:R-:W-:Y:S01]  /*3290*/  BSSY B0, `(.L_x_240) ;  /* 0x000001b000007945 */ /* 0x000fe20003800000 */
[----:B------:R-:W-:Y:S01]  /*32a0*/  CS2R R40, SRZ ;  /* 0x0000000000287805 */ /* 0x000fe2000001ff00 */
[----:B------:R-:W-:Y:S01]  /*32b0*/  CS2R R36, SRZ ;  /* 0x0000000000247805 */ /* 0x000fe2000001ff00 */
[----:B------:R-:W-:Y:S01]  /*32c0*/  CS2R R32, SRZ ;  /* 0x0000000000207805 */ /* 0x000fe2000001ff00 */
[----:B------:R-:W-:Y:S01]  /*32d0*/  CS2R R8, SRZ ;  /* 0x0000000000087805 */ /* 0x000fe2000001ff00 */
[----:B------:R-:W-:Y:S07]  /*32e0*/  CS2R R4, SRZ ;  /* 0x0000000000047805 */ /* 0x000fee000001ff00 */
[----:B------:R-:W-:-:S05]  /*32f0*/  @P3 BRA `(.L_x_241) ;  /* 0x0000014000003947 */ /* 0x000fca0003800000 */
[----:B------:R-:W-:Y:S01]  /*3300*/  IADD3 R3, P0, R98, R14, RZ ;  /* 0x0000000e62037210 */ /* 0x000fe20007f1e0ff */
[----:B------:R-:W-:Y:S01]  /*3310*/  CS2R R32, SRZ ;  /* 0x0000000000207805 */ /* 0x000fe2000001ff00 */
[----:B------:R-:W-:Y:S01]  /*3320*/  CS2R R36, SRZ ;  /* 0x0000000000247805 */ /* 0x000fe2000001ff00 */
[----:B------:R-:W-:Y:S02]  /*3330*/  CS2R R8, SRZ ;  /* 0x0000000000087805 */ /* 0x000fe4000001ff00 */
[----:B------:R-:W-:Y:S01]  /*3340*/  IMAD.X R5, R28, 0x1, R104, P0 ;  /* 0x000000011c057824 */ /* 0x000fe200000e0668 */
[----:B------:R-:W-:Y:S05]  /*3350*/  IADD3 R4, P0, R96, R12, RZ ;  /* 0x0000000c60047210 */ /* 0x000fea0007f1e0ff */
[----:B------:R-:W-:Y:S01]  /*3360*/  IMAD.X R7, R29, 0x1, R103, P0 ;  /* 0x000000011d077824 */ /* 0x000fe200000e0667 */
[C---:B------:R-:W-:Y:S04]  /*3370*/  LEA R10, P0, R3.reuse, c[0x0][0x270], 0x1 ;  /* 0x00009c00030a7a11 */ /* 0x040fe800078008ff */
[----:B------:R-:W-:Y:S02]  /*3380*/  LEA.HI.X R11, R3, c[0x0][0x274], R5, 0x1, P0 ;  /* 0x00009d00030b7a11 */ /* 0x000fe400000f0c05 */
[C---:B------:R-:W-:Y:S04]  /*3390*/  LEA R6, P0, R4.reuse, c[0x0][0x288], 0x1 ;  /* 0x0000a20004067a11 */ /* 0x040fe800078008ff */
[----:B------:R-:W-:Y:S02]  /*33a0*/  LEA.HI.X R7, R4, c[0x0][0x28c], R7, 0x1, P0 ;  /* 0x0000a30004077a11 */ /* 0x000fe400000f0c07 */
[----:B------:R-:W-:Y:S01]  /*33b0*/  ISETP.GE.AND P0, PT, R86, c[0x0][0x27c], PT ;  /* 0x00009f0056007a0c */ /* 0x000fe20003f06270 */
[----:B------:R-:W-:Y:S11]  /*33c0*/  CS2R R4, SRZ ;  /* 0x0000000000047805 */ /* 0x000ff6000001ff00 */
[----:B------:R-:W-:Y:S01]  /*33d0*/  @!UPT UIADD3 URZ, URZ, URZ, URZ ;  /* 0x0000003f3f3ff290 */ /* 0x000fe2000fffe03f */
[----:B------:R1:W5:Y:S04]  /*33e0*/  @!P0 LDG.E.64 R32, [R10.64] ;  /* 0x000000080a208981 */ /* 0x000368000c1e1b00 */
[----:B------:R1:W5:Y:S01]  /*33f0*/  @!P0 LDG.E.64 R4, [R6.64] ;  /* 0x0000000806048981 */ /* 0x000362000c1e1b00 */
[----:B------:R-:W-:Y:S11]  /*3400*/  ISETP.GE.AND P0, PT, R88, c[0x0][0x27c], PT ;  /* 0x00009f0058007a0c */ /* 0x000ff60003f06270 */
[----:B------:R-:W-:Y:S02]  /*3410*/  @!UPT UIADD3 URZ, URZ, URZ, URZ ;  /* 0x0000003f3f3ff290 */ /* 0x000fe4000fffe03f */
[----:B------:R1:W5:Y:S04]  /*3420*/  @!P0 LDG.E.64 R36, [R10.64+0x20] ;  /* 0x000020080a248981 */ /* 0x000368000c1e1b00 */
[----:B------:R1:W5:Y:S02]  /*3430*/  @!P0 LDG.E.64 R8, [R6.64+0x20] ;  /* 0x0000200806088981 */ /* 0x000364000c1e1b00 */
.L_x_241:
[----:B------:R-:W-:Y:S05]  /*3440*/  BSYNC B0 ;  /* 0x0000000000007941 */ /* 0x000fea0003800000 */
.L_x_240:
[----:B------:R-:W-:Y:S01]  /*3450*/  IADD3 R20, R93, 0x20, RZ ;  /* 0x000000205d147810 */ /* 0x000fe20007ffe0ff */
[----:B-1---5:R-:W-:Y:S01]  /*3460*/  IMAD.MOV.U32 R7, RZ, RZ, R37 ;  /* 0x000000ffff077224 */ /* 0x022fe200078e0025 */
[----:B------:R-:W-:Y:S01]  /*3470*/  BSSY B0, `(.L_x_242) ;  /* 0x0000026000007945 */ /* 0x000fe20003800000 */
[----:B------:R-:W-:Y:S01]  /*3480*/  IMAD.MOV.U32 R6, RZ, RZ, R32 ;  /* 0x000000ffff067224 */ /* 0x000fe200078e0020 */
[----:B------:R-:W-:Y:S01]  /*3490*/  ISETP.GE.AND P4, PT, R20, R63, PT ;  /* 0x0000003f1400720c */ /* 0x000fe20003f86270 */
[----:B------:R-:W-:Y:S01]  /*34a0*/  IMAD.MOV.U32 R10, RZ, RZ, R36 ;  /* 0x000000ffff0a7224 */ /* 0x000fe200078e0024 */
[----:B------:R-:W-:Y:S01]  /*34b0*/  PRMT R47, R7, 0x7610, R47 ;  /* 0x00007610072f7816 */ /* 0x000fe2000000002f */
[----:B------:R-:W-:Y:S01]  /*34c0*/  IMAD.MOV.U32 R3, RZ, RZ, R33 ;  /* 0x000000ffff037224 */ /* 0x000fe200078e0021 */
[----:B------:R-:W-:Y:S01]  /*34d0*/  PRMT R30, R6, 0x7610, R30 ;  /* 0x00007610061e7816 */ /* 0x000fe2000000001e */
[----:B------:R-:W-:Y:S01]  /*34e0*/  IMAD.MOV.U32 R7, RZ, RZ, R9 ;  /* 0x000000ffff077224 */ /* 0x000fe200078e0009 */
[----:B------:R-:W-:Y:S01]  /*34f0*/  CS2R R38, SRZ ;  /* 0x0000000000267805 */ /* 0x000fe2000001ff00 */
[----:B------:R-:W-:Y:S01]  /*3500*/  IMAD.MOV.U32 R6, RZ, RZ, R4 ;  /* 0x000000ffff067224 */ /* 0x000fe200078e0004 */
[----:B------:R-:W-:Y:S01]  /*3510*/  PRMT R46, R3, 0x5410, R10 ;  /* 0x00005410032e7816 */ /* 0x000fe2000000000a */
[----:B------:R-:W-:Y:S01]  /*3520*/  CS2R R18, SRZ ;  /* 0x0000000000127805 */ /* 0x000fe2000001ff00 */
[----:B------:R-:W-:Y:S01]  /*3530*/  MOV R10, R8 ;  /* 0x00000008000a7202 */ /* 0x000fe20000000f00 */
[----:B------:R-:W-:Y:S01]  /*3540*/  CS2R R16, SRZ ;  /* 0x0000000000107805 */ /* 0x000fe2000001ff00 */
[----:B------:R-:W-:Y:S02]  /*3550*/  MOV R3, R5 ;  /* 0x0000000500037202 */ /* 0x000fe40000000f00 */
[----:B------:R-:W-:Y:S02]  /*3560*/  PRMT R24, R10, 0x5410, R7 ;  /* 0x000054100a187816 */ /* 0x000fe40000000007 */
[----:B------:R-:W-:Y:S01]  /*3570*/  PRMT R11, R6, 0x5410, R3 ;  /* 0x00005410060b7816 */ /* 0x000fe20000000003 */
[----:B------:R-:W-:-:S05]  /*3580*/  @P4 BRA `(.L_x_243) ;  /* 0x0000014000004947 */ /* 0x000fca0003800000 */
[----:B------:R-:W-:Y:S01]  /*3590*/  IADD3 R3, P1, P0, R98, R14, R153 ;  /* 0x0000000e62037210 */ /* 0x000fe2000783e099 */
[----:B------:R-:W-:Y:S01]  /*35a0*/  CS2R R38, SRZ ;  /* 0x0000000000267805 */ /* 0x000fe2000001ff00 */
[----:B------:R-:W-:Y:S01]  /*35b0*/  CS2R R16, SRZ ;  /* 0x0000000000107805 */ /* 0x000fe2000001ff00 */
[----:B------:R-:W-:Y:S01]  /*35c0*/  CS2R R40, SRZ ;  /* 0x0000000000287805 */ /* 0x000fe2000001ff00 */
[----:B------:R-:W-:Y:S01]  /*35d0*/  IADD3.X R6, R104, R28, R145, P1, P0 ;  /* 0x0000001c68067210 */ /* 0x000fe20000fe0491 */
[----:B------:R-:W-:Y:S01]  /*35e0*/  CS2R R18, SRZ ;  /* 0x0000000000127805 */ /* 0x000fe2000001ff00 */
[----:B------:R-:W-:Y:S04]  /*35f0*/  IADD3 R7, P1, P0, R96, R12, R154 ;  /* 0x0000000c60077210 */ /* 0x000fe8000783e09a */
[----:B------:R-:W-:Y:S02]  /*3600*/  IADD3.X R10, R103, R29, R146, P1, P0 ;  /* 0x0000001d670a7210 */ /* 0x000fe40000fe0492 */
[C---:B------:R-:W-:Y:S04]  /*3610*/  LEA R20, P0, R3.reuse, c[0x0][0x270], 0x1 ;  /* 0x00009c0003147a11 */ /* 0x040fe800078008ff */
[----:B------:R-:W-:Y:S02]  /*3620*/  LEA.HI.X R21, R3, c[0x0][0x274], R6, 0x1, P0 ;  /* 0x00009d0003157a11 */ /* 0x000fe400000f0c06 */
[C---:B------:R-:W-:Y:S04]  /*3630*/  LEA R6, P0, R7.reuse, c[0x0][0x288], 0x1 ;  /* 0x0000a20007067a11 */ /* 0x040fe800078008ff */
[----:B------:R-:W-:Y:S02]  /*3640*/  LEA.HI.X R7, R7, c[0x0][0x28c], R10, 0x1, P0 ;  /* 0x0000a30007077a11 */ /* 0x000fe400000f0c0a */
[----:B------:R-:W-:Y:S11]  /*3650*/  ISETP.GE.AND P0, PT, R86, c[0x0][0x27c], PT ;  /* 0x00009f0056007a0c */ /* 0x000ff60003f06270 */
[----:B------:R-:W-:Y:S02]  /*3660*/  @!UPT UIADD3 URZ, URZ, URZ, URZ ;  /* 0x0000003f3f3ff290 */ /* 0x000fe4000fffe03f */
[----:B------:R1:W5:Y:S04]  /*3670*/  @!P0 LDG.E.64 R38, [R20.64] ;  /* 0x0000000814268981 */ /* 0x000368000c1e1b00 */
[----:B------:R1:W5:Y:S01]  /*3680*/  @!P0 LDG.E.64 R16, [R6.64] ;  /* 0x0000000806108981 */ /* 0x000362000c1e1b00 */
[----:B------:R-:W-:Y:S11]  /*3690*/  ISETP.GE.AND P0, PT, R88, c[0x0][0x27c], PT ;  /* 0x00009f0058007a0c */ /* 0x000ff60003f06270 */
[----:B------:R-:W-:Y:S02]  /*36a0*/  @!UPT UIADD3 URZ, URZ, URZ, URZ ;  /* 0x0000003f3f3ff290 */ /* 0x000fe4000fffe03f */
[----:B------:R1:W5:Y:S04]  /*36b0*/  @!P0 LDG.E.64 R40, [R20.64+0x20] ;  /* 0x0000200814288981 */ /* 0x000368000c1e1b00 */
[----:B------:R1:W5:Y:S02]  /*36c0*/  @!P0 LDG.E.64 R18, [R6.64+0x20] ;  /* 0x0000200806128981 */ /* 0x000364000c1e1b00 */
.L_x_243:
[----:B------:R-:W-:Y:S05]  /*36d0*/  BSYNC B0 ;  /* 0x0000000000007941 */ /* 0x000fea0003800000 */
.L_x_242:
        /* <DEDUP_REMOVED lines=16> */
[----:B------:R-:W-:Y:S01]  /*37e0*/  MOV R3, R17 ;  /* 0x0000001100037202 */ /* 0x000fe20000000f00 */
[----:B------:R-:W-:Y:S01]  /*37f0*/  CS2R R20, SRZ ;  /* 0x0000000000147805 */ /* 0x000fe2000001ff00 */
[----:B------:R-:W-:Y:S02]  /*3800*/  PRMT R26, R10, 0x5410, R7 ;  /* 0x000054100a1a7816 */ /* 0x000fe40000000007 */
[----:B------:R-:W-:Y:S01]  /*3810*/  PRMT R25, R6, 0x5410, R3 ;  /* 0x0000541006197816 */ /* 0x000fe20000000003 */
[----:B------:R-:W-:-:S05]  /*3820*/  @P2 BRA `(.L_x_245) ;  /* 0x0000012000002947 */ /* 0x000fca0003800000 */
[----:B------:R-:W-:Y:S01]  /*3830*/  IADD3 R6, P1, P0, R98, R151, R14 ;  /* 0x0000009762067210 */ /* 0x000fe2000783e00e */
[----:B------:R-:W-:Y:S01]  /*3840*/  CS2R R44, SRZ ;  /* 0x00000000002c7805 */ /* 0x000fe2000001ff00 */
[----:B------:R-:W-:Y:S02]  /*3850*/  CS2R R22, SRZ ;  /* 0x0000000000167805 */ /* 0x000fe4000001ff00 */
[----:B------:R-:W-:Y:S02]  /*3860*/  IADD3.X R10, R104, R139, R28, P1, P0 ;  /* 0x0000008b680a7210 */ /* 0x000fe40000fe041c */
        /* <DEDUP_REMOVED lines=14> */
.L_x_245:
[----:B------:R-:W-:Y:S05]  /*3950*/  BSYNC B0 ;  /* 0x0000000000007941 */ /* 0x000fea0003800000 */
.L_x_244:
[----:B-1---5:R-:W-:Y:S01]  /*3960*/  MOV R6, R42 ;  /* 0x0000002a00067202 */ /* 0x022fe20000000f00 */
[----:B------:R1:W2:Y:S01]  /*3970*/  SHFL.IDX PT, R55, R70, RZ, 0x1c1f ;  /* 0x001c1fff46377589 */ /* 0x0002a200000e0000 */
[----:B------:R-:W-:Y:S01]  /*3980*/  IMAD.MOV.U32 R10, RZ, RZ, R44 ;  /* 0x000000ffff0a7224 */ /* 0x000fe200078e002c */
[----:B------:R-:W-:Y:S01]  /*3990*/  BSSY B1, `(.L_x_246) ;  /* 0x0000082000017945 */ /* 0x000fe20003800000 */
[----:B------:R-:W-:Y:S01]  /*39a0*/  PRMT R49, R49, 0x5410, R6 ;  /* 0x0000541031317816 */ /* 0x000fe20000000006 */
[----:B------:R-:W-:Y:S02]  /*39b0*/  IMAD.MOV.U32 R3, RZ, RZ, R43 ;  /* 0x000000ffff037224 */ /* 0x000fe400078e002b */
[----:B------:R1:W3:Y:S01]  /*39c0*/  SHFL.IDX PT, R54, R71, RZ, 0x1c1f ;  /* 0x001c1fff47367589 */ /* 0x0002e200000e0000 */
[----:B------:R-:W-:Y:S02]  /*39d0*/  IMAD.MOV.U32 R7, RZ, RZ, R45 ;  /* 0x000000ffff077224 */ /* 0x000fe400078e002d */
[----:B------:R-:W-:Y:S01]  /*39e0*/  PRMT R50, R3, 0x5410, R10 ;  /* 0x0000541003327816 */ /* 0x000fe2000000000a */
[----:B------:R-:W-:Y:S01]  /*39f0*/  IMAD.MOV.U32 R10, RZ, RZ, R22 ;  /* 0x000000ffff0a7224 */ /* 0x000fe200078e0016 */
[----:B------:R-:W-:Y:S01]  /*3a00*/  MOV R3, R21 ;  /* 0x0000001500037202 */ /* 0x000fe20000000f00 */
[----:B------:R-:W-:Y:S01]  /*3a10*/  IMAD.MOV.U32 R6, RZ, RZ, R20 ;  /* 0x000000ffff067224 */ /* 0x000fe200078e0014 */
[----:B------:R-:W-:Y:S02]  /*3a20*/  PRMT R51, R7, 0x7610, R51 ;  /* 0x0000761007337816 */ /* 0x000fe40000000033 */
[----:B------:R-:W-:Y:S02]  /*3a30*/  MOV R7, R23 ;  /* 0x0000001700077202 */ /* 0x000fe40000000f00 */
[----:B------:R-:W-:Y:S02]  /*3a40*/  PRMT R27, R6, 0x5410, R3 ;  /* 0x00005410061b7816 */ /* 0x000fe40000000003 */
[----:B------:R-:W-:Y:S01]  /*3a50*/  PRMT R28, R10, 0x5410, R7 ;  /* 0x000054100a1c7816 */ /* 0x000fe20000000007 */
[----:B------:R-:W-:-:S05]  /*3a60*/  @P3 BRA `(.L_x_247) ;  /* 0x0000074000003947 */ /* 0x000fca0003800000 */
[----:B------:R-:W-:Y:S01]  /*3a70*/  ISETP.NE.AND P0, PT, R80, RZ, PT ;  /* 0x000000ff5000720c */ /* 0x000fe20003f05270 */
[----:B------:R-:W-:Y:S01]  /*3a80*/  @!UPT UIADD3 URZ, URZ, URZ, URZ ;  /* 0x0000003f3f3ff290 */ /* 0x000fe2000fffe03f */
[----:B------:R-:W-:Y:S11]  /*3a90*/  BSSY B0, `(.L_x_248) ;  /* 0x0000038000007945 */ /* 0x000ff60003800000 */
[----:B------:R-:W-:-:S05]  /*3aa0*/  @P0 BRA `(.L_x_249) ;  /* 0x0000036000000947 */ /* 0x000fca0003800000 */
[C---:B---3--:R-:W-:Y:S01]  /*3ab0*/  LEA R52, P0, R84.reuse, R54, 0x1 ;  /* 0x0000003654347211 */ /* 0x048fe200078008ff */
[----:B------:R-:W3:Y:S03]  /*3ac0*/  LDS.128 R12, [R248+0x2800] ;  /* 0x00280000f80c7984 */ /* 0x000ee60000000c00 */
[----:B--2---:R-:W-:Y:S02]  /*3ad0*/  LEA.HI.X R53, R84, R55, R85, 0x1, P0 ;  /* 0x0000003754357211 */ /* 0x004fe400000f0c55 */
[----:B------:R-:W-:Y:S11]  /*3ae0*/  ISETP.GE.AND P0, PT, R86, c[0x0][0x27c], PT ;  /* 0x00009f0056007a0c */ /* 0x000ff60003f06270 */
[----:B------:R-:W-:Y:S02]  /*3af0*/  @!UPT UIADD3 URZ, URZ, URZ, URZ ;  /* 0x0000003f3f3ff290 */ /* 0x000fe4000fffe03f */
[----:B------:R-:W-:Y:S01]  /*3b00*/  @!P0 HADD2.F32 R3, -RZ, R11.H0_H0 ;  /* 0x2000000bff038230 */ /* 0x000fe20000004100 */
[--C-:B------:R-:W-:Y:S01]  /*3b10*/  @!P0 SHF.R.U64 R7, R4, 0x10, R5.reuse ;  /* 0x0000001004078819 */ /* 0x100fe20000001205 */
[----:B------:R-:W-:Y:S01]  /*3b20*/  @!P0 HADD2.F32 R30, -RZ, R30.H0_H0 ;  /* 0x2000001eff1e8230 */ /* 0x000fe20000004100 */
[----:B------:R-:W-:Y:S02]  /*3b30*/  @!P0 SHF.R.U32.HI R10, RZ, 0x10, R5 ;  /* 0x00000010ff0a8819 */ /* 0x000fe40000011605 */
[--C-:B------:R-:W-:Y:S02]  /*3b40*/  @!P0 SHF.R.U64 R34, R32, 0x10, R33.reuse ;  /* 0x0000001020228819 */ /* 0x100fe40000001221 */
[----:B------:R-:W-:Y:S05]  /*3b50*/  @!P0 SHF.R.U32.HI R35, RZ, 0x10, R33 ;  /* 0x00000010ff238819 */ /* 0x000fea0000011621 */
[----:B------:R-:W-:Y:S01]  /*3b60*/  @!P0 HADD2.F32 R35, -RZ, R35.H0_H0 ;  /* 0x20000023ff238230 */ /* 0x000fe20000004100 */
[----:B---3--:R-:W-:Y:S02]  /*3b70*/  @!P0 MOV R6, R12 ;  /* 0x0000000c00068202 */ /* 0x008fe40000000f00 */
[----:B------:R-:W-:Y:S03]  /*3b80*/  @!P0 MOV R5, R13 ;  /* 0x0000000d00058202 */ /* 0x000fe60000000f00 */
[--C-:B------:R-:W-:Y:S02]  /*3b90*/  @!P0 HADD2.F32 R29, -RZ, R6.reuse.H1_H1 ;  /* 0x30000006ff1d8230 */ /* 0x100fe40000004100 */
[----:B------:R-:W-:Y:S02]  /*3ba0*/  @!P0 HADD2.F32 R4, -RZ, R6.H0_H0 ;  /* 0x20000006ff048230 */ /* 0x000fe40000004100 */
[----:B------:R-:W-:Y:S01]  /*3bb0*/  @!P0 HADD2.F32 R6, -RZ, R7.H0_H0 ;  /* 0x20000007ff068230 */ /* 0x000fe20000004100 */
[CC--:B------:R-:W-:Y:S01]  /*3bc0*/  @!P0 FMUL.FTZ R33, R29.reuse, R3.reuse ;  /* 0x000000031d218220 */ /* 0x0c0fe20000410000 */
[--C-:B------:R-:W-:Y:S01]  /*3bd0*/  @!P0 HADD2.F32 R32, -RZ, R5.reuse.H1_H1 ;  /* 0x30000005ff208230 */ /* 0x100fe20000004100 */
[C---:B------:R-:W-:Y:S01]  /*3be0*/  @!P0 FMUL.FTZ R3, R4.reuse, R3 ;  /* 0x0000000304038220 */ /* 0x040fe20000410000 */
[----:B------:R-:W-:Y:S01]  /*3bf0*/  @!P0 HADD2.F32 R5, -RZ, R5.H0_H0 ;  /* 0x20000005ff058230 */ /* 0x000fe20000004100 */
[----:B------:R-:W-:Y:S01]  /*3c00*/  @!P0 FFMA.FTZ R58, R4, R30, -R33 ;  /* 0x0000001e043a8223 */ /* 0x000fe20000010821 */
[----:B------:R-:W-:Y:S01]  /*3c10*/  @!P0 MOV R7, R14 ;  /* 0x0000000e00078202 */ /* 0x000fe20000000f00 */
[----:B------:R-:W-:Y:S01]  /*3c20*/  @!P0 FFMA.FTZ R3, R29, R30, R3 ;  /* 0x0000001e1d038223 */ /* 0x000fe20000010003 */
[----:B------:R-:W-:Y:S01]  /*3c30*/  @!P0 HADD2.F32 R33, -RZ, R34.H0_H0 ;  /* 0x20000022ff218230 */ /* 0x000fe20000004100 */
[CC--:B------:R-:W-:Y:S01]  /*3c40*/  @!P0 FMUL.FTZ R34, R32.reuse, R6.reuse ;  /* 0x0000000620228220 */ /* 0x0c0fe20000410000 */
[----:B------:R-:W-:Y:S01]  /*3c50*/  @!P0 HADD2.F32 R30, -RZ, R46.H0_H0 ;  /* 0x2000002eff1e8230 */ /* 0x000fe20000004100 */
[C---:B------:R-:W-:Y:S01]  /*3c60*/  @!P0 FMUL.FTZ R4, R5.reuse, R6 ;  /* 0x0000000605048220 */ /* 0x040fe20000410000 */
[----:B------:R-:W-:Y:S01]  /*3c70*/  @!P0 MOV R6, R15 ;  /* 0x0000000f00068202 */ /* 0x000fe20000000f00 */
[-C--:B------:R-:W-:Y:S01]  /*3c80*/  @!P0 FFMA.FTZ R57, R5, R33.reuse, -R34 ;  /* 0x0000002105398223 */ /* 0x080fe20000010822 */
[----:B------:R-:W-:Y:S01]  /*3c90*/  @!P0 HADD2.F32 R29, -RZ, R7.H1_H1 ;  /* 0x30000007ff1d8230 */ /* 0x000fe20000004100 */
[----:B------:R-:W-:Y:S01]  /*3ca0*/  @!P0 FFMA.FTZ R4, R32, R33, R4 ;  /* 0x0000002120048223 */ /* 0x000fe20000010004 */
[----:B------:R-:W-:Y:S02]  /*3cb0*/  @!P0 HADD2.F32 R5, -RZ, R11.H1_H1 ;  /* 0x3000000bff058230 */ /* 0x000fe40000004100 */
[----:B------:R-:W-:Y:S02]  /*3cc0*/  @!P0 HADD2.F32 R11, -RZ, R10.H0_H0 ;  /* 0x2000000aff0b8230 */ /* 0x000fe40000004100 */
[----:B------:R-:W-:Y:S01]  /*3cd0*/  @!P0 F2FP.PACK_AB R4, R4, R57 ;  /* 0x000000390404823e */ /* 0x000fe200000000ff */
[----:B------:R-:W-:Y:S02]  /*3ce0*/  @!P0 HADD2.F32 R10, -RZ, R7.H0_H0 ;  /* 0x20000007ff0a8230 */ /* 0x000fe40000004100 */
[--C-:B------:R-:W-:Y:S01]  /*3cf0*/  @!P0 HADD2.F32 R7, -RZ, R6.reuse.H0_H0 ;  /* 0x20000006ff078230 */ /* 0x100fe20000004100 */
[----:B------:R-:W-:Y:S01]  /*3d00*/  @!P0 MOV R13, R4 ;  /* 0x00000004000d8202 */ /* 0x000fe20000000f00 */
[----:B------:R-:W-:Y:S01]  /*3d10*/  @!P0 HADD2.F32 R34, -RZ, R6.H1_H1 ;  /* 0x30000006ff228230 */ /* 0x000fe20000004100 */
[-C--:B------:R-:W-:Y:S02]  /*3d20*/  @!P0 FMUL.FTZ R6, R29, R5.reuse ;  /* 0x000000051d068220 */ /* 0x080fe40000410000 */
[C---:B------:R-:W-:Y:S02]  /*3d30*/  @!P0 FMUL.FTZ R5, R10.reuse, R5 ;  /* 0x000000050a058220 */ /* 0x040fe40000410000 */
[-C--:B------:R-:W-:Y:S02]  /*3d40*/  @!P0 FFMA.FTZ R10, R10, R30.reuse, -R6 ;  /* 0x0000001e0a0a8223 */ /* 0x080fe40000010806 */
[-C--:B------:R-:W-:Y:S02]  /*3d50*/  @!P0 FMUL.FTZ R6, R7, R11.reuse ;  /* 0x0000000b07068220 */ /* 0x080fe40000410000 */
[C---:B------:R-:W-:Y:S02]  /*3d60*/  @!P0 FMUL.FTZ R56, R34.reuse, R11 ;  /* 0x0000000b22388220 */ /* 0x040fe40000410000 */
[----:B------:R-:W-:Y:S02]  /*3d70*/  @!P0 FFMA.FTZ R5, R29, R30, R5 ;  /* 0x0000001e1d058223 */ /* 0x000fe40000010005 */
[-C--:B------:R-:W-:Y:S01]  /*3d80*/  @!P0 FFMA.FTZ R56, R7, R35.reuse, -R56 ;  /* 0x0000002307388223 */ /* 0x080fe20000010838 */
[----:B------:R-:W-:Y:S01]  /*3d90*/  @!P0 F2FP.PACK_AB R7, R3, R58 ;  /* 0x0000003a0307823e */ /* 0x000fe200000000ff */
[----:B------:R-:W-:Y:S01]  /*3da0*/  @!P0 FFMA.FTZ R6, R34, R35, R6 ;  /* 0x0000002322068223 */ /* 0x000fe20000010006 */
[----:B------:R-:W-:Y:S02]  /*3db0*/  @!P0 F2FP.PACK_AB R5, R5, R10 ;  /* 0x0000000a0505823e */ /* 0x000fe400000000ff */
[----:B------:R-:W-:Y:S02]  /*3dc0*/  @!P0 MOV R12, R7 ;  /* 0x00000007000c8202 */ /* 0x000fe40000000f00 */
[----:B------:R-:W-:Y:S02]  /*3dd0*/  @!P0 F2FP.PACK_AB R3, R6, R56 ;  /* 0x000000380603823e */ /* 0x000fe400000000ff */
[----:B------:R-:W-:Y:S02]  /*3de0*/  @!P0 MOV R14, R5 ;  /* 0x00000005000e8202 */ /* 0x000fe40000000f00 */
[----:B------:R-:W-:Y:S05]  /*3df0*/  @!P0 MOV R15, R3 ;  /* 0x00000003000f8202 */ /* 0x000fea0000000f00 */
[----:B------:R2:W-:Y:S02]  /*3e00*/  ST.E.128 [R52.64], R12 ;  /* 0x0000000c34007985 */ /* 0x0005e4000c101d08 */
.L_x_249:
[----:B------:R-:W-:Y:S05]  /*3e10*/  BSYNC B0 ;  /* 0x0000000000007941 */ /* 0x000fea0003800000 */
.L_x_248:
[----:B------:R-:W-:Y:S11]  /*3e20*/  ISETP.NE.AND P0, PT, R105, RZ, PT ;  /* 0x000000ff6900720c */ /* 0x000ff60003f05270 */
[----:B------:R-:W-:Y:S02]  /*3e30*/  @!UPT UIADD3 URZ, URZ, URZ, URZ ;  /* 0x0000003f3f3ff290 */ /* 0x000fe4000fffe03f */
[----:B------:R-:W-:-:S05]  /*3e40*/  @P0 BRA `(.L_x_247) ;  /* 0x0000036000000947 */ /* 0x000fca0003800000 */
[C---:B---3--:R-:W-:Y:S01]  /*3e50*/  LEA R34, P0, R208.reuse, R54, 0x1 ;  /* 0x00000036d0227211 */ /* 0x048fe200078008ff */
[----:B--2---:R-:W2:Y:S03]  /*3e60*/  LDS.128 R12, [R249+0x2800] ;  /* 0x00280000f90c7984 */ /* 0x004ea60000000c00 */
[----:B------:R-:W-:Y:S02]  /*3e70*/  LEA.HI.X R35, R208, R55, R250, 0x1, P0 ;  /* 0x00000037d0237211 */ /* 0x000fe400000f0cfa */
[----:B------:R-:W-:Y:S11]  /*3e80*/  ISETP.GE.AND P0, PT, R88, c[0x0][0x27c], PT ;  /* 0x00009f0058007a0c */ /* 0x000ff60003f06270 */
[----:B------:R-:W-:Y:S02]  /*3e90*/  @!UPT UIADD3 URZ, URZ, URZ, URZ ;  /* 0x0000003f3f3ff290 */ /* 0x000fe4000fffe03f */
[----:B------:R-:W-:Y:S01]  /*3ea0*/  @!P0 HADD2.F32 R3, -RZ, R24.H0_H0 ;  /* 0x20000018ff038230 */ /* 0x000fe20000004100 */
[----:B------:R-:W-:Y:S02]  /*3eb0*/  @!P0 SHF.R.U64 R6, R8, 0x10, R9 ;  /* 0x0000001008068819 */ /* 0x000fe40000001209 */
[----:B------:R-:W-:Y:S02]  /*3ec0*/  @!P0 SHF.R.U64 R11, R36, 0x10, R37 ;  /* 0x00000010240b8819 */ /* 0x000fe40000001225 */
[----:B------:R-:W-:Y:S01]  /*3ed0*/  @!P0 SHF.R.U32.HI R8, RZ, 0x10, R9 ;  /* 0x00000010ff088819 */ /* 0x000fe20000011609 */
[----:B------:R-:W-:Y:S01]  /*3ee0*/  @!P0 HADD2.F32 R9, -RZ, R46.H1_H1 ;  /* 0x3000002eff098230 */ /* 0x000fe20000004100 */
[----:B------:R-:W-:Y:S01]  /*3ef0*/  @!P0 SHF.R.U32.HI R32, RZ, 0x10, R37 ;  /* 0x00000010ff208819 */ /* 0x000fe20000011625 */
[----:B------:R-:W-:Y:S02]  /*3f00*/  @!P0 HADD2.F32 R6, -RZ, R6.H0_H0 ;  /* 0x20000006ff068230 */ /* 0x000fe40000004100 */
[----:B------:R-:W-:Y:S02]  /*3f10*/  @!P0 HADD2.F32 R11, -RZ, R11.H0_H0 ;  /* 0x2000000bff0b8230 */ /* 0x000fe40000004100 */
[----:B------:R-:W-:Y:S01]  /*3f20*/  @!P0 HADD2.F32 R32, -RZ, R32.H0_H0 ;  /* 0x20000020ff208230 */ /* 0x000fe20000004100 */
[----:B--2---:R-:W-:Y:S02]  /*3f30*/  @!P0 MOV R4, R12 ;  /* 0x0000000c00048202 */ /* 0x004fe40000000f00 */
[----:B------:R-:W-:Y:S03]  /*3f40*/  @!P0 MOV R5, R13 ;  /* 0x0000000d00058202 */ /* 0x000fe60000000f00 */
[--C-:B------:R-:W-:Y:S02]  /*3f50*/  @!P0 HADD2.F32 R7, -RZ, R4.reuse.H1_H1 ;  /* 0x30000004ff078230 */ /* 0x100fe40000004100 */
[----:B------:R-:W-:Y:S02]  /*3f60*/  @!P0 HADD2.F32 R4, -RZ, R4.H0_H0 ;  /* 0x20000004ff048230 */ /* 0x000fe40000004100 */
[--C-:B------:R-:W-:Y:S01]  /*3f70*/  @!P0 HADD2.F32 R10, -RZ, R5.reuse.H1_H1 ;  /* 0x30000005ff0a8230 */ /* 0x100fe20000004100 */
[CC--:B------:R-:W-:Y:S01]  /*3f80*/  @!P0 FMUL.FTZ R29, R7.reuse, R3.reuse ;  /* 0x00000003071d8220 */ /* 0x0c0fe20000410000 */
[----:B------:R-:W-:Y:S01]  /*3f90*/  @!P0 HADD2.F32 R5, -RZ, R5.H0_H0 ;  /* 0x20000005ff058230 */ /* 0x000fe20000004100 */
[C---:B------:R-:W-:Y:S02]  /*3fa0*/  @!P0 FMUL.FTZ R3, R4.reuse, R3 ;  /* 0x0000000304038220 */ /* 0x040fe40000410000 */
[-C--:B------:R-:W-:Y:S02]  /*3fb0*/  @!P0 FFMA.FTZ R37, R4, R9.reuse, -R29 ;  /* 0x0000000904258223 */ /* 0x080fe4000001081d */
[----:B------:R-:W-:Y:S01]  /*3fc0*/  @!P0 FFMA.FTZ R3, R7, R9, R3 ;  /* 0x0000000907038223 */ /* 0x000fe20000010003 */
[----:B------:R-:W-:Y:S01]  /*3fd0*/  @!P0 MOV R7, R14 ;  /* 0x0000000e00078202 */ /* 0x000fe20000000f00 */
[CC--:B------:R-:W-:Y:S01]  /*3fe0*/  @!P0 FMUL.FTZ R29, R10.reuse, R6.reuse ;  /* 0x000000060a1d8220 */ /* 0x0c0fe20000410000 */
[----:B------:R-:W-:Y:S01]  /*3ff0*/  @!P0 HADD2.F32 R9, -RZ, R8.H0_H0 ;  /* 0x20000008ff098230 */ /* 0x000fe20000004100 */
[C---:B------:R-:W-:Y:S01]  /*4000*/  @!P0 FMUL.FTZ R4, R5.reuse, R6 ;  /* 0x0000000605048220 */ /* 0x040fe20000410000 */
[----:B------:R-:W-:Y:S01]  /*4010*/  @!P0 MOV R6, R15 ;  /* 0x0000000f00068202 */ /* 0x000fe20000000f00 */
[-C--:B------:R-:W-:Y:S01]  /*4020*/  @!P0 FFMA.FTZ R36, R5, R11.reuse, -R29 ;  /* 0x0000000b05248223 */ /* 0x080fe2000001081d */
[----:B------:R-:W-:Y:S01]  /*4030*/  @!P0 HADD2.F32 R5, -RZ, R24.H1_H1 ;  /* 0x30000018ff058230 */ /* 0x000fe20000004100 */
[----:B------:R-:W-:Y:S01]  /*4040*/  @!P0 FFMA.FTZ R4, R10, R11, R4 ;  /* 0x0000000b0a048223 */ /* 0x000fe20000010004 */
[--C-:B------:R-:W-:Y:S02]  /*4050*/  @!P0 HADD2.F32 R24, -RZ, R7.reuse.H1_H1 ;  /* 0x30000007ff188230 */ /* 0x100fe40000004100 */
[----:B------:R-:W-:Y:S02]  /*4060*/  @!P0 HADD2.F32 R8, -RZ, R7.H0_H0 ;  /* 0x20000007ff088230 */ /* 0x000fe40000004100 */
[----:B------:R-:W-:Y:S01]  /*4070*/  @!P0 F2FP.PACK_AB R4, R4, R36 ;  /* 0x000000240404823e */ /* 0x000fe200000000ff */
[--C-:B------:R-:W-:Y:S02]  /*4080*/  @!P0 HADD2.F32 R7, -RZ, R6.reuse.H0_H0 ;  /* 0x20000006ff078230 */ /* 0x100fe40000004100 */
[----:B------:R-:W-:Y:S01]  /*4090*/  @!P0 HADD2.F32 R29, -RZ, R47.H0_H0 ;  /* 0x2000002fff1d8230 */ /* 0x000fe20000004100 */
[----:B------:R-:W-:Y:S01]  /*40a0*/  @!P0 MOV R13, R4 ;  /* 0x00000004000d8202 */ /* 0x000fe20000000f00 */
[----:B------:R-:W-:Y:S01]  /*40b0*/  @!P0 HADD2.F32 R30, -RZ, R6.H1_H1 ;  /* 0x30000006ff1e8230 */ /* 0x000fe20000004100 */
[-C--:B------:R-:W-:Y:S02]  /*40c0*/  @!P0 FMUL.FTZ R6, R24, R5.reuse ;  /* 0x0000000518068220 */ /* 0x080fe40000410000 */
[C---:B------:R-:W-:Y:S02]  /*40d0*/  @!P0 FMUL.FTZ R5, R8.reuse, R5 ;  /* 0x0000000508058220 */ /* 0x040fe40000410000 */
[----:B------:R-:W-:Y:S02]  /*40e0*/  @!P0 FFMA.FTZ R8, R8, R29, -R6 ;  /* 0x0000001d08088223 */ /* 0x000fe40000010806 */
[CC--:B------:R-:W-:Y:S02]  /*40f0*/  @!P0 FMUL.FTZ R6, R7.reuse, R9.reuse ;  /* 0x0000000907068220 */ /* 0x0c0fe40000410000 */
[----:B------:R-:W-:Y:S02]  /*4100*/  @!P0 FMUL.FTZ R33, R30, R9 ;  /* 0x000000091e218220 */ /* 0x000fe40000410000 */
        /* <DEDUP_REMOVED lines=10> */
.L_x_247:
[----:B------:R-:W-:Y:S05]  /*41b0*/  BSYNC B1 ;  /* 0x0000000000017941 */ /* 0x000fea0003800000 */
.L_x_246:
[----:B--2---:R2:W4:Y:S01]  /*41c0*/  SHFL.IDX PT, R34, R70, 0x1, 0x1c1f ;  /* 0x003c1f0046227f89 */ /* 0x00452200000e0000 */
[----:B------:R-:W-:Y:S03]  /*41d0*/  BSSY B1, `(.L_x_250) ;  /* 0x0000077000017945 */ /* 0x000fe60003800000 */
[----:B------:R2:W1:Y:S01]  /*41e0*/  SHFL.IDX PT, R30, R71, 0x1, 0x1c1f ;  /* 0x003c1f00471e7f89 */ /* 0x00046200000e0000 */
[----:B------:R-:W-:-:S05]  /*41f0*/  @P4 BRA `(.L_x_251) ;  /* 0x0000074000004947 */ /* 0x000fca0003800000 */
[----:B------:R-:W-:Y:S01]  /*4200*/  ISETP.NE.AND P0, PT, R80, RZ, PT ;  /* 0x000000ff5000720c */ /* 0x000fe20003f05270 */
[----:B------:R-:W-:Y:S01]  /*4210*/  @!UPT UIADD3 URZ, URZ, URZ, URZ ;  /* 0x0000003f3f3ff290 */ /* 0x000fe2000fffe03f */
[----:B------:R-:W-:Y:S11]  /*4220*/  BSSY B0, `(.L_x_252) ;  /* 0x0000038000007945 */ /* 0x000ff60003800000 */
[----:B------:R-:W-:-:S05]  /*4230*/  @P0 BRA `(.L_x_253) ;  /* 0x0000036000000947 */ /* 0x000fca0003800000 */
[C---:B-1----:R-:W-:Y:S01]  /*4240*/  LEA R32, P0, R84.reuse, R30, 0x1 ;  /* 0x0000001e54207211 */ /* 0x042fe200078008ff */
[----:B------:R-:W1:Y:S03]  /*4250*/  LDS.128 R8, [R248+0x3800] ;  /* 0x00380000f8087984 */ /* 0x000e660000000c00 */
[----:B----4-:R-:W-:Y:S02]  /*4260*/  LEA.HI.X R33, R84, R34, R85, 0x1, P0 ;  /* 0x0000002254217211 */ /* 0x010fe400000f0c55 */
[----:B------:R-:W-:Y:S11]  /*4270*/  ISETP.GE.AND P0, PT, R86, c[0x0][0x27c], PT ;  /* 0x00009f0056007a0c */ /* 0x000ff60003f06270 */
[----:B------:R-:W-:Y:S02]  /*4280*/  @!UPT UIADD3 URZ, URZ, URZ, URZ ;  /* 0x0000003f3f3ff290 */ /* 0x000fe4000fffe03f */
[----:B------:R-:W-:Y:S01]  /*4290*/  @!P0 HADD2.F32 R3, -RZ, R25.H0_H0 ;  /* 0x20000019ff038230 */ /* 0x000fe20000004100 */
[----:B------:R-:W-:Y:S01]  /*42a0*/  @!P0 SHF.R.U64 R6, R16, 0x10, R17 ;  /* 0x0000001010068819 */ /* 0x000fe20000001211 */
[----:B------:R-:W-:Y:S01]  /*42b0*/  @!P0 HADD2.F32 R12, -RZ, R47.H1_H1 ;  /* 0x3000002fff0c8230 */ /* 0x000fe20000004100 */
[----:B------:R-:W-:Y:S02]  /*42c0*/  @!P0 SHF.R.U64 R15, R38, 0x10, R39 ;  /* 0x00000010260f8819 */ /* 0x000fe40000001227 */
[----:B------:R-:W-:Y:S01]  /*42d0*/  @!P0 SHF.R.U32.HI R13, RZ, 0x10, R17 ;  /* 0x00000010ff0d8819 */ /* 0x000fe20000011611 */
[----:B------:R-:W-:Y:S01]  /*42e0*/  @!P0 HADD2.F32 R6, -RZ, R6.H0_H0 ;  /* 0x20000006ff068230 */ /* 0x000fe20000004100 */
[----:B------:R-:W-:Y:S01]  /*42f0*/  @!P0 SHF.R.U32.HI R29, RZ, 0x10, R39 ;  /* 0x00000010ff1d8819 */ /* 0x000fe20000011627 */
[----:B------:R-:W-:Y:S02]  /*4300*/  @!P0 HADD2.F32 R15, -RZ, R15.H0_H0 ;  /* 0x2000000fff0f8230 */ /* 0x000fe40000004100 */
[----:B------:R-:W-:Y:S02]  /*4310*/  @!P0 HADD2.F32 R17, -RZ, R48.H0_H0 ;  /* 0x20000030ff118230 */ /* 0x000fe40000004100 */
[----:B------:R-:W-:Y:S01]  /*4320*/  @!P0 HADD2.F32 R13, -RZ, R13.H0_H0 ;  /* 0x2000000dff0d8230 */ /* 0x000fe20000004100 */
[----:B-1----:R-:W-:Y:S02]  /*4330*/  @!P0 MOV R4, R8 ;  /* 0x0000000800048202 */ /* 0x002fe40000000f00 */
        /* <DEDUP_REMOVED lines=10> */
[CC--:B------:R-:W-:Y:S02]  /*43e0*/  @!P0 FMUL.FTZ R16, R14.reuse, R6.reuse ;  /* 0x000000060e108220 */ /* 0x0c0fe40000410000 */
        /* <DEDUP_REMOVED lines=8> */
[--C-:B------:R-:W-:Y:S02]  /*4470*/  @!P0 HADD2.F32 R7, -RZ, R6.reuse.H0_H0 ;  /* 0x20000006ff078230 */ /* 0x100fe40000004100 */
[----:B------:R-:W-:Y:S01]  /*4480*/  @!P0 HADD2.F32 R24, -RZ, R6.H1_H1 ;  /* 0x30000006ff188230 */ /* 0x000fe20000004100 */
[-C--:B------:R-:W-:Y:S01]  /*4490*/  @!P0 FMUL.FTZ R6, R16, R5.reuse ;  /* 0x0000000510068220 */ /* 0x080fe20000410000 */
[----:B------:R-:W-:Y:S01]  /*44a0*/  @!P0 MOV R9, R4 ;  /* 0x0000000400098202 */ /* 0x000fe20000000f00 */
[C---:B------:R-:W-:Y:S01]  /*44b0*/  @!P0 FMUL.FTZ R5, R12.reuse, R5 ;  /* 0x000000050c058220 */ /* 0x040fe20000410000 */
[----:B------:R-:W-:Y:S01]  /*44c0*/  @!P0 HADD2.F32 R25, -RZ, R29.H0_H0 ;  /* 0x2000001dff198230 */ /* 0x000fe20000004100 */
        /* <DEDUP_REMOVED lines=13> */
.L_x_253:
[----:B------:R-:W-:Y:S05]  /*45a0*/  BSYNC B0 ;  /* 0x0000000000007941 */ /* 0x000fea0003800000 */
.L_x_252:
[----:B------:R-:W-:Y:S11]  /*45b0*/  ISETP.NE.AND P0, PT, R105, RZ, PT ;  /* 0x000000ff6900720c */ /* 0x000ff60003f05270 */
[----:B------:R-:W-:Y:S02]  /*45c0*/  @!UPT UIADD3 URZ, URZ, URZ, URZ ;  /* 0x0000003f3f3ff290 */ /* 0x000fe4000fffe03f */
        /* <DEDUP_REMOVED lines=9> */
[----:B------:R-:W-:Y:S01]  /*4660*/  @!P0 SHF.R.U64 R15, R40, 0x10, R41 ;  /* 0x00000010280f8819 */ /* 0x000fe20000001229 */
[----:B------:R-:W-:Y:S01]  /*4670*/  @!P0 HADD2.F32 R17, -RZ, R49.H0_H0 ;  /* 0x20000031ff118230 */ /* 0x000fe20000004100 */
        /* <DEDUP_REMOVED lines=21> */
[--C-:B------:R-:W-:Y:S01]  /*47d0*/  @!P0 HADD2.F32 R16, -RZ, R7.reuse.H1_H1 ;  /* 0x30000007ff108230 */ /* 0x100fe20000004100 */
        /* <DEDUP_REMOVED lines=22> */
.L_x_251:
[----:B------:R-:W-:Y:S05]  /*4940*/  BSYNC B1 ;  /* 0x0000000000017941 */ /* 0x000fea0003800000 */
.L_x_250:
[----:B------:R2:W4:Y:S04]  /*4950*/  SHFL.IDX PT, R29, R70, 0x2, 0x1c1f ;  /* 0x005c1f00461d7f89 */ /* 0x00052800000e0000 */
[----:B------:R2:W3:Y:S01]  /*4960*/  SHFL.IDX PT, R26, R71, 0x2, 0x1c1f ;  /* 0x005c1f00471a7f89 */ /* 0x0004e200000e0000 */
[----:B------:R-:W-:-:S05]  /*4970*/  @P2 BRA `(.L_x_254) ;  /* 0x0000281000002947 */ /* 0x000fca0003800000 */
[----:B------:R-:W-:Y:S01]  /*4980*/  ISETP.NE.AND P0, PT, R80, RZ, PT ;  /* 0x000000ff5000720c */ /* 0x000fe20003f05270 */
[----:B------:R-:W-:Y:S01]  /*4990*/  @!UPT UIADD3 URZ, URZ, URZ, URZ ;  /* 0x0000003f3f3ff290 */ /* 0x000fe2000fffe03f */
[----:B------:R-:W-:Y:S11]  /*49a0*/  BSSY B0, `(.L_x_255) ;  /* 0x0000038000007945 */ /* 0x000ff60003800000 */
[----:B------:R-:W-:-:S05]  /*49b0*/  @P0 BRA `(.L_x_256) ;  /* 0x0000036000000947 */ /* 0x000fca0003800000 */
[C---:B-1-3--:R-:W-:Y:S01]  /*49c0*/  LEA R24, P0, R84.reuse, R26, 0x1 ;  /* 0x0000001a54187211 */ /* 0x04afe200078008ff */
        /* <DEDUP_REMOVED lines=53> */
.L_x_256:
[----:B------:R-:W-:Y:S05]  /*4d20*/  BSYNC B0 ;  /* 0x0000000000007941 */ /* 0x000fea0003800000 */
.L_x_255:
[----:B------:R-:W-:Y:S11]  /*4d30*/  ISETP.NE.AND P0, PT, R105, RZ, PT ;  /* 0x000000ff6900720c */ /* 0x000ff60003f05270 */
[----:B------:R-:W-:Y:S02]  /*4d40*/  @!UPT UIADD3 URZ, URZ, URZ, URZ ;  /* 0x0000003f3f3ff290 */ /* 0x000fe4000fffe03f */
        /* <DEDUP_REMOVED lines=54> */
[----:B------:R1:W-:Y:S01]  /*50b0*/  ST.E.128 [R24.64], R8 ;  /* 0x0000000818007985 */ /* 0x0003e2000c101d08 */
[----:B------:R-:W-:-:S05]  /*50c0*/  BRA `(.L_x_254) ;  /* 0x000020c000007947 */ /* 0x000fca0003800000 */
.L_x_239:
[C---:B------:R-:W-:Y:S01]  /*50d0*/  IADD3 R158, R93.reuse, 0x20, RZ ;  /* 0x000000205d9e7810 */ /* 0x040fe20007ffe0ff */
[----:B------:R-:W-:Y:S01]  /*50e0*/  CS2R R22, SRZ ;  /* 0x0000000000167805 */ /* 0x000fe2000001ff00 */
[----:B------:R-:W-:Y:S01]  /*50f0*/  IADD3 R157, R93, 0x40, RZ ;  /* 0x000000405d9d7810 */ /* 0x000fe20007ffe0ff */
[----:B------:R-:W-:Y:S01]  /*5100*/  CS2R R20, SRZ ;  /* 0x0000000000147805 */ /* 0x000fe2000001ff00 */
[----:B------:R-:W-:Y:S01]  /*5110*/  ISETP.GE.AND P0, PT, R158, R63, PT ;  /* 0x0000003f9e00720c */ /* 0x000fe20003f06270 */
[----:B------:R-:W-:Y:S01]  /*5120*/  CS2R R54, SRZ ;  /* 0x0000000000367805 */ /* 0x000fe2000001ff00 */
[----:B------:R-:W-:Y:S01]  /*5130*/  ISETP.NE.AND P5, PT, R80, RZ, PT ;  /* 0x000000ff5000720c */ /* 0x000fe20003fa5270 */
[----:B------:R-:W-:Y:S01]  /*5140*/  CS2R R52, SRZ ;  /* 0x0000000000347805 */ /* 0x000fe2000001ff00 */
[----:B------:R-:W-:Y:S01]  /*5150*/  ISETP.GE.OR P2, PT, R84, c[0x0][0x27c], P0 ;  /* 0x00009f0054007a0c */ /* 0x000fe20000746670 */
[----:B------:R-:W-:Y:S01]  /*5160*/  CS2R R26, SRZ ;  /* 0x00000000001a7805 */ /* 0x000fe2000001ff00 */
[----:B------:R-:W-:Y:S01]  /*5170*/  ISETP.NE.AND P4, PT, R124, RZ, PT ;  /* 0x000000ff7c00720c */ /* 0x000fe20003f85270 */
[----:B------:R-:W-:Y:S01]  /*5180*/  CS2R R24, SRZ ;  /* 0x0000000000187805 */ /* 0x000fe2000001ff00 */
[----:B------:R-:W-:Y:S01]  /*5190*/  IADD3 R128, -R141, c[0x0][0x1d4], RZ ;  /* 0x000075008d807a10 */ /* 0x000fe20007ffe1ff */
[----:B------:R-:W-:Y:S01]  /*51a0*/  CS2R R50, SRZ ;  /* 0x0000000000327805 */ /* 0x000fe2000001ff00 */
[----:B------:R-:W-:Y:S01]  /*51b0*/  CS2R R48, SRZ ;  /* 0x0000000000307805 */ /* 0x000fe2000001ff00 */
[----:B------:R-:W-:Y:S01]  /*51c0*/  CS2R R34, SRZ ;  /* 0x0000000000227805 */ /* 0x000fe2000001ff00 */
[----:B------:R-:W-:Y:S01]  /*51d0*/  CS2R R32, SRZ ;  /* 0x0000000000207805 */ /* 0x000fe2000001ff00 */
[----:B------:R1:W2:Y:S01]  /*51e0*/  SHFL.IDX PT, R61, R70, RZ, 0x1c1f ;  /* 0x001c1fff463d7589 */ /* 0x0002a200000e0000 */
[----:B------:R-:W-:Y:S03]  /*51f0*/  BSSY B0, `(.L_x_257) ;  /* 0x00000c2000007945 */ /* 0x000fe60003800000 */
[----:B------:R-:W-:Y:S04]  /*5200*/  @!P2 IADD3 R3, P1, P0, R90, R14, R153 ;  /* 0x0000000e5a03a210 */ /* 0x000fe8000783e099 */
[----:B------:R-:W-:Y:S01]  /*5210*/  @!P2 IADD3.X R4, R102, R28, R145, P1, P0 ;  /* 0x0000001c6604a210 */ /* 0x000fe20000fe0491 */
[----:B------:R1:W3:Y:S01]  /*5220*/  SHFL.IDX PT, R60, R71, RZ, 0x1c1f ;  /* 0x001c1fff473c7589 */ /* 0x0002e200000e0000 */
[----:B------:R-:W-:Y:S04]  /*5230*/  @!P2 IADD3 R5, P1, P0, R82, R12, R154 ;  /* 0x0000000c5205a210 */ /* 0x000fe8000783e09a */
[----:B------:R-:W-:Y:S02]  /*5240*/  @!P2 IADD3.X R10, R101, R29, R146, P1, P0 ;  /* 0x0000001d650aa210 */ /* 0x000fe40000fe0492 */
[----:B------:R-:W-:Y:S04]  /*5250*/  ISETP.GE.AND P0, PT, R157, R63, PT ;  /* 0x0000003f9d00720c */ /* 0x000fe80003f06270 */
[----:B------:R-:W-:Y:S11]  /*5260*/  ISETP.GE.OR P1, PT, R84, c[0x0][0x27c], P0 ;  /* 0x00009f0054007a0c */ /* 0x000ff60000726670 */
[----:B------:R-:W-:Y:S02]  /*5270*/  @!UPT UIADD3 URZ, URZ, URZ, URZ ;  /* 0x0000003f3f3ff290 */ /* 0x000fe4000fffe03f */
[----:B------:R-:W-:Y:S04]  /*5280*/  @!P1 IADD3 R8, P3, P0, R90, R151, R14 ;  /* 0x000000975a089210 */ /* 0x000fe8000787e00e */
[----:B------:R-:W-:Y:S02]  /*5290*/  @!P1 IADD3.X R11, R102, R139, R28, P3, P0 ;  /* 0x0000008b660b9210 */ /* 0x000fe40001fe041c */
[----:B------:R-:W-:Y:S04]  /*52a0*/  @!P1 IADD3 R9, P3, P0, R82, R152, R12 ;  /* 0x0000009852099210 */ /* 0x000fe8000787e00c */
[----:B------:R-:W-:Y:S02]  /*52b0*/  @!P1 IADD3.X R13, R101, R140, R29, P3, P0 ;  /* 0x0000008c650d9210 */ /* 0x000fe40001fe041d */
[C---:B------:R-:W-:Y:S04]  /*52c0*/  @!P2 LEA R6, P0, R3.reuse, c[0x0][0x270], 0x1 ;  /* 0x00009c000306aa11 */ /* 0x040fe800078008ff */
[----:B------:R-:W-:Y:S02]  /*52d0*/  @!P2 LEA.HI.X R7, R3, c[0x0][0x274], R4, 0x1, P0 ;  /* 0x00009d000307aa11 */ /* 0x000fe400000f0c04 */
[C---:B------:R-:W-:Y:S03]  /*52e0*/  @!P2 LEA R4, P0, R5.reuse, c[0x0][0x288], 0x1 ;  /* 0x0000a2000504aa11 */ /* 0x040fe600078008ff */
[----:B------:R4:W2:Y:S01]  /*52f0*/  @!P2 LDG.E.128 R48, [R6.64] ;  /* 0x000000080630a981 */ /* 0x0008a2000c1e1d00 */
[----:B------:R-:W-:Y:S02]  /*5300*/  @!P2 LEA.HI.X R5, R5, c[0x0][0x28c], R10, 0x1, P0 ;  /* 0x0000a3000505aa11 */ /* 0x000fe400000f0c0a */
[C---:B------:R-:W-:Y:S04]  /*5310*/  @!P1 LEA R10, P0, R8.reuse, c[0x0][0x270], 0x1 ;  /* 0x00009c00080a9a11 */ /* 0x040fe800078008ff */
[----:B------:R-:W-:Y:S01]  /*5320*/  @!P1 LEA.HI.X R11, R8, c[0x0][0x274], R11, 0x1, P0 ;  /* 0x00009d00080b9a11 */ /* 0x000fe200000f0c0b */
[----:B------:R1:W3:Y:S01]  /*5330*/  @!P2 LDG.E.128 R20, [R4.64] ;  /* 0x000000080414a981 */ /* 0x0002e2000c1e1d00 */
[C---:B------:R-:W-:Y:S04]  /*5340*/  @!P1 LEA R8, P0, R9.reuse, c[0x0][0x288], 0x1 ;  /* 0x0000a20009089a11 */ /* 0x040fe800078008ff */
[----:B------:R-:W-:Y:S02]  /*5350*/  @!P1 LEA.HI.X R9, R9, c[0x0][0x28c], R13, 0x1, P0 ;  /* 0x0000a30009099a11 */ /* 0x000fe400000f0c0d */
[-C--:B------:R-:W-:Y:S01]  /*5360*/  ISETP.GE.AND P0, PT, R93, R63.reuse, PT ;  /* 0x0000003f5d00720c */ /* 0x080fe20003f06270 */
[----:B------:R1:W3:Y:S03]  /*5370*/  @!P1 LDG.E.128 R52, [R10.64] ;  /* 0x000000080a349981 */ /* 0x0002e6000c1e1d00 */
[----:B------:R-:W-:Y:S05]  /*5380*/  ISETP.GE.OR P0, PT, R84, c[0x0][0x27c], P0 ;  /* 0x00009f0054007a0c */ /* 0x000fea0000706670 */
[----:B------:R1:W3:Y:S01]  /*5390*/  @!P1 LDG.E.128 R24, [R8.64] ;  /* 0x0000000808189981 */ /* 0x0002e2000c1e1d00 */
[----:B----4-:R-:W-:Y:S07]  /*53a0*/  CS2R R6, SRZ ;  /* 0x0000000000067805 */ /* 0x010fee000001ff00 */
[----:B------:R-:W-:Y:S05]  /*53b0*/  @!P0 IADD3 R3, P1, R90, R14, RZ ;  /* 0x0000000e5a038210 */ /* 0x000fea0007f3e0ff */
[----:B-1----:R-:W-:Y:S01]  /*53c0*/  @!P0 IMAD.X R4, R28, 0x1, R102, P1 ;  /* 0x000000011c048824 */ /* 0x002fe200008e0666 */
[C---:B------:R-:W-:Y:S04]  /*53d0*/  @!P0 LEA R10, P1, R3.reuse, c[0x0][0x270], 0x1 ;  /* 0x00009c00030a8a11 */ /* 0x040fe800078208ff */
[----:B------:R-:W-:Y:S02]  /*53e0*/  @!P0 LEA.HI.X R11, R3, c[0x0][0x274], R4, 0x1, P1 ;  /* 0x00009d00030b8a11 */ /* 0x000fe400008f0c04 */
[----:B------:R-:W-:Y:S03]  /*53f0*/  @!P0 IADD3 R3, P1, R82, R12, RZ ;  /* 0x0000000c52038210 */ /* 0x000fe60007f3e0ff */
[----:B------:R2:W5:Y:S02]  /*5400*/  @!P0 LDG.E.128 R32, [R10.64] ;  /* 0x000000080a208981 */ /* 0x000564000c1e1d00 */
[----:B------:R-:W-:Y:S01]  /*5410*/  @!P0 IMAD.X R4, R29, 0x1, R101, P1 ;  /* 0x000000011d048824 */ /* 0x000fe200008e0665 */
[C---:B------:R-:W-:Y:S04]  /*5420*/  @!P0 LEA R8, P1, R3.reuse, c[0x0][0x288], 0x1 ;  /* 0x0000a20003088a11 */ /* 0x040fe800078208ff */
[----:B------:R-:W-:Y:S02]  /*5430*/  @!P0 LEA.HI.X R9, R3, c[0x0][0x28c], R4, 0x1, P1 ;  /* 0x0000a30003098a11 */ /* 0x000fe400008f0c04 */
[----:B------:R-:W-:Y:S01]  /*5440*/  CS2R R4, SRZ ;  /* 0x0000000000047805 */ /* 0x000fe2000001ff00 */
[----:B------:R-:W-:Y:S05]  /*5450*/  ISETP.GE.AND P1, PT, R84, c[0x0][0x27c], PT ;  /* 0x00009f0054007a0c */ /* 0x000fea0003f26270 */
[----:B------:R1:W5:Y:S01]  /*5460*/  @!P0 LDG.E.128 R4, [R8.64] ;  /* 0x0000000808048981 */ /* 0x000362000c1e1d00 */
[----:B------:R-:W-:Y:S01]  /*5470*/  ISETP.GE.OR P0, PT, R93, R63, P5 ;  /* 0x0000003f5d00720c */ /* 0x000fe20002f06670 */
[----:B--2---:R-:W-:Y:S02]  /*5480*/  IMAD.MOV.U32 R10, RZ, RZ, R50 ;  /* 0x000000ffff0a7224 */ /* 0x004fe400078e0032 */
[----:B-1----:R-:W-:Y:S02]  /*5490*/  IMAD.MOV.U32 R9, RZ, RZ, R51 ;  /* 0x000000ffff097224 */ /* 0x002fe400078e0033 */
[----:B------:R-:W-:Y:S02]  /*54a0*/  IMAD.MOV.U32 R8, RZ, RZ, R48 ;  /* 0x000000ffff087224 */ /* 0x000fe400078e0030 */
[----:B------:R-:W-:Y:S01]  /*54b0*/  IMAD.MOV.U32 R3, RZ, RZ, R49 ;  /* 0x000000ffff037224 */ /* 0x000fe200078e0031 */
[----:B------:R-:W-:Y:S01]  /*54c0*/  PRMT R57, R9, 0x5410, R10 ;  /* 0x0000541009397816 */ /* 0x000fe2000000000a */
[----:B---3--:R-:W-:Y:S02]  /*54d0*/  IMAD.MOV.U32 R10, RZ, RZ, R22 ;  /* 0x000000ffff0a7224 */ /* 0x008fe400078e0016 */
[----:B------:R-:W-:Y:S01]  /*54e0*/  IMAD.MOV.U32 R9, RZ, RZ, R23 ;  /* 0x000000ffff097224 */ /* 0x000fe200078e0017 */
[----:B------:R-:W-:Y:S01]  /*54f0*/  PRMT R56, R8, 0x5410, R3 ;  /* 0x0000541008387816 */ /* 0x000fe20000000003 */
[----:B------:R-:W-:Y:S02]  /*5500*/  IMAD.MOV.U32 R8, RZ, RZ, R20 ;  /* 0x000000ffff087224 */ /* 0x000fe400078e0014 */
        /* <DEDUP_REMOVED lines=13> */
[----:B------:R-:W-:Y:S04]  /*55e0*/  PRMT R30, R9, 0x5410, R10 ;  /* 0x00005410091e7816 */ /* 0x000fe8000000000a */
[----:B------:R-:W-:Y:S01]  /*55f0*/  PRMT R29, R3, 0x5410, R8 ;  /* 0x00005410031d7816 */ /* 0x000fe20000000008 */
[----:B------:R-:W-:-:S05]  /*5600*/  @P0 BRA `(.L_x_258) ;  /* 0x0000080000000947 */ /* 0x000fca0003800000 */
[----:B-----5:R-:W-:Y:S01]  /*5610*/  IMAD.MOV.U32 R10, RZ, RZ, R5 ;  /* 0x000000ffff0a7224 */ /* 0x020fe200078e0005 */
[----:B------:R-:W-:Y:S01]  /*5620*/  SEL R3, R141, R128, !P4 ;  /* 0x000000808d037207 */ /* 0x000fe20006000000 */
[----:B------:R-:W2:Y:S01]  /*5630*/  LDL R16, [R1+0x38] ;  /* 0x0000380001107983 */ /* 0x000ea20000100800 */
[----:B------:R-:W-:Y:S01]  /*5640*/  MOV R11, R6 ;  /* 0x00000006000b7202 */ /* 0x000fe20000000f00 */
[----:B------:R-:W-:Y:S01]  /*5650*/  IMAD.MOV.U32 R13, RZ, RZ, R7 ;  /* 0x000000ffff0d7224 */ /* 0x000fe200078e0007 */
[----:B------:R-:W-:Y:S01]  /*5660*/  SHF.R.S32.HI R8, RZ, 0x1f, R3 ;  /* 0x0000001fff087819 */ /* 0x000fe20000011403 */
[----:B------:R-:W-:Y:S01]  /*5670*/  IMAD.MOV.U32 R38, RZ, RZ, R33 ;  /* 0x000000ffff267224 */ /* 0x000fe200078e0021 */
[----:B------:R-:W-:Y:S01]  /*5680*/  @!P1 SHF.R.U64 R12, R6, 0x10, R7 ;  /* 0x00000010060c9819 */ /* 0x000fe20000001207 */
[----:B------:R-:W-:Y:S01]  /*5690*/  IMAD.MOV.U32 R42, RZ, RZ, R35 ;  /* 0x000000ffff2a7224 */ /* 0x000fe200078e0023 */
[----:B------:R-:W-:Y:S01]  /*56a0*/  LEA.HI R3, R8, R3, RZ, 0x4 ;  /* 0x0000000308037211 */ /* 0x000fe200078f20ff */
[----:B------:R-:W3:Y:S01]  /*56b0*/  LDL R37, [R1+0x3c] ;  /* 0x00003c0001257983 */ /* 0x000ee20000100800 */
[----:B------:R-:W-:Y:S02]  /*56c0*/  MOV R8, R4 ;  /* 0x0000000400087202 */ /* 0x000fe40000000f00 */
[----:B------:R-:W-:Y:S01]  /*56d0*/  LEA.HI.SX32 R3, R3, R100, 0x1c ;  /* 0x0000006403037211 */ /* 0x000fe200078fe2ff */
[----:B------:R-:W1:Y:S01]  /*56e0*/  S2R R17, SR_TID.X ;  /* 0x0000000000117919 */ /* 0x000e620000002100 */
[----:B------:R-:W-:Y:S02]  /*56f0*/  @!P1 SHF.R.U64 R4, R4, 0x10, R5 ;  /* 0x0000001004049819 */ /* 0x000fe40000001205 */
[----:B------:R-:W-:Y:S02]  /*5700*/  SHF.L.U32 R62, R3, 0x3, RZ ;  /* 0x00000003033e7819 */ /* 0x000fe400000006ff */
[----:B------:R-:W-:Y:S01]  /*5710*/  @!P1 SHF.R.U32.HI R14, RZ, 0x10, R7 ;  /* 0x00000010ff0e9819 */ /* 0x000fe20000011607 */
[----:B------:R-:W-:Y:S01]  /*5720*/  @!P1 HADD2.F32 R4, -RZ, R4.H0_H0 ;  /* 0x20000004ff049230 */ /* 0x000fe20000004100 */
[----:B------:R-:W-:Y:S01]  /*5730*/  @!P1 SHF.R.U32.HI R9, RZ, 0x10, R5 ;  /* 0x00000010ff099819 */ /* 0x000fe20000011605 */
[----:B------:R-:W-:Y:S01]  /*5740*/  @!P1 HADD2.F32 R5, -RZ, R8.H0_H0 ;  /* 0x20000008ff059230 */ /* 0x000fe20000004100 */
[----:B------:R-:W-:Y:S02]  /*5750*/  @!P1 SHF.R.U32.HI R39, RZ, 0x10, R33 ;  /* 0x00000010ff279819 */ /* 0x000fe40000011621 */
[----:B------:R-:W-:Y:S02]  /*5760*/  LEA R64, P0, R78, R60, 0x1 ;  /* 0x0000003c4e407211 */ /* 0x000fe400078008ff */
[--C-:B------:R-:W-:Y:S02]  /*5770*/  @!P1 SHF.R.U64 R41, R34, 0x10, R35.reuse ;  /* 0x0000001022299819 */ /* 0x100fe40000001223 */
[----:B------:R-:W-:Y:S02]  /*5780*/  LEA.HI.X R65, R78, R61, R92, 0x1, P0 ;  /* 0x0000003d4e417211 */ /* 0x000fe400000f0c5c */
[C---:B------:R-:W-:Y:S02]  /*5790*/  ISETP.GE.AND P0, PT, R62.reuse, c[0x0][0x1d4], PT ;  /* 0x000075003e007a0c */ /* 0x040fe40003f06270 */
[----:B------:R-:W-:Y:S02]  /*57a0*/  @!P1 SHF.R.U32.HI R43, RZ, 0x10, R35 ;  /* 0x00000010ff2b9819 */ /* 0x000fe40000011623 */
[----:B------:R-:W-:Y:S09]  /*57b0*/  MOV R40, R34 ;  /* 0x0000002200287202 */ /* 0x000ff20000000f00 */
[----:B------:R-:W-:Y:S01]  /*57c0*/  @!P0 IMAD.WIDE R60, R62, 0x2, R60 ;  /* 0x000000023e3c8825 */ /* 0x000fe200078e023c */
[----:B-1----:R-:W-:Y:S04]  /*57d0*/  SHF.R.S32.HI R36, RZ, 0x1f, R17 ;  /* 0x0000001fff247819 */ /* 0x002fe80000011411 */
[----:B------:R-:W-:Y:S04]  /*57e0*/  LEA.HI R36, R36, R17, RZ, 0x5 ;  /* 0x0000001124247211 */ /* 0x000fe800078f28ff */
[----:B------:R-:W-:Y:S05]  /*57f0*/  SHF.R.S32.HI R36, RZ, 0x5, R36 ;  /* 0x00000005ff247819 */ /* 0x000fea0000011424 */
[----:B------:R-:W-:Y:S01]  /*5800*/  IMAD.SHL.U32 R36, R36, 0x200, RZ ;  /* 0x0000020024247824 */ /* 0x000fe200078e00ff */
[----:B--2---:R-:W-:Y:S02]  /*5810*/  LOP3.LUT R3, R16, 0x38, R62, 0xf8, !PT ;  /* 0x0000003810037812 */ /* 0x004fe400078ef83e */
[----:B------:R-:W1:Y:S02]  /*5820*/  LDS.128 R16, [R122+0x2900] ;  /* 0x002900007a107984 */ /* 0x000e640000000c00 */
[----:B---3--:R-:W-:Y:S02]  /*5830*/  LOP3.LUT R3, R3, R37, RZ, 0x3c, !PT ;  /* 0x0000002503037212 */ /* 0x008fe400078e3cff */
[----:B------:R-:W-:Y:S02]  /*5840*/  @!P1 SHF.R.U64 R37, R32, 0x10, R33 ;  /* 0x0000001020259819 */ /* 0x000fe40000001221 */
[----:B------:R-:W-:Y:S02]  /*5850*/  IADD3 R3, R36, R3, RZ ;  /* 0x0000000324037210 */ /* 0x000fe40007ffe0ff */
[----:B------:R-:W-:Y:S01]  /*5860*/  MOV R36, R32 ;  /* 0x0000002000247202 */ /* 0x000fe20000000f00 */
[----:B------:R-:W-:Y:S02]  /*5870*/  @!P1 HADD2.F32 R34, -RZ, R37.H0_H0 ;  /* 0x20000025ff229230 */ /* 0x000fe40000004100 */
[----:B------:R-:W-:Y:S01]  /*5880*/  IMAD.SHL.U32 R3, R3, 0x2, RZ ;  /* 0x0000000203037824 */ /* 0x000fe200078e00ff */
[----:B------:R-:W-:Y:S02]  /*5890*/  @!P1 HADD2.F32 R37, -RZ, R40.H0_H0 ;  /* 0x20000028ff259230 */ /* 0x000fe40000004100 */
[----:B------:R-:W-:Y:S02]  /*58a0*/  @!P1 HADD2.F32 R32, -RZ, R36.H0_H0 ;  /* 0x20000024ff209230 */ /* 0x000fe40000004100 */
[----:B------:R1:W2:Y:S02]  /*58b0*/  LDS.128 R44, [R3+0x2900] ;  /* 0x00290000032c7984 */ /* 0x0002a40000000c00 */
[----:B-1----:R-:W-:Y:S05]  /*58c0*/  @!P1 MOV R3, R16 ;  /* 0x0000001000039202 */ /* 0x002fea0000000f00 */
[--C-:B------:R-:W-:Y:S01]  /*58d0*/  @!P1 HADD2.F32 R7, -RZ, R3.reuse.H0_H0 ;  /* 0x20000003ff079230 */ /* 0x100fe20000004100 */
[----:B--2---:R-:W-:Y:S05]  /*58e0*/  @!P1 IMAD.MOV.U32 R6, RZ, RZ, R44 ;  /* 0x000000ffff069224 */ /* 0x004fea00078e002c */
[--C-:B------:R-:W-:Y:S02]  /*58f0*/  @!P1 HADD2.F32 R8, -RZ, R6.reuse.H0_H0 ;  /* 0x20000006ff089230 */ /* 0x100fe40000004100 */
[----:B------:R-:W-:Y:S02]  /*5900*/  @!P1 HADD2.F32 R33, -RZ, R6.H1_H1 ;  /* 0x30000006ff219230 */ /* 0x000fe40000004100 */
[----:B------:R-:W-:Y:S01]  /*5910*/  @!P1 HADD2.F32 R6, -RZ, R3.H1_H1 ;  /* 0x30000003ff069230 */ /* 0x000fe20000004100 */
[-C--:B------:R-:W-:Y:S02]  /*5920*/  @!P1 FMUL.FTZ R3, R7, R5.reuse ;  /* 0x0000000507039220 */ /* 0x080fe40000410000 */
[C---:B------:R-:W-:Y:S02]  /*5930*/  @!P1 FMUL.FTZ R35, R8.reuse, R5 ;  /* 0x0000000508239220 */ /* 0x040fe40000410000 */
[----:B------:R-:W-:Y:S02]  /*5940*/  @!P1 FMUL.FTZ R5, R33, R4 ;  /* 0x0000000421059220 */ /* 0x000fe40000410000 */
[----:B------:R-:W-:Y:S01]  /*5950*/  @!P1 FFMA.FTZ R3, R8, R32, R3 ;  /* 0x0000002008039223 */ /* 0x000fe20000010003 */
[----:B------:R-:W-:Y:S01]  /*5960*/  @!P1 MOV R8, R45 ;  /* 0x0000002d00089202 */ /* 0x000fe20000000f00 */
[C---:B------:R-:W-:Y:S02]  /*5970*/  @!P1 FMUL.FTZ R4, R6.reuse, R4 ;  /* 0x0000000406049220 */ /* 0x040fe40000410000 */
[----:B------:R-:W-:Y:S01]  /*5980*/  @!P1 FFMA.FTZ R72, R6, R34, -R5 ;  /* 0x0000002206489223 */ /* 0x000fe20000010805 */
[----:B------:R-:W-:Y:S01]  /*5990*/  @!P1 MOV R6, R17 ;  /* 0x0000001100069202 */ /* 0x000fe20000000f00 */
[----:B------:R-:W-:Y:S01]  /*59a0*/  @!P1 FFMA.FTZ R73, R7, R32, -R35 ;  /* 0x0000002007499223 */ /* 0x000fe20000010823 */
[----:B------:R-:W-:Y:S01]  /*59b0*/  @!P1 HADD2.F32 R5, -RZ, R10.H0_H0 ;  /* 0x2000000aff059230 */ /* 0x000fe20000004100 */
[----:B------:R-:W-:Y:S01]  /*59c0*/  @!P1 FFMA.FTZ R4, R33, R34, R4 ;  /* 0x0000002221049223 */ /* 0x000fe20000010004 */
[--C-:B------:R-:W-:Y:S01]  /*59d0*/  @!P1 HADD2.F32 R32, -RZ, R8.reuse.H0_H0 ;  /* 0x20000008ff209230 */ /* 0x100fe20000004100 */
[----:B------:R-:W-:Y:S01]  /*59e0*/  @!P1 IMAD.MOV.U32 R10, RZ, RZ, R46 ;  /* 0x000000ffff0a9224 */ /* 0x000fe200078e002e */
[----:B------:R-:W-:Y:S02]  /*59f0*/  @!P1 HADD2.F32 R7, -RZ, R9.H0_H0 ;  /* 0x20000009ff079230 */ /* 0x000fe40000004100 */
[----:B------:R-:W-:Y:S01]  /*5a00*/  @!P1 HADD2.F32 R34, -RZ, R8.H1_H1 ;  /* 0x30000008ff229230 */ /* 0x000fe20000004100 */
[----:B------:R-:W-:Y:S01]  /*5a10*/  @!P1 F2FP.PACK_AB R4, R4, R3 ;  /* 0x000000030404923e */ /* 0x000fe200000000ff */
[----:B------:R-:W-:Y:S02]  /*5a20*/  @!P1 HADD2.F32 R8, -RZ, R6.H1_H1 ;  /* 0x30000006ff089230 */ /* 0x000fe40000004100 */
[----:B------:R-:W-:Y:S01]  /*5a30*/  @!P1 HADD2.F32 R33, -RZ, R38.H0_H0 ;  /* 0x20000026ff219230 */ /* 0x000fe20000004100 */
[----:B------:R-:W-:Y:S01]  /*5a40*/  @!P1 FMUL.FTZ R36, R34, R7 ;  /* 0x0000000722249220 */ /* 0x000fe20000410000 */
[----:B------:R-:W-:Y:S01]  /*5a50*/  @!P1 HADD2.F32 R9, -RZ, R6.H0_H0 ;  /* 0x20000006ff099230 */ /* 0x000fe20000004100 */
[----:B------:R-:W-:Y:S01]  /*5a60*/  @!P1 FMUL.FTZ R6, R32, R5 ;  /* 0x0000000520069220 */ /* 0x000fe20000410000 */
[----:B------:R-:W-:Y:S01]  /*5a70*/  @!P1 HADD2.F32 R35, -RZ, R39.H0_H0 ;  /* 0x20000027ff239230 */ /* 0x000fe20000004100 */
[----:B------:R-:W-:Y:S01]  /*5a80*/  @!P1 MOV R44, R4 ;  /* 0x00000004002c9202 */ /* 0x000fe20000000f00 */
[----:B------:R-:W-:Y:S01]  /*5a90*/  @!P1 HADD2.F32 R38, -RZ, R10.H1_H1 ;  /* 0x3000000aff269230 */ /* 0x000fe20000004100 */
[C---:B------:R-:W-:Y:S01]  /*5aa0*/  @!P1 FFMA.FTZ R69, R9.reuse, R33, -R6 ;  /* 0x0000002109459223 */ /* 0x040fe20000010806 */
[----:B------:R-:W-:Y:S01]  /*5ab0*/  @!P1 HADD2.F32 R39, -RZ, R41.H0_H0 ;  /* 0x20000029ff279230 */ /* 0x000fe20000004100 */
[C---:B------:R-:W-:Y:S01]  /*5ac0*/  @!P1 FMUL.FTZ R6, R8.reuse, R7 ;  /* 0x0000000708069220 */ /* 0x040fe20000410000 */
[----:B------:R-:W-:Y:S01]  /*5ad0*/  @!P1 HADD2.F32 R7, -RZ, R11.H0_H0 ;  /* 0x2000000bff079230 */ /* 0x000fe20000004100 */
[----:B------:R-:W-:Y:S01]  /*5ae0*/  @!P1 FFMA.FTZ R68, R8, R35, -R36 ;  /* 0x0000002308449223 */ /* 0x000fe20000010824 */
[----:B------:R-:W-:Y:S01]  /*5af0*/  @!P1 MOV R8, R18 ;  /* 0x0000001200089202 */ /* 0x000fe20000000f00 */
[----:B------:R-:W-:Y:S01]  /*5b00*/  @!P1 FMUL.FTZ R5, R9, R5 ;  /* 0x0000000509059220 */ /* 0x000fe20000410000 */
[----:B------:R-:W-:Y:S01]  /*5b10*/  @!P1 HADD2.F32 R9, -RZ, R12.H0_H0 ;  /* 0x2000000cff099230 */ /* 0x000fe20000004100 */
[----:B------:R-:W-:Y:S01]  /*5b20*/  @!P1 MOV R12, R47 ;  /* 0x0000002f000c9202 */ /* 0x000fe20000000f00 */
[----:B------:R-:W-:Y:S01]  /*5b30*/  @!P1 HADD2.F32 R36, -RZ, R10.H0_H0 ;  /* 0x2000000aff249230 */ /* 0x000fe20000004100 */
[----:B------:R-:W-:Y:S01]  /*5b40*/  @!P1 FFMA.FTZ R5, R32, R33, R5 ;  /* 0x0000002120059223 */ /* 0x000fe20000010005 */
[--C-:B------:R-:W-:Y:S01]  /*5b50*/  @!P1 HADD2.F32 R10, -RZ, R8.reuse.H1_H1 ;  /* 0x30000008ff0a9230 */ /* 0x100fe20000004100 */
[----:B------:R-:W-:Y:S01]  /*5b60*/  @!P1 FMUL.FTZ R40, R38, R9 ;  /* 0x0000000926289220 */ /* 0x000fe20000410000 */
[----:B------:R-:W-:Y:S01]  /*5b70*/  @!P1 HADD2.F32 R11, -RZ, R8.H0_H0 ;  /* 0x20000008ff0b9230 */ /* 0x000fe20000004100 */
[----:B------:R-:W-:Y:S01]  /*5b80*/  @!P1 FMUL.FTZ R8, R36, R7 ;  /* 0x0000000724089220 */ /* 0x000fe20000410000 */
[----:B------:R-:W-:Y:S01]  /*5b90*/  @!P1 HADD2.F32 R41, -RZ, R12.H1_H1 ;  /* 0x3000000cff299230 */ /* 0x000fe20000004100 */
[C---:B------:R-:W-:Y:S01]  /*5ba0*/  @!P1 FFMA.FTZ R66, R10.reuse, R39, -R40 ;  /* 0x000000270a429223 */ /* 0x040fe20000010828 */
[----:B------:R-:W-:Y:S01]  /*5bb0*/  @!P1 HADD2.F32 R40, -RZ, R42.H0_H0 ;  /* 0x2000002aff289230 */ /* 0x000fe20000004100 */
[C---:B------:R-:W-:Y:S01]  /*5bc0*/  @!P1 FFMA.FTZ R67, R11.reuse, R37, -R8 ;  /* 0x000000250b439223 */ /* 0x040fe20000010808 */
[----:B------:R-:W-:Y:S01]  /*5bd0*/  @!P1 HADD2.F32 R42, -RZ, R43.H0_H0 ;  /* 0x2000002bff2a9230 */ /* 0x000fe20000004100 */
[----:B------:R-:W-:Y:S01]  /*5be0*/  @!P1 FMUL.FTZ R8, R10, R9 ;  /* 0x000000090a089220 */ /* 0x000fe20000410000 */
[----:B------:R-:W-:Y:S01]  /*5bf0*/  @!P1 HADD2.F32 R9, -RZ, R13.H0_H0 ;  /* 0x2000000dff099230 */ /* 0x000fe20000004100 */
[----:B------:R-:W-:Y:S02]  /*5c00*/  @!P1 IMAD.MOV.U32 R10, RZ, RZ, R19 ;  /* 0x000000ffff0a9224 */ /* 0x000fe400078e0013 */
[----:B------:R-:W-:Y:S01]  /*5c10*/  @!P1 FMUL.FTZ R7, R11, R7 ;  /* 0x000000070b079220 */ /* 0x000fe20000410000 */
[----:B------:R-:W-:Y:S01]  /*5c20*/  @!P1 HADD2.F32 R11, -RZ, R14.H0_H0 ;  /* 0x2000000eff0b9230 */ /* 0x000fe20000004100 */
[----:B------:R-:W-:Y:S01]  /*5c30*/  @!P1 FFMA.FTZ R6, R34, R35, R6 ;  /* 0x0000002322069223 */ /* 0x000fe20000010006 */
[----:B------:R-:W-:Y:S01]  /*5c40*/  @!P1 HADD2.F32 R14, -RZ, R12.H0_H0 ;  /* 0x2000000cff0e9230 */ /* 0x000fe20000004100 */
[----:B------:R-:W-:Y:S01]  /*5c50*/  @!P1 FFMA.FTZ R7, R36, R37, R7 ;  /* 0x0000002524079223 */ /* 0x000fe20000010007 */
[--C-:B------:R-:W-:Y:S01]  /*5c60*/  @!P1 HADD2.F32 R13, -RZ, R10.reuse.H0_H0 ;  /* 0x2000000aff0d9230 */ /* 0x100fe20000004100 */
[----:B------:R-:W-:Y:S01]  /*5c70*/  @!P1 FMUL.FTZ R43, R41, R11 ;  /* 0x0000000b292b9220 */ /* 0x000fe20000410000 */
[----:B------:R-:W-:Y:S01]  /*5c80*/  @!P1 F2FP.PACK_AB R5, R6, R5 ;  /* 0x000000050605923e */ /* 0x000fe200000000ff */
[----:B------:R-:W-:Y:S01]  /*5c90*/  @!P1 HADD2.F32 R12, -RZ, R10.H1_H1 ;  /* 0x3000000aff0c9230 */ /* 0x000fe20000004100 */
[-C--:B------:R-:W-:Y:S02]  /*5ca0*/  @!P1 FMUL.FTZ R10, R14, R9.reuse ;  /* 0x000000090e0a9220 */ /* 0x080fe40000410000 */
[C---:B------:R-:W-:Y:S02]  /*5cb0*/  @!P1 FMUL.FTZ R9, R13.reuse, R9 ;  /* 0x000000090d099220 */ /* 0x040fe40000410000 */
[----:B------:R-:W-:Y:S01]  /*5cc0*/  @!P1 FFMA.FTZ R62, R13, R40, -R10 ;  /* 0x000000280d3e9223 */ /* 0x000fe2000001080a */
[----:B------:R-:W-:Y:S01]  /*5cd0*/  @!P1 F2FP.PACK_AB R13, R66, R67 ;  /* 0x00000043420d923e */ /* 0x000fe200000000ff */
[C---:B------:R-:W-:Y:S02]  /*5ce0*/  @!P1 FFMA.FTZ R43, R12.reuse, R42, -R43 ;  /* 0x0000002a0c2b9223 */ /* 0x040fe4000001082b */
[----:B------:R-:W-:Y:S01]  /*5cf0*/  @!P1 FMUL.FTZ R10, R12, R11 ;  /* 0x0000000b0c0a9220 */ /* 0x000fe20000410000 */
[----:B------:R-:W-:Y:S01]  /*5d00*/  @!P1 F2FP.PACK_AB R12, R68, R69 ;  /* 0x00000045440c923e */ /* 0x000fe200000000ff */
[----:B------:R-:W-:Y:S01]  /*5d10*/  @!P1 FFMA.FTZ R8, R38, R39, R8 ;  /* 0x0000002726089223 */ /* 0x000fe20000010008 */
[----:B------:R-:W-:Y:S01]  /*5d20*/  @!P1 F2FP.PACK_AB R11, R72, R73 ;  /* 0x00000049480b923e */ /* 0x000fe200000000ff */
[----:B------:R-:W-:Y:S01]  /*5d30*/  @!P1 FFMA.FTZ R9, R14, R40, R9 ;  /* 0x000000280e099223 */ /* 0x000fe20000010009 */
[----:B------:R-:W-:Y:S01]  /*5d40*/  @!P1 F2FP.PACK_AB R32, R43, R62 ;  /* 0x0000003e2b20923e */ /* 0x000fe200000000ff */
[----:B------:R-:W-:Y:S01]  /*5d50*/  @!P1 FFMA.FTZ R10, R41, R42, R10 ;  /* 0x0000002a290a9223 */ /* 0x000fe2000001000a */
[----:B------:R-:W-:Y:S01]  /*5d60*/  @!P1 MOV R16, R11 ;  /* 0x0000000b00109202 */ /* 0x000fe20000000f00 */
[----:B------:R-:W-:Y:S01]  /*5d70*/  @!P1 IMAD.MOV.U32 R18, RZ, RZ, R13 ;  /* 0x000000ffff129224 */ /* 0x000fe200078e000d */
[----:B------:R-:W-:Y:S01]  /*5d80*/  @!P1 MOV R17, R12 ;  /* 0x0000000c00119202 */ /* 0x000fe20000000f00 */
[----:B------:R-:W-:Y:S01]  /*5d90*/  @!P1 IMAD.MOV.U32 R45, RZ, RZ, R5 ;  /* 0x000000ffff2d9224 */ /* 0x000fe200078e0005 */
[----:B------:R-:W-:Y:S02]  /*5da0*/  @!P1 MOV R19, R32 ;  /* 0x0000002000139202 */ /* 0x000fe40000000f00 */
[----:B------:R-:W-:Y:S02]  /*5db0*/  @!P1 F2FP.PACK_AB R7, R8, R7 ;  /* 0x000000070807923e */ /* 0x000fe400000000ff */
[----:B------:R-:W-:Y:S01]  /*5dc0*/  @!P1 F2FP.PACK_AB R3, R10, R9 ;  /* 0x000000090a03923e */ /* 0x000fe200000000ff */
[----:B------:R1:W-:Y:S01]  /*5dd0*/  ST.E.128 [R64.64], R16 ;  /* 0x0000001040007985 */ /* 0x0003e2000c101d08 */
[----:B------:R-:W-:Y:S02]  /*5de0*/  @!P1 MOV R46, R7 ;  /* 0x00000007002e9202 */ /* 0x000fe40000000f00 */
[----:B------:R-:W-:Y:S05]  /*5df0*/  @!P1 MOV R47, R3 ;  /* 0x00000003002f9202 */ /* 0x000fea0000000f00 */
[----:B------:R1:W-:Y:S02]  /*5e00*/  @!P0 ST.E.128 [R60.64], R44 ;  /* 0x0000002c3c008985 */ /* 0x0003e4000c101d08 */
.L_x_258:
[----:B------:R-:W-:Y:S05]  /*5e10*/  BSYNC B0 ;  /* 0x0000000000007941 */ /* 0x000fea0003800000 */
.L_x_257:
[----:B-----5:R2:W3:Y:S01]  /*5e20*/  SHFL.IDX PT, R7, R70, 0x1, 0x1c1f ;  /* 0x003c1f0046077f89 */ /* 0x0204e200000e0000 */
[----:B------:R-:W-:Y:S01]  /*5e30*/  ISETP.GE.OR P0, PT, R158, R63, P5 ;  /* 0x0000003f9e00720c */ /* 0x000fe20002f06670 */
[----:B------:R-:W-:Y:S02]  /*5e40*/  BSSY B0, `(.L_x_259) ;  /* 0x000007c000007945 */ /* 0x000fe40003800000 */
[----:B------:R2:W4:Y:S10]  /*5e50*/  SHFL.IDX PT, R6, R71, 0x1, 0x1c1f ;  /* 0x003c1f0047067f89 */ /* 0x00053400000e0000 */
[----:B------:R-:W-:-:S05]  /*5e60*/  @P0 BRA `(.L_x_260) ;  /* 0x0000079000000947 */ /* 0x000fca0003800000 */
[----:B------:R-:W5:Y:S01]  /*5e70*/  LDL R8, [R1+0x44] ;  /* 0x0000440001087983 */ /* 0x000f620000100800 */
[----:B------:R-:W-:Y:S01]  /*5e80*/  SEL R3, R141, R128, !P4 ;  /* 0x000000808d037207 */ /* 0x000fe20006000000 */
[----:B------:R-:W-:Y:S01]  /*5e90*/  @!P1 HADD2.F32 R11, -RZ, R56.H0_H0 ;  /* 0x20000038ff0b9230 */ /* 0x000fe20000004100 */
[C---:B------:R-:W-:Y:S01]  /*5ea0*/  IADD3 R10, R93.reuse, 0x20, RZ ;  /* 0x000000205d0a7810 */ /* 0x040fe20007ffe0ff */
[----:B-1----:R-:W1:Y:S01]  /*5eb0*/  LDS.128 R16, [R121+0x2900] ;  /* 0x0029000079107984 */ /* 0x002e620000000c00 */
[----:B------:R-:W-:Y:S01]  /*5ec0*/  SHF.R.S32.HI R4, RZ, 0x1f, R3 ;  /* 0x0000001fff047819 */ /* 0x000fe20000011403 */
[--C-:B------:R-:W-:Y:S01]  /*5ed0*/  @!P1 HADD2.F32 R34, -RZ, R57.reuse.H0_H0 ;  /* 0x20000039ff229230 */ /* 0x100fe20000004100 */
[----:B------:R-:W-:Y:S01]  /*5ee0*/  IADD3 R9, R93, 0x20, RZ ;  /* 0x000000205d097810 */ /* 0x000fe20007ffe0ff */
[----:B------:R-:W-:Y:S01]  /*5ef0*/  IMAD.SHL.U32 R10, R10, 0x40, RZ ;  /* 0x000000400a0a7824 */ /* 0x000fe200078e00ff */
[----:B------:R-:W-:Y:S02]  /*5f00*/  LEA.HI R3, R4, R3, RZ, 0x4 ;  /* 0x0000000304037211 */ /* 0x000fe400078f20ff */
[----:B------:R-:W-:Y:S02]  /*5f10*/  SHF.L.U32 R9, R9, 0x6, RZ ;  /* 0x0000000609097819 */ /* 0x000fe400000006ff */
[----:B------:R-:W-:Y:S02]  /*5f20*/  LEA.HI.SX32 R3, R3, R100, 0x1c ;  /* 0x0000006403037211 */ /* 0x000fe400078fe2ff */
[----:B------:R-:W-:Y:S02]  /*5f30*/  LOP3.LUT R10, R10, 0x1c0, RZ, 0xc0, !PT ;  /* 0x000001c00a0a7812 */ /* 0x000fe400078ec0ff */
[----:B------:R-:W-:Y:S02]  /*5f40*/  SHF.L.U32 R5, R3, 0x3, RZ ;  /* 0x0000000303057819 */ /* 0x000fe400000006ff */
[----:B------:R-:W-:Y:S02]  /*5f50*/  LOP3.LUT R9, R9, 0x1c0, RZ, 0xc0, !PT ;  /* 0x000001c009097812 */ /* 0x000fe400078ec0ff */
[----:B------:R-:W-:Y:S02]  /*5f60*/  LOP3.LUT R3, R10, 0x38, R5, 0xf8, !PT ;  /* 0x000000380a037812 */ /* 0x000fe400078ef805 */
[----:B------:R-:W-:Y:S02]  /*5f70*/  SHF.R.U32.HI R9, RZ, 0x3, R9 ;  /* 0x00000003ff097819 */ /* 0x000fe40000011609 */
[C---:B----4-:R-:W-:Y:S02]  /*5f80*/  LEA R46, P0, R78.reuse, R6, 0x1 ;  /* 0x000000064e2e7211 */ /* 0x050fe400078008ff */
[----:B------:R-:W-:Y:S02]  /*5f90*/  LOP3.LUT R3, R3, R9, RZ, 0x3c, !PT ;  /* 0x0000000903037212 */ /* 0x000fe400078e3cff */
[----:B---3--:R-:W-:Y:S02]  /*5fa0*/  LEA.HI.X R47, R78, R7, R92, 0x1, P0 ;  /* 0x000000074e2f7211 */ /* 0x008fe400000f0c5c */
[C---:B------:R-:W-:Y:S02]  /*5fb0*/  ISETP.GE.AND P0, PT, R5.reuse, c[0x0][0x1d4], PT ;  /* 0x0000750005007a0c */ /* 0x040fe40003f06270 */
[----:B------:R-:W-:Y:S02]  /*5fc0*/  @!P1 SHF.R.U64 R14, R48, 0x10, R49 ;  /* 0x00000010300e9819 */ /* 0x000fe40000001231 */
[----:B------:R-:W-:Y:S02]  /*5fd0*/  @!P1 SHF.R.U64 R32, R50, 0x10, R51 ;  /* 0x0000001032209819 */ /* 0x000fe40000001233 */
[----:B------:R-:W-:Y:S01]  /*5fe0*/  @!P1 SHF.R.U64 R12, R22, 0x10, R23 ;  /* 0x00000010160c9819 */ /* 0x000fe20000001217 */
[----:B------:R-:W-:Y:S01]  /*5ff0*/  @!P1 HADD2.F32 R14, -RZ, R14.H0_H0 ;  /* 0x2000000eff0e9230 */ /* 0x000fe20000004100 */
[----:B------:R-:W-:Y:S01]  /*6000*/  @!P1 SHF.R.U64 R4, R20, 0x10, R21 ;  /* 0x0000001014049819 */ /* 0x000fe20000001215 */
[----:B------:R-:W-:Y:S01]  /*6010*/  @!P1 HADD2.F32 R32, -RZ, R32.H0_H0 ;  /* 0x20000020ff209230 */ /* 0x000fe20000004100 */
[----:B------:R-:W-:Y:S01]  /*6020*/  @!P1 SHF.R.U32.HI R10, RZ, 0x10, R23 ;  /* 0x00000010ff0a9819 */ /* 0x000fe20000011617 */
[----:B------:R-:W-:Y:S01]  /*6030*/  @!P1 HADD2.F32 R23, -RZ, R57.H1_H1 ;  /* 0x30000039ff179230 */ /* 0x000fe20000004100 */
[----:B------:R-:W-:Y:S01]  /*6040*/  @!P1 SHF.R.U32.HI R22, RZ, 0x10, R51 ;  /* 0x00000010ff169819 */ /* 0x000fe20000011633 */
[----:B------:R-:W-:Y:S01]  /*6050*/  @!P0 IMAD.WIDE R60, R5, 0x2, R6 ;  /* 0x00000002053c8825 */ /* 0x000fe200078e0206 */
[----:B------:R-:W-:Y:S02]  /*6060*/  @!P1 HADD2.F32 R6, -RZ, R15.H0_H0 ;  /* 0x2000000fff069230 */ /* 0x000fe40000004100 */
[----:B------:R-:W-:Y:S02]  /*6070*/  @!P1 HADD2.F32 R4, -RZ, R4.H0_H0 ;  /* 0x20000004ff049230 */ /* 0x000fe40000004100 */
[----:B------:R-:W-:Y:S02]  /*6080*/  @!P1 HADD2.F32 R10, -RZ, R10.H0_H0 ;  /* 0x2000000aff0a9230 */ /* 0x000fe40000004100 */
[----:B------:R-:W-:Y:S01]  /*6090*/  @!P1 HADD2.F32 R36, -RZ, R22.H0_H0 ;  /* 0x20000016ff249230 */ /* 0x000fe20000004100 */
[----:B-----5:R-:W-:Y:S01]  /*60a0*/  IMAD.IADD R3, R8, 0x1, R3 ;  /* 0x0000000108037824 */ /* 0x020fe200078e0203 */
[----:B------:R-:W-:Y:S02]  /*60b0*/  @!P1 SHF.R.U32.HI R8, RZ, 0x10, R21 ;  /* 0x00000010ff089819 */ /* 0x000fe40000011615 */
[----:B------:R-:W-:Y:S02]  /*60c0*/  @!P1 SHF.R.U32.HI R21, RZ, 0x10, R49 ;  /* 0x00000010ff159819 */ /* 0x000fe40000011631 */
[----:B------:R-:W-:Y:S03]  /*60d0*/  SHF.L.U32 R3, R3, 0x1, RZ ;  /* 0x0000000103037819 */ /* 0x000fe600000006ff */
[----:B------:R-:W-:Y:S02]  /*60e0*/  @!P1 HADD2.F32 R21, -RZ, R21.H0_H0 ;  /* 0x20000015ff159230 */ /* 0x000fe40000004100 */
[----:B------:R1:W3:Y:S02]  /*60f0*/  LDS.128 R40, [R3+0x2900] ;  /* 0x0029000003287984 */ /* 0x0002e40000000c00 */
[----:B-1----:R-:W-:Y:S05]  /*6100*/  @!P1 IMAD.MOV.U32 R3, RZ, RZ, R16 ;  /* 0x000000ffff039224 */ /* 0x002fea00078e0010 */
[----:B------:R-:W-:Y:S01]  /*6110*/  @!P1 HADD2.F32 R7, -RZ, R3.H0_H0 ;  /* 0x20000003ff079230 */ /* 0x000fe20000004100 */
[----:B---3--:R-:W-:Y:S05]  /*6120*/  @!P1 MOV R5, R40 ;  /* 0x0000002800059202 */ /* 0x008fea0000000f00 */
[--C-:B------:R-:W-:Y:S02]  /*6130*/  @!P1 HADD2.F32 R9, -RZ, R5.reuse.H0_H0 ;  /* 0x20000005ff099230 */ /* 0x100fe40000004100 */
[----:B------:R-:W-:Y:S02]  /*6140*/  @!P1 HADD2.F32 R13, -RZ, R5.H1_H1 ;  /* 0x30000005ff0d9230 */ /* 0x000fe40000004100 */
[----:B------:R-:W-:Y:S01]  /*6150*/  @!P1 HADD2.F32 R5, -RZ, R3.H1_H1 ;  /* 0x30000003ff059230 */ /* 0x000fe20000004100 */
[-C--:B------:R-:W-:Y:S02]  /*6160*/  @!P1 FMUL.FTZ R3, R7, R6.reuse ;  /* 0x0000000607039220 */ /* 0x080fe40000410000 */
[----:B------:R-:W-:Y:S02]  /*6170*/  @!P1 FMUL.FTZ R20, R9, R6 ;  /* 0x0000000609149220 */ /* 0x000fe40000410000 */
[-C--:B------:R-:W-:Y:S02]  /*6180*/  @!P1 FMUL.FTZ R6, R13, R4.reuse ;  /* 0x000000040d069220 */ /* 0x080fe40000410000 */
[-C--:B------:R-:W-:Y:S02]  /*6190*/  @!P1 FFMA.FTZ R3, R9, R11.reuse, R3 ;  /* 0x0000000b09039223 */ /* 0x080fe40000010003 */
[----:B------:R-:W-:Y:S01]  /*61a0*/  @!P1 FFMA.FTZ R50, R7, R11, -R20 ;  /* 0x0000000b07329223 */ /* 0x000fe20000010814 */
[----:B------:R-:W-:Y:S01]  /*61b0*/  @!P1 HADD2.F32 R7, -RZ, R8.H0_H0 ;  /* 0x20000008ff079230 */ /* 0x000fe20000004100 */
[----:B------:R-:W-:Y:S02]  /*61c0*/  @!P1 IMAD.MOV.U32 R11, RZ, RZ, R41 ;  /* 0x000000ffff0b9224 */ /* 0x000fe400078e0029 */
[C---:B------:R-:W-:Y:S02]  /*61d0*/  @!P1 FMUL.FTZ R4, R5.reuse, R4 ;  /* 0x0000000405049220 */ /* 0x040fe40000410000 */
[-C--:B------:R-:W-:Y:S01]  /*61e0*/  @!P1 FFMA.FTZ R49, R5, R14.reuse, -R6 ;  /* 0x0000000e05319223 */ /* 0x080fe20000010806 */
[----:B------:R-:W-:Y:S01]  /*61f0*/  @!P1 MOV R6, R17 ;  /* 0x0000001100069202 */ /* 0x000fe20000000f00 */
[----:B------:R-:W-:Y:S01]  /*6200*/  @!P1 FFMA.FTZ R4, R13, R14, R4 ;  /* 0x0000000e0d049223 */ /* 0x000fe20000010004 */
[----:B------:R-:W-:Y:S02]  /*6210*/  @!P1 HADD2.F32 R14, -RZ, R11.H0_H0 ;  /* 0x2000000bff0e9230 */ /* 0x000fe40000004100 */
[----:B------:R-:W-:Y:S02]  /*6220*/  @!P1 HADD2.F32 R5, -RZ, R15.H1_H1 ;  /* 0x3000000fff059230 */ /* 0x000fe40000004100 */
[----:B------:R-:W-:Y:S01]  /*6230*/  @!P1 HADD2.F32 R20, -RZ, R11.H1_H1 ;  /* 0x3000000bff149230 */ /* 0x000fe20000004100 */
[----:B------:R-:W-:Y:S01]  /*6240*/  @!P1 F2FP.PACK_AB R4, R4, R3 ;  /* 0x000000030404923e */ /* 0x000fe200000000ff */
[----:B------:R-:W-:Y:S02]  /*6250*/  @!P1 HADD2.F32 R9, -RZ, R6.H0_H0 ;  /* 0x20000006ff099230 */ /* 0x000fe40000004100 */
[----:B------:R-:W-:Y:S01]  /*6260*/  @!P1 HADD2.F32 R15, -RZ, R56.H1_H1 ;  /* 0x30000038ff0f9230 */ /* 0x000fe20000004100 */
[----:B------:R-:W-:Y:S01]  /*6270*/  @!P1 FMUL.FTZ R11, R20, R7 ;  /* 0x00000007140b9220 */ /* 0x000fe20000410000 */
[----:B------:R-:W-:Y:S01]  /*6280*/  @!P1 HADD2.F32 R8, -RZ, R6.H1_H1 ;  /* 0x30000006ff089230 */ /* 0x000fe20000004100 */
[-C--:B------:R-:W-:Y:S01]  /*6290*/  @!P1 FMUL.FTZ R6, R14, R5.reuse ;  /* 0x000000050e069220 */ /* 0x080fe20000410000 */
[----:B------:R-:W-:Y:S01]  /*62a0*/  @!P1 MOV R40, R4 ;  /* 0x0000000400289202 */ /* 0x000fe20000000f00 */
[C---:B------:R-:W-:Y:S02]  /*62b0*/  @!P1 FMUL.FTZ R5, R9.reuse, R5 ;  /* 0x0000000509059220 */ /* 0x040fe40000410000 */
[----:B------:R-:W-:Y:S02]  /*62c0*/  @!P1 FFMA.FTZ R48, R9, R15, -R6 ;  /* 0x0000000f09309223 */ /* 0x000fe40000010806 */
[----:B------:R-:W-:Y:S02]  /*62d0*/  @!P1 IMAD.MOV.U32 R9, RZ, RZ, R43 ;  /* 0x000000ffff099224 */ /* 0x000fe400078e002b */
[C---:B------:R-:W-:Y:S01]  /*62e0*/  @!P1 FMUL.FTZ R6, R8.reuse, R7 ;  /* 0x0000000708069220 */ /* 0x040fe20000410000 */
[----:B------:R-:W-:Y:S01]  /*62f0*/  @!P1 HADD2.F32 R7, -RZ, R28.H0_H0 ;  /* 0x2000001cff079230 */ /* 0x000fe20000004100 */
[----:B------:R-:W-:Y:S01]  /*6300*/  @!P1 FFMA.FTZ R45, R8, R21, -R11 ;  /* 0x00000015082d9223 */ /* 0x000fe2000001080b */
[----:B------:R-:W-:Y:S01]  /*6310*/  @!P1 MOV R8, R19 ;  /* 0x0000001300089202 */ /* 0x000fe20000000f00 */
[----:B------:R-:W-:Y:S01]  /*6320*/  @!P1 FFMA.FTZ R5, R14, R15, R5 ;  /* 0x0000000f0e059223 */ /* 0x000fe20000010005 */
[--C-:B------:R-:W-:Y:S01]  /*6330*/  @!P1 HADD2.F32 R33, -RZ, R9.reuse.H0_H0 ;  /* 0x20000009ff219230 */ /* 0x100fe20000004100 */
[----:B------:R-:W-:Y:S01]  /*6340*/  @!P1 FFMA.FTZ R6, R20, R21, R6 ;  /* 0x0000001514069223 */ /* 0x000fe20000010006 */
[----:B------:R-:W-:Y:S02]  /*6350*/  @!P1 HADD2.F32 R35, -RZ, R9.H1_H1 ;  /* 0x30000009ff239230 */ /* 0x000fe40000004100 */
[--C-:B------:R-:W-:Y:S01]  /*6360*/  @!P1 HADD2.F32 R11, -RZ, R8.reuse.H0_H0 ;  /* 0x20000008ff0b9230 */ /* 0x100fe20000004100 */
[----:B------:R-:W-:Y:S01]  /*6370*/  @!P1 FMUL.FTZ R13, R33, R7 ;  /* 0x00000007210d9220 */ /* 0x000fe20000410000 */
[----:B------:R-:W-:Y:S01]  /*6380*/  @!P1 HADD2.F32 R8, -RZ, R8.H1_H1 ;  /* 0x30000008ff089230 */ /* 0x000fe20000004100 */
[----:B------:R-:W-:Y:S02]  /*6390*/  @!P1 F2FP.PACK_AB R5, R6, R5 ;  /* 0x000000050605923e */ /* 0x000fe400000000ff */
[----:B------:R-:W-:Y:S02]  /*63a0*/  @!P1 FMUL.FTZ R9, R11, R7 ;  /* 0x000000070b099220 */ /* 0x000fe40000410000 */
[----:B------:R-:W-:Y:S02]  /*63b0*/  @!P1 FMUL.FTZ R7, R35, R10 ;  /* 0x0000000a23079220 */ /* 0x000fe40000410000 */
[----:B------:R-:W-:Y:S01]  /*63c0*/  @!P1 FFMA.FTZ R44, R11, R34, -R13 ;  /* 0x000000220b2c9223 */ /* 0x000fe2000001080d */
[----:B------:R-:W-:Y:S01]  /*63d0*/  @!P1 HADD2.F32 R11, -RZ, R12.H0_H0 ;  /* 0x2000000cff0b9230 */ /* 0x000fe20000004100 */
[----:B------:R-:W-:Y:S02]  /*63e0*/  @!P1 IMAD.MOV.U32 R13, RZ, RZ, R42 ;  /* 0x000000ffff0d9224 */ /* 0x000fe400078e002a */
[C---:B------:R-:W-:Y:S02]  /*63f0*/  @!P1 FMUL.FTZ R10, R8.reuse, R10 ;  /* 0x0000000a080a9220 */ /* 0x040fe40000410000 */
[----:B------:R-:W-:Y:S01]  /*6400*/  @!P1 FFMA.FTZ R39, R8, R36, -R7 ;  /* 0x0000002408279223 */ /* 0x000fe20000010807 */
[----:B------:R-:W-:Y:S01]  /*6410*/  @!P1 MOV R8, R18 ;  /* 0x0000001200089202 */ /* 0x000fe20000000f00 */
[----:B------:R-:W-:Y:S01]  /*6420*/  @!P1 IMAD.MOV.U32 R41, RZ, RZ, R5 ;  /* 0x000000ffff299224 */ /* 0x000fe200078e0005 */
[--C-:B------:R-:W-:Y:S02]  /*6430*/  @!P1 HADD2.F32 R22, -RZ, R13.reuse.H0_H0 ;  /* 0x2000000dff169230 */ /* 0x100fe40000004100 */
[----:B------:R-:W-:Y:S01]  /*6440*/  @!P1 HADD2.F32 R7, -RZ, R28.H1_H1 ;  /* 0x3000001cff079230 */ /* 0x000fe20000004100 */
[----:B------:R-:W-:Y:S01]  /*6450*/  @!P1 F2FP.PACK_AB R14, R39, R44 ;  /* 0x0000002c270e923e */ /* 0x000fe200000000ff */
[----:B------:R-:W-:Y:S02]  /*6460*/  @!P1 HADD2.F32 R28, -RZ, R13.H1_H1 ;  /* 0x3000000dff1c9230 */ /* 0x000fe40000004100 */
[--C-:B------:R-:W-:Y:S01]  /*6470*/  @!P1 HADD2.F32 R13, -RZ, R8.reuse.H0_H0 ;  /* 0x20000008ff0d9230 */ /* 0x100fe20000004100 */
[----:B------:R-:W-:Y:S01]  /*6480*/  @!P1 MOV R19, R14 ;  /* 0x0000000e00139202 */ /* 0x000fe20000000f00 */
[----:B------:R-:W-:Y:S01]  /*6490*/  @!P1 HADD2.F32 R12, -RZ, R8.H1_H1 ;  /* 0x30000008ff0c9230 */ /* 0x000fe20000004100 */
[----:B------:R-:W-:Y:S02]  /*64a0*/  @!P1 FMUL.FTZ R8, R22, R7 ;  /* 0x0000000716089220 */ /* 0x000fe40000410000 */
[----:B------:R-:W-:Y:S02]  /*64b0*/  @!P1 FMUL.FTZ R37, R28, R11 ;  /* 0x0000000b1c259220 */ /* 0x000fe40000410000 */
[C---:B------:R-:W-:Y:S02]  /*64c0*/  @!P1 FMUL.FTZ R7, R13.reuse, R7 ;  /* 0x000000070d079220 */ /* 0x040fe40000410000 */
[----:B------:R-:W-:Y:S02]  /*64d0*/  @!P1 FFMA.FTZ R38, R13, R23, -R8 ;  /* 0x000000170d269223 */ /* 0x000fe40000010808 */
[C---:B------:R-:W-:Y:S02]  /*64e0*/  @!P1 FFMA.FTZ R13, R12.reuse, R32, -R37 ;  /* 0x000000200c0d9223 */ /* 0x040fe40000010825 */
[----:B------:R-:W-:Y:S01]  /*64f0*/  @!P1 FMUL.FTZ R8, R12, R11 ;  /* 0x0000000b0c089220 */ /* 0x000fe20000410000 */
[----:B------:R-:W-:Y:S01]  /*6500*/  @!P1 F2FP.PACK_AB R11, R49, R50 ;  /* 0x00000032310b923e */ /* 0x000fe200000000ff */
[----:B------:R-:W-:Y:S01]  /*6510*/  @!P1 FFMA.FTZ R7, R22, R23, R7 ;  /* 0x0000001716079223 */ /* 0x000fe20000010007 */
[----:B------:R-:W-:Y:S01]  /*6520*/  @!P1 F2FP.PACK_AB R13, R13, R38 ;  /* 0x000000260d0d923e */ /* 0x000fe200000000ff */
[----:B------:R-:W-:Y:S01]  /*6530*/  @!P1 FFMA.FTZ R8, R28, R32, R8 ;  /* 0x000000201c089223 */ /* 0x000fe20000010008 */
[----:B------:R-:W-:Y:S01]  /*6540*/  @!P1 F2FP.PACK_AB R12, R45, R48 ;  /* 0x000000302d0c923e */ /* 0x000fe200000000ff */
[----:B------:R-:W-:Y:S02]  /*6550*/  @!P1 FFMA.FTZ R9, R33, R34, R9 ;  /* 0x0000002221099223 */ /* 0x000fe40000010009 */
[----:B------:R-:W-:Y:S01]  /*6560*/  @!P1 FFMA.FTZ R10, R35, R36, R10 ;  /* 0x00000024230a9223 */ /* 0x000fe2000001000a */
[----:B------:R-:W-:Y:S01]  /*6570*/  @!P1 MOV R17, R12 ;  /* 0x0000000c00119202 */ /* 0x000fe20000000f00 */
[----:B------:R-:W-:Y:S01]  /*6580*/  @!P1 IMAD.MOV.U32 R16, RZ, RZ, R11 ;  /* 0x000000ffff109224 */ /* 0x000fe200078e000b */
[----:B------:R-:W-:Y:S01]  /*6590*/  @!P1 F2FP.PACK_AB R7, R8, R7 ;  /* 0x000000070807923e */ /* 0x000fe200000000ff */
[----:B------:R-:W-:Y:S01]  /*65a0*/  @!P1 IMAD.MOV.U32 R18, RZ, RZ, R13 ;  /* 0x000000ffff129224 */ /* 0x000fe200078e000d */
[----:B------:R-:W-:Y:S02]  /*65b0*/  @!P1 F2FP.PACK_AB R3, R10, R9 ;  /* 0x000000090a03923e */ /* 0x000fe400000000ff */
[----:B------:R-:W-:Y:S02]  /*65c0*/  @!P1 MOV R42, R7 ;  /* 0x00000007002a9202 */ /* 0x000fe40000000f00 */
[----:B------:R1:W-:Y:S01]  /*65d0*/  ST.E.128 [R46.64], R16 ;  /* 0x000000102e007985 */ /* 0x0003e2000c101d08 */
[----:B------:R-:W-:Y:S07]  /*65e0*/  @!P1 MOV R43, R3 ;  /* 0x00000003002b9202 */ /* 0x000fee0000000f00 */
[----:B------:R1:W-:Y:S02]  /*65f0*/  @!P0 ST.E.128 [R60.64], R40 ;  /* 0x000000283c008985 */ /* 0x0003e4000c101d08 */
.L_x_260:
[----:B------:R-:W-:Y:S05]  /*6600*/  BSYNC B0 ;  /* 0x0000000000007941 */ /* 0x000fea0003800000 */
.L_x_259:
[----:B-1----:R1:W2:Y:S01]  /*6610*/  SHFL.IDX PT, R41, R70, 0x2, 0x1c1f ;  /* 0x005c1f0046297f89 */ /* 0x0022a200000e0000 */
[----:B------:R-:W-:Y:S03]  /*6620*/  ISETP.GE.OR P0, PT, R157, R63, P5 ;  /* 0x0000003f9d00720c */ /* 0x000fe60002f06670 */
[----:B------:R1:W4:Y:S10]  /*6630*/  SHFL.IDX PT, R40, R71, 0x2, 0x1c1f ;  /* 0x005c1f0047287f89 */ /* 0x00033400000e0000 */
[----:B------:R-:W-:-:S05]  /*6640*/  @P0 BRA `(.L_x_254) ;  /* 0x00000b4000000947 */ /* 0x000fca0003800000 */
[----:B------:R-:W-:Y:S01]  /*6650*/  SEL R3, R141, R128, !P4 ;  /* 0x000000808d037207 */ /* 0x000fe20006000000 */
[----:B------:R-:W5:Y:S01]  /*6660*/  LDL R5, [R1+0x40] ;  /* 0x0000400001057983 */ /* 0x000f620000100800 */
[C---:B---3--:R-:W-:Y:S01]  /*6670*/  IADD3 R7, R93.reuse, 0x40, RZ ;  /* 0x000000405d077810 */ /* 0x048fe20007ffe0ff */
[----:B------:R-:W-:Y:S01]  /*6680*/  @!P1 HADD2.F32 R20, -RZ, R58.H1_H1 ;  /* 0x3000003aff149230 */ /* 0x000fe20000004100 */
[----:B------:R-:W-:Y:S01]  /*6690*/  SHF.R.S32.HI R4, RZ, 0x1f, R3 ;  /* 0x0000001fff047819 */ /* 0x000fe20000011403 */
[----:B------:R-:W3:Y:S01]  /*66a0*/  LDS.128 R16, [R120+0x2900] ;  /* 0x0029000078107984 */ /* 0x000ee20000000c00 */
[----:B----4-:R-:W-:Y:S01]  /*66b0*/  IADD3 R6, R93, 0x40, RZ ;  /* 0x000000405d067810 */ /* 0x010fe20007ffe0ff */
[----:B------:R-:W-:Y:S01]  /*66c0*/  IMAD.SHL.U32 R7, R7, 0x40, RZ ;  /* 0x0000004007077824 */ /* 0x000fe200078e00ff */
[----:B------:R-:W-:Y:S01]  /*66d0*/  LEA.HI R3, R4, R3, RZ, 0x4 ;  /* 0x0000000304037211 */ /* 0x000fe200078f20ff */
[--C-:B------:R-:W-:Y:S01]  /*66e0*/  @!P1 HADD2.F32 R33, -RZ, R59.reuse.H0_H0 ;  /* 0x2000003bff219230 */ /* 0x100fe20000004100 */
[----:B------:R-:W-:Y:S01]  /*66f0*/  SHF.L.U32 R6, R6, 0x6, RZ ;  /* 0x0000000606067819 */ /* 0x000fe200000006ff */
[----:B------:R-:W-:Y:S01]  /*6700*/  @!P1 HADD2.F32 R28, -RZ, R59.H1_H1 ;  /* 0x3000003bff1c9230 */ /* 0x000fe20000004100 */
[----:B------:R-:W-:Y:S02]  /*6710*/  LEA.HI.SX32 R3, R3, R100, 0x1c ;  /* 0x0000006403037211 */ /* 0x000fe400078fe2ff */
[----:B------:R-:W-:Y:S02]  /*6720*/  LOP3.LUT R6, R6, 0x1c0, RZ, 0xc0, !PT ;  /* 0x000001c006067812 */ /* 0x000fe400078ec0ff */
[----:B------:R-:W-:Y:S02]  /*6730*/  LOP3.LUT R7, R7, 0x1c0, RZ, 0xc0, !PT ;  /* 0x000001c007077812 */ /* 0x000fe400078ec0ff */
[----:B------:R-:W-:Y:S02]  /*6740*/  SHF.L.U32 R42, R3, 0x3, RZ ;  /* 0x00000003032a7819 */ /* 0x000fe400000006ff */
[----:B------:R-:W-:Y:S02]  /*6750*/  SHF.R.U32.HI R6, RZ, 0x3, R6 ;  /* 0x00000003ff067819 */ /* 0x000fe40000011606 */
[----:B------:R-:W-:Y:S02]  /*6760*/  LOP3.LUT R3, R7, 0x38, R42, 0xf8, !PT ;  /* 0x0000003807037812 */ /* 0x000fe400078ef82a */
[C---:B------:R-:W-:Y:S02]  /*6770*/  LEA R46, P0, R78.reuse, R40, 0x1 ;  /* 0x000000284e2e7211 */ /* 0x040fe400078008ff */
[----:B------:R-:W-:Y:S02]  /*6780*/  LOP3.LUT R3, R3, R6, RZ, 0x3c, !PT ;  /* 0x0000000603037212 */ /* 0x000fe400078e3cff */
[----:B--2---:R-:W-:Y:S02]  /*6790*/  LEA.HI.X R47, R78, R41, R92, 0x1, P0 ;  /* 0x000000294e2f7211 */ /* 0x004fe400000f0c5c */
[--C-:B------:R-:W-:Y:S02]  /*67a0*/  @!P1 SHF.R.U32.HI R11, RZ, 0x10, R53.reuse ;  /* 0x00000010ff0b9819 */ /* 0x100fe40000011635 */
[----:B------:R-:W-:Y:S02]  /*67b0*/  @!P1 SHF.R.U64 R22, R52, 0x10, R53 ;  /* 0x0000001034169819 */ /* 0x000fe40000001235 */
[--C-:B------:R-:W-:Y:S01]  /*67c0*/  @!P1 SHF.R.U64 R12, R26, 0x10, R27.reuse ;  /* 0x000000101a0c9819 */ /* 0x100fe2000000121b */
[----:B------:R-:W-:Y:S01]  /*67d0*/  @!P1 HADD2.F32 R26, -RZ, R11.H0_H0 ;  /* 0x2000000bff1a9230 */ /* 0x000fe20000004100 */
[----:B------:R-:W-:Y:S01]  /*67e0*/  @!P1 SHF.R.U32.HI R14, RZ, 0x10, R27 ;  /* 0x00000010ff0e9819 */ /* 0x000fe2000001161b */
[----:B------:R-:W-:Y:S01]  /*67f0*/  @!P1 HADD2.F32 R22, -RZ, R22.H0_H0 ;  /* 0x20000016ff169230 */ /* 0x000fe20000004100 */
[--C-:B------:R-:W-:Y:S01]  /*6800*/  @!P1 SHF.R.U64 R10, R24, 0x10, R25.reuse ;  /* 0x00000010180a9819 */ /* 0x100fe20000001219 */
[----:B------:R-:W-:Y:S01]  /*6810*/  @!P1 HADD2.F32 R24, -RZ, R58.H0_H0 ;  /* 0x2000003aff189230 */ /* 0x000fe20000004100 */
[----:B------:R-:W-:Y:S01]  /*6820*/  @!P1 SHF.R.U32.HI R7, RZ, 0x10, R25 ;  /* 0x00000010ff079819 */ /* 0x000fe20000011619 */
[----:B------:R-:W-:Y:S01]  /*6830*/  @!P1 HADD2.F32 R14, -RZ, R14.H0_H0 ;  /* 0x2000000eff0e9230 */ /* 0x000fe20000004100 */
[--C-:B------:R-:W-:Y:S02]  /*6840*/  @!P1 SHF.R.U64 R27, R54, 0x10, R55.reuse ;  /* 0x00000010361b9819 */ /* 0x100fe40000001237 */
[----:B------:R-:W-:Y:S02]  /*6850*/  @!P1 SHF.R.U32.HI R35, RZ, 0x10, R55 ;  /* 0x00000010ff239819 */ /* 0x000fe40000011637 */
[----:B------:R-:W-:Y:S03]  /*6860*/  ISETP.GE.AND P0, PT, R42, c[0x0][0x1d4], PT ;  /* 0x000075002a007a0c */ /* 0x000fe60003f06270 */
[----:B------:R-:W-:Y:S01]  /*6870*/  @!P1 HADD2.F32 R35, -RZ, R35.H0_H0 ;  /* 0x20000023ff239230 */ /* 0x000fe20000004100 */
[----:B-----5:R-:W-:Y:S01]  /*6880*/  IMAD.IADD R3, R5, 0x1, R3 ;  /* 0x0000000105037824 */ /* 0x020fe200078e0203 */
[----:B---3--:R-:W-:Y:S04]  /*6890*/  @!P1 MOV R6, R17 ;  /* 0x0000001100069202 */ /* 0x008fe80000000f00 */
[----:B------:R-:W-:Y:S01]  /*68a0*/  SHF.L.U32 R3, R3, 0x1, RZ ;  /* 0x0000000103037819 */ /* 0x000fe200000006ff */
[----:B------:R-:W-:Y:S04]  /*68b0*/  @!P1 HADD2.F32 R4, -RZ, R6.H0_H0 ;  /* 0x20000006ff049230 */ /* 0x000fe80000004100 */
[----:B------:R2:W3:Y:S02]  /*68c0*/  LDS.128 R36, [R3+0x2900] ;  /* 0x0029000003247984 */ /* 0x0004e40000000c00 */
[----:B--2---:R-:W-:Y:S05]  /*68d0*/  @!P1 HADD2.F32 R3, -RZ, R29.H0_H0 ;  /* 0x2000001dff039230 */ /* 0x004fea0000004100 */
[CC--:B------:R-:W-:Y:S02]  /*68e0*/  @!P1 FMUL.FTZ R5, R4.reuse, R3.reuse ;  /* 0x0000000304059220 */ /* 0x0c0fe40000410000 */
[----:B---3--:R-:W-:Y:S02]  /*68f0*/  @!P1 IMAD.MOV.U32 R8, RZ, RZ, R37 ;  /* 0x000000ffff089224 */ /* 0x008fe400078e0025 */
[----:B------:R-:W-:Y:S02]  /*6900*/  @!P1 IMAD.MOV.U32 R13, RZ, RZ, R36 ;  /* 0x000000ffff0d9224 */ /* 0x000fe400078e0024 */
[----:B------:R-:W-:Y:S01]  /*6910*/  @!P1 IMAD.MOV.U32 R34, RZ, RZ, R39 ;  /* 0x000000ffff229224 */ /* 0x000fe200078e0027 */
[--C-:B------:R-:W-:Y:S02]  /*6920*/  @!P1 HADD2.F32 R23, -RZ, R8.reuse.H0_H0 ;  /* 0x20000008ff179230 */ /* 0x100fe40000004100 */
[----:B------:R-:W-:Y:S02]  /*6930*/  @!P1 HADD2.F32 R25, -RZ, R8.H1_H1 ;  /* 0x30000008ff199230 */ /* 0x000fe40000004100 */
[----:B------:R-:W-:Y:S01]  /*6940*/  @!P1 HADD2.F32 R15, -RZ, R13.H0_H0 ;  /* 0x2000000dff0f9230 */ /* 0x000fe20000004100 */
[----:B------:R-:W-:Y:S01]  /*6950*/  @!P1 FMUL.FTZ R9, R23, R3 ;  /* 0x0000000317099220 */ /* 0x000fe20000410000 */
[----:B------:R-:W-:Y:S02]  /*6960*/  @!P1 HADD2.F32 R3, -RZ, R7.H0_H0 ;  /* 0x20000007ff039230 */ /* 0x000fe40000004100 */
[----:B------:R-:W-:Y:S01]  /*6970*/  @!P1 HADD2.F32 R7, -RZ, R6.H1_H1 ;  /* 0x30000006ff079230 */ /* 0x000fe20000004100 */
[----:B------:R-:W-:Y:S01]  /*6980*/  @!P1 FFMA.FTZ R52, R4, R24, -R9 ;  /* 0x0000001804349223 */ /* 0x000fe20000010809 */
[----:B------:R-:W-:Y:S01]  /*6990*/  @!P1 MOV R9, R16 ;  /* 0x0000001000099202 */ /* 0x000fe20000000f00 */
[-C--:B------:R-:W-:Y:S01]  /*69a0*/  @!P1 FMUL.FTZ R11, R25, R3.reuse ;  /* 0x00000003190b9220 */ /* 0x080fe20000410000 */
[----:B------:R-:W-:Y:S01]  /*69b0*/  @!P1 HADD2.F32 R4, -RZ, R29.H1_H1 ;  /* 0x3000001dff049230 */ /* 0x000fe20000004100 */
[C---:B------:R-:W-:Y:S01]  /*69c0*/  @!P1 FMUL.FTZ R6, R7.reuse, R3 ;  /* 0x0000000307069220 */ /* 0x040fe20000410000 */
[--C-:B------:R-:W-:Y:S01]  /*69d0*/  @!P1 HADD2.F32 R32, -RZ, R34.reuse.H0_H0 ;  /* 0x20000022ff209230 */ /* 0x100fe20000004100 */
[----:B------:R-:W-:Y:S01]  /*69e0*/  @!P1 FFMA.FTZ R51, R7, R26, -R11 ;  /* 0x0000001a07339223 */ /* 0x000fe2000001080b */
[----:B------:R-:W-:Y:S01]  /*69f0*/  @!P1 HADD2.F32 R8, -RZ, R9.H0_H0 ;  /* 0x20000009ff089230 */ /* 0x000fe20000004100 */
[C---:B------:R-:W-:Y:S01]  /*6a00*/  @!P1 FMUL.FTZ R21, R15.reuse, R4 ;  /* 0x000000040f159220 */ /* 0x040fe20000410000 */
[----:B------:R-:W-:Y:S01]  /*6a10*/  @!P1 MOV R11, R19 ;  /* 0x00000013000b9202 */ /* 0x000fe20000000f00 */
[----:B------:R-:W-:Y:S01]  /*6a20*/  @!P1 HADD2.F32 R34, -RZ, R34.H1_H1 ;  /* 0x30000022ff229230 */ /* 0x000fe20000004100 */
[----:B------:R-:W-:Y:S01]  /*6a30*/  @!P1 MOV R29, R38 ;  /* 0x00000026001d9202 */ /* 0x000fe20000000f00 */
[C---:B------:R-:W-:Y:S01]  /*6a40*/  @!P1 FMUL.FTZ R3, R8.reuse, R4 ;  /* 0x0000000408039220 */ /* 0x040fe20000410000 */
[----:B------:R-:W-:Y:S01]  /*6a50*/  @!P1 HADD2.F32 R4, -RZ, R10.H0_H0 ;  /* 0x2000000aff049230 */ /* 0x000fe20000004100 */
[----:B------:R-:W-:Y:S01]  /*6a60*/  @!P1 FFMA.FTZ R50, R8, R20, -R21 ;  /* 0x0000001408329223 */ /* 0x000fe20000010815 */
[----:B------:R-:W-:Y:S01]  /*6a70*/  @!P1 HADD2.F32 R21, -RZ, R13.H1_H1 ;  /* 0x3000000dff159230 */ /* 0x000fe20000004100 */
[----:B------:R-:W-:Y:S01]  /*6a80*/  @!P1 FMUL.FTZ R43, R34, R14 ;  /* 0x0000000e222b9220 */ /* 0x000fe20000410000 */
[--C-:B------:R-:W-:Y:S01]  /*6a90*/  @!P1 HADD2.F32 R7, -RZ, R30.reuse.H0_H0 ;  /* 0x2000001eff079230 */ /* 0x100fe20000004100 */
[----:B------:R-:W-:Y:S01]  /*6aa0*/  @!P1 FFMA.FTZ R3, R15, R20, R3 ;  /* 0x000000140f039223 */ /* 0x000fe20000010003 */
[----:B------:R-:W-:Y:S01]  /*6ab0*/  @!P1 HADD2.F32 R8, -RZ, R9.H1_H1 ;  /* 0x30000009ff089230 */ /* 0x000fe20000004100 */
[-C--:B------:R-:W-:Y:S01]  /*6ac0*/  @!P1 FMUL.FTZ R9, R21, R4.reuse ;  /* 0x0000000415099220 */ /* 0x080fe20000410000 */
[--C-:B------:R-:W-:Y:S01]  /*6ad0*/  @!P1 HADD2.F32 R10, -RZ, R11.reuse.H0_H0 ;  /* 0x2000000bff0a9230 */ /* 0x100fe20000004100 */
[-C--:B------:R-:W-:Y:S01]  /*6ae0*/  @!P1 FMUL.FTZ R13, R32, R7.reuse ;  /* 0x00000007200d9220 */ /* 0x080fe20000410000 */
[----:B------:R-:W-:Y:S01]  /*6af0*/  @!P1 HADD2.F32 R11, -RZ, R11.H1_H1 ;  /* 0x3000000bff0b9230 */ /* 0x000fe20000004100 */
[C---:B------:R-:W-:Y:S02]  /*6b00*/  @!P1 FMUL.FTZ R4, R8.reuse, R4 ;  /* 0x0000000408049220 */ /* 0x040fe40000410000 */
[-C--:B------:R-:W-:Y:S02]  /*6b10*/  @!P1 FFMA.FTZ R49, R8, R22.reuse, -R9 ;  /* 0x0000001608319223 */ /* 0x080fe40000010809 */
[----:B------:R-:W-:Y:S02]  /*6b20*/  @!P1 IMAD.MOV.U32 R8, RZ, RZ, R18 ;  /* 0x000000ffff089224 */ /* 0x000fe400078e0012 */
[C---:B------:R-:W-:Y:S01]  /*6b30*/  @!P1 FMUL.FTZ R9, R10.reuse, R7 ;  /* 0x000000070a099220 */ /* 0x040fe20000410000 */
[----:B------:R-:W-:Y:S01]  /*6b40*/  @!P1 HADD2.F32 R7, -RZ, R30.H1_H1 ;  /* 0x3000001eff079230 */ /* 0x000fe20000004100 */
[----:B------:R-:W-:Y:S01]  /*6b50*/  @!P1 FFMA.FTZ R48, R10, R33, -R13 ;  /* 0x000000210a309223 */ /* 0x000fe2000001080d */
[----:B------:R-:W-:Y:S01]  /*6b60*/  @!P1 HADD2.F32 R10, -RZ, R12.H0_H0 ;  /* 0x2000000cff0a9230 */ /* 0x000fe20000004100 */
[----:B------:R-:W-:Y:S01]  /*6b70*/  @!P1 FFMA.FTZ R43, R11, R35, -R43 ;  /* 0x000000230b2b9223 */ /* 0x000fe2000001082b */
[----:B------:R-:W-:Y:S01]  /*6b80*/  @!P1 HADD2.F32 R30, -RZ, R27.H0_H0 ;  /* 0x2000001bff1e9230 */ /* 0x000fe20000004100 */
[----:B------:R-:W-:Y:S01]  /*6b90*/  @!P1 FFMA.FTZ R4, R21, R22, R4 ;  /* 0x0000001615049223 */ /* 0x000fe20000010004 */
[--C-:B------:R-:W-:Y:S01]  /*6ba0*/  @!P1 HADD2.F32 R27, -RZ, R29.reuse.H0_H0 ;  /* 0x2000001dff1b9230 */ /* 0x100fe20000004100 */
[----:B------:R-:W-:Y:S01]  /*6bb0*/  @!P1 FFMA.FTZ R5, R23, R24, R5 ;  /* 0x0000001817059223 */ /* 0x000fe20000010005 */
[----:B------:R-:W-:Y:S01]  /*6bc0*/  @!P1 HADD2.F32 R29, -RZ, R29.H1_H1 ;  /* 0x3000001dff1d9230 */ /* 0x000fe20000004100 */
[----:B------:R-:W-:Y:S01]  /*6bd0*/  @!P1 FFMA.FTZ R6, R25, R26, R6 ;  /* 0x0000001a19069223 */ /* 0x000fe20000010006 */
[--C-:B------:R-:W-:Y:S01]  /*6be0*/  @!P1 HADD2.F32 R13, -RZ, R8.reuse.H0_H0 ;  /* 0x20000008ff0d9230 */ /* 0x100fe20000004100 */
[----:B------:R-:W-:Y:S01]  /*6bf0*/  @!P1 F2FP.PACK_AB R4, R4, R3 ;  /* 0x000000030404923e */ /* 0x000fe200000000ff */
[----:B------:R-:W-:Y:S01]  /*6c00*/  @!P1 HADD2.F32 R12, -RZ, R8.H1_H1 ;  /* 0x30000008ff0c9230 */ /* 0x000fe20000004100 */
[----:B------:R-:W-:Y:S01]  /*6c10*/  @!P1 FMUL.FTZ R8, R27, R7 ;  /* 0x000000071b089220 */ /* 0x000fe20000410000 */
[----:B------:R-:W-:Y:S01]  /*6c20*/  @!P1 F2FP.PACK_AB R5, R6, R5 ;  /* 0x000000050605923e */ /* 0x000fe200000000ff */
[----:B------:R-:W-:Y:S01]  /*6c30*/  @!P1 FMUL.FTZ R44, R29, R10 ;  /* 0x0000000a1d2c9220 */ /* 0x000fe20000410000 */
[----:B------:R-:W-:Y:S01]  /*6c40*/  @!P1 MOV R36, R4 ;  /* 0x0000000400249202 */ /* 0x000fe20000000f00 */
[C---:B------:R-:W-:Y:S02]  /*6c50*/  @!P1 FFMA.FTZ R45, R13.reuse, R28, -R8 ;  /* 0x0000001c0d2d9223 */ /* 0x040fe40000010808 */
[C---:B------:R-:W-:Y:S02]  /*6c60*/  @!P1 FFMA.FTZ R44, R12.reuse, R30, -R44 ;  /* 0x0000001e0c2c9223 */ /* 0x040fe4000001082c */
[----:B------:R-:W-:Y:S01]  /*6c70*/  @!P1 FMUL.FTZ R7, R13, R7 ;  /* 0x000000070d079220 */ /* 0x000fe20000410000 */
[----:B------:R-:W-:Y:S01]  /*6c80*/  @!P1 F2FP.PACK_AB R13, R49, R50 ;  /* 0x00000032310d923e */ /* 0x000fe200000000ff */
[----:B------:R-:W-:Y:S01]  /*6c90*/  @!P1 FMUL.FTZ R8, R12, R10 ;  /* 0x0000000a0c089220 */ /* 0x000fe20000410000 */
[----:B------:R-:W-:Y:S01]  /*6ca0*/  @!P1 F2FP.PACK_AB R12, R43, R48 ;  /* 0x000000302b0c923e */ /* 0x000fe200000000ff */
[----:B------:R-:W-:Y:S01]  /*6cb0*/  @!P1 FMUL.FTZ R10, R11, R14 ;  /* 0x0000000e0b0a9220 */ /* 0x000fe20000410000 */
[----:B------:R-:W-:Y:S01]  /*6cc0*/  @!P1 F2FP.PACK_AB R11, R44, R45 ;  /* 0x0000002d2c0b923e */ /* 0x000fe200000000ff */
[----:B------:R-:W-:Y:S01]  /*6cd0*/  @!P1 IMAD.MOV.U32 R16, RZ, RZ, R13 ;  /* 0x000000ffff109224 */ /* 0x000fe200078e000d */
[----:B------:R-:W-:Y:S01]  /*6ce0*/  @!P1 F2FP.PACK_AB R14, R51, R52 ;  /* 0x00000034330e923e */ /* 0x000fe200000000ff */
[----:B------:R-:W-:Y:S01]  /*6cf0*/  @!P1 FFMA.FTZ R7, R27, R28, R7 ;  /* 0x0000001c1b079223 */ /* 0x000fe20000010007 */
[----:B------:R-:W-:Y:S01]  /*6d00*/  @!P1 MOV R19, R12 ;  /* 0x0000000c00139202 */ /* 0x000fe20000000f00 */
[----:B------:R-:W-:Y:S01]  /*6d10*/  @!P1 IMAD.MOV.U32 R18, RZ, RZ, R11 ;  /* 0x000000ffff129224 */ /* 0x000fe200078e000b */
[----:B------:R-:W-:Y:S01]  /*6d20*/  @!P1 MOV R17, R14 ;  /* 0x0000000e00119202 */ /* 0x000fe20000000f00 */
[----:B------:R-:W-:Y:S02]  /*6d30*/  @!P1 FFMA.FTZ R8, R29, R30, R8 ;  /* 0x0000001e1d089223 */ /* 0x000fe40000010008 */
[----:B------:R-:W-:Y:S02]  /*6d40*/  @!P1 FFMA.FTZ R9, R32, R33, R9 ;  /* 0x0000002120099223 */ /* 0x000fe40000010009 */
[----:B------:R2:W-:Y:S01]  /*6d50*/  ST.E.128 [R46.64], R16 ;  /* 0x000000102e007985 */ /* 0x0005e2000c101d08 */
[----:B------:R-:W-:Y:S01]  /*6d60*/  @!P1 F2FP.PACK_AB R7, R8, R7 ;  /* 0x000000070807923e */ /* 0x000fe200000000ff */
[----:B------:R-:W-:Y:S02]  /*6d70*/  @!P1 FFMA.FTZ R10, R34, R35, R10 ;  /* 0x00000023220a9223 */ /* 0x000fe4000001000a */
[----:B------:R-:W-:Y:S01]  /*6d80*/  @!P1 IMAD.MOV.U32 R37, RZ, RZ, R5 ;  /* 0x000000ffff259224 */ /* 0x000fe200078e0005 */
[----:B------:R-:W-:Y:S02]  /*6d90*/  @!P1 MOV R38, R7 ;  /* 0x0000000700269202 */ /* 0x000fe40000000f00 */
[----:B------:R-:W-:Y:S04]  /*6da0*/  @!P1 F2FP.PACK_AB R3, R10, R9 ;  /* 0x000000090a03923e */ /* 0x000fe800000000ff */
[----:B------:R-:W-:Y:S01]  /*6db0*/  @!P1 MOV R39, R3 ;  /* 0x0000000300279202 */ /* 0x000fe20000000f00 */
[----:B------:R-:W-:-:S05]  /*6dc0*/  @P0 BRA `(.L_x_254) ;  /* 0x000003c000000947 */ /* 0x000fca0003800000 */
[C---:B------:R-:W-:Y:S04]  /*6dd0*/  LEA R4, P0, R42.reuse, R40, 0x1 ;  /* 0x000000282a047211 */ /* 0x040fe800078008ff */
[----:B------:R-:W-:Y:S05]  /*6de0*/  LEA.HI.X.SX32 R5, R42, R41, 0x1, P0 ;  /* 0x000000292a057211 */ /* 0x000fea00000f0eff */
[----:B------:R3:W-:Y:S01]  /*6df0*/  ST.E.128 [R4.64], R36 ;  /* 0x0000002404007985 */ /* 0x0007e2000c101d08 */
[----:B------:R-:W-:-:S05]  /*6e00*/  BRA `(.L_x_254) ;  /* 0x0000038000007947 */ /* 0x000fca0003800000 */
.L_x_238:
[----:B------:R1:W2:Y:S01]  /*6e10*/  SHFL.IDX PT, R5, R70, RZ, 0x1c1f ;  /* 0x001c1fff46057589 */ /* 0x0002a200000e0000 */
[----:B------:R-:W-:Y:S01]  /*6e20*/  IMAD R3, R31, -0x50, R2 ;  /* 0xffffffb01f037824 */ /* 0x000fe200078e0202 */
[----:B------:R-:W-:Y:S02]  /*6e30*/  BSSY B0, `(.L_x_261) ;  /* 0x0000013000007945 */ /* 0x000fe40003800000 */
[----:B------:R1:W3:Y:S02]  /*6e40*/  SHFL.IDX PT, R4, R71, RZ, 0x1c1f ;  /* 0x001c1fff47047589 */ /* 0x0002e400000e0000 */
[----:B------:R-:W-:Y:S04]  /*6e50*/  IMNMX R3, R3, 0x50, PT ;  /* 0x0000005003037817 */ /* 0x000fe80003800200 */
[----:B------:R-:W-:Y:S04]  /*6e60*/  IADD3 R3, -R93, R3, RZ ;  /* 0x000000035d037210 */ /* 0x000fe80007ffe1ff */
[----:B------:R-:W-:Y:S11]  /*6e70*/  ISETP.GE.AND P0, PT, R3, 0x1, PT ;  /* 0x000000010300780c */ /* 0x000ff60003f06270 */
[----:B------:R-:W-:Y:S02]  /*6e80*/  @!UPT UIADD3 URZ, URZ, URZ, URZ ;  /* 0x0000003f3f3ff290 */ /* 0x000fe4000fffe03f */
[----:B------:R-:W-:-:S05]  /*6e90*/  @!P0 BRA `(.L_x_262) ;  /* 0x000000c000008947 */ /* 0x000fca0003800000 */
[C---:B-12---:R-:W-:Y:S11]  /*6ea0*/  ISETP.GE.AND P1, PT, R84.reuse, c[0x0][0x1d4], PT ;  /* 0x0000750054007a0c */ /* 0x046ff60003f26270 */
[----:B------:R-:W-:Y:S02]  /*6eb0*/  @!UPT UIADD3 URZ, URZ, URZ, URZ ;  /* 0x0000003f3f3ff290 */ /* 0x000fe4000fffe03f */
[----:B------:R-:W1:Y:S01]  /*6ec0*/  @!P1 LDS.128 R8, [R248+0x2800] ;  /* 0x00280000f8089984 */ /* 0x000e620000000c00 */
[CC--:B---3--:R-:W-:Y:S04]  /*6ed0*/  @!P1 LEA R6, P0, R84.reuse, R4.reuse, 0x1 ;  /* 0x0000000454069211 */ /* 0x0c8fe800078008ff */
[-C--:B------:R-:W-:Y:S02]  /*6ee0*/  @!P1 LEA.HI.X R7, R84, R5.reuse, R85, 0x1, P0 ;  /* 0x0000000554079211 */ /* 0x080fe400000f0c55 */
[C---:B------:R-:W-:Y:S11]  /*6ef0*/  ISETP.GE.AND P0, PT, R208.reuse, c[0x0][0x1d4], PT ;  /* 0x00007500d0007a0c */ /* 0x040ff60003f06270 */
[----:B------:R-:W-:Y:S02]  /*6f00*/  @!UPT UIADD3 URZ, URZ, URZ, URZ ;  /* 0x0000003f3f3ff290 */ /* 0x000fe4000fffe03f */
[C---:B------:R-:W-:Y:S04]  /*6f10*/  @!P0 LEA R4, P2, R208.reuse, R4, 0x1 ;  /* 0x00000004d0048211 */ /* 0x040fe800078408ff */
[----:B------:R-:W-:Y:S01]  /*6f20*/  @!P0 LEA.HI.X R5, R208, R5, R250, 0x1, P2 ;  /* 0x00000005d0058211 */ /* 0x000fe200010f0cfa */
[----:B-1----:R-:W-:Y:S04]  /*6f30*/  @!P1 ST.E.128 [R6.64], R8 ;  /* 0x0000000806009985 */ /* 0x002fe8000c101d08 */
[----:B------:R-:W1:Y:S04]  /*6f40*/  @!P0 LDS.128 R8, [R249+0x2800] ;  /* 0x00280000f9088984 */ /* 0x000e680000000c00 */
[----:B-1----:R1:W-:Y:S02]  /*6f50*/  @!P0 ST.E.128 [R4.64], R8 ;  /* 0x0000000804008985 */ /* 0x0023e4000c101d08 */
.L_x_262:
[----:B-12---:R-:W-:Y:S05]  /*6f60*/  BSYNC B0 ;  /* 0x0000000000007941 */ /* 0x006fea0003800000 */
.L_x_261:
[----:B------:R1:W2:Y:S01]  /*6f70*/  SHFL.IDX PT, R5, R70, 0x1, 0x1c1f ;  /* 0x003c1f0046057f89 */ /* 0x0002a200000e0000 */
[----:B------:R-:W-:Y:S01]  /*6f80*/  ISETP.GE.AND P0, PT, R3, 0x21, PT ;  /* 0x000000210300780c */ /* 0x000fe20003f06270 */
[----:B------:R-:W-:Y:S02]  /*6f90*/  BSSY B0, `(.L_x_263) ;  /* 0x000000f000007945 */ /* 0x000fe40003800000 */
[----:B---3--:R1:W3:Y:S10]  /*6fa0*/  SHFL.IDX PT, R4, R71, 0x1, 0x1c1f ;  /* 0x003c1f0047047f89 */ /* 0x0082f400000e0000 */
[----:B------:R-:W-:-:S05]  /*6fb0*/  @!P0 BRA `(.L_x_264) ;  /* 0x000000c000008947 */ /* 0x000fca0003800000 */
[C---:B------:R-:W-:Y:S11]  /*6fc0*/  ISETP.GE.AND P1, PT, R84.reuse, c[0x0][0x1d4], PT ;  /* 0x0000750054007a0c */ /* 0x040ff60003f26270 */
[----:B------:R-:W-:Y:S02]  /*6fd0*/  @!UPT UIADD3 URZ, URZ, URZ, URZ ;  /* 0x0000003f3f3ff290 */ /* 0x000fe4000fffe03f */
[----:B------:R-:W4:Y:S01]  /*6fe0*/  @!P1 LDS.128 R8, [R248+0x3800] ;  /* 0x00380000f8089984 */ /* 0x000f220000000c00 */
[CC--:B---3--:R-:W-:Y:S04]  /*6ff0*/  @!P1 LEA R6, P0, R84.reuse, R4.reuse, 0x1 ;  /* 0x0000000454069211 */ /* 0x0c8fe800078008ff */
[-C--:B--2---:R-:W-:Y:S02]  /*7000*/  @!P1 LEA.HI.X R7, R84, R5.reuse, R85, 0x1, P0 ;  /* 0x0000000554079211 */ /* 0x084fe400000f0c55 */
[C---:B------:R-:W-:Y:S11]  /*7010*/  ISETP.GE.AND P0, PT, R208.reuse, c[0x0][0x1d4], PT ;  /* 0x00007500d0007a0c */ /* 0x040ff60003f06270 */
[----:B------:R-:W-:Y:S02]  /*7020*/  @!UPT UIADD3 URZ, URZ, URZ, URZ ;  /* 0x0000003f3f3ff290 */ /* 0x000fe4000fffe03f */
[C---:B------:R-:W-:Y:S04]  /*7030*/  @!P0 LEA R4, P2, R208.reuse, R4, 0x1 ;  /* 0x00000004d0048211 */ /* 0x040fe800078408ff */
[----:B------:R-:W-:Y:S01]  /*7040*/  @!P0 LEA.HI.X R5, R208, R5, R250, 0x1, P2 ;  /* 0x00000005d0058211 */ /* 0x000fe200010f0cfa */
[----:B----4-:R-:W-:Y:S04]  /*7050*/  @!P1 ST.E.128 [R6.64], R8 ;  /* 0x0000000806009985 */ /* 0x010fe8000c101d08 */
[----:B------:R-:W2:Y:S04]  /*7060*/  @!P0 LDS.128 R8, [R249+0x3800] ;  /* 0x00380000f9088984 */ /* 0x000ea80000000c00 */
[----:B--2---:R2:W-:Y:S02]  /*7070*/  @!P0 ST.E.128 [R4.64], R8 ;  /* 0x0000000804008985 */ /* 0x0045e4000c101d08 */
.L_x_264:
[----:B------:R-:W-:Y:S05]  /*7080*/  BSYNC B0 ;  /* 0x0000000000007941 */ /* 0x000fea0003800000 */
.L_x_263:
[----:B--2---:R2:W4:Y:S01]  /*7090*/  SHFL.IDX PT, R5, R70, 0x2, 0x1c1f ;  /* 0x005c1f0046057f89 */ /* 0x00452200000e0000 */
[----:B------:R-:W-:Y:S03]  /*70a0*/  ISETP.GE.AND P0, PT, R3, 0x41, PT ;  /* 0x000000410300780c */ /* 0x000fe60003f06270 */
[----:B---3--:R2:W3:Y:S10]  /*70b0*/  SHFL.IDX PT, R4, R71, 0x2, 0x1c1f ;  /* 0x005c1f0047047f89 */ /* 0x0084f400000e0000 */
[----:B------:R-:W-:-:S05]  /*70c0*/  @!P0 BRA `(.L_x_254) ;  /* 0x000000c000008947 */ /* 0x000fca0003800000 */
[C---:B------:R-:W-:Y:S11]  /*70d0*/  ISETP.GE.AND P1, PT, R84.reuse, c[0x0][0x1d4], PT ;  /* 0x0000750054007a0c */ /* 0x040ff60003f26270 */
[----:B------:R-:W-:Y:S02]  /*70e0*/  @!UPT UIADD3 URZ, URZ, URZ, URZ ;  /* 0x0000003f3f3ff290 */ /* 0x000fe4000fffe03f */
[----:B------:R-:W5:Y:S01]  /*70f0*/  @!P1 LDS.128 R8, [R248+0x4800] ;  /* 0x00480000f8089984 */ /* 0x000f620000000c00 */
[CC--:B---3--:R-:W-:Y:S04]  /*7100*/  @!P1 LEA R6, P0, R84.reuse, R4.reuse, 0x1 ;  /* 0x0000000454069211 */ /* 0x0c8fe800078008ff */
[-C--:B----4-:R-:W-:Y:S02]  /*7110*/  @!P1 LEA.HI.X R7, R84, R5.reuse, R85, 0x1, P0 ;  /* 0x0000000554079211 */ /* 0x090fe400000f0c55 */
[C---:B------:R-:W-:Y:S11]  /*7120*/  ISETP.GE.AND P0, PT, R208.reuse, c[0x0][0x1d4], PT ;  /* 0x00007500d0007a0c */ /* 0x040ff60003f06270 */
[----:B------:R-:W-:Y:S02]  /*7130*/  @!UPT UIADD3 URZ, URZ, URZ, URZ ;  /* 0x0000003f3f3ff290 */ /* 0x000fe4000fffe03f */
[C---:B------:R-:W-:Y:S04]  /*7140*/  @!P0 LEA R4, P2, R208.reuse, R4, 0x1 ;  /* 0x00000004d0048211 */ /* 0x040fe800078408ff */
[----:B------:R-:W-:Y:S01]  /*7150*/  @!P0 LEA.HI.X R5, R208, R5, R250, 0x1, P2 ;  /* 0x00000005d0058211 */ /* 0x000fe200010f0cfa */
[----:B-----5:R-:W-:Y:S04]  /*7160*/  @!P1 ST.E.128 [R6.64], R8 ;  /* 0x0000000806009985 */ /* 0x020fe8000c101d08 */
[----:B------:R-:W3:Y:S04]  /*7170*/  @!P0 LDS.128 R8, [R249+0x4800] ;  /* 0x00480000f9088984 */ /* 0x000ee80000000c00 */
[----:B---3--:R3:W-:Y:S02]  /*7180*/  @!P0 ST.E.128 [R4.64], R8 ;  /* 0x0000000804008985 */ /* 0x0087e4000c101d08 */
.L_x_254:
[----:B------:R-:W-:Y:S05]  /*7190*/  BSYNC B2 ;  /* 0x0000000000027941 */ /* 0x000fea0003800000 */
.L_x_237:
[C---:B--2---:R-:W-:Y:S01]  /*71a0*/  IMAD R18, R31.reuse, -0x50, RZ ;  /* 0xffffffb01f127824 */ /* 0x044fe200078e02ff */
[----:B------:R-:W-:Y:S01]  /*71b0*/  BSSY B0, `(.L_x_265) ;  /* 0x0000064000007945 */ /* 0x000fe20003800000 */
[----:B---34-:R-:W-:Y:S04]  /*71c0*/  IMAD.WIDE R6, R31, 0x50, R106 ;  /* 0x000000501f067825 */ /* 0x018fe800078e026a */
[----:B------:R-:W-:Y:S05]  /*71d0*/  IMAD.IADD R3, R118, 0x1, R18 ;  /* 0x0000000176037824 */ /* 0x000fea00078e0212 */
[C---:B------:R-:W-:Y:S02]  /*71e0*/  ISETP.GE.AND P3, PT, R3.reuse, 0x11, PT ;  /* 0x000000110300780c */ /* 0x040fe40003f66270 */
[C---:B------:R-:W-:Y:S02]  /*71f0*/  ISETP.GE.AND P2, PT, R3.reuse, 0x21, PT ;  /* 0x000000210300780c */ /* 0x040fe40003f46270 */
[C---:B------:R-:W-:Y:S09]  /*7200*/  ISETP.GE.AND P1, PT, R3.reuse, 0x31, PT ;  /* 0x000000310300780c */ /* 0x040ff20003f26270 */
[C---:B-1----:R-:W-:Y:S04]  /*7210*/  @P3 IADD3 R8, P0, R6.reuse, 0x10, RZ ;  /* 0x0000001006083810 */ /* 0x042fe80007f1e0ff */
[-C--:B------:R-:W-:Y:S02]  /*7220*/  @P3 IADD3.X R10, RZ, R7.reuse, RZ, P0, !PT ;  /* 0x00000007ff0a3210 */ /* 0x080fe400007fe4ff */
[C---:B------:R-:W-:Y:S05]  /*7230*/  @P2 IADD3 R9, P0, R6.reuse, 0x20, RZ ;  /* 0x0000002006092810 */ /* 0x040fea0007f1e0ff */
[--C-:B------:R-:W-:Y:S01]  /*7240*/  @P2 IMAD.X R11, RZ, RZ, R7.reuse, P0 ;  /* 0x000000ffff0b2224 */ /* 0x100fe200000e0607 */
[C---:B------:R-:W-:Y:S04]  /*7250*/  @P1 IADD3 R16, P0, R6.reuse, 0x30, RZ ;  /* 0x0000003006101810 */ /* 0x040fe80007f1e0ff */
[----:B------:R-:W-:Y:S02]  /*7260*/  @P1 IADD3.X R19, RZ, R7, RZ, P0, !PT ;  /* 0x00000007ff131210 */ /* 0x000fe400007fe4ff */
[C---:B------:R-:W-:Y:S11]  /*7270*/  ISETP.GE.AND P0, PT, R3.reuse, 0x41, PT ;  /* 0x000000410300780c */ /* 0x040ff60003f06270 */
[----:B------:R-:W-:Y:S02]  /*7280*/  @!UPT UIADD3 URZ, URZ, URZ, URZ ;  /* 0x0000003f3f3ff290 */ /* 0x000fe4000fffe03f */
[C---:B------:R-:W-:Y:S05]  /*7290*/  @P0 IADD3 R17, P4, R6.reuse, 0x40, RZ ;  /* 0x0000004006110810 */ /* 0x040fea0007f9e0ff */
[----:B------:R-:W-:Y:S01]  /*72a0*/  @P0 IMAD.X R20, RZ, RZ, R7, P4 ;  /* 0x000000ffff140224 */ /* 0x000fe200020e0607 */
[----:B------:R-:W-:Y:S11]  /*72b0*/  ISETP.GE.AND P4, PT, R3, 0x1, PT ;  /* 0x000000010300780c */ /* 0x000ff60003f86270 */
[----:B------:R-:W-:Y:S02]  /*72c0*/  @!UPT UIADD3 URZ, URZ, URZ, URZ ;  /* 0x0000003f3f3ff290 */ /* 0x000fe4000fffe03f */
[----:B------:R-:W-:Y:S01]  /*72d0*/  @P4 IMAD R3, R7, c[0x0][0x258], RZ ;  /* 0x0000960007034a24 */ /* 0x000fe200078e02ff */
[-C--:B------:R-:W-:Y:S01]  /*72e0*/  @P4 MOV R4, R76.reuse ;  /* 0x0000004c00044202 */ /* 0x080fe20000000f00 */
[----:B------:R-:W-:Y:S02]  /*72f0*/  @P4 IMAD.MOV.U32 R5, RZ, RZ, R79 ;  /* 0x000000ffff054224 */ /* 0x000fe400078e004f */
[C---:B------:R-:W-:Y:S02]  /*7300*/  @P4 IMAD R3, R6.reuse, c[0x0][0x25c], R3 ;  /* 0x0000970006034a24 */ /* 0x040fe400078e0203 */
[----:B------:R-:W-:Y:S05]  /*7310*/  @P4 IMAD.WIDE.U32 R4, R6, c[0x0][0x258], R4 ;  /* 0x0000960006044a25 */ /* 0x000fea00078e0004 */
[C---:B------:R-:W-:Y:S02]  /*7320*/  @P4 LEA R14, P5, R4.reuse, c[0x0][0x250], 0x1 ;  /* 0x00009400040e4a11 */ /* 0x040fe400078a08ff */
[----:B------:R-:W-:Y:S02]  /*7330*/  @P4 IADD3 R3, R5, R3, RZ ;  /* 0x0000000305034210 */ /* 0x000fe40007ffe0ff */
[----:B------:R-:W-:Y:S02]  /*7340*/  @P3 MOV R5, R79 ;  /* 0x0000004f00053202 */ /* 0x000fe40000000f00 */
[----:B------:R-:W-:Y:S01]  /*7350*/  @P4 LEA.HI.X R15, R4, c[0x0][0x254], R3, 0x1, P5 ;  /* 0x00009500040f4a11 */ /* 0x000fe200028f0c03 */
[----:B------:R-:W-:Y:S02]  /*7360*/  @P3 IMAD R3, R10, c[0x0][0x258], RZ ;  /* 0x000096000a033a24 */ /* 0x000fe400078e02ff */
[----:B------:R-:W-:Y:S02]  /*7370*/  @P3 IMAD.MOV.U32 R4, RZ, RZ, R76 ;  /* 0x000000ffff043224 */ /* 0x000fe400078e004c */
[----:B------:R-:W-:Y:S01]  /*7380*/  @!PT LDS RZ, [RZ] ;  /* 0x00000000fffff984 */ /* 0x000fe20000000800 */
[----:B------:R-:W-:Y:S01]  /*7390*/  @!PT LDS RZ, [RZ] ;  /* 0x00000000fffff984 */ /* 0x000fe20000000800 */
[----:B------:R-:W-:Y:S01]  /*73a0*/  @!PT LDS RZ, [RZ] ;  /* 0x00000000fffff984 */ /* 0x000fe20000000800 */
[----:B------:R1:W-:Y:S01]  /*73b0*/  @P4 LDGSTS.E.BYPASS.LTC128B.128 [R209+0x100], [R14.64], !P6 ;  /* 0x001000000ed14fae */ /* 0x0003e2000f101d48 */
[C---:B------:R-:W-:Y:S02]  /*73c0*/  @P3 IMAD R3, R8.reuse, c[0x0][0x25c], R3 ;  /* 0x0000970008033a24 */ /* 0x040fe400078e0203 */
[----:B------:R-:W-:Y:S04]  /*73d0*/  @P3 IMAD.WIDE.U32 R4, R8, c[0x0][0x258], R4 ;  /* 0x0000960008043a25 */ /* 0x000fe800078e0004 */
[----:B------:R-:W-:Y:S01]  /*73e0*/  @P3 IMAD.IADD R3, R5, 0x1, R3 ;  /* 0x0000000105033824 */ /* 0x000fe200078e0203 */
[C---:B------:R-:W-:Y:S01]  /*73f0*/  @P3 LEA R12, P5, R4.reuse, c[0x0][0x250], 0x1 ;  /* 0x00009400040c3a11 */ /* 0x040fe200078a08ff */
[----:B------:R-:W-:Y:S03]  /*7400*/  @P2 IMAD.MOV.U32 R5, RZ, RZ, R79 ;  /* 0x000000ffff052224 */ /* 0x000fe600078e004f */
[----:B------:R-:W-:Y:S01]  /*7410*/  @P3 LEA.HI.X R13, R4, c[0x0][0x254], R3, 0x1, P5 ;  /* 0x00009500040d3a11 */ /* 0x000fe200028f0c03 */
[----:B------:R-:W-:Y:S01]  /*7420*/  @P2 IMAD R3, R11, c[0x0][0x258], RZ ;  /* 0x000096000b032a24 */ /* 0x000fe200078e02ff */
[-C--:B------:R-:W-:Y:S03]  /*7430*/  @P2 MOV R4, R76.reuse ;  /* 0x0000004c00042202 */ /* 0x080fe60000000f00 */
[----:B------:R1:W-:Y:S01]  /*7440*/  @P3 LDGSTS.E.BYPASS.LTC128B.128 [R209+0x900], [R12.64], !P6 ;  /* 0x009000000cd13fae */ /* 0x0003e2000f101d48 */
[C---:B------:R-:W-:Y:S02]  /*7450*/  @P2 IMAD R3, R9.reuse, c[0x0][0x25c], R3 ;  /* 0x0000970009032a24 */ /* 0x040fe400078e0203 */
[----:B------:R-:W-:Y:S05]  /*7460*/  @P2 IMAD.WIDE.U32 R4, R9, c[0x0][0x258], R4 ;  /* 0x0000960009042a25 */ /* 0x000fea00078e0004 */
[C---:B------:R-:W-:Y:S02]  /*7470*/  @P2 LEA R10, P5, R4.reuse, c[0x0][0x250], 0x1 ;  /* 0x00009400040a2a11 */ /* 0x040fe400078a08ff */
[----:B------:R-:W-:Y:S02]  /*7480*/  @P2 IADD3 R3, R5, R3, RZ ;  /* 0x0000000305032210 */ /* 0x000fe40007ffe0ff */
[----:B------:R-:W-:Y:S02]  /*7490*/  @P1 MOV R5, R79 ;  /* 0x0000004f00051202 */ /* 0x000fe40000000f00 */
[----:B------:R-:W-:Y:S01]  /*74a0*/  @P2 LEA.HI.X R11, R4, c[0x0][0x254], R3, 0x1, P5 ;  /* 0x00009500040b2a11 */ /* 0x000fe200028f0c03 */
[----:B------:R-:W-:Y:S02]  /*74b0*/  @P1 IMAD.MOV.U32 R4, RZ, RZ, R76 ;  /* 0x000000ffff041224 */ /* 0x000fe400078e004c */
[----:B------:R-:W-:Y:S02]  /*74c0*/  @P1 IMAD R3, R19, c[0x0][0x258], RZ ;  /* 0x0000960013031a24 */ /* 0x000fe400078e02ff */
[----:B------:R1:W-:Y:S01]  /*74d0*/  @P2 LDGSTS.E.BYPASS.LTC128B.128 [R209+0x1100], [R10.64], !P6 ;  /* 0x011000000ad12fae */ /* 0x0003e2000f101d48 */
[C---:B------:R-:W-:Y:S04]  /*74e0*/  @P1 IMAD.WIDE.U32 R4, R16.reuse, c[0x0][0x258], R4 ;  /* 0x0000960010041a25 */ /* 0x040fe800078e0004 */
[----:B------:R-:W-:Y:S01]  /*74f0*/  @P1 IMAD R3, R16, c[0x0][0x25c], R3 ;  /* 0x0000970010031a24 */ /* 0x000fe200078e0203 */
[C---:B------:R-:W-:Y:S03]  /*7500*/  @P1 LEA R6, P5, R4.reuse, c[0x0][0x250], 0x1 ;  /* 0x0000940004061a11 */ /* 0x040fe600078a08ff */
[----:B------:R-:W-:Y:S02]  /*7510*/  @P1 IMAD.IADD R3, R5, 0x1, R3 ;  /* 0x0000000105031824 */ /* 0x000fe400078e0203 */
[----:B------:R-:W-:Y:S03]  /*7520*/  @P0 IMAD.MOV.U32 R5, RZ, RZ, R79 ;  /* 0x000000ffff050224 */ /* 0x000fe600078e004f */
[----:B------:R-:W-:Y:S01]  /*7530*/  @P1 LEA.HI.X R7, R4, c[0x0][0x254], R3, 0x1, P5 ;  /* 0x0000950004071a11 */ /* 0x000fe200028f0c03 */
[----:B------:R-:W-:Y:S01]  /*7540*/  @P0 IMAD R3, R20, c[0x0][0x258], RZ ;  /* 0x0000960014030a24 */ /* 0x000fe200078e02ff */
[----:B------:R-:W-:Y:S03]  /*7550*/  @P0 MOV R4, R76 ;  /* 0x0000004c00040202 */ /* 0x000fe60000000f00 */
[----:B------:R2:W-:Y:S01]  /*7560*/  @P1 LDGSTS.E.BYPASS.LTC128B.128 [R209+0x1900], [R6.64], !P6 ;  /* 0x0190000006d11fae */ /* 0x0005e2000f101d48 */
[C---:B------:R-:W-:Y:S02]  /*7570*/  @P0 IMAD R3, R17.reuse, c[0x0][0x25c], R3 ;  /* 0x0000970011030a24 */ /* 0x040fe400078e0203 */
[----:B------:R-:W-:Y:S05]  /*7580*/  @P0 IMAD.WIDE.U32 R4, R17, c[0x0][0x258], R4 ;  /* 0x0000960011040a25 */ /* 0x000fea00078e0004 */
[C---:B------:R-:W-:Y:S02]  /*7590*/  @P0 LEA R8, P5, R4.reuse, c[0x0][0x250], 0x1 ;  /* 0x0000940004080a11 */ /* 0x040fe400078a08ff */
[----:B------:R-:W-:Y:S04]  /*75a0*/  @P0 IADD3 R3, R5, R3, RZ ;  /* 0x0000000305030210 */ /* 0x000fe80007ffe0ff */
[----:B------:R-:W-:Y:S01]  /*75b0*/  @P0 LEA.HI.X R9, R4, c[0x0][0x254], R3, 0x1, P5 ;  /* 0x0000950004090a11 */ /* 0x000fe200028f0c03 */
[----:B------:R-:W-:Y:S02]  /*75c0*/  IMAD R3, R81, c[0x0][0x208], RZ ;  /* 0x0000820051037a24 */ /* 0x000fe400078e02ff */
[C---:B------:R-:W-:Y:S02]  /*75d0*/  IMAD.WIDE.U32 R4, R75.reuse, c[0x0][0x208], RZ ;  /* 0x000082004b047a25 */ /* 0x040fe400078e00ff */
[----:B------:R1:W-:Y:S02]  /*75e0*/  @P0 LDGSTS.E.BYPASS.LTC128B.128 [R209+0x2100], [R8.64], !P6 ;  /* 0x0210000008d10fae */ /* 0x0003e4000f101d48 */
[----:B------:R-:W-:Y:S04]  /*75f0*/  IMAD R3, R75, c[0x0][0x20c], R3 ;  /* 0x000083004b037a24 */ /* 0x000fe800078e0203 */
[----:B------:R-:W-:Y:S01]  /*7600*/  IMAD.IADD R5, R5, 0x1, R3 ;  /* 0x0000000105057824 */ /* 0x000fe200078e0203 */
[----:B------:R-:W0:Y:S01]  /*7610*/  LDGDEPBAR ;  /* 0x00000000000079af */ /* 0x000e220000000000 */
[----:B--2---:R-:W-:Y:S02]  /*7620*/  IMAD R6, R89, c[0x0][0x218], RZ ;  /* 0x0000860059067a24 */ /* 0x004fe400078e02ff */
[C---:B------:R-:W-:Y:S04]  /*7630*/  IMAD.WIDE.U32 R4, R74.reuse, c[0x0][0x218], R4 ;  /* 0x000086004a047a25 */ /* 0x040fe800078e0004 */
[----:B------:R-:W-:Y:S01]  /*7640*/  IMAD R6, R74, c[0x0][0x21c], R6 ;  /* 0x000087004a067a24 */ /* 0x000fe200078e0206 */
[----:B------:R-:W-:Y:S04]  /*7650*/  IADD3 R3, P0, R114, R4, RZ ;  /* 0x0000000472037210 */ /* 0x000fe80007f1e0ff */
[----:B------:R-:W-:Y:S02]  /*7660*/  IADD3.X R4, R125, R5, R6, P0, !PT ;  /* 0x000000057d047210 */ /* 0x000fe400007fe406 */
[C---:B------:R-:W-:Y:S04]  /*7670*/  LEA R5, P0, R3.reuse, c[0x0][0x1f8], 0x1 ;  /* 0x00007e0003057a11 */ /* 0x040fe800078008ff */
[----:B------:R-:W-:Y:S01]  /*7680*/  LEA.HI.X R4, R3, c[0x0][0x1fc], R4, 0x1, P0 ;  /* 0x00007f0003047a11 */ /* 0x000fe200000f0c04 */
[----:B------:R1:W2:Y:S01]  /*7690*/  SHFL.IDX PT, R6, R5, RZ, 0x1c1f ;  /* 0x001c1fff05067589 */ /* 0x0002a200000e0000 */
[----:B------:R-:W-:Y:S04]  /*76a0*/  IADD3 R3, R18, R2, RZ ;  /* 0x0000000212037210 */ /* 0x000fe80007ffe0ff */
[----:B------:R-:W-:Y:S01]  /*76b0*/  IMNMX R3, R3, 0x50, PT ;  /* 0x0000005003037817 */ /* 0x000fe20003800200 */
[----:B------:R-:W-:Y:S04]  /*76c0*/  DEPBAR.LE SB0, 0x0 ;  /* 0x000080000000791a */ /* 0x000fe80000000000 */
[----:B------:R1:W3:Y:S01]  /*76d0*/  SHFL.IDX PT, R7, R4, RZ, 0x1c1f ;  /* 0x001c1fff04077589 */ /* 0x0002e200000e0000 */
[----:B------:R-:W-:Y:S06]  /*76e0*/  IMAD.IADD R3, R3, 0x1, -R93 ;  /* 0x0000000103037824 */ /* 0x000fec00078e0a5d */
[----:B------:R-:W-:Y:S01]  /*76f0*/  BAR.SYNC.DEFER_BLOCKING 0x0 ;  /* 0x0000000000007b1d */ /* 0x000fe20000010000 */
[----:B------:R-:W-:Y:S11]  /*7700*/  ISETP.GE.AND P0, PT, R3, 0x1, PT ;  /* 0x000000010300780c */ /* 0x000ff60003f06270 */
[----:B------:R-:W-:Y:S02]  /*7710*/  @!UPT UIADD3 URZ, URZ, URZ, URZ ;  /* 0x0000003f3f3ff290 */ /* 0x000fe4000fffe03f */
[----:B------:R-:W-:-:S05]  /*7720*/  @!P0 BRA `(.L_x_266) ;  /* 0x000000c000008947 */ /* 0x000fca0003800000 */
[C---:B--2---:R-:W-:Y:S11]  /*7730*/  ISETP.GE.AND P1, PT, R84.reuse, c[0x0][0x1d4], PT ;  /* 0x0000750054007a0c */ /* 0x044ff60003f26270 */
[----:B------:R-:W-:Y:S02]  /*7740*/  @!UPT UIADD3 URZ, URZ, URZ, URZ ;  /* 0x0000003f3f3ff290 */ /* 0x000fe4000fffe03f */
[----:B-1----:R-:W1:Y:S01]  /*7750*/  @!P1 LDS.128 R12, [R248] ;  /* 0x00000000f80c9984 */ /* 0x002e620000000c00 */
[CC--:B------:R-:W-:Y:S04]  /*7760*/  @!P1 LEA R8, P0, R84.reuse, R6.reuse, 0x1 ;  /* 0x0000000654089211 */ /* 0x0c0fe800078008ff */
[-C--:B---3--:R-:W-:Y:S02]  /*7770*/  @!P1 LEA.HI.X R9, R84, R7.reuse, R85, 0x1, P0 ;  /* 0x0000000754099211 */ /* 0x088fe400000f0c55 */
[C---:B------:R-:W-:Y:S11]  /*7780*/  ISETP.GE.AND P0, PT, R208.reuse, c[0x0][0x1d4], PT ;  /* 0x00007500d0007a0c */ /* 0x040ff60003f06270 */
[----:B------:R-:W-:Y:S02]  /*7790*/  @!UPT UIADD3 URZ, URZ, URZ, URZ ;  /* 0x0000003f3f3ff290 */ /* 0x000fe4000fffe03f */
[C---:B------:R-:W-:Y:S04]  /*77a0*/  @!P0 LEA R6, P2, R208.reuse, R6, 0x1 ;  /* 0x00000006d0068211 */ /* 0x040fe800078408ff */
[----:B------:R-:W-:Y:S01]  /*77b0*/  @!P0 LEA.HI.X R7, R208, R7, R250, 0x1, P2 ;  /* 0x00000007d0078211 */ /* 0x000fe200010f0cfa */
[----:B-1----:R-:W-:Y:S04]  /*77c0*/  @!P1 ST.E.128 [R8.64], R12 ;  /* 0x0000000c08009985 */ /* 0x002fe8000c101d08 */
[----:B------:R-:W1:Y:S04]  /*77d0*/  @!P0 LDS.128 R8, [R249] ;  /* 0x00000000f9088984 */ /* 0x000e680000000c00 */
[----:B-1----:R1:W-:Y:S02]  /*77e0*/  @!P0 ST.E.128 [R6.64], R8 ;  /* 0x0000000806008985 */ /* 0x0023e4000c101d08 */
.L_x_266:
[----:B--2---:R-:W-:Y:S05]  /*77f0*/  BSYNC B0 ;  /* 0x0000000000007941 */ /* 0x004fea0003800000 */
.L_x_265:
[----:B-1-3--:R1:W2:Y:S01]  /*7800*/  SHFL.IDX PT, R7, R4, 0x1, 0x1c1f ;  /* 0x003c1f0004077f89 */ /* 0x00a2a200000e0000 */
[----:B------:R-:W-:Y:S01]  /*7810*/  ISETP.GE.AND P0, PT, R3, 0x21, PT ;  /* 0x000000210300780c */ /* 0x000fe20003f06270 */
[----:B------:R-:W-:Y:S02]  /*7820*/  BSSY B0, `(.L_x_267) ;  /* 0x000000f000007945 */ /* 0x000fe40003800000 */
[----:B------:R1:W3:Y:S10]  /*7830*/  SHFL.IDX PT, R6, R5, 0x1, 0x1c1f ;  /* 0x003c1f0005067f89 */ /* 0x0002f400000e0000 */
        /* <DEDUP_REMOVED lines=13> */
.L_x_268:
[----:B------:R-:W-:Y:S05]  /*7910*/  BSYNC B0 ;  /* 0x0000000000007941 */ /* 0x000fea0003800000 */
.L_x_267:
[----:B--2---:R2:W4:Y:S01]  /*7920*/  SHFL.IDX PT, R8, R4, 0x2, 0x1c1f ;  /* 0x005c1f0004087f89 */ /* 0x00452200000e0000 */
[----:B------:R-:W-:Y:S01]  /*7930*/  ISETP.GE.AND P0, PT, R3, 0x41, PT ;  /* 0x000000410300780c */ /* 0x000fe20003f06270 */
[----:B------:R-:W-:Y:S02]  /*7940*/  BSSY B0, `(.L_x_269) ;  /* 0x000000f000007945 */ /* 0x000fe40003800000 */
[----:B-1----:R-:W1:Y:S10]  /*7950*/  SHFL.IDX PT, R5, R5, 0x2, 0x1c1f ;  /* 0x005c1f0005057f89 */ /* 0x002e7400000e0000 */
[----:B------:R-:W-:-:S05]  /*7960*/  @!P0 BRA `(.L_x_270) ;  /* 0x000000c000008947 */ /* 0x000fca0003800000 */
[C---:B------:R-:W-:Y:S11]  /*7970*/  ISETP.GE.AND P1, PT, R84.reuse, c[0x0][0x1d4], PT ;  /* 0x0000750054007a0c */ /* 0x040ff60003f26270 */
[----:B------:R-:W-:Y:S02]  /*7980*/  @!UPT UIADD3 URZ, URZ, URZ, URZ ;  /* 0x0000003f3f3ff290 */ /* 0x000fe4000fffe03f */
[CC--:B-1-3--:R-:W-:Y:S04]  /*7990*/  @!P1 LEA R6, P0, R84.reuse, R5.reuse, 0x1 ;  /* 0x0000000554069211 */ /* 0x0cafe800078008ff */
[-C--:B----4-:R-:W-:Y:S02]  /*79a0*/  @!P1 LEA.HI.X R7, R84, R8.reuse, R85, 0x1, P0 ;  /* 0x0000000854079211 */ /* 0x090fe400000f0c55 */
[C---:B------:R-:W-:Y:S11]  /*79b0*/  ISETP.GE.AND P0, PT, R208.reuse, c[0x0][0x1d4], PT ;  /* 0x00007500d0007a0c */ /* 0x040ff60003f06270 */
[----:B------:R-:W-:Y:S02]  /*79c0*/  @!UPT UIADD3 URZ, URZ, URZ, URZ ;  /* 0x0000003f3f3ff290 */ /* 0x000fe4000fffe03f */
[C---:B--2---:R-:W-:Y:S04]  /*79d0*/  @!P0 LEA R4, P2, R208.reuse, R5, 0x1 ;  /* 0x00000005d0048211 */ /* 0x044fe800078408ff */
[----:B------:R-:W-:Y:S02]  /*79e0*/  @!P0 LEA.HI.X R5, R208, R8, R250, 0x1, P2 ;  /* 0x00000008d0058211 */ /* 0x000fe400010f0cfa */
[----:B------:R-:W1:Y:S04]  /*79f0*/  @!P1 LDS.128 R8, [R248+0x2000] ;  /* 0x00200000f8089984 */ /* 0x000e680000000c00 */
[----:B-1----:R-:W-:Y:S04]  /*7a00*/  @!P1 ST.E.128 [R6.64], R8 ;  /* 0x0000000806009985 */ /* 0x002fe8000c101d08 */
[----:B------:R-:W1:Y:S04]  /*7a10*/  @!P0 LDS.128 R8, [R249+0x2000] ;  /* 0x00200000f9088984 */ /* 0x000e680000000c00 */
[----:B-1----:R1:W-:Y:S02]  /*7a20*/  @!P0 ST.E.128 [R4.64], R8 ;  /* 0x0000000804008985 */ /* 0x0023e4000c101d08 */
.L_x_270:
[----:B------:R-:W-:Y:S05]  /*7a30*/  BSYNC B0 ;  /* 0x0000000000007941 */ /* 0x000fea0003800000 */
.L_x_269:
[C---:B------:R-:W-:Y:S02]  /*7a40*/  ISETP.GT.AND P0, PT, R31.reuse, R119, PT ;  /* 0x000000771f00720c */ /* 0x040fe40003f04270 */
[----:B------:R-:W-:Y:S11]  /*7a50*/  IADD3 R31, R31, -0x1, RZ ;  /* 0xffffffff1f1f7810 */ /* 0x000ff60007ffe0ff */
[----:B---3--:R-:W-:Y:S01]  /*7a60*/  @P0 SHF.R.S32.HI R6, RZ, 0x1f, R31 ;  /* 0x0000001fff060819 */ /* 0x008fe2000001141f */
[----:B------:R-:W-:Y:S02]  /*7a70*/  @P0 IMAD R3, R150, R31, RZ ;  /* 0x0000001f96030224 */ /* 0x000fe400078e02ff */
[----:B-12---:R-:W-:Y:S02]  /*7a80*/  @P0 IMAD.MOV.U32 R4, RZ, RZ, R110 ;  /* 0x000000ffff040224 */ /* 0x006fe400078e006e */
[----:B------:R-:W-:Y:S02]  /*7a90*/  @P0 IMAD.MOV.U32 R5, RZ, RZ, R109 ;  /* 0x000000ffff050224 */ /* 0x000fe400078e006d */
[-C--:B------:R-:W-:Y:S02]  /*7aa0*/  @P0 IMAD R3, R6, R132.reuse, R3 ;  /* 0x0000008406030224 */ /* 0x080fe400078e0203 */
[----:B------:R-:W-:Y:S04]  /*7ab0*/  @P0 IMAD.WIDE.U32 R4, R31, R132, R4 ;  /* 0x000000841f040225 */ /* 0x000fe800078e0004 */
[----:B------:R-:W-:Y:S01]  /*7ac0*/  @P0 IMAD.IADD R3, R5, 0x1, R3 ;  /* 0x0000000105030824 */ /* 0x000fe200078e0203 */
[C---:B------:R-:W-:Y:S04]  /*7ad0*/  @P0 LEA R10, P1, R4.reuse, c[0x0][0x220], 0x1 ;  /* 0x00008800040a0a11 */ /* 0x040fe800078208ff */
[----:B------:R-:W-:Y:S02]  /*7ae0*/  @P0 LEA.HI.X R11, R4, c[0x0][0x224], R3, 0x1, P1 ;  /* 0x00008900040b0a11 */ /* 0x000fe400008f0c03 */
[----:B----4-:R-:W-:Y:S03]  /*7af0*/  @P0 IADD3 R8, P1, R10, R138, RZ ;  /* 0x0000008a0a080210 */ /* 0x010fe60007f3e0ff */
[----:B------:R-:W-:Y:S01]  /*7b00*/  @!PT LDS RZ, [RZ] ;  /* 0x00000000fffff984 */ /* 0x000fe20000000800 */
[----:B------:R-:W-:Y:S01]  /*7b10*/  @!PT LDS RZ, [RZ] ;  /* 0x00000000fffff984 */ /* 0x000fe20000000800 */
[----:B------:R-:W-:Y:S01]  /*7b20*/  @!PT LDS RZ, [RZ] ;  /* 0x00000000fffff984 */ /* 0x000fe20000000800 */
[----:B------:R1:W-:Y:S01]  /*7b30*/  @P0 LDGSTS.E.BYPASS.LTC128B.128 [R209+0x2900], [R10.64], !P6 ;  /* 0x029000000ad10fae */ /* 0x0003e2000f101d48 */
[----:B------:R-:W-:Y:S02]  /*7b40*/  @P0 IADD3.X R9, R11, R130, RZ, P1, !PT ;  /* 0x000000820b090210 */ /* 0x000fe40000ffe4ff */
[-C--:B------:R-:W-:Y:S03]  /*7b50*/  @P0 IADD3 R6, P1, R8, R138.reuse, RZ ;  /* 0x0000008a08060210 */ /* 0x080fe60007f3e0ff */
[----:B------:R1:W-:Y:S02]  /*7b60*/  @P0 LDGSTS.E.BYPASS.LTC128B.128 [R209+0x3100], [R8.64], !P6 ;  /* 0x0310000008d10fae */ /* 0x0003e4000f101d48 */
[--C-:B------:R-:W-:Y:S01]  /*7b70*/  @P0 IMAD.X R7, R9, 0x1, R130.reuse, P1 ;  /* 0x0000000109070824 */ /* 0x100fe200008e0682 */
[-C--:B------:R-:W-:Y:S04]  /*7b80*/  @P0 IADD3 R4, P1, R6, R138.reuse, RZ ;  /* 0x0000008a06040210 */ /* 0x080fe80007f3e0ff */
[----:B------:R1:W-:Y:S01]  /*7b90*/  @P0 LDGSTS.E.BYPASS.LTC128B.128 [R209+0x3900], [R6.64], !P6 ;  /* 0x0390000006d10fae */ /* 0x0003e2000f101d48 */
[----:B------:R-:W-:Y:S01]  /*7ba0*/  @P0 IMAD.X R5, R7, 0x1, R130, P1 ;  /* 0x0000000107050824 */ /* 0x000fe200008e0682 */
[----:B------:R-:W-:Y:S04]  /*7bb0*/  @P0 IADD3 R12, P1, R4, R138, RZ ;  /* 0x0000008a040c0210 */ /* 0x000fe80007f3e0ff */
[----:B------:R1:W-:Y:S01]  /*7bc0*/  @P0 LDGSTS.E.BYPASS.LTC128B.128 [R209+0x4100], [R4.64], !P6 ;  /* 0x0410000004d10fae */ /* 0x0003e2000f101d48 */
[----:B------:R-:W-:Y:S05]  /*7bd0*/  @P0 IADD3.X R13, R5, R130, RZ, P1, !PT ;  /* 0x00000082050d0210 */ /* 0x000fea0000ffe4ff */
[----:B------:R1:W-:Y:S04]  /*7be0*/  @P0 LDGSTS.E.BYPASS.LTC128B.128 [R209+0x4900], [R12.64], !P6 ;  /* 0x049000000cd10fae */ /* 0x0003e8000f101d48 */
[----:B------:R-:W0:Y:S01]  /*7bf0*/  LDGDEPBAR ;  /* 0x00000000000079af */ /* 0x000e220000000000 */
[----:B------:R-:W-:-:S05]  /*7c00*/  @P0 BRA `(.L_x_271) ;  /* 0xffffb37000000947 */ /* 0x000fca000383ffff */
[----:B------:R-:W-:Y:S01]  /*7c10*/  WARPSYNC 0xffffffff ;  /* 0xffffffff00007948 */ /* 0x000fe20003800000 */
[----:B------:R-:W-:Y:S06]  /*7c20*/  BAR.SYNC.DEFER_BLOCKING 0x0 ;  /* 0x0000000000007b1d */ /* 0x000fec0000010000 */
.L_x_236:
[----:B------:R-:W-:Y:S01]  /*7c30*/  ISETP.GE.AND P0, PT, R143, 0x1, PT ;  /* 0x000000018f00780c */ /* 0x000fe20003f06270 */
[----:B------:R-:W-:Y:S01]  /*7c40*/  BSSY B0, `(.L_x_272) ;  /* 0x000001f000007945 */ /* 0x000fe20003800000 */
[----:B------:R-:W-:-:S11]  /*7c50*/  MOV R0, RZ ;  /* 0x000000ff00007202 */ /* 0x000fd60000000f00 */
[----:B------:R-:W-:Y:S05]  /*7c60*/  @!P0 BRA `(.L_x_273) ;  /* 0x000001c000008947 */ /* 0x000fea0003800000 */
[----:B------:R-:W-:Y:S01]  /*7c70*/  IABS R2, R129 ;  /* 0x0000008100027213 */ /* 0x000fe20000000000 */
[----:B-1----:R-:W-:Y:S01]  /*7c80*/  IMAD.MOV.U32 R4, RZ, RZ, RZ ;  /* 0x000000ffff047224 */ /* 0x002fe200078e00ff */
[----:B------:R-:W-:Y:S02]  /*7c90*/  IADD3 R6, R131, -0x1, R129 ;  /* 0xffffffff83067810 */ /* 0x000fe40007ffe081 */
[----:B------:R-:W1:Y:S02]  /*7ca0*/  I2F.RP R0, R2 ;  /* 0x0000000200007306 */ /* 0x000e640000209400 */
[----:B------:R-:W-:-:S06]  /*7cb0*/  IABS R8, R6 ;  /* 0x0000000600087213 */ /* 0x000fcc0000000000 */
[----:B-1----:R-:W1:Y:S02]  /*7cc0*/  MUFU.RCP R0, R0 ;  /* 0x0000000000007308 */ /* 0x002e640000001000 */
[----:B-1----:R-:W-:-:S06]  /*7cd0*/  IADD3 R0, R0, 0xffffffe, RZ ;  /* 0x0ffffffe00007810 */ /* 0x002fcc0007ffe0ff */
[----:B------:R-:W1:Y:S02]  /*7ce0*/  F2I.FTZ.U32.TRUNC.NTZ R5, R0 ;  /* 0x0000000000057305 */ /* 0x000e64000021f000 */
        /* <DEDUP_REMOVED lines=20> */
.L_x_273:
[----:B------:R-:W-:Y:S05]  /*7e30*/  BSYNC B0 ;  /* 0x0000000000007941 */ /* 0x000fea0003800000 */
.L_x_272:
[----:B------:R-:W2:Y:S01]  /*7e40*/  LDL R2, [R1+0x80] ;  /* 0x0000800001027983 */ /* 0x000ea20000100800 */
        /* <DEDUP_REMOVED lines=33> */
[----:B--2---:R-:W-:-:S04]  /*8060*/  IMAD R252, R2, R0, RZ ;  /* 0x0000000002fc7224 */ /* 0x004fc800078e02ff */
[--C-:B------:R-:W-:Y:S01]  /*8070*/  IMAD.IADD R2, R252, 0x1, R0.reuse ;  /* 0x00000001fc027824 */ /* 0x100fe200078e0200 */
[----:B------:R-:W-:-:S04]  /*8080*/  PRMT R0, RZ, 0x7610, R0 ;  /* 0x00007610ff007816 */ /* 0x000fc80000000000 */
[----:B------:R-:W-:Y:S02]  /*8090*/  IMNMX R228, R131, R2, PT ;  /* 0x0000000283e47217 */ /* 0x000fe40003800200 */
[----:B------:R-:W-:Y:S02]  /*80a0*/  CS2R R130, SRZ ;  /* 0x0000000000827805 */ /* 0x000fe4000001ff00 */
[----:B------:R-:W-:-:S13]  /*80b0*/  ISETP.GT.AND P0, PT, R228, R252, PT ;  /* 0x000000fce400720c */ /* 0x000fda0003f04270 */
[----:B------:R-:W-:Y:S05]  /*80c0*/  @!P0 BRA `(.L_x_274) ;  /* 0x0000c80000008947 */ /* 0x000fea0003800000 */
[----:B------:R-:W2:Y:S04]  /*80d0*/  LDL R3, [R1+0x48] ;  /* 0x0000480001037983 */ /* 0x000ea80000100800 */
[----:B-1----:R-:W3:Y:S04]  /*80e0*/  LDL R4, [R1+0x4c] ;  /* 0x00004c0001047983 */ /* 0x002ee80000100800 */
[----:B------:R-:W4:Y:S04]  /*80f0*/  LDL R10, [R1+0x2c] ;  /* 0x00002c00010a7983 */ /* 0x000f280000100800 */
[----:B------:R-:W4:Y:S04]  /*8100*/  LDL R6, [R1+0x30] ;  /* 0x0000300001067983 */ /* 0x000f280000100800 */
[----:B------:R-:W4:Y:S04]  /*8110*/  LDL R5, [R1+0x78] ;  /* 0x0000780001057983 */ /* 0x000f280000100800 */
[----:B------:R-:W4:Y:S01]  /*8120*/  LDL R9, [R1+0x50] ;  /* 0x0000500001097983 */ /* 0x000f220000100800 */
[----:B------:R-:W-:-:S04]  /*8130*/  ISETP.NE.U32.AND P0, PT, RZ, c[0x0][0x340], PT ;  /* 0x0000d000ff007a0c */ /* 0x000fc80003f05070 */
[----:B------:R-:W-:Y:S02]  /*8140*/  ISETP.NE.AND.EX P3, PT, RZ, c[0x0][0x344], PT, P0 ;  /* 0x0000d100ff007a0c */ /* 0x000fe40003f65300 */
[----:B------:R-:W-:-:S05]  /*8150*/  SHF.R.S32.HI R0, RZ, 0x1f, R144 ;  /* 0x0000001fff007819 */ /* 0x000fca0000011490 */
[----:B------:R-:W-:-:S04]  /*8160*/  IMAD R0, R0, c[0x0][0x178], RZ ;  /* 0x00005e0000007a24 */ /* 0x000fc800078e02ff */
[----:B------:R-:W-:Y:S02]  /*8170*/  IMAD R0, R144, c[0x0][0x17c], R0 ;  /* 0x00005f0090007a24 */ /* 0x000fe400078e0200 */
[----:B--2---:R-:W-:-:S04]  /*8180*/  @P3 IADD3 R2, P0, R3, c[0x0][0x340], RZ ;  /* 0x0000d00003023a10 */ /* 0x004fc80007f1e0ff */
[----:B---3--:R-:W-:-:S05]  /*8190*/  @P3 IADD3.X R3, R4, c[0x0][0x344], RZ, P0, !PT ;  /* 0x0000d10004033a10 */ /* 0x008fca00007fe4ff */
[----:B------:R1:W5:Y:S01]  /*81a0*/  @P3 LDG.E R8, [R2.64] ;  /* 0x0000000802083981 */ /* 0x000362000c1e1900 */
[----:B------:R-:W-:-:S05]  /*81b0*/  IMAD.MOV.U32 R4, RZ, RZ, c[0x0][0x2c4] ;  /* 0x0000b100ff047624 */ /* 0x000fca00078e00ff */
[----:B------:R-:W-:Y:S02]  /*81c0*/  ISETP.NE.AND P1, PT, R4, 0x1, PT ;  /* 0x000000010400780c */ /* 0x000fe40003f25270 */
[----:B------:R-:W-:Y:S02]  /*81d0*/  ISETP.NE.U32.AND P0, PT, RZ, c[0x0][0x348], PT ;  /* 0x0000d200ff007a0c */ /* 0x000fe40003f05070 */
[----:B----4-:R-:W-:Y:S02]  /*81e0*/  LEA R4, R10, R251, 0x7 ;  /* 0x000000fb0a047211 */ /* 0x010fe400078e38ff */
[----:B------:R-:W-:Y:S02]  /*81f0*/  LOP3.LUT R48, R6, 0xffff, RZ, 0xc0, !PT ;  /* 0x0000ffff06307812 */ /* 0x000fe400078ec0ff */
[----:B------:R-:W-:Y:S01]  /*8200*/  ISETP.NE.AND.EX P0, PT, RZ, c[0x0][0x34c], PT, P0 ;  /* 0x0000d300ff007a0c */ /* 0x000fe20003f05300 */
[----:B------:R-:W2:Y:S03]  /*8210*/  S2R R12, SR_TID.X ;  /* 0x00000000000c7919 */ /* 0x000ea60000002100 */
[----:B------:R-:W-:Y:S01]  /*8220*/  SEL R6, R5, RZ, !P0 ;  /* 0x000000ff05067207 */ /* 0x000fe20004000000 */
[----:B-1----:R-:W-:-:S04]  /*8230*/  IMAD.WIDE.U32 R2, R144, c[0x0][0x178], RZ ;  /* 0x00005e0090027a25 */ /* 0x002fc800078e00ff */
[----:B------:R-:W-:Y:S02]  /*8240*/  IMAD.IADD R3, R3, 0x1, R0 ;  /* 0x0000000103037824 */ /* 0x000fe400078e0200 */
[----:B------:R-:W-:Y:S01]  /*8250*/  @P1 IMAD.HI.U32 R7, R4, c[0x0][0x2c8], RZ ;  /* 0x0000b20004071a27 */ /* 0x000fe200078e00ff */
[----:B------:R-:W-:-:S03]  /*8260*/  SEL R5, R9, RZ, !P0 ;  /* 0x000000ff09057207 */ /* 0x000fc60004000000 */
[----:B------:R-:W-:-:S04]  /*8270*/  IMAD.WIDE.U32 R2, R48, c[0x0][0x1b8], R2 ;  /* 0x00006e0030027a25 */ /* 0x000fc800078e0002 */
[----:B------:R-:W-:Y:S01]  /*8280*/  IMAD.MOV.U32 R0, RZ, RZ, R4 ;  /* 0x000000ffff007224 */ /* 0x000fe200078e0004 */
[----:B------:R-:W-:Y:S01]  /*8290*/  @P1 SHF.R.U32.HI R0, RZ, c[0x0][0x2cc], R7 ;  /* 0x0000b300ff001a19 */ /* 0x000fe20000011607 */
[----:B------:R-:W-:Y:S02]  /*82a0*/  IMAD R3, R48, c[0x0][0x1bc], R3 ;  /* 0x00006f0030037a24 */ /* 0x000fe400078e0203 */
[----:B------:R-:W-:Y:S01]  /*82b0*/  IMAD R6, R6, c[0x0][0x1c0], RZ ;  /* 0x0000700006067a24 */ /* 0x000fe200078e02ff */
[----:B------:R-:W-:Y:S01]  /*82c0*/  SHF.R.S32.HI R7, RZ, 0x1f, R0 ;  /* 0x0000001fff077819 */ /* 0x000fe20000011400 */
[----:B------:R-:W-:-:S04]  /*82d0*/  IMAD.WIDE.U32 R2, R5, c[0x0][0x1c0], R2 ;  /* 0x0000700005027a25 */ /* 0x000fc800078e0002 */
[----:B------:R-:W-:Y:S02]  /*82e0*/  IMAD R6, R5, c[0x0][0x1c4], R6 ;  /* 0x0000710005067a24 */ /* 0x000fe400078e0206 */
[----:B------:R-:W-:-:S04]  /*82f0*/  IMAD.MOV R5, RZ, RZ, -R0 ;  /* 0x000000ffff057224 */ /* 0x000fc800078e0a00 */
[----:B------:R-:W-:Y:S01]  /*8300*/  IMAD R4, R5, c[0x0][0x2c4], R4 ;  /* 0x0000b10005047a24 */ /* 0x000fe200078e0204 */
[----:B------:R-:W-:Y:S01]  /*8310*/  IADD3 R3, R3, R6, RZ ;  /* 0x0000000603037210 */ /* 0x000fe20007ffe0ff */
[----:B------:R-:W-:-:S04]  /*8320*/  IMAD R5, R7, c[0x0][0x1b0], RZ ;  /* 0x00006c0007057a24 */ /* 0x000fc800078e02ff */
[C---:B------:R-:W-:Y:S01]  /*8330*/  IMAD R6, R0.reuse, c[0x0][0x1b4], R5 ;  /* 0x00006d0000067a24 */ /* 0x040fe200078e0205 */
[----:B------:R-:W-:Y:S01]  /*8340*/  SHF.R.S32.HI R5, RZ, 0x1f, R4 ;  /* 0x0000001fff057819 */ /* 0x000fe20000011404 */
[----:B------:R-:W-:Y:S01]  /*8350*/  IMAD.WIDE.U32 R2, R0, c[0x0][0x1b0], R2 ;  /* 0x00006c0000027a25 */ /* 0x000fe200078e0002 */
[----:B--2---:R-:W-:-:S03]  /*8360*/  SHF.R.S32.HI R11, RZ, 0x1f, R12 ;  /* 0x0000001fff0b7819 */ /* 0x004fc6000001140c */
[----:B------:R-:W-:Y:S02]  /*8370*/  IMAD R0, R5, c[0x0][0x1a8], RZ ;  /* 0x00006a0005007a24 */ /* 0x000fe400078e02ff */
[----:B------:R-:W-:Y:S01]  /*8380*/  IMAD.IADD R3, R3, 0x1, R6 ;  /* 0x0000000103037824 */ /* 0x000fe200078e0206 */
[----:B------:R-:W-:Y:S01]  /*8390*/  LEA.HI R11, R11, R12, RZ, 0x3 ;  /* 0x0000000c0b0b7211 */ /* 0x000fe200078f18ff */
[C---:B------:R-:W-:Y:S02]  /*83a0*/  IMAD R0, R4.reuse, c[0x0][0x1ac], R0 ;  /* 0x00006b0004007a24 */ /* 0x040fe400078e0200 */
[----:B------:R-:W-:Y:S01]  /*83b0*/  IMAD.WIDE.U32 R2, R4, c[0x0][0x1a8], R2 ;  /* 0x00006a0004027a25 */ /* 0x000fe200078e0002 */
[----:B------:R-:W-:-:S04]  /*83c0*/  SHF.R.S32.HI R11, RZ, 0x3, R11 ;  /* 0x00000003ff0b7819 */ /* 0x000fc8000001140b */
[----:B------:R-:W-:Y:S02]  /*83d0*/  IADD3 R0, R3, R0, RZ ;  /* 0x0000000003007210 */ /* 0x000fe40007ffe0ff */
[----:B------:R-:W-:Y:S01]  /*83e0*/  LEA R6, P0, R2, c[0x0][0x160], 0x1 ;  /* 0x0000580002067a11 */ /* 0x000fe200078008ff */
[----:B------:R-:W-:Y:S01]  /*83f0*/  IMAD R4, R10, 0x80, R11 ;  /* 0x000000800a047824 */ /* 0x000fe200078e020b */
[----:B------:R-:W-:Y:S02]  /*8400*/  ISETP.GE.AND P2, PT, R244, c[0x0][0x198], PT ;  /* 0x00006600f4007a0c */ /* 0x000fe40003f46270 */
[----:B------:R-:W-:Y:S02]  /*8410*/  LEA.HI.X R5, R2, c[0x0][0x164], R0, 0x1, P0 ;  /* 0x0000590002057a11 */ /* 0x000fe400000f0c00 */
[----:B------:R-:W-:Y:S02]  /*8420*/  IADD3 R161, R228, -0x1, RZ ;  /* 0xffffffffe4a17810 */ /* 0x000fe40007ffe0ff */
[----:B------:R-:W-:Y:S01]  /*8430*/  @!P3 MOV R8, R9 ;  /* 0x000000090008b202 */ /* 0x000fe20000000f00 */
[----:B------:R-:W-:Y:S05]  /*8440*/  BRA.DIV ~URZ, `(.L_x_275) ;  /* 0x000105127f007947 */ /* 0x000fea000b800000 */
[----:B------:R1:W2:Y:S02]  /*8450*/  SHFL.IDX PT, R7, R5, RZ, 0x181f ;  /* 0x00181fff05077589 */ /* 0x0002a400000e0000 */
.L_x_415:
[----:B------:R-:W-:Y:S05]  /*8460*/  BRA.DIV ~URZ, `(.L_x_276) ;  /* 0x000105627f007947 */ /* 0x000fea000b800000 */
[----:B------:R3:W4:Y:S02]  /*8470*/  SHFL.IDX PT, R2, R6, RZ, 0x181f ;  /* 0x00181fff06027589 */ /* 0x00072400000e0000 */
.L_x_416:
[----:B------:R-:W-:Y:S01]  /*8480*/  IMAD R0, R147, c[0x0][0x2c4], RZ ;  /* 0x0000b10093007a24 */ /* 0x000fe200078e02ff */
[----:B------:R-:W-:Y:S04]  /*8490*/  BSSY B0, `(.L_x_277) ;  /* 0x0000009000007945 */ /* 0x000fe80003800000 */
[----:B------:R-:W-:-:S13]  /*84a0*/  ISETP.GE.AND P0, PT, R4, R0, PT ;  /* 0x000000000400720c */ /* 0x000fda0003f06270 */
[----:B------:R-:W-:Y:S05]  /*84b0*/  @P0 BRA `(.L_x_278) ;  /* 0x0000006000000947 */ /* 0x000fea0003800000 */
[----:B----4-:R-:W-:-:S04]  /*84c0*/  LEA R2, P0, R244, R2, 0x1 ;  /* 0x00000002f4027211 */ /* 0x010fc800078008ff */
[----:B--2---:R-:W-:-:S05]  /*84d0*/  LEA.HI.X R3, R244, R7, R245, 0x1, P0 ;  /* 0x00000007f4037211 */ /* 0x004fca00000f0cf5 */
[----:B------:R-:W-:Y:S01]  /*84e0*/  @!PT LDS RZ, [RZ] ;  /* 0x00000000fffff984 */ /* 0x000fe20000000800 */
[----:B------:R-:W-:Y:S01]  /*84f0*/  @!PT LDS RZ, [RZ] ;  /* 0x00000000fffff984 */ /* 0x000fe20000000800 */
[----:B------:R-:W-:Y:S01]  /*8500*/  @!PT LDS RZ, [RZ] ;  /* 0x00000000fffff984 */ /* 0x000fe20000000800 */
[----:B------:R2:W-:Y:S04]  /*8510*/  LDGSTS.E.BYPASS.LTC128B.128 [R209+0x5100], [R2.64], !P2 ;  /* 0x0510000002d17fae */ /* 0x0005e8000d101d48 */
.L_x_278:
[----:B------:R-:W-:Y:S05]  /*8520*/  BSYNC B0 ;  /* 0x0000000000007941 */ /* 0x000fea0003800000 */
.L_x_277:
[----:B------:R-:W-:Y:S05]  /*8530*/  BRA.DIV ~URZ, `(.L_x_279) ;  /* 0x000105027f007947 */ /* 0x000fea000b800000 */
[----:B--2---:R2:W1:Y:S04]  /*8540*/  SHFL.IDX PT, R7, R5, 0x1, 0x181f ;  /* 0x00381f0005077f89 */ /* 0x00446800000e0000 */
[----:B----4-:R2:W4:Y:S02]  /*8550*/  SHFL.IDX PT, R2, R6, 0x1, 0x181f ;  /* 0x00381f0006027f89 */ /* 0x01052400000e0000 */
.L_x_417:
[----:B------:R-:W-:Y:S01]  /*8560*/  IADD3 R3, R4, 0x10, RZ ;  /* 0x0000001004037810 */ /* 0x000fe20007ffe0ff */
[----:B------:R-:W-:Y:S03]  /*8570*/  BSSY B0, `(.L_x_280) ;  /* 0x0000009000007945 */ /* 0x000fe60003800000 */
[----:B------:R-:W-:-:S13]  /*8580*/  ISETP.GE.AND P0, PT, R3, R0, PT ;  /* 0x000000000300720c */ /* 0x000fda0003f06270 */
[----:B------:R-:W-:Y:S05]  /*8590*/  @P0 BRA `(.L_x_281) ;  /* 0x0000006000000947 */ /* 0x000fea0003800000 */
[----:B----4-:R-:W-:-:S04]  /*85a0*/  LEA R2, P0, R244, R2, 0x1 ;  /* 0x00000002f4027211 */ /* 0x010fc800078008ff */
[----:B-1----:R-:W-:-:S05]  /*85b0*/  LEA.HI.X R3, R244, R7, R245, 0x1, P0 ;  /* 0x00000007f4037211 */ /* 0x002fca00000f0cf5 */
[----:B------:R-:W-:Y:S01]  /*85c0*/  @!PT LDS RZ, [RZ] ;  /* 0x00000000fffff984 */ /* 0x000fe20000000800 */
[----:B------:R-:W-:Y:S01]  /*85d0*/  @!PT LDS RZ, [RZ] ;  /* 0x00000000fffff984 */ /* 0x000fe20000000800 */
[----:B------:R-:W-:Y:S01]  /*85e0*/  @!PT LDS RZ, [RZ] ;  /* 0x00000000fffff984 */ /* 0x000fe20000000800 */
[----:B------:R1:W-:Y:S04]  /*85f0*/  LDGSTS.E.BYPASS.LTC128B.128 [R209+0x5900], [R2.64], !P2 ;  /* 0x0590000002d17fae */ /* 0x0003e8000d101d48 */
.L_x_281:
[----:B------:R-:W-:Y:S05]  /*8600*/  BSYNC B0 ;  /* 0x0000000000007941 */ /* 0x000fea0003800000 */
.L_x_280:
[----:B------:R-:W-:Y:S05]  /*8610*/  BRA.DIV ~URZ, `(.L_x_282) ;  /* 0x000104f27f007947 */ /* 0x000fea000b800000 */
[----:B-1----:R1:W2:Y:S02]  /*8620*/  SHFL.IDX PT, R7, R5, 0x2, 0x181f ;  /* 0x00581f0005077f89 */ /* 0x0022a400000e0000 */
.L_x_418:
[----:B------:R-:W-:Y:S05]  /*8630*/  BRA.DIV ~URZ, `(.L_x_283) ;  /* 0x000105427f007947 */ /* 0x000fea000b800000 */
[----:B----4-:R4:W1:Y:S02]  /*8640*/  SHFL.IDX PT, R2, R6, 0x2, 0x181f ;  /* 0x00581f0006027f89 */ /* 0x01086400000e0000 */
.L_x_419:
[----:B------:R-:W-:Y:S01]  /*8650*/  IADD3 R3, R4, 0x20, RZ ;  /* 0x0000002004037810 */ /* 0x000fe20007ffe0ff */
[----:B------:R-:W-:Y:S03]  /*8660*/  BSSY B0, `(.L_x_284) ;  /* 0x0000009000007945 */ /* 0x000fe60003800000 */
[----:B------:R-:W-:-:S13]  /*8670*/  ISETP.GE.AND P0, PT, R3, R0, PT ;  /* 0x000000000300720c */ /* 0x000fda0003f06270 */
[----:B------:R-:W-:Y:S05]  /*8680*/  @P0 BRA `(.L_x_285) ;  /* 0x0000006000000947 */ /* 0x000fea0003800000 */
[----:B-1----:R-:W-:-:S04]  /*8690*/  LEA R2, P0, R244, R2, 0x1 ;  /* 0x00000002f4027211 */ /* 0x002fc800078008ff */
[----:B--2---:R-:W-:-:S05]  /*86a0*/  LEA.HI.X R3, R244, R7, R245, 0x1, P0 ;  /* 0x00000007f4037211 */ /* 0x004fca00000f0cf5 */
[----:B------:R-:W-:Y:S01]  /*86b0*/  @!PT LDS RZ, [RZ] ;  /* 0x00000000fffff984 */ /* 0x000fe20000000800 */
[----:B------:R-:W-:Y:S01]  /*86c0*/  @!PT LDS RZ, [RZ] ;  /* 0x00000000fffff984 */ /* 0x000fe20000000800 */
[----:B------:R-:W-:Y:S01]  /*86d0*/  @!PT LDS RZ, [RZ] ;  /* 0x00000000fffff984 */ /* 0x000fe20000000800 */
[----:B------:R1:W-:Y:S04]  /*86e0*/  LDGSTS.E.BYPASS.LTC128B.128 [R209+0x6100], [R2.64], !P2 ;  /* 0x0610000002d17fae */ /* 0x0003e8000d101d48 */
.L_x_285:
[----:B------:R-:W-:Y:S05]  /*86f0*/  BSYNC B0 ;  /* 0x0000000000007941 */ /* 0x000fea0003800000 */
.L_x_284:
[----:B------:R-:W-:Y:S05]  /*8700*/  BRA.DIV ~URZ, `(.L_x_286) ;  /* 0x000104e27f007947 */ /* 0x000fea000b800000 */
[----:B--2---:R2:W3:Y:S04]  /*8710*/  SHFL.IDX PT, R7, R5, 0x3, 0x181f ;  /* 0x00781f0005077f89 */ /* 0x0044e800000e0000 */
[----:B-1----:R2:W1:Y:S02]  /*8720*/  SHFL.IDX PT, R2, R6, 0x3, 0x181f ;  /* 0x00781f0006027f89 */ /* 0x00246400000e0000 */
.L_x_420:
[----:B------:R-:W-:Y:S01]  /*8730*/  IADD3 R3, R4, 0x30, RZ ;  /* 0x0000003004037810 */ /* 0x000fe20007ffe0ff */
[----:B------:R-:W-:Y:S03]  /*8740*/  BSSY B0, `(.L_x_287) ;  /* 0x0000009000007945 */ /* 0x000fe60003800000 */
[----:B------:R-:W-:-:S13]  /*8750*/  ISETP.GE.AND P0, PT, R3, R0, PT ;  /* 0x000000000300720c */ /* 0x000fda0003f06270 */
[----:B------:R-:W-:Y:S05]  /*8760*/  @P0 BRA `(.L_x_288) ;  /* 0x0000006000000947 */ /* 0x000fea0003800000 */
[----:B-1----:R-:W-:-:S04]  /*8770*/  LEA R2, P0, R244, R2, 0x1 ;  /* 0x00000002f4027211 */ /* 0x002fc800078008ff */
[----:B---3--:R-:W-:-:S05]  /*8780*/  LEA.HI.X R3, R244, R7, R245, 0x1, P0 ;  /* 0x00000007f4037211 */ /* 0x008fca00000f0cf5 */
[----:B------:R-:W-:Y:S01]  /*8790*/  @!PT LDS RZ, [RZ] ;  /* 0x00000000fffff984 */ /* 0x000fe20000000800 */
[----:B------:R-:W-:Y:S01]  /*87a0*/  @!PT LDS RZ, [RZ] ;  /* 0x00000000fffff984 */ /* 0x000fe20000000800 */
[----:B------:R-:W-:Y:S01]  /*87b0*/  @!PT LDS RZ, [RZ] ;  /* 0x00000000fffff984 */ /* 0x000fe20000000800 */
[----:B------:R1:W-:Y:S04]  /*87c0*/  LDGSTS.E.BYPASS.LTC128B.128 [R209+0x6900], [R2.64], !P2 ;  /* 0x0690000002d17fae */ /* 0x0003e8000d101d48 */
.L_x_288:
[----:B------:R-:W-:Y:S05]  /*87d0*/  BSYNC B0 ;  /* 0x0000000000007941 */ /* 0x000fea0003800000 */
.L_x_287:
[----:B------:R-:W-:Y:S05]  /*87e0*/  BRA.DIV ~URZ, `(.L_x_289) ;  /* 0x000104d27f007947 */ /* 0x000fea000b800000 */
[----:B---3--:R3:W2:Y:S02]  /*87f0*/  SHFL.IDX PT, R7, R5, 0x4, 0x181f ;  /* 0x00981f0005077f89 */ /* 0x0086a400000e0000 */
.L_x_421:
[----:B------:R-:W-:Y:S05]  /*8800*/  BRA.DIV ~URZ, `(.L_x_290) ;  /* 0x000105227f007947 */ /* 0x000fea000b800000 */
[----:B-1----:R1:W3:Y:S02]  /*8810*/  SHFL.IDX PT, R2, R6, 0x4, 0x181f ;  /* 0x00981f0006027f89 */ /* 0x0022e400000e0000 */
.L_x_422:
[----:B------:R-:W-:Y:S01]  /*8820*/  IADD3 R3, R4, 0x40, RZ ;  /* 0x0000004004037810 */ /* 0x000fe20007ffe0ff */
[----:B------:R-:W-:Y:S03]  /*8830*/  BSSY B0, `(.L_x_291) ;  /* 0x0000009000007945 */ /* 0x000fe60003800000 */
[----:B------:R-:W-:-:S13]  /*8840*/  ISETP.GE.AND P0, PT, R3, R0, PT ;  /* 0x000000000300720c */ /* 0x000fda0003f06270 */
[----:B------:R-:W-:Y:S05]  /*8850*/  @P0 BRA `(.L_x_292) ;  /* 0x0000006000000947 */ /* 0x000fea0003800000 */
[----:B---3--:R-:W-:-:S04]  /*8860*/  LEA R2, P0, R244, R2, 0x1 ;  /* 0x00000002f4027211 */ /* 0x008fc800078008ff */
[----:B--2---:R-:W-:-:S05]  /*8870*/  LEA.HI.X R3, R244, R7, R245, 0x1, P0 ;  /* 0x00000007f4037211 */ /* 0x004fca00000f0cf5 */
[----:B------:R-:W-:Y:S01]  /*8880*/  @!PT LDS RZ, [RZ] ;  /* 0x00000000fffff984 */ /* 0x000fe20000000800 */
[----:B------:R-:W-:Y:S01]  /*8890*/  @!PT LDS RZ, [RZ] ;  /* 0x00000000fffff984 */ /* 0x000fe20000000800 */
[----:B------:R-:W-:Y:S01]  /*88a0*/  @!PT LDS RZ, [RZ] ;  /* 0x00000000fffff984 */ /* 0x000fe20000000800 */
[----:B------:R2:W-:Y:S04]  /*88b0*/  LDGSTS.E.BYPASS.LTC128B.128 [R209+0x7100], [R2.64], !P2 ;  /* 0x0710000002d17fae */ /* 0x0005e8000d101d48 */
.L_x_292:
[----:B------:R-:W-:Y:S05]  /*88c0*/  BSYNC B0 ;  /* 0x0000000000007941 */ /* 0x000fea0003800000 */
.L_x_291:
[----:B------:R-:W-:Y:S05]  /*88d0*/  BRA.DIV ~URZ, `(.L_x_293) ;  /* 0x000104c27f007947 */ /* 0x000fea000b800000 */
[----:B--2---:R2:W1:Y:S04]  /*88e0*/  SHFL.IDX PT, R7, R5, 0x5, 0x181f ;  /* 0x00b81f0005077f89 */ /* 0x00446800000e0000 */
[----:B---3--:R2:W3:Y:S02]  /*88f0*/  SHFL.IDX PT, R2, R6, 0x5, 0x181f ;  /* 0x00b81f0006027f89 */ /* 0x0084e400000e0000 */
.L_x_423:
[----:B------:R-:W-:Y:S01]  /*8900*/  IADD3 R3, R4, 0x50, RZ ;  /* 0x0000005004037810 */ /* 0x000fe20007ffe0ff */
[----:B------:R-:W-:Y:S03]  /*8910*/  BSSY B0, `(.L_x_294) ;  /* 0x0000009000007945 */ /* 0x000fe60003800000 */
[----:B------:R-:W-:-:S13]  /*8920*/  ISETP.GE.AND P0, PT, R3, R0, PT ;  /* 0x000000000300720c */ /* 0x000fda0003f06270 */
[----:B------:R-:W-:Y:S05]  /*8930*/  @P0 BRA `(.L_x_295) ;  /* 0x0000006000000947 */ /* 0x000fea0003800000 */
[----:B---3--:R-:W-:-:S04]  /*8940*/  LEA R2, P0, R244, R2, 0x1 ;  /* 0x00000002f4027211 */ /* 0x008fc800078008ff */
[----:B-1----:R-:W-:-:S05]  /*8950*/  LEA.HI.X R3, R244, R7, R245, 0x1, P0 ;  /* 0x00000007f4037211 */ /* 0x002fca00000f0cf5 */
[----:B------:R-:W-:Y:S01]  /*8960*/  @!PT LDS RZ, [RZ] ;  /* 0x00000000fffff984 */ /* 0x000fe20000000800 */
[----:B------:R-:W-:Y:S01]  /*8970*/  @!PT LDS RZ, [RZ] ;  /* 0x00000000fffff984 */ /* 0x000fe20000000800 */
[----:B------:R-:W-:Y:S01]  /*8980*/  @!PT LDS RZ, [RZ] ;  /* 0x00000000fffff984 */ /* 0x000fe20000000800 */
[----:B------:R1:W-:Y:S04]  /*8990*/  LDGSTS.E.BYPASS.LTC128B.128 [R209+0x7900], [R2.64], !P2 ;  /* 0x0790000002d17fae */ /* 0x0003e8000d101d48 */
.L_x_295:
[----:B------:R-:W-:Y:S05]  /*89a0*/  BSYNC B0 ;  /* 0x0000000000007941 */ /* 0x000fea0003800000 */
.L_x_294:
[----:B------:R-:W-:Y:S05]  /*89b0*/  BRA.DIV ~URZ, `(.L_x_296) ;  /* 0x000104b27f007947 */ /* 0x000fea000b800000 */
[----:B-1----:R1:W2:Y:S02]  /*89c0*/  SHFL.IDX PT, R7, R5, 0x6, 0x181f ;  /* 0x00d81f0005077f89 */ /* 0x0022a400000e0000 */
.L_x_424:
[----:B------:R-:W-:Y:S05]  /*89d0*/  BRA.DIV ~URZ, `(.L_x_297) ;  /* 0x000105027f007947 */ /* 0x000fea000b800000 */
[----:B---3--:R3:W1:Y:S02]  /*89e0*/  SHFL.IDX PT, R2, R6, 0x6, 0x181f ;  /* 0x00d81f0006027f89 */ /* 0x00866400000e0000 */
.L_x_425:
        /* <DEDUP_REMOVED lines=10> */
.L_x_299:
[----:B------:R-:W-:Y:S05]  /*8a90*/  BSYNC B0 ;  /* 0x0000000000007941 */ /* 0x000fea0003800000 */
.L_x_298:
[----:B------:R-:W-:Y:S05]  /*8aa0*/  BRA.DIV ~URZ, `(.L_x_300) ;  /* 0x000104a27f007947 */ /* 0x000fea000b800000 */
[----:B-12---:R-:W1:Y:S04]  /*8ab0*/  SHFL.IDX PT, R5, R5, 0x7, 0x181f ;  /* 0x00f81f0005057f89 */ /* 0x006e6800000e0000 */
[----:B------:R2:W3:Y:S02]  /*8ac0*/  SHFL.IDX PT, R3, R6, 0x7, 0x181f ;  /* 0x00f81f0006037f89 */ /* 0x0004e400000e0000 */
.L_x_426:
[----:B------:R-:W-:Y:S01]  /*8ad0*/  IADD3 R2, R4, 0x70, RZ ;  /* 0x0000007004027810 */ /* 0x000fe20007ffe0ff */
[----:B-----5:R-:W-:-:S03]  /*8ae0*/  IMAD.WIDE.U32 R168, R8, c[0x0][0x2b0], RZ ;  /* 0x0000ac0008a87a25 */ /* 0x020fc600078e00ff */
[----:B------:R-:W-:Y:S02]  /*8af0*/  ISETP.GE.AND P0, PT, R2, R0, PT ;  /* 0x000000000200720c */ /* 0x000fe40003f06270 */
[----:B------:R2:W-:Y:S11]  /*8b00*/  STL.64 [R1+0x18], R168 ;  /* 0x000018a801007387 */ /* 0x0005f60000100a00 */
[----:B---3--:R-:W-:-:S04]  /*8b10*/  @!P0 LEA R2, P1, R244, R3, 0x1 ;  /* 0x00000003f4028211 */ /* 0x008fc800078208ff */
[----:B-1----:R-:W-:-:S05]  /*8b20*/  @!P0 LEA.HI.X R3, R244, R5, R245, 0x1, P1 ;  /* 0x00000005f4038211 */ /* 0x002fca00008f0cf5 */
[----:B------:R-:W-:Y:S01]  /*8b30*/  @!PT LDS RZ, [RZ] ;  /* 0x00000000fffff984 */ /* 0x000fe20000000800 */
[----:B------:R-:W-:Y:S01]  /*8b40*/  @!PT LDS RZ, [RZ] ;  /* 0x00000000fffff984 */ /* 0x000fe20000000800 */
[----:B------:R-:W-:Y:S01]  /*8b50*/  @!PT LDS RZ, [RZ] ;  /* 0x00000000fffff984 */ /* 0x000fe20000000800 */
[----:B------:R1:W-:Y:S04]  /*8b60*/  @!P0 LDGSTS.E.BYPASS.LTC128B.128 [R209+0x8900], [R2.64], !P2 ;  /* 0x0890000002d18fae */ /* 0x0003e8000d101d48 */
[----:B------:R-:W0:Y:S01]  /*8b70*/  LDGDEPBAR ;  /* 0x00000000000079af */ /* 0x000e220000000000 */
[----:B------:R-:W-:Y:S01]  /*8b80*/  WARPSYNC 0xffffffff ;  /* 0xffffffff00007948 */ /* 0x000fe20003800000 */
[----:B-1----:R-:W-:-:S05]  /*8b90*/  SHF.R.S32.HI R2, RZ, 0x1f, R8 ;  /* 0x0000001fff027819 */ /* 0x002fca0000011408 */
[----:B------:R-:W-:-:S04]  /*8ba0*/  IMAD R2, R2, c[0x0][0x2b0], RZ ;  /* 0x0000ac0002027a24 */ /* 0x000fc800078e02ff */
[----:B------:R-:W-:-:S04]  /*8bb0*/  IMAD R2, R8, c[0x0][0x2b4], R2 ;  /* 0x0000ad0008027a24 */ /* 0x000fc800078e0202 */
[----:B------:R-:W-:-:S05]  /*8bc0*/  IMAD.IADD R166, R169, 0x1, R2 ;  /* 0x00000001a9a67824 */ /* 0x000fca00078e0202 */
[----:B------:R2:W-:Y:S02]  /*8bd0*/  STL [R1+0x20], R166 ;  /* 0x000020a601007387 */ /* 0x0005e40000100800 */
[----:B------:R-:W3:Y:S01]  /*8be0*/  LDL R167, [R1+0x24] ;  /* 0x0000240001a77983 */ /* 0x000ee20000100800 */
[----:B------:R-:W-:Y:S02]  /*8bf0*/  IMAD.MOV.U32 R159, RZ, RZ, 0x50 ;  /* 0x00000050ff9f7424 */ /* 0x000fe400078e00ff */
[----:B------:R-:W-:Y:S02]  /*8c00*/  IMAD.MOV.U32 R162, RZ, RZ, c[0x0][0x2b8] ;  /* 0x0000ae00ffa27624 */ /* 0x000fe400078e00ff */
[----:B------:R-:W-:Y:S02]  /*8c10*/  IMAD R159, R228, R159, -0x50 ;  /* 0xffffffb0e49f7424 */ /* 0x000fe400078e029f */
[----:B------:R-:W-:Y:S01]  /*8c20*/  IMAD.MOV.U32 R235, RZ, RZ, RZ ;  /* 0x000000ffffeb7224 */ /* 0x000fe200078e00ff */
[----:B------:R-:W-:Y:S01]  /*8c30*/  BAR.SYNC.DEFER_BLOCKING 0x0 ;  /* 0x0000000000007b1d */ /* 0x000fe20000010000 */
[----:B------:R-:W-:Y:S01]  /*8c40*/  ISETP.NE.AND P1, PT, R162, 0x1, PT ;  /* 0x00000001a200780c */ /* 0x000fe20003f25270 */
[----:B------:R-:W-:-:S05]  /*8c50*/  IMAD.IADD R3, R251, 0x1, R159 ;  /* 0x00000001fb037824 */ /* 0x000fca00078e029f */
[----:B------:R-:W-:-:S04]  /*8c60*/  ISETP.GE.AND P0, PT, R3, R143, PT ;  /* 0x0000008f0300720c */ /* 0x000fc80003f06270 */
[----:B------:R-:W-:Y:S01]  /*8c70*/  ISETP.GT.OR P0, PT, R251, 0x4f, P0 ;  /* 0x0000004ffb00780c */ /* 0x000fe20000704670 */
[----:B---3--:R-:W-:-:S04]  /*8c80*/  IMAD.IADD R3, R3, 0x1, R167 ;  /* 0x0000000103037824 */ /* 0x008fc800078e02a7 */
[----:B------:R-:W-:-:S04]  /*8c90*/  @P1 IMAD.HI.U32 R4, R3, c[0x0][0x2bc], RZ ;  /* 0x0000af0003041a27 */ /* 0x000fc800078e00ff */
[----:B------:R-:W-:Y:S01]  /*8ca0*/  IMAD.MOV.U32 R2, RZ, RZ, R3 ;  /* 0x000000ffff027224 */ /* 0x000fe200078e0003 */
[----:B------:R-:W-:-:S04]  /*8cb0*/  @P1 SHF.R.U32.HI R2, RZ, c[0x0][0x2c0], R4 ;  /* 0x0000b000ff021a19 */ /* 0x000fc80000011604 */
[----:B------:R-:W-:-:S04]  /*8cc0*/  @!P0 IADD3 R5, P1, R2, R168, RZ ;  /* 0x000000a802058210 */ /* 0x000fc80007f3e0ff */
[----:B--2-4-:R-:W-:Y:S02]  /*8cd0*/  @!P0 LEA.HI.X.SX32 R6, R2, R166, 0x1, P1 ;  /* 0x000000a602068211 */ /* 0x014fe400008f0eff */
[----:B------:R-:W-:-:S04]  /*8ce0*/  @!P0 LEA R4, P1, R5, c[0x0][0x2a0], 0x2 ;  /* 0x0000a80005048a11 */ /* 0x000fc800078210ff */
[----:B------:R-:W-:-:S05]  /*8cf0*/  @!P0 LEA.HI.X R5, R5, c[0x0][0x2a4], R6, 0x2, P1 ;  /* 0x0000a90005058a11 */ /* 0x000fca00008f1406 */
[----:B------:R1:W2:Y:S01]  /*8d00*/  @!P0 LDG.E R235, [R4.64] ;  /* 0x0000000804eb8981 */ /* 0x0002a2000c1e1900 */
[----:B------:R-:W-:Y:S01]  /*8d10*/  IMAD.MOV R2, RZ, RZ, -R2 ;  /* 0x000000ffff027224 */ /* 0x000fe200078e0a02 */
[----:B------:R-:W-:Y:S01]  /*8d20*/  BSSY B0, `(.L_x_301) ;  /* 0x000003d000007945 */ /* 0x000fe20003800000 */
[----:B------:R-:W-:Y:S01]  /*8d30*/  IMAD.WIDE.U32 R164, R48, c[0x0][0x1e8], RZ ;  /* 0x00007a0030a47a25 */ /* 0x000fe200078e00ff */
[----:B------:R-:W3:Y:S03]  /*8d40*/  S2R R7, SR_TID.X ;  /* 0x0000000000077919 */ /* 0x000ee60000002100 */
[----:B------:R-:W-:Y:S01]  /*8d50*/  IMAD R240, R2, c[0x0][0x2b8], R3 ;  /* 0x0000ae0002f07a24 */ /* 0x000fe200078e0203 */
[----:B------:R-:W-:Y:S01]  /*8d60*/  STL.64 [R1+0x10], R164 ;  /* 0x000010a401007387 */ /* 0x000fe20000100a00 */
[----:B------:R-:W-:Y:S02]  /*8d70*/  IMAD R163, R48, c[0x0][0x1ec], R165 ;  /* 0x00007b0030a37a24 */ /* 0x000fe400078e02a5 */
[----:B------:R-:W-:Y:S01]  /*8d80*/  IMAD.WIDE.U32 R2, R240, c[0x0][0x1e0], RZ ;  /* 0x00007800f0027a25 */ /* 0x000fe200078e00ff */
[----:B------:R-:W-:-:S02]  /*8d90*/  SHF.R.S32.HI R49, RZ, 0x1f, R240 ;  /* 0x0000001fff317819 */ /* 0x000fc400000114f0 */
[----:B------:R-:W-:Y:S01]  /*8da0*/  STL [R1+0xc], R163 ;  /* 0x00000ca301007387 */ /* 0x000fe20000100800 */
[----:B------:R-:W-:Y:S02]  /*8db0*/  IMAD R160, R161, -0x50, R143 ;  /* 0xffffffb0a1a07824 */ /* 0x000fe400078e028f */
[----:B-1----:R-:W-:Y:S01]  /*8dc0*/  IMAD R4, R49, c[0x0][0x1e0], RZ ;  /* 0x0000780031047a24 */ /* 0x002fe200078e02ff */
[----:B---3--:R-:W-:-:S03]  /*8dd0*/  SHF.R.S32.HI R9, RZ, 0x1f, R7 ;  /* 0x0000001fff097819 */ /* 0x008fc60000011407 */
[----:B------:R-:W-:Y:S01]  /*8de0*/  IMAD R4, R240, c[0x0][0x1e4], R4 ;  /* 0x00007900f0047a24 */ /* 0x000fe200078e0204 */
[----:B------:R-:W-:-:S03]  /*8df0*/  LEA.HI R9, R9, R7, RZ, 0x3 ;  /* 0x0000000709097211 */ /* 0x000fc600078f18ff */
[----:B------:R-:W-:Y:S01]  /*8e00*/  IMAD.IADD R3, R3, 0x1, R4 ;  /* 0x0000000103037824 */ /* 0x000fe200078e0204 */
[----:B------:R-:W-:-:S05]  /*8e10*/  SHF.R.S32.HI R9, RZ, 0x3, R9 ;  /* 0x00000003ff097819 */ /* 0x000fca0000011409 */
[----:B------:R-:W-:-:S05]  /*8e20*/  IMAD.IADD R47, R160, 0x1, -R9 ;  /* 0x00000001a02f7824 */ /* 0x000fca00078e0a09 */
[C---:B------:R-:W-:Y:S02]  /*8e30*/  ISETP.GE.AND P1, PT, R47.reuse, 0x1, PT ;  /* 0x000000012f00780c */ /* 0x040fe40003f26270 */
[----:B------:R-:W-:-:S11]  /*8e40*/  ISETP.GE.AND P4, PT, R47, 0x21, PT ;  /* 0x000000212f00780c */ /* 0x000fd60003f86270 */
[----:B------:R-:W-:Y:S02]  /*8e50*/  @P1 ISETP.GE.AND P5, PT, R244, c[0x0][0x1d4], PT ;  /* 0x00007500f4001a0c */ /* 0x000fe40003fa6270 */
        /* <DEDUP_REMOVED lines=8> */
[----:B------:R-:W-:Y:S01]  /*8ee0*/  SHFL.IDX PT, R9, R2, 0x2, 0x181f ;  /* 0x00581f0002097f89 */ /* 0x000fe200000e0000 */
[----:B------:R-:W-:-:S03]  /*8ef0*/  ISETP.GE.AND P0, PT, R47, 0x11, PT ;  /* 0x000000112f00780c */ /* 0x000fc60003f06270 */
[----:B------:R-:W1:Y:S04]  /*8f00*/  SHFL.IDX PT, R3, R2, RZ, 0x181f ;  /* 0x00181fff02037589 */ /* 0x000e6800000e0000 */
[----:B------:R-:W2:Y:S04]  /*8f10*/  SHFL.IDX PT, R4, R2, 0x1, 0x181f ;  /* 0x00381f0002047f89 */ /* 0x000ea800000e0000 */
[----:B------:R-:W3:Y:S04]  /*8f20*/  SHFL.IDX PT, R7, R8, RZ, 0x181f ;  /* 0x00181fff08077589 */ /* 0x000ee800000e0000 */
[----:B------:R-:W4:Y:S04]  /*8f30*/  SHFL.IDX PT, R5, R8, 0x1, 0x181f ;  /* 0x00381f0008057f89 */ /* 0x000f2800000e0000 */
[----:B------:R-:W-:Y:S04]  /*8f40*/  SHFL.IDX PT, R10, R2, 0x3, 0x181f ;  /* 0x00781f00020a7f89 */ /* 0x000fe800000e0000 */
[----:B------:R-:W5:Y:S01]  /*8f50*/  SHFL.IDX PT, R11, R8, 0x2, 0x181f ;  /* 0x00581f00080b7f89 */ /* 0x000f6200000e0000 */
[----:B-1----:R-:W-:-:S03]  /*8f60*/  @P1 LEA R6, P2, R244, R3, 0x1 ;  /* 0x00000003f4061211 */ /* 0x002fc600078408ff */
[----:B------:R-:W-:Y:S01]  /*8f70*/  SHFL.IDX PT, R2, R2, 0x4, 0x181f ;  /* 0x00981f0002027f89 */ /* 0x000fe200000e0000 */
[----:B--2---:R-:W-:-:S03]  /*8f80*/  @P0 LEA R4, P3, R244, R4, 0x1 ;  /* 0x00000004f4040211 */ /* 0x004fc600078608ff */
[----:B------:R-:W1:Y:S01]  /*8f90*/  SHFL.IDX PT, R3, R8, 0x3, 0x181f ;  /* 0x00781f0008037f89 */ /* 0x000e6200000e0000 */
[C-C-:B---3--:R-:W-:Y:S02]  /*8fa0*/  @P1 LEA.HI.X R7, R244.reuse, R7, R245.reuse, 0x1, P2 ;  /* 0x00000007f4071211 */ /* 0x148fe400010f0cf5 */
[C---:B------:R-:W-:Y:S02]  /*8fb0*/  @P0 ISETP.GE.AND P2, PT, R244.reuse, c[0x0][0x1d4], PT ;  /* 0x00007500f4000a0c */ /* 0x040fe40003f46270 */
[C---:B----4-:R-:W-:Y:S01]  /*8fc0*/  @P0 LEA.HI.X R5, R244.reuse, R5, R245, 0x1, P3 ;  /* 0x00000005f4050211 */ /* 0x050fe200018f0cf5 */
[----:B------:R2:W-:Y:S01]  /*8fd0*/  @P1 LDGSTS.E.BYPASS.LTC128B.128 [R209+0x2900], [R6.64], !P5 ;  /* 0x0290000006d11fae */ /* 0x0005e2000e901d48 */
[----:B------:R-:W-:Y:S02]  /*8fe0*/  ISETP.GE.AND P3, PT, R47, 0x31, PT ;  /* 0x000000312f00780c */ /* 0x000fe40003f66270 */
[----:B------:R-:W-:-:S07]  /*8ff0*/  @P4 ISETP.GE.AND P5, PT, R244, c[0x0][0x1d4], PT ;  /* 0x00007500f4004a0c */ /* 0x000fce0003fa6270 */
[----:B------:R3:W-:Y:S04]  /*9000*/  @P0 LDGSTS.E.BYPASS.LTC128B.128 [R209+0x3100], [R4.64], !P2 ;  /* 0x0310000004d10fae */ /* 0x0007e8000d101d48 */
[C---:B------:R-:W-:Y:S02]  /*9010*/  @P3 ISETP.GE.AND P0, PT, R244.reuse, c[0x0][0x1d4], PT ;  /* 0x00007500f4003a0c */ /* 0x040fe40003f06270 */
[----:B--2---:R-:W-:-:S04]  /*9020*/  @P4 LEA R6, P2, R244, R9, 0x1 ;  /* 0x00000009f4064211 */ /* 0x004fc800078408ff */
[----:B-----5:R-:W-:-:S05]  /*9030*/  @P4 LEA.HI.X R7, R244, R11, R245, 0x1, P2 ;  /* 0x0000000bf4074211 */ /* 0x020fca00010f0cf5 */
[----:B------:R2:W-:Y:S01]  /*9040*/  @P4 LDGSTS.E.BYPASS.LTC128B.128 [R209+0x3900], [R6.64], !P5 ;  /* 0x0390000006d14fae */ /* 0x0005e2000e901d48 */
[----:B---3--:R-:W-:-:S04]  /*9050*/  @P3 LEA R4, P1, R244, R10, 0x1 ;  /* 0x0000000af4043211 */ /* 0x008fc800078208ff */
[----:B-1----:R-:W-:Y:S02]  /*9060*/  @P3 LEA.HI.X R5, R244, R3, R245, 0x1, P1 ;  /* 0x00000003f4053211 */ /* 0x002fe400008f0cf5 */
[----:B------:R2:W1:Y:S04]  /*9070*/  SHFL.IDX PT, R3, R8, 0x4, 0x181f ;  /* 0x00981f0008037f89 */ /* 0x00046800000e0000 */
[----:B------:R2:W-:Y:S01]  /*9080*/  @P3 LDGSTS.E.BYPASS.LTC128B.128 [R209+0x4100], [R4.64], !P0 ;  /* 0x0410000004d13fae */ /* 0x0005e2000c101d48 */
[----:B------:R-:W-:-:S13]  /*9090*/  ISETP.GE.AND P0, PT, R47, 0x41, PT ;  /* 0x000000412f00780c */ /* 0x000fda0003f06270 */
[----:B------:R-:W-:Y:S05]  /*90a0*/  @!P0 BRA `(.L_x_302) ;  /* 0x0000004000008947 */ /* 0x000fea0003800000 */
[C---:B------:R-:W-:Y:S02]  /*90b0*/  ISETP.GE.AND P0, PT, R244.reuse, c[0x0][0x1d4], PT ;  /* 0x00007500f4007a0c */ /* 0x040fe40003f06270 */
[----:B------:R-:W-:-:S04]  /*90c0*/  LEA R2, P1, R244, R2, 0x1 ;  /* 0x00000002f4027211 */ /* 0x000fc800078208ff */
[----:B-1----:R-:W-:-:S07]  /*90d0*/  LEA.HI.X R3, R244, R3, R245, 0x1, P1 ;  /* 0x00000003f4037211 */ /* 0x002fce00008f0cf5 */
[----:B------:R1:W-:Y:S02]  /*90e0*/  LDGSTS.E.BYPASS.LTC128B.128 [R209+0x4900], [R2.64], !P0 ;  /* 0x0490000002d17fae */ /* 0x0003e4000c101d48 */
.L_x_302:
[----:B------:R-:W-:Y:S05]  /*90f0*/  BSYNC B0 ;  /* 0x0000000000007941 */ /* 0x000fea0003800000 */
.L_x_301:
[----:B------:R-:W-:Y:S01]  /*9100*/  ISETP.LT.AND P0, PT, RZ, c[0x0][0x27c], PT ;  /* 0x00009f00ff007a0c */ /* 0x000fe20003f01270 */
[----:B------:R-:W0:-:S12]  /*9110*/  LDGDEPBAR ;  /* 0x00000000000079af */ /* 0x000e180000000000 */
[----:B------:R-:W-:Y:S05]  /*9120*/  @P0 BRA `(.L_x_303) ;  /* 0x0000002000000947 */ /* 0x000fea0003800000 */
[----:B------:R-:W-:-:S04]  /*9130*/  DEPBAR.LE SB0, 0x1 ;  /* 0x000080400000791a */ /* 0x000fc80000000000 */
[----:B------:R-:W-:Y:S05]  /*9140*/  BRA `(.L_x_304) ;  /* 0x0000352000007947 */ /* 0x000fea0003800000 */
.L_x_303:
[----:B------:R-:W3:Y:S01]  /*9150*/  LDL R25, [R1+0x2c] ;  /* 0x00002c0001197983 */ /* 0x000ee20000100800 */
[----:B-1----:R-:W-:Y:S01]  /*9160*/  SHF.R.S32.HI R2, RZ, 0x1f, R142 ;  /* 0x0000001fff027819 */ /* 0x002fe2000001148e */
[----:B------:R-:W-:Y:S01]  /*9170*/  ULDC.U8 UR4, c[0x0][0x298] ;  /* 0x0000a60000047ab9 */ /* 0x000fe20000000000 */
[----:B--2---:R-:W-:Y:S01]  /*9180*/  IMAD.WIDE.U32 R4, R142, c[0x0][0x290], RZ ;  /* 0x0000a4008e047a25 */ /* 0x004fe200078e00ff */
[----:B------:R-:W-:Y:S01]  /*9190*/  ISETP.NE.AND P2, PT, RZ, UR4, PT ;  /* 0x00000004ff007c0c */ /* 0x000fe2000bf45270 */
[----:B------:R-:W-:Y:S02]  /*91a0*/  BSSY B2, `(.L_x_304) ;  /* 0x000034c000027945 */ /* 0x000fe40003800000 */
[C---:B------:R-:W-:Y:S02]  /*91b0*/  IMAD R7, R2.reuse, c[0x0][0x280], RZ ;  /* 0x0000a00002077a24 */ /* 0x040fe400078e02ff */
[----:B------:R-:W-:Y:S02]  /*91c0*/  IMAD R6, R2, c[0x0][0x290], RZ ;  /* 0x0000a40002067a24 */ /* 0x000fe400078e02ff */
[----:B------:R-:W-:-:S04]  /*91d0*/  IMAD.WIDE.U32 R2, R142, c[0x0][0x280], RZ ;  /* 0x0000a0008e027a25 */ /* 0x000fc800078e00ff */
[----:B------:R-:W-:Y:S01]  /*91e0*/  IMAD R9, R142, c[0x0][0x284], R7 ;  /* 0x0000a1008e097a24 */ /* 0x000fe200078e0207 */
[----:B------:R-:W-:Y:S01]  /*91f0*/  LEA R7, P0, R4, c[0x0][0x288], 0x1 ;  /* 0x0000a20004077a11 */ /* 0x000fe200078008ff */
[----:B------:R-:W-:Y:S01]  /*9200*/  IMAD R8, R142, c[0x0][0x294], R6 ;  /* 0x0000a5008e087a24 */ /* 0x000fe200078e0206 */
[----:B------:R-:W-:Y:S02]  /*9210*/  LEA R6, P1, R2, c[0x0][0x270], 0x1 ;  /* 0x00009c0002067a11 */ /* 0x000fe400078208ff */
[----:B------:R-:W-:Y:S02]  /*9220*/  IADD3 R3, R9, R3, RZ ;  /* 0x0000000309037210 */ /* 0x000fe40007ffe0ff */
[----:B------:R-:W-:Y:S02]  /*9230*/  IADD3 R5, R8, R5, RZ ;  /* 0x0000000508057210 */ /* 0x000fe40007ffe0ff */
[----:B------:R-:W-:Y:S02]  /*9240*/  LEA.HI.X R2, R2, c[0x0][0x274], R3, 0x1, P1 ;  /* 0x00009d0002027a11 */ /* 0x000fe400008f0c03 */
[----:B------:R-:W-:-:S02]  /*9250*/  LEA.HI.X R3, R4, c[0x0][0x28c], R5, 0x1, P0 ;  /* 0x0000a30004037a11 */ /* 0x000fc400000f0c05 */
[----:B---3--:R-:W-:Y:S01]  /*9260*/  LEA R4, R25, R93, 0x7 ;  /* 0x0000005d19047211 */ /* 0x008fe200078e38ff */
[----:B------:R-:W-:Y:S05]  /*9270*/  @!P2 BRA `(.L_x_305) ;  /* 0x000019200000a947 */ /* 0x000fea0003800000 */
[----:B------:R-:W-:Y:S01]  /*9280*/  ISETP.GE.AND P0, PT, R4, R0, PT ;  /* 0x000000000400720c */ /* 0x000fe20003f06270 */
[----:B------:R-:W1:Y:S01]  /*9290*/  SHFL.IDX PT, R11, R2, RZ, 0x1c1f ;  /* 0x001c1fff020b7589 */ /* 0x000e6200000e0000 */
[----:B------:R-:W-:Y:S01]  /*92a0*/  BSSY B0, `(.L_x_306) ;  /* 0x0000019000007945 */ /* 0x000fe20003800000 */
[----:B------:R-:W-:Y:S01]  /*92b0*/  CS2R R4, SRZ ;  /* 0x0000000000047805 */ /* 0x000fe2000001ff00 */
[----:B------:R-:W-:Y:S01]  /*92c0*/  CS2R R8, SRZ ;  /* 0x0000000000087805 */ /* 0x000fe2000001ff00 */
[----:B------:R-:W2:Y:S04]  /*92d0*/  SHFL.IDX PT, R10, R6, RZ, 0x1c1f ;  /* 0x001c1fff060a7589 */ /* 0x000ea800000e0000 */
[----:B------:R3:W4:Y:S04]  /*92e0*/  SHFL.IDX PT, R13, R3, RZ, 0x1c1f ;  /* 0x001c1fff030d7589 */ /* 0x00072800000e0000 */
[----:B------:R5:W1:Y:S01]  /*92f0*/  SHFL.IDX PT, R12, R7, RZ, 0x1c1f ;  /* 0x001c1fff070c7589 */ /* 0x000a6200000e0000 */
[----:B---3--:R-:W-:Y:S01]  /*9300*/  CS2R R2, SRZ ;  /* 0x0000000000027805 */ /* 0x008fe2000001ff00 */
[----:B-----5:R-:W-:Y:S01]  /*9310*/  CS2R R6, SRZ ;  /* 0x0000000000067805 */ /* 0x020fe2000001ff00 */
[----:B------:R-:W-:Y:S05]  /*9320*/  @P0 BRA `(.L_x_307) ;  /* 0x0000010000000947 */ /* 0x000fea0003800000 */
[----:B-12-4-:R-:W2:Y:S04]  /*9330*/  LDL R16, [R1+0xd8] ;  /* 0x0000d80001107983 */ /* 0x016ea80000100800 */
[----:B------:R-:W3:Y:S01]  /*9340*/  LDL R18, [R1+0xd4] ;  /* 0x0000d40001127983 */ /* 0x000ee20000100800 */
[----:B------:R-:W-:-:S02]  /*9350*/  ISETP.GE.AND P1, PT, R86, c[0x0][0x27c], PT ;  /* 0x00009f0056007a0c */ /* 0x000fc40003f26270 */
[----:B------:R-:W-:Y:S01]  /*9360*/  ISETP.GE.AND P0, PT, R88, c[0x0][0x27c], PT ;  /* 0x00009f0058007a0c */ /* 0x000fe20003f06270 */
[----:B------:R-:W-:-:S10]  /*9370*/  CS2R R4, SRZ ;  /* 0x0000000000047805 */ /* 0x000fd4000001ff00 */
[----:B------:R-:W-:-:S05]  /*9380*/  @!P1 IMAD.WIDE R2, R86, 0x2, R10 ;  /* 0x0000000256029825 */ /* 0x000fca00078e020a */
[----:B------:R1:W5:Y:S02]  /*9390*/  @!P1 LD.E.64 R8, [R2.64] ;  /* 0x0000000802089980 */ /* 0x000364000c101b00 */
[----:B-1----:R-:W-:Y:S01]  /*93a0*/  CS2R R2, SRZ ;  /* 0x0000000000027805 */ /* 0x002fe2000001ff00 */
[-C--:B--2---:R-:W-:Y:S02]  /*93b0*/  @!P0 IADD3 R14, P3, R10, R16.reuse, RZ ;  /* 0x000000100a0e8210 */ /* 0x084fe40007f7e0ff */
[----:B------:R-:W-:Y:S01]  /*93c0*/  @!P0 IADD3 R10, P2, R12, R16, RZ ;  /* 0x000000100c0a8210 */ /* 0x000fe20007f5e0ff */
[----:B------:R-:W-:-:S04]  /*93d0*/  @!P1 IMAD.WIDE R16, R86, 0x2, R12 ;  /* 0x0000000256109825 */ /* 0x000fc800078e020c */
[--C-:B---3--:R-:W-:Y:S01]  /*93e0*/  @!P0 IMAD.X R15, R11, 0x1, R18.reuse, P3 ;  /* 0x000000010b0f8824 */ /* 0x108fe200018e0612 */
[----:B------:R1:W5:Y:S01]  /*93f0*/  @!P1 LD.E.64 R6, [R16.64] ;  /* 0x0000000810069980 */ /* 0x000362000c101b00 */
[----:B------:R-:W-:-:S03]  /*9400*/  @!P0 IMAD.X R11, R13, 0x1, R18, P2 ;  /* 0x000000010d0b8824 */ /* 0x000fc600010e0612 */
[----:B------:R1:W5:Y:S04]  /*9410*/  @!P0 LD.E.64 R4, [R14.64] ;  /* 0x000000080e048980 */ /* 0x000368000c101b00 */
[----:B------:R1:W5:Y:S02]  /*9420*/  @!P0 LD.E.64 R2, [R10.64] ;  /* 0x000000080a028980 */ /* 0x000364000c101b00 */
.L_x_307:
[----:B-12-4-:R-:W-:Y:S05]  /*9430*/  BSYNC B0 ;  /* 0x0000000000007941 */ /* 0x016fea0003800000 */
.L_x_306:
[--C-:B-----5:R-:W-:Y:S01]  /*9440*/  IMAD.MOV.U32 R17, RZ, RZ, R9.reuse ;  /* 0x000000ffff117224 */ /* 0x120fe200078e0009 */
[--C-:B------:R-:W-:Y:S01]  /*9450*/  SHF.R.U32.HI R13, RZ, 0x10, R9.reuse ;  /* 0x00000010ff0d7819 */ /* 0x100fe20000011609 */
[----:B------:R-:W-:Y:S01]  /*9460*/  IMAD R0, R25, -0x80, R0 ;  /* 0xffffff8019007824 */ /* 0x000fe200078e0200 */
[----:B------:R-:W-:Y:S01]  /*9470*/  SHF.R.U64 R16, R8, 0x10, R9 ;  /* 0x0000001008107819 */ /* 0x000fe20000001209 */
[----:B------:R-:W-:Y:S01]  /*9480*/  IMAD.MOV.U32 R18, RZ, RZ, R8 ;  /* 0x000000ffff127224 */ /* 0x000fe200078e0008 */
[----:B------:R-:W-:Y:S01]  /*9490*/  PRMT R20, R13, 0x5410, R17 ;  /* 0x000054100d147816 */ /* 0x000fe20000000011 */
[--C-:B------:R-:W-:Y:S01]  /*94a0*/  IMAD.MOV.U32 R14, RZ, RZ, R5.reuse ;  /* 0x000000ffff0e7224 */ /* 0x100fe200078e0005 */
[----:B------:R-:W-:Y:S01]  /*94b0*/  IMNMX R17, R0, 0x80, PT ;  /* 0x0000008000117817 */ /* 0x000fe20003800200 */
[----:B------:R-:W-:Y:S01]  /*94c0*/  IMAD.MOV.U32 R15, RZ, RZ, R4 ;  /* 0x000000ffff0f7224 */ /* 0x000fe200078e0004 */
[----:B------:R-:W-:Y:S01]  /*94d0*/  SHF.R.U64 R12, R4, 0x10, R5 ;  /* 0x00000010040c7819 */ /* 0x000fe20000001205 */
[----:B------:R-:W-:Y:S01]  /*94e0*/  IMAD.MOV.U32 R11, RZ, RZ, R6 ;  /* 0x000000ffff0b7224 */ /* 0x000fe200078e0006 */
[----:B------:R-:W-:Y:S01]  /*94f0*/  ISETP.GE.AND P0, PT, R93, R17, PT ;  /* 0x000000115d00720c */ /* 0x000fe20003f06270 */
[----:B------:R-:W-:Y:S01]  /*9500*/  IMAD.MOV.U32 R10, RZ, RZ, R7 ;  /* 0x000000ffff0a7224 */ /* 0x000fe200078e0007 */
[----:B------:R-:W-:Y:S01]  /*9510*/  SHF.R.U32.HI R9, RZ, 0x10, R5 ;  /* 0x00000010ff097819 */ /* 0x000fe20000011605 */
[----:B------:R-:W-:-:S04]  /*9520*/  DEPBAR.LE SB0, 0x1 ;  /* 0x000080400000791a */ /* 0x000fc80000000000 */
[----:B------:R-:W-:Y:S01]  /*9530*/  SHF.R.U64 R8, R6, 0x10, R7 ;  /* 0x0000001006087819 */ /* 0x000fe20000001207 */
[----:B------:R-:W-:Y:S01]  /*9540*/  IMAD.MOV.U32 R6, RZ, RZ, R3 ;  /* 0x000000ffff067224 */ /* 0x000fe200078e0003 */
[----:B------:R-:W-:Y:S01]  /*9550*/  SHF.R.U32.HI R5, RZ, 0x10, R7 ;  /* 0x00000010ff057819 */ /* 0x000fe20000011607 */
[----:B------:R-:W-:Y:S01]  /*9560*/  IMAD.MOV.U32 R7, RZ, RZ, R2 ;  /* 0x000000ffff077224 */ /* 0x000fe200078e0002 */
[--C-:B------:R-:W-:Y:S01]  /*9570*/  SHF.R.U64 R4, R2, 0x10, R3.reuse ;  /* 0x0000001002047819 */ /* 0x100fe20000001203 */
[----:B------:R-:W-:Y:S01]  /*9580*/  BSSY B1, `(.L_x_308) ;  /* 0x000005d000017945 */ /* 0x000fe20003800000 */
[----:B------:R-:W-:Y:S02]  /*9590*/  SHF.R.U32.HI R2, RZ, 0x10, R3 ;  /* 0x00000010ff027819 */ /* 0x000fe40000011603 */
[----:B------:R-:W-:Y:S02]  /*95a0*/  PRMT R19, R16, 0x5410, R18 ;  /* 0x0000541010137816 */ /* 0x000fe40000000012 */
[----:B------:R-:W-:-:S02]  /*95b0*/  PRMT R23, R12, 0x5410, R15 ;  /* 0x000054100c177816 */ /* 0x000fc4000000000f */
[----:B------:R-:W-:Y:S02]  /*95c0*/  PRMT R24, R9, 0x5410, R14 ;  /* 0x0000541009187816 */ /* 0x000fe4000000000e */
[----:B------:R-:W-:Y:S02]  /*95d0*/  PRMT R16, R11, 0x5410, R8 ;  /* 0x000054100b107816 */ /* 0x000fe40000000008 */
[----:B------:R-:W-:Y:S02]  /*95e0*/  PRMT R18, R5, 0x5410, R10 ;  /* 0x0000541005127816 */ /* 0x000fe4000000000a */
[----:B------:R-:W-:Y:S02]  /*95f0*/  PRMT R21, R7, 0x5410, R4 ;  /* 0x0000541007157816 */ /* 0x000fe40000000004 */
[----:B------:R-:W-:Y:S01]  /*9600*/  PRMT R22, R2, 0x5410, R6 ;  /* 0x0000541002167816 */ /* 0x000fe20000000006 */
[----:B------:R-:W-:Y:S06]  /*9610*/  BAR.SYNC.DEFER_BLOCKING 0x0 ;  /* 0x0000000000007b1d */ /* 0x000fec0000010000 */
[----:B------:R-:W-:Y:S05]  /*9620*/  @P0 BRA `(.L_x_309) ;  /* 0x0000052000000947 */ /* 0x000fea0003800000 */
[----:B------:R-:W-:Y:S01]  /*9630*/  ISETP.GE.AND P0, PT, R86, c[0x0][0x27c], PT ;  /* 0x00009f0056007a0c */ /* 0x000fe20003f06270 */
[----:B------:R-:W-:-:S12]  /*9640*/  BSSY B0, `(.L_x_310) ;  /* 0x0000028000007945 */ /* 0x000fd80003800000 */
[----:B------:R-:W-:Y:S05]  /*9650*/  @P0 BRA `(.L_x_311) ;  /* 0x0000026000000947 */ /* 0x000fea0003800000 */
[----:B------:R-:W1:Y:S01]  /*9660*/  LDS.128 R4, [R248+0x5000] ;  /* 0x00500000f8047984 */ /* 0x000e620000000c00 */
[--C-:B------:R-:W-:Y:S02]  /*9670*/  HADD2.F32 R9, -RZ, R16.reuse.H0_H0 ;  /* 0x20000010ff097230 */ /* 0x100fe40000004100 */
[----:B------:R-:W-:Y:S02]  /*9680*/  HADD2.F32 R0, -RZ, R16.H1_H1 ;  /* 0x30000010ff007230 */ /* 0x000fe40000004100 */
[--C-:B------:R-:W-:Y:S02]  /*9690*/  HADD2.F32 R3, -RZ, R19.reuse.H1_H1 ;  /* 0x30000013ff037230 */ /* 0x100fe40000004100 */
[----:B------:R-:W-:Y:S02]  /*96a0*/  HADD2.F32 R2, -RZ, R19.H0_H0 ;  /* 0x20000013ff027230 */ /* 0x000fe40000004100 */
[--C-:B-1----:R-:W-:Y:S02]  /*96b0*/  HADD2.F32 R10, -RZ, R4.reuse.H0_H0 ;  /* 0x20000004ff0a7230 */ /* 0x102fe40000004100 */
[----:B------:R-:W-:-:S02]  /*96c0*/  HADD2.F32 R8, -RZ, R4.H1_H1 ;  /* 0x30000004ff087230 */ /* 0x000fc40000004100 */
[--C-:B------:R-:W-:Y:S01]  /*96d0*/  HADD2.F32 R4, -RZ, R5.reuse.H0_H0 ;  /* 0x20000005ff047230 */ /* 0x100fe20000004100 */
[-C--:B------:R-:W-:Y:S01]  /*96e0*/  FMUL.FTZ R13, R10, R9.reuse ;  /* 0x000000090a0d7220 */ /* 0x080fe20000410000 */
[----:B------:R-:W-:Y:S01]  /*96f0*/  HADD2.F32 R5, -RZ, R5.H1_H1 ;  /* 0x30000005ff057230 */ /* 0x000fe20000004100 */
[----:B------:R-:W-:Y:S01]  /*9700*/  FMUL.FTZ R14, R8, R9 ;  /* 0x00000009080e7220 */ /* 0x000fe20000410000 */
[--C-:B------:R-:W-:Y:S02]  /*9710*/  HADD2.F32 R12, -RZ, R6.reuse.H0_H0 ;  /* 0x20000006ff0c7230 */ /* 0x100fe40000004100 */
[----:B------:R-:W-:Y:S01]  /*9720*/  HADD2.F32 R11, -RZ, R6.H1_H1 ;  /* 0x30000006ff0b7230 */ /* 0x000fe20000004100 */
[-C--:B------:R-:W-:Y:S01]  /*9730*/  FMUL.FTZ R9, R5, R0.reuse ;  /* 0x0000000005097220 */ /* 0x080fe20000410000 */
[--C-:B------:R-:W-:Y:S01]  /*9740*/  HADD2.F32 R6, -RZ, R7.reuse.H0_H0 ;  /* 0x20000007ff067230 */ /* 0x100fe20000004100 */
[----:B------:R-:W-:Y:S01]  /*9750*/  FMUL.FTZ R0, R4, R0 ;  /* 0x0000000004007220 */ /* 0x000fe20000410000 */
[----:B------:R-:W-:Y:S01]  /*9760*/  HADD2.F32 R7, -RZ, R7.H1_H1 ;  /* 0x30000007ff077230 */ /* 0x000fe20000004100 */
[----:B------:R-:W-:-:S02]  /*9770*/  FFMA.FTZ R15, R10, R3, -R14 ;  /* 0x000000030a0f7223 */ /* 0x000fc4000001080e */
[----:B------:R-:W-:Y:S01]  /*9780*/  FFMA.FTZ R14, R8, R3, R13 ;  /* 0x00000003080e7223 */ /* 0x000fe2000001000d */
[----:B------:R-:W-:Y:S01]  /*9790*/  HADD2.F32 R3, -RZ, R20.H1_H1 ;  /* 0x30000014ff037230 */ /* 0x000fe20000004100 */
[-C--:B------:R-:W-:Y:S01]  /*97a0*/  FFMA.FTZ R13, R4, R2.reuse, -R9 ;  /* 0x00000002040d7223 */ /* 0x080fe20000010809 */
[--C-:B------:R-:W-:Y:S01]  /*97b0*/  HADD2.F32 R4, -RZ, R18.reuse.H1_H1 ;  /* 0x30000012ff047230 */ /* 0x100fe20000004100 */
[----:B------:R-:W-:Y:S01]  /*97c0*/  FFMA.FTZ R10, R5, R2, R0 ;  /* 0x00000002050a7223 */ /* 0x000fe20000010000 */
[----:B------:R-:W-:Y:S02]  /*97d0*/  HADD2.F32 R0, -RZ, R18.H0_H0 ;  /* 0x20000012ff007230 */ /* 0x000fe40000004100 */
[----:B------:R-:W-:Y:S01]  /*97e0*/  HADD2.F32 R2, -RZ, R20.H0_H0 ;  /* 0x20000014ff027230 */ /* 0x000fe20000004100 */
[----:B------:R-:W-:Y:S02]  /*97f0*/  FMUL.FTZ R9, R11, R4 ;  /* 0x000000040b097220 */ /* 0x000fe40000410000 */
[----:B------:R-:W-:-:S02]  /*9800*/  FMUL.FTZ R8, R7, R0 ;  /* 0x0000000007087220 */ /* 0x000fc40000410000 */
[----:B------:R-:W-:Y:S02]  /*9810*/  FMUL.FTZ R4, R12, R4 ;  /* 0x000000040c047220 */ /* 0x000fe40000410000 */
[----:B------:R-:W-:Y:S02]  /*9820*/  FMUL.FTZ R5, R6, R0 ;  /* 0x0000000006057220 */ /* 0x000fe40000410000 */
[-C--:B------:R-:W-:Y:S02]  /*9830*/  FFMA.FTZ R9, R12, R3.reuse, -R9 ;  /* 0x000000030c097223 */ /* 0x080fe40000010809 */
[-C--:B------:R-:W-:Y:S02]  /*9840*/  FFMA.FTZ R0, R6, R2.reuse, -R8 ;  /* 0x0000000206007223 */ /* 0x080fe40000010808 */
[----:B------:R-:W-:Y:S01]  /*9850*/  FFMA.FTZ R3, R11, R3, R4 ;  /* 0x000000030b037223 */ /* 0x000fe20000010004 */
[----:B------:R-:W-:Y:S01]  /*9860*/  F2FP.PACK_AB R4, R14, R15 ;  /* 0x0000000f0e04723e */ /* 0x000fe200000000ff */
[----:B------:R-:W-:Y:S01]  /*9870*/  FFMA.FTZ R2, R7, R2, R5 ;  /* 0x0000000207027223 */ /* 0x000fe20000010005 */
[----:B------:R-:W-:-:S02]  /*9880*/  F2FP.PACK_AB R5, R10, R13 ;  /* 0x0000000d0a05723e */ /* 0x000fc400000000ff */
[----:B------:R-:W-:Y:S02]  /*9890*/  F2FP.PACK_AB R6, R3, R9 ;  /* 0x000000090306723e */ /* 0x000fe400000000ff */
[----:B------:R-:W-:-:S05]  /*98a0*/  F2FP.PACK_AB R7, R2, R0 ;  /* 0x000000000207723e */ /* 0x000fca00000000ff */
[----:B------:R1:W-:Y:S02]  /*98b0*/  STS.128 [R248+0x5000], R4 ;  /* 0x00500004f8007388 */ /* 0x0003e40000000c00 */
.L_x_311:
[----:B------:R-:W-:Y:S05]  /*98c0*/  BSYNC B0 ;  /* 0x0000000000007941 */ /* 0x000fea0003800000 */
.L_x_310:
[----:B------:R-:W-:-:S13]  /*98d0*/  ISETP.GE.AND P0, PT, R88, c[0x0][0x27c], PT ;  /* 0x00009f0058007a0c */ /* 0x000fda0003f06270 */
[----:B------:R-:W-:Y:S05]  /*98e0*/  @P0 BRA `(.L_x_309) ;  /* 0x0000026000000947 */ /* 0x000fea0003800000 */
[----:B-1----:R-:W1:Y:S01]  /*98f0*/  LDS.128 R4, [R249+0x5000] ;  /* 0x00500000f9047984 */ /* 0x002e620000000c00 */
        /* <DEDUP_REMOVED lines=37> */
.L_x_309:
[----:B------:R-:W-:Y:S05]  /*9b50*/  BSYNC B1 ;  /* 0x0000000000017941 */ /* 0x000fea0003800000 */
.L_x_308:
[----:B------:R-:W-:Y:S01]  /*9b60*/  IADD3 R0, R93, 0x20, RZ ;  /* 0x000000205d007810 */ /* 0x000fe20007ffe0ff */
[----:B------:R-:W-:Y:S03]  /*9b70*/  BSSY B1, `(.L_x_312) ;  /* 0x0000055000017945 */ /* 0x000fe60003800000 */
[----:B------:R-:W-:-:S13]  /*9b80*/  ISETP.GE.AND P0, PT, R0, R17, PT ;  /* 0x000000110000720c */ /* 0x000fda0003f06270 */
[----:B------:R-:W-:Y:S05]  /*9b90*/  @P0 BRA `(.L_x_313) ;  /* 0x0000052000000947 */ /* 0x000fea0003800000 */
[----:B------:R-:W-:Y:S01]  /*9ba0*/  ISETP.GE.AND P0, PT, R86, c[0x0][0x27c], PT ;  /* 0x00009f0056007a0c */ /* 0x000fe20003f06270 */
[----:B------:R-:W-:-:S12]  /*9bb0*/  BSSY B0, `(.L_x_314) ;  /* 0x0000028000007945 */ /* 0x000fd80003800000 */
        /* <DEDUP_REMOVED lines=9> */
[C---:B------:R-:W-:Y:S01]  /*9c50*/  FMUL.FTZ R13, R9.reuse, R10 ;  /* 0x0000000a090d7220 */ /* 0x040fe20000410000 */
[----:B------:R-:W-:Y:S01]  /*9c60*/  HADD2.F32 R5, -RZ, R5.H1_H1 ;  /* 0x30000005ff057230 */ /* 0x000fe20000004100 */
[----:B------:R-:W-:Y:S01]  /*9c70*/  FMUL.FTZ R14, R9, R8 ;  /* 0x00000008090e7220 */ /* 0x000fe20000410000 */
[--C-:B------:R-:W-:Y:S02]  /*9c80*/  HADD2.F32 R12, -RZ, R6.reuse.H0_H0 ;  /* 0x20000006ff0c7230 */ /* 0x100fe40000004100 */
[----:B------:R-:W-:Y:S01]  /*9c90*/  HADD2.F32 R11, -RZ, R6.H1_H1 ;  /* 0x30000006ff0b7230 */ /* 0x000fe20000004100 */
[C---:B------:R-:W-:Y:S01]  /*9ca0*/  FMUL.FTZ R9, R0.reuse, R5 ;  /* 0x0000000500097220 */ /* 0x040fe20000410000 */
[--C-:B------:R-:W-:Y:S01]  /*9cb0*/  HADD2.F32 R6, -RZ, R7.reuse.H0_H0 ;  /* 0x20000007ff067230 */ /* 0x100fe20000004100 */
[----:B------:R-:W-:Y:S01]  /*9cc0*/  FMUL.FTZ R0, R0, R4 ;  /* 0x0000000400007220 */ /* 0x000fe20000410000 */
[----:B------:R-:W-:Y:S01]  /*9cd0*/  HADD2.F32 R7, -RZ, R7.H1_H1 ;  /* 0x30000007ff077230 */ /* 0x000fe20000004100 */
[----:B------:R-:W-:-:S02]  /*9ce0*/  FFMA.FTZ R15, R3, R10, -R14 ;  /* 0x0000000a030f7223 */ /* 0x000fc4000001080e */
[----:B------:R-:W-:Y:S01]  /*9cf0*/  FFMA.FTZ R14, R3, R8, R13 ;  /* 0x00000008030e7223 */ /* 0x000fe2000001000d */
[----:B------:R-:W-:Y:S01]  /*9d00*/  HADD2.F32 R3, -RZ, R20.H1_H1 ;  /* 0x30000014ff037230 */ /* 0x000fe20000004100 */
[C---:B------:R-:W-:Y:S01]  /*9d10*/  FFMA.FTZ R13, R2.reuse, R4, -R9 ;  /* 0x00000004020d7223 */ /* 0x040fe20000010809 */
        /* <DEDUP_REMOVED lines=8> */
[C---:B------:R-:W-:Y:S02]  /*9da0*/  FFMA.FTZ R9, R3.reuse, R12, -R9 ;  /* 0x0000000c03097223 */ /* 0x040fe40000010809 */
[----:B------:R-:W-:Y:S02]  /*9db0*/  FFMA.FTZ R0, R2, R6, -R8 ;  /* 0x0000000602007223 */ /* 0x000fe40000010808 */
[----:B------:R-:W-:Y:S01]  /*9dc0*/  FFMA.FTZ R3, R3, R11, R4 ;  /* 0x0000000b03037223 */ /* 0x000fe20000010004 */
[----:B------:R-:W-:Y:S01]  /*9dd0*/  F2FP.PACK_AB R4, R14, R15 ;  /* 0x0000000f0e04723e */ /* 0x000fe200000000ff */
[----:B------:R-:W-:Y:S01]  /*9de0*/  FFMA.FTZ R2, R2, R7, R5 ;  /* 0x0000000702027223 */ /* 0x000fe20000010005 */
[----:B------:R-:W-:-:S02]  /*9df0*/  F2FP.PACK_AB R5, R10, R13 ;  /* 0x0000000d0a05723e */ /* 0x000fc400000000ff */
[----:B------:R-:W-:Y:S02]  /*9e00*/  F2FP.PACK_AB R6, R3, R9 ;  /* 0x000000090306723e */ /* 0x000fe400000000ff */
[----:B------:R-:W-:-:S05]  /*9e10*/  F2FP.PACK_AB R7, R2, R0 ;  /* 0x000000000207723e */ /* 0x000fca00000000ff */
[----:B------:R1:W-:Y:S02]  /*9e20*/  STS.128 [R248+0x6000], R4 ;  /* 0x00600004f8007388 */ /* 0x0003e40000000c00 */
.L_x_315:
[----:B------:R-:W-:Y:S05]  /*9e30*/  BSYNC B0 ;  /* 0x0000000000007941 */ /* 0x000fea0003800000 */
.L_x_314:
        /* <DEDUP_REMOVED lines=40> */
.L_x_313:
[----:B------:R-:W-:Y:S05]  /*a0c0*/  BSYNC B1 ;  /* 0x0000000000017941 */ /* 0x000fea0003800000 */
.L_x_312:
        /* <DEDUP_REMOVED lines=45> */
.L_x_319:
[----:B------:R-:W-:Y:S05]  /*a3a0*/  BSYNC B0 ;  /* 0x0000000000007941 */ /* 0x000fea0003800000 */
.L_x_318:
        /* <DEDUP_REMOVED lines=40> */
.L_x_317:
[----:B------:R-:W-:Y:S05]  /*a630*/  BSYNC B1 ;  /* 0x0000000000017941 */ /* 0x000fea0003800000 */
.L_x_316:
[----:B------:R-:W-:-:S04]  /*a640*/  IADD3 R0, R93, 0x60, RZ ;  /* 0x000000605d007810 */ /* 0x000fc80007ffe0ff */
        /* <DEDUP_REMOVED lines=43> */
.L_x_322:
[----:B------:R-:W-:Y:S05]  /*a900*/  BSYNC B0 ;  /* 0x0000000000007941 */ /* 0x000fea0003800000 */
.L_x_321:
        /* <DEDUP_REMOVED lines=39> */
[----:B------:R1:W-:Y:S01]  /*ab80*/  STS.128 [R249+0x8000], R4 ;  /* 0x00800004f9007388 */ /* 0x0003e20000000c00 */
[----:B------:R-:W-:Y:S05]  /*ab90*/  BRA `(.L_x_320) ;  /* 0x00001ac000007947 */ /* 0x000fea0003800000 */
.L_x_305:
[----:B------:R-:W-:Y:S01]  /*aba0*/  ISETP.GE.AND P0, PT, R4, R0, PT ;  /* 0x000000000400720c */ /* 0x000fe20003f06270 */
[----:B------:R-:W1:Y:S01]  /*abb0*/  SHFL.IDX PT, R15, R2, RZ, 0x1c1f ;  /* 0x001c1fff020f7589 */ /* 0x000e6200000e0000 */
[----:B------:R-:W-:Y:S01]  /*abc0*/  BSSY B0, `(.L_x_323) ;  /* 0x0000014000007945 */ /* 0x000fe20003800000 */
[----:B------:R-:W-:Y:S01]  /*abd0*/  CS2R R4, SRZ ;  /* 0x0000000000047805 */ /* 0x000fe2000001ff00 */
[----:B------:R-:W-:Y:S01]  /*abe0*/  CS2R R10, SRZ ;  /* 0x00000000000a7805 */ /* 0x000fe2000001ff00 */
[----:B------:R-:W2:Y:S01]  /*abf0*/  SHFL.IDX PT, R12, R6, RZ, 0x1c1f ;  /* 0x001c1fff060c7589 */ /* 0x000ea200000e0000 */
[----:B------:R-:W-:-:S03]  /*ac00*/  CS2R R8, SRZ ;  /* 0x0000000000087805 */ /* 0x000fc6000001ff00 */
[----:B------:R-:W3:Y:S04]  /*ac10*/  SHFL.IDX PT, R14, R3, RZ, 0x1c1f ;  /* 0x001c1fff030e7589 */ /* 0x000ee800000e0000 */
[----:B------:R4:W1:Y:S02]  /*ac20*/  SHFL.IDX PT, R13, R7, RZ, 0x1c1f ;  /* 0x001c1fff070d7589 */ /* 0x00086400000e0000 */
[----:B----4-:R-:W-:Y:S01]  /*ac30*/  CS2R R6, SRZ ;  /* 0x0000000000067805 */ /* 0x010fe2000001ff00 */
[----:B------:R-:W-:Y:S05]  /*ac40*/  @P0 BRA `(.L_x_324) ;  /* 0x000000b000000947 */ /* 0x000fea0003800000 */
[C---:B-123--:R-:W-:Y:S01]  /*ac50*/  ISETP.GE.AND P0, PT, R84.reuse, c[0x0][0x27c], PT ;  /* 0x00009f0054007a0c */ /* 0x04efe20003f06270 */
[C---:B------:R-:W-:Y:S01]  /*ac60*/  IMAD.SHL.U32 R2, R84.reuse, 0x2, RZ ;  /* 0x0000000254027824 */ /* 0x040fe200078e00ff */
[----:B------:R-:W-:Y:S01]  /*ac70*/  SHF.L.U64.HI R3, R84, 0x1, R85 ;  /* 0x0000000154037819 */ /* 0x000fe20000010255 */
[----:B------:R-:W-:-:S03]  /*ac80*/  CS2R R6, SRZ ;  /* 0x0000000000067805 */ /* 0x000fc6000001ff00 */
[-C--:B------:R-:W-:Y:S02]  /*ac90*/  IADD3 R12, P2, R12, R2.reuse, RZ ;  /* 0x000000020c0c7210 */ /* 0x080fe40007f5e0ff */
[----:B------:R-:W-:-:S03]  /*aca0*/  IADD3 R2, P1, R13, R2, RZ ;  /* 0x000000020d027210 */ /* 0x000fc60007f3e0ff */
[--C-:B------:R-:W-:Y:S02]  /*acb0*/  IMAD.X R13, R15, 0x1, R3.reuse, P2 ;  /* 0x000000010f0d7824 */ /* 0x100fe400010e0603 */
[----:B------:R-:W-:Y:S01]  /*acc0*/  IMAD.X R3, R14, 0x1, R3, P1 ;  /* 0x000000010e037824 */ /* 0x000fe200008e0603 */
[----:B------:R-:W-:Y:S05]  /*acd0*/  @P0 BRA `(.L_x_324) ;  /* 0x0000002000000947 */ /* 0x000fea0003800000 */
[----:B------:R1:W5:Y:S04]  /*ace0*/  LD.E.128 R8, [R12.64] ;  /* 0x000000080c087980 */ /* 0x000368000c101d00 */
[----:B------:R1:W5:Y:S02]  /*acf0*/  LD.E.128 R4, [R2.64] ;  /* 0x0000000802047980 */ /* 0x000364000c101d00 */
.L_x_324:
[----:B-123--:R-:W-:Y:S05]  /*ad00*/  BSYNC B0 ;  /* 0x0000000000007941 */ /* 0x00efea0003800000 */
.L_x_323:
[----:B------:R-:W-:Y:S01]  /*ad10*/  IMAD R0, R25, -0x80, R0 ;  /* 0xffffff8019007824 */ /* 0x000fe200078e0200 */
[----:B------:R-:W-:Y:S01]  /*ad20*/  ISETP.GE.AND P0, PT, R84, c[0x0][0x27c], PT ;  /* 0x00009f0054007a0c */ /* 0x000fe20003f06270 */
[--C-:B-----5:R-:W-:Y:S01]  /*ad30*/  IMAD.MOV.U32 R18, RZ, RZ, R9.reuse ;  /* 0x000000ffff127224 */ /* 0x120fe200078e0009 */
[----:B------:R-:W-:Y:S01]  /*ad40*/  SHF.R.U64 R17, R8, 0x10, R9 ;  /* 0x0000001008117819 */ /* 0x000fe20000001209 */
[----:B------:R-:W-:Y:S01]  /*ad50*/  IMAD.MOV.U32 R16, RZ, RZ, R10 ;  /* 0x000000ffff107224 */ /* 0x000fe200078e000a */
[----:B------:R-:W-:Y:S01]  /*ad60*/  IMNMX R38, R0, 0x80, PT ;  /* 0x0000008000267817 */ /* 0x000fe20003800200 */
[----:B------:R-:W-:Y:S01]  /*ad70*/  IMAD.MOV.U32 R15, RZ, RZ, R11 ;  /* 0x000000ffff0f7224 */ /* 0x000fe200078e000b */
[----:B------:R-:W-:Y:S01]  /*ad80*/  SHF.R.U32.HI R13, RZ, 0x10, R9 ;  /* 0x00000010ff0d7819 */ /* 0x000fe20000011609 */
[----:B------:R-:W-:Y:S01]  /*ad90*/  IMAD.MOV.U32 R12, RZ, RZ, R4 ;  /* 0x000000ffff0c7224 */ /* 0x000fe200078e0004 */
[----:B------:R-:W-:Y:S01]  /*ada0*/  ISETP.GE.OR P1, PT, R93, R38, P0 ;  /* 0x000000265d00720c */ /* 0x000fe20000726670 */
[----:B------:R-:W-:Y:S01]  /*adb0*/  IMAD.MOV.U32 R19, RZ, RZ, R8 ;  /* 0x000000ffff137224 */ /* 0x000fe200078e0008 */
[--C-:B------:R-:W-:Y:S01]  /*adc0*/  SHF.R.U64 R14, R10, 0x10, R11.reuse ;  /* 0x000000100a0e7819 */ /* 0x100fe2000000120b */
[----:B------:R-:W-:Y:S01]  /*add0*/  IMAD.MOV.U32 R8, RZ, RZ, R6 ;  /* 0x000000ffff087224 */ /* 0x000fe200078e0006 */
[----:B------:R-:W-:Y:S01]  /*ade0*/  SHF.R.U32.HI R10, RZ, 0x10, R11 ;  /* 0x00000010ff0a7819 */ /* 0x000fe2000001160b */
[--C-:B------:R-:W-:Y:S01]  /*adf0*/  IMAD.MOV.U32 R11, RZ, RZ, R5.reuse ;  /* 0x000000ffff0b7224 */ /* 0x100fe200078e0005 */
[----:B------:R-:W-:Y:S01]  /*ae00*/  SHF.R.U64 R9, R4, 0x10, R5 ;  /* 0x0000001004097819 */ /* 0x000fe20000001205 */
[----:B------:R-:W-:-:S04]  /*ae10*/  DEPBAR.LE SB0, 0x1 ;  /* 0x000080400000791a */ /* 0x000fc80000000000 */
[----:B------:R-:W-:Y:S01]  /*ae20*/  SHF.R.U32.HI R4, RZ, 0x10, R5 ;  /* 0x00000010ff047819 */ /* 0x000fe20000011605 */
[--C-:B------:R-:W-:Y:S01]  /*ae30*/  IMAD.MOV.U32 R5, RZ, RZ, R7.reuse ;  /* 0x000000ffff057224 */ /* 0x100fe200078e0007 */
[--C-:B------:R-:W-:Y:S01]  /*ae40*/  SHF.R.U64 R3, R6, 0x10, R7.reuse ;  /* 0x0000001006037819 */ /* 0x100fe20000001207 */
[----:B------:R-:W-:Y:S01]  /*ae50*/  BSSY B0, `(.L_x_325) ;  /* 0x0000065000007945 */ /* 0x000fe20003800000 */
[----:B------:R-:W-:Y:S02]  /*ae60*/  SHF.R.U32.HI R2, RZ, 0x10, R7 ;  /* 0x00000010ff027819 */ /* 0x000fe40000011607 */
[----:B------:R-:W-:Y:S02]  /*ae70*/  PRMT R41, R19, 0x5410, R8 ;  /* 0x0000541013297816 */ /* 0x000fe40000000008 */
        /* <DEDUP_REMOVED lines=9> */
[----:B------:R-:W2:Y:S04]  /*af10*/  LDL R22, [R1+0x38] ;  /* 0x0000380001167983 */ /* 0x000ea80000100800 */
[----:B------:R-:W3:Y:S04]  /*af20*/  LDL R21, [R1+0x3c] ;  /* 0x00003c0001157983 */ /* 0x000ee80000100800 */
[----:B------:R-:W4:Y:S04]  /*af30*/  LDL R51, [R1+0xc4] ;  /* 0x0000c40001337983 */ /* 0x000f280000100800 */
[----:B------:R-:W1:Y:S01]  /*af40*/  S2R R23, SR_TID.X ;  /* 0x0000000000177919 */ /* 0x000e620000002100 */
[----:B------:R-:W-:-:S02]  /*af50*/  IADD3 R0, R84, c[0x0][0x27c], RZ ;  /* 0x00009f0054007a10 */ /* 0x000fc40007ffe0ff */
[----:B-1----:R-:W-:-:S04]  /*af60*/  SHF.R.S32.HI R20, RZ, 0x1f, R23 ;  /* 0x0000001fff147819 */ /* 0x002fc80000011417 */
[----:B------:R-:W-:-:S04]  /*af70*/  LEA.HI R20, R20, R23, RZ, 0x5 ;  /* 0x0000001714147211 */ /* 0x000fc800078f28ff */
[----:B------:R-:W-:-:S04]  /*af80*/  SHF.R.S32.HI R20, RZ, 0x5, R20 ;  /* 0x00000005ff147819 */ /* 0x000fc80000011414 */
[----:B------:R-:W-:Y:S01]  /*af90*/  SHF.L.U32 R20, R20, 0x9, RZ ;  /* 0x0000000914147819 */ /* 0x000fe200000006ff */
[----:B------:R-:W-:Y:S02]  /*afa0*/  HADD2.F32 R2, -RZ, R39.H0_H0 ;  /* 0x20000027ff027230 */ /* 0x000fe40000004100 */
[----:B------:R-:W-:Y:S01]  /*afb0*/  HADD2.F32 R13, -RZ, R41.H0_H0 ;  /* 0x20000029ff0d7230 */ /* 0x000fe20000004100 */
[----:B--2---:R-:W-:-:S04]  /*afc0*/  LOP3.LUT R0, R22, 0x38, R0, 0xf8, !PT ;  /* 0x0000003816007812 */ /* 0x004fc800078ef800 */
[----:B---3--:R-:W-:-:S04]  /*afd0*/  LOP3.LUT R0, R0, R21, RZ, 0x3c, !PT ;  /* 0x0000001500007212 */ /* 0x008fc800078e3cff */
[----:B------:R-:W-:Y:S01]  /*afe0*/  IADD3 R0, R20, R0, RZ ;  /* 0x0000000014007210 */ /* 0x000fe20007ffe0ff */
[----:B----4-:R-:W1:Y:S03]  /*aff0*/  LDS.128 R4, [R51] ;  /* 0x0000000033047984 */ /* 0x010e660000000c00 */
[----:B------:R-:W-:-:S05]  /*b000*/  SHF.L.U32 R26, R0, 0x1, RZ ;  /* 0x00000001001a7819 */ /* 0x000fca00000006ff */
[----:B------:R-:W2:Y:S01]  /*b010*/  LDS.128 R8, [R26+0x5100] ;  /* 0x005100001a087984 */ /* 0x000ea20000000c00 */
[----:B------:R-:W-:Y:S02]  /*b020*/  HADD2.F32 R0, -RZ, R39.H1_H1 ;  /* 0x30000027ff007230 */ /* 0x000fe40000004100 */
[--C-:B-1----:R-:W-:Y:S02]  /*b030*/  HADD2.F32 R19, -RZ, R4.reuse.H0_H0 ;  /* 0x20000004ff137230 */ /* 0x102fe40000004100 */
[----:B------:R-:W-:Y:S02]  /*b040*/  HADD2.F32 R16, -RZ, R4.H1_H1 ;  /* 0x30000004ff107230 */ /* 0x000fe40000004100 */
[--C-:B------:R-:W-:Y:S02]  /*b050*/  HADD2.F32 R23, -RZ, R7.reuse.H0_H0 ;  /* 0x20000007ff177230 */ /* 0x100fe40000004100 */
[----:B--2---:R-:W-:Y:S02]  /*b060*/  HADD2.F32 R4, -RZ, R8.H0_H0 ;  /* 0x20000008ff047230 */ /* 0x004fe40000004100 */
[----:B------:R-:W-:Y:S01]  /*b070*/  HADD2.F32 R22, -RZ, R7.H1_H1 ;  /* 0x30000007ff167230 */ /* 0x000fe20000004100 */
[-C--:B------:R-:W-:Y:S01]  /*b080*/  FMUL.FTZ R7, R19, R2.reuse ;  /* 0x0000000213077220 */ /* 0x080fe20000410000 */
[--C-:B------:R-:W-:Y:S01]  /*b090*/  HADD2.F32 R15, -RZ, R11.reuse.H0_H0 ;  /* 0x2000000bff0f7230 */ /* 0x100fe20000004100 */
[----:B------:R-:W-:Y:S01]  /*b0a0*/  FMUL.FTZ R34, R4, R2 ;  /* 0x0000000204227220 */ /* 0x000fe20000410000 */
[----:B------:R-:W-:Y:S01]  /*b0b0*/  HADD2.F32 R14, -RZ, R11.H1_H1 ;  /* 0x3000000bff0e7230 */ /* 0x000fe20000004100 */
[----:B------:R-:W-:Y:S01]  /*b0c0*/  FMUL.FTZ R2, R16, R0 ;  /* 0x0000000010027220 */ /* 0x000fe20000410000 */
[----:B------:R-:W-:-:S02]  /*b0d0*/  HADD2.F32 R18, -RZ, R5.H0_H0 ;  /* 0x20000005ff127230 */ /* 0x000fc40000004100 */
[----:B------:R-:W-:Y:S02]  /*b0e0*/  HADD2.F32 R17, -RZ, R5.H1_H1 ;  /* 0x30000005ff117230 */ /* 0x000fe40000004100 */
[----:B------:R-:W-:Y:S02]  /*b0f0*/  HADD2.F32 R3, -RZ, R8.H1_H1 ;  /* 0x30000008ff037230 */ /* 0x000fe40000004100 */
[----:B------:R-:W-:Y:S02]  /*b100*/  HADD2.F32 R11, -RZ, R42.H1_H1 ;  /* 0x3000002aff0b7230 */ /* 0x000fe40000004100 */
[----:B------:R-:W-:Y:S01]  /*b110*/  HADD2.F32 R5, -RZ, R40.H0_H0 ;  /* 0x20000028ff057230 */ /* 0x000fe20000004100 */
[----:B------:R-:W-:Y:S01]  /*b120*/  FFMA.FTZ R37, R4, R13, R7 ;  /* 0x0000000d04257223 */ /* 0x000fe20000010007 */
[--C-:B------:R-:W-:Y:S01]  /*b130*/  HADD2.F32 R21, -RZ, R6.reuse.H0_H0 ;  /* 0x20000006ff157230 */ /* 0x100fe20000004100 */
[----:B------:R-:W-:Y:S01]  /*b140*/  FFMA.FTZ R36, R3, R11, R2 ;  /* 0x0000000b03247223 */ /* 0x000fe20000010002 */
[----:B------:R-:W-:-:S02]  /*b150*/  HADD2.F32 R20, -RZ, R6.H1_H1 ;  /* 0x30000006ff147230 */ /* 0x000fc40000004100 */
[--C-:B------:R-:W-:Y:S02]  /*b160*/  HADD2.F32 R8, -RZ, R10.reuse.H0_H0 ;  /* 0x2000000aff087230 */ /* 0x100fe40000004100 */
[----:B------:R-:W-:Y:S01]  /*b170*/  HADD2.F32 R12, -RZ, R10.H1_H1 ;  /* 0x3000000aff0c7230 */ /* 0x000fe20000004100 */
[-C--:B------:R-:W-:Y:S01]  /*b180*/  FMUL.FTZ R4, R18, R5.reuse ;  /* 0x0000000512047220 */ /* 0x080fe20000410000 */
[----:B------:R-:W-:Y:S01]  /*b190*/  HADD2.F32 R6, -RZ, R9.H0_H0 ;  /* 0x20000009ff067230 */ /* 0x000fe20000004100 */
[----:B------:R-:W-:Y:S01]  /*b1a0*/  FMUL.FTZ R33, R3, R0 ;  /* 0x0000000003217220 */ /* 0x000fe20000410000 */
[----:B------:R-:W-:Y:S02]  /*b1b0*/  HADD2.F32 R10, -RZ, R43.H0_H0 ;  /* 0x2000002bff0a7230 */ /* 0x000fe40000004100 */
[----:B------:R-:W-:Y:S02]  /*b1c0*/  HADD2.F32 R2, -RZ, R40.H1_H1 ;  /* 0x30000028ff027230 */ /* 0x000fe40000004100 */
[----:B------:R-:W-:Y:S01]  /*b1d0*/  HADD2.F32 R0, -RZ, R41.H1_H1 ;  /* 0x30000029ff007230 */ /* 0x000fe20000004100 */
[C---:B------:R-:W-:Y:S01]  /*b1e0*/  FMUL.FTZ R31, R6.reuse, R5 ;  /* 0x00000005061f7220 */ /* 0x040fe20000410000 */
[----:B------:R-:W-:Y:S01]  /*b1f0*/  HADD2.F32 R9, -RZ, R9.H1_H1 ;  /* 0x30000009ff097230 */ /* 0x000fe20000004100 */
[----:B------:R-:W-:Y:S01]  /*b200*/  FFMA.FTZ R35, R6, R10, R4 ;  /* 0x0000000a06237223 */ /* 0x000fe20000010004 */
[--C-:B------:R-:W-:Y:S01]  /*b210*/  HADD2.F32 R7, -RZ, R45.reuse.H0_H0 ;  /* 0x2000002dff077230 */ /* 0x100fe20000004100 */
[----:B------:R-:W-:Y:S01]  /*b220*/  FMUL.FTZ R5, R17, R2 ;  /* 0x0000000211057220 */ /* 0x000fe20000410000 */
[----:B------:R-:W-:Y:S01]  /*b230*/  HADD2.F32 R6, -RZ, R44.H0_H0 ;  /* 0x2000002cff067230 */ /* 0x000fe20000004100 */
[----:B------:R-:W-:Y:S01]  /*b240*/  FMUL.FTZ R4, R21, R0 ;  /* 0x0000000015047220 */ /* 0x000fe20000410000 */
[----:B------:R-:W-:Y:S01]  /*b250*/  HADD2.F32 R3, -RZ, R42.H0_H0 ;  /* 0x2000002aff037230 */ /* 0x000fe20000004100 */
[----:B------:R-:W-:Y:S01]  /*b260*/  FFMA.FTZ R32, R9, R7, R5 ;  /* 0x0000000709207223 */ /* 0x000fe20000010005 */
[----:B------:R-:W-:Y:S01]  /*b270*/  HADD2.F32 R5, -RZ, R45.H1_H1 ;  /* 0x3000002dff057230 */ /* 0x000fe20000004100 */
[----:B------:R-:W-:-:S02]  /*b280*/  FFMA.FTZ R30, R8, R6, R4 ;  /* 0x00000006081e7223 */ /* 0x000fc40000010004 */
[----:B------:R-:W-:Y:S01]  /*b290*/  FMUL.FTZ R29, R9, R2 ;  /* 0x00000002091d7220 */ /* 0x000fe20000410000 */
[----:B------:R-:W-:Y:S01]  /*b2a0*/  HADD2.F32 R2, -RZ, R44.H1_H1 ;  /* 0x3000002cff027230 */ /* 0x000fe20000004100 */
[----:B------:R-:W-:Y:S02]  /*b2b0*/  FMUL.FTZ R4, R20, R3 ;  /* 0x0000000314047220 */ /* 0x000fe40000410000 */
[----:B------:R-:W-:Y:S01]  /*b2c0*/  FMUL.FTZ R27, R8, R0 ;  /* 0x00000000081b7220 */ /* 0x000fe20000410000 */
[----:B------:R-:W-:Y:S01]  /*b2d0*/  HADD2.F32 R0, -RZ, R43.H1_H1 ;  /* 0x3000002bff007230 */ /* 0x000fe20000004100 */
[C---:B------:R-:W-:Y:S01]  /*b2e0*/  FFMA.FTZ R28, R12.reuse, R5, R4 ;  /* 0x000000050c1c7223 */ /* 0x040fe20000010004 */
[--C-:B------:R-:W-:Y:S01]  /*b2f0*/  HADD2.F32 R4, -RZ, R46.reuse.H1_H1 ;  /* 0x3000002eff047230 */ /* 0x100fe20000004100 */
[----:B------:R-:W-:Y:S01]  /*b300*/  FMUL.FTZ R25, R12, R3 ;  /* 0x000000030c197220 */ /* 0x000fe20000410000 */
[----:B------:R-:W-:Y:S01]  /*b310*/  HADD2.F32 R3, -RZ, R46.H0_H0 ;  /* 0x2000002eff037230 */ /* 0x000fe20000004100 */
[----:B------:R-:W-:-:S02]  /*b320*/  FMUL.FTZ R9, R23, R2 ;  /* 0x0000000217097220 */ /* 0x000fc40000410000 */
[----:B------:R-:W-:Y:S02]  /*b330*/  FMUL.FTZ R8, R22, R0 ;  /* 0x0000000016087220 */ /* 0x000fe40000410000 */
[C---:B------:R-:W-:Y:S02]  /*b340*/  FMUL.FTZ R24, R15.reuse, R2 ;  /* 0x000000020f187220 */ /* 0x040fe40000410000 */
[C---:B------:R-:W-:Y:S02]  /*b350*/  FMUL.FTZ R12, R14.reuse, R0 ;  /* 0x000000000e0c7220 */ /* 0x040fe40000410000 */
[----:B------:R-:W-:Y:S02]  /*b360*/  FFMA.FTZ R15, R15, R4, R9 ;  /* 0x000000040f0f7223 */ /* 0x000fe40000010009 */
[----:B------:R-:W-:Y:S02]  /*b370*/  FFMA.FTZ R14, R14, R3, R8 ;  /* 0x000000030e0e7223 */ /* 0x000fe40000010008 */
[----:B------:R-:W-:-:S02]  /*b380*/  FFMA.FTZ R10, R18, R10, -R31 ;  /* 0x0000000a120a7223 */ /* 0x000fc4000001081f */
[----:B------:R-:W-:Y:S02]  /*b390*/  FFMA.FTZ R9, R17, R7, -R29 ;  /* 0x0000000711097223 */ /* 0x000fe4000001081d */
[----:B------:R-:W-:Y:S02]  /*b3a0*/  FFMA.FTZ R13, R19, R13, -R34 ;  /* 0x0000000d130d7223 */ /* 0x000fe40000010822 */
[----:B------:R-:W-:Y:S02]  /*b3b0*/  FFMA.FTZ R8, R16, R11, -R33 ;  /* 0x0000000b10087223 */ /* 0x000fe40000010821 */
[----:B------:R-:W-:Y:S02]  /*b3c0*/  FFMA.FTZ R7, R21, R6, -R27 ;  /* 0x0000000615077223 */ /* 0x000fe4000001081b */
[----:B------:R-:W-:Y:S02]  /*b3d0*/  FFMA.FTZ R2, R20, R5, -R25 ;  /* 0x0000000514027223 */ /* 0x000fe40000010819 */
[----:B------:R-:W-:-:S02]  /*b3e0*/  FFMA.FTZ R0, R23, R4, -R24 ;  /* 0x0000000417007223 */ /* 0x000fc40000010818 */
[----:B------:R-:W-:Y:S01]  /*b3f0*/  FFMA.FTZ R3, R22, R3, -R12 ;  /* 0x0000000316037223 */ /* 0x000fe2000001080c */
[----:B------:R-:W-:Y:S02]  /*b400*/  F2FP.PACK_AB R9, R9, R10 ;  /* 0x0000000a0909723e */ /* 0x000fe400000000ff */
[----:B------:R-:W-:Y:S02]  /*b410*/  F2FP.PACK_AB R8, R8, R13 ;  /* 0x0000000d0808723e */ /* 0x000fe400000000ff */
[----:B------:R-:W-:Y:S02]  /*b420*/  F2FP.PACK_AB R10, R2, R7 ;  /* 0x00000007020a723e */ /* 0x000fe400000000ff */
[----:B------:R-:W-:Y:S02]  /*b430*/  F2FP.PACK_AB R11, R3, R0 ;  /* 0x00000000030b723e */ /* 0x000fe400000000ff */
[----:B------:R-:W-:Y:S02]  /*b440*/  F2FP.PACK_AB R4, R36, R37 ;  /* 0x000000252404723e */ /* 0x000fe400000000ff */
[----:B------:R-:W-:-:S02]  /*b450*/  F2FP.PACK_AB R5, R32, R35 ;  /* 0x000000232005723e */ /* 0x000fc400000000ff */
[----:B------:R-:W-:Y:S02]  /*b460*/  F2FP.PACK_AB R6, R28, R30 ;  /* 0x0000001e1c06723e */ /* 0x000fe400000000ff */
[----:B------:R-:W-:Y:S01]  /*b470*/  F2FP.PACK_AB R7, R14, R15 ;  /* 0x0000000f0e07723e */ /* 0x000fe200000000ff */
[----:B------:R1:W-:Y:S04]  /*b480*/  STS.128 [R51], R8 ;  /* 0x0000000833007388 */ /* 0x0003e80000000c00 */
[----:B------:R1:W-:Y:S02]  /*b490*/  STS.128 [R26+0x5100], R4 ;  /* 0x005100041a007388 */ /* 0x0003e40000000c00 */
.L_x_326:
[----:B------:R-:W-:Y:S05]  /*b4a0*/  BSYNC B0 ;  /* 0x0000000000007941 */ /* 0x000fea0003800000 */
.L_x_325:
[----:B------:R-:W-:Y:S01]  /*b4b0*/  IADD3 R0, R93, 0x20, RZ ;  /* 0x000000205d007810 */ /* 0x000fe20007ffe0ff */
[----:B------:R-:W-:Y:S03]  /*b4c0*/  BSSY B0, `(.L_x_327) ;  /* 0x000005d000007945 */ /* 0x000fe60003800000 */
[----:B------:R-:W-:-:S13]  /*b4d0*/  ISETP.GE.OR P1, PT, R0, R38, P0 ;  /* 0x000000260000720c */ /* 0x000fda0000726670 */
[----:B------:R-:W-:Y:S05]  /*b4e0*/  @P1 BRA `(.L_x_328) ;  /* 0x000005a000001947 */ /* 0x000fea0003800000 */
[----:B------:R-:W2:Y:S01]  /*b4f0*/  LDL R2, [R1+0x44] ;  /* 0x0000440001027983 */ /* 0x000ea20000100800 */
[C---:B------:R-:W-:Y:S02]  /*b500*/  IADD3 R3, R93.reuse, 0x20, RZ ;  /* 0x000000205d037810 */ /* 0x040fe40007ffe0ff */
[----:B-1----:R-:W-:Y:S01]  /*b510*/  IADD3 R4, R93, 0x20, RZ ;  /* 0x000000205d047810 */ /* 0x002fe20007ffe0ff */
[----:B------:R-:W3:Y:S01]  /*b520*/  LDL R51, [R1+0xd0] ;  /* 0x0000d00001337983 */ /* 0x000ee20000100800 */
[----:B------:R-:W-:Y:S02]  /*b530*/  SHF.L.U32 R3, R3, 0x6, RZ ;  /* 0x0000000603037819 */ /* 0x000fe400000006ff */
[----:B------:R-:W-:Y:S02]  /*b540*/  SHF.L.U32 R4, R4, 0x6, RZ ;  /* 0x0000000604047819 */ /* 0x000fe400000006ff */
[----:B------:R-:W-:Y:S02]  /*b550*/  LOP3.LUT R3, R3, 0x1c0, RZ, 0xc0, !PT ;  /* 0x000001c003037812 */ /* 0x000fe400078ec0ff */
[----:B------:R-:W-:-:S02]  /*b560*/  LOP3.LUT R4, R4, 0x1c0, RZ, 0xc0, !PT ;  /* 0x000001c004047812 */ /* 0x000fc400078ec0ff */
[----:B------:R-:W-:Y:S02]  /*b570*/  IADD3 R0, R84, c[0x0][0x27c], RZ ;  /* 0x00009f0054007a10 */ /* 0x000fe40007ffe0ff */
[----:B------:R-:W-:Y:S02]  /*b580*/  SHF.R.U32.HI R3, RZ, 0x3, R3 ;  /* 0x00000003ff037819 */ /* 0x000fe40000011603 */
[----:B------:R-:W-:-:S04]  /*b590*/  LOP3.LUT R0, R4, 0x38, R0, 0xf8, !PT ;  /* 0x0000003804007812 */ /* 0x000fc800078ef800 */
[----:B------:R-:W-:Y:S01]  /*b5a0*/  LOP3.LUT R0, R0, R3, RZ, 0x3c, !PT ;  /* 0x0000000300007212 */ /* 0x000fe200078e3cff */
[----:B------:R-:W-:-:S03]  /*b5b0*/  HADD2.F32 R13, -RZ, R41.H0_H0 ;  /* 0x20000029ff0d7230 */ /* 0x000fc60000004100 */
[----:B--2---:R-:W-:-:S04]  /*b5c0*/  IADD3 R0, R2, R0, RZ ;  /* 0x0000000002007210 */ /* 0x004fc80007ffe0ff */
[----:B------:R-:W-:Y:S01]  /*b5d0*/  SHF.L.U32 R26, R0, 0x1, RZ ;  /* 0x00000001001a7819 */ /* 0x000fe200000006ff */
[----:B---3--:R-:W1:Y:S04]  /*b5e0*/  LDS.128 R4, [R51] ;  /* 0x0000000033047984 */ /* 0x008e680000000c00 */
[----:B------:R-:W2:Y:S01]  /*b5f0*/  LDS.128 R8, [R26+0x5100] ;  /* 0x005100001a087984 */ /* 0x000ea20000000c00 */
[--C-:B------:R-:W-:Y:S02]  /*b600*/  HADD2.F32 R2, -RZ, R39.reuse.H0_H0 ;  /* 0x20000027ff027230 */ /* 0x100fe40000004100 */
[----:B------:R-:W-:Y:S02]  /*b610*/  HADD2.F32 R0, -RZ, R39.H1_H1 ;  /* 0x30000027ff007230 */ /* 0x000fe40000004100 */
[----:B-1----:R-:W-:-:S02]  /*b620*/  HADD2.F32 R19, -RZ, R4.H0_H0 ;  /* 0x20000004ff137230 */ /* 0x002fc40000004100 */
[----:B------:R-:W-:Y:S02]  /*b630*/  HADD2.F32 R16, -RZ, R4.H1_H1 ;  /* 0x30000004ff107230 */ /* 0x000fe40000004100 */
[----:B--2---:R-:W-:Y:S02]  /*b640*/  HADD2.F32 R4, -RZ, R8.H0_H0 ;  /* 0x20000008ff047230 */ /* 0x004fe40000004100 */
[--C-:B------:R-:W-:Y:S02]  /*b650*/  HADD2.F32 R23, -RZ, R7.reuse.H0_H0 ;  /* 0x20000007ff177230 */ /* 0x100fe40000004100 */
[----:B------:R-:W-:Y:S01]  /*b660*/  HADD2.F32 R22, -RZ, R7.H1_H1 ;  /* 0x30000007ff167230 */ /* 0x000fe20000004100 */
[C---:B------:R-:W-:Y:S01]  /*b670*/  FMUL.FTZ R7, R2.reuse, R19 ;  /* 0x0000001302077220 */ /* 0x040fe20000410000 */
        /* <DEDUP_REMOVED lines=15> */
[C---:B------:R-:W-:Y:S01]  /*b770*/  FMUL.FTZ R4, R5.reuse, R18 ;  /* 0x0000001205047220 */ /* 0x040fe20000410000 */
[----:B------:R-:W-:Y:S01]  /*b780*/  HADD2.F32 R6, -RZ, R9.H0_H0 ;  /* 0x20000009ff067230 */ /* 0x000fe20000004100 */
[----:B------:R-:W-:Y:S01]  /*b790*/  FMUL.FTZ R33, R0, R3 ;  /* 0x0000000300217220 */ /* 0x000fe20000410000 */
[----:B------:R-:W-:Y:S02]  /*b7a0*/  HADD2.F32 R10, -RZ, R43.H0_H0 ;  /* 0x2000002bff0a7230 */ /* 0x000fe40000004100 */
[----:B------:R-:W-:Y:S02]  /*b7b0*/  HADD2.F32 R2, -RZ, R40.H1_H1 ;  /* 0x30000028ff027230 */ /* 0x000fe40000004100 */
[----:B------:R-:W-:Y:S01]  /*b7c0*/  HADD2.F32 R0, -RZ, R41.H1_H1 ;  /* 0x30000029ff007230 */ /* 0x000fe20000004100 */
[-C--:B------:R-:W-:Y:S01]  /*b7d0*/  FMUL.FTZ R31, R5, R6.reuse ;  /* 0x00000006051f7220 */ /* 0x080fe20000410000 */
        /* <DEDUP_REMOVED lines=15> */
[-C--:B------:R-:W-:Y:S01]  /*b8d0*/  FFMA.FTZ R28, R5, R12.reuse, R4 ;  /* 0x0000000c051c7223 */ /* 0x080fe20000010004 */
[--C-:B------:R-:W-:Y:S01]  /*b8e0*/  HADD2.F32 R4, -RZ, R46.reuse.H1_H1 ;  /* 0x3000002eff047230 */ /* 0x100fe20000004100 */
[----:B------:R-:W-:Y:S01]  /*b8f0*/  FMUL.FTZ R25, R3, R12 ;  /* 0x0000000c03197220 */ /* 0x000fe20000410000 */
[----:B------:R-:W-:Y:S01]  /*b900*/  HADD2.F32 R3, -RZ, R46.H0_H0 ;  /* 0x2000002eff037230 */ /* 0x000fe20000004100 */
[----:B------:R-:W-:-:S02]  /*b910*/  FMUL.FTZ R9, R2, R23 ;  /* 0x0000001702097220 */ /* 0x000fc40000410000 */
[----:B------:R-:W-:Y:S02]  /*b920*/  FMUL.FTZ R8, R0, R22 ;  /* 0x0000001600087220 */ /* 0x000fe40000410000 */
[-C--:B------:R-:W-:Y:S02]  /*b930*/  FMUL.FTZ R24, R2, R15.reuse ;  /* 0x0000000f02187220 */ /* 0x080fe40000410000 */
[-C--:B------:R-:W-:Y:S02]  /*b940*/  FMUL.FTZ R12, R0, R14.reuse ;  /* 0x0000000e000c7220 */ /* 0x080fe40000410000 */
        /* <DEDUP_REMOVED lines=20> */
.L_x_328:
[----:B------:R-:W-:Y:S05]  /*ba90*/  BSYNC B0 ;  /* 0x0000000000007941 */ /* 0x000fea0003800000 */
.L_x_327:
        /* <DEDUP_REMOVED lines=94> */
.L_x_330:
[----:B------:R-:W-:Y:S05]  /*c080*/  BSYNC B0 ;  /* 0x0000000000007941 */ /* 0x000fea0003800000 */
.L_x_329:
[----:B------:R-:W-:-:S04]  /*c090*/  IADD3 R0, R93, 0x60, RZ ;  /* 0x000000605d007810 */ /* 0x000fc80007ffe0ff */
        /* <DEDUP_REMOVED lines=92> */
.L_x_320:
[----:B------:R-:W-:Y:S05]  /*c660*/  BSYNC B2 ;  /* 0x0000000000027941 */ /* 0x000fea0003800000 */
.L_x_304:
[----:B------:R-:W-:Y:S01]  /*c670*/  IMAD R0, R49, c[0x0][0x208], RZ ;  /* 0x0000820031007a24 */ /* 0x000fe200078e02ff */
[----:B------:R-:W-:-:S04]  /*c680*/  DEPBAR.LE SB0, 0x0 ;  /* 0x000080000000791a */ /* 0x000fc80000000000 */
[----:B-1----:R-:W-:Y:S01]  /*c690*/  IMAD.WIDE.U32 R2, R240, c[0x0][0x208], RZ ;  /* 0x00008200f0027a25 */ /* 0x002fe200078e00ff */
[----:B------:R-:W-:Y:S01]  /*c6a0*/  BAR.SYNC.DEFER_BLOCKING 0x0 ;  /* 0x0000000000007b1d */ /* 0x000fe20000010000 */
[----:B------:R-:W-:Y:S02]  /*c6b0*/  ISETP.GE.AND P0, PT, R244, c[0x0][0x1d4], PT ;  /* 0x00007500f4007a0c */ /* 0x000fe40003f06270 */
[----:B------:R-:W-:Y:S01]  /*c6c0*/  IMAD R0, R240, c[0x0][0x20c], R0 ;  /* 0x00008300f0007a24 */ /* 0x000fe200078e0200 */
[----:B------:R-:W-:Y:S01]  /*c6d0*/  SHF.L.U32 R37, R244, 0x1, RZ ;  /* 0x00000001f4257819 */ /* 0x000fe200000006ff */
[----:B--2---:R-:W-:Y:S01]  /*c6e0*/  IMAD.WIDE.U32 R6, R48, c[0x0][0x210], RZ ;  /* 0x0000840030067a25 */ /* 0x004fe200078e00ff */
[----:B------:R-:W-:Y:S01]  /*c6f0*/  ISETP.LT.OR P3, PT, R47, 0x1, P0 ;  /* 0x000000012f00780c */ /* 0x000fe20000761670 */
[----:B------:R-:W-:Y:S01]  /*c700*/  BSSY B0, `(.L_x_331) ;  /* 0x000018c000007945 */ /* 0x000fe20003800000 */
[----:B------:R-:W-:Y:S01]  /*c710*/  IADD3 R3, R3, R0, RZ ;  /* 0x0000000003037210 */ /* 0x000fe20007ffe0ff */
[----:B------:R-:W-:Y:S01]  /*c720*/  IMAD R0, R50, c[0x0][0x218], RZ ;  /* 0x0000860032007a24 */ /* 0x000fe200078e02ff */
[----:B------:R-:W-:Y:S01]  /*c730*/  STL.64 [R1], R6 ;  /* 0x0000000601007387 */ /* 0x000fe20000100a00 */
[----:B------:R-:W-:Y:S01]  /*c740*/  IMAD R4, R48, c[0x0][0x214], R7 ;  /* 0x0000850030047a24 */ /* 0x000fe200078e0207 */
[----:B------:R-:W-:Y:S01]  /*c750*/  ISETP.LT.OR P6, PT, R47, 0x11, P0 ;  /* 0x000000112f00780c */ /* 0x000fe200007c1670 */
[----:B------:R-:W-:Y:S01]  /*c760*/  IMAD.WIDE.U32 R2, R235, c[0x0][0x218], R2 ;  /* 0x00008600eb027a25 */ /* 0x000fe200078e0002 */
[----:B------:R-:W-:-:S02]  /*c770*/  ISETP.LT.OR P5, PT, R47, 0x21, P0 ;  /* 0x000000212f00780c */ /* 0x000fc400007a1670 */
[----:B------:R-:W-:Y:S01]  /*c780*/  STL [R1+0x8], R4 ;  /* 0x0000080401007387 */ /* 0x000fe20000100800 */
[----:B------:R-:W-:Y:S01]  /*c790*/  IMAD R0, R235, c[0x0][0x21c], R0 ;  /* 0x00008700eb007a24 */ /* 0x000fe200078e0200 */
[----:B------:R-:W-:Y:S02]  /*c7a0*/  IADD3 R2, P1, R2, R6, RZ ;  /* 0x0000000602027210 */ /* 0x000fe40007f3e0ff */
[C---:B------:R-:W-:Y:S02]  /*c7b0*/  ISETP.LT.OR P4, PT, R47.reuse, 0x31, P0 ;  /* 0x000000312f00780c */ /* 0x040fe40000781670 */
[----:B------:R-:W-:Y:S02]  /*c7c0*/  IADD3.X R3, R4, R3, R0, P1, !PT ;  /* 0x0000000304037210 */ /* 0x000fe40000ffe400 */
[----:B------:R-:W-:Y:S01]  /*c7d0*/  LEA R0, P1, R2, c[0x0][0x1f8], 0x1 ;  /* 0x00007e0002007a11 */ /* 0x000fe200078208ff */
[----:B------:R-:W-:Y:S01]  /*c7e0*/  LDSM.16.M88.4 R32, [R198] ;  /* 0x00000000c620783b */ /* 0x000fe20000000200 */
[----:B------:R-:W-:-:S02]  /*c7f0*/  ISETP.LT.OR P2, PT, R47, 0x41, P0 ;  /* 0x000000412f00780c */ /* 0x000fc40000741670 */
[----:B------:R-:W-:Y:S01]  /*c800*/  LEA.HI.X R3, R2, c[0x0][0x1fc], R3, 0x1, P1 ;  /* 0x00007f0002037a11 */ /* 0x000fe200008f0c03 */
[----:B------:R-:W-:Y:S01]  /*c810*/  LDSM.16.M88.4 R48, [R95] ;  /* 0x000000005f30783b */ /* 0x000fe20000000200 */
[----:B------:R-:W-:-:S03]  /*c820*/  SHF.L.U64.HI R36, R244, 0x1, R245 ;  /* 0x00000001f4247819 */ /* 0x000fc600000102f5 */
[----:B------:R-:W1:Y:S04]  /*c830*/  SHFL.IDX PT, R2, R0, RZ, 0x181f ;  /* 0x00181fff00027589 */ /* 0x000e6800000e0000 */
[----:B------:R-:W2:Y:S04]  /*c840*/  SHFL.IDX PT, R5, R3, RZ, 0x181f ;  /* 0x00181fff03057589 */ /* 0x000ea800000e0000 */
[----:B------:R-:W3:Y:S04]  /*c850*/  SHFL.IDX PT, R4, R0, 0x1, 0x181f ;  /* 0x00381f0000047f89 */ /* 0x000ee800000e0000 */
[----:B------:R-:W-:Y:S04]  /*c860*/  SHFL.IDX PT, R7, R3, 0x1, 0x181f ;  /* 0x00381f0003077f89 */ /* 0x000fe800000e0000 */
[----:B------:R-:W-:Y:S04]  /*c870*/  SHFL.IDX PT, R6, R0, 0x2, 0x181f ;  /* 0x00581f0000067f89 */ /* 0x000fe800000e0000 */
[----:B------:R-:W-:Y:S04]  /*c880*/  SHFL.IDX PT, R11, R3, 0x2, 0x181f ;  /* 0x00581f00030b7f89 */ /* 0x000fe800000e0000 */
[----:B------:R-:W4:Y:S01]  /*c890*/  SHFL.IDX PT, R10, R0, 0x3, 0x181f ;  /* 0x00781f00000a7f89 */ /* 0x000f2200000e0000 */
[----:B-1----:R-:W-:-:S03]  /*c8a0*/  IADD3 R2, P0, R2, R37, RZ ;  /* 0x0000002502027210 */ /* 0x002fc60007f1e0ff */
[----:B------:R-:W-:Y:S04]  /*c8b0*/  SHFL.IDX PT, R0, R0, 0x4, 0x181f ;  /* 0x00981f0000007f89 */ /* 0x000fe800000e0000 */
[----:B------:R-:W-:Y:S04]  /*c8c0*/  LDSM.16.M88.4 R28, [R198+0x2000] ;  /* 0x00200000c61c783b */ /* 0x000fe80000000200 */
[----:B------:R-:W1:Y:S01]  /*c8d0*/  SHFL.IDX PT, R12, R3, 0x3, 0x181f ;  /* 0x00781f00030c7f89 */ /* 0x000e6200000e0000 */
[----:B------:R-:W-:Y:S03]  /*c8e0*/  HMMA.16816.F32 R68, R32, R50, RZ ;  /* 0x000000322044723c */ /* 0x000fe600000018ff */
[----:B------:R2:W-:Y:S04]  /*c8f0*/  SHFL.IDX PT, R13, R3, 0x4, 0x181f ;  /* 0x00981f00030d7f89 */ /* 0x0005e800000e0000 */
[----:B------:R-:W-:Y:S04]  /*c900*/  LDSM.16.M88.4 R24, [R201] ;  /* 0x00000000c918783b */ /* 0x000fe80000000200 */
[----:B------:R-:W-:Y:S04]  /*c910*/  LDSM.16.M88.4 R52, [R202] ;  /* 0x00000000ca34783b */ /* 0x000fe80000000200 */
[----:B------:R-:W-:Y:S04]  /*c920*/  LDSM.16.M88.4 R72, [R95+0x800] ;  /* 0x000800005f48783b */ /* 0x000fe80000000200 */
[----:B------:R-:W-:Y:S04]  /*c930*/  LDSM.16.M88.4 R100, [R95+0x1000] ;  /* 0x001000005f64783b */ /* 0x000fe80000000200 */
[----:B------:R-:W-:Y:S01]  /*c940*/  LDSM.16.M88.4 R108, [R95+0x1800] ;  /* 0x001800005f6c783b */ /* 0x000fe20000000200 */
[----:B--2---:R-:W-:-:S03]  /*c950*/  IADD3.X R3, R5, R36, RZ, P0, !PT ;  /* 0x0000002405037210 */ /* 0x004fc600007fe4ff */
[----:B------:R-:W-:Y:S01]  /*c960*/  LDSM.16.M88.4 R116, [R95+0x2000] ;  /* 0x002000005f74783b */ /* 0x000fe20000000200 */
[-C--:B---3--:R-:W-:Y:S02]  /*c970*/  IADD3 R8, P0, R4, R37.reuse, RZ ;  /* 0x0000002504087210 */ /* 0x088fe40007f1e0ff */
[-C--:B----4-:R-:W-:Y:S01]  /*c980*/  IADD3 R4, P1, R10, R37.reuse, RZ ;  /* 0x000000250a047210 */ /* 0x090fe20007f3e0ff */
[----:B------:R-:W2:Y:S01]  /*c990*/  LDSM.16.M88.4 R20, [R201+0x2000] ;  /* 0x00200000c914783b */ /* 0x000ea20000000200 */
[-C--:B------:R-:W-:Y:S02]  /*c9a0*/  IADD3.X R9, R7, R36.reuse, RZ, P0, !PT ;  /* 0x0000002407097210 */ /* 0x080fe400007fe4ff */
[-C--:B------:R-:W-:Y:S01]  /*c9b0*/  IADD3 R6, P0, R6, R37.reuse, RZ ;  /* 0x0000002506067210 */ /* 0x080fe20007f1e0ff */
[----:B------:R-:W-:Y:S01]  /*c9c0*/  LDSM.16.M88.4 R96, [R206] ;  /* 0x00000000ce60783b */ /* 0x000fe20000000200 */
[-C--:B-1----:R-:W-:Y:S01]  /*c9d0*/  IADD3.X R5, R12, R36.reuse, RZ, P1, !PT ;  /* 0x000000240c057210 */ /* 0x082fe20000ffe4ff */
[----:B------:R-:W-:Y:S01]  /*c9e0*/  HMMA.16816.F32 R56, R28, R48, RZ ;  /* 0x000000301c38723c */ /* 0x000fe200000018ff */
[----:B------:R-:W-:Y:S01]  /*c9f0*/  IADD3.X R7, R11, R36, RZ, P0, !PT ;  /* 0x000000240b077210 */ /* 0x000fe200007fe4ff */
[----:B------:R-:W-:Y:S04]  /*ca00*/  LDSM.16.M88.4 R104, [R205] ;  /* 0x00000000cd68783b */ /* 0x000fe80000000200 */
[----:B------:R-:W-:Y:S04]  /*ca10*/  LDSM.16.M88.4 R112, [R204] ;  /* 0x00000000cc70783b */ /* 0x000fe80000000200 */
[----:B------:R-:W-:Y:S04]  /*ca20*/  LDSM.16.M88.4 R120, [R203] ;  /* 0x00000000cb78783b */ /* 0x000fe80000000200 */
[----:B------:R-:W-:Y:S01]  /*ca30*/  @!PT LDS RZ, [RZ] ;  /* 0x00000000fffff984 */ /* 0x000fe20000000800 */
[----:B------:R-:W-:Y:S01]  /*ca40*/  @!PT LDS RZ, [RZ] ;  /* 0x00000000fffff984 */ /* 0x000fe20000000800 */
[----:B------:R-:W-:Y:S01]  /*ca50*/  @!PT LDS RZ, [RZ] ;  /* 0x00000000fffff984 */ /* 0x000fe20000000800 */
[----:B------:R1:W-:Y:S04]  /*ca60*/  LDGSTS.E.BYPASS.LTC128B.128 [R209+0x100], [R2.64], !P3 ;  /* 0x0010000002d17fae */ /* 0x0003e8000d901d48 */
[----:B------:R3:W-:Y:S04]  /*ca70*/  LDGSTS.E.BYPASS.LTC128B.128 [R209+0x900], [R8.64], !P6 ;  /* 0x0090000008d17fae */ /* 0x0007e8000f101d48 */
[----:B------:R4:W-:Y:S04]  /*ca80*/  LDGSTS.E.BYPASS.LTC128B.128 [R209+0x1100], [R6.64], !P5 ;  /* 0x0110000006d17fae */ /* 0x0009e8000e901d48 */
[----:B------:R4:W-:Y:S01]  /*ca90*/  LDGSTS.E.BYPASS.LTC128B.128 [R209+0x1900], [R4.64], !P4 ;  /* 0x0190000004d17fae */ /* 0x0009e2000e101d48 */
[----:B--2---:R-:W-:Y:S01]  /*caa0*/  HMMA.16816.F32 R56, R20, R52, R56 ;  /* 0x000000341438723c */ /* 0x004fe20000001838 */
[----:B-1----:R-:W-:-:S07]  /*cab0*/  IADD3 R2, P0, R0, R37, RZ ;  /* 0x0000002500027210 */ /* 0x002fce0007f1e0ff */
[----:B---3--:R-:W-:Y:S01]  /*cac0*/  HMMA.16816.F32 R8, R32, R48, RZ ;  /* 0x000000302008723c */ /* 0x008fe200000018ff */
[----:B------:R-:W-:Y:S02]  /*cad0*/  IADD3.X R3, R13, R36, RZ, P0, !PT ;  /* 0x000000240d037210 */ /* 0x000fe400007fe4ff */
[----:B------:R-:W-:-:S03]  /*cae0*/  ISETP.GT.AND P0, PT, R161, R252, PT ;  /* 0x000000fca100720c */ /* 0x000fc60003f04270 */
[----:B------:R1:W-:Y:S04]  /*caf0*/  LDGSTS.E.BYPASS.LTC128B.128 [R209+0x2100], [R2.64], !P2 ;  /* 0x0210000002d17fae */ /* 0x0003e8000d101d48 */
[----:B------:R-:W-:Y:S04]  /*cb00*/  LDSM.16.M88.4 R40, [R197] ;  /* 0x00000000c528783b */ /* 0x000fe80000000200 */
[----:B------:R-:W2:Y:S04]  /*cb10*/  LDSM.16.M88.4 R16, [R199] ;  /* 0x00000000c710783b */ /* 0x000ea80000000200 */
[----:B------:R-:W3:Y:S04]  /*cb20*/  LDSM.16.M88.4 R12, [R199+0x2000] ;  /* 0x00200000c70c783b */ /* 0x000ee80000000200 */
[----:B------:R-:W-:Y:S02]  /*cb30*/  LDSM.16.M88.4 R44, [R194] ;  /* 0x00000000c22c783b */ /* 0x000fe40000000200 */
[----:B------:R-:W-:Y:S02]  /*cb40*/  HMMA.16816.F32 R60, R24, R52, R8 ;  /* 0x00000034183c723c */ /* 0x000fe40000001808 */
[----:B------:R-:W5:Y:S04]  /*cb50*/  LDSM.16.M88.4 R8, [R200] ;  /* 0x00000000c808783b */ /* 0x000f680000000200 */
[----:B----4-:R-:W4:Y:S04]  /*cb60*/  LDSM.16.M88.4 R4, [R200+0x2000] ;  /* 0x00200000c804783b */ /* 0x010f280000000200 */
[----:B------:R-:W0:Y:S11]  /*cb70*/  LDGDEPBAR ;  /* 0x00000000000079af */ /* 0x000e360000000000 */
[----:B------:R-:W-:Y:S03]  /*cb80*/  @!UPT UIADD3 URZ, URZ, URZ, URZ ;  /* 0x0000003f3f3ff290 */ /* 0x000fe6000fffe03f */
[----:B--2---:R-:W-:Y:S08]  /*cb90*/  HMMA.16816.F32 R64, R16, R40, R60 ;  /* 0x000000281040723c */ /* 0x004ff0000000183c */
[----:B------:R-:W-:Y:S08]  /*cba0*/  HMMA.16816.F32 R60, R28, R50, RZ ;  /* 0x000000321c3c723c */ /* 0x000ff000000018ff */
[----:B---3--:R-:W-:Y:S08]  /*cbb0*/  HMMA.16816.F32 R48, R12, R40, R56 ;  /* 0x000000280c30723c */ /* 0x008ff00000001838 */
[----:B------:R-:W-:Y:S08]  /*cbc0*/  HMMA.16816.F32 R56, R24, R54, R68 ;  /* 0x000000361838723c */ /* 0x000ff00000001844 */
[----:B-----5:R-:W-:Y:S08]  /*cbd0*/  HMMA.16816.F32 R68, R8, R44, R64 ;  /* 0x0000002c0844723c */ /* 0x020ff00000001840 */
[----:B------:R-:W-:Y:S08]  /*cbe0*/  HMMA.16816.F32 R64, R20, R54, R60 ;  /* 0x000000361440723c */ /* 0x000ff0000000183c */
[----:B------:R-:W-:Y:S08]  /*cbf0*/  HMMA.16816.F32 R60, R32, R72, RZ ;  /* 0x00000048203c723c */ /* 0x000ff000000018ff */
[----:B----4-:R-:W-:Y:S01]  /*cc00*/  HMMA.16816.F32 R80, R4, R44, R48 ;  /* 0x0000002c0450723c */ /* 0x010fe20000001830 */
[----:B------:R-:W2:Y:S01]  /*cc10*/  LDSM.16.M88.4 R48, [R197+0x800] ;  /* 0x00080000c530783b */ /* 0x000ea20000000200 */
[----:B------:R-:W-:-:S04]  /*cc20*/  FMUL.FTZ R0, R68, c[0x0][0x320] ;  /* 0x0000c80044007a20 */ /* 0x000fc80000410000 */
[----:B------:R3:W4:Y:S02]  /*cc30*/  MUFU.TANH R158, R0 ;  /* 0x00000000009e7308 */ /* 0x0007240000002400 */
[----:B------:R-:W-:Y:S08]  /*cc40*/  HMMA.16816.F32 R52, R16, R42, R56 ;  /* 0x0000002a1034723c */ /* 0x000ff00000001838 */
[----:B------:R-:W-:Y:S01]  /*cc50*/  HMMA.16816.F32 R56, R28, R72, RZ ;  /* 0x000000481c38723c */ /* 0x000fe200000018ff */
[----:B---3--:R-:W-:-:S07]  /*cc60*/  FMUL.FTZ R0, R69, c[0x0][0x320] ;  /* 0x0000c80045007a20 */ /* 0x008fce0000410000 */
[----:B------:R-:W-:Y:S01]  /*cc70*/  HMMA.16816.F32 R60, R24, R96, R60 ;  /* 0x00000060183c723c */ /* 0x000fe2000000183c */
[----:B------:R3:W1:Y:S07]  /*cc80*/  MUFU.TANH R157, R0 ;  /* 0x00000000009d7308 */ /* 0x00066e0000002400 */
[----:B------:R-:W-:Y:S01]  /*cc90*/  HMMA.16816.F32 R64, R12, R42, R64 ;  /* 0x0000002a0c40723c */ /* 0x000fe20000001840 */
[----:B------:R-:W5:Y:S01]  /*cca0*/  LDSM.16.M88.4 R40, [R194+0x800] ;  /* 0x00080000c228783b */ /* 0x000f620000000200 */
[----:B---3--:R-:W-:-:S04]  /*ccb0*/  FMUL.FTZ R0, R70, c[0x0][0x320] ;  /* 0x0000c80046007a20 */ /* 0x008fc80000410000 */
[----:B------:R3:W1:Y:S10]  /*ccc0*/  MUFU.TANH R156, R0 ;  /* 0x00000000009c7308 */ /* 0x0006740000002400 */
[----:B--2---:R-:W-:Y:S08]  /*ccd0*/  HMMA.16816.F32 R60, R16, R48, R60 ;  /* 0x00000030103c723c */ /* 0x004ff0000000183c */
[----:B------:R-:W-:Y:S01]  /*cce0*/  HMMA.16816.F32 R76, R4, R46, R64 ;  /* 0x0000002e044c723c */ /* 0x000fe20000001840 */
[----:B---3--:R-:W-:-:S07]  /*ccf0*/  FMUL.FTZ R0, R71, c[0x0][0x320] ;  /* 0x0000c80047007a20 */ /* 0x008fce0000410000 */
[----:B------:R-:W-:Y:S01]  /*cd00*/  HMMA.16816.F32 R68, R8, R46, R52 ;  /* 0x0000002e0844723c */ /* 0x000fe20000001834 */
[----:B------:R2:W3:Y:S07]  /*cd10*/  MUFU.TANH R155, R0 ;  /* 0x00000000009b7308 */ /* 0x0004ee0000002400 */
[----:B------:R-:W-:Y:S08]  /*cd20*/  HMMA.16816.F32 R52, R20, R96, R56 ;  /* 0x000000601434723c */ /* 0x000ff00000001838 */
[----:B------:R-:W-:Y:S01]  /*cd30*/  HMMA.16816.F32 R56, R32, R74, RZ ;  /* 0x0000004a2038723c */ /* 0x000fe200000018ff */
[----:B--2---:R-:W-:-:S04]  /*cd40*/  FMUL.FTZ R0, R80, c[0x0][0x320] ;  /* 0x0000c80050007a20 */ /* 0x004fc80000410000 */
[----:B------:R2:W1:Y:S03]  /*cd50*/  MUFU.TANH R154, R0 ;  /* 0x00000000009a7308 */ /* 0x0004660000002400 */
[----:B------:R-:W-:Y:S08]  /*cd60*/  HMMA.16816.F32 R64, R28, R74, RZ ;  /* 0x0000004a1c40723c */ /* 0x000ff000000018ff */
[----:B------:R-:W-:Y:S01]  /*cd70*/  HMMA.16816.F32 R44, R12, R48, R52 ;  /* 0x000000300c2c723c */ /* 0x000fe20000001834 */
[----:B--2---:R-:W-:-:S07]  /*cd80*/  FMUL.FTZ R0, R81, c[0x0][0x320] ;  /* 0x0000c80051007a20 */ /* 0x004fce0000410000 */
[-C--:B------:R-:W-:Y:S01]  /*cd90*/  HMMA.16816.F32 R52, R24, R98.reuse, R56 ;  /* 0x000000621834723c */ /* 0x080fe20000001838 */
[----:B------:R2:W1:Y:S07]  /*cda0*/  MUFU.TANH R153, R0 ;  /* 0x0000000000997308 */ /* 0x00046e0000002400 */
[----:B------:R-:W-:Y:S08]  /*cdb0*/  HMMA.16816.F32 R64, R20, R98, R64 ;  /* 0x000000621440723c */ /* 0x000ff00000001840 */
[----:B------:R-:W-:Y:S01]  /*cdc0*/  HMMA.16816.F32 R56, R28, R100, RZ ;  /* 0x000000641c38723c */ /* 0x000fe200000018ff */
[----:B--2---:R-:W-:-:S04]  /*cdd0*/  FMUL.FTZ R0, R82, c[0x0][0x320] ;  /* 0x0000c80052007a20 */ /* 0x004fc80000410000 */
[----:B------:R2:W1:Y:S03]  /*cde0*/  MUFU.TANH R149, R0 ;  /* 0x0000000000957308 */ /* 0x0004660000002400 */
[-C--:B------:R-:W-:Y:S08]  /*cdf0*/  HMMA.16816.F32 R52, R16, R50.reuse, R52 ;  /* 0x000000321034723c */ /* 0x080ff00000001834 */
[----:B------:R-:W-:Y:S01]  /*ce00*/  HMMA.16816.F32 R64, R12, R50, R64 ;  /* 0x000000320c40723c */ /* 0x000fe20000001840 */
[----:B------:R-:W-:Y:S01]  /*ce10*/  LDSM.16.M88.4 R48, [R194+0x1000] ;  /* 0x00100000c230783b */ /* 0x000fe20000000200 */
[----:B--2---:R-:W-:-:S06]  /*ce20*/  FMUL.FTZ R0, R83, c[0x0][0x320] ;  /* 0x0000c80053007a20 */ /* 0x004fcc0000410000 */
[C---:B-----5:R-:W-:Y:S01]  /*ce30*/  HMMA.16816.F32 R80, R4.reuse, R40, R44 ;  /* 0x000000280450723c */ /* 0x060fe2000000182c */
[----:B------:R-:W2:Y:S01]  /*ce40*/  LDSM.16.M88.4 R44, [R197+0x1000] ;  /* 0x00100000c52c783b */ /* 0x000ea20000000200 */
[----:B------:R5:W1:Y:S11]  /*ce50*/  MUFU.TANH R150, R0 ;  /* 0x0000000000967308 */ /* 0x000a760000002400 */
[----:B------:R-:W-:Y:S03]  /*ce60*/  @!UPT UIADD3 URZ, URZ, URZ, URZ ;  /* 0x0000003f3f3ff290 */ /* 0x000fe6000fffe03f */
[----:B------:R-:W-:Y:S01]  /*ce70*/  HMMA.16816.F32 R72, R4, R42, R64 ;  /* 0x0000002a0448723c */ /* 0x000fe20000001840 */
[----:B-----5:R-:W-:-:S04]  /*ce80*/  FMUL.FTZ R0, R68, c[0x0][0x320] ;  /* 0x0000c80044007a20 */ /* 0x020fc80000410000 */
[----:B------:R5:W1:Y:S03]  /*ce90*/  MUFU.TANH R152, R0 ;  /* 0x0000000000987308 */ /* 0x000a660000002400 */
        /* <DEDUP_REMOVED lines=8> */
[----:B--2---:R-:W-:Y:S01]  /*cf20*/  HMMA.16816.F32 R64, R12, R46, R64 ;  /* 0x0000002e0c40723c */ /* 0x004fe20000001840 */
[----:B-----5:R-:W-:-:S07]  /*cf30*/  FMUL.FTZ R0, R71, c[0x0][0x320] ;  /* 0x0000c80047007a20 */ /* 0x020fce0000410000 */
[----:B------:R-:W-:Y:S01]  /*cf40*/  HMMA.16816.F32 R68, R8, R40, R60 ;  /* 0x000000280844723c */ /* 0x000fe2000000183c */
[----:B------:R2:W1:Y:S07]  /*cf50*/  MUFU.TANH R147, R0 ;  /* 0x0000000000937308 */ /* 0x00046e0000002400 */
[----:B------:R-:W-:Y:S01]  /*cf60*/  HMMA.16816.F32 R60, R32, R100, RZ ;  /* 0x00000064203c723c */ /* 0x000fe200000018ff */
[----:B--2---:R-:W-:-:S04]  /*cf70*/  FMUL.FTZ R0, R76, c[0x0][0x320] ;  /* 0x0000c8004c007a20 */ /* 0x004fc80000410000 */
[----:B------:R2:W1:Y:S11]  /*cf80*/  MUFU.TANH R146, R0 ;  /* 0x0000000000927308 */ /* 0x0004760000002400 */
[----:B------:R-:W-:Y:S08]  /*cf90*/  @!UPT UIADD3 URZ, URZ, URZ, URZ ;  /* 0x0000003f3f3ff290 */ /* 0x000ff0000fffe03f */
[----:B------:R-:W-:Y:S01]  /*cfa0*/  HMMA.16816.F32 R60, R24, R104, R60 ;  /* 0x00000068183c723c */ /* 0x000fe2000000183c */
[----:B--2---:R-:W-:-:S04]  /*cfb0*/  FMUL.FTZ R0, R77, c[0x0][0x320] ;  /* 0x0000c8004d007a20 */ /* 0x004fc80000410000 */
[----:B------:R2:W1:Y:S11]  /*cfc0*/  MUFU.TANH R145, R0 ;  /* 0x0000000000917308 */ /* 0x0004760000002400 */
[----:B------:R-:W-:Y:S08]  /*cfd0*/  @!UPT UIADD3 URZ, URZ, URZ, URZ ;  /* 0x0000003f3f3ff290 */ /* 0x000ff0000fffe03f */
[----:B------:R-:W-:Y:S01]  /*cfe0*/  HMMA.16816.F32 R60, R16, R44, R60 ;  /* 0x0000002c103c723c */ /* 0x000fe2000000183c */
[----:B--2---:R-:W-:-:S04]  /*cff0*/  FMUL.FTZ R0, R78, c[0x0][0x320] ;  /* 0x0000c8004e007a20 */ /* 0x004fc80000410000 */
[----:B------:R2:W1:Y:S02]  /*d000*/  MUFU.TANH R141, R0 ;  /* 0x00000000008d7308 */ /* 0x0004640000002400 */
[----:B--2---:R-:W-:-:S06]  /*d010*/  FMUL.FTZ R0, R79, c[0x0][0x320] ;  /* 0x0000c8004f007a20 */ /* 0x004fcc0000410000 */
[----:B------:R2:W1:Y:S02]  /*d020*/  MUFU.TANH R142, R0 ;  /* 0x00000000008e7308 */ /* 0x0004640000002400 */
[----:B--2---:R-:W-:-:S06]  /*d030*/  FMUL.FTZ R0, R68, c[0x0][0x320] ;  /* 0x0000c80044007a20 */ /* 0x004fcc0000410000 */
[----:B------:R2:W1:Y:S02]  /*d040*/  MUFU.TANH R144, R0 ;  /* 0x0000000000907308 */ /* 0x0004640000002400 */
[----:B--2---:R-:W-:-:S06]  /*d050*/  FMUL.FTZ R0, R69, c[0x0][0x320] ;  /* 0x0000c80045007a20 */ /* 0x004fcc0000410000 */
[----:B------:R2:W1:Y:S02]  /*d060*/  MUFU.TANH R143, R0 ;  /* 0x00000000008f7308 */ /* 0x0004640000002400 */
[----:B--2---:R-:W-:-:S06]  /*d070*/  FMUL.FTZ R0, R70, c[0x0][0x320] ;  /* 0x0000c80046007a20 */ /* 0x004fcc0000410000 */
[----:B------:R2:W1:Y:S02]  /*d080*/  MUFU.TANH R140, R0 ;  /* 0x00000000008c7308 */ /* 0x0004640000002400 */
[----:B--2---:R-:W-:Y:S02]  /*d090*/  FMUL.FTZ R0, R71, c[0x0][0x320] ;  /* 0x0000c80047007a20 */ /* 0x004fe40000410000 */
[----:B------:R-:W-:Y:S04]  /*d0a0*/  HMMA.16816.F32 R68, R8, R42, R52 ;  /* 0x0000002a0844723c */ /* 0x000fe80000001834 */
[----:B------:R2:W1:Y:S04]  /*d0b0*/  MUFU.TANH R139, R0 ;  /* 0x00000000008b7308 */ /* 0x0004680000002400 */
[----:B------:R-:W-:Y:S08]  /*d0c0*/  HMMA.16816.F32 R52, R20, R104, R56 ;  /* 0x000000681434723c */ /* 0x000ff00000001838 */
[----:B------:R-:W-:Y:S01]  /*d0d0*/  HMMA.16816.F32 R56, R32, R102, RZ ;  /* 0x000000662038723c */ /* 0x000fe200000018ff */
[----:B--2---:R-:W-:-:S04]  /*d0e0*/  FMUL.FTZ R0, R80, c[0x0][0x320] ;  /* 0x0000c80050007a20 */ /* 0x004fc80000410000 */
[----:B------:R2:W1:Y:S11]  /*d0f0*/  MUFU.TANH R138, R0 ;  /* 0x00000000008a7308 */ /* 0x0004760000002400 */
[----:B------:R-:W-:Y:S01]  /*d100*/  HMMA.16816.F32 R40, R12, R44, R52 ;  /* 0x0000002c0c28723c */ /* 0x000fe20000001834 */
[----:B--2---:R-:W-:-:S07]  /*d110*/  FMUL.FTZ R0, R81, c[0x0][0x320] ;  /* 0x0000c80051007a20 */ /* 0x004fce0000410000 */
[----:B------:R-:W-:Y:S01]  /*d120*/  HMMA.16816.F32 R52, R24, R106, R56 ;  /* 0x0000006a1834723c */ /* 0x000fe20000001838 */
[----:B------:R2:W1:Y:S07]  /*d130*/  MUFU.TANH R137, R0 ;  /* 0x0000000000897308 */ /* 0x00046e0000002400 */
[----:B------:R-:W-:Y:S08]  /*d140*/  HMMA.16816.F32 R56, R28, R108, RZ ;  /* 0x0000006c1c38723c */ /* 0x000ff000000018ff */
[----:B------:R-:W-:Y:S01]  /*d150*/  HMMA.16816.F32 R76, R4, R48, R40 ;  /* 0x00000030044c723c */ /* 0x000fe20000001828 */
[----:B--2---:R-:W-:-:S04]  /*d160*/  FMUL.FTZ R0, R82, c[0x0][0x320] ;  /* 0x0000c80052007a20 */ /* 0x004fc80000410000 */
[----:B------:R2:W1:Y:S03]  /*d170*/  MUFU.TANH R133, R0 ;  /* 0x0000000000857308 */ /* 0x0004660000002400 */
[----:B------:R-:W-:Y:S01]  /*d180*/  HMMA.16816.F32 R40, R16, R46, R52 ;  /* 0x0000002e1028723c */ /* 0x000fe20000001834 */
[----:B------:R-:W5:Y:S07]  /*d190*/  LDSM.16.M88.4 R52, [R197+0x1800] ;  /* 0x00180000c534783b */ /* 0x000f6e0000000200 */
[----:B------:R-:W-:Y:S01]  /*d1a0*/  HMMA.16816.F32 R44, R20, R112, R56 ;  /* 0x00000070142c723c */ /* 0x000fe20000001838 */
[----:B--2---:R-:W-:-:S04]  /*d1b0*/  FMUL.FTZ R0, R83, c[0x0][0x320] ;  /* 0x0000c80053007a20 */ /* 0x004fc80000410000 */
[----:B------:R2:W1:Y:S02]  /*d1c0*/  MUFU.TANH R134, R0 ;  /* 0x0000000000867308 */ /* 0x0004640000002400 */
[----:B--2---:R-:W-:-:S06]  /*d1d0*/  FMUL.FTZ R0, R68, c[0x0][0x320] ;  /* 0x0000c80044007a20 */ /* 0x004fcc0000410000 */
[----:B------:R2:W1:Y:S11]  /*d1e0*/  MUFU.TANH R136, R0 ;  /* 0x0000000000887308 */ /* 0x0004760000002400 */
[----:B-----5:R-:W-:Y:S01]  /*d1f0*/  HMMA.16816.F32 R44, R12, R52, R44 ;  /* 0x000000340c2c723c */ /* 0x020fe2000000182c */
[----:B--2---:R-:W-:-:S04]  /*d200*/  FMUL.FTZ R0, R69, c[0x0][0x320] ;  /* 0x0000c80045007a20 */ /* 0x004fc80000410000 */
[----:B------:R2:W1:Y:S02]  /*d210*/  MUFU.TANH R135, R0 ;  /* 0x0000000000877308 */ /* 0x0004640000002400 */
[----:B--2---:R-:W-:-:S06]  /*d220*/  FMUL.FTZ R0, R70, c[0x0][0x320] ;  /* 0x0000c80046007a20 */ /* 0x004fcc0000410000 */
[----:B------:R2:W1:Y:S02]  /*d230*/  MUFU.TANH R132, R0 ;  /* 0x0000000000847308 */ /* 0x0004640000002400 */
[----:B--2---:R-:W-:Y:S02]  /*d240*/  FMUL.FTZ R0, R71, c[0x0][0x320] ;  /* 0x0000c80047007a20 */ /* 0x004fe40000410000 */
[----:B------:R-:W-:Y:S04]  /*d250*/  HMMA.16816.F32 R68, R8, R48, R60 ;  /* 0x000000300844723c */ /* 0x000fe8000000183c */
[----:B------:R2:W1:Y:S04]  /*d260*/  MUFU.TANH R131, R0 ;  /* 0x0000000000837308 */ /* 0x0004680000002400 */
        /* <DEDUP_REMOVED lines=10> */
[----:B------:R2:W1:Y:S03]  /*d310*/  MUFU.TANH R125, R0 ;  /* 0x00000000007d7308 */ /* 0x0004660000002400 */
[----:B------:R-:W-:Y:S01]  /*d320*/  HMMA.16816.F32 R60, R28, R110, RZ ;  /* 0x0000006e1c3c723c */ /* 0x000fe200000018ff */
[----:B--2---:R-:W-:-:S07]  /*d330*/  FMUL.FTZ R0, R75, c[0x0][0x320] ;  /* 0x0000c8004b007a20 */ /* 0x004fce0000410000 */
[----:B------:R-:W-:Y:S01]  /*d340*/  HMMA.16816.F32 R72, R4, R50, R64 ;  /* 0x000000320448723c */ /* 0x000fe20000001840 */
[----:B------:R2:W1:Y:S11]  /*d350*/  MUFU.TANH R126, R0 ;  /* 0x00000000007e7308 */ /* 0x0004760000002400 */
[----:B------:R-:W-:Y:S04]  /*d360*/  @!UPT UIADD3 URZ, URZ, URZ, URZ ;  /* 0x0000003f3f3ff290 */ /* 0x000fe8000fffe03f */
[----:B------:R-:W-:Y:S08]  /*d370*/  HMMA.16816.F32 R64, R20, R114, R60 ;  /* 0x000000721440723c */ /* 0x000ff0000000183c */
[----:B------:R-:W-:Y:S01]  /*d380*/  HMMA.16816.F32 R60, R32, R116, RZ ;  /* 0x00000074203c723c */ /* 0x000fe200000018ff */
[----:B--2---:R-:W-:-:S04]  /*d390*/  FMUL.FTZ R0, R68, c[0x0][0x320] ;  /* 0x0000c80044007a20 */ /* 0x004fc80000410000 */
[----:B------:R2:W1:Y:S02]  /*d3a0*/  MUFU.TANH R128, R0 ;  /* 0x0000000000807308 */ /* 0x0004640000002400 */
[----:B--2---:R-:W-:Y:S11]  /*d3b0*/  FMUL.FTZ R0, R69, c[0x0][0x320] ;  /* 0x0000c80045007a20 */ /* 0x004ff60000410000 */
[----:B------:R-:W-:Y:S06]  /*d3c0*/  @!UPT UIADD3 URZ, URZ, URZ, URZ ;  /* 0x0000003f3f3ff290 */ /* 0x000fec000fffe03f */
[----:B------:R-:W-:Y:S01]  /*d3d0*/  HMMA.16816.F32 R60, R24, R120, R60 ;  /* 0x00000078183c723c */ /* 0x000fe2000000183c */
[----:B------:R2:W1:Y:S02]  /*d3e0*/  MUFU.TANH R127, R0 ;  /* 0x00000000007f7308 */ /* 0x0004640000002400 */
[----:B--2---:R-:W-:-:S06]  /*d3f0*/  FMUL.FTZ R0, R70, c[0x0][0x320] ;  /* 0x0000c80046007a20 */ /* 0x004fcc0000410000 */
[----:B------:R2:W1:Y:S02]  /*d400*/  MUFU.TANH R124, R0 ;  /* 0x00000000007c7308 */ /* 0x0004640000002400 */
[----:B--2---:R-:W-:Y:S02]  /*d410*/  FMUL.FTZ R0, R71, c[0x0][0x320] ;  /* 0x0000c80047007a20 */ /* 0x004fe40000410000 */
[----:B------:R-:W-:Y:S01]  /*d420*/  HMMA.16816.F32 R68, R8, R50, R40 ;  /* 0x000000320844723c */ /* 0x000fe20000001828 */
[----:B------:R-:W2:Y:S03]  /*d430*/  LDSM.16.M88.4 R40, [R194+0x1800] ;  /* 0x00180000c228783b */ /* 0x000ea60000000200 */
        /* <DEDUP_REMOVED lines=15> */
[C---:B--2---:R-:W-:Y:S01]  /*d530*/  HMMA.16816.F32 R76, R4.reuse, R40, R44 ;  /* 0x00000028044c723c */ /* 0x044fe2000000182c */
[----:B------:R-:W2:Y:S01]  /*d540*/  LDSM.16.M88.4 R44, [R197+0x2000] ;  /* 0x00200000c52c783b */ /* 0x000ea20000000200 */
[----:B------:R5:W1:Y:S11]  /*d550*/  MUFU.TANH R101, R0 ;  /* 0x0000000000657308 */ /* 0x000a760000002400 */
[----:B------:R-:W-:Y:S03]  /*d560*/  @!UPT UIADD3 URZ, URZ, URZ, URZ ;  /* 0x0000003f3f3ff290 */ /* 0x000fe6000fffe03f */
[----:B------:R-:W-:Y:S08]  /*d570*/  HMMA.16816.F32 R64, R4, R42, R52 ;  /* 0x0000002a0440723c */ /* 0x000ff00000001834 */
[----:B------:R-:W-:Y:S01]  /*d580*/  HMMA.16816.F32 R52, R28, R118, RZ ;  /* 0x000000761c34723c */ /* 0x000fe200000018ff */
[----:B-----5:R-:W-:-:S04]  /*d590*/  FMUL.FTZ R0, R68, c[0x0][0x320] ;  /* 0x0000c80044007a20 */ /* 0x020fc80000410000 */
[----:B------:R5:W1:Y:S02]  /*d5a0*/  MUFU.TANH R106, R0 ;  /* 0x00000000006a7308 */ /* 0x000a640000002400 */
[----:B-----5:R-:W-:Y:S11]  /*d5b0*/  FMUL.FTZ R0, R69, c[0x0][0x320] ;  /* 0x0000c80045007a20 */ /* 0x020ff60000410000 */
[----:B------:R-:W-:Y:S06]  /*d5c0*/  @!UPT UIADD3 URZ, URZ, URZ, URZ ;  /* 0x0000003f3f3ff290 */ /* 0x000fec000fffe03f */
[----:B------:R-:W-:Y:S01]  /*d5d0*/  HMMA.16816.F32 R32, R20, R122, R52 ;  /* 0x0000007a1420723c */ /* 0x000fe20000001834 */
        /* <DEDUP_REMOVED lines=15> */
[----:B-----5:R-:W-:-:S04]  /*d6d0*/  FMUL.FTZ R0, R74, c[0x0][0x320] ;  /* 0x0000c8004a007a20 */ /* 0x020fc80000410000 */
[----:B------:R2:W1:Y:S03]  /*d6e0*/  MUFU.TANH R92, R0 ;  /* 0x00000000005c7308 */ /* 0x0004660000002400 */
        /* <DEDUP_REMOVED lines=10> */
[----:B------:R-:W-:Y:S01]  /*d790*/  HMMA.16816.F32 R68, R8, R42, R48 ;  /* 0x0000002a0844723c */ /* 0x000fe20000001830 */
[----:B------:R-:W2:Y:S03]  /*d7a0*/  LDSM.16.M88.4 R48, [R194+0x2000] ;  /* 0x00200000c230783b */ /* 0x000ea60000000200 */
[----:B------:R5:W1:Y:S01]  /*d7b0*/  MUFU.TANH R91, R0 ;  /* 0x00000000005b7308 */ /* 0x000a620000002400 */
[----:B------:R-:W-:-:S04]  /*d7c0*/  DEPBAR.LE SB0, 0x0 ;  /* 0x000080000000791a */ /* 0x000fc80000000000 */
[C---:B------:R-:W-:Y:S08]  /*d7d0*/  HMMA.16816.F32 R40, R16.reuse, R44, R60 ;  /* 0x0000002c1028723c */ /* 0x040ff0000000183c */
[----:B------:R-:W-:Y:S01]  /*d7e0*/  HMMA.16816.F32 R16, R16, R46, R24 ;  /* 0x0000002e1010723c */ /* 0x000fe20000001818 */
[----:B-----5:R-:W-:-:S04]  /*d7f0*/  FMUL.FTZ R0, R76, c[0x0][0x320] ;  /* 0x0000c8004c007a20 */ /* 0x020fc80000410000 */
[----:B------:R5:W1:Y:S02]  /*d800*/  MUFU.TANH R89, R0 ;  /* 0x0000000000597308 */ /* 0x000a640000002400 */
[----:B-----5:R-:W-:-:S09]  /*d810*/  FMUL.FTZ R0, R77, c[0x0][0x320] ;  /* 0x0000c8004d007a20 */ /* 0x020fd20000410000 */
[-C--:B--2---:R-:W-:Y:S01]  /*d820*/  HMMA.16816.F32 R40, R8, R48.reuse, R40 ;  /* 0x000000300828723c */ /* 0x084fe20000001828 */
[----:B------:R2:W1:Y:S07]  /*d830*/  MUFU.TANH R83, R0 ;  /* 0x0000000000537308 */ /* 0x00046e0000002400 */
[----:B------:R-:W-:Y:S08]  /*d840*/  HMMA.16816.F32 R20, R4, R48, R28 ;  /* 0x000000300414723c */ /* 0x000ff0000000181c */
[----:B------:R-:W-:Y:S01]  /*d850*/  HMMA.16816.F32 R8, R8, R50, R16 ;  /* 0x000000320808723c */ /* 0x000fe20000001810 */
[----:B--2---:R-:W-:-:S04]  /*d860*/  FMUL.FTZ R0, R78, c[0x0][0x320] ;  /* 0x0000c8004e007a20 */ /* 0x004fc80000410000 */
        /* <DEDUP_REMOVED lines=51> */
[----:B------:R2:W1:Y:S01]  /*dba0*/  MUFU.TANH R19, R0 ;  /* 0x0000000000137308 */ /* 0x0004620000002400 */
[----:B------:R-:W-:Y:S06]  /*dbb0*/  BAR.SYNC.DEFER_BLOCKING 0x0 ;  /* 0x0000000000007b1d */ /* 0x000fec0000010000 */
[----:B------:R-:W-:Y:S05]  /*dbc0*/  @!P0 BRA `(.L_x_332) ;  /* 0x000003f000008947 */ /* 0x000fea0003800000 */
[----:B---34-:R-:W-:Y:S01]  /*dbd0*/  ISETP.NE.AND P3, PT, R162, 0x1, PT ;  /* 0x00000001a200780c */ /* 0x018fe20003f65270 */
[----:B------:R-:W-:Y:S01]  /*dbe0*/  IMAD.MOV.U32 R235, RZ, RZ, RZ ;  /* 0x000000ffffeb7224 */ /* 0x000fe200078e00ff */
[C---:B-1----:R-:W-:Y:S02]  /*dbf0*/  IADD3 R2, R251.reuse, R159, R167 ;  /* 0x0000009ffb027210 */ /* 0x042fe40007ffe0a7 */
[----:B------:R-:W-:-:S02]  /*dc00*/  ISETP.GT.AND P0, PT, R251, 0x4f, PT ;  /* 0x0000004ffb00780c */ /* 0x000fc40003f04270 */
[----:B------:R-:W-:-:S05]  /*dc10*/  IADD3 R2, R2, -0x50, RZ ;  /* 0xffffffb002027810 */ /* 0x000fca0007ffe0ff */
[----:B--2---:R-:W-:Y:S02]  /*dc20*/  IMAD.MOV.U32 R0, RZ, RZ, R2 ;  /* 0x000000ffff007224 */ /* 0x004fe400078e0002 */
[----:B------:R-:W-:-:S05]  /*dc30*/  @P3 IMAD.HI.U32 R3, R2, c[0x0][0x2bc], RZ ;  /* 0x0000af0002033a27 */ /* 0x000fca00078e00ff */
        /* <DEDUP_REMOVED lines=23> */
.L_x_427:
        /* <DEDUP_REMOVED lines=24> */
.L_x_428:
        /* <DEDUP_REMOVED lines=9> */
.L_x_332:
[----:B---34-:R-:W-:Y:S05]  /*dfc0*/  BSYNC B0 ;  /* 0x0000000000007941 */ /* 0x018fea0003800000 */
.L_x_331:
[----:B--2---:R-:W2:Y:S04]  /*dfd0*/  LDL R0, [R1+0x74] ;  /* 0x0000740001007983 */ /* 0x004ea80000100800 */
[----:B------:R-:W0:Y:S01]  /*dfe0*/  LDGDEPBAR ;  /* 0x00000000000079af */ /* 0x000e220000000000 */
[----:B--2---:R-:W-:-:S05]  /*dff0*/  IMAD.IADD R0, R160, 0x1, -R0 ;  /* 0x00000001a0007824 */ /* 0x004fca00078e0a00 */
[C---:B------:R-:W-:Y:S02]  /*e000*/  ISETP.GT.AND P0, PT, R0.reuse, 0x1, PT ;  /* 0x000000010000780c */ /* 0x040fe40003f04270 */
[----:B------:R-:W-:Y:S02]  /*e010*/  ISETP.GT.AND P1, PT, R0, RZ, PT ;  /* 0x000000ff0000720c */ /* 0x000fe40003f24270 */
[----:B-1----:R-:W-:Y:S02]  /*e020*/  FSEL R40, R150, -INF , P0 ;  /* 0xff80000096287808 */ /* 0x002fe40000000000 */
[----:B------:R-:W-:Y:S02]  /*e030*/  FSEL R27, R153, -INF , P0 ;  /* 0xff800000991b7808 */ /* 0x000fe40000000000 */
[----:B------:R-:W-:Y:S02]  /*e040*/  FSEL R17, R155, -INF , P0 ;  /* 0xff8000009b117808 */ /* 0x000fe40000000000 */
[----:B------:R-:W-:-:S02]  /*e050*/  FSEL R10, R157, -INF , P0 ;  /* 0xff8000009d0a7808 */ /* 0x000fc40000000000 */
        /* <DEDUP_REMOVED lines=28> */
[C---:B------:R-:W-:Y:S02]  /*e220*/  ISETP.GT.AND P4, PT, R0.reuse, 0x29, PT ;  /* 0x000000290000780c */ /* 0x040fe40003f84270 */
[----:B------:R-:W-:-:S02]  /*e230*/  ISETP.GT.AND P3, PT, R0, 0x18, PT ;  /* 0x000000180000780c */ /* 0x000fc40003f64270 */
[----:B------:R-:W-:Y:S02]  /*e240*/  ISETP.GT.AND P0, PT, R0, 0x30, PT ;  /* 0x000000300000780c */ /* 0x000fe40003f04270 */
        /* <DEDUP_REMOVED lines=28> */
[----:B------:R-:W-:-:S02]  /*e410*/  ISETP.GT.AND P6, PT, R0, 0x38, PT ;  /* 0x000000380000780c */ /* 0x000fc40003fc4270 */
[C---:B------:R-:W-:Y:S02]  /*e420*/  ISETP.GT.AND P5, PT, R0.reuse, 0x39, PT ;  /* 0x000000390000780c */ /* 0x040fe40003fa4270 */
[C---:B------:R-:W-:Y:S02]  /*e430*/  ISETP.GT.AND P3, PT, R0.reuse, 0x40, PT ;  /* 0x000000400000780c */ /* 0x040fe40003f64270 */
[C---:B------:R-:W-:Y:S02]  /*e440*/  ISETP.GT.AND P2, PT, R0.reuse, 0x41, PT ;  /* 0x000000410000780c */ /* 0x040fe40003f44270 */
[C---:B------:R-:W-:Y:S02]  /*e450*/  ISETP.GT.AND P1, PT, R0.reuse, 0x48, PT ;  /* 0x000000480000780c */ /* 0x040fe40003f24270 */
[C---:B------:R-:W-:Y:S02]  /*e460*/  ISETP.GT.AND P0, PT, R0.reuse, 0x49, PT ;  /* 0x000000490000780c */ /* 0x040fe40003f04270 */
[----:B------:R-:W-:-:S02]  /*e470*/  ISETP.GT.AND P4, PT, R0, 0x31, PT ;  /* 0x000000310000780c */ /* 0x000fc40003f84270 */
        /* <DEDUP_REMOVED lines=44> */
[----:B------:R-:W-:Y:S02]  /*e740*/  FSEL R106, R83, -INF , P4 ;  /* 0xff800000536a7808 */ /* 0x000fe40002000000 */
[----:B------:R-:W-:Y:S02]  /*e750*/  FSEL R118, R80, -INF , P4 ;  /* 0xff80000050767808 */ /* 0x000fe40002000000 */
[----:B------:R-:W-:Y:S02]  /*e760*/  FSEL R83, R91, -INF , P4 ;  /* 0xff8000005b537808 */ /* 0x000fe40002000000 */
[----:B------:R-:W-:-:S02]  /*e770*/  FSEL R64, R97, -INF , P4 ;  /* 0xff80000061407808 */ /* 0x000fc40002000000 */
[----:B------:R-:W-:Y:S02]  /*e780*/  FMNMX.FTZ R0, R65, R0, !PT ;  /* 0x0000000041007209 */ /* 0x000fe40007810000 */
[----:B------:R-:W-:Y:S02]  /*e790*/  FMNMX.FTZ R2, R90, R2, !PT ;  /* 0x000000025a027209 */ /* 0x000fe40007810000 */
[----:B------:R-:W-:Y:S02]  /*e7a0*/  FMNMX.FTZ R3, R108, R3, !PT ;  /* 0x000000036c037209 */ /* 0x000fe40007810000 */
[----:B------:R-:W-:Y:S02]  /*e7b0*/  FMNMX.FTZ R7, R120, R7, !PT ;  /* 0x0000000778077209 */ /* 0x000fe40007810000 */
[----:B------:R-:W-:Y:S02]  /*e7c0*/  FSEL R117, R63, -INF , P6 ;  /* 0xff8000003f757808 */ /* 0x000fe40003000000 */
[----:B------:R-:W-:-:S02]  /*e7d0*/  FSEL R105, R68, -INF , P6 ;  /* 0xff80000044697808 */ /* 0x000fc40003000000 */
[----:B------:R-:W-:Y:S02]  /*e7e0*/  FSEL R82, R76, -INF , P6 ;  /* 0xff8000004c527808 */ /* 0x000fe40003000000 */
[----:B------:R-:W-:Y:S02]  /*e7f0*/  FSEL R63, R81, -INF , P6 ;  /* 0xff800000513f7808 */ /* 0x000fe40003000000 */
[----:B------:R-:W-:Y:S02]  /*e800*/  FMNMX.FTZ R0, R64, R0, !PT ;  /* 0x0000000040007209 */ /* 0x000fe40007810000 */
[----:B------:R-:W-:Y:S02]  /*e810*/  FMNMX.FTZ R2, R83, R2, !PT ;  /* 0x0000000253027209 */ /* 0x000fe40007810000 */
[----:B------:R-:W-:Y:S02]  /*e820*/  FMNMX.FTZ R3, R106, R3, !PT ;  /* 0x000000036a037209 */ /* 0x000fe40007810000 */
[----:B------:R-:W-:-:S02]  /*e830*/  FMNMX.FTZ R7, R118, R7, !PT ;  /* 0x0000000776077209 */ /* 0x000fc40007810000 */
[----:B------:R-:W-:Y:S02]  /*e840*/  FSEL R115, R62, -INF , P5 ;  /* 0xff8000003e737808 */ /* 0x000fe40002800000 */
[----:B------:R-:W-:Y:S02]  /*e850*/  FSEL R104, R69, -INF , P5 ;  /* 0xff80000045687808 */ /* 0x000fe40002800000 */
[----:B------:R-:W-:Y:S02]  /*e860*/  FSEL R81, R70, -INF , P5 ;  /* 0xff80000046517808 */ /* 0x000fe40002800000 */
[----:B------:R-:W-:Y:S02]  /*e870*/  FSEL R62, R79, -INF , P5 ;  /* 0xff8000004f3e7808 */ /* 0x000fe40002800000 */
        /* <DEDUP_REMOVED lines=36> */
[----:B------:R-:W-:Y:S02]  /*eac0*/  FMNMX.FTZ R4, R56, R0, !PT ;  /* 0x0000000038047209 */ /* 0x000fe40007810000 */
[----:B------:R-:W-:-:S02]  /*ead0*/  FMNMX.FTZ R5, R58, R2, !PT ;  /* 0x000000023a057209 */ /* 0x000fc40007810000 */
[----:B------:R-:W-:Y:S02]  /*eae0*/  FMNMX.FTZ R6, R89, R3, !PT ;  /* 0x0000000359067209 */ /* 0x000fe40007810000 */
[----:B------:R-:W-:Y:S01]  /*eaf0*/  FMNMX.FTZ R7, R103, R7, !PT ;  /* 0x0000000767077209 */ /* 0x000fe20007810000 */
        /* <DEDUP_REMOVED lines=11> */
[----:B------:R-:W3:Y:S04]  /*ebb0*/  SHFL.BFLY PT, R6, R3, 0x1, 0x1f ;  /* 0x0c201f0003067f89 */ /* 0x000ee800000e0000 */
[----:B------:R4:W4:Y:S01]  /*ebc0*/  SHFL.BFLY PT, R8, R7, 0x1, 0x1f ;  /* 0x0c201f0007087f89 */ /* 0x00092200000e0000 */
[----:B-1----:R-:W-:Y:S02]  /*ebd0*/  FMNMX.FTZ R71, R0, R4, !PT ;  /* 0x0000000400477209 */ /* 0x002fe40007810000 */
[----:B--2---:R-:W-:Y:S02]  /*ebe0*/  FMNMX.FTZ R70, R2, R5, !PT ;  /* 0x0000000502467209 */ /* 0x004fe40007810000 */
[----:B---3--:R-:W-:Y:S02]  /*ebf0*/  FMNMX.FTZ R69, R3, R6, !PT ;  /* 0x0000000603457209 */ /* 0x008fe40007810000 */
.L_x_429:
[C---:B------:R-:W-:Y:S01]  /*ec00*/  FMUL.FTZ R0, R71.reuse, c[0x0][0x2d0] ;  /* 0x0000b40047007a20 */ /* 0x040fe20000410000 */
[----:B------:R-:W-:Y:S01]  /*ec10*/  FSETP.NEU.FTZ.AND P0, PT, R71, -INF , PT ;  /* 0xff8000004700780b */ /* 0x000fe20003f1d000 */
[----:B------:R-:W-:Y:S01]  /*ec20*/  FMUL.FTZ R3, R70, c[0x0][0x2d0] ;  /* 0x0000b40046037a20 */ /* 0x000fe20000410000 */
[----:B----4-:R-:W-:Y:S01]  /*ec30*/  FMNMX.FTZ R68, R8, R7, !PT ;  /* 0x0000000708447209 */ /* 0x010fe20007810000 */
[----:B------:R-:W-:Y:S01]  /*ec40*/  WARPSYNC 0xffffffff ;  /* 0xffffffff00007948 */ /* 0x000fe20003800000 */
[----:B------:R-:W-:Y:S01]  /*ec50*/  FSEL R4, R0, RZ, P0 ;  /* 0x000000ff00047208 */ /* 0x000fe20000000000 */
[----:B------:R-:W1:Y:S01]  /*ec60*/  LDSM.16.MT88.4 R48, [R192] ;  /* 0x00000000c030783b */ /* 0x000e620000004200 */
[----:B------:R-:W-:-:S03]  /*ec70*/  FSETP.NEU.FTZ.AND P0, PT, R70, -INF , PT ;  /* 0xff8000004600780b */ /* 0x000fc60003f1d000 */
[--C-:B------:R-:W-:Y:S01]  /*ec80*/  FFMA.FTZ R0, R9, c[0x0][0x2d0], -R4.reuse ;  /* 0x0000b40009007a23 */ /* 0x100fe20000010804 */
[----:B------:R-:W-:Y:S01]  /*ec90*/  FSEL R3, R3, RZ, P0 ;  /* 0x000000ff03037208 */ /* 0x000fe20000000000 */
[--C-:B------:R-:W-:Y:S01]  /*eca0*/  FFMA.FTZ R2, R16, c[0x0][0x2d0], -R4.reuse ;  /* 0x0000b40010027a23 */ /* 0x100fe20000010804 */
[----:B------:R-:W-:Y:S01]  /*ecb0*/  FSETP.NEU.FTZ.AND P0, PT, R69, -INF , PT ;  /* 0xff8000004500780b */ /* 0x000fe20003f1d000 */
[----:B------:R2:W-:Y:S01]  /*ecc0*/  MUFU.EX2 R166, R0 ;  /* 0x0000000000a67308 */ /* 0x0005e20000000800 */
[----:B------:R-:W3:Y:S01]  /*ecd0*/  LDSM.16.MT88.4 R44, [R196] ;  /* 0x00000000c42c783b */ /* 0x000ee20000004200 */
[----:B------:R-:W-:Y:S02]  /*ece0*/  FFMA.FTZ R5, R26, c[0x0][0x2d0], -R3 ;  /* 0x0000b4001a057a23 */ /* 0x000fe40000010803 */
[--C-:B------:R-:W-:Y:S02]  /*ecf0*/  FFMA.FTZ R109, R73, c[0x0][0x2d0], -R4.reuse ;  /* 0x0000b400496d7a23 */ /* 0x100fe40000010804 */
[----:B------:R-:W-:-:S02]  /*ed00*/  FFMA.FTZ R97, R72, c[0x0][0x2d0], -R4 ;  /* 0x0000b40048617a23 */ /* 0x000fc40000010804 */
[----:B------:R4:W-:Y:S01]  /*ed10*/  MUFU.EX2 R224, R2 ;  /* 0x0000000200e07308 */ /* 0x0009e20000000800 */
[--C-:B------:R-:W-:Y:S02]  /*ed20*/  FFMA.FTZ R96, R67, c[0x0][0x2d0], -R4.reuse ;  /* 0x0000b40043607a23 */ /* 0x100fe40000010804 */
[--C-:B------:R-:W-:Y:S02]  /*ed30*/  FFMA.FTZ R91, R66, c[0x0][0x2d0], -R4.reuse ;  /* 0x0000b400425b7a23 */ /* 0x100fe40000010804 */
[--C-:B------:R-:W-:Y:S02]  /*ed40*/  FFMA.FTZ R150, R65, c[0x0][0x2d0], -R4.reuse ;  /* 0x0000b40041967a23 */ /* 0x100fe40000010804 */
[--C-:B------:R-:W-:Y:S01]  /*ed50*/  FFMA.FTZ R149, R64, c[0x0][0x2d0], -R4.reuse ;  /* 0x0000b40040957a23 */ /* 0x100fe20000010804 */
[----:B------:R5:W-:Y:S01]  /*ed60*/  MUFU.EX2 R221, R5 ;  /* 0x0000000500dd7308 */ /* 0x000be20000000800 */
[--C-:B--2---:R-:W-:Y:S02]  /*ed70*/  FFMA.FTZ R0, R10, c[0x0][0x2d0], -R4.reuse ;  /* 0x0000b4000a007a23 */ /* 0x104fe40000010804 */
[----:B------:R-:W-:-:S02]  /*ed80*/  FFMA.FTZ R148, R63, c[0x0][0x2d0], -R4 ;  /* 0x0000b4003f947a23 */ /* 0x000fc40000010804 */
[--C-:B------:R-:W-:Y:S02]  /*ed90*/  FFMA.FTZ R123, R62, c[0x0][0x2d0], -R4.reuse ;  /* 0x0000b4003e7b7a23 */ /* 0x100fe40000010804 */
[--C-:B------:R-:W-:Y:S01]  /*eda0*/  FFMA.FTZ R171, R61, c[0x0][0x2d0], -R4.reuse ;  /* 0x0000b4003dab7a23 */ /* 0x100fe20000010804 */
[----:B------:R2:W-:Y:S01]  /*edb0*/  MUFU.EX2 R165, R0 ;  /* 0x0000000000a57308 */ /* 0x0005e20000000800 */
[----:B----4-:R-:W-:Y:S02]  /*edc0*/  FMUL.FTZ R2, R69, c[0x0][0x2d0] ;  /* 0x0000b40045027a20 */ /* 0x010fe40000410000 */
[--C-:B------:R-:W-:Y:S02]  /*edd0*/  FFMA.FTZ R175, R59, c[0x0][0x2d0], -R4.reuse ;  /* 0x0000b4003baf7a23 */ /* 0x100fe40000010804 */
[--C-:B------:R-:W-:Y:S01]  /*ede0*/  FFMA.FTZ R174, R57, c[0x0][0x2d0], -R4.reuse ;  /* 0x0000b40039ae7a23 */ /* 0x100fe20000010804 */
[----:B------:R-:W-:Y:S01]  /*edf0*/  FSEL R2, R2, RZ, P0 ;  /* 0x000000ff02027208 */ /* 0x000fe20000000000 */
[----:B------:R-:W-:Y:S01]  /*ee00*/  FFMA.FTZ R173, R56, c[0x0][0x2d0], -R4 ;  /* 0x0000b40038ad7a23 */ /* 0x000fe20000010804 */
[----:B------:R-:W-:Y:S01]  /*ee10*/  FSETP.NEU.FTZ.AND P0, PT, R68, -INF , PT ;  /* 0xff8000004400780b */ /* 0x000fe20003f1d000 */
[----:B------:R-:W-:Y:S01]  /*ee20*/  FFMA.FTZ R177, R58, c[0x0][0x2d0], -R3 ;  /* 0x0000b4003ab17a23 */ /* 0x000fe20000010803 */
[----:B------:R-:W-:Y:S01]  /*ee30*/  MUFU.EX2 R109, R109 ;  /* 0x0000006d006d7308 */ /* 0x000fe20000000800 */
[----:B-----5:R-:W-:-:S02]  /*ee40*/  FFMA.FTZ R5, R35, c[0x0][0x2d0], -R2 ;  /* 0x0000b40023057a23 */ /* 0x020fc40000010802 */
[--C-:B------:R-:W-:Y:S02]  /*ee50*/  FFMA.FTZ R159, R108, c[0x0][0x2d0], -R2.reuse ;  /* 0x0000b4006c9f7a23 */ /* 0x100fe40000010802 */
[----:B------:R-:W-:Y:S02]  /*ee60*/  FFMA.FTZ R181, R92, c[0x0][0x2d0], -R2 ;  /* 0x0000b4005cb57a23 */ /* 0x000fe40000010802 */
[----:B--2---:R-:W-:Y:S01]  /*ee70*/  FFMA.FTZ R0, R11, c[0x0][0x2d0], -R4 ;  /* 0x0000b4000b007a23 */ /* 0x004fe20000010804 */
[----:B------:R2:W-:Y:S01]  /*ee80*/  MUFU.EX2 R219, R5 ;  /* 0x0000000500db7308 */ /* 0x0005e20000000800 */
[----:B------:R-:W-:Y:S02]  /*ee90*/  FFMA.FTZ R172, R60, c[0x0][0x2d0], -R3 ;  /* 0x0000b4003cac7a23 */ /* 0x000fe40000010803 */
[--C-:B------:R-:W-:Y:S02]  /*eea0*/  FFMA.FTZ R65, R99, c[0x0][0x2d0], -R2.reuse ;  /* 0x0000b40063417a23 */ /* 0x100fe40000010802 */
[----:B------:R-:W-:-:S02]  /*eeb0*/  FFMA.FTZ R64, R101, c[0x0][0x2d0], -R2 ;  /* 0x0000b40065407a23 */ /* 0x000fc40000010802 */
[--C-:B------:R-:W-:Y:S01]  /*eec0*/  FFMA.FTZ R158, R106, c[0x0][0x2d0], -R2.reuse ;  /* 0x0000b4006a9e7a23 */ /* 0x100fe20000010802 */
[----:B------:R4:W-:Y:S01]  /*eed0*/  MUFU.EX2 R168, R0 ;  /* 0x0000000000a87308 */ /* 0x0009e20000000800 */
[--C-:B------:R-:W-:Y:S02]  /*eee0*/  FFMA.FTZ R157, R105, c[0x0][0x2d0], -R2.reuse ;  /* 0x0000b400699d7a23 */ /* 0x100fe40000010802 */
[--C-:B------:R-:W-:Y:S02]  /*eef0*/  FFMA.FTZ R156, R104, c[0x0][0x2d0], -R2.reuse ;  /* 0x0000b400689c7a23 */ /* 0x100fe40000010802 */
[--C-:B------:R-:W-:Y:S02]  /*ef00*/  FFMA.FTZ R183, R100, c[0x0][0x2d0], -R2.reuse ;  /* 0x0000b40064b77a23 */ /* 0x100fe40000010802 */
[--C-:B------:R-:W-:Y:S01]  /*ef10*/  FFMA.FTZ R182, R98, c[0x0][0x2d0], -R2.reuse ;  /* 0x0000b40062b67a23 */ /* 0x100fe20000010802 */
[----:B------:R-:W-:Y:S01]  /*ef20*/  MUFU.EX2 R189, R97 ;  /* 0x0000006100bd7308 */ /* 0x000fe20000000800 */
[----:B--2---:R-:W-:-:S02]  /*ef30*/  FFMA.FTZ R5, R36, c[0x0][0x2d0], -R2 ;  /* 0x0000b40024057a23 */ /* 0x004fc40000010802 */
[----:B------:R-:W-:Y:S02]  /*ef40*/  FFMA.FTZ R180, R89, c[0x0][0x2d0], -R2 ;  /* 0x0000b40059b47a23 */ /* 0x000fe40000010802 */
[--C-:B------:R-:W-:Y:S02]  /*ef50*/  FFMA.FTZ R66, R74, c[0x0][0x2d0], -R3.reuse ;  /* 0x0000b4004a427a23 */ /* 0x100fe40000010803 */
[--C-:B------:R-:W-:Y:S01]  /*ef60*/  FFMA.FTZ R79, R75, c[0x0][0x2d0], -R3.reuse ;  /* 0x0000b4004b4f7a23 */ /* 0x100fe20000010803 */
[----:B------:R-:W-:Y:S01]  /*ef70*/  MUFU.EX2 R227, R5 ;  /* 0x0000000500e37308 */ /* 0x000fe20000000800 */
[----:B----4-:R-:W-:Y:S02]  /*ef80*/  FFMA.FTZ R0, R12, c[0x0][0x2d0], -R4 ;  /* 0x0000b4000c007a23 */ /* 0x010fe40000010804 */
        /* <DEDUP_REMOVED lines=9> */
[----:B------:R-:W-:-:S02]  /*f020*/  FFMA.FTZ R169, R76, c[0x0][0x2d0], -R3 ;  /* 0x0000b4004ca97a23 */ /* 0x000fc40000010803 */
[----:B--2---:R-:W-:-:S05]  /*f030*/  FFMA.FTZ R0, R13, c[0x0][0x2d0], -R4 ;  /* 0x0000b4000d007a23 */ /* 0x004fca0000010804 */
[----:B------:R-:W-:Y:S08]  /*f040*/  MUFU.EX2 R213, R91 ;  /* 0x0000005b00d57308 */ /* 0x000ff00000000800 */
[----:B------:R2:W-:Y:S08]  /*f050*/  MUFU.EX2 R187, R0 ;  /* 0x0000000000bb7308 */ /* 0x0005f00000000800 */
[----:B------:R-:W-:Y:S01]  /*f060*/  MUFU.EX2 R188, R78 ;  /* 0x0000004e00bc7308 */ /* 0x000fe20000000800 */
[----:B--2---:R-:W-:-:S07]  /*f070*/  FFMA.FTZ R0, R14, c[0x0][0x2d0], -R4 ;  /* 0x0000b4000e007a23 */ /* 0x004fce0000010804 */
[----:B------:R-:W-:Y:S08]  /*f080*/  MUFU.EX2 R212, R77 ;  /* 0x0000004d00d47308 */ /* 0x000ff00000000800 */
[----:B------:R2:W4:Y:S08]  /*f090*/  MUFU.EX2 R222, R0 ;  /* 0x0000000000de7308 */ /* 0x0005300000000800 */
[----:B------:R-:W-:Y:S01]  /*f0a0*/  MUFU.EX2 R91, R173 ;  /* 0x000000ad005b7308 */ /* 0x000fe20000000800 */
[----:B--2---:R-:W-:Y:S01]  /*f0b0*/  FFMA.FTZ R0, R18, c[0x0][0x2d0], -R4 ;  /* 0x0000b40012007a23 */ /* 0x004fe20000010804 */
[----:B----4-:R-:W-:-:S06]  /*f0c0*/  F2FP.PACK_AB R12, R222, R187 ;  /* 0x000000bbde0c723e */ /* 0x010fcc00000000ff */
[----:B------:R2:W4:Y:S02]  /*f0d0*/  MUFU.EX2 R226, R0 ;  /* 0x0000000000e27308 */ /* 0x0005240000000800 */
[----:B--2---:R-:W-:Y:S01]  /*f0e0*/  FFMA.FTZ R0, R15, c[0x0][0x2d0], -R3 ;  /* 0x0000b4000f007a23 */ /* 0x004fe20000010803 */
[----:B----4-:R-:W-:-:S05]  /*f0f0*/  F2FP.PACK_AB R14, R226, R224 ;  /* 0x000000e0e20e723e */ /* 0x010fca00000000ff */
[----:B------:R2:W-:Y:S02]  /*f100*/  MUFU.EX2 R162, R0 ;  /* 0x0000000000a27308 */ /* 0x0005e40000000800 */
[----:B--2---:R-:W-:-:S06]  /*f110*/  FFMA.FTZ R0, R17, c[0x0][0x2d0], -R3 ;  /* 0x0000b40011007a23 */ /* 0x004fcc0000010803 */
[----:B------:R2:W4:Y:S02]  /*f120*/  MUFU.EX2 R161, R0 ;  /* 0x0000000000a17308 */ /* 0x0005240000000800 */
[----:B--2---:R-:W-:Y:S01]  /*f130*/  FFMA.FTZ R0, R20, c[0x0][0x2d0], -R3 ;  /* 0x0000b40014007a23 */ /* 0x004fe20000010803 */
[----:B------:R-:W-:-:S05]  /*f140*/  F2FP.PACK_AB R20, R165, R166 ;  /* 0x000000a6a514723e */ /* 0x000fca00000000ff */
[----:B------:R2:W-:Y:S02]  /*f150*/  MUFU.EX2 R164, R0 ;  /* 0x0000000000a47308 */ /* 0x0005e40000000800 */
[----:B--2---:R-:W-:Y:S01]  /*f160*/  FFMA.FTZ R0, R21, c[0x0][0x2d0], -R3 ;  /* 0x0000b40015007a23 */ /* 0x004fe20000010803 */
[----:B----4-:R-:W-:-:S05]  /*f170*/  F2FP.PACK_AB R21, R161, R162 ;  /* 0x000000a2a115723e */ /* 0x010fca00000000ff */
[----:B------:R2:W4:Y:S02]  /*f180*/  MUFU.EX2 R167, R0 ;  /* 0x0000000000a77308 */ /* 0x0005240000000800 */
[----:B--2---:R-:W-:Y:S01]  /*f190*/  FFMA.FTZ R0, R22, c[0x0][0x2d0], -R3 ;  /* 0x0000b40016007a23 */ /* 0x004fe20000010803 */
[----:B------:R-:W-:-:S05]  /*f1a0*/  F2FP.PACK_AB R22, R176, R168 ;  /* 0x000000a8b016723e */ /* 0x000fca00000000ff */
[----:B------:R2:W-:Y:S02]  /*f1b0*/  MUFU.EX2 R186, R0 ;  /* 0x0000000000ba7308 */ /* 0x0005e40000000800 */
[----:B--2---:R-:W-:Y:S01]  /*f1c0*/  FFMA.FTZ R0, R23, c[0x0][0x2d0], -R3 ;  /* 0x0000b40017007a23 */ /* 0x004fe20000010803 */
[----:B----4-:R-:W-:-:S05]  /*f1d0*/  F2FP.PACK_AB R23, R167, R164 ;  /* 0x000000a4a717723e */ /* 0x010fca00000000ff */
[----:B------:R2:W4:Y:S02]  /*f1e0*/  MUFU.EX2 R220, R0 ;  /* 0x0000000000dc7308 */ /* 0x0005240000000800 */
[----:B-1----:R-:W-:Y:S01]  /*f1f0*/  HMMA.16816.F32 R8, R20, R48, RZ ;  /* 0x000000301408723c */ /* 0x002fe200000018ff */
[----:B--2---:R-:W-:Y:S01]  /*f200*/  FFMA.FTZ R0, R28, c[0x0][0x2d0], -R3 ;  /* 0x0000b4001c007a23 */ /* 0x004fe20000010803 */
[----:B----4-:R-:W-:Y:S01]  /*f210*/  F2FP.PACK_AB R13, R220, R186 ;  /* 0x000000badc0d723e */ /* 0x010fe200000000ff */
[----:B------:R-:W-:-:S03]  /*f220*/  FADD.FTZ R3, R166, R165 ;  /* 0x000000a5a6037221 */ /* 0x000fc60000010000 */
[----:B------:R1:W2:Y:S01]  /*f230*/  MUFU.EX2 R223, R0 ;  /* 0x0000000000df7308 */ /* 0x0002a20000000800 */
[----:B------:R-:W-:-:S04]  /*f240*/  FADD.FTZ R3, R168, R3 ;  /* 0x00000003a8037221 */ /* 0x000fc80000010000 */
[----:B------:R-:W-:-:S03]  /*f250*/  FADD.FTZ R76, R176, R3 ;  /* 0x00000003b04c7221 */ /* 0x000fc60000010000 */
[----:B------:R-:W-:Y:S01]  /*f260*/  MUFU.EX2 R168, R121 ;  /* 0x0000007900a87308 */ /* 0x000fe20000000800 */
[----:B-1----:R-:W-:Y:S01]  /*f270*/  FFMA.FTZ R0, R25, c[0x0][0x2d0], -R2 ;  /* 0x0000b40019007a23 */ /* 0x002fe20000010802 */
[----:B--2---:R-:W-:-:S06]  /*f280*/  F2FP.PACK_AB R15, R223, R221 ;  /* 0x000000dddf0f723e */ /* 0x004fcc00000000ff */
[----:B------:R-:W-:Y:S08]  /*f290*/  MUFU.EX2 R176, R152 ;  /* 0x0000009800b07308 */ /* 0x000ff00000000800 */
[----:B------:R1:W-:Y:S08]  /*f2a0*/  MUFU.EX2 R155, R0 ;  /* 0x00000000009b7308 */ /* 0x0003f00000000800 */
[----:B------:R-:W-:Y:S01]  /*f2b0*/  MUFU.EX2 R165, R157 ;  /* 0x0000009d00a57308 */ /* 0x000fe20000000800 */
[----:B-1----:R-:W-:-:S07]  /*f2c0*/  FFMA.FTZ R0, R27, c[0x0][0x2d0], -R2 ;  /* 0x0000b4001b007a23 */ /* 0x002fce0000010802 */
[----:B------:R-:W-:Y:S08]  /*f2d0*/  MUFU.EX2 R166, R156 ;  /* 0x0000009c00a67308 */ /* 0x000ff00000000800 */
[----:B------:R1:W2:Y:S02]  /*f2e0*/  MUFU.EX2 R154, R0 ;  /* 0x00000000009a7308 */ /* 0x0002a40000000800 */
[----:B-1----:R-:W-:Y:S01]  /*f2f0*/  FFMA.FTZ R0, R30, c[0x0][0x2d0], -R2 ;  /* 0x0000b4001e007a23 */ /* 0x002fe20000010802 */
[----:B--2---:R-:W-:-:S05]  /*f300*/  F2FP.PACK_AB R16, R154, R155 ;  /* 0x0000009b9a10723e */ /* 0x004fca00000000ff */
[----:B------:R1:W-:Y:S02]  /*f310*/  MUFU.EX2 R160, R0 ;  /* 0x0000000000a07308 */ /* 0x0003e40000000800 */
[--C-:B-1----:R-:W-:Y:S02]  /*f320*/  FFMA.FTZ R0, R31, c[0x0][0x2d0], -R2.reuse ;  /* 0x0000b4001f007a23 */ /* 0x102fe40000010802 */
[----:B------:R-:W1:Y:S04]  /*f330*/  LDSM.16.MT88.4 R28, [R196+0x800] ;  /* 0x00080000c41c783b */ /* 0x000e680000004200 */
[----:B------:R2:W4:Y:S02]  /*f340*/  MUFU.EX2 R163, R0 ;  /* 0x0000000000a37308 */ /* 0x0005240000000800 */
[----:B--2---:R-:W-:Y:S01]  /*f350*/  FFMA.FTZ R0, R32, c[0x0][0x2d0], -R2 ;  /* 0x0000b40020007a23 */ /* 0x004fe20000010802 */
[----:B----4-:R-:W-:-:S05]  /*f360*/  F2FP.PACK_AB R18, R163, R160 ;  /* 0x000000a0a312723e */ /* 0x010fca00000000ff */
[----:B------:R2:W-:Y:S02]  /*f370*/  MUFU.EX2 R185, R0 ;  /* 0x0000000000b97308 */ /* 0x0005e40000000800 */
[----:B--2---:R-:W-:-:S06]  /*f380*/  FFMA.FTZ R0, R33, c[0x0][0x2d0], -R2 ;  /* 0x0000b40021007a23 */ /* 0x004fcc0000010802 */
[----:B------:R2:W-:Y:S02]  /*f390*/  MUFU.EX2 R217, R0 ;  /* 0x0000000000d97308 */ /* 0x0005e40000000800 */
[----:B--2---:R-:W-:-:S05]  /*f3a0*/  FMUL.FTZ R0, R68, c[0x0][0x2d0] ;  /* 0x0000b40044007a20 */ /* 0x004fca0000410000 */
[----:B------:R-:W-:-:S05]  /*f3b0*/  FSEL R0, R0, RZ, P0 ;  /* 0x000000ff00007208 */ /* 0x000fca0000000000 */
[--C-:B------:R-:W-:Y:S02]  /*f3c0*/  FFMA.FTZ R5, R37, c[0x0][0x2d0], -R0.reuse ;  /* 0x0000b40025057a23 */ /* 0x100fe40000010800 */
[--C-:B------:R-:W-:Y:S01]  /*f3d0*/  FFMA.FTZ R6, R52, c[0x0][0x2d0], -R0.reuse ;  /* 0x0000b40034067a23 */ /* 0x100fe20000010800 */
[----:B---3--:R-:W-:Y:S01]  /*f3e0*/  HMMA.16816.F32 R36, R20, R44, RZ ;  /* 0x0000002c1424723c */ /* 0x008fe200000018ff */
[----:B------:R2:W-:Y:S01]  /*f3f0*/  MUFU.EX2 R153, R5 ;  /* 0x0000000500997308 */ /* 0x0005e20000000800 */
[--C-:B------:R-:W-:Y:S02]  /*f400*/  FFMA.FTZ R178, R111, c[0x0][0x2d0], -R0.reuse ;  /* 0x0000b4006fb27a23 */ /* 0x100fe40000010800 */
[--C-:B------:R-:W-:Y:S02]  /*f410*/  FFMA.FTZ R111, R110, c[0x0][0x2d0], -R0.reuse ;  /* 0x0000b4006e6f7a23 */ /* 0x100fe40000010800 */
[--C-:B------:R-:W-:Y:S02]  /*f420*/  FFMA.FTZ R108, R117, c[0x0][0x2d0], -R0.reuse ;  /* 0x0000b400756c7a23 */ /* 0x100fe40000010800 */
[--C-:B------:R-:W-:Y:S01]  /*f430*/  FFMA.FTZ R92, R115, c[0x0][0x2d0], -R0.reuse ;  /* 0x0000b400735c7a23 */ /* 0x100fe20000010800 */
[----:B------:R-:W-:Y:S01]  /*f440*/  MUFU.EX2 R215, R6 ;  /* 0x0000000600d77308 */ /* 0x000fe20000000800 */
[----:B------:R-:W-:-:S02]  /*f450*/  FFMA.FTZ R179, R113, c[0x0][0x2d0], -R0 ;  /* 0x0000b40071b37a23 */ /* 0x000fc40000010800 */
[--C-:B------:R-:W-:Y:S02]  /*f460*/  FFMA.FTZ R110, R103, c[0x0][0x2d0], -R0.reuse ;  /* 0x0000b400676e7a23 */ /* 0x100fe40000010800 */
[----:B--2---:R-:W-:-:S03]  /*f470*/  FFMA.FTZ R5, R40, c[0x0][0x2d0], -R0 ;  /* 0x0000b40028057a23 */ /* 0x004fc60000010800 */
[----:B------:R-:W-:Y:S07]  /*f480*/  MUFU.EX2 R92, R92 ;  /* 0x0000005c005c7308 */ /* 0x000fee0000000800 */
[----:B-1----:R-:W-:Y:S01]  /*f490*/  HMMA.16816.F32 R144, R12, R28, R36 ;  /* 0x0000001c0c90723c */ /* 0x002fe20000001824 */
[----:B------:R-:W-:Y:S01]  /*f4a0*/  LDSM.16.MT88.4 R36, [R193+0x800] ;  /* 0x00080000c124783b */ /* 0x000fe20000004200 */
[----:B------:R1:W2:Y:S02]  /*f4b0*/  MUFU.EX2 R151, R5 ;  /* 0x0000000500977308 */ /* 0x0002a40000000800 */
[----:B-1----:R-:W-:Y:S01]  /*f4c0*/  FFMA.FTZ R5, R42, c[0x0][0x2d0], -R0 ;  /* 0x0000b4002a057a23 */ /* 0x002fe20000010800 */
[----:B--2---:R-:W-:Y:S01]  /*f4d0*/  F2FP.PACK_AB R17, R151, R153 ;  /* 0x000000999711723e */ /* 0x004fe200000000ff */
[----:B------:R-:W-:-:S04]  /*f4e0*/  FADD.FTZ R89, R153, R151 ;  /* 0x0000009799597221 */ /* 0x000fc80000010000 */
[----:B------:R1:W-:Y:S08]  /*f4f0*/  MUFU.EX2 R184, R5 ;  /* 0x0000000500b87308 */ /* 0x0003f00000000800 */
[----:B------:R-:W-:Y:S01]  /*f500*/  MUFU.EX2 R151, R65 ;  /* 0x0000004100977308 */ /* 0x000fe20000000800 */
[--C-:B-1----:R-:W-:Y:S02]  /*f510*/  FFMA.FTZ R5, R43, c[0x0][0x2d0], -R0.reuse ;  /* 0x0000b4002b057a23 */ /* 0x102fe40000010800 */
[----:B------:R-:W1:Y:S05]  /*f520*/  LDSM.16.MT88.4 R40, [R192+0x800] ;  /* 0x00080000c028783b */ /* 0x000e6a0000004200 */
[----:B------:R2:W3:Y:S02]  /*f530*/  MUFU.EX2 R214, R5 ;  /* 0x0000000500d67308 */ /* 0x0004e40000000800 */
[----:B--2---:R-:W-:Y:S01]  /*f540*/  FFMA.FTZ R5, R53, c[0x0][0x2d0], -R0 ;  /* 0x0000b40035057a23 */ /* 0x004fe20000010800 */
[----:B---3--:R-:W-:-:S05]  /*f550*/  F2FP.PACK_AB R19, R214, R184 ;  /* 0x000000b8d613723e */ /* 0x008fca00000000ff */
[----:B------:R2:W3:Y:S02]  /*f560*/  MUFU.EX2 R216, R5 ;  /* 0x0000000500d87308 */ /* 0x0004e40000000800 */
[C---:B------:R-:W-:Y:S08]  /*f570*/  HMMA.16816.F32 R32, R16.reuse, R48, RZ ;  /* 0x000000301020723c */ /* 0x040ff000000018ff */
[----:B------:R-:W-:Y:S01]  /*f580*/  HMMA.16816.F32 R24, R16, R44, RZ ;  /* 0x0000002c1018723c */ /* 0x000fe200000018ff */
[----:B--2---:R-:W-:-:S04]  /*f590*/  FFMA.FTZ R5, R54, c[0x0][0x2d0], -R0 ;  /* 0x0000b40036057a23 */ /* 0x004fc80000010800 */
[----:B------:R2:W-:Y:S03]  /*f5a0*/  MUFU.EX2 R218, R5 ;  /* 0x0000000500da7308 */ /* 0x0005e60000000800 */
[----:B-1----:R-:W-:Y:S07]  /*f5b0*/  HMMA.16816.F32 R124, R12, R40, R8 ;  /* 0x000000280c7c723c */ /* 0x002fee0000001808 */
[----:B------:R-:W-:-:S02]  /*f5c0*/  F2FP.PACK_AB R8, R217, R185 ;  /* 0x000000b9d908723e */ /* 0x000fc400000000ff */
[----:B------:R-:W-:Y:S02]  /*f5d0*/  F2FP.PACK_AB R10, R227, R219 ;  /* 0x000000dbe30a723e */ /* 0x000fe400000000ff */
[----:B---3--:R-:W-:Y:S01]  /*f5e0*/  F2FP.PACK_AB R9, R216, R215 ;  /* 0x000000d7d809723e */ /* 0x008fe200000000ff */
[----:B--2---:R-:W-:-:S04]  /*f5f0*/  FFMA.FTZ R5, R55, c[0x0][0x2d0], -R0 ;  /* 0x0000b40037057a23 */ /* 0x004fc80000010800 */
[----:B------:R-:W1:Y:S02]  /*f600*/  MUFU.EX2 R225, R5 ;  /* 0x0000000500e17308 */ /* 0x000e640000000800 */
[----:B-1----:R-:W-:-:S07]  /*f610*/  F2FP.PACK_AB R11, R225, R218 ;  /* 0x000000dae10b723e */ /* 0x002fce00000000ff */
[C---:B------:R-:W-:Y:S01]  /*f620*/  HMMA.16816.F32 R136, R8.reuse, R40, R32 ;  /* 0x000000280888723c */ /* 0x040fe20000001820 */
[----:B------:R-:W1:Y:S06]  /*f630*/  LDSM.16.MT88.4 R32, [R193] ;  /* 0x00000000c120783b */ /* 0x000e6c0000004200 */
[--C-:B------:R-:W-:Y:S01]  /*f640*/  FFMA.FTZ R41, R102, c[0x0][0x2d0], -R2.reuse ;  /* 0x0000b40066297a23 */ /* 0x100fe20000010802 */
[----:B------:R-:W-:Y:S01]  /*f650*/  HMMA.16816.F32 R140, R8, R28, R24 ;  /* 0x0000001c088c723c */ /* 0x000fe20000001818 */
[----:B------:R-:W-:Y:S02]  /*f660*/  FFMA.FTZ R40, R107, c[0x0][0x2d0], -R2 ;  /* 0x0000b4006b287a23 */ /* 0x000fe40000010802 */
[----:B------:R-:W-:Y:S01]  /*f670*/  FADD.FTZ R2, R162, R161 ;  /* 0x000000a1a2027221 */ /* 0x000fe20000010000 */
[----:B------:R-:W-:Y:S03]  /*f680*/  MUFU.EX2 R207, R41 ;  /* 0x0000002900cf7308 */ /* 0x000fe60000000800 */
[----:B------:R-:W-:-:S02]  /*f690*/  FFMA.FTZ R29, R116, c[0x0][0x2d0], -R0 ;  /* 0x0000b400741d7a23 */ /* 0x000fc40000010800 */
[----:B------:R-:W-:Y:S02]  /*f6a0*/  FFMA.FTZ R28, R119, c[0x0][0x2d0], -R0 ;  /* 0x0000b400771c7a23 */ /* 0x000fe40000010800 */
[----:B------:R-:W-:Y:S01]  /*f6b0*/  FADD.FTZ R2, R164, R2 ;  /* 0x00000002a4027221 */ /* 0x000fe20000010000 */
[----:B------:R-:W-:Y:S03]  /*f6c0*/  MUFU.EX2 R211, R40 ;  /* 0x0000002800d37308 */ /* 0x000fe60000000800 */
[----:B------:R-:W-:Y:S02]  /*f6d0*/  FADD.FTZ R67, R167, R2 ;  /* 0x00000002a7437221 */ /* 0x000fe40000010000 */
[----:B------:R-:W-:-:S03]  /*f6e0*/  FADD.FTZ R2, R187, R76 ;  /* 0x0000004cbb027221 */ /* 0x000fc60000010000 */
[----:B------:R-:W-:Y:S01]  /*f6f0*/  MUFU.EX2 R191, R29 ;  /* 0x0000001d00bf7308 */ /* 0x000fe20000000800 */
[----:B------:R-:W-:-:S04]  /*f700*/  FADD.FTZ R2, R222, R2 ;  /* 0x00000002de027221 */ /* 0x000fc80000010000 */
[----:B------:R-:W-:-:S03]  /*f710*/  FADD.FTZ R2, R224, R2 ;  /* 0x00000002e0027221 */ /* 0x000fc60000010000 */
[----:B------:R-:W-:Y:S01]  /*f720*/  MUFU.EX2 R210, R28 ;  /* 0x0000001c00d27308 */ /* 0x000fe20000000800 */
[----:B------:R-:W-:Y:S01]  /*f730*/  FADD.FTZ R2, R226, R2 ;  /* 0x00000002e2027221 */ /* 0x000fe20000010000 */
[----:B-1----:R-:W-:Y:S03]  /*f740*/  HMMA.16816.F32 R24, R20, R32, RZ ;  /* 0x000000201418723c */ /* 0x002fe600000018ff */
[----:B------:R-:W-:-:S03]  /*f750*/  FADD.FTZ R2, R109, R2 ;  /* 0x000000026d027221 */ /* 0x000fc60000010000 */
[----:B------:R-:W-:Y:S01]  /*f760*/  MUFU.EX2 R187, R123 ;  /* 0x0000007b00bb7308 */ /* 0x000fe20000000800 */
[----:B------:R-:W-:Y:S01]  /*f770*/  FADD.FTZ R2, R189, R2 ;  /* 0x00000002bd027221 */ /* 0x000fe20000010000 */
[----:B------:R-:W-:Y:S03]  /*f780*/  HMMA.16816.F32 R4, R16, R32, RZ ;  /* 0x000000201004723c */ /* 0x000fe600000018ff */
[----:B------:R-:W-:-:S03]  /*f790*/  FADD.FTZ R2, R190, R2 ;  /* 0x00000002be027221 */ /* 0x000fc60000010000 */
[----:B------:R-:W-:Y:S01]  /*f7a0*/  MUFU.EX2 R167, R122 ;  /* 0x0000007a00a77308 */ /* 0x000fe20000000800 */
[----:B------:R-:W-:-:S07]  /*f7b0*/  FADD.FTZ R2, R213, R2 ;  /* 0x00000002d5027221 */ /* 0x000fce0000010000 */
[----:B------:R-:W-:Y:S02]  /*f7c0*/  MUFU.EX2 R161, R159 ;  /* 0x0000009f00a17308 */ /* 0x000fe40000000800 */
[-C--:B------:R-:W-:Y:S01]  /*f7d0*/  HMMA.16816.F32 R132, R12, R36.reuse, R24 ;  /* 0x000000240c84723c */ /* 0x080fe20000001818 */
[----:B------:R-:W1:Y:S05]  /*f7e0*/  LDSM.16.MT88.4 R24, [R195] ;  /* 0x00000000c318783b */ /* 0x000e6a0000004200 */
[----:B------:R-:W-:Y:S02]  /*f7f0*/  MUFU.EX2 R164, R108 ;  /* 0x0000006c00a47308 */ /* 0x000fe40000000800 */
[----:B------:R-:W-:Y:S07]  /*f800*/  HMMA.16816.F32 R128, R8, R36, R4 ;  /* 0x000000240880723c */ /* 0x000fee0000001804 */
[----:B------:R-:W-:-:S02]  /*f810*/  FADD.FTZ R4, R155, R154 ;  /* 0x0000009a9b047221 */ /* 0x000fc40000010000 */
[--C-:B------:R-:W-:Y:S01]  /*f820*/  FFMA.FTZ R154, R120, c[0x0][0x2d0], -R0.reuse ;  /* 0x0000b400789a7a23 */ /* 0x100fe20000010800 */
[----:B------:R-:W-:Y:S01]  /*f830*/  MUFU.EX2 R155, R64 ;  /* 0x00000040009b7308 */ /* 0x000fe20000000800 */
[--C-:B------:R-:W-:Y:S02]  /*f840*/  FFMA.FTZ R37, R112, c[0x0][0x2d0], -R0.reuse ;  /* 0x0000b40070257a23 */ /* 0x100fe40000010800 */
[--C-:B------:R-:W-:Y:S02]  /*f850*/  FFMA.FTZ R36, R114, c[0x0][0x2d0], -R0.reuse ;  /* 0x0000b40072247a23 */ /* 0x100fe40000010800 */
[----:B------:R-:W-:Y:S02]  /*f860*/  FFMA.FTZ R120, R118, c[0x0][0x2d0], -R0 ;  /* 0x0000b40076787a23 */ /* 0x000fe40000010800 */
[----:B------:R-:W-:Y:S01]  /*f870*/  FADD.FTZ R0, R160, R4 ;  /* 0x00000004a0007221 */ /* 0x000fe20000010000 */
[----:B------:R-:W-:Y:S01]  /*f880*/  MUFU.EX2 R153, R36 ;  /* 0x0000002400997308 */ /* 0x000fe20000000800 */
[----:B------:R-:W2:Y:S02]  /*f890*/  LDSM.16.MT88.4 R4, [R195+0x800] ;  /* 0x00080000c304783b */ /* 0x000ea40000004200 */
[----:B------:R-:W-:-:S02]  /*f8a0*/  FADD.FTZ R3, R163, R0 ;  /* 0x00000000a3037221 */ /* 0x000fc40000010000 */
[----:B------:R-:W-:-:S03]  /*f8b0*/  FADD.FTZ R0, R186, R67 ;  /* 0x00000043ba007221 */ /* 0x000fc60000010000 */
[----:B------:R-:W-:Y:S01]  /*f8c0*/  MUFU.EX2 R186, R79 ;  /* 0x0000004f00ba7308 */ /* 0x000fe20000000800 */
[----:B------:R-:W-:-:S04]  /*f8d0*/  FADD.FTZ R0, R220, R0 ;  /* 0x00000000dc007221 */ /* 0x000fc80000010000 */
[----:B------:R-:W-:Y:S01]  /*f8e0*/  FADD.FTZ R0, R221, R0 ;  /* 0x00000000dd007221 */ /* 0x000fe20000010000 */
[----:B-1----:R-:W-:Y:S02]  /*f8f0*/  HMMA.16816.F32 R52, R16, R24, RZ ;  /* 0x000000181034723c */ /* 0x002fe400000018ff */
[----:B------:R-:W-:Y:S01]  /*f900*/  MUFU.EX2 R163, R158 ;  /* 0x0000009e00a37308 */ /* 0x000fe20000000800 */
[----:B------:R-:W-:-:S05]  /*f910*/  FADD.FTZ R0, R223, R0 ;  /* 0x00000000df007221 */ /* 0x000fca0000010000 */
[----:B------:R-:W-:Y:S02]  /*f920*/  HMMA.16816.F32 R56, R20, R24, RZ ;  /* 0x000000181438723c */ /* 0x000fe400000018ff */
[----:B------:R-:W1:Y:S08]  /*f930*/  MUFU.EX2 R25, R66 ;  /* 0x0000004200197308 */ /* 0x000e700000000800 */
[----:B------:R-:W-:Y:S08]  /*f940*/  MUFU.EX2 R160, R154 ;  /* 0x0000009a00a07308 */ /* 0x000ff00000000800 */
[----:B------:R3:W-:Y:S01]  /*f950*/  MUFU.EX2 R162, R120 ;  /* 0x0000007800a27308 */ /* 0x0007e20000000800 */
[----:B--2---:R-:W-:Y:S01]  /*f960*/  HMMA.16816.F32 R112, R8, R4, R52 ;  /* 0x000000040870723c */ /* 0x004fe20000001834 */
[----:B-1----:R-:W-:-:S04]  /*f970*/  FADD.FTZ R0, R25, R0 ;  /* 0x0000000019007221 */ /* 0x002fc80000010000 */
[----:B------:R-:W-:-:S03]  /*f980*/  FADD.FTZ R0, R186, R0 ;  /* 0x00000000ba007221 */ /* 0x000fc60000010000 */
[----:B------:R-:W-:Y:S01]  /*f990*/  HMMA.16816.F32 R52, R16, R50, RZ ;  /* 0x000000321034723c */ /* 0x000fe200000018ff */
[----:B------:R-:W-:-:S04]  /*f9a0*/  FADD.FTZ R0, R188, R0 ;  /* 0x00000000bc007221 */ /* 0x000fc80000010000 */
[----:B------:R-:W-:Y:S01]  /*f9b0*/  FADD.FTZ R0, R212, R0 ;  /* 0x00000000d4007221 */ /* 0x000fe20000010000 */
[----:B---3--:R-:W-:Y:S02]  /*f9c0*/  LDSM.16.MT88.4 R120, [R192+0x2000] ;  /* 0x00200000c078783b */ /* 0x008fe40000004200 */
[----:B------:R-:W-:Y:S07]  /*f9d0*/  HMMA.16816.F32 R116, R12, R4, R56 ;  /* 0x000000040c74723c */ /* 0x000fee0000001838 */
[----:B------:R-:W-:Y:S01]  /*f9e0*/  F2FP.PACK_AB R4, R155, R151 ;  /* 0x000000979b04723e */ /* 0x000fe200000000ff */
[----:B------:R-:W-:Y:S08]  /*f9f0*/  HMMA.16816.F32 R48, R20, R50, RZ ;  /* 0x000000321430723c */ /* 0x000ff000000018ff */
[----:B------:R-:W-:Y:S08]  /*fa00*/  HMMA.16816.F32 R56, R8, R42, R52 ;  /* 0x0000002a0838723c */ /* 0x000ff00000001834 */
[-C--:B------:R-:W-:Y:S08]  /*fa10*/  HMMA.16816.F32 R52, R16, R46.reuse, RZ ;  /* 0x0000002e1034723c */ /* 0x080ff000000018ff */
[----:B------:R-:W-:Y:S08]  /*fa20*/  HMMA.16816.F32 R44, R20, R46, RZ ;  /* 0x0000002e142c723c */ /* 0x000ff000000018ff */
[----:B------:R-:W-:Y:S08]  /*fa30*/  HMMA.16816.F32 R48, R12, R42, R48 ;  /* 0x0000002a0c30723c */ /* 0x000ff00000001830 */
[----:B------:R-:W-:Y:S08]  /*fa40*/  HMMA.16816.F32 R60, R8, R30, R52 ;  /* 0x0000001e083c723c */ /* 0x000ff00000001834 */
[-C--:B------:R-:W-:Y:S08]  /*fa50*/  HMMA.16816.F32 R52, R16, R34.reuse, RZ ;  /* 0x000000221034723c */ /* 0x080ff000000018ff */
[C---:B------:R-:W-:Y:S08]  /*fa60*/  HMMA.16816.F32 R32, R20.reuse, R34, RZ ;  /* 0x000000221420723c */ /* 0x040ff000000018ff */
[----:B------:R-:W-:Y:S08]  /*fa70*/  HMMA.16816.F32 R20, R20, R26, RZ ;  /* 0x0000001a1414723c */ /* 0x000ff000000018ff */
[C---:B------:R-:W-:Y:S08]  /*fa80*/  HMMA.16816.F32 R44, R12.reuse, R30, R44 ;  /* 0x0000001e0c2c723c */ /* 0x040ff0000000182c */
[C---:B------:R-:W-:Y:S08]  /*fa90*/  HMMA.16816.F32 R32, R12.reuse, R38, R32 ;  /* 0x000000260c20723c */ /* 0x040ff00000001820 */
[----:B------:R-:W-:Y:S01]  /*faa0*/  HMMA.16816.F32 R20, R12, R6, R20 ;  /* 0x000000060c14723c */ /* 0x000fe20000001814 */
[----:B------:R-:W1:Y:S07]  /*fab0*/  LDSM.16.MT88.4 R12, [R192+0x1000] ;  /* 0x00100000c00c783b */ /* 0x000e6e0000004200 */
[----:B------:R-:W-:Y:S01]  /*fac0*/  HMMA.16816.F32 R16, R16, R26, RZ ;  /* 0x0000001a1010723c */ /* 0x000fe200000018ff */
[----:B------:R-:W2:Y:S07]  /*fad0*/  MUFU.EX2 R26, R37 ;  /* 0x00000025001a7308 */ /* 0x000eae0000000800 */
[C---:B------:R-:W-:Y:S01]  /*fae0*/  HMMA.16816.F32 R72, R8.reuse, R38, R52 ;  /* 0x000000260848723c */ /* 0x040fe20000001834 */
[----:B------:R-:W-:Y:S01]  /*faf0*/  MUFU.EX2 R27, R172 ;  /* 0x000000ac001b7308 */ /* 0x000fe20000000800 */
[----:B--2---:R-:W-:Y:S11]  /*fb00*/  F2FP.PACK_AB R5, R153, R26 ;  /* 0x0000001a9905723e */ /* 0x004ff600000000ff */
[----:B------:R-:W-:Y:S03]  /*fb10*/  @!UPT UIADD3 URZ, URZ, URZ, URZ ;  /* 0x0000003f3f3ff290 */ /* 0x000fe6000fffe03f */
[----:B------:R-:W-:Y:S07]  /*fb20*/  HMMA.16816.F32 R80, R8, R6, R16 ;  /* 0x000000060850723c */ /* 0x000fee0000001810 */
[----:B------:R-:W-:Y:S01]  /*fb30*/  F2FP.PACK_AB R8, R189, R109 ;  /* 0x0000006dbd08723e */ /* 0x000fe200000000ff */
[----:B------:R-:W-:Y:S01]  /*fb40*/  FADD.FTZ R17, R184, R89 ;  /* 0x00000059b8117221 */ /* 0x000fe20000010000 */
[----:B------:R-:W-:Y:S01]  /*fb50*/  F2FP.PACK_AB R9, R186, R25 ;  /* 0x00000019ba09723e */ /* 0x000fe200000000ff */
[----:B------:R-:W-:Y:S01]  /*fb60*/  FADD.FTZ R16, R185, R3 ;  /* 0x00000003b9107221 */ /* 0x000fe20000010000 */
[----:B------:R-:W-:Y:S01]  /*fb70*/  F2FP.PACK_AB R10, R213, R190 ;  /* 0x000000bed50a723e */ /* 0x000fe200000000ff */
[----:B------:R-:W-:Y:S01]  /*fb80*/  FADD.FTZ R3, R214, R17 ;  /* 0x00000011d6037221 */ /* 0x000fe20000010000 */
[----:B------:R-:W-:Y:S01]  /*fb90*/  F2FP.PACK_AB R11, R212, R188 ;  /* 0x000000bcd40b723e */ /* 0x000fe200000000ff */
[----:B------:R-:W-:Y:S01]  /*fba0*/  MUFU.EX2 R184, R149 ;  /* 0x0000009500b87308 */ /* 0x000fe20000000800 */
[----:B------:R-:W-:Y:S01]  /*fbb0*/  F2FP.PACK_AB R6, R211, R207 ;  /* 0x000000cfd306723e */ /* 0x000fe200000000ff */
[----:B------:R-:W-:Y:S01]  /*fbc0*/  FADD.FTZ R3, R215, R3 ;  /* 0x00000003d7037221 */ /* 0x000fe20000010000 */
[----:B------:R-:W-:-:S03]  /*fbd0*/  F2FP.PACK_AB R7, R210, R191 ;  /* 0x000000bfd207723e */ /* 0x000fc600000000ff */
[----:B-1----:R-:W-:Y:S01]  /*fbe0*/  HMMA.16816.F32 R64, R8, R12, R124 ;  /* 0x0000000c0840723c */ /* 0x002fe2000000187c */
[----:B------:R-:W-:Y:S01]  /*fbf0*/  FADD.FTZ R3, R216, R3 ;  /* 0x00000003d8037221 */ /* 0x000fe20000010000 */
[----:B------:R-:W1:Y:S03]  /*fc00*/  MUFU.EX2 R185, R148 ;  /* 0x0000009400b97308 */ /* 0x000e660000000800 */
[----:B------:R-:W-:-:S03]  /*fc10*/  FADD.FTZ R3, R218, R3 ;  /* 0x00000003da037221 */ /* 0x000fc60000010000 */
[----:B------:R-:W-:Y:S01]  /*fc20*/  HMMA.16816.F32 R104, R4, R14, R56 ;  /* 0x0000000e0468723c */ /* 0x000fe20000001838 */
[----:B------:R-:W-:Y:S01]  /*fc30*/  FADD.FTZ R3, R225, R3 ;  /* 0x00000003e1037221 */ /* 0x000fe20000010000 */
[----:B------:R-:W-:Y:S03]  /*fc40*/  MUFU.EX2 R89, R171 ;  /* 0x000000ab00597308 */ /* 0x000fe60000000800 */
[----:B------:R-:W-:-:S03]  /*fc50*/  FADD.FTZ R3, R26, R3 ;  /* 0x000000031a037221 */ /* 0x000fc60000010000 */
[----:B------:R-:W-:Y:S01]  /*fc60*/  HMMA.16816.F32 R124, R4, R12, R136 ;  /* 0x0000000c047c723c */ /* 0x000fe20000001888 */
[----:B------:R-:W-:Y:S01]  /*fc70*/  FADD.FTZ R3, R153, R3 ;  /* 0x0000000399037221 */ /* 0x000fe20000010000 */
[----:B------:R-:W-:Y:S03]  /*fc80*/  MUFU.EX2 R25, R180 ;  /* 0x000000b400197308 */ /* 0x000fe60000000800 */
[----:B------:R-:W-:-:S03]  /*fc90*/  FADD.FTZ R3, R191, R3 ;  /* 0x00000003bf037221 */ /* 0x000fc60000010000 */
[C---:B------:R-:W-:Y:S01]  /*fca0*/  HMMA.16816.F32 R56, R8.reuse, R14, R48 ;  /* 0x0000000e0838723c */ /* 0x040fe20000001830 */
[----:B------:R-:W2:Y:S01]  /*fcb0*/  LDSM.16.MT88.4 R12, [R196+0x1000] ;  /* 0x00100000c40c783b */ /* 0x000ea20000004200 */
[----:B------:R-:W-:Y:S06]  /*fcc0*/  MUFU.EX2 R26, R110 ;  /* 0x0000006e001a7308 */ /* 0x000fec0000000800 */
[-C--:B--2---:R-:W-:Y:S08]  /*fcd0*/  HMMA.16816.F32 R52, R8, R12.reuse, R144 ;  /* 0x0000000c0834723c */ /* 0x084ff00000001890 */
[C---:B------:R-:W-:Y:S08]  /*fce0*/  HMMA.16816.F32 R100, R4.reuse, R12, R140 ;  /* 0x0000000c0464723c */ /* 0x040ff0000000188c */
[-C--:B------:R-:W-:Y:S08]  /*fcf0*/  HMMA.16816.F32 R96, R4, R14.reuse, R60 ;  /* 0x0000000e0460723c */ /* 0x080ff0000000183c */
[C---:B------:R-:W-:Y:S01]  /*fd00*/  HMMA.16816.F32 R48, R8.reuse, R14, R44 ;  /* 0x0000000e0830723c */ /* 0x040fe2000000182c */
[----:B------:R-:W2:Y:S07]  /*fd10*/  LDSM.16.MT88.4 R12, [R193+0x1000] ;  /* 0x00100000c10c783b */ /* 0x000eae0000004200 */
[-C--:B--2---:R-:W-:Y:S08]  /*fd20*/  HMMA.16816.F32 R44, R8, R12.reuse, R132 ;  /* 0x0000000c082c723c */ /* 0x084ff00000001884 */
[C---:B------:R-:W-:Y:S08]  /*fd30*/  HMMA.16816.F32 R76, R4.reuse, R12, R128 ;  /* 0x0000000c044c723c */ /* 0x040ff00000001880 */
[-C--:B------:R-:W-:Y:S08]  /*fd40*/  HMMA.16816.F32 R72, R4, R14.reuse, R72 ;  /* 0x0000000e0448723c */ /* 0x080ff00000001848 */
[----:B------:R-:W-:Y:S01]  /*fd50*/  HMMA.16816.F32 R32, R8, R14, R32 ;  /* 0x0000000e0820723c */ /* 0x000fe20000001820 */
[----:B------:R-:W2:Y:S07]  /*fd60*/  LDSM.16.MT88.4 R12, [R195+0x1000] ;  /* 0x00100000c30c783b */ /* 0x000eae0000004200 */
[C---:B--2---:R-:W-:Y:S01]  /*fd70*/  HMMA.16816.F32 R60, R4.reuse, R12, R112 ;  /* 0x0000000c043c723c */ /* 0x044fe20000001870 */
[----:B------:R-:W-:Y:S07]  /*fd80*/  LDSM.16.MT88.4 R112, [R196+0x2000] ;  /* 0x00200000c470783b */ /* 0x000fee0000004200 */
[----:B------:R-:W-:Y:S01]  /*fd90*/  HMMA.16816.F32 R40, R4, R14, R80 ;  /* 0x0000000e0428723c */ /* 0x000fe20000001850 */
[----:B------:R-:W-:Y:S06]  /*fda0*/  MUFU.EX2 R80, R170 ;  /* 0x000000aa00507308 */ /* 0x000fec0000000800 */
[----:B------:R-:W-:Y:S01]  /*fdb0*/  FADD.FTZ R4, R217, R16 ;  /* 0x00000010d9047221 */ /* 0x000fe20000010000 */
[----:B------:R-:W-:Y:S01]  /*fdc0*/  HMMA.16816.F32 R36, R8, R12, R116 ;  /* 0x0000000c0824723c */ /* 0x000fe20000001874 */
[----:B------:R-:W2:Y:S01]  /*fdd0*/  LDSM.16.MT88.4 R16, [R196+0x1800] ;  /* 0x00180000c410783b */ /* 0x000ea20000004200 */
[----:B------:R-:W3:Y:S01]  /*fde0*/  MUFU.EX2 R117, R150 ;  /* 0x0000009600757308 */ /* 0x000ee20000000800 */
[----:B------:R-:W-:Y:S01]  /*fdf0*/  FADD.FTZ R24, R219, R4 ;  /* 0x00000004db187221 */ /* 0x000fe20000010000 */
[----:B-1----:R-:W-:-:S02]  /*fe00*/  F2FP.PACK_AB R6, R187, R185 ;  /* 0x000000b9bb06723e */ /* 0x002fc400000000ff */
[----:B------:R-:W-:Y:S01]  /*fe10*/  F2FP.PACK_AB R7, R176, R167 ;  /* 0x000000a7b007723e */ /* 0x000fe200000000ff */
[----:B------:R-:W-:Y:S01]  /*fe20*/  FADD.FTZ R24, R227, R24 ;  /* 0x00000018e3187221 */ /* 0x000fe20000010000 */
[----:B------:R-:W-:Y:S01]  /*fe30*/  HMMA.16816.F32 R28, R8, R14, R20 ;  /* 0x0000000e081c723c */ /* 0x000fe20000001814 */
[----:B------:R-:W1:Y:S01]  /*fe40*/  LDSM.16.MT88.4 R20, [R192+0x1800] ;  /* 0x00180000c014783b */ /* 0x000e620000004200 */
[----:B------:R-:W4:Y:S03]  /*fe50*/  MUFU.EX2 R116, R90 ;  /* 0x0000005a00747308 */ /* 0x000f260000000800 */
[----:B------:R-:W5:Y:S04]  /*fe60*/  LDSM.16.MT88.4 R12, [R193+0x1800] ;  /* 0x00180000c10c783b */ /* 0x000f680000004200 */
[----:B------:R-:W5:Y:S01]  /*fe70*/  LDSM.16.MT88.4 R8, [R195+0x1800] ;  /* 0x00180000c308783b */ /* 0x000f620000004200 */
[----:B---3--:R-:W-:Y:S01]  /*fe80*/  F2FP.PACK_AB R4, R184, R117 ;  /* 0x00000075b804723e */ /* 0x008fe200000000ff */
[----:B------:R-:W3:Y:S01]  /*fe90*/  MUFU.EX2 R83, R169 ;  /* 0x000000a900537308 */ /* 0x000ee20000000800 */
[----:B----4-:R-:W-:-:S07]  /*fea0*/  F2FP.PACK_AB R5, R168, R116 ;  /* 0x00000074a805723e */ /* 0x010fce00000000ff */
[----:B------:R-:W4:Y:S08]  /*feb0*/  MUFU.EX2 R81, R175 ;  /* 0x000000af00517308 */ /* 0x000f300000000800 */
[----:B------:R-:W1:Y:S01]  /*fec0*/  MUFU.EX2 R90, R174 ;  /* 0x000000ae005a7308 */ /* 0x000e620000000800 */
[----:B---3--:R-:W-:Y:S01]  /*fed0*/  F2FP.PACK_AB R157, R83, R80 ;  /* 0x00000050539d723e */ /* 0x008fe200000000ff */
[C---:B--2---:R-:W-:Y:S06]  /*fee0*/  HMMA.16816.F32 R52, R4.reuse, R16, R52 ;  /* 0x000000100434723c */ /* 0x044fec0000001834 */
[----:B------:R-:W2:Y:S01]  /*fef0*/  MUFU.EX2 R82, R177 ;  /* 0x000000b100527308 */ /* 0x000ea20000000800 */
[----:B----4-:R-:W-:Y:S01]  /*ff00*/  F2FP.PACK_AB R156, R81, R89 ;  /* 0x00000059519c723e */ /* 0x010fe200000000ff */
[----:B-1----:R-:W-:Y:S01]  /*ff10*/  HMMA.16816.F32 R64, R4, R20, R64 ;  /* 0x000000140440723c */ /* 0x002fe20000001840 */
[----:B------:R-:W-:-:S07]  /*ff20*/  F2FP.PACK_AB R158, R91, R90 ;  /* 0x0000005a5b9e723e */ /* 0x000fce00000000ff */
[----:B------:R-:W-:Y:S01]  /*ff30*/  HMMA.16816.F32 R56, R4, R22, R56 ;  /* 0x000000160438723c */ /* 0x000fe20000001838 */
[----:B--2---:R-:W-:-:S07]  /*ff40*/  F2FP.PACK_AB R159, R82, R27 ;  /* 0x0000001b529f723e */ /* 0x004fce00000000ff */
[C---:B------:R-:W-:Y:S08]  /*ff50*/  HMMA.16816.F32 R48, R4.reuse, R18, R48 ;  /* 0x000000120430723c */ /* 0x040ff00000001830 */
[C---:B-----5:R-:W-:Y:S08]  /*ff60*/  HMMA.16816.F32 R44, R4.reuse, R12, R44 ;  /* 0x0000000c042c723c */ /* 0x060ff0000000182c */
[C---:B------:R-:W-:Y:S08]  /*ff70*/  HMMA.16816.F32 R32, R4.reuse, R14, R32 ;  /* 0x0000000e0420723c */ /* 0x040ff00000001820 */
[C---:B------:R-:W-:Y:S08]  /*ff80*/  HMMA.16816.F32 R36, R4.reuse, R8, R36 ;  /* 0x000000080424723c */ /* 0x040ff00000001824 */
[----:B------:R-:W-:Y:S07]  /*ff90*/  HMMA.16816.F32 R28, R4, R10, R28 ;  /* 0x0000000a041c723c */ /* 0x000fee000000181c */
[----:B------:R-:W-:Y:S01]  /*ffa0*/  F2FP.PACK_AB R4, R163, R161 ;  /* 0x000000a1a304723e */ /* 0x000fe200000000ff */
[----:B------:R-:W-:Y:S01]  /*ffb0*/  HMMA.16816.F32 R128, R156, R120, R64 ;  /* 0x000000789c80723c */ /* 0x000fe20000001840 */
[----:B------:R-:W-:-:S02]  /*ffc0*/  F2FP.PACK_AB R6, R166, R165 ;  /* 0x000000a5a606723e */ /* 0x000fc400000000ff */
[----:B------:R-:W-:Y:S02]  /*ffd0*/  F2FP.PACK_AB R5, R162, R160 ;  /* 0x000000a0a205723e */ /* 0x000fe400000000ff */
[----:B------:R-:W-:-:S03]  /*ffe0*/  F2FP.PACK_AB R7, R92, R164 ;  /* 0x000000a45c07723e */ /* 0x000fc600000000ff */
[----:B------:R-:W-:Y:S08]  /*fff0*/  HMMA.16816.F32 R132, R156, R122, R56 ;  /* 0x0000007a9c84723c */ /* 0x000ff00000001838 */
[C---:B------:R-:W-:Y:S08]  /*10000*/  HMMA.16816.F32 R124, R4.reuse, R20, R124 ;  /* 0x00000014047c723c */ /* 0x040ff0000000187c */
[C---:B------:R-:W-:Y:S08]  /*10010*/  HMMA.16816.F32 R100, R4.reuse, R16, R100 ;  /* 0x000000100464723c */ /* 0x040ff00000001864 */
[C---:B------:R-:W-:Y:S01]  /*10020*/  HMMA.16816.F32 R20, R4.reuse, R22, R104 ;  /* 0x000000160414723c */ /* 0x040fe20000001868 */
[----:B------:R-:W1:Y:S07]  /*10030*/  LDSM.16.MT88.4 R104, [R193+0x2000] ;  /* 0x00200000c168783b */ /* 0x000e6e0000004200 */
[C---:B------:R-:W-:Y:S08]  /*10040*/  HMMA.16816.F32 R16, R4.reuse, R18, R96 ;  /* 0x000000120410723c */ /* 0x040ff00000001860 */
[C---:B------:R-:W-:Y:S01]  /*10050*/  HMMA.16816.F32 R76, R4.reuse, R12, R76 ;  /* 0x0000000c044c723c */ /* 0x040fe2000000184c */
[----:B------:R-:W-:Y:S07]  /*10060*/  MUFU.EX2 R13, R182 ;  /* 0x000000b6000d7308 */ /* 0x000fee0000000800 */
[C---:B------:R-:W-:Y:S01]  /*10070*/  HMMA.16816.F32 R72, R4.reuse, R14, R72 ;  /* 0x0000000e0448723c */ /* 0x040fe20000001848 */
[----:B------:R-:W2:Y:S07]  /*10080*/  MUFU.EX2 R15, R181 ;  /* 0x000000b5000f7308 */ /* 0x000eae0000000800 */
[C---:B------:R-:W-:Y:S01]  /*10090*/  HMMA.16816.F32 R60, R4.reuse, R8, R60 ;  /* 0x00000008043c723c */ /* 0x040fe2000000183c */
[----:B------:R-:W-:Y:S07]  /*100a0*/  MUFU.EX2 R12, R179 ;  /* 0x000000b3000c7308 */ /* 0x000fee0000000800 */
[----:B------:R-:W-:Y:S01]  /*100b0*/  HMMA.16816.F32 R40, R4, R10, R40 ;  /* 0x0000000a0428723c */ /* 0x000fe20000001828 */
[----:B------:R-:W3:Y:S01]  /*100c0*/  LDSM.16.MT88.4 R8, [R195+0x2000] ;  /* 0x00200000c308783b */ /* 0x000ee20000004200 */
[----:B------:R-:W4:Y:S01]  /*100d0*/  MUFU.EX2 R7, R183 ;  /* 0x000000b700077308 */ /* 0x000f220000000800 */
[----:B--2---:R-:W-:-:S04]  /*100e0*/  F2FP.PACK_AB R98, R25, R15 ;  /* 0x0000000f1962723e */ /* 0x004fc800000000ff */
[----:B------:R-:W-:Y:S01]  /*100f0*/  FADD.FTZ R4, R151, R24 ;  /* 0x0000001897047221 */ /* 0x000fe20000010000 */
[C---:B------:R-:W-:Y:S01]  /*10100*/  HMMA.16816.F32 R136, R156.reuse, R112, R52 ;  /* 0x000000709c88723c */ /* 0x040fe20000001834 */
[----:B------:R-:W-:Y:S01]  /*10110*/  FADD.FTZ R5, R210, R3 ;  /* 0x00000003d2057221 */ /* 0x000fe20000010000 */
[----:B------:R-:W2:Y:S01]  /*10120*/  MUFU.EX2 R14, R178 ;  /* 0x000000b2000e7308 */ /* 0x000ea20000000800 */
[----:B------:R-:W-:Y:S02]  /*10130*/  FADD.FTZ R4, R155, R4 ;  /* 0x000000049b047221 */ /* 0x000fe40000010000 */
[----:B------:R-:W-:Y:S02]  /*10140*/  FADD.FTZ R5, R160, R5 ;  /* 0x00000005a0057221 */ /* 0x000fe40000010000 */
[----:B------:R-:W-:Y:S01]  /*10150*/  FADD.FTZ R4, R207, R4 ;  /* 0x00000004cf047221 */ /* 0x000fe20000010000 */
[----:B------:R-:W-:Y:S01]  /*10160*/  HMMA.16816.F32 R140, R156, R114, R48 ;  /* 0x000000729c8c723c */ /* 0x000fe20000001830 */
[----:B------:R-:W-:Y:S01]  /*10170*/  FADD.FTZ R5, R162, R5 ;  /* 0x00000005a2057221 */ /* 0x000fe20000010000 */
[----:B------:R-:W5:Y:S01]  /*10180*/  MUFU.EX2 R24, R111 ;  /* 0x0000006f00187308 */ /* 0x000f620000000800 */
[----:B------:R-:W-:Y:S01]  /*10190*/  FADD.FTZ R6, R211, R4 ;  /* 0x00000004d3067221 */ /* 0x000fe20000010000 */
[----:B----4-:R-:W-:Y:S01]  /*101a0*/  F2FP.PACK_AB R96, R13, R7 ;  /* 0x000000070d60723e */ /* 0x010fe200000000ff */
[----:B------:R-:W-:-:S02]  /*101b0*/  FADD.FTZ R4, R117, R2 ;  /* 0x0000000275047221 */ /* 0x000fc40000010000 */
[----:B------:R-:W-:Y:S01]  /*101c0*/  FADD.FTZ R2, R116, R0 ;  /* 0x0000000074027221 */ /* 0x000fe20000010000 */
[C---:B-1----:R-:W-:Y:S01]  /*101d0*/  HMMA.16816.F32 R144, R156.reuse, R104, R44 ;  /* 0x000000689c90723c */ /* 0x042fe2000000182c */
[----:B------:R-:W-:Y:S01]  /*101e0*/  FADD.FTZ R0, R161, R6 ;  /* 0x00000006a1007221 */ /* 0x000fe20000010000 */
[----:B--2---:R-:W-:Y:S01]  /*101f0*/  F2FP.PACK_AB R97, R14, R12 ;  /* 0x0000000c0e61723e */ /* 0x004fe200000000ff */
[----:B------:R-:W-:Y:S02]  /*10200*/  FADD.FTZ R3, R184, R4 ;  /* 0x00000004b8037221 */ /* 0x000fe40000010000 */
[----:B------:R-:W-:Y:S02]  /*10210*/  FADD.FTZ R4, R168, R2 ;  /* 0x00000002a8047221 */ /* 0x000fe40000010000 */
[----:B------:R-:W-:Y:S01]  /*10220*/  FADD.FTZ R2, R163, R0 ;  /* 0x00000000a3027221 */ /* 0x000fe20000010000 */
[----:B------:R-:W-:Y:S01]  /*10230*/  HMMA.16816.F32 R148, R156, R106, R32 ;  /* 0x0000006a9c94723c */ /* 0x000fe20000001820 */
[----:B------:R-:W-:Y:S01]  /*10240*/  FADD.FTZ R0, R185, R3 ;  /* 0x00000003b9007221 */ /* 0x000fe20000010000 */
[----:B-----5:R-:W-:Y:S01]  /*10250*/  F2FP.PACK_AB R99, R26, R24 ;  /* 0x000000181a63723e */ /* 0x020fe200000000ff */
        /* <DEDUP_REMOVED lines=9> */
[----:B------:R-:W-:Y:S01]  /*102f0*/  IADD3 R0, R228, -0x2, RZ ;  /* 0xfffffffee4007810 */ /* 0x000fe20007ffe0ff */
[----:B------:R-:W-:Y:S01]  /*10300*/  FADD.FTZ R3, R166, R3 ;  /* 0x00000003a6037221 */ /* 0x000fe20000010000 */
[C---:B------:R-:W-:Y:S01]  /*10310*/  HMMA.16816.F32 R116, R96.reuse, R112, R100 ;  /* 0x000000706074723c */ /* 0x040fe20000001864 */
[----:B------:R-:W-:Y:S01]  /*10320*/  FADD.FTZ R2, R92, R5 ;  /* 0x000000055c027221 */ /* 0x000fe20000010000 */
[----:B------:R-:W-:Y:S01]  /*10330*/  ISETP.GE.AND P0, PT, R0, R252, PT ;  /* 0x000000fc0000720c */ /* 0x000fe20003f06270 */
        /* <DEDUP_REMOVED lines=8> */
[----:B---3--:R-:W-:Y:S01]  /*103c0*/  HMMA.16816.F32 R152, R156, R8, R36 ;  /* 0x000000089c98723c */ /* 0x008fe20000001824 */
[----:B------:R-:W-:Y:S02]  /*103d0*/  FADD.FTZ R3, R15, R3 ;  /* 0x000000030f037221 */ /* 0x000fe40000010000 */
[----:B------:R-:W-:Y:S02]  /*103e0*/  FADD.FTZ R2, R24, R2 ;  /* 0x0000000218027221 */ /* 0x000fe40000010000 */
[----:B------:R-:W-:-:S02]  /*103f0*/  FADD.FTZ R239, R91, R5 ;  /* 0x000000055bef7221 */ /* 0x000fc40000010000 */
[----:B------:R-:W-:Y:S01]  /*10400*/  FADD.FTZ R243, R82, R4 ;  /* 0x0000000452f37221 */ /* 0x000fe20000010000 */
[----:B------:R-:W-:Y:S01]  /*10410*/  HMMA.16816.F32 R120, R96, R122, R20 ;  /* 0x0000007a6078723c */ /* 0x000fe20000001814 */
[----:B------:R-:W-:Y:S02]  /*10420*/  FADD.FTZ R246, R25, R3 ;  /* 0x0000000319f67221 */ /* 0x000fe40000010000 */
[----:B------:R-:W-:-:S05]  /*10430*/  FADD.FTZ R247, R26, R2 ;  /* 0x000000021af77221 */ /* 0x000fca0000010000 */
[C---:B------:R-:W-:Y:S08]  /*10440*/  HMMA.16816.F32 R112, R96.reuse, R114, R16 ;  /* 0x000000726070723c */ /* 0x040ff00000001810 */
[C---:B------:R-:W-:Y:S08]  /*10450*/  HMMA.16816.F32 R104, R96.reuse, R106, R72 ;  /* 0x0000006a6068723c */ /* 0x040ff00000001848 */
[----:B------:R-:W-:Y:S08]  /*10460*/  HMMA.16816.F32 R100, R96, R8, R60 ;  /* 0x000000086064723c */ /* 0x000ff0000000183c */
[-C--:B------:R-:W-:Y:S08]  /*10470*/  HMMA.16816.F32 R156, R156, R10.reuse, R28 ;  /* 0x0000000a9c9c723c */ /* 0x080ff0000000181c */
[----:B------:R-:W-:Y:S01]  /*10480*/  HMMA.16816.F32 R96, R96, R10, R40 ;  /* 0x0000000a6060723c */ /* 0x000fe20000001828 */
[----:B------:R-:W-:Y:S07]  /*10490*/  @!UPT UIADD3 URZ, URZ, URZ, URZ ;  /* 0x0000003f3f3ff290 */ /* 0x000fee000fffe03f */
[----:B------:R-:W-:Y:S11]  /*104a0*/  @!P0 BRA `(.L_x_336) ;  /* 0x00003cb000008947 */ /* 0x000ff60003800000 */
[----:B------:R-:W-:Y:S01]  /*104b0*/  MOV R241, R0 ;  /* 0x0000000000f17202 */ /* 0x000fe20000000f00 */
[----:B------:R-:W-:Y:S01]  /*104c0*/  IMAD.MOV.U32 R89, RZ, RZ, R71 ;  /* 0x000000ffff597224 */ /* 0x000fe200078e0047 */
[----:B------:R-:W-:Y:S01]  /*104d0*/  MOV R90, R70 ;  /* 0x00000046005a7202 */ /* 0x000fe20000000f00 */
[----:B------:R-:W-:Y:S01]  /*104e0*/  IMAD.MOV.U32 R91, RZ, RZ, R69 ;  /* 0x000000ffff5b7224 */ /* 0x000fe200078e0045 */
[----:B------:R-:W-:-:S02]  /*104f0*/  MOV R92, R68 ;  /* 0x00000044005c7202 */ /* 0x000fc40000000f00 */
.L_x_343:
[----:B------:R-:W2:Y:S01]  /*10500*/  LDL.64 R6, [R1] ;  /* 0x0000000001067983 */ /* 0x000ea20000100a00 */
[----:B------:R-:W-:Y:S04]  /*10510*/  DEPBAR.LE SB0, 0x0 ;  /* 0x000080000000791a */ /* 0x000fe80000000000 */
[----:B------:R-:W3:Y:S01]  /*10520*/  LDL R4, [R1+0x8] ;  /* 0x0000080001047983 */ /* 0x000ee20000100800 */
[----:B------:R-:W-:Y:S01]  /*10530*/  WARPSYNC 0xffffffff ;  /* 0xffffffff00007948 */ /* 0x000fe20003800000 */
[----:B------:R-:W-:Y:S01]  /*10540*/  SHF.R.S32.HI R0, RZ, 0x1f, R240 ;  /* 0x0000001fff007819 */ /* 0x000fe200000114f0 */
[----:B------:R-:W-:Y:S01]  /*10550*/  IMAD.WIDE.U32 R2, R240, c[0x0][0x208], RZ ;  /* 0x00008200f0027a25 */ /* 0x000fe200078e00ff */
[----:B------:R-:W-:Y:S01]  /*10560*/  BAR.SYNC.DEFER_BLOCKING 0x0 ;  /* 0x0000000000007b1d */ /* 0x000fe20000010000 */
[----:B------:R-:W-:Y:S02]  /*10570*/  SHF.L.U64.HI R68, R244, 0x1, R245 ;  /* 0x00000001f4447819 */ /* 0x000fe400000102f5 */
[----:B------:R-:W-:Y:S01]  /*10580*/  IMAD R0, R0, c[0x0][0x208], RZ ;  /* 0x0000820000007a24 */ /* 0x000fe200078e02ff */
[----:B------:R-:W-:Y:S03]  /*10590*/  SHF.L.U32 R52, R244, 0x1, RZ ;  /* 0x00000001f4347819 */ /* 0x000fe600000006ff */
[----:B------:R-:W-:Y:S04]  /*105a0*/  IMAD R0, R240, c[0x0][0x20c], R0 ;  /* 0x00008300f0007a24 */ /* 0x000fe800078e0200 */
[----:B------:R-:W-:Y:S01]  /*105b0*/  IMAD.IADD R3, R3, 0x1, R0 ;  /* 0x0000000103037824 */ /* 0x000fe200078e0200 */
[----:B------:R-:W-:Y:S03]  /*105c0*/  SHF.R.S32.HI R0, RZ, 0x1f, R235 ;  /* 0x0000001fff007819 */ /* 0x000fe600000114eb */
[C---:B------:R-:W-:Y:S04]  /*105d0*/  IMAD.WIDE.U32 R2, R235.reuse, c[0x0][0x218], R2 ;  /* 0x00008600eb027a25 */ /* 0x040fe800078e0002 */
[----:B------:R-:W-:Y:S04]  /*105e0*/  IMAD R0, R0, c[0x0][0x218], RZ ;  /* 0x0000860000007a24 */ /* 0x000fe800078e02ff */
[----:B------:R-:W-:Y:S01]  /*105f0*/  IMAD R0, R235, c[0x0][0x21c], R0 ;  /* 0x00008700eb007a24 */ /* 0x000fe200078e0200 */
[----:B------:R1:W4:Y:S04]  /*10600*/  LDSM.16.M88.4 R80, [R198] ;  /* 0x00000000c650783b */ /* 0x0003280000000200 */
[----:B------:R1:W1:Y:S04]  /*10610*/  LDSM.16.M88.4 R76, [R198+0x2000] ;  /* 0x00200000c64c783b */ /* 0x0002680000000200 */
[----:B------:R1:W1:Y:S04]  /*10620*/  LDSM.16.M88.4 R16, [R95] ;  /* 0x000000005f10783b */ /* 0x0002680000000200 */
[----:B------:R1:W1:Y:S04]  /*10630*/  LDSM.16.M88.4 R32, [R95+0x800] ;  /* 0x000800005f20783b */ /* 0x0002680000000200 */
[----:B------:R1:W1:Y:S04]  /*10640*/  LDSM.16.M88.4 R48, [R95+0x1000] ;  /* 0x001000005f30783b */ /* 0x0002680000000200 */
[----:B------:R1:W1:Y:S04]  /*10650*/  LDSM.16.M88.4 R64, [R95+0x1800] ;  /* 0x001800005f40783b */ /* 0x0002680000000200 */
[----:B------:R1:W1:Y:S04]  /*10660*/  LDSM.16.M88.4 R160, [R95+0x2000] ;  /* 0x002000005fa0783b */ /* 0x0002680000000200 */
[----:B------:R1:W1:Y:S04]  /*10670*/  LDSM.16.M88.4 R164, [R201] ;  /* 0x00000000c9a4783b */ /* 0x0002680000000200 */
[----:B------:R1:W1:Y:S04]  /*10680*/  LDSM.16.M88.4 R172, [R201+0x2000] ;  /* 0x00200000c9ac783b */ /* 0x0002680000000200 */
[----:B------:R1:W1:Y:S04]  /*10690*/  LDSM.16.M88.4 R168, [R202] ;  /* 0x00000000caa8783b */ /* 0x0002680000000200 */
[----:B------:R1:W1:Y:S04]  /*106a0*/  LDSM.16.M88.4 R176, [R206] ;  /* 0x00000000ceb0783b */ /* 0x0002680000000200 */
[----:B------:R1:W1:Y:S04]  /*106b0*/  LDSM.16.M88.4 R180, [R205] ;  /* 0x00000000cdb4783b */ /* 0x0002680000000200 */
[----:B------:R1:W1:Y:S04]  /*106c0*/  LDSM.16.M88.4 R184, [R204] ;  /* 0x00000000ccb8783b */ /* 0x0002680000000200 */
[----:B------:R1:W1:Y:S01]  /*106d0*/  LDSM.16.M88.4 R188, [R203] ;  /* 0x00000000cbbc783b */ /* 0x0002620000000200 */
[----:B--2---:R-:W-:Y:S04]  /*106e0*/  IADD3 R2, P0, R6, R2, RZ ;  /* 0x0000000206027210 */ /* 0x004fe80007f1e0ff */
[----:B---3--:R-:W-:Y:S02]  /*106f0*/  IADD3.X R3, R4, R3, R0, P0, !PT ;  /* 0x0000000304037210 */ /* 0x008fe400007fe400 */
[C---:B------:R-:W-:Y:S04]  /*10700*/  LEA R0, P0, R2.reuse, c[0x0][0x1f8], 0x1 ;  /* 0x00007e0002007a11 */ /* 0x040fe800078008ff */
[----:B------:R-:W-:Y:S01]  /*10710*/  LEA.HI.X R56, R2, c[0x0][0x1fc], R3, 0x1, P0 ;  /* 0x00007f0002387a11 */ /* 0x000fe200000f0c03 */
[----:B------:R-:W-:-:S06]  /*10720*/  BRA.DIV ~URZ, `(.L_x_337) ;  /* 0x000091327f007947 */ /* 0x000fcc000b800000 */
[----:B-1--4-:R1:W2:Y:S02]  /*10730*/  SHFL.IDX PT, R58, R56, RZ, 0x181f ;  /* 0x00181fff383a7589 */ /* 0x0122a400000e0000 */
.L_x_430:
[-C--:B------:R-:W-:Y:S01]  /*10740*/  HMMA.16816.F32 R4, R80, R16.reuse, RZ ;  /* 0x000000105004723c */ /* 0x080fe200000018ff */
[----:B------:R-:W3:Y:S01]  /*10750*/  SHFL.IDX PT, R2, R0, RZ, 0x181f ;  /* 0x00181fff00027589 */ /* 0x000ee200000e0000 */
[----:B------:R-:W-:Y:S01]  /*10760*/  BSSY B0, `(.L_x_338) ;  /* 0x0000167000007945 */ /* 0x000fe20003800000 */
[----:B------:R-:W-:Y:S04]  /*10770*/  ISETP.GE.AND P0, PT, R244, c[0x0][0x1d4], PT ;  /* 0x00007500f4007a0c */ /* 0x000fe80003f06270 */
[----:B------:R-:W-:Y:S01]  /*10780*/  SEL R207, RZ, 0x10, P0 ;  /* 0x00000010ffcf7807 */ /* 0x000fe20000000000 */
[C---:B------:R-:W-:Y:S01]  /*10790*/  HMMA.16816.F32 R8, R76.reuse, R16, RZ ;  /* 0x000000104c08723c */ /* 0x040fe200000018ff */
[----:B------:R-:W4:Y:S07]  /*107a0*/  SHFL.IDX PT, R3, R0, 0x1, 0x181f ;  /* 0x00381f0000037f89 */ /* 0x000f2e00000e0000 */
[-C--:B------:R-:W-:Y:S01]  /*107b0*/  HMMA.16816.F32 R12, R76, R18.reuse, RZ ;  /* 0x000000124c0c723c */ /* 0x080fe200000018ff */
[----:B------:R-:W-:Y:S07]  /*107c0*/  SHFL.IDX PT, R53, R0, 0x2, 0x181f ;  /* 0x00581f0000357f89 */ /* 0x000fee00000e0000 */
[C---:B------:R-:W-:Y:S01]  /*107d0*/  HMMA.16816.F32 R16, R80.reuse, R18, RZ ;  /* 0x000000125010723c */ /* 0x040fe200000018ff */
[----:B------:R-:W-:Y:S07]  /*107e0*/  SHFL.IDX PT, R54, R0, 0x3, 0x181f ;  /* 0x00781f0000367f89 */ /* 0x000fee00000e0000 */
[-C--:B------:R-:W-:Y:S01]  /*107f0*/  HMMA.16816.F32 R20, R80, R32.reuse, RZ ;  /* 0x000000205014723c */ /* 0x080fe200000018ff */
[----:B------:R5:W-:Y:S07]  /*10800*/  SHFL.IDX PT, R55, R0, 0x4, 0x181f ;  /* 0x00981f0000377f89 */ /* 0x000bee00000e0000 */
[C---:B------:R-:W-:Y:S01]  /*10810*/  HMMA.16816.F32 R24, R76.reuse, R32, RZ ;  /* 0x000000204c18723c */ /* 0x040fe200000018ff */
[----:B------:R-:W1:Y:S07]  /*10820*/  SHFL.IDX PT, R57, R56, 0x1, 0x181f ;  /* 0x00381f0038397f89 */ /* 0x000e6e00000e0000 */
[-C--:B------:R-:W-:Y:S01]  /*10830*/  HMMA.16816.F32 R28, R76, R34.reuse, RZ ;  /* 0x000000224c1c723c */ /* 0x080fe200000018ff */
[----:B------:R-:W2:Y:S07]  /*10840*/  SHFL.IDX PT, R61, R56, 0x2, 0x181f ;  /* 0x00581f00383d7f89 */ /* 0x000eae00000e0000 */
[C---:B------:R-:W-:Y:S01]  /*10850*/  HMMA.16816.F32 R32, R80.reuse, R34, RZ ;  /* 0x000000225020723c */ /* 0x040fe200000018ff */
[----:B------:R-:W1:Y:S03]  /*10860*/  SHFL.IDX PT, R69, R56, 0x3, 0x181f ;  /* 0x00781f0038457f89 */ /* 0x000e6600000e0000 */
[----:B-----5:R-:W-:Y:S04]  /*10870*/  IADD3 R0, -R207, 0x10, RZ ;  /* 0x00000010cf007810 */ /* 0x020fe80007ffe1ff */
[-C--:B------:R-:W-:Y:S01]  /*10880*/  HMMA.16816.F32 R36, R80, R48.reuse, RZ ;  /* 0x000000305024723c */ /* 0x080fe200000018ff */
[----:B------:R-:W-:Y:S07]  /*10890*/  LOP3.LUT R0, R0, 0xf, RZ, 0xc0, !PT ;  /* 0x0000000f00007812 */ /* 0x000fee00078ec0ff */
[C---:B------:R-:W-:Y:S08]  /*108a0*/  HMMA.16816.F32 R40, R76.reuse, R48, RZ ;  /* 0x000000304c28723c */ /* 0x040ff000000018ff */
[-C--:B------:R-:W-:Y:S01]  /*108b0*/  HMMA.16816.F32 R44, R76, R50.reuse, RZ ;  /* 0x000000324c2c723c */ /* 0x080fe200000018ff */
[-C--:B---3--:R-:W-:Y:S03]  /*108c0*/  IADD3 R2, P4, R2, R52.reuse, RZ ;  /* 0x0000003402027210 */ /* 0x088fe60007f9e0ff */
[----:B----4-:R-:W-:Y:S02]  /*108d0*/  IADD3 R62, P3, R3, R52, RZ ;  /* 0x00000034033e7210 */ /* 0x010fe40007f7e0ff */
[-C--:B--2---:R-:W-:Y:S02]  /*108e0*/  IADD3.X R3, R58, R68.reuse, RZ, P4, !PT ;  /* 0x000000443a037210 */ /* 0x084fe400027fe4ff */
[----:B-1----:R-:W-:Y:S01]  /*108f0*/  IADD3.X R63, R57, R68, RZ, P3, !PT ;  /* 0x00000044393f7210 */ /* 0x002fe20001ffe4ff */
[C---:B------:R-:W-:Y:S02]  /*10900*/  HMMA.16816.F32 R48, R80.reuse, R50, RZ ;  /* 0x000000325030723c */ /* 0x040fe400000018ff */
[----:B------:R1:W-:Y:S01]  /*10910*/  LDGSTS.E.BYPASS.LTC128B.128 [R209+0x100], [R2.64], !P0 ;  /* 0x0010000002d17fae */ /* 0x0003e2000c101d48 */
[----:B------:R-:W-:Y:S02]  /*10920*/  IADD3 R60, P2, R53, R52, RZ ;  /* 0x00000034353c7210 */ /* 0x000fe40007f5e0ff */
[----:B------:R-:W-:Y:S02]  /*10930*/  IADD3 R72, P6, P5, R0, R55, R52 ;  /* 0x0000003700487210 */ /* 0x000fe40007dde034 */
[----:B------:R-:W-:Y:S02]  /*10940*/  IADD3.X R61, R61, R68, RZ, P2, !PT ;  /* 0x000000443d3d7210 */ /* 0x000fe400017fe4ff */
[----:B------:R-:W-:Y:S01]  /*10950*/  IADD3 R70, P1, R54, R52, RZ ;  /* 0x0000003436467210 */ /* 0x000fe20007f3e0ff */
[----:B------:R2:W-:Y:S01]  /*10960*/  LDGSTS.E.BYPASS.LTC128B.128 [R209+0x900], [R62.64], !P0 ;  /* 0x009000003ed17fae */ /* 0x0005e2000c101d48 */
[-C--:B------:R-:W-:Y:S02]  /*10970*/  HMMA.16816.F32 R52, R80, R64.reuse, RZ ;  /* 0x000000405034723c */ /* 0x080fe400000018ff */
[----:B------:R-:W-:Y:S02]  /*10980*/  IADD3.X R71, R69, R68, RZ, P1, !PT ;  /* 0x0000004445477210 */ /* 0x000fe40000ffe4ff */
[----:B------:R-:W-:Y:S03]  /*10990*/  ISETP.NE.U32.AND P1, PT, R207, RZ, PT ;  /* 0x000000ffcf00720c */ /* 0x000fe60003f25070 */
[----:B------:R3:W4:Y:S08]  /*109a0*/  SHFL.IDX PT, R0, R56, 0x4, 0x181f ;  /* 0x00981f0038007f89 */ /* 0x00073000000e0000 */
[----:B------:R2:W-:Y:S08]  /*109b0*/  LDGSTS.E.BYPASS.LTC128B.128 [R209+0x1100], [R60.64], !P0 ;  /* 0x011000003cd17fae */ /* 0x0005f0000c101d48 */
[----:B------:R5:W-:Y:S01]  /*109c0*/  LDGSTS.E.BYPASS.LTC128B.128 [R209+0x1900], [R70.64], !P0 ;  /* 0x0190000046d17fae */ /* 0x000be2000c101d48 */
[----:B------:R-:W-:Y:S01]  /*109d0*/  ISETP.GT.AND P0, PT, R241, R252, PT ;  /* 0x000000fcf100720c */ /* 0x000fe20003f04270 */
[C---:B---3--:R-:W-:Y:S02]  /*109e0*/  HMMA.16816.F32 R56, R76.reuse, R64, RZ ;  /* 0x000000404c38723c */ /* 0x048fe400000018ff */
[----:B----4-:R-:W-:Y:S05]  /*109f0*/  IADD3.X R73, RZ, R0, R68, P6, P5 ;  /* 0x00000000ff497210 */ /* 0x010fea00037ea444 */
[----:B------:R3:W-:Y:S01]  /*10a00*/  LDGSTS.E.BYPASS.LTC128B.128.ZFILL [R209+0x2100], [R72.64], P1 ;  /* 0x0210000048d17fae */ /* 0x0007e20008941d48 */
[-C--:B--2---:R-:W-:Y:S07]  /*10a10*/  HMMA.16816.F32 R60, R76, R66.reuse, RZ ;  /* 0x000000424c3c723c */ /* 0x084fee00000018ff */
[----:B------:R-:W0:Y:S01]  /*10a20*/  LDGDEPBAR ;  /* 0x00000000000079af */ /* 0x000e220000000000 */
[C---:B------:R-:W-:Y:S08]  /*10a30*/  HMMA.16816.F32 R64, R80.reuse, R66, RZ ;  /* 0x000000425040723c */ /* 0x040ff000000018ff */
[-C--:B-----5:R-:W-:Y:S08]  /*10a40*/  HMMA.16816.F32 R68, R80, R160.reuse, RZ ;  /* 0x000000a05044723c */ /* 0x0a0ff000000018ff */
[C---:B---3--:R-:W-:Y:S08]  /*10a50*/  HMMA.16816.F32 R72, R76.reuse, R160, RZ ;  /* 0x000000a04c48723c */ /* 0x048ff000000018ff */
        /* <DEDUP_REMOVED lines=26> */
[----:B------:R-:W5:Y:S07]  /*10c00*/  LDSM.16.M88.4 R172, [R197+0x1000] ;  /* 0x00100000c5ac783b */ /* 0x000f6e0000000200 */
[----:B------:R-:W-:Y:S01]  /*10c10*/  HMMA.16816.F32 R80, R164, R190, R80 ;  /* 0x000000bea450723c */ /* 0x000fe20000001850 */
[----:B------:R-:W1:Y:S07]  /*10c20*/  LDSM.16.M88.4 R164, [R197+0x1800] ;  /* 0x00180000c5a4783b */ /* 0x000e6e0000000200 */
[-C--:B--2---:R-:W-:Y:S08]  /*10c30*/  HMMA.16816.F32 R4, R160, R168.reuse, R4 ;  /* 0x000000a8a004723c */ /* 0x084ff00000001804 */
[C---:B---3--:R-:W-:Y:S08]  /*10c40*/  HMMA.16816.F32 R8, R176.reuse, R168, R8 ;  /* 0x000000a8b008723c */ /* 0x048ff00000001808 */
[-C--:B------:R-:W-:Y:S08]  /*10c50*/  HMMA.16816.F32 R12, R176, R170.reuse, R12 ;  /* 0x000000aab00c723c */ /* 0x080ff0000000180c */
[C---:B------:R-:W-:Y:S01]  /*10c60*/  HMMA.16816.F32 R16, R160.reuse, R170, R16 ;  /* 0x000000aaa010723c */ /* 0x040fe20000001810 */
[----:B------:R-:W2:Y:S07]  /*10c70*/  LDSM.16.M88.4 R168, [R197+0x2000] ;  /* 0x00200000c5a8783b */ /* 0x000eae0000000200 */
[-C--:B----4-:R-:W-:Y:S08]  /*10c80*/  HMMA.16816.F32 R20, R160, R180.reuse, R20 ;  /* 0x000000b4a014723c */ /* 0x090ff00000001814 */
[C---:B------:R-:W-:Y:S08]  /*10c90*/  HMMA.16816.F32 R24, R176.reuse, R180, R24 ;  /* 0x000000b4b018723c */ /* 0x040ff00000001818 */
[-C--:B------:R-:W-:Y:S08]  /*10ca0*/  HMMA.16816.F32 R28, R176, R182.reuse, R28 ;  /* 0x000000b6b01c723c */ /* 0x080ff0000000181c */
[C---:B------:R-:W-:Y:S01]  /*10cb0*/  HMMA.16816.F32 R32, R160.reuse, R182, R32 ;  /* 0x000000b6a020723c */ /* 0x040fe20000001820 */
[----:B------:R-:W3:Y:S07]  /*10cc0*/  LDSM.16.M88.4 R180, [R200] ;  /* 0x00000000c8b4783b */ /* 0x000eee0000000200 */
[-C--:B-----5:R-:W-:Y:S08]  /*10cd0*/  HMMA.16816.F32 R36, R160, R172.reuse, R36 ;  /* 0x000000aca024723c */ /* 0x0a0ff00000001824 */
[C---:B------:R-:W-:Y:S08]  /*10ce0*/  HMMA.16816.F32 R40, R176.reuse, R172, R40 ;  /* 0x000000acb028723c */ /* 0x040ff00000001828 */
[-C--:B------:R-:W-:Y:S08]  /*10cf0*/  HMMA.16816.F32 R44, R176, R174.reuse, R44 ;  /* 0x000000aeb02c723c */ /* 0x080ff0000000182c */
[C---:B------:R-:W-:Y:S01]  /*10d00*/  HMMA.16816.F32 R48, R160.reuse, R174, R48 ;  /* 0x000000aea030723c */ /* 0x040fe20000001830 */
[----:B------:R-:W4:Y:S07]  /*10d10*/  LDSM.16.M88.4 R172, [R200+0x2000] ;  /* 0x00200000c8ac783b */ /* 0x000f2e0000000200 */
[-C--:B-1----:R-:W-:Y:S08]  /*10d20*/  HMMA.16816.F32 R52, R160, R164.reuse, R52 ;  /* 0x000000a4a034723c */ /* 0x082ff00000001834 */
[C---:B------:R-:W-:Y:S08]  /*10d30*/  HMMA.16816.F32 R56, R176.reuse, R164, R56 ;  /* 0x000000a4b038723c */ /* 0x040ff00000001838 */
[-C--:B------:R-:W-:Y:S08]  /*10d40*/  HMMA.16816.F32 R60, R176, R166.reuse, R60 ;  /* 0x000000a6b03c723c */ /* 0x080ff0000000183c */
[C---:B------:R-:W-:Y:S08]  /*10d50*/  HMMA.16816.F32 R64, R160.reuse, R166, R64 ;  /* 0x000000a6a040723c */ /* 0x040ff00000001840 */
[-C--:B--2---:R-:W-:Y:S08]  /*10d60*/  HMMA.16816.F32 R68, R160, R168.reuse, R68 ;  /* 0x000000a8a044723c */ /* 0x084ff00000001844 */
[C---:B------:R-:W-:Y:S08]  /*10d70*/  HMMA.16816.F32 R72, R176.reuse, R168, R72 ;  /* 0x000000a8b048723c */ /* 0x040ff00000001848 */
[-C--:B------:R-:W-:Y:S08]  /*10d80*/  HMMA.16816.F32 R76, R176, R170.reuse, R76 ;  /* 0x000000aab04c723c */ /* 0x080ff0000000184c */
[----:B------:R-:W-:Y:S08]  /*10d90*/  HMMA.16816.F32 R80, R160, R170, R80 ;  /* 0x000000aaa050723c */ /* 0x000ff00000001850 */
[-C--:B---3--:R-:W-:Y:S08]  /*10da0*/  HMMA.16816.F32 R4, R180, R184.reuse, R4 ;  /* 0x000000b8b404723c */ /* 0x088ff00000001804 */
[C---:B----4-:R-:W-:Y:S08]  /*10db0*/  HMMA.16816.F32 R8, R172.reuse, R184, R8 ;  /* 0x000000b8ac08723c */ /* 0x050ff00000001808 */
[-C--:B------:R-:W-:Y:S08]  /*10dc0*/  HMMA.16816.F32 R12, R172, R186.reuse, R12 ;  /* 0x000000baac0c723c */ /* 0x080ff0000000180c */
[----:B------:R-:W-:Y:S01]  /*10dd0*/  FMUL.FTZ R0, R4, c[0x0][0x320] ;  /* 0x0000c80004007a20 */ /* 0x000fe20000410000 */
        /* <DEDUP_REMOVED lines=21> */
[C---:B------:R-:W-:Y:S01]  /*10f30*/  HMMA.16816.F32 R32, R180.reuse, R6, R32 ;  /* 0x00000006b420723c */ /* 0x040fe20000001820 */
[----:B------:R-:W2:Y:S07]  /*10f40*/  LDSM.16.M88.4 R4, [R194+0x1800] ;  /* 0x00180000c204783b */ /* 0x000eae0000000200 */
[----:B------:R-:W-:Y:S04]  /*10f50*/  FMUL.FTZ R3, R26, c[0x0][0x320] ;  /* 0x0000c8001a037a20 */ /* 0x000fe80000410000 */
[----:B------:R-:W-:Y:S01]  /*10f60*/  FMUL.FTZ R2, R27, c[0x0][0x320] ;  /* 0x0000c8001b027a20 */ /* 0x000fe20000410000 */
[----:B------:R-:W2:Y:S01]  /*10f70*/  MUFU.TANH R219, R3 ;  /* 0x0000000300db7308 */ /* 0x000ea20000002400 */
[----:B-----5:R-:W-:Y:S09]  /*10f80*/  FMUL.FTZ R0, R12, c[0x0][0x320] ;  /* 0x0000c8000c007a20 */ /* 0x020ff20000410000 */
[----:B------:R5:W2:Y:S10]  /*10f90*/  MUFU.TANH R223, R0 ;  /* 0x0000000000df7308 */ /* 0x000ab40000002400 */
[----:B------:R2:W2:Y:S01]  /*10fa0*/  MUFU.TANH R218, R2 ;  /* 0x0000000200da7308 */ /* 0x0004a20000002400 */
[-C--:B-1----:R-:W-:Y:S08]  /*10fb0*/  HMMA.16816.F32 R36, R180, R8.reuse, R36 ;  /* 0x00000008b424723c */ /* 0x082ff00000001824 */
[C---:B------:R-:W-:Y:S04]  /*10fc0*/  HMMA.16816.F32 R40, R172.reuse, R8, R40 ;  /* 0x00000008ac28723c */ /* 0x040fe80000001828 */
[----:B-----5:R-:W-:Y:S04]  /*10fd0*/  FMUL.FTZ R0, R13, c[0x0][0x320] ;  /* 0x0000c8000d007a20 */ /* 0x020fe80000410000 */
[-C--:B------:R-:W-:Y:S01]  /*10fe0*/  HMMA.16816.F32 R44, R172, R10.reuse, R44 ;  /* 0x0000000aac2c723c */ /* 0x080fe2000000182c */
[----:B------:R1:W1:Y:S07]  /*10ff0*/  MUFU.TANH R222, R0 ;  /* 0x0000000000de7308 */ /* 0x00026e0000002400 */
[C---:B------:R-:W-:Y:S01]  /*11000*/  HMMA.16816.F32 R48, R180.reuse, R10, R48 ;  /* 0x0000000ab430723c */ /* 0x040fe20000001830 */
[----:B------:R-:W5:Y:S01]  /*11010*/  LDSM.16.M88.4 R8, [R194+0x2000] ;  /* 0x00200000c208783b */ /* 0x000f620000000200 */
[----:B------:R-:W-:Y:S06]  /*11020*/  DEPBAR.LE SB0, 0x0 ;  /* 0x000080000000791a */ /* 0x000fec0000000000 */
[----:B------:R-:W-:Y:S01]  /*11030*/  FMUL.FTZ R3, R42, c[0x0][0x320] ;  /* 0x0000c8002a037a20 */ /* 0x000fe20000410000 */
[-C--:B--2---:R-:W-:Y:S03]  /*11040*/  HMMA.16816.F32 R52, R180, R4.reuse, R52 ;  /* 0x00000004b434723c */ /* 0x084fe60000001834 */
[----:B------:R-:W2:Y:S01]  /*11050*/  MUFU.TANH R184, R3 ;  /* 0x0000000300b87308 */ /* 0x000ea20000002400 */
[----:B------:R-:W-:Y:S01]  /*11060*/  BAR.SYNC.DEFER_BLOCKING 0x0 ;  /* 0x0000000000007b1d */ /* 0x000fe20000010000 */
[----:B------:R-:W-:Y:S02]  /*11070*/  FMUL.FTZ R2, R43, c[0x0][0x320] ;  /* 0x0000c8002b027a20 */ /* 0x000fe40000410000 */
[----:B-1----:R-:W-:Y:S01]  /*11080*/  FMUL.FTZ R0, R14, c[0x0][0x320] ;  /* 0x0000c8000e007a20 */ /* 0x002fe20000410000 */
[C---:B------:R-:W-:Y:S05]  /*11090*/  HMMA.16816.F32 R56, R172.reuse, R4, R56 ;  /* 0x00000004ac38723c */ /* 0x040fea0000001838 */
[----:B------:R1:W1:Y:S03]  /*110a0*/  MUFU.TANH R228, R0 ;  /* 0x0000000000e47308 */ /* 0x0002660000002400 */
[-C--:B------:R-:W-:Y:S07]  /*110b0*/  HMMA.16816.F32 R60, R172, R6.reuse, R60 ;  /* 0x00000006ac3c723c */ /* 0x080fee000000183c */
[----:B------:R2:W2:Y:S01]  /*110c0*/  MUFU.TANH R179, R2 ;  /* 0x0000000200b37308 */ /* 0x0004a20000002400 */
[C---:B------:R-:W-:Y:S08]  /*110d0*/  HMMA.16816.F32 R64, R180.reuse, R6, R64 ;  /* 0x00000006b440723c */ /* 0x040ff00000001840 */
[-C--:B-----5:R-:W-:Y:S04]  /*110e0*/  HMMA.16816.F32 R68, R180, R8.reuse, R68 ;  /* 0x00000008b444723c */ /* 0x0a0fe80000001844 */
[----:B-1----:R-:W-:Y:S02]  /*110f0*/  FMUL.FTZ R0, R15, c[0x0][0x320] ;  /* 0x0000c8000f007a20 */ /* 0x002fe40000410000 */
[----:B------:R-:W-:Y:S02]  /*11100*/  FMUL.FTZ R3, R58, c[0x0][0x320] ;  /* 0x0000c8003a037a20 */ /* 0x000fe40000410000 */
[----:B------:R1:W1:Y:S01]  /*11110*/  MUFU.TANH R227, R0 ;  /* 0x0000000000e37308 */ /* 0x0002620000002400 */
[C---:B------:R-:W-:Y:S04]  /*11120*/  HMMA.16816.F32 R72, R172.reuse, R8, R72 ;  /* 0x00000008ac48723c */ /* 0x040fe80000001848 */
[----:B--2---:R-:W-:Y:S04]  /*11130*/  FMUL.FTZ R2, R59, c[0x0][0x320] ;  /* 0x0000c8003b027a20 */ /* 0x004fe80000410000 */
[-C--:B------:R-:W-:Y:S01]  /*11140*/  HMMA.16816.F32 R76, R172, R10.reuse, R76 ;  /* 0x0000000aac4c723c */ /* 0x080fe2000000184c */
[----:B------:R-:W2:Y:S07]  /*11150*/  MUFU.TANH R43, R2 ;  /* 0x00000002002b7308 */ /* 0x000eae0000002400 */
        /* <DEDUP_REMOVED lines=52> */
[----:B------:R-:W1:Y:S10]  /*114a0*/  MUFU.TANH R45, R3 ;  /* 0x00000003002d7308 */ /* 0x000e740000002400 */
[----:B------:R5:W1:Y:S02]  /*114b0*/  MUFU.TANH R162, R0 ;  /* 0x0000000000a27308 */ /* 0x000a640000002400 */
[----:B-----5:R-:W-:Y:S08]  /*114c0*/  FMUL.FTZ R0, R46, c[0x0][0x320] ;  /* 0x0000c8002e007a20 */ /* 0x020ff00000410000 */
        /* <DEDUP_REMOVED lines=70> */
[----:B------:R1:W1:Y:S01]  /*11930*/  MUFU.TANH R12, R0 ;  /* 0x00000000000c7308 */ /* 0x0002620000002400 */
[----:B------:R-:W-:-:S05]  /*11940*/  @!P0 BRA `(.L_x_339) ;  /* 0x0000048000008947 */ /* 0x000fca0003800000 */
[----:B-1234-:R-:W-:Y:S01]  /*11950*/  IMAD.MOV.U32 R0, RZ, RZ, 0x1 ;  /* 0x00000001ff007424 */ /* 0x01efe200078e00ff */
[----:B------:R-:W2:Y:S01]  /*11960*/  LDL R234, [R1+0x24] ;  /* 0x0000240001ea7983 */ /* 0x000ea20000100800 */
[----:B------:R-:W-:Y:S01]  /*11970*/  IMAD.MOV.U32 R235, RZ, RZ, RZ ;  /* 0x000000ffffeb7224 */ /* 0x000fe200078e00ff */
[----:B------:R-:W-:Y:S01]  /*11980*/  ISETP.GT.AND P0, PT, R251, 0x4f, PT ;  /* 0x0000004ffb00780c */ /* 0x000fe20003f04270 */
[----:B------:R-:W-:Y:S01]  /*11990*/  IMAD.SHL.U32 R5, R244, 0x2, RZ ;  /* 0x00000002f4057824 */ /* 0x000fe200078e00ff */
[----:B------:R-:W3:Y:S01]  /*119a0*/  LDL.64 R236, [R1+0x18] ;  /* 0x0000180001ec7983 */ /* 0x000ee20000100a00 */
[----:B------:R-:W-:Y:S02]  /*119b0*/  ISETP.NE.AND P1, PT, R0, c[0x0][0x2b8], PT ;  /* 0x0000ae0000007a0c */ /* 0x000fe40003f25270 */
[----:B------:R-:W-:Y:S03]  /*119c0*/  SHF.L.U64.HI R6, R244, 0x1, R245 ;  /* 0x00000001f4067819 */ /* 0x000fe600000102f5 */
[----:B------:R-:W4:Y:S04]  /*119d0*/  LDL R231, [R1+0x20] ;  /* 0x0000200001e77983 */ /* 0x000f280000100800 */
[----:B------:R-:W5:Y:S06]  /*119e0*/  LDL.64 R232, [R1+0x10] ;  /* 0x0000100001e87983 */ /* 0x000f6c0000100a00 */
[----:B------:R-:W4:Y:S01]  /*119f0*/  LDL R230, [R1+0xc] ;  /* 0x00000c0001e67983 */ /* 0x000f220000100800 */
[----:B--2---:R-:W-:Y:S05]  /*11a00*/  IMAD R2, R241, 0x50, R234 ;  /* 0x00000050f1027824 */ /* 0x004fea00078e02ea */
[----:B------:R-:W-:Y:S05]  /*11a10*/  IADD3 R2, R2, -0x50, R251 ;  /* 0xffffffb002027810 */ /* 0x000fea0007ffe0fb */
[----:B------:R-:W-:Y:S04]  /*11a20*/  @P1 IMAD.HI.U32 R3, R2, c[0x0][0x2bc], RZ ;  /* 0x0000af0002031a27 */ /* 0x000fe800078e00ff */
[----:B------:R-:W-:Y:S01]  /*11a30*/  IMAD.MOV.U32 R0, RZ, RZ, R2 ;  /* 0x000000ffff007224 */ /* 0x000fe200078e0002 */
[----:B------:R-:W-:Y:S04]  /*11a40*/  @P1 SHF.R.U32.HI R0, RZ, c[0x0][0x2c0], R3 ;  /* 0x0000b000ff001a19 */ /* 0x000fe80000011603 */
[C---:B---3--:R-:W-:Y:S01]  /*11a50*/  @!P0 IADD3 R3, P1, R0.reuse, R236, RZ ;  /* 0x000000ec00038210 */ /* 0x048fe20007f3e0ff */
[----:B------:R-:W-:Y:S03]  /*11a60*/  IMAD.MOV R4, RZ, RZ, -R0 ;  /* 0x000000ffff047224 */ /* 0x000fe600078e0a00 */
[----:B----4-:R-:W-:Y:S01]  /*11a70*/  @!P0 LEA.HI.X.SX32 R0, R0, R231, 0x1, P1 ;  /* 0x000000e700008211 */ /* 0x010fe200008f0eff */
[----:B------:R-:W-:Y:S01]  /*11a80*/  IMAD R240, R4, c[0x0][0x2b8], R2 ;  /* 0x0000ae0004f07a24 */ /* 0x000fe200078e0202 */
[C---:B------:R-:W-:Y:S04]  /*11a90*/  @!P0 LEA R2, P1, R3.reuse, c[0x0][0x2a0], 0x2 ;  /* 0x0000a80003028a11 */ /* 0x040fe800078210ff */
[----:B------:R-:W-:Y:S02]  /*11aa0*/  @!P0 LEA.HI.X R3, R3, c[0x0][0x2a4], R0, 0x2, P1 ;  /* 0x0000a90003038a11 */ /* 0x000fe400008f1400 */
        /* <DEDUP_REMOVED lines=9> */
[----:B-----5:R-:W-:Y:S03]  /*11b40*/  IADD3 R2, P0, R232, R2, RZ ;  /* 0x00000002e8027210 */ /* 0x020fe60007f1e0ff */
[----:B------:R-:W-:Y:S05]  /*11b50*/  IMAD R0, R235, c[0x0][0x1f4], R0 ;  /* 0x00007d00eb007a24 */ /* 0x000fea00078e0200 */
[----:B------:R-:W-:Y:S02]  /*11b60*/  IADD3.X R3, R230, R3, R0, P0, !PT ;  /* 0x00000003e6037210 */ /* 0x000fe400007fe400 */
[C---:B------:R-:W-:Y:S04]  /*11b70*/  LEA R0, P0, R2.reuse, c[0x0][0x1c8], 0x1 ;  /* 0x0000720002007a11 */ /* 0x040fe800078008ff */
[----:B------:R-:W-:Y:S01]  /*11b80*/  LEA.HI.X R4, R2, c[0x0][0x1cc], R3, 0x1, P0 ;  /* 0x0000730002047a11 */ /* 0x000fe200000f0c03 */
[----:B------:R-:W-:-:S06]  /*11b90*/  BRA.DIV ~URZ, `(.L_x_340) ;  /* 0x00007d127f007947 */ /* 0x000fcc000b800000 */
[----:B------:R1:W2:Y:S02]  /*11ba0*/  SHFL.IDX PT, R7, R4, RZ, 0x181f ;  /* 0x00181fff04077589 */ /* 0x0002a400000e0000 */
.L_x_431:
[----:B------:R-:W-:-:S05]  /*11bb0*/  BRA.DIV ~URZ, `(.L_x_341) ;  /* 0x00007d627f007947 */ /* 0x000fca000b800000 */
[----:B------:R-:W3:Y:S01]  /*11bc0*/  SHFL.IDX PT, R3, R0, RZ, 0x181f ;  /* 0x00181fff00037589 */ /* 0x000ee200000e0000 */
[C---:B------:R-:W-:Y:S02]  /*11bd0*/  IADD3 R2, -R207.reuse, 0x10, RZ ;  /* 0x00000010cf027810 */ /* 0x040fe40007ffe1ff */
[----:B------:R-:W-:Y:S02]  /*11be0*/  ISETP.NE.U32.AND P2, PT, R207, RZ, PT ;  /* 0x000000ffcf00720c */ /* 0x000fe40003f45070 */
[----:B------:R-:W-:Y:S04]  /*11bf0*/  LOP3.LUT R2, R2, 0xf, RZ, 0xc0, !PT ;  /* 0x0000000f02027812 */ /* 0x000fe800078ec0ff */
[C-C-:B---3--:R-:W-:Y:S02]  /*11c00*/  IADD3 R8, P1, P0, R2.reuse, R3, R5.reuse ;  /* 0x0000000302087210 */ /* 0x148fe4000783e005 */
[----:B------:R-:W3:Y:S02]  /*11c10*/  SHFL.IDX PT, R3, R0, 0x1, 0x181f ;  /* 0x00381f0000037f89 */ /* 0x000ee400000e0000 */
[--C-:B--2---:R-:W-:Y:S02]  /*11c20*/  IADD3.X R9, RZ, R7, R6.reuse, P1, P0 ;  /* 0x00000007ff097210 */ /* 0x104fe40000fe0406 */
[----:B------:R-:W2:Y:S04]  /*11c30*/  SHFL.IDX PT, R7, R4, 0x1, 0x181f ;  /* 0x00381f0004077f89 */ /* 0x000ea800000e0000 */
[----:B------:R3:W-:Y:S02]  /*11c40*/  LDGSTS.E.BYPASS.LTC128B.128.ZFILL [R209+0x2900], [R8.64], P2 ;  /* 0x0290000008d17fae */ /* 0x0007e40009141d48 */
        /* <DEDUP_REMOVED lines=9> */
[----:B------:R4:W-:Y:S04]  /*11ce0*/  LDGSTS.E.BYPASS.LTC128B.128.ZFILL [R209+0x3900], [R8.64], P2 ;  /* 0x0390000008d17fae */ /* 0x0009e80009141d48 */
[----:B-1----:R-:W1:Y:S04]  /*11cf0*/  SHFL.IDX PT, R4, R4, 0x4, 0x181f ;  /* 0x00981f0004047f89 */ /* 0x002e6800000e0000 */
[----:B------:R-:W1:Y:S01]  /*11d00*/  SHFL.IDX PT, R0, R0, 0x4, 0x181f ;  /* 0x00981f0000007f89 */ /* 0x000e6200000e0000 */
[----:B---3--:R-:W-:Y:S04]  /*11d10*/  IADD3 R2, P1, P0, R2, R3, R5 ;  /* 0x0000000302027210 */ /* 0x008fe8000783e005 */
[----:B--2---:R-:W-:Y:S05]  /*11d20*/  IADD3.X R3, RZ, R7, R6, P1, P0 ;  /* 0x00000007ff037210 */ /* 0x004fea0000fe0406 */
[----:B------:R4:W-:Y:S04]  /*11d30*/  LDGSTS.E.BYPASS.LTC128B.128.ZFILL [R209+0x4100], [R2.64], P2 ;  /* 0x0410000002d17fae */ /* 0x0009e80009141d48 */
.L_x_432:
[C---:B----4-:R-:W-:Y:S02]  /*11d40*/  IADD3 R2, -R207.reuse, 0x10, RZ ;  /* 0x00000010cf027810 */ /* 0x050fe40007ffe1ff */
        /* <DEDUP_REMOVED lines=8> */
.L_x_339:
[----:B--234-:R-:W-:Y:S05]  /*11dd0*/  BSYNC B0 ;  /* 0x0000000000007941 */ /* 0x01cfea0003800000 */
.L_x_338:
        /* <DEDUP_REMOVED lines=82> */
[----:B------:R-:W1:Y:S02]  /*12300*/  SHFL.BFLY PT, R0, R4, 0x2, 0x1f ;  /* 0x0c401f0004007f89 */ /* 0x000e6400000e0000 */
[----:B-1----:R-:W-:Y:S05]  /*12310*/  FMNMX.FTZ R0, R4, R0, !PT ;  /* 0x0000000004007209 */ /* 0x002fea0007810000 */
[----:B------:R-:W1:Y:S02]  /*12320*/  SHFL.BFLY PT, R2, R0, 0x1, 0x1f ;  /* 0x0c201f0000027f89 */ /* 0x000e6400000e0000 */
[----:B-1----:R-:W-:Y:S02]  /*12330*/  FMNMX.FTZ R71, R0, R2, !PT ;  /* 0x0000000200477209 */ /* 0x002fe40007810000 */
        /* <DEDUP_REMOVED lines=10> */
[----:B------:R1:W2:Y:S02]  /*123e0*/  SHFL.BFLY PT, R0, R4, 0x1, 0x1f ;  /* 0x0c201f0004007f89 */ /* 0x0002a400000e0000 */
.L_x_433:
[C---:B------:R-:W-:Y:S01]  /*123f0*/  FMUL.FTZ R2, R71.reuse, c[0x0][0x2d0] ;  /* 0x0000b40047027a20 */ /* 0x040fe20000410000 */
[----:B--2---:R-:W-:Y:S01]  /*12400*/  FMNMX.FTZ R68, R0, R4, !PT ;  /* 0x0000000400447209 */ /* 0x004fe20007810000 */
[----:B------:R-:W-:Y:S01]  /*12410*/  FADD.FTZ R0, -R71, R89 ;  /* 0x0000005947007221 */ /* 0x000fe20000010100 */
[----:B------:R-:W-:Y:S01]  /*12420*/  WARPSYNC 0xffffffff ;  /* 0xffffffff00007948 */ /* 0x000fe20003800000 */
[--C-:B------:R-:W-:Y:S01]  /*12430*/  FFMA.FTZ R3, R217, c[0x0][0x2d0], -R2.reuse ;  /* 0x0000b400d9037a23 */ /* 0x100fe20000010802 */
[----:B------:R-:W-:Y:S01]  /*12440*/  LDSM.16.MT88.4 R52, [R193] ;  /* 0x00000000c134783b */ /* 0x000fe20000004200 */
[----:B------:R-:W-:Y:S01]  /*12450*/  FMUL.FTZ R0, R0, c[0x0][0x2d0] ;  /* 0x0000b40000007a20 */ /* 0x000fe20000410000 */
[----:B------:R-:W-:Y:S01]  /*12460*/  ISETP.GT.AND P0, PT, R241, R252, PT ;  /* 0x000000fcf100720c */ /* 0x000fe20003f04270 */
[--C-:B-1----:R-:W-:Y:S02]  /*12470*/  FFMA.FTZ R4, R215, c[0x0][0x2d0], -R2.reuse ;  /* 0x0000b400d7047a23 */ /* 0x102fe40000010802 */
[----:B------:R-:W-:Y:S01]  /*12480*/  MUFU.EX2 R65, R0 ;  /* 0x0000000000417308 */ /* 0x000fe20000000800 */
[--C-:B------:R-:W-:Y:S02]  /*12490*/  FFMA.FTZ R180, R38, c[0x0][0x2d0], -R2.reuse ;  /* 0x0000b40026b47a23 */ /* 0x100fe40000010802 */
[--C-:B------:R-:W-:Y:S01]  /*124a0*/  FFMA.FTZ R183, R161, c[0x0][0x2d0], -R2.reuse ;  /* 0x0000b400a1b77a23 */ /* 0x100fe20000010802 */
[----:B------:R-:W-:Y:S01]  /*124b0*/  LDSM.16.MT88.4 R80, [R195] ;  /* 0x00000000c350783b */ /* 0x000fe20000004200 */
[--C-:B------:R-:W-:Y:S02]  /*124c0*/  FFMA.FTZ R182, R160, c[0x0][0x2d0], -R2.reuse ;  /* 0x0000b400a0b67a23 */ /* 0x100fe40000010802 */
[--C-:B------:R-:W-:Y:S02]  /*124d0*/  FFMA.FTZ R181, R40, c[0x0][0x2d0], -R2.reuse ;  /* 0x0000b40028b57a23 */ /* 0x100fe40000010802 */
[--C-:B------:R-:W-:Y:S01]  /*124e0*/  FFMA.FTZ R231, R20, c[0x0][0x2d0], -R2.reuse ;  /* 0x0000b40014e77a23 */ /* 0x100fe20000010802 */
[----:B------:R-:W-:Y:S01]  /*124f0*/  MUFU.EX2 R3, R3 ;  /* 0x0000000300037308 */ /* 0x000fe20000000800 */
[--C-:B------:R-:W-:Y:S02]  /*12500*/  FFMA.FTZ R6, R186, c[0x0][0x2d0], -R2.reuse ;  /* 0x0000b400ba067a23 */ /* 0x100fe40000010802 */
[--C-:B------:R-:W-:Y:S02]  /*12510*/  FFMA.FTZ R7, R185, c[0x0][0x2d0], -R2.reuse ;  /* 0x0000b400b9077a23 */ /* 0x100fe40000010802 */
        /* <DEDUP_REMOVED lines=12> */
[----:B------:R-:W-:Y:S05]  /*125e0*/  FFMA.FTZ R238, R10, c[0x0][0x2d0], -R2 ;  /* 0x0000b4000aee7a23 */ /* 0x000fea0000010802 */
[----:B------:R-:W-:Y:S10]  /*125f0*/  MUFU.EX2 R2, R4 ;  /* 0x0000000400027308 */ /* 0x000ff40000000800 */
[----:B------:R-:W1:Y:S02]  /*12600*/  MUFU.EX2 R10, R6 ;  /* 0x00000006000a7308 */ /* 0x000e640000000800 */
[----:B-1----:R-:W-:Y:S01]  /*12610*/  F2FP.PACK_AB R74, R9, R10 ;  /* 0x0000000a094a723e */ /* 0x002fe200000000ff */
[----:B------:R-:W-:Y:S01]  /*12620*/  FFMA.FTZ R0, R65, R239, R2 ;  /* 0x000000ef41007223 */ /* 0x000fe20000010002 */
[C---:B------:R-:W-:Y:S01]  /*12630*/  F2FP.PACK_AB R72, R3.reuse, R2 ;  /* 0x000000020348723e */ /* 0x040fe200000000ff */
[C---:B------:R-:W-:Y:S02]  /*12640*/  FMUL.FTZ R2, R70.reuse, c[0x0][0x2d0] ;  /* 0x0000b40046027a20 */ /* 0x040fe40000410000 */
[----:B------:R-:W-:Y:S02]  /*12650*/  FADD.FTZ R8, R3, R0 ;  /* 0x0000000003087221 */ /* 0x000fe40000010000 */
[----:B------:R-:W-:Y:S02]  /*12660*/  FADD.FTZ R0, -R70, R90 ;  /* 0x0000005a46007221 */ /* 0x000fe40000010100 */
[----:B------:R-:W-:Y:S01]  /*12670*/  MUFU.EX2 R90, R185 ;  /* 0x000000b9005a7308 */ /* 0x000fe20000000800 */
[--C-:B------:R-:W-:Y:S02]  /*12680*/  FFMA.FTZ R5, R220, c[0x0][0x2d0], -R2.reuse ;  /* 0x0000b400dc057a23 */ /* 0x100fe40000010802 */
[----:B------:R-:W-:Y:S02]  /*12690*/  FMUL.FTZ R0, R0, c[0x0][0x2d0] ;  /* 0x0000b40000007a20 */ /* 0x000fe40000410000 */
[--C-:B------:R-:W-:Y:S02]  /*126a0*/  FFMA.FTZ R20, R211, c[0x0][0x2d0], -R2.reuse ;  /* 0x0000b400d3147a23 */ /* 0x100fe40000010802 */
[--C-:B------:R-:W-:Y:S02]  /*126b0*/  FFMA.FTZ R217, R37, c[0x0][0x2d0], -R2.reuse ;  /* 0x0000b40025d97a23 */ /* 0x100fe40000010802 */
[C---:B------:R-:W-:Y:S01]  /*126c0*/  FMUL.FTZ R48, R65.reuse, R148 ;  /* 0x0000009441307220 */ /* 0x040fe20000410000 */
[----:B------:R-:W-:Y:S01]  /*126d0*/  MUFU.EX2 R3, R0 ;  /* 0x0000000000037308 */ /* 0x000fe20000000800 */
[----:B------:R-:W-:Y:S02]  /*126e0*/  FMUL.FTZ R49, R65, R149 ;  /* 0x0000009541317220 */ /* 0x000fe40000410000 */
[--C-:B------:R-:W-:Y:S02]  /*126f0*/  FFMA.FTZ R32, R210, c[0x0][0x2d0], -R2.reuse ;  /* 0x0000b400d2207a23 */ /* 0x100fe40000010802 */
[--C-:B------:R-:W-:Y:S02]  /*12700*/  FFMA.FTZ R170, R189, c[0x0][0x2d0], -R2.reuse ;  /* 0x0000b400bdaa7a23 */ /* 0x100fe40000010802 */
[--C-:B------:R-:W-:Y:S02]  /*12710*/  FFMA.FTZ R220, R23, c[0x0][0x2d0], -R2.reuse ;  /* 0x0000b40017dc7a23 */ /* 0x100fe40000010802 */
[--C-:B------:R-:W-:Y:S01]  /*12720*/  FFMA.FTZ R4, R221, c[0x0][0x2d0], -R2.reuse ;  /* 0x0000b400dd047a23 */ /* 0x100fe20000010802 */
[----:B------:R-:W1:Y:S01]  /*12730*/  MUFU.EX2 R5, R5 ;  /* 0x0000000500057308 */ /* 0x000e620000000800 */
[--C-:B------:R-:W-:Y:S02]  /*12740*/  FFMA.FTZ R166, R166, c[0x0][0x2d0], -R2.reuse ;  /* 0x0000b400a6a67a23 */ /* 0x100fe40000010802 */
        /* <DEDUP_REMOVED lines=11> */
[----:B------:R-:W-:Y:S02]  /*12800*/  FFMA.FTZ R242, R12, c[0x0][0x2d0], -R2 ;  /* 0x0000b4000cf27a23 */ /* 0x000fe40000010802 */
[----:B------:R-:W2:Y:S01]  /*12810*/  MUFU.EX2 R2, R4 ;  /* 0x0000000400027308 */ /* 0x000ea20000000800 */
[C---:B-1----:R-:W-:Y:S02]  /*12820*/  FFMA.FTZ R0, R3.reuse, R243, R5 ;  /* 0x000000f303007223 */ /* 0x042fe40000010005 */
[C---:B------:R-:W-:Y:S02]  /*12830*/  FMUL.FTZ R50, R3.reuse, R150 ;  /* 0x0000009603327220 */ /* 0x040fe40000410000 */
[----:B------:R-:W-:Y:S02]  /*12840*/  FMUL.FTZ R51, R3, R151 ;  /* 0x0000009703337220 */ /* 0x000fe40000410000 */
[----:B------:R-:W-:Y:S01]  /*12850*/  LDSM.16.MT88.4 R148, [R193+0x2000] ;  /* 0x00200000c194783b */ /* 0x000fe20000004200 */
[C---:B--2---:R-:W-:Y:S01]  /*12860*/  FADD.FTZ R33, R2.reuse, R0 ;  /* 0x0000000002217221 */ /* 0x044fe20000010000 */
[----:B------:R-:W-:Y:S01]  /*12870*/  F2FP.PACK_AB R73, R2, R5 ;  /* 0x000000050249723e */ /* 0x000fe200000000ff */
[C---:B------:R-:W-:Y:S02]  /*12880*/  FADD.FTZ R0, -R69.reuse, R91 ;  /* 0x0000005b45007221 */ /* 0x040fe40000010100 */
[----:B------:R-:W-:Y:S01]  /*12890*/  MUFU.EX2 R91, R186 ;  /* 0x000000ba005b7308 */ /* 0x000fe20000000800 */
[----:B------:R-:W-:Y:S02]  /*128a0*/  FMUL.FTZ R4, R69, c[0x0][0x2d0] ;  /* 0x0000b40045047a20 */ /* 0x000fe40000410000 */
[----:B------:R-:W-:Y:S02]  /*128b0*/  FMUL.FTZ R0, R0, c[0x0][0x2d0] ;  /* 0x0000b40000007a20 */ /* 0x000fe40000410000 */
[--C-:B------:R-:W-:Y:S02]  /*128c0*/  FFMA.FTZ R189, R36, c[0x0][0x2d0], -R4.reuse ;  /* 0x0000b40024bd7a23 */ /* 0x100fe40000010804 */
[--C-:B------:R-:W-:Y:S02]  /*128d0*/  FFMA.FTZ R5, R224, c[0x0][0x2d0], -R4.reuse ;  /* 0x0000b400e0057a23 */ /* 0x100fe40000010804 */
[--C-:B------:R-:W-:Y:S01]  /*128e0*/  FFMA.FTZ R6, R225, c[0x0][0x2d0], -R4.reuse ;  /* 0x0000b400e1067a23 */ /* 0x100fe20000010804 */
[----:B------:R1:W-:Y:S01]  /*128f0*/  MUFU.EX2 R2, R0 ;  /* 0x0000000000027308 */ /* 0x0003e20000000800 */
[--C-:B------:R-:W-:Y:S02]  /*12900*/  FFMA.FTZ R19, R223, c[0x0][0x2d0], -R4.reuse ;  /* 0x0000b400df137a23 */ /* 0x100fe40000010804 */
[--C-:B------:R-:W-:Y:S02]  /*12910*/  FFMA.FTZ R18, R222, c[0x0][0x2d0], -R4.reuse ;  /* 0x0000b400de127a23 */ /* 0x100fe40000010804 */
[--C-:B------:R-:W-:Y:S02]  /*12920*/  FFMA.FTZ R64, R190, c[0x0][0x2d0], -R4.reuse ;  /* 0x0000b400be407a23 */ /* 0x100fe40000010804 */
[--C-:B------:R-:W-:Y:S02]  /*12930*/  FFMA.FTZ R190, R39, c[0x0][0x2d0], -R4.reuse ;  /* 0x0000b40027be7a23 */ /* 0x100fe40000010804 */
[----:B------:R-:W-:Y:S01]  /*12940*/  LDSM.16.MT88.4 R36, [R196] ;  /* 0x00000000c424783b */ /* 0x000fe20000004200 */
[----:B------:R2:W-:Y:S01]  /*12950*/  MUFU.EX2 R23, R5 ;  /* 0x0000000500177308 */ /* 0x0005e20000000800 */
[--C-:B------:R-:W-:Y:S02]  /*12960*/  FFMA.FTZ R223, R22, c[0x0][0x2d0], -R4.reuse ;  /* 0x0000b40016df7a23 */ /* 0x100fe40000010804 */
[--C-:B------:R-:W-:Y:S02]  /*12970*/  FFMA.FTZ R160, R216, c[0x0][0x2d0], -R4.reuse ;  /* 0x0000b400d8a07a23 */ /* 0x100fe40000010804 */
[--C-:B------:R-:W-:Y:S02]  /*12980*/  FFMA.FTZ R67, R212, c[0x0][0x2d0], -R4.reuse ;  /* 0x0000b400d4437a23 */ /* 0x100fe40000010804 */
[--C-:B------:R-:W-:Y:S02]  /*12990*/  FFMA.FTZ R66, R191, c[0x0][0x2d0], -R4.reuse ;  /* 0x0000b400bf427a23 */ /* 0x100fe40000010804 */
[--C-:B------:R-:W-:Y:S01]  /*129a0*/  FFMA.FTZ R172, R178, c[0x0][0x2d0], -R4.reuse ;  /* 0x0000b400b2ac7a23 */ /* 0x100fe20000010804 */
[----:B------:R-:W3:Y:S01]  /*129b0*/  MUFU.EX2 R22, R6 ;  /* 0x0000000600167308 */ /* 0x000ee20000000800 */
[--C-:B------:R-:W-:Y:S02]  /*129c0*/  FFMA.FTZ R176, R176, c[0x0][0x2d0], -R4.reuse ;  /* 0x0000b400b0b07a23 */ /* 0x100fe40000010804 */
[----:B------:R-:W-:Y:S02]  /*129d0*/  FFMA.FTZ R177, R163, c[0x0][0x2d0], -R4 ;  /* 0x0000b400a3b17a23 */ /* 0x000fe40000010804 */
[----:B-1----:R-:W-:Y:S02]  /*129e0*/  FADD.FTZ R0, -R68, R92 ;  /* 0x0000005c44007221 */ /* 0x002fe40000010100 */
[--C-:B------:R-:W-:Y:S02]  /*129f0*/  FFMA.FTZ R188, R162, c[0x0][0x2d0], -R4.reuse ;  /* 0x0000b400a2bc7a23 */ /* 0x100fe40000010804 */
[--C-:B------:R-:W-:Y:S01]  /*12a00*/  FFMA.FTZ R191, R44, c[0x0][0x2d0], -R4.reuse ;  /* 0x0000b4002cbf7a23 */ /* 0x100fe20000010804 */
[----:B------:R-:W-:Y:S01]  /*12a10*/  MUFU.EX2 R243, R64 ;  /* 0x0000004000f37308 */ /* 0x000fe20000000800 */
[--C-:B------:R-:W-:Y:S02]  /*12a20*/  FFMA.FTZ R178, R31, c[0x0][0x2d0], -R4.reuse ;  /* 0x0000b4001fb27a23 */ /* 0x100fe40000010804 */
[--C-:B------:R-:W-:Y:S02]  /*12a30*/  FFMA.FTZ R222, R24, c[0x0][0x2d0], -R4.reuse ;  /* 0x0000b40018de7a23 */ /* 0x100fe40000010804 */
[--C-:B------:R-:W-:Y:S02]  /*12a40*/  FFMA.FTZ R224, R17, c[0x0][0x2d0], -R4.reuse ;  /* 0x0000b40011e07a23 */ /* 0x100fe40000010804 */
[----:B------:R-:W-:Y:S02]  /*12a50*/  FFMA.FTZ R225, R14, c[0x0][0x2d0], -R4 ;  /* 0x0000b4000ee17a23 */ /* 0x000fe40000010804 */
[----:B------:R-:W-:Y:S01]  /*12a60*/  FMUL.FTZ R4, R68, c[0x0][0x2d0] ;  /* 0x0000b40044047a20 */ /* 0x000fe20000410000 */
[----:B------:R-:W-:Y:S01]  /*12a70*/  MUFU.EX2 R186, R173 ;  /* 0x000000ad00ba7308 */ /* 0x000fe20000000800 */
[----:B------:R-:W-:Y:S02]  /*12a80*/  FMUL.FTZ R0, R0, c[0x0][0x2d0] ;  /* 0x0000b40000007a20 */ /* 0x000fe40000410000 */
[--C-:B--2---:R-:W-:Y:S01]  /*12a90*/  FFMA.FTZ R5, R226, c[0x0][0x2d0], -R4.reuse ;  /* 0x0000b400e2057a23 */ /* 0x104fe20000010804 */
[----:B---3--:R-:W-:Y:S01]  /*12aa0*/  F2FP.PACK_AB R76, R22, R23 ;  /* 0x00000017164c723e */ /* 0x008fe200000000ff */
[--C-:B------:R-:W-:Y:S02]  /*12ab0*/  FFMA.FTZ R216, R34, c[0x0][0x2d0], -R4.reuse ;  /* 0x0000b40022d87a23 */ /* 0x100fe40000010804 */
[--C-:B------:R-:W-:Y:S02]  /*12ac0*/  FFMA.FTZ R226, R21, c[0x0][0x2d0], -R4.reuse ;  /* 0x0000b40015e27a23 */ /* 0x100fe40000010804 */
[C---:B------:R-:W-:Y:S01]  /*12ad0*/  FMUL.FTZ R60, R2.reuse, R96 ;  /* 0x00000060023c7220 */ /* 0x040fe20000410000 */
[----:B------:R-:W1:Y:S01]  /*12ae0*/  MUFU.EX2 R0, R0 ;  /* 0x0000000000007308 */ /* 0x000e620000000800 */
[----:B------:R-:W-:Y:S02]  /*12af0*/  FMUL.FTZ R61, R2, R97 ;  /* 0x00000061023d7220 */ /* 0x000fe40000410000 */
[--C-:B------:R-:W-:Y:S02]  /*12b00*/  FFMA.FTZ R7, R227, c[0x0][0x2d0], -R4.reuse ;  /* 0x0000b400e3077a23 */ /* 0x100fe40000010804 */
[--C-:B------:R-:W-:Y:S02]  /*12b10*/  FFMA.FTZ R162, R218, c[0x0][0x2d0], -R4.reuse ;  /* 0x0000b400daa27a23 */ /* 0x100fe40000010804 */
[--C-:B------:R-:W-:Y:S02]  /*12b20*/  FFMA.FTZ R164, R213, c[0x0][0x2d0], -R4.reuse ;  /* 0x0000b400d5a47a23 */ /* 0x100fe40000010804 */
[--C-:B------:R-:W-:Y:S01]  /*12b30*/  FFMA.FTZ R207, R46, c[0x0][0x2d0], -R4.reuse ;  /* 0x0000b4002ecf7a23 */ /* 0x100fe20000010804 */
[----:B------:R-:W2:Y:S01]  /*12b40*/  MUFU.EX2 R34, R5 ;  /* 0x0000000500227308 */ /* 0x000ea20000000800 */
[--C-:B------:R-:W-:Y:S02]  /*12b50*/  FFMA.FTZ R213, R43, c[0x0][0x2d0], -R4.reuse ;  /* 0x0000b4002bd57a23 */ /* 0x100fe40000010804 */
[--C-:B------:R-:W-:Y:S02]  /*12b60*/  FFMA.FTZ R218, R27, c[0x0][0x2d0], -R4.reuse ;  /* 0x0000b4001bda7a23 */ /* 0x100fe40000010804 */
[----:B------:R-:W-:Y:S02]  /*12b70*/  FFMA.FTZ R227, R15, c[0x0][0x2d0], -R4 ;  /* 0x0000b4000fe37a23 */ /* 0x000fe40000010804 */
[----:B------:R-:W-:Y:S02]  /*12b80*/  FADD.FTZ R6, R10, R8 ;  /* 0x000000080a067221 */ /* 0x000fe40000010000 */
[--C-:B------:R-:W-:Y:S01]  /*12b90*/  FFMA.FTZ R17, R229, c[0x0][0x2d0], -R4.reuse ;  /* 0x0000b400e5117a23 */ /* 0x100fe20000010804 */
[----:B------:R-:W-:Y:S01]  /*12ba0*/  MUFU.EX2 R185, R164 ;  /* 0x000000a400b97308 */ /* 0x000fe20000000800 */
[--C-:B------:R-:W-:Y:S02]  /*12bb0*/  FFMA.FTZ R16, R228, c[0x0][0x2d0], -R4.reuse ;  /* 0x0000b400e4107a23 */ /* 0x100fe40000010804 */
[----:B------:R-:W-:Y:S02]  /*12bc0*/  FFMA.FTZ R163, R219, c[0x0][0x2d0], -R4 ;  /* 0x0000b400dba37a23 */ /* 0x000fe40000010804 */
[C---:B-1----:R-:W-:Y:S02]  /*12bd0*/  FMUL.FTZ R46, R0.reuse, R106 ;  /* 0x0000006a002e7220 */ /* 0x042fe40000410000 */
[C---:B------:R-:W-:Y:S02]  /*12be0*/  FMUL.FTZ R47, R0.reuse, R107 ;  /* 0x0000006b002f7220 */ /* 0x040fe40000410000 */
[C---:B------:R-:W-:Y:S01]  /*12bf0*/  FMUL.FTZ R62, R0.reuse, R98 ;  /* 0x00000062003e7220 */ /* 0x040fe20000410000 */
[----:B------:R-:W-:Y:S01]  /*12c00*/  MUFU.EX2 R229, R166 ;  /* 0x000000a600e57308 */ /* 0x000fe20000000800 */
[C---:B------:R-:W-:Y:S02]  /*12c10*/  FMUL.FTZ R63, R0.reuse, R99 ;  /* 0x00000063003f7220 */ /* 0x040fe40000410000 */
[C---:B------:R-:W-:Y:S01]  /*12c20*/  FMUL.FTZ R10, R0.reuse, R126 ;  /* 0x0000007e000a7220 */ /* 0x040fe20000410000 */
[----:B------:R-:W-:Y:S01]  /*12c30*/  LDSM.16.MT88.4 R96, [R192+0x800] ;  /* 0x00080000c060783b */ /* 0x000fe20000004200 */
[C---:B------:R-:W-:Y:S02]  /*12c40*/  FMUL.FTZ R11, R0.reuse, R127 ;  /* 0x0000007f000b7220 */ /* 0x040fe40000410000 */
[C---:B------:R-:W-:Y:S02]  /*12c50*/  FMUL.FTZ R14, R0.reuse, R122 ;  /* 0x0000007a000e7220 */ /* 0x040fe40000410000 */
[C---:B------:R-:W-:Y:S01]  /*12c60*/  FMUL.FTZ R15, R0.reuse, R123 ;  /* 0x0000007b000f7220 */ /* 0x040fe20000410000 */
[----:B------:R-:W-:Y:S01]  /*12c70*/  MUFU.EX2 R127, R66 ;  /* 0x00000042007f7308 */ /* 0x000fe20000000800 */
[C---:B------:R-:W-:Y:S02]  /*12c80*/  FMUL.FTZ R26, R0.reuse, R118 ;  /* 0x00000076001a7220 */ /* 0x040fe40000410000 */
[C---:B------:R-:W-:Y:S02]  /*12c90*/  FMUL.FTZ R27, R0.reuse, R119 ;  /* 0x00000077001b7220 */ /* 0x040fe40000410000 */
[C---:B------:R-:W-:Y:S02]  /*12ca0*/  FMUL.FTZ R30, R0.reuse, R114 ;  /* 0x00000072001e7220 */ /* 0x040fe40000410000 */
[C---:B------:R-:W-:Y:S02]  /*12cb0*/  FMUL.FTZ R31, R0.reuse, R115 ;  /* 0x00000073001f7220 */ /* 0x040fe40000410000 */
[C---:B------:R-:W-:Y:S01]  /*12cc0*/  FMUL.FTZ R42, R0.reuse, R110 ;  /* 0x0000006e002a7220 */ /* 0x040fe20000410000 */
[----:B------:R-:W-:Y:S01]  /*12cd0*/  MUFU.EX2 R178, R178 ;  /* 0x000000b200b27308 */ /* 0x000fe20000000800 */
[C---:B------:R-:W-:Y:S02]  /*12ce0*/  FMUL.FTZ R43, R0.reuse, R111 ;  /* 0x0000006f002b7220 */ /* 0x040fe40000410000 */
[C---:B------:R-:W-:Y:S02]  /*12cf0*/  FMUL.FTZ R58, R0.reuse, R102 ;  /* 0x00000066003a7220 */ /* 0x040fe40000410000 */
[C---:B------:R-:W-:Y:S02]  /*12d00*/  FMUL.FTZ R59, R0.reuse, R103 ;  /* 0x00000067003b7220 */ /* 0x040fe40000410000 */
[----:B--2---:R-:W-:Y:S02]  /*12d10*/  FFMA.FTZ R92, R0, R247, R34 ;  /* 0x000000f7005c7223 */ /* 0x004fe40000010022 */
[--C-:B------:R-:W-:Y:S01]  /*12d20*/  FFMA.FTZ R161, R214, c[0x0][0x2d0], -R4.reuse ;  /* 0x0000b400d6a17a23 */ /* 0x100fe20000010804 */
[----:B------:R1:W-:Y:S01]  /*12d30*/  MUFU.EX2 R0, R20 ;  /* 0x0000001400007308 */ /* 0x0003e20000000800 */
[--C-:B------:R-:W-:Y:S02]  /*12d40*/  FFMA.FTZ R184, R184, c[0x0][0x2d0], -R4.reuse ;  /* 0x0000b400b8b87a23 */ /* 0x100fe40000010804 */
[--C-:B------:R-:W-:Y:S02]  /*12d50*/  FFMA.FTZ R179, R179, c[0x0][0x2d0], -R4.reuse ;  /* 0x0000b400b3b37a23 */ /* 0x100fe40000010804 */
[--C-:B------:R-:W-:Y:S02]  /*12d60*/  FFMA.FTZ R171, R171, c[0x0][0x2d0], -R4.reuse ;  /* 0x0000b400abab7a23 */ /* 0x100fe40000010804 */
[--C-:B------:R-:W-:Y:S02]  /*12d70*/  FFMA.FTZ R212, R45, c[0x0][0x2d0], -R4.reuse ;  /* 0x0000b4002dd47a23 */ /* 0x100fe40000010804 */
[--C-:B------:R-:W-:Y:S01]  /*12d80*/  FFMA.FTZ R214, R35, c[0x0][0x2d0], -R4.reuse ;  /* 0x0000b40023d67a23 */ /* 0x100fe20000010804 */
[----:B------:R-:W2:Y:S01]  /*12d90*/  MUFU.EX2 R102, R17 ;  /* 0x0000001100667308 */ /* 0x000ea20000000800 */
[----:B------:R-:W-:Y:S02]  /*12da0*/  FFMA.FTZ R219, R25, c[0x0][0x2d0], -R4 ;  /* 0x0000b40019db7a23 */ /* 0x000fe40000010804 */
[C---:B------:R-:W-:Y:S02]  /*12db0*/  FFMA.FTZ R4, R2.reuse, R246, R23 ;  /* 0x000000f602047223 */ /* 0x040fe40000010017 */
[----:B------:R-:W-:Y:S02]  /*12dc0*/  FMUL.FTZ R57, R2, R101 ;  /* 0x0000006502397220 */ /* 0x000fe40000410000 */
[----:B------:R-:W-:Y:S02]  /*12dd0*/  FADD.FTZ R101, R22, R4 ;  /* 0x0000000416657221 */ /* 0x000fe40000010000 */
[C---:B------:R-:W-:Y:S01]  /*12de0*/  FMUL.FTZ R45, R2.reuse, R105 ;  /* 0x00000069022d7220 */ /* 0x040fe20000410000 */
[----:B------:R3:W-:Y:S01]  /*12df0*/  MUFU.EX2 R103, R16 ;  /* 0x0000001000677308 */ /* 0x0007e20000000800 */
[C---:B------:R-:W-:Y:S02]  /*12e00*/  FMUL.FTZ R12, R2.reuse, R120 ;  /* 0x00000078020c7220 */ /* 0x040fe40000410000 */
[C---:B------:R-:W-:Y:S01]  /*12e10*/  FMUL.FTZ R44, R2.reuse, R104 ;  /* 0x00000068022c7220 */ /* 0x040fe20000410000 */
[----:B-1----:R-:W1:Y:S01]  /*12e20*/  LDSM.16.MT88.4 R20, [R192] ;  /* 0x00000000c014783b */ /* 0x002e620000004200 */
[----:B------:R-:W-:Y:S02]  /*12e30*/  FMUL.FTZ R13, R2, R121 ;  /* 0x00000079020d7220 */ /* 0x000fe40000410000 */
[----:B------:R-:W-:Y:S02]  /*12e40*/  FADD.FTZ R165, R9, R6 ;  /* 0x0000000609a57221 */ /* 0x000fe40000010000 */
[----:B------:R-:W-:Y:S01]  /*12e50*/  FMUL.FTZ R6, R3, R130 ;  /* 0x0000008203067220 */ /* 0x000fe20000410000 */
[----:B------:R-:W4:Y:S01]  /*12e60*/  MUFU.EX2 R105, R32 ;  /* 0x0000002000697308 */ /* 0x000f220000000800 */
[C---:B------:R-:W-:Y:S02]  /*12e70*/  FMUL.FTZ R4, R65.reuse, R128 ;  /* 0x0000008041047220 */ /* 0x040fe40000410000 */
[C---:B------:R-:W-:Y:S01]  /*12e80*/  FMUL.FTZ R5, R65.reuse, R129 ;  /* 0x0000008141057220 */ /* 0x040fe20000410000 */
[----:B--2---:R-:W-:Y:S01]  /*12e90*/  F2FP.PACK_AB R77, R102, R34 ;  /* 0x00000022664d723e */ /* 0x004fe200000000ff */
[C---:B------:R-:W-:Y:S02]  /*12ea0*/  FMUL.FTZ R8, R2.reuse, R124 ;  /* 0x0000007c02087220 */ /* 0x040fe40000410000 */
[C---:B------:R-:W-:Y:S02]  /*12eb0*/  FMUL.FTZ R9, R2.reuse, R125 ;  /* 0x0000007d02097220 */ /* 0x040fe40000410000 */
[----:B------:R-:W-:Y:S01]  /*12ec0*/  FMUL.FTZ R17, R65, R133 ;  /* 0x0000008541117220 */ /* 0x000fe20000410000 */
[----:B------:R-:W2:Y:S01]  /*12ed0*/  MUFU.EX2 R120, R7 ;  /* 0x0000000700787308 */ /* 0x000ea20000000800 */
[C---:B------:R-:W-:Y:S02]  /*12ee0*/  FMUL.FTZ R34, R3.reuse, R142 ;  /* 0x0000008e03227220 */ /* 0x040fe40000410000 */
[----:B------:R-:W-:Y:S02]  /*12ef0*/  FMUL.FTZ R35, R3, R143 ;  /* 0x0000008f03237220 */ /* 0x000fe40000410000 */
[C---:B---3--:R-:W-:Y:S02]  /*12f00*/  FMUL.FTZ R16, R65.reuse, R132 ;  /* 0x0000008441107220 */ /* 0x048fe40000410000 */
[----:B------:R-:W-:Y:S02]  /*12f10*/  FMUL.FTZ R56, R2, R100 ;  /* 0x0000006402387220 */ /* 0x000fe40000410000 */
[----:B------:R-:W-:Y:S01]  /*12f20*/  FADD.FTZ R100, R0, R33 ;  /* 0x0000002100647221 */ /* 0x000fe20000010000 */
[----:B------:R3:W-:Y:S01]  /*12f30*/  MUFU.EX2 R104, R19 ;  /* 0x0000001300687308 */ /* 0x0007e20000000800 */
[----:B------:R-:W-:Y:S02]  /*12f40*/  FMUL.FTZ R33, R65, R141 ;  /* 0x0000008d41217220 */ /* 0x000fe40000410000 */
[C---:B------:R-:W-:Y:S01]  /*12f50*/  FMUL.FTZ R40, R2.reuse, R108 ;  /* 0x0000006c02287220 */ /* 0x040fe20000410000 */
[----:B----4-:R-:W-:Y:S01]  /*12f60*/  F2FP.PACK_AB R75, R105, R0 ;  /* 0x00000000694b723e */ /* 0x010fe200000000ff */
[C---:B------:R-:W-:Y:S02]  /*12f70*/  FMUL.FTZ R32, R65.reuse, R140 ;  /* 0x0000008c41207220 */ /* 0x040fe40000410000 */
[----:B------:R-:W-:Y:S01]  /*12f80*/  LDSM.16.MT88.4 R140, [R196+0x2000] ;  /* 0x00200000c48c783b */ /* 0x000fe20000004200 */
[----:B------:R-:W-:Y:S02]  /*12f90*/  FMUL.FTZ R41, R2, R109 ;  /* 0x0000006d02297220 */ /* 0x000fe40000410000 */
[----:B------:R-:W4:Y:S01]  /*12fa0*/  MUFU.EX2 R121, R18 ;  /* 0x0000001200797308 */ /* 0x000f220000000800 */
[----:B------:R-:W-:Y:S02]  /*12fb0*/  FMUL.FTZ R64, R65, R156 ;  /* 0x0000009c41407220 */ /* 0x000fe40000410000 */
[C---:B------:R-:W-:Y:S01]  /*12fc0*/  FMUL.FTZ R66, R3.reuse, R158 ;  /* 0x0000009e03427220 */ /* 0x040fe20000410000 */
[----:B--2---:R-:W-:Y:S01]  /*12fd0*/  F2FP.PACK_AB R79, R120, R103 ;  /* 0x00000067784f723e */ /* 0x004fe200000000ff */
[----:B------:R-:W-:Y:S02]  /*12fe0*/  FMUL.FTZ R7, R3, R131 ;  /* 0x0000008303077220 */ /* 0x000fe40000410000 */
[----:B------:R-:W-:Y:S02]  /*12ff0*/  FADD.FTZ R0, R89, R165 ;  /* 0x000000a559007221 */ /* 0x000fe40000010000 */
[C---:B------:R-:W-:Y:S01]  /*13000*/  FMUL.FTZ R24, R2.reuse, R116 ;  /* 0x0000007402187220 */ /* 0x040fe20000410000 */
[----:B------:R-:W-:Y:S01]  /*13010*/  MUFU.EX2 R111, R183 ;  /* 0x000000b7006f7308 */ /* 0x000fe20000000800 */
[C---:B------:R-:W-:Y:S01]  /*13020*/  FMUL.FTZ R25, R2.reuse, R117 ;  /* 0x0000007502197220 */ /* 0x040fe20000410000 */
[-C--:B-1----:R-:W-:Y:S05]  /*13030*/  HMMA.16816.F32 R4, R72, R20.reuse, R4 ;  /* 0x000000144804723c */ /* 0x082fea0000001804 */
[----:B---3--:R-:W-:Y:S02]  /*13040*/  FMUL.FTZ R19, R3, R135 ;  /* 0x0000008703137220 */ /* 0x008fe40000410000 */
[C---:B------:R-:W-:Y:S01]  /*13050*/  FMUL.FTZ R28, R2.reuse, R112 ;  /* 0x00000070021c7220 */ /* 0x040fe20000410000 */
[----:B------:R-:W-:Y:S01]  /*13060*/  MUFU.EX2 R109, R182 ;  /* 0x000000b6006d7308 */ /* 0x000fe20000000800 */
[----:B------:R-:W-:Y:S03]  /*13070*/  FMUL.FTZ R29, R2, R113 ;  /* 0x00000071021d7220 */ /* 0x000fe60000410000 */
[----:B----4-:R-:W-:Y:S01]  /*13080*/  F2FP.PACK_AB R78, R121, R104 ;  /* 0x00000068794e723e */ /* 0x010fe200000000ff */
[----:B------:R-:W-:Y:S02]  /*13090*/  FMUL.FTZ R18, R3, R134 ;  /* 0x0000008603127220 */ /* 0x000fe40000410000 */
[----:B------:R-:W-:Y:S03]  /*130a0*/  LDSM.16.MT88.4 R132, [R192+0x2000] ;  /* 0x00200000c084783b */ /* 0x000fe60000004200 */
[----:B------:R-:W-:Y:S01]  /*130b0*/  MUFU.EX2 R110, R181 ;  /* 0x000000b5006e7308 */ /* 0x000fe20000000800 */
[C---:B------:R-:W-:Y:S07]  /*130c0*/  HMMA.16816.F32 R8, R76.reuse, R20, R8 ;  /* 0x000000144c08723c */ /* 0x040fee0000001808 */
[C---:B------:R-:W-:Y:S01]  /*130d0*/  FMUL.FTZ R20, R65.reuse, R136 ;  /* 0x0000008841147220 */ /* 0x040fe20000410000 */
[-C--:B------:R-:W-:Y:S01]  /*130e0*/  HMMA.16816.F32 R12, R76, R22.reuse, R12 ;  /* 0x000000164c0c723c */ /* 0x080fe2000000180c */
[----:B------:R-:W-:Y:S03]  /*130f0*/  MUFU.EX2 R108, R180 ;  /* 0x000000b4006c7308 */ /* 0x000fe60000000800 */
[----:B------:R-:W-:Y:S04]  /*13100*/  FMUL.FTZ R21, R65, R137 ;  /* 0x0000008941157220 */ /* 0x000fe80000410000 */
[C---:B------:R-:W-:Y:S03]  /*13110*/  HMMA.16816.F32 R16, R72.reuse, R22, R16 ;  /* 0x000000164810723c */ /* 0x040fe60000001810 */
[----:B------:R-:W1:Y:S04]  /*13120*/  MUFU.EX2 R2, R187 ;  /* 0x000000bb00027308 */ /* 0x000e680000000800 */
[C---:B------:R-:W-:Y:S02]  /*13130*/  FMUL.FTZ R22, R3.reuse, R138 ;  /* 0x0000008a03167220 */ /* 0x040fe40000410000 */
[----:B------:R-:W-:Y:S04]  /*13140*/  FMUL.FTZ R23, R3, R139 ;  /* 0x0000008b03177220 */ /* 0x000fe80000410000 */
[----:B------:R-:W-:Y:S03]  /*13150*/  MUFU.EX2 R166, R212 ;  /* 0x000000d400a67308 */ /* 0x000fe60000000800 */
[-C--:B------:R-:W-:Y:S07]  /*13160*/  HMMA.16816.F32 R20, R72, R36.reuse, R20 ;  /* 0x000000244814723c */ /* 0x080fee0000001814 */
[----:B------:R-:W-:Y:S01]  /*13170*/  MUFU.EX2 R165, R213 ;  /* 0x000000d500a57308 */ /* 0x000fe20000000800 */
[C---:B------:R-:W-:Y:S04]  /*13180*/  HMMA.16816.F32 R24, R76.reuse, R36, R24 ;  /* 0x000000244c18723c */ /* 0x040fe80000001818 */
[----:B-1----:R-:W-:Y:S03]  /*13190*/  FADD.FTZ R0, R2, R0 ;  /* 0x0000000002007221 */ /* 0x002fe60000010000 */
[C---:B------:R-:W-:Y:S01]  /*131a0*/  FMUL.FTZ R36, R65.reuse, R144 ;  /* 0x0000009041247220 */ /* 0x040fe20000410000 */
[-C--:B------:R-:W-:Y:S01]  /*131b0*/  HMMA.16816.F32 R28, R76, R38.reuse, R28 ;  /* 0x000000264c1c723c */ /* 0x080fe2000000181c */
[----:B------:R-:W-:Y:S03]  /*131c0*/  MUFU.EX2 R164, R214 ;  /* 0x000000d600a47308 */ /* 0x000fe60000000800 */
[----:B------:R-:W-:Y:S02]  /*131d0*/  FMUL.FTZ R37, R65, R145 ;  /* 0x0000009141257220 */ /* 0x000fe40000410000 */
[----:B------:R-:W-:Y:S02]  /*131e0*/  FADD.FTZ R0, R91, R0 ;  /* 0x000000005b007221 */ /* 0x000fe40000010000 */
[C---:B------:R-:W-:Y:S03]  /*131f0*/  HMMA.16816.F32 R32, R72.reuse, R38, R32 ;  /* 0x000000264820723c */ /* 0x040fe60000001820 */
[----:B------:R1:W-:Y:S01]  /*13200*/  MUFU.EX2 R124, R67 ;  /* 0x00000043007c7308 */ /* 0x0003e20000000800 */
[----:B------:R-:W-:Y:S03]  /*13210*/  FADD.FTZ R0, R90, R0 ;  /* 0x000000005a007221 */ /* 0x000fe60000010000 */
[C---:B------:R-:W-:Y:S02]  /*13220*/  FMUL.FTZ R38, R3.reuse, R146 ;  /* 0x0000009203267220 */ /* 0x040fe40000410000 */
[----:B------:R-:W-:Y:S03]  /*13230*/  FMUL.FTZ R39, R3, R147 ;  /* 0x0000009303277220 */ /* 0x000fe60000410000 */
[----:B------:R-:W-:Y:S01]  /*13240*/  FADD.FTZ R0, R111, R0 ;  /* 0x000000006f007221 */ /* 0x000fe20000010000 */
[----:B------:R-:W2:Y:S03]  /*13250*/  MUFU.EX2 R115, R170 ;  /* 0x000000aa00737308 */ /* 0x000ea60000000800 */
[-C--:B------:R-:W-:Y:S03]  /*13260*/  HMMA.16816.F32 R36, R72, R52.reuse, R36 ;  /* 0x000000344824723c */ /* 0x080fe60000001824 */
[----:B------:R-:W-:Y:S04]  /*13270*/  FADD.FTZ R0, R109, R0 ;  /* 0x000000006d007221 */ /* 0x000fe80000010000 */
[----:B------:R-:W-:Y:S01]  /*13280*/  FADD.FTZ R0, R110, R0 ;  /* 0x000000006e007221 */ /* 0x000fe20000010000 */
[C---:B------:R-:W-:Y:S01]  /*13290*/  HMMA.16816.F32 R40, R76.reuse, R52, R40 ;  /* 0x000000344c28723c */ /* 0x040fe20000001828 */
[----:B------:R-:W3:Y:S03]  /*132a0*/  MUFU.EX2 R123, R169 ;  /* 0x000000a9007b7308 */ /* 0x000ee60000000800 */
[----:B-1----:R-:W-:Y:S03]  /*132b0*/  FMUL.FTZ R67, R3, R159 ;  /* 0x0000009f03437220 */ /* 0x002fe60000410000 */
[C---:B------:R-:W-:Y:S01]  /*132c0*/  FMUL.FTZ R52, R65.reuse, R152 ;  /* 0x0000009841347220 */ /* 0x040fe20000410000 */
[-C--:B------:R-:W-:Y:S03]  /*132d0*/  HMMA.16816.F32 R44, R76, R54.reuse, R44 ;  /* 0x000000364c2c723c */ /* 0x080fe6000000182c */
[----:B------:R-:W-:Y:S01]  /*132e0*/  MUFU.EX2 R126, R168 ;  /* 0x000000a8007e7308 */ /* 0x000fe20000000800 */
[C---:B------:R-:W-:Y:S02]  /*132f0*/  FMUL.FTZ R53, R65.reuse, R153 ;  /* 0x0000009941357220 */ /* 0x040fe40000410000 */
[----:B------:R-:W-:Y:S02]  /*13300*/  FMUL.FTZ R65, R65, R157 ;  /* 0x0000009d41417220 */ /* 0x000fe40000410000 */
[C---:B------:R-:W-:Y:S05]  /*13310*/  HMMA.16816.F32 R48, R72.reuse, R54, R48 ;  /* 0x000000364830723c */ /* 0x040fea0000001830 */
[----:B------:R-:W1:Y:S02]  /*13320*/  MUFU.EX2 R128, R167 ;  /* 0x000000a700807308 */ /* 0x000e640000000800 */
[C---:B------:R-:W-:Y:S02]  /*13330*/  FMUL.FTZ R54, R3.reuse, R154 ;  /* 0x0000009a03367220 */ /* 0x040fe40000410000 */
[----:B------:R-:W-:Y:S03]  /*13340*/  FMUL.FTZ R55, R3, R155 ;  /* 0x0000009b03377220 */ /* 0x000fe60000410000 */
[----:B------:R-:W-:Y:S03]  /*13350*/  FADD.FTZ R3, R105, R100 ;  /* 0x0000006469037221 */ /* 0x000fe60000010000 */
[----:B------:R-:W4:Y:S01]  /*13360*/  MUFU.EX2 R114, R160 ;  /* 0x000000a000727308 */ /* 0x000f220000000800 */
[-C--:B------:R-:W-:Y:S03]  /*13370*/  HMMA.16816.F32 R52, R72, R80.reuse, R52 ;  /* 0x000000504834723c */ /* 0x080fe60000001834 */
[----:B--2---:R-:W-:Y:S04]  /*13380*/  FADD.FTZ R3, R115, R3 ;  /* 0x0000000373037221 */ /* 0x004fe80000010000 */
[C---:B---3--:R-:W-:Y:S01]  /*13390*/  FADD.FTZ R3, R123.reuse, R3 ;  /* 0x000000037b037221 */ /* 0x048fe20000010000 */
[C---:B------:R-:W-:Y:S01]  /*133a0*/  HMMA.16816.F32 R56, R76.reuse, R80, R56 ;  /* 0x000000504c38723c */ /* 0x040fe20000001838 */
[----:B------:R-:W-:Y:S07]  /*133b0*/  MUFU.EX2 R117, R163 ;  /* 0x000000a300757308 */ /* 0x000fee0000000800 */
[-C--:B------:R-:W-:Y:S03]  /*133c0*/  HMMA.16816.F32 R60, R76, R82.reuse, R60 ;  /* 0x000000524c3c723c */ /* 0x080fe6000000183c */
[----:B------:R-:W2:Y:S04]  /*133d0*/  MUFU.EX2 R118, R162 ;  /* 0x000000a200767308 */ /* 0x000ea80000000800 */
[----:B------:R-:W-:Y:S01]  /*133e0*/  F2FP.PACK_AB R76, R2, R89 ;  /* 0x00000059024c723e */ /* 0x000fe200000000ff */
[----:B------:R-:W-:Y:S01]  /*133f0*/  HMMA.16816.F32 R64, R72, R82, R64 ;  /* 0x000000524840723c */ /* 0x000fe20000001840 */
[----:B------:R-:W3:Y:S03]  /*13400*/  LDSM.16.MT88.4 R80, [R196+0x800] ;  /* 0x00080000c450783b */ /* 0x000ee60000004200 */
[----:B------:R-:W-:Y:S01]  /*13410*/  F2FP.PACK_AB R78, R90, R91 ;  /* 0x0000005b5a4e723e */ /* 0x000fe200000000ff */
[----:B------:R-:W5:Y:S01]  /*13420*/  MUFU.EX2 R125, R161 ;  /* 0x000000a1007d7308 */ /* 0x000f620000000800 */
[----:B------:R-:W-:Y:S01]  /*13430*/  F2FP.PACK_AB R77, R123, R115 ;  /* 0x000000737b4d723e */ /* 0x000fe200000000ff */
[----:B------:R-:W-:Y:S01]  /*13440*/  FADD.FTZ R2, R102, R92 ;  /* 0x0000005c66027221 */ /* 0x000fe20000010000 */
[----:B-1----:R-:W-:Y:S01]  /*13450*/  F2FP.PACK_AB R79, R128, R126 ;  /* 0x0000007e804f723e */ /* 0x002fe200000000ff */
[----:B------:R-:W-:Y:S02]  /*13460*/  FADD.FTZ R90, R104, R101 ;  /* 0x00000065685a7221 */ /* 0x000fe40000010000 */
[----:B------:R-:W-:Y:S01]  /*13470*/  LDSM.16.MT88.4 R104, [R193+0x1000] ;  /* 0x00100000c168783b */ /* 0x000fe20000004200 */
[----:B------:R-:W-:Y:S01]  /*13480*/  FADD.FTZ R89, R103, R2 ;  /* 0x0000000267597221 */ /* 0x000fe20000010000 */
[----:B----4-:R-:W-:Y:S01]  /*13490*/  F2FP.PACK_AB R72, R124, R114 ;  /* 0x000000727c48723e */ /* 0x010fe200000000ff */
[----:B------:R-:W-:Y:S01]  /*134a0*/  FADD.FTZ R2, R108, R0 ;  /* 0x000000006c027221 */ /* 0x000fe20000010000 */
[-C--:B------:R-:W-:Y:S01]  /*134b0*/  HMMA.16816.F32 R4, R76, R96.reuse, R4 ;  /* 0x000000604c04723c */ /* 0x080fe20000001804 */
[----:B------:R-:W-:Y:S03]  /*134c0*/  MUFU.EX2 R162, R216 ;  /* 0x000000d800a27308 */ /* 0x000fe60000000800 */
[----:B------:R-:W1:Y:S01]  /*134d0*/  LDSM.16.MT88.4 R100, [R193+0x800] ;  /* 0x00080000c164783b */ /* 0x000e620000004200 */
[----:B------:R-:W-:Y:S01]  /*134e0*/  F2FP.PACK_AB R74, R243, R127 ;  /* 0x0000007ff34a723e */ /* 0x000fe200000000ff */
[----:B------:R-:W-:Y:S01]  /*134f0*/  FADD.FTZ R0, R121, R90 ;  /* 0x0000005a79007221 */ /* 0x000fe20000010000 */
[----:B--2---:R-:W-:Y:S01]  /*13500*/  F2FP.PACK_AB R73, R118, R117 ;  /* 0x000000757649723e */ /* 0x004fe200000000ff */
[----:B------:R-:W-:Y:S03]  /*13510*/  FADD.FTZ R89, R120, R89 ;  /* 0x0000005978597221 */ /* 0x000fe60000010000 */
[----:B------:R-:W-:Y:S01]  /*13520*/  MUFU.EX2 R187, R175 ;  /* 0x000000af00bb7308 */ /* 0x000fe20000000800 */
[----:B------:R-:W-:Y:S01]  /*13530*/  FADD.FTZ R90, R114, R0 ;  /* 0x00000000725a7221 */ /* 0x000fe20000010000 */
[----:B-----5:R-:W-:Y:S03]  /*13540*/  F2FP.PACK_AB R75, R185, R125 ;  /* 0x0000007db94b723e */ /* 0x020fe600000000ff */
[----:B------:R-:W-:Y:S04]  /*13550*/  FADD.FTZ R90, R124, R90 ;  /* 0x0000005a7c5a7221 */ /* 0x000fe80000010000 */
[C---:B------:R-:W-:Y:S01]  /*13560*/  HMMA.16816.F32 R8, R72.reuse, R96, R8 ;  /* 0x000000604808723c */ /* 0x040fe20000001808 */
[----:B------:R-:W-:Y:S07]  /*13570*/  MUFU.EX2 R175, R190 ;  /* 0x000000be00af7308 */ /* 0x000fee0000000800 */
[-C--:B------:R-:W-:Y:S03]  /*13580*/  HMMA.16816.F32 R12, R72, R98.reuse, R12 ;  /* 0x00000062480c723c */ /* 0x080fe6000000180c */
[----:B------:R-:W2:Y:S05]  /*13590*/  MUFU.EX2 R228, R174 ;  /* 0x000000ae00e47308 */ /* 0x000eaa0000000800 */
[C---:B------:R-:W-:Y:S01]  /*135a0*/  HMMA.16816.F32 R16, R76.reuse, R98, R16 ;  /* 0x000000624c10723c */ /* 0x040fe20000001810 */
[----:B------:R-:W4:Y:S04]  /*135b0*/  LDSM.16.MT88.4 R96, [R195+0x800] ;  /* 0x00080000c360783b */ /* 0x000f280000004200 */
[----:B------:R-:W-:Y:S03]  /*135c0*/  MUFU.EX2 R183, R172 ;  /* 0x000000ac00b77308 */ /* 0x000fe60000000800 */
[-C--:B---3--:R-:W-:Y:S07]  /*135d0*/  HMMA.16816.F32 R20, R76, R80.reuse, R20 ;  /* 0x000000504c14723c */ /* 0x088fee0000001814 */
[----:B------:R-:W-:Y:S01]  /*135e0*/  MUFU.EX2 R172, R191 ;  /* 0x000000bf00ac7308 */ /* 0x000fe20000000800 */
[C---:B------:R-:W-:Y:S08]  /*135f0*/  HMMA.16816.F32 R24, R72.reuse, R80, R24 ;  /* 0x000000504818723c */ /* 0x040ff00000001818 */
[-C--:B------:R-:W-:Y:S01]  /*13600*/  HMMA.16816.F32 R28, R72, R82.reuse, R28 ;  /* 0x00000052481c723c */ /* 0x080fe2000000181c */
[----:B------:R-:W3:Y:S07]  /*13610*/  MUFU.EX2 R182, R176 ;  /* 0x000000b000b67308 */ /* 0x000eee0000000800 */
[C---:B------:R-:W-:Y:S01]  /*13620*/  HMMA.16816.F32 R32, R76.reuse, R82, R32 ;  /* 0x000000524c20723c */ /* 0x040fe20000001820 */
[----:B------:R-:W5:Y:S02]  /*13630*/  LDSM.16.MT88.4 R80, [R192+0x1000] ;  /* 0x00100000c050783b */ /* 0x000f640000004200 */
[----:B------:R-:W-:Y:S05]  /*13640*/  MUFU.EX2 R155, R177 ;  /* 0x000000b1009b7308 */ /* 0x000fea0000000800 */
[-C--:B-1----:R-:W-:Y:S05]  /*13650*/  HMMA.16816.F32 R36, R76, R100.reuse, R36 ;  /* 0x000000644c24723c */ /* 0x082fea0000001824 */
[----:B------:R-:W-:Y:S03]  /*13660*/  MUFU.EX2 R177, R189 ;  /* 0x000000bd00b17308 */ /* 0x000fe60000000800 */
[C---:B------:R-:W-:Y:S07]  /*13670*/  HMMA.16816.F32 R40, R72.reuse, R100, R40 ;  /* 0x000000644828723c */ /* 0x040fee0000001828 */
[----:B------:R-:W1:Y:S01]  /*13680*/  MUFU.EX2 R176, R188 ;  /* 0x000000bc00b07308 */ /* 0x000e620000000800 */
[-C--:B------:R-:W-:Y:S08]  /*13690*/  HMMA.16816.F32 R44, R72, R102.reuse, R44 ;  /* 0x00000066482c723c */ /* 0x080ff0000000182c */
[C---:B------:R-:W-:Y:S01]  /*136a0*/  HMMA.16816.F32 R48, R76.reuse, R102, R48 ;  /* 0x000000664c30723c */ /* 0x040fe20000001830 */
[----:B------:R-:W1:Y:S01]  /*136b0*/  LDSM.16.MT88.4 R100, [R196+0x1000] ;  /* 0x00100000c464783b */ /* 0x000e620000004200 */
[----:B------:R-:W-:Y:S06]  /*136c0*/  MUFU.EX2 R154, R184 ;  /* 0x000000b8009a7308 */ /* 0x000fec0000000800 */
[-C--:B----4-:R-:W-:Y:S04]  /*136d0*/  HMMA.16816.F32 R52, R76, R96.reuse, R52 ;  /* 0x000000604c34723c */ /* 0x090fe80000001834 */
[----:B------:R-:W4:Y:S04]  /*136e0*/  MUFU.EX2 R153, R179 ;  /* 0x000000b300997308 */ /* 0x000f280000000800 */
[C---:B------:R-:W-:Y:S06]  /*136f0*/  HMMA.16816.F32 R56, R72.reuse, R96, R56 ;  /* 0x000000604838723c */ /* 0x040fec0000001838 */
[----:B------:R-:W-:Y:S02]  /*13700*/  MUFU.EX2 R152, R171 ;  /* 0x000000ab00987308 */ /* 0x000fe40000000800 */
[-C--:B------:R-:W-:Y:S07]  /*13710*/  HMMA.16816.F32 R60, R72, R98.reuse, R60 ;  /* 0x00000062483c723c */ /* 0x080fee000000183c */
[----:B------:R-:W-:Y:S01]  /*13720*/  F2FP.PACK_AB R72, R109, R111 ;  /* 0x0000006f6d48723e */ /* 0x000fe200000000ff */
[----:B------:R-:W-:Y:S01]  /*13730*/  HMMA.16816.F32 R64, R76, R98, R64 ;  /* 0x000000624c40723c */ /* 0x000fe20000001840 */
[----:B------:R-:W4:Y:S01]  /*13740*/  MUFU.EX2 R170, R207 ;  /* 0x000000cf00aa7308 */ /* 0x000f220000000800 */
[----:B------:R-:W4:Y:S02]  /*13750*/  LDSM.16.MT88.4 R96, [R195+0x1000] ;  /* 0x00100000c360783b */ /* 0x000f240000004200 */
[----:B------:R-:W-:Y:S02]  /*13760*/  F2FP.PACK_AB R74, R108, R110 ;  /* 0x0000006e6c4a723e */ /* 0x000fe400000000ff */
[----:B------:R-:W-:Y:S02]  /*13770*/  F2FP.PACK_AB R73, R186, R229 ;  /* 0x000000e5ba49723e */ /* 0x000fe400000000ff */
[----:B--2---:R-:W-:Y:S02]  /*13780*/  F2FP.PACK_AB R75, R228, R187 ;  /* 0x000000bbe44b723e */ /* 0x004fe400000000ff */
[----:B------:R-:W-:Y:S01]  /*13790*/  LDSM.16.MT88.4 R108, [R195+0x1800] ;  /* 0x00180000c36c783b */ /* 0x000fe20000004200 */
[----:B------:R-:W2:Y:S01]  /*137a0*/  MUFU.EX2 R92, R234 ;  /* 0x000000ea005c7308 */ /* 0x000ea20000000800 */
[----:B---3--:R-:W-:Y:S02]  /*137b0*/  F2FP.PACK_AB R76, R182, R183 ;  /* 0x000000b7b64c723e */ /* 0x008fe400000000ff */
[----:B-1----:R-:W-:Y:S01]  /*137c0*/  F2FP.PACK_AB R78, R176, R155 ;  /* 0x0000009bb04e723e */ /* 0x002fe200000000ff */
[-C--:B-----5:R-:W-:Y:S05]  /*137d0*/  HMMA.16816.F32 R4, R72, R80.reuse, R4 ;  /* 0x000000504804723c */ /* 0x0a0fea0000001804 */
[----:B----4-:R-:W-:Y:S01]  /*137e0*/  F2FP.PACK_AB R77, R153, R154 ;  /* 0x0000009a994d723e */ /* 0x010fe200000000ff */
[----:B------:R-:W1:Y:S01]  /*137f0*/  MUFU.EX2 R91, R233 ;  /* 0x000000e9005b7308 */ /* 0x000e620000000800 */
[----:B------:R-:W-:Y:S09]  /*13800*/  F2FP.PACK_AB R79, R170, R152 ;  /* 0x00000098aa4f723e */ /* 0x000ff200000000ff */
[----:B------:R-:W3:Y:S01]  /*13810*/  MUFU.EX2 R113, R232 ;  /* 0x000000e800717308 */ /* 0x000ee20000000800 */
[C---:B------:R-:W-:Y:S04]  /*13820*/  HMMA.16816.F32 R8, R76.reuse, R80, R8 ;  /* 0x000000504c08723c */ /* 0x040fe80000001808 */
[----:B--2---:R-:W-:Y:S05]  /*13830*/  FADD.FTZ R0, R92, R2 ;  /* 0x000000025c007221 */ /* 0x004fea0000010000 */
[----:B------:R-:W2:Y:S01]  /*13840*/  MUFU.EX2 R112, R231 ;  /* 0x000000e700707308 */ /* 0x000ea20000000800 */
[-C--:B------:R-:W-:Y:S03]  /*13850*/  HMMA.16816.F32 R12, R76, R82.reuse, R12 ;  /* 0x000000524c0c723c */ /* 0x080fe6000000180c */
[----:B-1----:R-:W-:Y:S05]  /*13860*/  FADD.FTZ R0, R91, R0 ;  /* 0x000000005b007221 */ /* 0x002fea0000010000 */
[C---:B------:R-:W-:Y:S01]  /*13870*/  HMMA.16816.F32 R16, R72.reuse, R82, R16 ;  /* 0x000000524810723c */ /* 0x040fe20000001810 */
[----:B------:R-:W1:Y:S01]  /*13880*/  LDSM.16.MT88.4 R80, [R192+0x1800] ;  /* 0x00180000c050783b */ /* 0x000e620000004200 */
[----:B------:R-:W-:Y:S02]  /*13890*/  MUFU.EX2 R173, R217 ;  /* 0x000000d900ad7308 */ /* 0x000fe40000000800 */
[----:B---3--:R-:W-:Y:S04]  /*138a0*/  FADD.FTZ R0, R113, R0 ;  /* 0x0000000071007221 */ /* 0x008fe80000010000 */
[-C--:B------:R-:W-:Y:S04]  /*138b0*/  HMMA.16816.F32 R20, R72, R100.reuse, R20 ;  /* 0x000000644814723c */ /* 0x080fe80000001814 */
[----:B------:R-:W-:Y:S01]  /*138c0*/  MUFU.EX2 R174, R215 ;  /* 0x000000d700ae7308 */ /* 0x000fe20000000800 */
[----:B--2---:R-:W-:Y:S03]  /*138d0*/  FADD.FTZ R2, R112, R0 ;  /* 0x0000000070027221 */ /* 0x004fe60000010000 */
[C---:B------:R-:W-:Y:S04]  /*138e0*/  HMMA.16816.F32 R24, R76.reuse, R100, R24 ;  /* 0x000000644c18723c */ /* 0x040fe80000001818 */
[----:B------:R-:W-:Y:S02]  /*138f0*/  FADD.FTZ R0, R117, R89 ;  /* 0x0000005975007221 */ /* 0x000fe40000010000 */
[----:B------:R-:W-:Y:S02]  /*13900*/  MUFU.EX2 R180, R211 ;  /* 0x000000d300b47308 */ /* 0x000fe40000000800 */
[-C--:B------:R-:W-:Y:S04]  /*13910*/  HMMA.16816.F32 R28, R76, R102.reuse, R28 ;  /* 0x000000664c1c723c */ /* 0x080fe8000000181c */
[----:B------:R-:W-:Y:S04]  /*13920*/  FADD.FTZ R89, R118, R0 ;  /* 0x0000000076597221 */ /* 0x000fe80000010000 */
[C---:B------:R-:W-:Y:S01]  /*13930*/  HMMA.16816.F32 R32, R72.reuse, R102, R32 ;  /* 0x000000664820723c */ /* 0x040fe20000001820 */
[----:B------:R-:W2:Y:S01]  /*13940*/  LDSM.16.MT88.4 R100, [R196+0x1800] ;  /* 0x00180000c464783b */ /* 0x000ea20000004200 */
[----:B------:R-:W-:Y:S06]  /*13950*/  MUFU.EX2 R181, R210 ;  /* 0x000000d200b57308 */ /* 0x000fec0000000800 */
[-C--:B------:R-:W-:Y:S04]  /*13960*/  HMMA.16816.F32 R36, R72, R104.reuse, R36 ;  /* 0x000000684824723c */ /* 0x080fe80000001824 */
[----:B------:R-:W3:Y:S04]  /*13970*/  MUFU.EX2 R122, R230 ;  /* 0x000000e6007a7308 */ /* 0x000ee80000000800 */
[C---:B------:R-:W-:Y:S06]  /*13980*/  HMMA.16816.F32 R40, R76.reuse, R104, R40 ;  /* 0x000000684c28723c */ /* 0x040fec0000001828 */
[----:B------:R-:W4:Y:S02]  /*13990*/  MUFU.EX2 R119, R236 ;  /* 0x000000ec00777308 */ /* 0x000f240000000800 */
[-C--:B------:R-:W-:Y:S08]  /*139a0*/  HMMA.16816.F32 R44, R76, R106.reuse, R44 ;  /* 0x0000006a4c2c723c */ /* 0x080ff0000000182c */
[C---:B------:R-:W-:Y:S01]  /*139b0*/  HMMA.16816.F32 R48, R72.reuse, R106, R48 ;  /* 0x0000006a4830723c */ /* 0x040fe20000001830 */
[----:B------:R-:W5:Y:S01]  /*139c0*/  LDSM.16.MT88.4 R104, [R193+0x1800] ;  /* 0x00180000c168783b */ /* 0x000f620000004200 */
[----:B------:R-:W1:Y:S02]  /*139d0*/  MUFU.EX2 R116, R237 ;  /* 0x000000ed00747308 */ /* 0x000e640000000800 */
[----:B---3--:R-:W-:Y:S02]  /*139e0*/  FADD.FTZ R0, R122, R2 ;  /* 0x000000027a007221 */ /* 0x008fe40000010000 */
[----:B------:R-:W-:Y:S01]  /*139f0*/  FADD.FTZ R2, R125, R89 ;  /* 0x000000597d027221 */ /* 0x000fe20000010000 */
[----:B------:R-:W-:Y:S01]  /*13a00*/  MOV R89, R71 ;  /* 0x0000004700597202 */ /* 0x000fe20000000f00 */
[-C--:B------:R-:W-:Y:S04]  /*13a10*/  HMMA.16816.F32 R52, R72, R96.reuse, R52 ;  /* 0x000000604834723c */ /* 0x080fe80000001834 */
[----:B------:R-:W3:Y:S01]  /*13a20*/  MUFU.EX2 R114, R238 ;  /* 0x000000ee00727308 */ /* 0x000ee20000000800 */
[----:B------:R-:W-:Y:S01]  /*13a30*/  FADD.FTZ R2, R185, R2 ;  /* 0x00000002b9027221 */ /* 0x000fe20000010000 */
[C---:B----4-:R-:W-:Y:S01]  /*13a40*/  F2FP.PACK_AB R156, R119.reuse, R122 ;  /* 0x0000007a779c723e */ /* 0x050fe200000000ff */
[----:B------:R-:W-:Y:S01]  /*13a50*/  FADD.FTZ R0, R119, R0 ;  /* 0x0000000077007221 */ /* 0x000fe20000010000 */
[C---:B------:R-:W-:Y:S04]  /*13a60*/  HMMA.16816.F32 R56, R76.reuse, R96, R56 ;  /* 0x000000604c38723c */ /* 0x040fe80000001838 */
[----:B------:R-:W-:Y:S02]  /*13a70*/  FADD.FTZ R2, R154, R2 ;  /* 0x000000029a027221 */ /* 0x000fe40000010000 */
[----:B------:R-:W-:Y:S02]  /*13a80*/  MUFU.EX2 R169, R220 ;  /* 0x000000dc00a97308 */ /* 0x000fe40000000800 */
[-C--:B------:R-:W-:Y:S04]  /*13a90*/  HMMA.16816.F32 R60, R76, R98.reuse, R60 ;  /* 0x000000624c3c723c */ /* 0x080fe8000000183c */
[----:B-1----:R-:W-:Y:S02]  /*13aa0*/  FADD.FTZ R0, R116, R0 ;  /* 0x0000000074007221 */ /* 0x002fe40000010000 */
[----:B------:R-:W-:Y:S01]  /*13ab0*/  FADD.FTZ R2, R153, R2 ;  /* 0x0000000299027221 */ /* 0x000fe20000010000 */
[----:B------:R-:W-:Y:S01]  /*13ac0*/  F2FP.PACK_AB R76, R91, R92 ;  /* 0x0000005c5b4c723e */ /* 0x000fe200000000ff */
[----:B------:R-:W-:Y:S01]  /*13ad0*/  HMMA.16816.F32 R64, R72, R98, R64 ;  /* 0x000000624840723c */ /* 0x000fe20000001840 */
[----:B------:R-:W1:Y:S03]  /*13ae0*/  MUFU.EX2 R168, R221 ;  /* 0x000000dd00a87308 */ /* 0x000e660000000800 */
[----:B------:R-:W-:Y:S01]  /*13af0*/  F2FP.PACK_AB R78, R112, R113 ;  /* 0x00000071704e723e */ /* 0x000fe200000000ff */
[----:B------:R-:W-:Y:S01]  /*13b00*/  FADD.FTZ R2, R152, R2 ;  /* 0x0000000298027221 */ /* 0x000fe20000010000 */
[----:B------:R-:W-:Y:S02]  /*13b10*/  F2FP.PACK_AB R77, R174, R173 ;  /* 0x000000adae4d723e */ /* 0x000fe400000000ff */
[----:B------:R-:W-:Y:S01]  /*13b20*/  F2FP.PACK_AB R79, R181, R180 ;  /* 0x000000b4b54f723e */ /* 0x000fe200000000ff */
[----:B------:R-:W-:Y:S02]  /*13b30*/  FADD.FTZ R2, R170, R2 ;  /* 0x00000002aa027221 */ /* 0x000fe40000010000 */
[----:B------:R4:W-:Y:S01]  /*13b40*/  MUFU.EX2 R167, R239 ;  /* 0x000000ef00a77308 */ /* 0x0009e20000000800 */
[----:B------:R-:W-:Y:S01]  /*13b50*/  F2FP.PACK_AB R72, R175, R172 ;  /* 0x000000acaf48723e */ /* 0x000fe200000000ff */
[----:B------:R-:W-:Y:S01]  /*13b60*/  FADD.FTZ R2, R166, R2 ;  /* 0x00000002a6027221 */ /* 0x000fe20000010000 */
[----:B------:R-:W-:Y:S01]  /*13b70*/  F2FP.PACK_AB R74, R178, R177 ;  /* 0x000000b1b24a723e */ /* 0x000fe200000000ff */
[-C--:B------:R-:W-:Y:S05]  /*13b80*/  HMMA.16816.F32 R4, R76, R80.reuse, R4 ;  /* 0x000000504c04723c */ /* 0x080fea0000001804 */
[C---:B------:R-:W-:Y:S01]  /*13b90*/  F2FP.PACK_AB R73, R165.reuse, R166 ;  /* 0x000000a6a549723e */ /* 0x040fe200000000ff */
[----:B------:R-:W2:Y:S01]  /*13ba0*/  MUFU.EX2 R163, R242 ;  /* 0x000000f200a37308 */ /* 0x000ea20000000800 */
[----:B------:R-:W-:Y:S01]  /*13bb0*/  F2FP.PACK_AB R75, R162, R164 ;  /* 0x000000a4a24b723e */ /* 0x000fe200000000ff */
[----:B------:R-:W-:Y:S01]  /*13bc0*/  FADD.FTZ R2, R165, R2 ;  /* 0x00000002a5027221 */ /* 0x000fe20000010000 */
[----:B---3--:R-:W-:Y:S03]  /*13bd0*/  F2FP.PACK_AB R158, R114, R116 ;  /* 0x00000074729e723e */ /* 0x008fe600000000ff */
[----:B-1----:R-:W-:Y:S01]  /*13be0*/  F2FP.PACK_AB R157, R168, R169 ;  /* 0x000000a9a89d723e */ /* 0x002fe200000000ff */
[----:B------:R-:W-:Y:S01]  /*13bf0*/  FADD.FTZ R2, R164, R2 ;  /* 0x00000002a4027221 */ /* 0x000fe20000010000 */
[C---:B------:R-:W-:Y:S02]  /*13c00*/  HMMA.16816.F32 R8, R72.reuse, R80, R8 ;  /* 0x000000504808723c */ /* 0x040fe40000001808 */
[----:B------:R-:W-:Y:S02]  /*13c10*/  MUFU.EX2 R161, R222 ;  /* 0x000000de00a17308 */ /* 0x000fe40000000800 */
[----:B------:R-:W-:Y:S02]  /*13c20*/  FADD.FTZ R2, R162, R2 ;  /* 0x00000002a2027221 */ /* 0x000fe40000010000 */
[----:B----4-:R-:W-:Y:S02]  /*13c30*/  FADD.FTZ R239, R114, R0 ;  /* 0x0000000072ef7221 */ /* 0x010fe40000010000 */
[-C--:B------:R-:W-:Y:S04]  /*13c40*/  HMMA.16816.F32 R12, R72, R82.reuse, R12 ;  /* 0x00000052480c723c */ /* 0x080fe8000000180c */
[----:B------:R-:W1:Y:S01]  /*13c50*/  MUFU.EX2 R160, R223 ;  /* 0x000000df00a07308 */ /* 0x000e620000000800 */
[----:B------:R-:W-:Y:S02]  /*13c60*/  FADD.FTZ R0, R126, R3 ;  /* 0x000000037e007221 */ /* 0x000fe40000010000 */
[----:B------:R-:W-:Y:S01]  /*13c70*/  FADD.FTZ R3, R127, R90 ;  /* 0x0000005a7f037221 */ /* 0x000fe20000010000 */
[C---:B------:R-:W-:Y:S04]  /*13c80*/  HMMA.16816.F32 R16, R76.reuse, R82, R16 ;  /* 0x000000524c10723c */ /* 0x040fe80000001810 */
[----:B--2---:R-:W-:Y:S01]  /*13c90*/  F2FP.PACK_AB R159, R163, R167 ;  /* 0x000000a7a39f723e */ /* 0x004fe200000000ff */
[----:B------:R-:W-:Y:S01]  /*13ca0*/  FADD.FTZ R0, R128, R0 ;  /* 0x0000000080007221 */ /* 0x000fe20000010000 */
[----:B------:R-:W-:Y:S01]  /*13cb0*/  MUFU.EX2 R92, R224 ;  /* 0x000000e0005c7308 */ /* 0x000fe20000000800 */
[----:B------:R-:W-:Y:S01]  /*13cc0*/  FADD.FTZ R3, R243, R3 ;  /* 0x00000003f3037221 */ /* 0x000fe20000010000 */
[-C--:B------:R-:W-:Y:S04]  /*13cd0*/  HMMA.16816.F32 R20, R76, R100.reuse, R20 ;  /* 0x000000644c14723c */ /* 0x080fe80000001814 */
[----:B------:R-:W-:Y:S01]  /*13ce0*/  FADD.FTZ R3, R183, R3 ;  /* 0x00000003b7037221 */ /* 0x000fe20000010000 */
[----:B------:R-:W-:Y:S01]  /*13cf0*/  MOV R90, R70 ;  /* 0x00000046005a7202 */ /* 0x000fe20000000f00 */
[----:B------:R-:W-:Y:S02]  /*13d00*/  FADD.FTZ R0, R229, R0 ;  /* 0x00000000e5007221 */ /* 0x000fe40000010000 */
[C---:B------:R-:W-:Y:S01]  /*13d10*/  HMMA.16816.F32 R24, R72.reuse, R100, R24 ;  /* 0x000000644818723c */ /* 0x040fe20000001818 */
[----:B------:R-:W2:Y:S03]  /*13d20*/  MUFU.EX2 R91, R225 ;  /* 0x000000e1005b7308 */ /* 0x000ea60000000800 */
[----:B-1----:R-:W-:Y:S01]  /*13d30*/  F2FP.PACK_AB R96, R160, R161 ;  /* 0x000000a1a060723e */ /* 0x002fe200000000ff */
[----:B------:R-:W-:Y:S02]  /*13d40*/  FADD.FTZ R3, R182, R3 ;  /* 0x00000003b6037221 */ /* 0x000fe40000010000 */
[----:B------:R-:W-:Y:S01]  /*13d50*/  FADD.FTZ R0, R186, R0 ;  /* 0x00000000ba007221 */ /* 0x000fe20000010000 */
[-C--:B------:R-:W-:Y:S03]  /*13d60*/  HMMA.16816.F32 R28, R72, R102.reuse, R28 ;  /* 0x00000066481c723c */ /* 0x080fe6000000181c */
[----:B------:R-:W-:Y:S01]  /*13d70*/  MUFU.EX2 R82, R218 ;  /* 0x000000da00527308 */ /* 0x000fe20000000800 */
[----:B------:R-:W-:Y:S02]  /*13d80*/  FADD.FTZ R3, R155, R3 ;  /* 0x000000039b037221 */ /* 0x000fe40000010000 */
[----:B------:R-:W-:Y:S02]  /*13d90*/  FADD.FTZ R0, R187, R0 ;  /* 0x00000000bb007221 */ /* 0x000fe40000010000 */
[C---:B------:R-:W-:Y:S04]  /*13da0*/  HMMA.16816.F32 R32, R76.reuse, R102, R32 ;  /* 0x000000664c20723c */ /* 0x040fe80000001820 */
[----:B------:R-:W-:Y:S01]  /*13db0*/  FADD.FTZ R0, R228, R0 ;  /* 0x00000000e4007221 */ /* 0x000fe20000010000 */
[----:B------:R-:W1:Y:S01]  /*13dc0*/  MUFU.EX2 R83, R219 ;  /* 0x000000db00537308 */ /* 0x000e620000000800 */
[----:B------:R-:W-:Y:S02]  /*13dd0*/  FADD.FTZ R3, R176, R3 ;  /* 0x00000003b0037221 */ /* 0x000fe40000010000 */
[-C--:B-----5:R-:W-:Y:S04]  /*13de0*/  HMMA.16816.F32 R36, R76, R104.reuse, R36 ;  /* 0x000000684c24723c */ /* 0x0a0fe80000001824 */
[----:B--2---:R-:W-:Y:S01]  /*13df0*/  F2FP.PACK_AB R98, R91, R92 ;  /* 0x0000005c5b62723e */ /* 0x004fe200000000ff */
[----:B------:R-:W-:Y:S02]  /*13e00*/  FADD.FTZ R0, R173, R0 ;  /* 0x00000000ad007221 */ /* 0x000fe40000010000 */
[----:B------:R-:W-:Y:S01]  /*13e10*/  MUFU.EX2 R81, R226 ;  /* 0x000000e200517308 */ /* 0x000fe20000000800 */
[C---:B------:R-:W-:Y:S04]  /*13e20*/  HMMA.16816.F32 R40, R72.reuse, R104, R40 ;  /* 0x000000684828723c */ /* 0x040fe80000001828 */
[----:B------:R-:W-:Y:S02]  /*13e30*/  FADD.FTZ R3, R172, R3 ;  /* 0x00000003ac037221 */ /* 0x000fe40000010000 */
[----:B------:R-:W-:Y:S02]  /*13e40*/  FADD.FTZ R0, R174, R0 ;  /* 0x00000000ae007221 */ /* 0x000fe40000010000 */
[-C--:B------:R-:W-:Y:S01]  /*13e50*/  HMMA.16816.F32 R44, R72, R106.reuse, R44 ;  /* 0x0000006a482c723c */ /* 0x080fe2000000182c */
[----:B------:R-:W2:Y:S03]  /*13e60*/  MUFU.EX2 R80, R227 ;  /* 0x000000e300507308 */ /* 0x000ea60000000800 */
[----:B------:R-:W-:Y:S01]  /*13e70*/  FADD.FTZ R3, R175, R3 ;  /* 0x00000003af037221 */ /* 0x000fe20000010000 */
[----:B-1----:R-:W-:Y:S01]  /*13e80*/  F2FP.PACK_AB R97, R83, R82 ;  /* 0x000000525361723e */ /* 0x002fe200000000ff */
[----:B------:R-:W-:Y:S02]  /*13e90*/  FADD.FTZ R0, R180, R0 ;  /* 0x00000000b4007221 */ /* 0x000fe40000010000 */
[C---:B------:R-:W-:Y:S04]  /*13ea0*/  HMMA.16816.F32 R48, R76.reuse, R106, R48 ;  /* 0x0000006a4c30723c */ /* 0x040fe80000001830 */
[----:B------:R-:W-:Y:S02]  /*13eb0*/  FADD.FTZ R3, R177, R3 ;  /* 0x00000003b1037221 */ /* 0x000fe40000010000 */
[----:B------:R-:W-:Y:S02]  /*13ec0*/  FADD.FTZ R0, R181, R0 ;  /* 0x00000000b5007221 */ /* 0x000fe40000010000 */
[-C--:B------:R-:W-:Y:S04]  /*13ed0*/  HMMA.16816.F32 R52, R76, R108.reuse, R52 ;  /* 0x0000006c4c34723c */ /* 0x080fe80000001834 */
[----:B------:R-:W-:Y:S02]  /*13ee0*/  FADD.FTZ R3, R178, R3 ;  /* 0x00000003b2037221 */ /* 0x000fe40000010000 */
[----:B------:R-:W-:Y:S02]  /*13ef0*/  FADD.FTZ R0, R169, R0 ;  /* 0x00000000a9007221 */ /* 0x000fe40000010000 */
[C---:B------:R-:W-:Y:S04]  /*13f00*/  HMMA.16816.F32 R56, R72.reuse, R108, R56 ;  /* 0x0000006c4838723c */ /* 0x040fe80000001838 */
[----:B--2---:R-:W-:Y:S04]  /*13f10*/  F2FP.PACK_AB R99, R80, R81 ;  /* 0x000000515063723e */ /* 0x004fe800000000ff */
[-C--:B------:R-:W-:Y:S01]  /*13f20*/  HMMA.16816.F32 R60, R72, R110.reuse, R60 ;  /* 0x0000006e483c723c */ /* 0x080fe2000000183c */
[----:B------:R-:W1:Y:S07]  /*13f30*/  LDSM.16.MT88.4 R72, [R195+0x2000] ;  /* 0x00200000c348783b */ /* 0x000e6e0000004200 */
[----:B------:R-:W-:Y:S08]  /*13f40*/  HMMA.16816.F32 R64, R76, R110, R64 ;  /* 0x0000006e4c40723c */ /* 0x000ff00000001840 */
[-C--:B------:R-:W-:Y:S07]  /*13f50*/  HMMA.16816.F32 R128, R156, R132.reuse, R4 ;  /* 0x000000849c80723c */ /* 0x080fee0000001804 */
[----:B------:R-:W-:Y:S01]  /*13f60*/  FADD.FTZ R5, R161, R3 ;  /* 0x00000003a1057221 */ /* 0x000fe20000010000 */
[C---:B------:R-:W-:Y:S04]  /*13f70*/  HMMA.16816.F32 R124, R96.reuse, R132, R8 ;  /* 0x00000084607c723c */ /* 0x040fe80000001808 */
[----:B------:R-:W-:Y:S02]  /*13f80*/  FADD.FTZ R4, R82, R2 ;  /* 0x0000000252047221 */ /* 0x000fe40000010000 */
[----:B------:R-:W-:Y:S02]  /*13f90*/  FADD.FTZ R3, R168, R0 ;  /* 0x00000000a8037221 */ /* 0x000fe40000010000 */
[-C--:B------:R-:W-:Y:S04]  /*13fa0*/  HMMA.16816.F32 R120, R96, R134.reuse, R12 ;  /* 0x000000866078723c */ /* 0x080fe8000000180c */
[----:B------:R-:W-:Y:S02]  /*13fb0*/  FADD.FTZ R2, R160, R5 ;  /* 0x00000005a0027221 */ /* 0x000fe40000010000 */
[----:B------:R-:W-:Y:S02]  /*13fc0*/  FADD.FTZ R0, R83, R4 ;  /* 0x0000000453007221 */ /* 0x000fe40000010000 */
[C---:B------:R-:W-:Y:S04]  /*13fd0*/  HMMA.16816.F32 R132, R156.reuse, R134, R16 ;  /* 0x000000869c84723c */ /* 0x040fe80000001810 */
[----:B------:R-:W-:Y:S02]  /*13fe0*/  FADD.FTZ R4, R167, R3 ;  /* 0x00000003a7047221 */ /* 0x000fe40000010000 */
[----:B------:R-:W-:Y:S01]  /*13ff0*/  FADD.FTZ R3, R92, R2 ;  /* 0x000000025c037221 */ /* 0x000fe20000010000 */
[----:B------:R-:W-:Y:S01]  /*14000*/  MOV R92, R68 ;  /* 0x00000044005c7202 */ /* 0x000fe20000000f00 */
[-C--:B------:R-:W-:Y:S04]  /*14010*/  HMMA.16816.F32 R136, R156, R140.reuse, R20 ;  /* 0x0000008c9c88723c */ /* 0x080fe80000001814 */
[----:B------:R-:W-:Y:S01]  /*14020*/  FADD.FTZ R2, R81, R0 ;  /* 0x0000000051027221 */ /* 0x000fe20000010000 */
[----:B------:R-:W-:Y:S01]  /*14030*/  IADD3 R0, R241, -0x1, RZ ;  /* 0xfffffffff1007810 */ /* 0x000fe20007ffe0ff */
[----:B------:R-:W-:Y:S02]  /*14040*/  FADD.FTZ R243, R163, R4 ;  /* 0x00000004a3f37221 */ /* 0x000fe40000010000 */
[C---:B------:R-:W-:Y:S04]  /*14050*/  HMMA.16816.F32 R116, R96.reuse, R140, R24 ;  /* 0x0000008c6074723c */ /* 0x040fe80000001818 */
[----:B------:R-:W-:Y:S01]  /*14060*/  FADD.FTZ R246, R91, R3 ;  /* 0x000000035bf67221 */ /* 0x000fe20000010000 */
[----:B------:R-:W-:Y:S01]  /*14070*/  MOV R241, R0 ;  /* 0x0000000000f17202 */ /* 0x000fe20000000f00 */
[----:B------:R-:W-:Y:S01]  /*14080*/  FADD.FTZ R247, R80, R2 ;  /* 0x0000000250f77221 */ /* 0x000fe20000010000 */
[----:B------:R-:W-:Y:S01]  /*14090*/  MOV R91, R69 ;  /* 0x00000045005b7202 */ /* 0x000fe20000000f00 */
[-C--:B------:R-:W-:Y:S08]  /*140a0*/  HMMA.16816.F32 R112, R96, R142.reuse, R28 ;  /* 0x0000008e6070723c */ /* 0x080ff0000000181c */
[C---:B------:R-:W-:Y:S08]  /*140b0*/  HMMA.16816.F32 R140, R156.reuse, R142, R32 ;  /* 0x0000008e9c8c723c */ /* 0x040ff00000001820 */
[-C--:B------:R-:W-:Y:S08]  /*140c0*/  HMMA.16816.F32 R144, R156, R148.reuse, R36 ;  /* 0x000000949c90723c */ /* 0x080ff00000001824 */
[C---:B------:R-:W-:Y:S08]  /*140d0*/  HMMA.16816.F32 R108, R96.reuse, R148, R40 ;  /* 0x00000094606c723c */ /* 0x040ff00000001828 */
[-C--:B------:R-:W-:Y:S08]  /*140e0*/  HMMA.16816.F32 R104, R96, R150.reuse, R44 ;  /* 0x000000966068723c */ /* 0x080ff0000000182c */
[C---:B------:R-:W-:Y:S08]  /*140f0*/  HMMA.16816.F32 R148, R156.reuse, R150, R48 ;  /* 0x000000969c94723c */ /* 0x040ff00000001830 */
[-C--:B-1----:R-:W-:Y:S08]  /*14100*/  HMMA.16816.F32 R152, R156, R72.reuse, R52 ;  /* 0x000000489c98723c */ /* 0x082ff00000001834 */
[C---:B------:R-:W-:Y:S08]  /*14110*/  HMMA.16816.F32 R100, R96.reuse, R72, R56 ;  /* 0x000000486064723c */ /* 0x040ff00000001838 */
[-C--:B------:R-:W-:Y:S08]  /*14120*/  HMMA.16816.F32 R96, R96, R74.reuse, R60 ;  /* 0x0000004a6060723c */ /* 0x080ff0000000183c */
[----:B------:R-:W-:Y:S01]  /*14130*/  HMMA.16816.F32 R156, R156, R74, R64 ;  /* 0x0000004a9c9c723c */ /* 0x000fe20000001840 */
[----:B------:R-:W-:Y:S07]  /*14140*/  @!UPT UIADD3 URZ, URZ, URZ, URZ ;  /* 0x0000003f3f3ff290 */ /* 0x000fee000fffe03f */
[----:B------:R-:W-:-:S11]  /*14150*/  @P0 BRA `(.L_x_343) ;  /* 0xffffc3a000000947 */ /* 0x000fd6000383ffff */
.L_x_336:
[----:B------:R-:W-:Y:S05]  /*14160*/  BRA.DIV ~URZ, `(.L_x_344) ;  /* 0x00005f527f007947 */ /* 0x000fea000b800000 */
[----:B------:R1:W2:Y:S02]  /*14170*/  SHFL.BFLY PT, R0, R239, 0x2, 0x1f ;  /* 0x0c401f00ef007f89 */ /* 0x0002a400000e0000 */
.L_x_434:
[----:B--2---:R-:W-:Y:S01]  /*14180*/  FADD.FTZ R5, R0, R239 ;  /* 0x000000ef00057221 */ /* 0x004fe20000010000 */
[----:B------:R-:W-:Y:S05]  /*14190*/  BRA.DIV ~URZ, `(.L_x_345) ;  /* 0x00005f727f007947 */ /* 0x000fea000b800000 */
[----:B------:R-:W2:Y:S04]  /*141a0*/  SHFL.BFLY PT, R2, R243, 0x2, 0x1f ;  /* 0x0c401f00f3027f89 */ /* 0x000ea800000e0000 */
[----:B------:R-:W3:Y:S04]  /*141b0*/  SHFL.BFLY PT, R0, R246, 0x2, 0x1f ;  /* 0x0c401f00f6007f89 */ /* 0x000ee800000e0000 */
[----:B------:R-:W4:Y:S04]  /*141c0*/  SHFL.BFLY PT, R4, R247, 0x2, 0x1f ;  /* 0x0c401f00f7047f89 */ /* 0x000f2800000e0000 */
[----:B------:R-:W5:Y:S01]  /*141d0*/  SHFL.BFLY PT, R3, R5, 0x1, 0x1f ;  /* 0x0c201f0005037f89 */ /* 0x000f6200000e0000 */
[----:B--2---:R-:W-:-:S02]  /*141e0*/  FADD.FTZ R2, R2, R243 ;  /* 0x000000f302027221 */ /* 0x004fc40000010000 */
[----:B---3--:R-:W-:-:S03]  /*141f0*/  FADD.FTZ R0, R0, R246 ;  /* 0x000000f600007221 */ /* 0x008fc60000010000 */
[----:B------:R-:W2:Y:S01]  /*14200*/  SHFL.BFLY PT, R6, R2, 0x1, 0x1f ;  /* 0x0c201f0002067f89 */ /* 0x000ea200000e0000 */
[----:B----4-:R-:W-:-:S03]  /*14210*/  FADD.FTZ R4, R4, R247 ;  /* 0x000000f704047221 */ /* 0x010fc60000010000 */
[----:B------:R-:W3:Y:S01]  /*14220*/  SHFL.BFLY PT, R7, R0, 0x1, 0x1f ;  /* 0x0c201f0000077f89 */ /* 0x000ee200000e0000 */
[----:B-----5:R-:W-:-:S03]  /*14230*/  FADD.FTZ R5, R5, R3 ;  /* 0x0000000305057221 */ /* 0x020fc60000010000 */
[----:B------:R4:W1:Y:S01]  /*14240*/  SHFL.BFLY PT, R8, R4, 0x1, 0x1f ;  /* 0x0c201f0004087f89 */ /* 0x00086200000e0000 */
[----:B--2---:R-:W-:Y:S02]  /*14250*/  FADD.FTZ R6, R2, R6 ;  /* 0x0000000602067221 */ /* 0x004fe40000010000 */
[----:B---3--:R-:W-:Y:S02]  /*14260*/  FADD.FTZ R7, R0, R7 ;  /* 0x0000000700077221 */ /* 0x008fe40000010000 */
.L_x_435:
[----:B------:R-:W-:Y:S01]  /*14270*/  FSETP.NE.FTZ.AND P3, PT, R5, RZ, PT ;  /* 0x000000ff0500720b */ /* 0x000fe20003f75000 */
[----:B------:R-:W-:Y:S01]  /*14280*/  CS2R R2, SRZ ;  /* 0x0000000000027805 */ /* 0x000fe2000001ff00 */
[----:B------:R-:W-:Y:S01]  /*14290*/  MOV R0, RZ ;  /* 0x000000ff00007202 */ /* 0x000fe20000000f00 */
[----:B-1--4-:R-:W-:Y:S01]  /*142a0*/  FADD.FTZ R4, R8, R4 ;  /* 0x0000000408047221 */ /* 0x012fe20000010000 */
[----:B------:R-:W-:Y:S02]  /*142b0*/  FSETP.NE.FTZ.AND P2, PT, R6, RZ, PT ;  /* 0x000000ff0600720b */ /* 0x000fe40003f55000 */
[----:B------:R-:W-:Y:S02]  /*142c0*/  FSETP.NE.FTZ.AND P1, PT, R7, RZ, PT ;  /* 0x000000ff0700720b */ /* 0x000fe40003f35000 */
[----:B------:R-:W-:-:S02]  /*142d0*/  FSETP.NE.FTZ.AND P0, PT, R4, RZ, PT ;  /* 0x000000ff0400720b */ /* 0x000fc40003f15000 */
[----:B------:R-:W-:Y:S02]  /*142e0*/  MOV R25, 0xff800000 ;  /* 0xff80000000197802 */ /* 0x000fe40000000f00 */
[----:B------:R-:W-:Y:S01]  /*142f0*/  MOV R23, 0xff800000 ;  /* 0xff80000000177802 */ /* 0x000fe20000000f00 */
[----:B------:R-:W1:Y:S01]  /*14300*/  @P3 MUFU.RCP R0, R5 ;  /* 0x0000000500003308 */ /* 0x000e620000001000 */
[----:B------:R-:W-:Y:S02]  /*14310*/  MOV R24, 0xff800000 ;  /* 0xff80000000187802 */ /* 0x000fe40000000f00 */
[----:B------:R-:W-:-:S03]  /*14320*/  MOV R22, 0xff800000 ;  /* 0xff80000000167802 */ /* 0x000fc60000000f00 */
[----:B------:R-:W-:Y:S02]  /*14330*/  @P1 MOV R10, 0x3f317218 ;  /* 0x3f317218000a1802 */ /* 0x000fe40000000f00 */
[----:B------:R-:W-:Y:S08]  /*14340*/  @P3 MUFU.LG2 R9, R5 ;  /* 0x0000000500093308 */ /* 0x000ff00000000c00 */
[----:B------:R-:W2:Y:S01]  /*14350*/  @P2 MUFU.LG2 R5, R6 ;  /* 0x0000000600052308 */ /* 0x000ea20000000c00 */
[----:B-1----:R-:W-:-:S02]  /*14360*/  FMUL.FTZ R74, R0, R128 ;  /* 0x00000080004a7220 */ /* 0x002fc40000410000 */
[C---:B------:R-:W-:Y:S02]  /*14370*/  FMUL.FTZ R75, R0.reuse, R129 ;  /* 0x00000081004b7220 */ /* 0x040fe40000410000 */
[C---:B------:R-:W-:Y:S02]  /*14380*/  FMUL.FTZ R76, R0.reuse, R132 ;  /* 0x00000084004c7220 */ /* 0x040fe40000410000 */
[C---:B------:R-:W-:Y:S01]  /*14390*/  FMUL.FTZ R77, R0.reuse, R133 ;  /* 0x00000085004d7220 */ /* 0x040fe20000410000 */
[----:B------:R-:W1:Y:S01]  /*143a0*/  @P2 MUFU.RCP R3, R6 ;  /* 0x0000000600032308 */ /* 0x000e620000001000 */
[C---:B------:R-:W-:Y:S02]  /*143b0*/  FMUL.FTZ R78, R0.reuse, R136 ;  /* 0x00000088004e7220 */ /* 0x040fe40000410000 */
[C---:B------:R-:W-:Y:S02]  /*143c0*/  FMUL.FTZ R79, R0.reuse, R137 ;  /* 0x00000089004f7220 */ /* 0x040fe40000410000 */
[----:B------:R-:W-:-:S02]  /*143d0*/  FMUL.FTZ R80, R0, R140 ;  /* 0x0000008c00507220 */ /* 0x000fc40000410000 */
[C---:B------:R-:W-:Y:S01]  /*143e0*/  FMUL.FTZ R81, R0.reuse, R141 ;  /* 0x0000008d00517220 */ /* 0x040fe20000410000 */
[----:B------:R-:W-:Y:S01]  /*143f0*/  @P1 MUFU.RCP R2, R7 ;  /* 0x0000000700021308 */ /* 0x000fe20000001000 */
[C---:B------:R-:W-:Y:S02]  /*14400*/  FMUL.FTZ R66, R0.reuse, R144 ;  /* 0x0000009000427220 */ /* 0x040fe40000410000 */
[C---:B------:R-:W-:Y:S02]  /*14410*/  FMUL.FTZ R67, R0.reuse, R145 ;  /* 0x0000009100437220 */ /* 0x040fe40000410000 */
[C---:B------:R-:W-:Y:S02]  /*14420*/  FMUL.FTZ R90, R0.reuse, R148 ;  /* 0x00000094005a7220 */ /* 0x040fe40000410000 */
[C---:B------:R-:W-:Y:S02]  /*14430*/  FMUL.FTZ R91, R0.reuse, R149 ;  /* 0x00000095005b7220 */ /* 0x040fe40000410000 */
[----:B------:R-:W-:-:S02]  /*14440*/  FMUL.FTZ R82, R0, R152 ;  /* 0x0000009800527220 */ /* 0x000fc40000410000 */
[C---:B------:R-:W-:Y:S02]  /*14450*/  FMUL.FTZ R83, R0.reuse, R153 ;  /* 0x0000009900537220 */ /* 0x040fe40000410000 */
[C---:B------:R-:W-:Y:S02]  /*14460*/  FMUL.FTZ R64, R0.reuse, R156 ;  /* 0x0000009c00407220 */ /* 0x040fe40000410000 */
[----:B------:R-:W-:Y:S02]  /*14470*/  FMUL.FTZ R65, R0, R157 ;  /* 0x0000009d00417220 */ /* 0x000fe40000410000 */
[----:B------:R3:W4:Y:S01]  /*14480*/  @P1 MUFU.LG2 R0, R7 ;  /* 0x0000000700001308 */ /* 0x0007220000000c00 */
[----:B--2---:R-:W-:Y:S02]  /*14490*/  @P2 FMUL.FTZ R8, R5, 0.69314718246459960938 ;  /* 0x3f31721805082820 */ /* 0x004fe40000410000 */
[C---:B-1----:R-:W-:Y:S02]  /*144a0*/  FMUL.FTZ R132, R3.reuse, R138 ;  /* 0x0000008a03847220 */ /* 0x042fe40000410000 */
[----:B------:R-:W-:-:S02]  /*144b0*/  FMUL.FTZ R133, R3, R139 ;  /* 0x0000008b03857220 */ /* 0x000fc40000410000 */
[C---:B------:R-:W-:Y:S02]  /*144c0*/  FMUL.FTZ R130, R3.reuse, R130 ;  /* 0x0000008203827220 */ /* 0x040fe40000410000 */
[C---:B------:R-:W-:Y:S02]  /*144d0*/  FMUL.FTZ R131, R3.reuse, R131 ;  /* 0x0000008303837220 */ /* 0x040fe40000410000 */
[C---:B------:R-:W-:Y:S02]  /*144e0*/  FMUL.FTZ R134, R3.reuse, R134 ;  /* 0x0000008603867220 */ /* 0x040fe40000410000 */
[C---:B------:R-:W-:Y:S02]  /*144f0*/  FMUL.FTZ R135, R3.reuse, R135 ;  /* 0x0000008703877220 */ /* 0x040fe40000410000 */
[C---:B------:R-:W-:Y:S01]  /*14500*/  FMUL.FTZ R136, R3.reuse, R142 ;  /* 0x0000008e03887220 */ /* 0x040fe20000410000 */
[----:B---3--:R-:W-:Y:S01]  /*14510*/  @P2 MOV R7, 0x3f317218 ;  /* 0x3f31721800072802 */ /* 0x008fe20000000f00 */
[----:B------:R-:W-:-:S02]  /*14520*/  FMUL.FTZ R137, R3, R143 ;  /* 0x0000008f03897220 */ /* 0x000fc40000410000 */
[----:B------:R-:W-:Y:S02]  /*14530*/  FMUL.FTZ R140, R3, R146 ;  /* 0x00000092038c7220 */ /* 0x000fe40000410000 */
[----:B------:R-:W-:Y:S02]  /*14540*/  @P2 FMUL.FTZ R5, R7, c[0x0][0x2d0] ;  /* 0x0000b40007052a20 */ /* 0x000fe40000410000 */
[----:B----4-:R-:W-:Y:S01]  /*14550*/  @P1 FMUL.FTZ R7, R0, 0.69314718246459960938 ;  /* 0x3f31721800071820 */ /* 0x010fe20000410000 */
[----:B------:R-:W-:Y:S01]  /*14560*/  MOV R0, RZ ;  /* 0x000000ff00007202 */ /* 0x000fe20000000f00 */
[C---:B------:R-:W-:Y:S02]  /*14570*/  FMUL.FTZ R141, R3.reuse, R147 ;  /* 0x00000093038d7220 */ /* 0x040fe40000410000 */
[C---:B------:R-:W-:Y:S02]  /*14580*/  FMUL.FTZ R138, R3.reuse, R150 ;  /* 0x00000096038a7220 */ /* 0x040fe40000410000 */
[C---:B------:R-:W-:Y:S01]  /*14590*/  FMUL.FTZ R139, R3.reuse, R151 ;  /* 0x00000097038b7220 */ /* 0x040fe20000410000 */
[----:B------:R-:W1:Y:S01]  /*145a0*/  @P0 MUFU.RCP R0, R4 ;  /* 0x0000000400000308 */ /* 0x000e620000001000 */
[----:B------:R-:W-:-:S02]  /*145b0*/  FMUL.FTZ R128, R3, R154 ;  /* 0x0000009a03807220 */ /* 0x000fc40000410000 */
[C---:B------:R-:W-:Y:S02]  /*145c0*/  FMUL.FTZ R129, R3.reuse, R155 ;  /* 0x0000009b03817220 */ /* 0x040fe40000410000 */
[C---:B------:R-:W-:Y:S02]  /*145d0*/  FMUL.FTZ R72, R3.reuse, R158 ;  /* 0x0000009e03487220 */ /* 0x040fe40000410000 */
[----:B------:R-:W-:Y:S01]  /*145e0*/  FMUL.FTZ R73, R3, R159 ;  /* 0x0000009f03497220 */ /* 0x000fe20000410000 */
[----:B------:R-:W-:Y:S01]  /*145f0*/  @P3 MOV R3, 0x3f317218 ;  /* 0x3f31721800033802 */ /* 0x000fe20000000f00 */
        /* <DEDUP_REMOVED lines=15> */
[----:B------:R-:W-:Y:S02]  /*146f0*/  FMUL.FTZ R27, R2, R97 ;  /* 0x00000061021b7220 */ /* 0x000fe40000410000 */
[----:B------:R2:W3:Y:S01]  /*14700*/  @P0 MUFU.LG2 R2, R4 ;  /* 0x0000000400020308 */ /* 0x0004e20000000c00 */
[----:B------:R-:W-:Y:S02]  /*14710*/  @P3 FMUL.FTZ R6, R3, c[0x0][0x2d0] ;  /* 0x0000b40003063a20 */ /* 0x000fe40000410000 */
[----:B------:R-:W-:Y:S02]  /*14720*/  @P1 FMUL.FTZ R3, R10, c[0x0][0x2d0] ;  /* 0x0000b4000a031a20 */ /* 0x000fe40000410000 */
[----:B------:R-:W-:Y:S02]  /*14730*/  @P3 FMUL.FTZ R9, R9, 0.69314718246459960938 ;  /* 0x3f31721809093820 */ /* 0x000fe40000410000 */
[----:B------:R-:W-:Y:S01]  /*14740*/  @P1 FFMA.FTZ R25, R3, R69, R7 ;  /* 0x0000004503191223 */ /* 0x000fe20000010007 */
[----:B------:R-:W-:Y:S01]  /*14750*/  @P0 MOV R3, 0x3f317218 ;  /* 0x3f31721800030802 */ /* 0x000fe20000000f00 */
[----:B-1----:R-:W-:-:S02]  /*14760*/  FMUL.FTZ R30, R0, R126 ;  /* 0x0000007e001e7220 */ /* 0x002fc40000410000 */
[C---:B------:R-:W-:Y:S02]  /*14770*/  FMUL.FTZ R31, R0.reuse, R127 ;  /* 0x0000007f001f7220 */ /* 0x040fe40000410000 */
[----:B------:R-:W-:Y:S02]  /*14780*/  @P0 FMUL.FTZ R3, R3, c[0x0][0x2d0] ;  /* 0x0000b40003030a20 */ /* 0x000fe40000410000 */
[----:B------:R-:W-:Y:S01]  /*14790*/  FMUL.FTZ R44, R0, R122 ;  /* 0x0000007a002c7220 */ /* 0x000fe20000410000 */
[----:B--2---:R-:W-:Y:S01]  /*147a0*/  MOV R4, 0x1 ;  /* 0x0000000100047802 */ /* 0x004fe20000000f00 */
[----:B---3--:R-:W-:Y:S02]  /*147b0*/  @P0 FMUL.FTZ R2, R2, 0.69314718246459960938 ;  /* 0x3f31721802020820 */ /* 0x008fe40000410000 */
        /* <DEDUP_REMOVED lines=17> */
.L_x_274:
        /* <DEDUP_REMOVED lines=19> */
.L_x_347:
[----:B-1----:R-:W-:Y:S05]  /*14a00*/  BSYNC B0 ;  /* 0x0000000000007941 */ /* 0x002fea0003800000 */
.L_x_346:
        /* <DEDUP_REMOVED lines=83> */
[----:B------:R-:W-:Y:S01]  /*14f40*/  STS [R13+0x2400], R2 ;  /* 0x002400020d007388 */ /* 0x000fe20000000800 */
[----:B-1----:R-:W-:-:S05]  /*14f50*/  F2FP.PACK_AB R0, R27, R26 ;  /* 0x0000001a1b00723e */ /* 0x002fca00000000ff */
[----:B------:R-:W-:Y:S04]  /*14f60*/  STS [R12+0x2000], R0 ;  /* 0x002000000c007388 */ /* 0x000fe80000000800 */
[----:B------:R1:W-:Y:S04]  /*14f70*/  STS [R10+0x2400], R3 ;  /* 0x002400030a007388 */ /* 0x0003e80000000800 */
[----:B------:R-:W-:Y:S01]  /*14f80*/  BAR.SYNC.DEFER_BLOCKING 0x1, 0x80 ;  /* 0x0042000000007b1d */ /* 0x000fe20000010000 */
[C---:B------:R-:W-:Y:S02]  /*14f90*/  @P2 IADD3 R6, P0, R11.reuse, c[0x0][0x508], RZ ;  /* 0x000142000b062a10 */ /* 0x040fe40007f1e0ff */
[----:B------:R-:W-:Y:S01]  /*14fa0*/  IADD3 R4, P1, R11, c[0x0][0x500], RZ ;  /* 0x000140000b047a10 */ /* 0x000fe20007f3e0ff */
[----:B------:R-:W-:Y:S01]  /*14fb0*/  IMAD.MOV.U32 R11, RZ, RZ, c[0x0][0x388] ;  /* 0x0000e200ff0b7624 */ /* 0x000fe200078e00ff */
[----:B------:R-:W-:-:S02]  /*14fc0*/  @P2 IADD3.X R7, R9, c[0x0][0x50c], RZ, P0, !PT ;  /* 0x0001430009072a10 */ /* 0x000fc400007fe4ff */
[----:B------:R-:W-:Y:S01]  /*14fd0*/  IADD3.X R5, R9, c[0x0][0x504], RZ, P1, !PT ;  /* 0x0001410009057a10 */ /* 0x000fe20000ffe4ff */
[----:B-1----:R-:W-:Y:S02]  /*14fe0*/  IMAD.MOV.U32 R3, RZ, RZ, RZ ;  /* 0x000000ffff037224 */ /* 0x002fe400078e00ff */
[----:B------:R1:W5:Y:S04]  /*14ff0*/  @P2 LDG.E R11, [R6.64] ;  /* 0x00000008060b2981 */ /* 0x000368000c1e1900 */
[----:B------:R1:W5:Y:S01]  /*15000*/  @P3 LDG.E R3, [R4.64] ;  /* 0x0000000804033981 */ /* 0x000362000c1e1900 */
[----:B----4-:R-:W-:-:S04]  /*15010*/  ISETP.NE.AND P0, PT, R8, RZ, PT ;  /* 0x000000ff0800720c */ /* 0x010fc80003f05270 */
[----:B------:R-:W-:Y:S01]  /*15020*/  SEL R0, R8, c[0x0][0x3d4], P0 ;  /* 0x0000f50008007a07 */ /* 0x000fe20000000000 */
[----:B------:R-:W-:Y:S05]  /*15030*/  @P2 BRA `(.L_x_350) ;  /* 0x0000004000002947 */ /* 0x000fea0003800000 */
[----:B------:R-:W-:Y:S05]  /*15040*/  @!P3 BRA `(.L_x_350) ;  /* 0x000000300000b947 */ /* 0x000fea0003800000 */
[----:B-----5:R2:W3:Y:S04]  /*15050*/  LDG.E R11, [R4.64] ;  /* 0x00000008040b7981 */ /* 0x0204e8000c1e1900 */
[----:B-12---:R-:W3:Y:S02]  /*15060*/  LDG.E R4, [R4.64+0x4] ;  /* 0x0000040804047981 */ /* 0x006ee4000c1e1900 */
[----:B---3--:R-:W-:Y:S02]  /*15070*/  IADD3 R11, -R11, R4, RZ ;  /* 0x000000040b0b7210 */ /* 0x008fe40007ffe1ff */
.L_x_350:
[----:B------:R-:W2:Y:S04]  /*15080*/  LDL.LU R2, [R1+0x50] ;  /* 0x0000500001027983 */ /* 0x000ea80000300800 */
[----:B-1----:R-:W3:Y:S04]  /*15090*/  LDL R4, [R1+0xe8] ;  /* 0x0000e80001047983 */ /* 0x002ee80000100800 */
[----:B------:R-:W4:Y:S04]  /*150a0*/  LDL.LU R6, [R1+0x78] ;  /* 0x0000780001067983 */ /* 0x000f280000300800 */
[----:B------:R-:W3:Y:S04]  /*150b0*/  LDL.LU R5, [R1+0x30] ;  /* 0x0000300001057983 */ /* 0x000ee80000300800 */
[----:B------:R-:W3:Y:S04]  /*150c0*/  LDL R47, [R1+0x2c] ;  /* 0x00002c00012f7983 */ /* 0x000ee80000100800 */
[----:B------:R-:W3:Y:S04]  /*150d0*/  LDL R16, [R1+0x80] ;  /* 0x0000800001107983 */ /* 0x000ee80000100800 */
[----:B------:R-:W3:Y:S04]  /*150e0*/  LDL R57, [R1+0xe4] ;  /* 0x0000e40001397983 */ /* 0x000ee80000100800 */
[----:B------:R-:W3:Y:S01]  /*150f0*/  LDL.LU R56, [R1+0x70] ;  /* 0x0000700001387983 */ /* 0x000ee20000300800 */
[----:B------:R-:W-:Y:S01]  /*15100*/  IMAD.MOV.U32 R12, RZ, RZ, 0x368 ;  /* 0x00000368ff0c7424 */ /* 0x000fe200078e00ff */
[----:B------:R-:W-:-:S04]  /*15110*/  ISETP.GT.AND P2, PT, R0, 0x1, PT ;  /* 0x000000010000780c */ /* 0x000fc80003f44270 */
[----:B------:R-:W-:-:S04]  /*15120*/  SEL R12, R12, 0x328, P2 ;  /* 0x000003280c0c7807 */ /* 0x000fc80001000000 */
[----:B------:R-:W1:Y:S08]  /*15130*/  LDC.64 R8, c[0x0][R12+0x170] ;  /* 0x00005c000c087b82 */ /* 0x000e700000000a00 */
[----:B------:R-:W1:Y:S08]  /*15140*/  LDC.64 R14, c[0x0][R12+0x168] ;  /* 0x00005a000c0e7b82 */ /* 0x000e700000000a00 */
[----:B------:R1:W1:Y:S08]  /*15150*/  LDC.64 R20, c[0x0][R12+0x178] ;  /* 0x00005e000c147b82 */ /* 0x0002700000000a00 */
[----:B------:R1:W1:Y:S01]  /*15160*/  LDC.64 R18, c[0x0][R12+0x160] ;  /* 0x000058000c127b82 */ /* 0x0002620000000a00 */
[----:B------:R-:W-:Y:S01]  /*15170*/  IMAD.MOV.U32 R0, RZ, RZ, c[0x0][0x4e8] ;  /* 0x00013a00ff007624 */ /* 0x000fe200078e00ff */
[----:B------:R-:W-:-:S04]  /*15180*/  ISETP.NE.U32.AND P0, PT, RZ, c[0x0][0x500], PT ;  /* 0x00014000ff007a0c */ /* 0x000fc80003f05070 */
[----:B------:R-:W-:Y:S02]  /*15190*/  ISETP.NE.AND P5, PT, R0, 0x1, PT ;  /* 0x000000010000780c */ /* 0x000fe40003fa5270 */
[----:B------:R-:W-:Y:S01]  /*151a0*/  ISETP.NE.AND.EX P0, PT, RZ, c[0x0][0x504], PT, P0 ;  /* 0x00014100ff007a0c */ /* 0x000fe20003f05300 */
[----:B------:R-:W1:Y:S02]  /*151b0*/  S2R R59, SR_TID.X ;  /* 0x00000000003b7919 */ /* 0x000e640000002100 */
[----:B-1----:R-:W-:-:S04]  /*151c0*/  SHF.R.S32.HI R17, RZ, 0x1f, R59 ;  /* 0x0000001fff117819 */ /* 0x002fc8000001143b */
[----:B------:R-:W-:-:S04]  /*151d0*/  LEA.HI R17, R17, R59, RZ, 0x5 ;  /* 0x0000003b11117211 */ /* 0x000fc800078f28ff */
[----:B------:R-:W-:-:S05]  /*151e0*/  LOP3.LUT R17, R17, 0xffffffe0, RZ, 0xc0, !PT ;  /* 0xffffffe011117812 */ /* 0x000fca00078ec0ff */
[----:B------:R-:W-:Y:S01]  /*151f0*/  IMAD.IADD R17, R59, 0x1, -R17 ;  /* 0x000000013b117824 */ /* 0x000fe200078e0a11 */
[----:B--2---:R-:W-:-:S05]  /*15200*/  SEL R2, R2, RZ, !P0 ;  /* 0x000000ff02027207 */ /* 0x004fca0004000000 */
[----:B------:R-:W-:Y:S01]  /*15210*/  IMAD R0, R9, R2, RZ ;  /* 0x0000000209007224 */ /* 0x000fe200078e02ff */
[----:B----4-:R-:W-:Y:S02]  /*15220*/  SEL R6, R6, RZ, !P0 ;  /* 0x000000ff06067207 */ /* 0x010fe40004000000 */
[----:B---3--:R-:W-:Y:S01]  /*15230*/  LOP3.LUT R5, R5, 0xffff, RZ, 0xc0, !PT ;  /* 0x0000ffff05057812 */ /* 0x008fe200078ec0ff */
        /* <DEDUP_REMOVED lines=13> */
[----:B------:R-:W-:Y:S02]  /*15310*/  IMAD R12, R21, R10, RZ ;  /* 0x0000000a150c7224 */ /* 0x000fe400078e02ff */
[----:B------:R-:W-:-:S02]  /*15320*/  IMAD.MOV R7, RZ, RZ, -R0 ;  /* 0x000000ffff077224 */ /* 0x000fc400078e0a00 */
        /* <DEDUP_REMOVED lines=13> */
[----:B------:R-:W-:Y:S02]  /*15400*/  IMAD.MOV.U32 R9, RZ, RZ, c[0x0][0x4ac] ;  /* 0x00012b00ff097624 */ /* 0x000fe400078e00ff */
[----:B------:R-:W-:Y:S01]  /*15410*/  IMAD.IADD R0, R7, 0x1, R0 ;  /* 0x0000000107007824 */ /* 0x000fe200078e0200 */
[----:B------:R-:W-:Y:S02]  /*15420*/  LEA R7, P0, R6, R8, 0x2 ;  /* 0x0000000806077211 */ /* 0x000fe400078010ff */
[----:B------:R-:W-:-:S04]  /*15430*/  SEL R9, R9, c[0x0][0x454], P2 ;  /* 0x0001150009097a07 */ /* 0x000fc80001000000 */
[----:B------:R-:W-:Y:S01]  /*15440*/  LEA.HI.X R6, R6, R9, R0, 0x2, P0 ;  /* 0x0000000906067211 */ /* 0x000fe200000f1400 */
[----:B------:R-:W-:Y:S01]  /*15450*/  SHFL.IDX PT, R14, R7, RZ, 0x1c1f ;  /* 0x001c1fff070e7589 */ /* 0x000fe200000e0000 */
[----:B------:R-:W-:-:S03]  /*15460*/  IMAD R0, R11, c[0x0][0x4e8], RZ ;  /* 0x00013a000b007a24 */ /* 0x000fc600078e02ff */
[----:B------:R-:W1:Y:S04]  /*15470*/  SHFL.IDX PT, R15, R6, RZ, 0x1c1f ;  /* 0x001c1fff060f7589 */ /* 0x000e6800000e0000 */
[----:B------:R-:W-:Y:S04]  /*15480*/  SHFL.IDX PT, R12, R7, 0x1, 0x1c1f ;  /* 0x003c1f00070c7f89 */ /* 0x000fe800000e0000 */
[----:B------:R-:W2:Y:S04]  /*15490*/  SHFL.IDX PT, R13, R6, 0x1, 0x1c1f ;  /* 0x003c1f00060d7f89 */ /* 0x000ea800000e0000 */
[----:B------:R-:W-:Y:S04]  /*154a0*/  SHFL.IDX PT, R11, R6, 0x2, 0x1c1f ;  /* 0x005c1f00060b7f89 */ /* 0x000fe800000e0000 */
[----:B------:R3:W-:Y:S01]  /*154b0*/  SHFL.IDX PT, R9, R6, 0x3, 0x1c1f ;  /* 0x007c1f0006097f89 */ /* 0x0007e200000e0000 */
[----:B------:R-:W-:-:S03]  /*154c0*/  LOP3.LUT P0, RZ, R17, 0x3, RZ, 0xc0, !PT ;  /* 0x0000000311ff7812 */ /* 0x000fc6000780c0ff */
[----:B------:R-:W4:Y:S01]  /*154d0*/  SHFL.IDX PT, R10, R7, 0x2, 0x1c1f ;  /* 0x005c1f00070a7f89 */ /* 0x000f2200000e0000 */
[----:B---3--:R-:W-:-:S05]  /*154e0*/  IMAD R6, R47, 0x80, R57 ;  /* 0x000000802f067824 */ /* 0x008fca00078e0239 */
[C---:B------:R-:W-:Y:S02]  /*154f0*/  IADD3 R18, R6.reuse, 0x8, RZ ;  /* 0x0000000806127810 */ /* 0x040fe40007ffe0ff */
[CC--:B------:R-:W-:Y:S02]  /*15500*/  ISETP.GE.OR P4, PT, R6.reuse, R0.reuse, P0 ;  /* 0x000000000600720c */ /* 0x0c0fe40000786670 */
[----:B------:R-:W-:Y:S02]  /*15510*/  IADD3 R17, R6, 0x40, RZ ;  /* 0x0000004006117810 */ /* 0x000fe40007ffe0ff */
[-C--:B------:R-:W-:Y:S02]  /*15520*/  ISETP.GE.OR P3, PT, R18, R0.reuse, P0 ;  /* 0x000000001200720c */ /* 0x080fe40000766670 */
[CC--:B------:R-:W-:Y:S01]  /*15530*/  ISETP.GE.OR P1, PT, R17.reuse, R0.reuse, P0 ;  /* 0x000000001100720c */ /* 0x0c0fe20000726670 */
[----:B------:R3:W3:Y:S06]  /*15540*/  SHFL.IDX PT, R8, R7, 0x3, 0x1c1f ;  /* 0x007c1f0007087f89 */ /* 0x0006ec00000e0000 */
[----:B-1----:R1:W-:Y:S04]  /*15550*/  @!P4 ST.E [R14.64], R23 ;  /* 0x000000170e00c985 */ /* 0x0023e8000c101908 */
[----:B--2---:R1:W-:Y:S01]  /*15560*/  @!P3 ST.E [R12.64], R24 ;  /* 0x000000180c00b985 */ /* 0x0043e2000c101908 */
[----:B------:R-:W-:-:S03]  /*15570*/  ISETP.GE.AND P3, PT, R17, R0, PT ;  /* 0x000000001100720c */ /* 0x000fc60003f66270 */
[----:B----4-:R1:W-:Y:S01]  /*15580*/  @!P1 ST.E [R10.64], R25 ;  /* 0x000000190a009985 */ /* 0x0103e2000c101908 */
[----:B------:R-:W-:Y:S02]  /*15590*/  LOP3.LUT R56, R56, 0xfffffffd, RZ, 0xc0, !PT ;  /* 0xfffffffd38387812 */ /* 0x000fe400078ec0ff */
[----:B---3--:R-:W-:-:S04]  /*155a0*/  IADD3 R7, R6, 0x48, RZ ;  /* 0x0000004806077810 */ /* 0x008fc80007ffe0ff */
[----:B------:R-:W-:Y:S02]  /*155b0*/  ISETP.GE.AND P1, PT, R7, R0, PT ;  /* 0x000000000700720c */ /* 0x000fe40003f26270 */
[----:B------:R-:W-:-:S04]  /*155c0*/  LOP3.LUT R56, R56, 0xfffffffe, RZ, 0xc0, !PT ;  /* 0xfffffffe38387812 */ /* 0x000fc800078ec0ff */
[----:B------:R-:W-:-:S07]  /*155d0*/  @P3 LOP3.LUT R56, R56, 0x1, RZ, 0xfc, !PT ;  /* 0x0000000138383812 */ /* 0x000fce00078efcff */
[----:B------:R-:W-:-:S05]  /*155e0*/  @P1 LOP3.LUT R56, R56, 0x2, RZ, 0xfc, !PT ;  /* 0x0000000238381812 */ /* 0x000fca00078efcff */
[----:B------:R1:W-:Y:S01]  /*155f0*/  STL [R1+0x70], R56 ;  /* 0x0000703801007387 */ /* 0x0003e20000100800 */
[-C--:B------:R-:W-:Y:S02]  /*15600*/  ISETP.GE.OR P0, PT, R7, R0.reuse, P0 ;  /* 0x000000000700720c */ /* 0x080fe40000706670 */
[----:B------:R-:W-:-:S11]  /*15610*/  ISETP.GE.AND P6, PT, R18, R0, PT ;  /* 0x000000001200720c */ /* 0x000fd60003fc6270 */
[----:B------:R1:W-:Y:S01]  /*15620*/  @!P0 ST.E [R8.64], R22 ;  /* 0x0000001608008985 */ /* 0x0003e2000c101908 */
[----:B------:R-:W-:Y:S01]  /*15630*/  ISETP.GE.AND P0, PT, R6, R0, PT ;  /* 0x000000000600720c */ /* 0x000fe20003f06270 */
[----:B------:R-:W-:Y:S05]  /*15640*/  @P2 BRA `(.L_x_351) ;  /* 0x0000071000002947 */ /* 0x000fea0003800000 */
[----:B------:R-:W-:Y:S01]  /*15650*/  IMAD R16, R16, c[0x0][0x3a0], RZ ;  /* 0x0000e80010107a24 */ /* 0x000fe200078e02ff */
[----:B------:R-:W-:Y:S01]  /*15660*/  SHF.R.S32.HI R4, RZ, 0x1f, R2 ;  /* 0x0000001fff047819 */ /* 0x000fe20000011402 */
[----:B------:R-:W-:Y:S01]  /*15670*/  IMAD.WIDE.U32 R6, R3, c[0x0][0x3a0], RZ ;  /* 0x0000e80003067a25 */ /* 0x000fe200078e00ff */
[----:B-1----:R-:W-:Y:S01]  /*15680*/  LEA R8, R47, R251, 0x7 ;  /* 0x000000fb2f087211 */ /* 0x002fe200078e38ff */
[----:B------:R1:W2:Y:S01]  /*15690*/  LDS.128 R12, [R209+0x80] ;  /* 0x00008000d10c7984 */ /* 0x0002a20000000c00 */
[----:B------:R-:W-:Y:S01]  /*156a0*/  ISETP.GE.AND P2, PT, R244, c[0x0][0x3c8], PT ;  /* 0x0000f200f4007a0c */ /* 0x000fe20003f46270 */
[----:B------:R-:W-:Y:S02]  /*156b0*/  IMAD R3, R3, c[0x0][0x3a4], R16 ;  /* 0x0000e90003037a24 */ /* 0x000fe400078e0210 */
[----:B------:R-:W-:Y:S01]  /*156c0*/  IMAD R4, R4, c[0x0][0x3f0], RZ ;  /* 0x0000fc0004047a24 */ /* 0x000fe200078e02ff */
[----:B------:R1:W3:Y:S01]  /*156d0*/  LDS.128 R16, [R209+0x880] ;  /* 0x00088000d1107984 */ /* 0x0002e20000000c00 */
[----:B------:R-:W-:Y:S01]  /*156e0*/  @P5 IMAD.HI.U32 R9, R8, c[0x0][0x4ec], RZ ;  /* 0x00013b0008095a27 */ /* 0x000fe200078e00ff */
[----:B------:R-:W-:-:S02]  /*156f0*/  IADD3 R7, R7, R3, RZ ;  /* 0x0000000307077210 */ /* 0x000fc40007ffe0ff */
[----:B------:R1:W4:Y:S01]  /*15700*/  LDS.128 R20, [R209+0x1080] ;  /* 0x00108000d1147984 */ /* 0x0003220000000c00 */
[----:B------:R-:W-:Y:S02]  /*15710*/  MOV R3, R8 ;  /* 0x0000000800037202 */ /* 0x000fe40000000f00 */
[C---:B------:R-:W-:Y:S01]  /*15720*/  IMAD.WIDE.U32 R6, R5.reuse, c[0x0][0x3e8], R6 ;  /* 0x0000fa0005067a25 */ /* 0x040fe200078e0006 */
[----:B------:R1:W1:Y:S01]  /*15730*/  LDS.128 R24, [R209+0x1880] ;  /* 0x00188000d1187984 */ /* 0x0002620000000c00 */
[----:B------:R-:W-:Y:S02]  /*15740*/  @P5 SHF.R.U32.HI R3, RZ, c[0x0][0x4f0], R9 ;  /* 0x00013c00ff035a19 */ /* 0x000fe40000011609 */
[----:B------:R-:W-:Y:S01]  /*15750*/  IMAD R5, R5, c[0x0][0x3ec], R7 ;  /* 0x0000fb0005057a24 */ /* 0x000fe200078e0207 */
[----:B------:R1:W1:Y:S01]  /*15760*/  LDS.128 R28, [R209+0x2080] ;  /* 0x00208000d11c7984 */ /* 0x0002620000000c00 */
[----:B------:R-:W-:Y:S01]  /*15770*/  IMAD R7, R2, c[0x0][0x3f4], R4 ;  /* 0x0000fd0002077a24 */ /* 0x000fe200078e0204 */
[----:B------:R-:W-:-:S02]  /*15780*/  MOV R4, R6 ;  /* 0x0000000600047202 */ /* 0x000fc40000000f00 */
[----:B------:R1:W1:Y:S01]  /*15790*/  LDS.128 R32, [R209+0x2880] ;  /* 0x00288000d1207984 */ /* 0x0002620000000c00 */
[----:B------:R-:W-:Y:S02]  /*157a0*/  SHF.R.S32.HI R6, RZ, 0x1f, R3 ;  /* 0x0000001fff067819 */ /* 0x000fe40000011403 */
[----:B------:R-:W-:Y:S01]  /*157b0*/  IMAD.WIDE.U32 R4, R2, c[0x0][0x3f0], R4 ;  /* 0x0000fc0002047a25 */ /* 0x000fe200078e0004 */
[----:B------:R1:W1:Y:S01]  /*157c0*/  LDS.128 R36, [R209+0x3080] ;  /* 0x00308000d1247984 */ /* 0x0002620000000c00 */
[----:B------:R-:W-:-:S03]  /*157d0*/  IADD3 R2, -R3, RZ, RZ ;  /* 0x000000ff03027210 */ /* 0x000fc60007ffe1ff */
[----:B------:R1:W1:Y:S01]  /*157e0*/  LDS.128 R40, [R209+0x3880] ;  /* 0x00388000d1287984 */ /* 0x0002620000000c00 */
[----:B------:R-:W-:Y:S01]  /*157f0*/  IADD3 R5, R5, R7, RZ ;  /* 0x0000000705057210 */ /* 0x000fe20007ffe0ff */
[----:B------:R-:W-:Y:S02]  /*15800*/  IMAD R7, R6, c[0x0][0x3e0], RZ ;  /* 0x0000f80006077a24 */ /* 0x000fe400078e02ff */
[----:B------:R-:W5:Y:S01]  /*15810*/  S2R R11, SR_TID.X ;  /* 0x00000000000b7919 */ /* 0x000f620000002100 */
        /* <DEDUP_REMOVED lines=8> */
[----:B------:R-:W-:Y:S02]  /*158a0*/  LEA R6, P0, R2, c[0x0][0x380], 0x1 ;  /* 0x0000e00002067a11 */ /* 0x000fe400078008ff */
[----:B-----5:R-:W-:Y:S02]  /*158b0*/  SHF.R.S32.HI R10, RZ, 0x1f, R11 ;  /* 0x0000001fff0a7819 */ /* 0x020fe4000001140b */
[----:B------:R-:W-:Y:S02]  /*158c0*/  IADD3 R3, R3, R4, RZ ;  /* 0x0000000403037210 */ /* 0x000fe40007ffe0ff */
[----:B------:R-:W-:Y:S02]  /*158d0*/  LEA.HI R10, R10, R11, RZ, 0x3 ;  /* 0x0000000b0a0a7211 */ /* 0x000fe400078f18ff */
[----:B------:R-:W-:Y:S02]  /*158e0*/  LEA.HI.X R5, R2, c[0x0][0x384], R3, 0x1, P0 ;  /* 0x0000e10002057a11 */ /* 0x000fe400000f0c03 */
[----:B------:R-:W-:-:S04]  /*158f0*/  SHF.R.S32.HI R10, RZ, 0x3, R10 ;  /* 0x00000003ff0a7819 */ /* 0x000fc8000001140a */
[----:B------:R-:W-:Y:S01]  /*15900*/  LEA R4, R47, R10, 0x7 ;  /* 0x0000000a2f047211 */ /* 0x000fe200078e38ff */
[----:B------:R-:W-:Y:S05]  /*15910*/  BRA.DIV ~URZ, `(.L_x_352) ;  /* 0x00004a227f007947 */ /* 0x000fea000b800000 */
[----:B-1234-:R1:W2:Y:S02]  /*15920*/  SHFL.IDX PT, R7, R5, RZ, 0x181f ;  /* 0x00181fff05077589 */ /* 0x01e2a400000e0000 */
.L_x_436:
[----:B------:R-:W-:Y:S05]  /*15930*/  BRA.DIV ~URZ, `(.L_x_353) ;  /* 0x00004a727f007947 */ /* 0x000fea000b800000 */
[----:B------:R3:W4:Y:S02]  /*15940*/  SHFL.IDX PT, R2, R6, RZ, 0x181f ;  /* 0x00181fff06027589 */ /* 0x00072400000e0000 */
.L_x_437:
[----:B------:R-:W-:-:S13]  /*15950*/  ISETP.GE.OR P0, PT, R4, R0, P2 ;  /* 0x000000000400720c */ /* 0x000fda0001706670 */
[----:B----4-:R-:W-:-:S04]  /*15960*/  @!P0 LEA R2, P1, R244, R2, 0x1 ;  /* 0x00000002f4028211 */ /* 0x010fc800078208ff */
[----:B--2---:R-:W-:-:S05]  /*15970*/  @!P0 LEA.HI.X R3, R244, R7, R245, 0x1, P1 ;  /* 0x00000007f4038211 */ /* 0x004fca00008f0cf5 */
[----:B------:R2:W-:Y:S01]  /*15980*/  @!P0 ST.E.128 [R2.64], R12 ;  /* 0x0000000c02008985 */ /* 0x0005e2000c101d08 */
[----:B------:R-:W-:Y:S05]  /*15990*/  BRA.DIV ~URZ, `(.L_x_354) ;  /* 0x00004a827f007947 */ /* 0x000fea000b800000 */
[----:B------:R4:W1:Y:S04]  /*159a0*/  SHFL.IDX PT, R7, R5, 0x1, 0x181f ;  /* 0x00381f0005077f89 */ /* 0x00086800000e0000 */
[----:B--2---:R4:W2:Y:S02]  /*159b0*/  SHFL.IDX PT, R2, R6, 0x1, 0x181f ;  /* 0x00381f0006027f89 */ /* 0x0048a400000e0000 */
.L_x_438:
[----:B------:R-:W-:-:S04]  /*159c0*/  IADD3 R3, R4, 0x10, RZ ;  /* 0x0000001004037810 */ /* 0x000fc80007ffe0ff */
[----:B------:R-:W-:-:S13]  /*159d0*/  ISETP.GE.OR P0, PT, R3, R0, P2 ;  /* 0x000000000300720c */ /* 0x000fda0001706670 */
[----:B--2---:R-:W-:-:S04]  /*159e0*/  @!P0 LEA R2, P1, R244, R2, 0x1 ;  /* 0x00000002f4028211 */ /* 0x004fc800078208ff */
[----:B-1----:R-:W-:-:S05]  /*159f0*/  @!P0 LEA.HI.X R3, R244, R7, R245, 0x1, P1 ;  /* 0x00000007f4038211 */ /* 0x002fca00008f0cf5 */
[----:B------:R1:W-:Y:S01]  /*15a00*/  @!P0 ST.E.128 [R2.64], R16 ;  /* 0x0000001002008985 */ /* 0x0003e2000c101d08 */
[----:B------:R-:W-:Y:S05]  /*15a10*/  BRA.DIV ~URZ, `(.L_x_355) ;  /* 0x00004ad27f007947 */ /* 0x000fea000b800000 */
[----:B------:R2:W1:Y:S02]  /*15a20*/  SHFL.IDX PT, R7, R5, 0x2, 0x181f ;  /* 0x00581f0005077f89 */ /* 0x00046400000e0000 */
.L_x_439:
[----:B------:R-:W-:Y:S05]  /*15a30*/  BRA.DIV ~URZ, `(.L_x_356) ;  /* 0x00004b227f007947 */ /* 0x000fea000b800000 */
[----:B-1----:R1:W2:Y:S02]  /*15a40*/  SHFL.IDX PT, R2, R6, 0x2, 0x181f ;  /* 0x00581f0006027f89 */ /* 0x0022a400000e0000 */
.L_x_440:
[----:B------:R-:W-:-:S04]  /*15a50*/  IADD3 R3, R4, 0x20, RZ ;  /* 0x0000002004037810 */ /* 0x000fc80007ffe0ff */
[----:B------:R-:W-:-:S13]  /*15a60*/  ISETP.GE.OR P0, PT, R3, R0, P2 ;  /* 0x000000000300720c */ /* 0x000fda0001706670 */
[----:B--2---:R-:W-:-:S04]  /*15a70*/  @!P0 LEA R2, P1, R244, R2, 0x1 ;  /* 0x00000002f4028211 */ /* 0x004fc800078208ff */
[----:B------:R-:W-:-:S05]  /*15a80*/  @!P0 LEA.HI.X R3, R244, R7, R245, 0x1, P1 ;  /* 0x00000007f4038211 */ /* 0x000fca00008f0cf5 */
[----:B------:R2:W-:Y:S01]  /*15a90*/  @!P0 ST.E.128 [R2.64], R20 ;  /* 0x0000001402008985 */ /* 0x0005e2000c101d08 */
[----:B------:R-:W-:Y:S05]  /*15aa0*/  BRA.DIV ~URZ, `(.L_x_357) ;  /* 0x00004b227f007947 */ /* 0x000fea000b800000 */
[----:B------:R1:W2:Y:S04]  /*15ab0*/  SHFL.IDX PT, R7, R5, 0x3, 0x181f ;  /* 0x00781f0005077f89 */ /* 0x0002a800000e0000 */
[----:B--2---:R1:W2:Y:S02]  /*15ac0*/  SHFL.IDX PT, R2, R6, 0x3, 0x181f ;  /* 0x00781f0006027f89 */ /* 0x0042a400000e0000 */
.L_x_441:
[----:B------:R-:W-:-:S04]  /*15ad0*/  IADD3 R3, R4, 0x30, RZ ;  /* 0x0000003004037810 */ /* 0x000fc80007ffe0ff */
[----:B------:R-:W-:-:S13]  /*15ae0*/  ISETP.GE.OR P0, PT, R3, R0, P2 ;  /* 0x000000000300720c */ /* 0x000fda0001706670 */
[----:B--2---:R-:W-:-:S04]  /*15af0*/  @!P0 LEA R2, P1, R244, R2, 0x1 ;  /* 0x00000002f4028211 */ /* 0x004fc800078208ff */
[----:B------:R-:W-:-:S05]  /*15b00*/  @!P0 LEA.HI.X R3, R244, R7, R245, 0x1, P1 ;  /* 0x00000007f4038211 */ /* 0x000fca00008f0cf5 */
[----:B------:R2:W-:Y:S01]  /*15b10*/  @!P0 ST.E.128 [R2.64], R24 ;  /* 0x0000001802008985 */ /* 0x0005e2000c101d08 */
[----:B------:R-:W-:Y:S05]  /*15b20*/  BRA.DIV ~URZ, `(.L_x_358) ;  /* 0x00004b727f007947 */ /* 0x000fea000b800000 */
[----:B------:R1:W2:Y:S02]  /*15b30*/  SHFL.IDX PT, R7, R5, 0x4, 0x181f ;  /* 0x00981f0005077f89 */ /* 0x0002a400000e0000 */
.L_x_442:
[----:B------:R-:W-:Y:S05]  /*15b40*/  BRA.DIV ~URZ, `(.L_x_359) ;  /* 0x00004bc27f007947 */ /* 0x000fea000b800000 */
[----:B--2---:R2:W1:Y:S02]  /*15b50*/  SHFL.IDX PT, R2, R6, 0x4, 0x181f ;  /* 0x00981f0006027f89 */ /* 0x00446400000e0000 */
.L_x_443:
[----:B------:R-:W-:-:S04]  /*15b60*/  IADD3 R3, R4, 0x40, RZ ;  /* 0x0000004004037810 */ /* 0x000fc80007ffe0ff */
[----:B------:R-:W-:-:S13]  /*15b70*/  ISETP.GE.OR P0, PT, R3, R0, P2 ;  /* 0x000000000300720c */ /* 0x000fda0001706670 */
[----:B-1----:R-:W-:-:S04]  /*15b80*/  @!P0 LEA R2, P1, R244, R2, 0x1 ;  /* 0x00000002f4028211 */ /* 0x002fc800078208ff */
[----:B------:R-:W-:-:S05]  /*15b90*/  @!P0 LEA.HI.X R3, R244, R7, R245, 0x1, P1 ;  /* 0x00000007f4038211 */ /* 0x000fca00008f0cf5 */
[----:B------:R1:W-:Y:S01]  /*15ba0*/  @!P0 ST.E.128 [R2.64], R28 ;  /* 0x0000001c02008985 */ /* 0x0003e2000c101d08 */
[----:B------:R-:W-:Y:S05]  /*15bb0*/  BRA.DIV ~URZ, `(.L_x_360) ;  /* 0x00004bc27f007947 */ /* 0x000fea000b800000 */
[----:B------:R1:W2:Y:S04]  /*15bc0*/  SHFL.IDX PT, R7, R5, 0x5, 0x181f ;  /* 0x00b81f0005077f89 */ /* 0x0002a800000e0000 */
[----:B-1----:R1:W3:Y:S02]  /*15bd0*/  SHFL.IDX PT, R2, R6, 0x5, 0x181f ;  /* 0x00b81f0006027f89 */ /* 0x0022e400000e0000 */
.L_x_444:
[----:B------:R-:W-:-:S04]  /*15be0*/  IADD3 R3, R4, 0x50, RZ ;  /* 0x0000005004037810 */ /* 0x000fc80007ffe0ff */
[----:B------:R-:W-:-:S13]  /*15bf0*/  ISETP.GE.OR P0, PT, R3, R0, P2 ;  /* 0x000000000300720c */ /* 0x000fda0001706670 */
[----:B---3--:R-:W-:-:S04]  /*15c00*/  @!P0 LEA R2, P1, R244, R2, 0x1 ;  /* 0x00000002f4028211 */ /* 0x008fc800078208ff */
[----:B--2---:R-:W-:-:S05]  /*15c10*/  @!P0 LEA.HI.X R3, R244, R7, R245, 0x1, P1 ;  /* 0x00000007f4038211 */ /* 0x004fca00008f0cf5 */
[----:B------:R2:W-:Y:S01]  /*15c20*/  @!P0 ST.E.128 [R2.64], R32 ;  /* 0x0000002002008985 */ /* 0x0005e2000c101d08 */
[----:B------:R-:W-:Y:S05]  /*15c30*/  BRA.DIV ~URZ, `(.L_x_361) ;  /* 0x00004c127f007947 */ /* 0x000fea000b800000 */
[----:B------:R3:W1:Y:S02]  /*15c40*/  SHFL.IDX PT, R7, R5, 0x6, 0x181f ;  /* 0x00d81f0005077f89 */ /* 0x00066400000e0000 */
.L_x_445:
[----:B------:R-:W-:Y:S05]  /*15c50*/  BRA.DIV ~URZ, `(.L_x_362) ;  /* 0x00004c627f007947 */ /* 0x000fea000b800000 */
[----:B--2---:R2:W3:Y:S02]  /*15c60*/  SHFL.IDX PT, R2, R6, 0x6, 0x181f ;  /* 0x00d81f0006027f89 */ /* 0x0044e400000e0000 */
.L_x_446:
[----:B------:R-:W-:-:S04]  /*15c70*/  IADD3 R3, R4, 0x60, RZ ;  /* 0x0000006004037810 */ /* 0x000fc80007ffe0ff */
[----:B------:R-:W-:-:S13]  /*15c80*/  ISETP.GE.OR P0, PT, R3, R0, P2 ;  /* 0x000000000300720c */ /* 0x000fda0001706670 */
[----:B---3--:R-:W-:-:S04]  /*15c90*/  @!P0 LEA R2, P1, R244, R2, 0x1 ;  /* 0x00000002f4028211 */ /* 0x008fc800078208ff */
[----:B-1----:R-:W-:-:S05]  /*15ca0*/  @!P0 LEA.HI.X R3, R244, R7, R245, 0x1, P1 ;  /* 0x00000007f4038211 */ /* 0x002fca00008f0cf5 */
[----:B------:R1:W-:Y:S01]  /*15cb0*/  @!P0 ST.E.128 [R2.64], R36 ;  /* 0x0000002402008985 */ /* 0x0003e2000c101d08 */
[----:B------:R-:W-:Y:S05]  /*15cc0*/  BRA.DIV ~URZ, `(.L_x_363) ;  /* 0x00004c627f007947 */ /* 0x000fea000b800000 */
[----:B----4-:R-:W3:Y:S04]  /*15cd0*/  SHFL.IDX PT, R5, R5, 0x7, 0x181f ;  /* 0x00f81f0005057f89 */ /* 0x010ee800000e0000 */
[----:B-1----:R1:W4:Y:S02]  /*15ce0*/  SHFL.IDX PT, R3, R6, 0x7, 0x181f ;  /* 0x00f81f0006037f89 */ /* 0x00232400000e0000 */
.L_x_447:
[----:B------:R-:W-:-:S04]  /*15cf0*/  IADD3 R2, R4, 0x70, RZ ;  /* 0x0000007004027810 */ /* 0x000fc80007ffe0ff */
[----:B------:R-:W-:-:S13]  /*15d00*/  ISETP.GE.OR P0, PT, R2, R0, P2 ;  /* 0x000000000200720c */ /* 0x000fda0001706670 */
[----:B------:R-:W-:Y:S05]  /*15d10*/  @P0 BRA `(.L_x_364) ;  /* 0x00001c1000000947 */ /* 0x000fea0003800000 */
[----:B----4-:R-:W-:-:S04]  /*15d20*/  LEA R2, P0, R244, R3, 0x1 ;  /* 0x00000003f4027211 */ /* 0x010fc800078008ff */
[----:B---3--:R-:W-:-:S05]  /*15d30*/  LEA.HI.X R3, R244, R5, R245, 0x1, P0 ;  /* 0x00000005f4037211 */ /* 0x008fca00000f0cf5 */
[----:B------:R3:W-:Y:S01]  /*15d40*/  ST.E.128 [R2.64], R40 ;  /* 0x0000002802007985 */ /* 0x0007e2000c101d08 */
[----:B------:R-:W-:Y:S05]  /*15d50*/  BRA `(.L_x_364) ;  /* 0x00001bd000007947 */ /* 0x000fea0003800000 */
.L_x_351:
[----:B-1----:R-:W2:Y:S01]  /*15d60*/  LDL.LU R9, [R1+0x80] ;  /* 0x0000800001097983 */ /* 0x002ea20000300800 */
[----:B------:R-:W-:Y:S01]  /*15d70*/  IMAD R16, R16, c[0x0][0x408], RZ ;  /* 0x0001020010107a24 */ /* 0x000fe200078e02ff */
[----:B------:R-:W-:Y:S01]  /*15d80*/  SHF.R.S32.HI R0, RZ, 0x1f, R2 ;  /* 0x0000001fff007819 */ /* 0x000fe20000011402 */
[----:B------:R-:W-:-:S04]  /*15d90*/  IMAD.WIDE.U32 R6, R3, c[0x0][0x408], RZ ;  /* 0x0001020003067a25 */ /* 0x000fc800078e00ff */
[----:B------:R-:W-:Y:S02]  /*15da0*/  IMAD R3, R3, c[0x0][0x40c], R16 ;  /* 0x0001030003037a24 */ /* 0x000fe400078e0210 */
[----:B------:R-:W-:Y:S02]  /*15db0*/  IMAD R0, R0, c[0x0][0x440], RZ ;  /* 0x0001100000007a24 */ /* 0x000fe400078e02ff */
[----:B------:R-:W-:Y:S01]  /*15dc0*/  @P5 IMAD.HI.U32 R8, R4, c[0x0][0x4ec], RZ ;  /* 0x00013b0004085a27 */ /* 0x000fe200078e00ff */
[----:B------:R-:W-:-:S05]  /*15dd0*/  IADD3 R7, R7, R3, RZ ;  /* 0x0000000307077210 */ /* 0x000fca0007ffe0ff */
        /* <DEDUP_REMOVED lines=25> */
.L_x_448:
[----:B------:R-:W-:Y:S05]  /*15f70*/  BRA.DIV ~URZ, `(.L_x_366) ;  /* 0x00004af27f007947 */ /* 0x000fea000b800000 */
[----:B------:R3:W4:Y:S02]  /*15f80*/  SHFL.IDX PT, R0, R12, RZ, 0x1c1f ;  /* 0x001c1fff0c007589 */ /* 0x00072400000e0000 */
.L_x_449:
        /* <DEDUP_REMOVED lines=21> */
[----:B------:R-:W-:Y:S01]  /*160e0*/  @!P0 IMAD.MOV.U32 R3, RZ, RZ, R4 ;  /* 0x000000ffff038224 */ /* 0x000fe200078e0004 */
[----:B--2---:R-:W-:-:S03]  /*160f0*/  ISETP.GE.AND P5, PT, R19, c[0x0][0x3c8], PT ;  /* 0x0000f20013007a0c */ /* 0x004fc60003fa6270 */
[----:B------:R-:W-:Y:S01]  /*16100*/  @!P0 IMAD.WIDE R6, R6, 0x4, R2 ;  /* 0x0000000406068825 */ /* 0x000fe200078e0202 */
[C---:B------:R-:W-:Y:S02]  /*16110*/  @!P1 LEA R2, P3, R8.reuse, R0, 0x2 ;  /* 0x0000000008029211 */ /* 0x040fe400078610ff */
[----:B------:R-:W-:Y:S02]  /*16120*/  ISETP.GE.AND P4, PT, R17, c[0x0][0x3c8], PT ;  /* 0x0000f20011007a0c */ /* 0x000fe40003f86270 */
[----:B------:R2:W-:Y:S01]  /*16130*/  @!P0 ST.E.64 [R6.64], R74 ;  /* 0x0000004a06008985 */ /* 0x0005e2000c101b08 */
[----:B------:R-:W-:Y:S02]  /*16140*/  @!P1 LEA.HI.X R3, R8, R4, R9, 0x2, P3 ;  /* 0x0000000408039211 */ /* 0x000fe400018f1409 */
[----:B------:R-:W-:Y:S02]  /*16150*/  @!P2 LEA R8, P0, R21, R0, 0x2 ;  /* 0x000000001508a211 */ /* 0x000fe400078010ff */
[----:B------:R-:W-:-:S02]  /*16160*/  ISETP.GE.AND P3, PT, R15, c[0x0][0x3c8], PT ;  /* 0x0000f2000f007a0c */ /* 0x000fc40003f66270 */
[----:B------:R-:W-:Y:S01]  /*16170*/  @!P2 LEA.HI.X R9, R21, R4, R22, 0x2, P0 ;  /* 0x000000041509a211 */ /* 0x000fe200000f1416 */
[----:B------:R3:W-:Y:S04]  /*16180*/  @!P1 ST.E.64 [R2.64], R76 ;  /* 0x0000004c02009985 */ /* 0x0007e8000c101b08 */
[----:B------:R4:W-:Y:S01]  /*16190*/  @!P2 ST.E.64 [R8.64], R78 ;  /* 0x0000004e0800a985 */ /* 0x0009e2000c101b08 */
[----:B------:R-:W-:Y:S02]  /*161a0*/  ISETP.GE.AND P2, PT, R13, c[0x0][0x3c8], PT ;  /* 0x0000f2000d007a0c */ /* 0x000fe40003f46270 */
[----:B------:R-:W-:Y:S02]  /*161b0*/  ISETP.GE.AND P1, PT, R10, c[0x0][0x3c8], PT ;  /* 0x0000f2000a007a0c */ /* 0x000fe40003f26270 */
[----:B--2---:R-:W-:-:S04]  /*161c0*/  @!P5 LEA R6, P0, R19, R0, 0x2 ;  /* 0x000000001306d211 */ /* 0x004fc800078010ff */
[----:B------:R-:W-:Y:S02]  /*161d0*/  @!P5 LEA.HI.X R7, R19, R4, R20, 0x2, P0 ;  /* 0x000000041307d211 */ /* 0x000fe400000f1414 */
[----:B---3--:R-:W-:-:S04]  /*161e0*/  @!P4 LEA R2, P0, R17, R0, 0x2 ;  /* 0x000000001102c211 */ /* 0x008fc800078010ff */
[----:B------:R-:W-:Y:S02]  /*161f0*/  @!P4 LEA.HI.X R3, R17, R4, R18, 0x2, P0 ;  /* 0x000000041103c211 */ /* 0x000fe400000f1412 */
[C---:B----4-:R-:W-:Y:S01]  /*16200*/  @!P3 LEA R8, P0, R15.reuse, R0, 0x2 ;  /* 0x000000000f08b211 */ /* 0x050fe200078010ff */
[----:B------:R2:W-:Y:S03]  /*16210*/  @!P5 ST.E.64 [R6.64], R80 ;  /* 0x000000500600d985 */ /* 0x0005e6000c101b08 */
[----:B------:R-:W-:Y:S01]  /*16220*/  @!P3 LEA.HI.X R9, R15, R4, R16, 0x2, P0 ;  /* 0x000000040f09b211 */ /* 0x000fe200000f1410 */
[----:B------:R3:W-:Y:S04]  /*16230*/  @!P4 ST.E.64 [R2.64], R66 ;  /* 0x000000420200c985 */ /* 0x0007e8000c101b08 */
[----:B------:R4:W-:Y:S01]  /*16240*/  @!P3 ST.E.64 [R8.64], R90 ;  /* 0x0000005a0800b985 */ /* 0x0009e2000c101b08 */
[----:B--2---:R-:W-:-:S04]  /*16250*/  @!P2 LEA R6, P0, R13, R0, 0x2 ;  /* 0x000000000d06a211 */ /* 0x004fc800078010ff */
[----:B------:R-:W-:Y:S02]  /*16260*/  @!P2 LEA.HI.X R7, R13, R4, R14, 0x2, P0 ;  /* 0x000000040d07a211 */ /* 0x000fe400000f140e */
[----:B---3--:R-:W-:-:S04]  /*16270*/  @!P1 LEA R2, P0, R10, R0, 0x2 ;  /* 0x000000000a029211 */ /* 0x008fc800078010ff */
[----:B------:R-:W-:Y:S01]  /*16280*/  @!P1 LEA.HI.X R3, R10, R4, R11, 0x2, P0 ;  /* 0x000000040a039211 */ /* 0x000fe200000f140b */
[----:B------:R4:W-:Y:S04]  /*16290*/  @!P2 ST.E.64 [R6.64], R82 ;  /* 0x000000520600a985 */ /* 0x0009e8000c101b08 */
[----:B------:R4:W-:Y:S04]  /*162a0*/  @!P1 ST.E.64 [R2.64], R64 ;  /* 0x0000004002009985 */ /* 0x0009e8000c101b08 */
.L_x_368:
[----:B------:R-:W-:Y:S05]  /*162b0*/  BSYNC B0 ;  /* 0x0000000000007941 */ /* 0x000fea0003800000 */
.L_x_367:
[----:B------:R-:W-:Y:S05]  /*162c0*/  BRA.DIV ~URZ, `(.L_x_369) ;  /* 0x000048127f007947 */ /* 0x000fea000b800000 */
[----:B--2---:R2:W1:Y:S04]  /*162d0*/  SHFL.IDX PT, R4, R5, 0x1, 0x1c1f ;  /* 0x003c1f0005047f89 */ /* 0x00446800000e0000 */
[----:B----4-:R2:W4:Y:S02]  /*162e0*/  SHFL.IDX PT, R0, R12, 0x1, 0x1c1f ;  /* 0x003c1f000c007f89 */ /* 0x01052400000e0000 */
.L_x_450:
        /* <DEDUP_REMOVED lines=22> */
[----:B----4-:R-:W-:-:S03]  /*16450*/  ISETP.GE.AND P4, PT, R10, c[0x0][0x3c8], PT ;  /* 0x0000f2000a007a0c */ /* 0x010fc60003f86270 */
[----:B------:R-:W-:Y:S01]  /*16460*/  @!P1 IMAD.WIDE R6, R23, 0x4, R6 ;  /* 0x0000000417069825 */ /* 0x000fe200078e0206 */
[C---:B------:R-:W-:Y:S02]  /*16470*/  @!P0 LEA R2, P3, R21.reuse, R0, 0x2 ;  /* 0x0000000015028211 */ /* 0x040fe400078610ff */
[----:B------:R-:W-:Y:S02]  /*16480*/  ISETP.GE.AND P5, PT, R8, c[0x0][0x3c8], PT ;  /* 0x0000f20008007a0c */ /* 0x000fe40003fa6270 */
[----:B------:R1:W-:Y:S01]  /*16490*/  @!P1 ST.E.64 [R6.64], R130 ;  /* 0x0000008206009985 */ /* 0x0003e2000c101b08 */
[----:B------:R-:W-:Y:S02]  /*164a0*/  @!P0 LEA.HI.X R3, R21, R4, R22, 0x2, P3 ;  /* 0x0000000415038211 */ /* 0x000fe400018f1416 */
[----:B------:R-:W-:-:S03]  /*164b0*/  ISETP.GE.AND P3, PT, R17, c[0x0][0x3c8], PT ;  /* 0x0000f20011007a0c */ /* 0x000fc60003f66270 */
[----:B------:R2:W-:Y:S01]  /*164c0*/  @!P0 ST.E.64 [R2.64], R134 ;  /* 0x0000008602008985 */ /* 0x0005e2000c101b08 */
[----:B-1----:R-:W-:-:S04]  /*164d0*/  @!P2 LEA R6, P1, R19, R0, 0x2 ;  /* 0x000000001306a211 */ /* 0x002fc800078210ff */
[----:B------:R-:W-:Y:S02]  /*164e0*/  @!P2 LEA.HI.X R7, R19, R4, R20, 0x2, P1 ;  /* 0x000000041307a211 */ /* 0x000fe400008f1414 */
[----:B--2---:R-:W-:-:S03]  /*164f0*/  @!P4 LEA R2, P0, R10, R0, 0x2 ;  /* 0x000000000a02c211 */ /* 0x004fc600078010ff */
[----:B------:R1:W-:Y:S01]  /*16500*/  @!P2 ST.E.64 [R6.64], R132 ;  /* 0x000000840600a985 */ /* 0x0003e2000c101b08 */
[----:B------:R-:W-:Y:S02]  /*16510*/  ISETP.GE.AND P2, PT, R15, c[0x0][0x3c8], PT ;  /* 0x0000f2000f007a0c */ /* 0x000fe40003f46270 */
[----:B------:R-:W-:Y:S02]  /*16520*/  @!P4 LEA.HI.X R3, R10, R4, R11, 0x2, P0 ;  /* 0x000000040a03c211 */ /* 0x000fe400000f140b */
[C---:B------:R-:W-:Y:S02]  /*16530*/  @!P5 LEA R10, P0, R8.reuse, R0, 0x2 ;  /* 0x00000000080ad211 */ /* 0x040fe400078010ff */
[----:B------:R-:W-:Y:S02]  /*16540*/  ISETP.GE.AND P1, PT, R13, c[0x0][0x3c8], PT ;  /* 0x0000f2000d007a0c */ /* 0x000fe40003f26270 */
[----:B------:R-:W-:Y:S02]  /*16550*/  @!P5 LEA.HI.X R11, R8, R4, R9, 0x2, P0 ;  /* 0x00000004080bd211 */ /* 0x000fe400000f1409 */
[----:B------:R-:W-:-:S04]  /*16560*/  @!P3 LEA R8, P0, R17, R0, 0x2 ;  /* 0x000000001108b211 */ /* 0x000fc800078010ff */
[----:B------:R-:W-:Y:S01]  /*16570*/  @!P3 LEA.HI.X R9, R17, R4, R18, 0x2, P0 ;  /* 0x000000041109b211 */ /* 0x000fe200000f1412 */
[----:B------:R2:W-:Y:S01]  /*16580*/  @!P4 ST.E.64 [R2.64], R136 ;  /* 0x000000880200c985 */ /* 0x0005e2000c101b08 */
[----:B-1----:R-:W-:-:S04]  /*16590*/  @!P2 LEA R6, P0, R15, R0, 0x2 ;  /* 0x000000000f06a211 */ /* 0x002fc800078010ff */
[----:B------:R-:W-:Y:S01]  /*165a0*/  @!P2 LEA.HI.X R7, R15, R4, R16, 0x2, P0 ;  /* 0x000000040f07a211 */ /* 0x000fe200000f1410 */
[----:B------:R1:W-:Y:S04]  /*165b0*/  @!P5 ST.E.64 [R10.64], R140 ;  /* 0x0000008c0a00d985 */ /* 0x0003e8000c101b08 */
[----:B------:R1:W-:Y:S01]  /*165c0*/  @!P3 ST.E.64 [R8.64], R138 ;  /* 0x0000008a0800b985 */ /* 0x0003e2000c101b08 */
[----:B--2---:R-:W-:-:S04]  /*165d0*/  @!P1 LEA R2, P0, R13, R0, 0x2 ;  /* 0x000000000d029211 */ /* 0x004fc800078010ff */
[----:B------:R-:W-:Y:S01]  /*165e0*/  @!P1 LEA.HI.X R3, R13, R4, R14, 0x2, P0 ;  /* 0x000000040d039211 */ /* 0x000fe200000f140e */
[----:B------:R1:W-:Y:S04]  /*165f0*/  @!P2 ST.E.64 [R6.64], R128 ;  /* 0x000000800600a985 */ /* 0x0003e8000c101b08 */
[----:B------:R1:W-:Y:S04]  /*16600*/  @!P1 ST.E.64 [R2.64], R72 ;  /* 0x0000004802009985 */ /* 0x0003e8000c101b08 */
.L_x_371:
[----:B------:R-:W-:Y:S05]  /*16610*/  BSYNC B0 ;  /* 0x0000000000007941 */ /* 0x000fea0003800000 */
.L_x_370:
[----:B------:R-:W-:Y:S05]  /*16620*/  BRA.DIV ~URZ, `(.L_x_372) ;  /* 0x000045827f007947 */ /* 0x000fea000b800000 */
[----:B-1----:R1:W2:Y:S02]  /*16630*/  SHFL.IDX PT, R4, R5, 0x2, 0x1c1f ;  /* 0x005c1f0005047f89 */ /* 0x0022a400000e0000 */
.L_x_451:
[----:B------:R-:W-:Y:S05]  /*16640*/  BRA.DIV ~URZ, `(.L_x_373) ;  /* 0x000045d27f007947 */ /* 0x000fea000b800000 */
[----:B----4-:R4:W1:Y:S02]  /*16650*/  SHFL.IDX PT, R0, R12, 0x2, 0x1c1f ;  /* 0x005c1f000c007f89 */ /* 0x01086400000e0000 */
.L_x_452:
[----:B------:R-:W5:Y:S01]  /*16660*/  LDL R2, [R1+0x70] ;  /* 0x0000700001027983 */ /* 0x000f620000100800 */
[----:B------:R-:W-:Y:S01]  /*16670*/  BSSY B0, `(.L_x_374) ;  /* 0x0000033000007945 */ /* 0x000fe20003800000 */
[----:B-----5:R-:W-:-:S13]  /*16680*/  LOP3.LUT P0, RZ, R2, 0x1, RZ, 0xc0, !PT ;  /* 0x0000000102ff7812 */ /* 0x020fda000780c0ff */
        /* <DEDUP_REMOVED lines=18> */
[----:B----4-:R-:W-:Y:S02]  /*167b0*/  ISETP.GE.AND P4, PT, R21, c[0x0][0x3c8], PT ;  /* 0x0000f20015007a0c */ /* 0x010fe40003f86270 */
[----:B--2---:R-:W-:-:S07]  /*167c0*/  ISETP.GE.AND P5, PT, R10, c[0x0][0x3c8], PT ;  /* 0x0000f2000a007a0c */ /* 0x004fce0003fa6270 */
[----:B-1----:R-:W-:Y:S02]  /*167d0*/  @!P1 IMAD.MOV.U32 R6, RZ, RZ, R0 ;  /* 0x000000ffff069224 */ /* 0x002fe400078e0000 */
[----:B------:R-:W-:Y:S01]  /*167e0*/  @!P1 IMAD.MOV.U32 R7, RZ, RZ, R4 ;  /* 0x000000ffff079224 */ /* 0x000fe200078e0004 */
[----:B------:R-:W-:-:S03]  /*167f0*/  @!P0 LEA R2, P2, R23, R0, 0x2 ;  /* 0x0000000017028211 */ /* 0x000fc600078410ff */
[----:B------:R-:W-:Y:S01]  /*16800*/  @!P1 IMAD.WIDE R8, R8, 0x4, R6 ;  /* 0x0000000408089825 */ /* 0x000fe200078e0206 */
[----:B------:R-:W-:Y:S02]  /*16810*/  @!P0 LEA.HI.X R3, R23, R4, R24, 0x2, P2 ;  /* 0x0000000417038211 */ /* 0x000fe400010f1418 */
[----:B------:R-:W-:Y:S02]  /*16820*/  ISETP.GE.AND P2, PT, R17, c[0x0][0x3c8], PT ;  /* 0x0000f20011007a0c */ /* 0x000fe40003f46270 */
[----:B------:R-:W-:Y:S01]  /*16830*/  @!P1 ST.E.64 [R8.64], R42 ;  /* 0x0000002a08009985 */ /* 0x000fe2000c101b08 */
[----:B------:R-:W-:Y:S02]  /*16840*/  @!P4 LEA R6, P6, R21, R0, 0x2 ;  /* 0x000000001506c211 */ /* 0x000fe400078c10ff */
[----:B------:R-:W-:Y:S01]  /*16850*/  ISETP.GE.AND P3, PT, R19, c[0x0][0x3c8], PT ;  /* 0x0000f20013007a0c */ /* 0x000fe20003f66270 */
[----:B------:R1:W-:Y:S01]  /*16860*/  @!P0 ST.E.64 [R2.64], R32 ;  /* 0x0000002002008985 */ /* 0x0003e2000c101b08 */
[----:B------:R-:W-:-:S02]  /*16870*/  ISETP.GE.AND P1, PT, R15, c[0x0][0x3c8], PT ;  /* 0x0000f2000f007a0c */ /* 0x000fc40003f26270 */
[----:B------:R-:W-:Y:S02]  /*16880*/  ISETP.GE.AND P0, PT, R13, c[0x0][0x3c8], PT ;  /* 0x0000f2000d007a0c */ /* 0x000fe40003f06270 */
[----:B------:R-:W-:-:S05]  /*16890*/  @!P4 LEA.HI.X R7, R21, R4, R22, 0x2, P6 ;  /* 0x000000041507c211 */ /* 0x000fca00030f1416 */
[----:B------:R2:W-:Y:S01]  /*168a0*/  @!P4 ST.E.64 [R6.64], R34 ;  /* 0x000000220600c985 */ /* 0x0005e2000c101b08 */
[CC--:B-1----:R-:W-:Y:S02]  /*168b0*/  @!P5 LEA R2, P6, R10.reuse, R0.reuse, 0x2 ;  /* 0x000000000a02d211 */ /* 0x0c2fe400078c10ff */
[----:B------:R-:W-:Y:S02]  /*168c0*/  @!P2 LEA R8, P4, R17, R0, 0x2 ;  /* 0x000000001108a211 */ /* 0x000fe400078810ff */
[----:B------:R-:W-:Y:S02]  /*168d0*/  @!P5 LEA.HI.X R3, R10, R4, R11, 0x2, P6 ;  /* 0x000000040a03d211 */ /* 0x000fe400030f140b */
[----:B------:R-:W-:Y:S02]  /*168e0*/  @!P3 LEA R10, P6, R19, R0, 0x2 ;  /* 0x00000000130ab211 */ /* 0x000fe400078c10ff */
[-C--:B------:R-:W-:Y:S01]  /*168f0*/  @!P2 LEA.HI.X R9, R17, R4.reuse, R18, 0x2, P4 ;  /* 0x000000041109a211 */ /* 0x080fe200020f1412 */
[----:B------:R1:W-:Y:S01]  /*16900*/  @!P5 ST.E.64 [R2.64], R36 ;  /* 0x000000240200d985 */ /* 0x0003e2000c101b08 */
[----:B------:R-:W-:-:S02]  /*16910*/  @!P3 LEA.HI.X R11, R19, R4, R20, 0x2, P6 ;  /* 0x00000004130bb211 */ /* 0x000fc400030f1414 */
[----:B--2---:R-:W-:-:S04]  /*16920*/  @!P1 LEA R6, P5, R15, R0, 0x2 ;  /* 0x000000000f069211 */ /* 0x004fc800078a10ff */
[----:B------:R-:W-:Y:S01]  /*16930*/  @!P1 LEA.HI.X R7, R15, R4, R16, 0x2, P5 ;  /* 0x000000040f079211 */ /* 0x000fe200028f1410 */
[----:B------:R2:W-:Y:S04]  /*16940*/  @!P3 ST.E.64 [R10.64], R54 ;  /* 0x000000360a00b985 */ /* 0x0005e8000c101b08 */
[----:B------:R2:W-:Y:S04]  /*16950*/  @!P2 ST.E.64 [R8.64], R50 ;  /* 0x000000320800a985 */ /* 0x0005e8000c101b08 */
[----:B------:R2:W-:Y:S01]  /*16960*/  @!P1 ST.E.64 [R6.64], R38 ;  /* 0x0000002606009985 */ /* 0x0005e2000c101b08 */
[----:B-1----:R-:W-:-:S04]  /*16970*/  @!P0 LEA R2, P4, R13, R0, 0x2 ;  /* 0x000000000d028211 */ /* 0x002fc800078810ff */
[----:B------:R-:W-:-:S05]  /*16980*/  @!P0 LEA.HI.X R3, R13, R4, R14, 0x2, P4 ;  /* 0x000000040d038211 */ /* 0x000fca00020f140e */
[----:B------:R2:W-:Y:S04]  /*16990*/  @!P0 ST.E.64 [R2.64], R26 ;  /* 0x0000001a02008985 */ /* 0x0005e8000c101b08 */
.L_x_375:
[----:B------:R-:W-:Y:S05]  /*169a0*/  BSYNC B0 ;  /* 0x0000000000007941 */ /* 0x000fea0003800000 */
.L_x_374:
[----:B------:R-:W-:Y:S05]  /*169b0*/  BRA.DIV ~URZ, `(.L_x_376) ;  /* 0x000042d27f007947 */ /* 0x000fea000b800000 */
[----:B--2---:R2:W3:Y:S04]  /*169c0*/  SHFL.IDX PT, R4, R5, 0x3, 0x1c1f ;  /* 0x007c1f0005047f89 */ /* 0x0044e800000e0000 */
[----:B-1----:R2:W1:Y:S02]  /*169d0*/  SHFL.IDX PT, R0, R12, 0x3, 0x1c1f ;  /* 0x007c1f000c007f89 */ /* 0x00246400000e0000 */
.L_x_453:
[----:B------:R-:W5:Y:S02]  /*169e0*/  LDL R2, [R1+0x70] ;  /* 0x0000700001027983 */ /* 0x000f640000100800 */
[----:B-----5:R-:W-:-:S13]  /*169f0*/  LOP3.LUT P0, RZ, R2, 0x2, RZ, 0xc0, !PT ;  /* 0x0000000202ff7812 */ /* 0x020fda000780c0ff */
[----:B------:R-:W-:Y:S05]  /*16a00*/  @P0 BRA `(.L_x_364) ;  /* 0x00000f2000000947 */ /* 0x000fea0003800000 */
[----:B------:R-:W5:Y:S04]  /*16a10*/  LDL R6, [R1+0x74] ;  /* 0x0000740001067983 */ /* 0x000f680000100800 */
[----:B--2---:R-:W2:Y:S04]  /*16a20*/  LDL R10, [R1+0x6c] ;  /* 0x00006c00010a7983 */ /* 0x004ea80000100800 */
[----:B----4-:R-:W4:Y:S04]  /*16a30*/  LDL R18, [R1+0x64] ;  /* 0x0000640001127983 */ /* 0x010f280000100800 */
[----:B---3--:R-:W3:Y:S04]  /*16a40*/  LDL R8, [R1+0x68] ;  /* 0x0000680001087983 */ /* 0x008ee80000100800 */
[----:B------:R-:W3:Y:S04]  /*16a50*/  LDL R11, [R1+0xb8] ;  /* 0x0000b800010b7983 */ /* 0x000ee80000100800 */
        /* <DEDUP_REMOVED lines=8> */
[----:B------:R-:W3:Y:S01]  /*16ae0*/  LDL R5, [R1+0x54] ;  /* 0x0000540001057983 */ /* 0x000ee20000100800 */
[----:B-----5:R-:W-:-:S02]  /*16af0*/  ISETP.GE.AND P0, PT, R6, c[0x0][0x3c8], PT ;  /* 0x0000f20006007a0c */ /* 0x020fc40003f06270 */
[----:B--2---:R-:W-:-:S11]  /*16b00*/  ISETP.GE.AND P5, PT, R10, c[0x0][0x3c8], PT ;  /* 0x0000f2000a007a0c */ /* 0x004fd60003fa6270 */
[----:B-1----:R-:W-:Y:S02]  /*16b10*/  @!P0 IMAD.MOV.U32 R2, RZ, RZ, R0 ;  /* 0x000000ffff028224 */ /* 0x002fe400078e0000 */
[----:B------:R-:W-:Y:S01]  /*16b20*/  @!P0 IMAD.MOV.U32 R3, RZ, RZ, R4 ;  /* 0x000000ffff038224 */ /* 0x000fe200078e0004 */
[----:B----4-:R-:W-:-:S03]  /*16b30*/  ISETP.GE.AND P3, PT, R18, c[0x0][0x3c8], PT ;  /* 0x0000f20012007a0c */ /* 0x010fc60003f66270 */
[----:B------:R-:W-:Y:S01]  /*16b40*/  @!P0 IMAD.WIDE R2, R6, 0x4, R2 ;  /* 0x0000000406028825 */ /* 0x000fe200078e0202 */
[----:B---3--:R-:W-:-:S04]  /*16b50*/  ISETP.GE.AND P4, PT, R8, c[0x0][0x3c8], PT ;  /* 0x0000f20008007a0c */ /* 0x008fc80003f86270 */
[----:B------:R1:W-:Y:S01]  /*16b60*/  @!P0 ST.E.64 [R2.64], R30 ;  /* 0x0000001e02008985 */ /* 0x0003e2000c101b08 */
[----:B------:R-:W-:-:S04]  /*16b70*/  @!P5 LEA R6, P0, R10, R0, 0x2 ;  /* 0x000000000a06d211 */ /* 0x000fc800078010ff */
[----:B------:R-:W-:-:S05]  /*16b80*/  @!P5 LEA.HI.X R7, R10, R4, R11, 0x2, P0 ;  /* 0x000000040a07d211 */ /* 0x000fca00000f140b */
[----:B------:R-:W-:Y:S01]  /*16b90*/  @!P5 ST.E.64 [R6.64], R44 ;  /* 0x0000002c0600d985 */ /* 0x000fe2000c101b08 */
[-C--:B------:R-:W-:Y:S02]  /*16ba0*/  @!P3 LEA R10, P5, R18, R0.reuse, 0x2 ;  /* 0x00000000120ab211 */ /* 0x080fe400078a10ff */
[----:B------:R-:W-:Y:S02]  /*16bb0*/  ISETP.GE.AND P2, PT, R16, c[0x0][0x3c8], PT ;  /* 0x0000f20010007a0c */ /* 0x000fe40003f46270 */
[----:B------:R-:W-:Y:S02]  /*16bc0*/  ISETP.GE.AND P1, PT, R14, c[0x0][0x3c8], PT ;  /* 0x0000f2000e007a0c */ /* 0x000fe40003f26270 */
[----:B------:R-:W-:Y:S02]  /*16bd0*/  ISETP.GE.AND P0, PT, R12, c[0x0][0x3c8], PT ;  /* 0x0000f2000c007a0c */ /* 0x000fe40003f06270 */
[----:B-1----:R-:W-:-:S04]  /*16be0*/  @!P4 LEA R2, P6, R8, R0, 0x2 ;  /* 0x000000000802c211 */ /* 0x002fc800078c10ff */
[----:B------:R-:W-:-:S05]  /*16bf0*/  @!P4 LEA.HI.X R3, R8, R4, R9, 0x2, P6 ;  /* 0x000000040803c211 */ /* 0x000fca00030f1409 */
[----:B------:R1:W-:Y:S01]  /*16c00*/  @!P4 ST.E.64 [R2.64], R48 ;  /* 0x000000300200c985 */ /* 0x0003e2000c101b08 */
[----:B------:R-:W-:-:S04]  /*16c10*/  @!P2 LEA R8, P6, R16, R0, 0x2 ;  /* 0x000000001008a211 */ /* 0x000fc800078c10ff */
[----:B------:R-:W-:Y:S02]  /*16c20*/  @!P2 LEA.HI.X R9, R16, R4, R17, 0x2, P6 ;  /* 0x000000041009a211 */ /* 0x000fe400030f1411 */
[----:B-1----:R-:W-:-:S04]  /*16c30*/  P2R R2, PR, RZ, 0x20 ;  /* 0x00000020ff027803 */ /* 0x002fc80000000000 */
[----:B------:R-:W-:Y:S02]  /*16c40*/  ISETP.NE.AND P4, PT, R2, RZ, PT ;  /* 0x000000ff0200720c */ /* 0x000fe40003f85270 */
[----:B------:R-:W-:Y:S02]  /*16c50*/  @!P1 LEA R6, P5, R14, R0, 0x2 ;  /* 0x000000000e069211 */ /* 0x000fe400078a10ff */
[----:B------:R-:W-:Y:S02]  /*16c60*/  @!P3 LEA.HI.X R11, R18, R4, R19, 0x2, P4 ;  /* 0x00000004120bb211 */ /* 0x000fe400020f1413 */
[----:B------:R-:W-:Y:S02]  /*16c70*/  @!P0 LEA R2, P4, R12, R0, 0x2 ;  /* 0x000000000c028211 */ /* 0x000fe400078810ff */
[-C--:B------:R-:W-:Y:S02]  /*16c80*/  @!P1 LEA.HI.X R7, R14, R4.reuse, R15, 0x2, P5 ;  /* 0x000000040e079211 */ /* 0x080fe400028f140f */
[----:B------:R-:W-:Y:S01]  /*16c90*/  @!P0 LEA.HI.X R3, R12, R4, R13, 0x2, P4 ;  /* 0x000000040c038211 */ /* 0x000fe200020f140d */
[----:B------:R1:W-:Y:S04]  /*16ca0*/  @!P3 ST.E.64 [R10.64], R62 ;  /* 0x0000003e0a00b985 */ /* 0x0003e8000c101b08 */
[----:B------:R1:W-:Y:S04]  /*16cb0*/  @!P2 ST.E.64 [R8.64], R60 ;  /* 0x0000003c0800a985 */ /* 0x0003e8000c101b08 */
[----:B------:R1:W-:Y:S04]  /*16cc0*/  @!P1 ST.E.64 [R6.64], R52 ;  /* 0x0000003406009985 */ /* 0x0003e8000c101b08 */
[----:B------:R1:W-:Y:S01]  /*16cd0*/  @!P0 ST.E.64 [R2.64], R40 ;  /* 0x0000002802008985 */ /* 0x0003e2000c101b08 */
[----:B------:R-:W-:-:S13]  /*16ce0*/  ISETP.GE.AND P0, PT, R5, c[0x0][0x3c8], PT ;  /* 0x0000f20005007a0c */ /* 0x000fda0003f06270 */
[----:B------:R-:W-:Y:S05]  /*16cf0*/  @P0 BRA `(.L_x_364) ;  /* 0x00000c3000000947 */ /* 0x000fea0003800000 */
[----:B------:R-:W2:Y:S01]  /*16d00*/  LDL R12, [R1+0xa0] ;  /* 0x0000a000010c7983 */ /* 0x000ea20000100800 */
[----:B-1----:R-:W-:-:S04]  /*16d10*/  LEA R2, P0, R5, R0, 0x2 ;  /* 0x0000000005027211 */ /* 0x002fc800078010ff */
[----:B--2---:R-:W-:-:S05]  /*16d20*/  LEA.HI.X R3, R5, R4, R12, 0x2, P0 ;  /* 0x0000000405037211 */ /* 0x004fca00000f140c */
[----:B------:R1:W-:Y:S01]  /*16d30*/  ST.E.64 [R2.64], R28 ;  /* 0x0000001c02007985 */ /* 0x0003e2000c101b08 */
[----:B------:R-:W-:Y:S05]  /*16d40*/  BRA `(.L_x_364) ;  /* 0x00000be000007947 */ /* 0x000fea0003800000 */
.L_x_349:
[----:B------:R-:W2:Y:S04]  /*16d50*/  LDL.LU R0, [R1+0x48] ;  /* 0x0000480001007983 */ /* 0x000ea80000300800 */
[----:B------:R-:W3:Y:S01]  /*16d60*/  LDL.LU R7, [R1+0x4c] ;  /* 0x00004c0001077983 */ /* 0x000ee20000300800 */
[----:B------:R-:W-:Y:S02]  /*16d70*/  ISETP.NE.U32.AND P0, PT, RZ, c[0x0][0x508], PT ;  /* 0x00014200ff007a0c */ /* 0x000fe40003f05070 */
[----:B------:R-:W-:Y:S01]  /*16d80*/  ISETP.NE.U32.AND P3, PT, RZ, c[0x0][0x500], PT ;  /* 0x00014000ff007a0c */ /* 0x000fe20003f65070 */
[----:B------:R-:W4:Y:S01]  /*16d90*/  LDL.LU R6, [R1+0x7c] ;  /* 0x00007c0001067983 */ /* 0x000f220000300800 */
[----:B------:R-:W-:Y:S01]  /*16da0*/  ISETP.NE.AND.EX P2, PT, RZ, c[0x0][0x50c], PT, P0 ;  /* 0x00014300ff007a0c */ /* 0x000fe20003f45300 */
[----:B------:R-:W-:Y:S01]  /*16db0*/  IMAD.MOV.U32 R19, RZ, RZ, c[0x0][0x388] ;  /* 0x0000e200ff137624 */ /* 0x000fe200078e00ff */
[----:B------:R-:W-:-:S02]  /*16dc0*/  ISETP.NE.AND.EX P3, PT, RZ, c[0x0][0x504], PT, P3 ;  /* 0x00014100ff007a0c */ /* 0x000fc40003f65330 */
[----:B--2---:R-:W-:-:S09]  /*16dd0*/  IADD3 R2, P1, R0, c[0x0][0x500], RZ ;  /* 0x0001400000027a10 */ /* 0x004fd20007f3e0ff */
[----:B------:R-:W-:Y:S01]  /*16de0*/  @P2 IADD3 R4, P0, R0, c[0x0][0x508], RZ ;  /* 0x0001420000042a10 */ /* 0x000fe20007f1e0ff */
[----:B------:R-:W-:Y:S01]  /*16df0*/  IMAD.MOV.U32 R0, RZ, RZ, RZ ;  /* 0x000000ffff007224 */ /* 0x000fe200078e00ff */
        /* <DEDUP_REMOVED lines=8> */
[----:B-1----:R1:W2:Y:S04]  /*16e80*/  LDG.E R4, [R2.64] ;  /* 0x0000000802047981 */ /* 0x0022a8000c1e1900 */
[----:B-1----:R-:W2:Y:S02]  /*16e90*/  LDG.E R2, [R2.64+0x4] ;  /* 0x0000040802027981 */ /* 0x002ea4000c1e1900 */
[----:B--2--5:R-:W-:Y:S02]  /*16ea0*/  IADD3 R19, -R4, R2, RZ ;  /* 0x0000000204137210 */ /* 0x024fe40007ffe1ff */
.L_x_377:
        /* <DEDUP_REMOVED lines=31> */
[----:B------:R-:W-:-:S04]  /*170a0*/  IMAD.WIDE.U32 R6, R6, R8, RZ ;  /* 0x0000000806067225 */ /* 0x000fc800078e00ff */
[----:B------:R-:W-:Y:S01]  /*170b0*/  IMAD.IADD R11, R7, 0x1, R11 ;  /* 0x00000001070b7824 */ /* 0x000fe200078e020b */
[----:B------:R-:W-:Y:S01]  /*170c0*/  IADD3 R7, R5, R10, RZ ;  /* 0x0000000a05077210 */ /* 0x000fe20007ffe0ff */
[----:B------:R-:W-:-:S05]  /*170d0*/  @P0 IMAD.HI.U32 R20, R16, c[0x0][0x4ec], RZ ;  /* 0x00013b0010140a27 */ /* 0x000fca00078e00ff */
[----:B------:R-:W-:Y:S02]  /*170e0*/  @P0 SHF.R.U32.HI R2, RZ, c[0x0][0x4f0], R20 ;  /* 0x00013c00ff020a19 */ /* 0x000fe40000011614 */
[----:B------:R-:W-:-:S03]  /*170f0*/  IADD3 R20, P1, P0, R4, R6, R0 ;  /* 0x0000000604147210 */ /* 0x000fc6000783e000 */
[----:B------:R-:W-:Y:S01]  /*17100*/  IMAD.MOV R6, RZ, RZ, -R2 ;  /* 0x000000ffff067224 */ /* 0x000fe200078e0a02 */
[----:B------:R-:W-:Y:S02]  /*17110*/  IADD3.X R11, R7, R11, R17, P1, P0 ;  /* 0x0000000b070b7210 */ /* 0x000fe40000fe0411 */
[----:B--2---:R-:W-:-:S05]  /*17120*/  SEL R3, R22, RZ, P2 ;  /* 0x000000ff16037207 */ /* 0x004fca0001000000 */
[-C--:B-----5:R-:W-:Y:S02]  /*17130*/  IMAD R10, R15, R3.reuse, RZ ;  /* 0x000000030f0a7224 */ /* 0x0a0fe400078e02ff */
[----:B------:R-:W-:-:S04]  /*17140*/  IMAD.WIDE.U32 R4, R14, R3, RZ ;  /* 0x000000030e047225 */ /* 0x000fc800078e00ff */
[----:B------:R-:W-:Y:S01]  /*17150*/  IMAD R3, R6, c[0x0][0x4e8], R16 ;  /* 0x00013a0006037a24 */ /* 0x000fe200078e0210 */
[----:B------:R-:W-:Y:S02]  /*17160*/  IADD3 R7, R5, R10, RZ ;  /* 0x0000000a05077210 */ /* 0x000fe40007ffe0ff */
[----:B------:R-:W-:Y:S02]  /*17170*/  IADD3 R4, P1, P0, R2, R20, R4 ;  /* 0x0000001402047210 */ /* 0x000fe4000783e004 */
[----:B------:R-:W-:Y:S01]  /*17180*/  SHF.R.S32.HI R5, RZ, 0x1f, R2 ;  /* 0x0000001fff057819 */ /* 0x000fe20000011402 */
[----:B------:R-:W-:Y:S01]  /*17190*/  IMAD R2, R13, R3, RZ ;  /* 0x000000030d027224 */ /* 0x000fe200078e02ff */
[----:B------:R-:W-:Y:S02]  /*171a0*/  SHF.R.S32.HI R6, RZ, 0x1f, R3 ;  /* 0x0000001fff067819 */ /* 0x000fe40000011403 */
[----:B------:R-:W-:Y:S01]  /*171b0*/  IADD3.X R5, R5, R11, R7, P1, P0 ;  /* 0x0000000b05057210 */ /* 0x000fe20000fe0407 */
[----:B------:R-:W-:-:S02]  /*171c0*/  IMAD.MOV.U32 R7, RZ, RZ, c[0x0][0x4a8] ;  /* 0x00012a00ff077624 */ /* 0x000fc400078e00ff */
[C---:B------:R-:W-:Y:S02]  /*171d0*/  IMAD R6, R12.reuse, R6, R2 ;  /* 0x000000060c067224 */ /* 0x040fe400078e0202 */
        /* <DEDUP_REMOVED lines=9> */
.L_x_379:
[----:B------:R-:W-:Y:S05]  /*17270*/  BSYNC B0 ;  /* 0x0000000000007941 */ /* 0x000fea0003800000 */
.L_x_378:
[----:B------:R-:W-:-:S13]  /*17280*/  ISETP.GT.AND P0, PT, R18, 0x1, PT ;  /* 0x000000011200780c */ /* 0x000fda0003f04270 */
[----:B------:R-:W-:Y:S05]  /*17290*/  @P0 BRA `(.L_x_364) ;  /* 0x0000069000000947 */ /* 0x000fea0003800000 */
[----:B------:R-:W2:Y:S01]  /*172a0*/  LDL.LU R10, [R1+0x2c] ;  /* 0x00002c00010a7983 */ /* 0x000ea20000300800 */
[----:B-1----:R-:W-:Y:S01]  /*172b0*/  MOV R2, c[0x0][0x4e8] ;  /* 0x00013a0000027a02 */ /* 0x002fe20000000f00 */
[----:B------:R-:W-:Y:S01]  /*172c0*/  IMAD R4, R17, c[0x0][0x3a0], RZ ;  /* 0x0000e80011047a24 */ /* 0x000fe200078e02ff */
[----:B------:R-:W-:Y:S01]  /*172d0*/  ISETP.GE.AND P2, PT, R244, c[0x0][0x3c8], PT ;  /* 0x0000f200f4007a0c */ /* 0x000fe20003f46270 */
[----:B------:R-:W1:Y:S01]  /*172e0*/  S2R R12, SR_TID.X ;  /* 0x00000000000c7919 */ /* 0x000e620000002100 */
[----:B------:R-:W-:Y:S01]  /*172f0*/  ISETP.NE.AND P0, PT, R2, 0x1, PT ;  /* 0x000000010200780c */ /* 0x000fe20003f05270 */
[----:B------:R-:W-:-:S04]  /*17300*/  IMAD.WIDE.U32 R2, R0, c[0x0][0x3a0], RZ ;  /* 0x0000e80000027a25 */ /* 0x000fc800078e00ff */
[----:B------:R-:W-:Y:S02]  /*17310*/  IMAD R0, R0, c[0x0][0x3a4], R4 ;  /* 0x0000e90000007a24 */ /* 0x000fe400078e0204 */
[----:B------:R-:W-:-:S03]  /*17320*/  IMAD R5, R21, c[0x0][0x3f0], RZ ;  /* 0x0000fc0015057a24 */ /* 0x000fc600078e02ff */
[----:B------:R-:W-:Y:S01]  /*17330*/  IADD3 R3, R3, R0, RZ ;  /* 0x0000000003037210 */ /* 0x000fe20007ffe0ff */
[----:B------:R-:W-:-:S04]  /*17340*/  IMAD R7, R9, c[0x0][0x3f4], R5 ;  /* 0x0000fd0009077a24 */ /* 0x000fc800078e0205 */
[----:B------:R-:W-:-:S04]  /*17350*/  IMAD.WIDE.U32 R2, R8, c[0x0][0x3e8], R2 ;  /* 0x0000fa0008027a25 */ /* 0x000fc800078e0002 */
[----:B------:R-:W-:-:S04]  /*17360*/  IMAD R3, R8, c[0x0][0x3ec], R3 ;  /* 0x0000fb0008037a24 */ /* 0x000fc800078e0203 */
[----:B------:R-:W-:Y:S01]  /*17370*/  IMAD.WIDE.U32 R2, R9, c[0x0][0x3f0], R2 ;  /* 0x0000fc0009027a25 */ /* 0x000fe200078e0002 */
[----:B-1----:R-:W-:-:S04]  /*17380*/  SHF.R.S32.HI R11, RZ, 0x1f, R12 ;  /* 0x0000001fff0b7819 */ /* 0x002fc8000001140c */
[----:B------:R-:W-:Y:S02]  /*17390*/  IADD3 R3, R3, R7, RZ ;  /* 0x0000000703037210 */ /* 0x000fe40007ffe0ff */
[----:B------:R-:W-:-:S04]  /*173a0*/  LEA.HI R11, R11, R12, RZ, 0x3 ;  /* 0x0000000c0b0b7211 */ /* 0x000fc800078f18ff */
[----:B------:R-:W-:Y:S02]  /*173b0*/  SHF.R.S32.HI R11, RZ, 0x3, R11 ;  /* 0x00000003ff0b7819 */ /* 0x000fe4000001140b */
[----:B--2---:R-:W-:-:S04]  /*173c0*/  LEA R4, R10, R251, 0x7 ;  /* 0x000000fb0a047211 */ /* 0x004fc800078e38ff */
[----:B------:R-:W-:Y:S01]  /*173d0*/  MOV R0, R4 ;  /* 0x0000000400007202 */ /* 0x000fe20000000f00 */
[----:B------:R-:W-:-:S05]  /*173e0*/  @P0 IMAD.HI.U32 R6, R4, c[0x0][0x4ec], RZ ;  /* 0x00013b0004060a27 */ /* 0x000fca00078e00ff */
[----:B------:R-:W-:-:S04]  /*173f0*/  @P0 SHF.R.U32.HI R0, RZ, c[0x0][0x4f0], R6 ;  /* 0x00013c00ff000a19 */ /* 0x000fc80000011606 */
[----:B------:R-:W-:Y:S01]  /*17400*/  SHF.R.S32.HI R6, RZ, 0x1f, R0 ;  /* 0x0000001fff067819 */ /* 0x000fe20000011400 */
[C---:B------:R-:W-:Y:S01]  /*17410*/  IMAD.WIDE.U32 R2, R0.reuse, c[0x0][0x3e0], R2 ;  /* 0x0000f80000027a25 */ /* 0x040fe200078e0002 */
[----:B------:R-:W-:-:S03]  /*17420*/  IADD3 R5, -R0, RZ, RZ ;  /* 0x000000ff00057210 */ /* 0x000fc60007ffe1ff */
[----:B------:R-:W-:Y:S02]  /*17430*/  IMAD R6, R6, c[0x0][0x3e0], RZ ;  /* 0x0000f80006067a24 */ /* 0x000fe400078e02ff */
[----:B------:R-:W-:Y:S02]  /*17440*/  IMAD R4, R5, c[0x0][0x4e8], R4 ;  /* 0x00013a0005047a24 */ /* 0x000fe400078e0204 */
[----:B------:R-:W-:-:S03]  /*17450*/  IMAD R6, R0, c[0x0][0x3e4], R6 ;  /* 0x0000f90000067a24 */ /* 0x000fc600078e0206 */
[----:B------:R-:W-:Y:S02]  /*17460*/  SHF.R.S32.HI R0, RZ, 0x1f, R4 ;  /* 0x0000001fff007819 */ /* 0x000fe40000011404 */
[----:B------:R-:W-:-:S03]  /*17470*/  IADD3 R3, R3, R6, RZ ;  /* 0x0000000603037210 */ /* 0x000fc60007ffe0ff */
[----:B------:R-:W-:Y:S02]  /*17480*/  IMAD R0, R0, c[0x0][0x3d8], RZ ;  /* 0x0000f60000007a24 */ /* 0x000fe400078e02ff */
[----:B------:R-:W-:-:S04]  /*17490*/  IMAD.WIDE.U32 R2, R4, c[0x0][0x3d8], R2 ;  /* 0x0000f60004027a25 */ /* 0x000fc800078e0002 */
[----:B------:R-:W-:Y:S01]  /*174a0*/  IMAD R4, R4, c[0x0][0x3dc], R0 ;  /* 0x0000f70004047a24 */ /* 0x000fe200078e0200 */
[----:B------:R-:W-:Y:S02]  /*174b0*/  LEA R6, P0, R2, c[0x0][0x380], 0x1 ;  /* 0x0000e00002067a11 */ /* 0x000fe400078008ff */
[----:B------:R-:W-:Y:S02]  /*174c0*/  LEA R0, R10, R11, 0x7 ;  /* 0x0000000b0a007211 */ /* 0x000fe400078e38ff */
[----:B------:R-:W-:-:S04]  /*174d0*/  IADD3 R4, R3, R4, RZ ;  /* 0x0000000403047210 */ /* 0x000fc80007ffe0ff */
[----:B------:R-:W-:Y:S01]  /*174e0*/  LEA.HI.X R5, R2, c[0x0][0x384], R4, 0x1, P0 ;  /* 0x0000e10002057a11 */ /* 0x000fe200000f0c04 */
[----:B------:R-:W-:Y:S05]  /*174f0*/  BRA.DIV ~URZ, `(.L_x_380) ;  /* 0x000038627f007947 */ /* 0x000fea000b800000 */
[----:B------:R1:W2:Y:S02]  /*17500*/  SHFL.IDX PT, R7, R5, RZ, 0x181f ;  /* 0x00181fff05077589 */ /* 0x0002a400000e0000 */
.L_x_454:
[----:B------:R-:W-:Y:S05]  /*17510*/  BRA.DIV ~URZ, `(.L_x_381) ;  /* 0x000038b27f007947 */ /* 0x000fea000b800000 */
[----:B------:R3:W4:Y:S02]  /*17520*/  SHFL.IDX PT, R2, R6, RZ, 0x181f ;  /* 0x00181fff06027589 */ /* 0x00072400000e0000 */
.L_x_455:
[----:B------:R-:W-:-:S05]  /*17530*/  IMAD R4, R19, c[0x0][0x4e8], RZ ;  /* 0x00013a0013047a24 */ /* 0x000fca00078e02ff */
[----:B------:R-:W-:-:S13]  /*17540*/  ISETP.GE.OR P0, PT, R0, R4, P2 ;  /* 0x000000040000720c */ /* 0x000fda0001706670 */
[----:B----4-:R-:W-:-:S04]  /*17550*/  @!P0 LEA R2, P1, R244, R2, 0x1 ;  /* 0x00000002f4028211 */ /* 0x010fc800078208ff */
[----:B--2---:R-:W-:-:S05]  /*17560*/  @!P0 LEA.HI.X R3, R244, R7, R245, 0x1, P1 ;  /* 0x00000007f4038211 */ /* 0x004fca00008f0cf5 */
[----:B------:R2:W-:Y:S01]  /*17570*/  @!P0 ST.E.128 [R2.64], RZ ;  /* 0x000000ff02008985 */ /* 0x0005e2000c101d08 */
[----:B------:R-:W-:Y:S05]  /*17580*/  BRA.DIV ~URZ, `(.L_x_382) ;  /* 0x000038b27f007947 */ /* 0x000fea000b800000 */
[----:B------:R4:W1:Y:S04]  /*17590*/  SHFL.IDX PT, R7, R5, 0x1, 0x181f ;  /* 0x00381f0005077f89 */ /* 0x00086800000e0000 */
[----:B--2---:R4:W2:Y:S02]  /*175a0*/  SHFL.IDX PT, R2, R6, 0x1, 0x181f ;  /* 0x00381f0006027f89 */ /* 0x0048a400000e0000 */
.L_x_456:
[----:B------:R-:W-:-:S04]  /*175b0*/  IADD3 R3, R0, 0x10, RZ ;  /* 0x0000001000037810 */ /* 0x000fc80007ffe0ff */
[----:B------:R-:W-:-:S13]  /*175c0*/  ISETP.GE.OR P0, PT, R3, R4, P2 ;  /* 0x000000040300720c */ /* 0x000fda0001706670 */
[----:B--2---:R-:W-:-:S04]  /*175d0*/  @!P0 LEA R2, P1, R244, R2, 0x1 ;  /* 0x00000002f4028211 */ /* 0x004fc800078208ff */
[----:B-1----:R-:W-:-:S05]  /*175e0*/  @!P0 LEA.HI.X R3, R244, R7, R245, 0x1, P1 ;  /* 0x00000007f4038211 */ /* 0x002fca00008f0cf5 */
[----:B------:R1:W-:Y:S01]  /*175f0*/  @!P0 ST.E.128 [R2.64], RZ ;  /* 0x000000ff02008985 */ /* 0x0003e2000c101d08 */
[----:B------:R-:W-:Y:S05]  /*17600*/  BRA.DIV ~URZ, `(.L_x_383) ;  /* 0x000039027f007947 */ /* 0x000fea000b800000 */
[----:B------:R2:W1:Y:S02]  /*17610*/  SHFL.IDX PT, R7, R5, 0x2, 0x181f ;  /* 0x00581f0005077f89 */ /* 0x00046400000e0000 */
.L_x_457:
[----:B------:R-:W-:Y:S05]  /*17620*/  BRA.DIV ~URZ, `(.L_x_384) ;  /* 0x000039527f007947 */ /* 0x000fea000b800000 */
[----:B-1----:R1:W2:Y:S02]  /*17630*/  SHFL.IDX PT, R2, R6, 0x2, 0x181f ;  /* 0x00581f0006027f89 */ /* 0x0022a400000e0000 */
.L_x_458:
[----:B------:R-:W-:-:S04]  /*17640*/  IADD3 R3, R0, 0x20, RZ ;  /* 0x0000002000037810 */ /* 0x000fc80007ffe0ff */
[----:B------:R-:W-:-:S13]  /*17650*/  ISETP.GE.OR P0, PT, R3, R4, P2 ;  /* 0x000000040300720c */ /* 0x000fda0001706670 */
[----:B--2---:R-:W-:-:S04]  /*17660*/  @!P0 LEA R2, P1, R244, R2, 0x1 ;  /* 0x00000002f4028211 */ /* 0x004fc800078208ff */
[----:B------:R-:W-:-:S05]  /*17670*/  @!P0 LEA.HI.X R3, R244, R7, R245, 0x1, P1 ;  /* 0x00000007f4038211 */ /* 0x000fca00008f0cf5 */
[----:B------:R2:W-:Y:S01]  /*17680*/  @!P0 ST.E.128 [R2.64], RZ ;  /* 0x000000ff02008985 */ /* 0x0005e2000c101d08 */
[----:B------:R-:W-:Y:S05]  /*17690*/  BRA.DIV ~URZ, `(.L_x_385) ;  /* 0x000039527f007947 */ /* 0x000fea000b800000 */
[----:B------:R1:W2:Y:S04]  /*176a0*/  SHFL.IDX PT, R7, R5, 0x3, 0x181f ;  /* 0x00781f0005077f89 */ /* 0x0002a800000e0000 */
[----:B--2---:R1:W2:Y:S02]  /*176b0*/  SHFL.IDX PT, R2, R6, 0x3, 0x181f ;  /* 0x00781f0006027f89 */ /* 0x0042a400000e0000 */
.L_x_459:
[----:B------:R-:W-:-:S04]  /*176c0*/  IADD3 R3, R0, 0x30, RZ ;  /* 0x0000003000037810 */ /* 0x000fc80007ffe0ff */
[----:B------:R-:W-:-:S13]  /*176d0*/  ISETP.GE.OR P0, PT, R3, R4, P2 ;  /* 0x000000040300720c */ /* 0x000fda0001706670 */
[----:B--2---:R-:W-:-:S04]  /*176e0*/  @!P0 LEA R2, P1, R244, R2, 0x1 ;  /* 0x00000002f4028211 */ /* 0x004fc800078208ff */
[----:B------:R-:W-:-:S05]  /*176f0*/  @!P0 LEA.HI.X R3, R244, R7, R245, 0x1, P1 ;  /* 0x00000007f4038211 */ /* 0x000fca00008f0cf5 */
[----:B------:R2:W-:Y:S01]  /*17700*/  @!P0 ST.E.128 [R2.64], RZ ;  /* 0x000000ff02008985 */ /* 0x0005e2000c101d08 */
[----:B------:R-:W-:Y:S05]  /*17710*/  BRA.DIV ~URZ, `(.L_x_386) ;  /* 0x000039a27f007947 */ /* 0x000fea000b800000 */
[----:B------:R1:W2:Y:S02]  /*17720*/  SHFL.IDX PT, R7, R5, 0x4, 0x181f ;  /* 0x00981f0005077f89 */ /* 0x0002a400000e0000 */
.L_x_460:
[----:B------:R-:W-:Y:S05]  /*17730*/  BRA.DIV ~URZ, `(.L_x_387) ;  /* 0x000039f27f007947 */ /* 0x000fea000b800000 */
[----:B--2---:R2:W1:Y:S02]  /*17740*/  SHFL.IDX PT, R2, R6, 0x4, 0x181f ;  /* 0x00981f0006027f89 */ /* 0x00446400000e0000 */
.L_x_461:
[----:B------:R-:W-:-:S04]  /*17750*/  IADD3 R3, R0, 0x40, RZ ;  /* 0x0000004000037810 */ /* 0x000fc80007ffe0ff */
[----:B------:R-:W-:-:S13]  /*17760*/  ISETP.GE.OR P0, PT, R3, R4, P2 ;  /* 0x000000040300720c */ /* 0x000fda0001706670 */
[----:B-1----:R-:W-:-:S04]  /*17770*/  @!P0 LEA R2, P1, R244, R2, 0x1 ;  /* 0x00000002f4028211 */ /* 0x002fc800078208ff */
[----:B------:R-:W-:-:S05]  /*17780*/  @!P0 LEA.HI.X R3, R244, R7, R245, 0x1, P1 ;  /* 0x00000007f4038211 */ /* 0x000fca00008f0cf5 */
[----:B------:R1:W-:Y:S01]  /*17790*/  @!P0 ST.E.128 [R2.64], RZ ;  /* 0x000000ff02008985 */ /* 0x0003e2000c101d08 */
[----:B------:R-:W-:Y:S05]  /*177a0*/  BRA.DIV ~URZ, `(.L_x_388) ;  /* 0x000039f27f007947 */ /* 0x000fea000b800000 */
[----:B------:R1:W2:Y:S04]  /*177b0*/  SHFL.IDX PT, R7, R5, 0x5, 0x181f ;  /* 0x00b81f0005077f89 */ /* 0x0002a800000e0000 */
[----:B-1----:R1:W3:Y:S02]  /*177c0*/  SHFL.IDX PT, R2, R6, 0x5, 0x181f ;  /* 0x00b81f0006027f89 */ /* 0x0022e400000e0000 */
.L_x_462:
[----:B------:R-:W-:-:S04]  /*177d0*/  IADD3 R3, R0, 0x50, RZ ;  /* 0x0000005000037810 */ /* 0x000fc80007ffe0ff */
[----:B------:R-:W-:-:S13]  /*177e0*/  ISETP.GE.OR P0, PT, R3, R4, P2 ;  /* 0x000000040300720c */ /* 0x000fda0001706670 */
[----:B---3--:R-:W-:-:S04]  /*177f0*/  @!P0 LEA R2, P1, R244, R2, 0x1 ;  /* 0x00000002f4028211 */ /* 0x008fc800078208ff */
[----:B--2---:R-:W-:-:S05]  /*17800*/  @!P0 LEA.HI.X R3, R244, R7, R245, 0x1, P1 ;  /* 0x00000007f4038211 */ /* 0x004fca00008f0cf5 */
[----:B------:R2:W-:Y:S01]  /*17810*/  @!P0 ST.E.128 [R2.64], RZ ;  /* 0x000000ff02008985 */ /* 0x0005e2000c101d08 */
[----:B------:R-:W-:Y:S05]  /*17820*/  BRA.DIV ~URZ, `(.L_x_389) ;  /* 0x00003a427f007947 */ /* 0x000fea000b800000 */
[----:B------:R3:W1:Y:S02]  /*17830*/  SHFL.IDX PT, R7, R5, 0x6, 0x181f ;  /* 0x00d81f0005077f89 */ /* 0x00066400000e0000 */
.L_x_463:
[----:B------:R-:W-:Y:S05]  /*17840*/  BRA.DIV ~URZ, `(.L_x_390) ;  /* 0x00003a927f007947 */ /* 0x000fea000b800000 */
[----:B--2---:R2:W3:Y:S02]  /*17850*/  SHFL.IDX PT, R2, R6, 0x6, 0x181f ;  /* 0x00d81f0006027f89 */ /* 0x0044e400000e0000 */
.L_x_464:
[----:B------:R-:W-:-:S04]  /*17860*/  IADD3 R3, R0, 0x60, RZ ;  /* 0x0000006000037810 */ /* 0x000fc80007ffe0ff */
[----:B------:R-:W-:-:S13]  /*17870*/  ISETP.GE.OR P0, PT, R3, R4, P2 ;  /* 0x000000040300720c */ /* 0x000fda0001706670 */
[----:B---3--:R-:W-:-:S04]  /*17880*/  @!P0 LEA R2, P1, R244, R2, 0x1 ;  /* 0x00000002f4028211 */ /* 0x008fc800078208ff */
[----:B-1----:R-:W-:-:S05]  /*17890*/  @!P0 LEA.HI.X R3, R244, R7, R245, 0x1, P1 ;  /* 0x00000007f4038211 */ /* 0x002fca00008f0cf5 */
[----:B------:R1:W-:Y:S01]  /*178a0*/  @!P0 ST.E.128 [R2.64], RZ ;  /* 0x000000ff02008985 */ /* 0x0003e2000c101d08 */
[----:B------:R-:W-:Y:S05]  /*178b0*/  BRA.DIV ~URZ, `(.L_x_391) ;  /* 0x00003a927f007947 */ /* 0x000fea000b800000 */
[----:B----4-:R-:W3:Y:S04]  /*178c0*/  SHFL.IDX PT, R5, R5, 0x7, 0x181f ;  /* 0x00f81f0005057f89 */ /* 0x010ee800000e0000 */
[----:B-1----:R1:W4:Y:S02]  /*178d0*/  SHFL.IDX PT, R2, R6, 0x7, 0x181f ;  /* 0x00f81f0006027f89 */ /* 0x00232400000e0000 */
.L_x_465:
[----:B------:R-:W-:-:S04]  /*178e0*/  IADD3 R0, R0, 0x70, RZ ;  /* 0x0000007000007810 */ /* 0x000fc80007ffe0ff */
[----:B------:R-:W-:-:S13]  /*178f0*/  ISETP.GE.OR P0, PT, R0, R4, P2 ;  /* 0x000000040000720c */ /* 0x000fda0001706670 */
[----:B----4-:R-:W-:-:S04]  /*17900*/  @!P0 LEA R2, P1, R244, R2, 0x1 ;  /* 0x00000002f4028211 */ /* 0x010fc800078208ff */
[----:B---3--:R-:W-:-:S05]  /*17910*/  @!P0 LEA.HI.X R3, R244, R5, R245, 0x1, P1 ;  /* 0x00000005f4038211 */ /* 0x008fca00008f0cf5 */
[----:B------:R3:W-:Y:S04]  /*17920*/  @!P0 ST.E.128 [R2.64], RZ ;  /* 0x000000ff02008985 */ /* 0x0007e8000c101d08 */
.L_x_364:
[----:B------:R-:W-:Y:S05]  /*17930*/  BSYNC B1 ;  /* 0x0000000000017941 */ /* 0x000fea0003800000 */
.L_x_348:
        /* <DEDUP_REMOVED lines=15> */
.L_x_466:
[----:B------:R-:W-:Y:S05]  /*17a30*/  BRA.DIV ~URZ, `(.L_x_394) ;  /* 0x00003a527f007947 */ /* 0x000fea000b800000 */
[----:B------:R3:W1:Y:S02]  /*17a40*/  SHFL.IDX PT, R8, R46, 0x1, 0x1f ;  /* 0x00201f002e087f89 */ /* 0x00066400000e0000 */
.L_x_467:
[----:B------:R-:W5:Y:S01]  /*17a50*/  LDL R0, [R1+0x34] ;  /* 0x0000340001007983 */ /* 0x000f620000100800 */
[----:B------:R-:W-:Y:S02]  /*17a60*/  IMAD.MOV.U32 R6, RZ, RZ, RZ ;  /* 0x000000ffff067224 */ /* 0x000fe400078e00ff */
[----:B-----5:R-:W-:-:S05]  /*17a70*/  IMAD.IADD R0, R0, 0x1, R13 ;  /* 0x0000000100007824 */ /* 0x020fca00078e020d */
[----:B------:R-:W-:-:S13]  /*17a80*/  ISETP.GE.OR P0, PT, R0, c[0x0][0x53c], !P6 ;  /* 0x00014f0000007a0c */ /* 0x000fda0007706670 */
[----:B------:R-:W-:Y:S01]  /*17a90*/  @!P0 MOV R2, 0x4 ;  /* 0x0000000400028802 */ /* 0x000fe20000000f00 */
[----:B------:R-:W-:-:S04]  /*17aa0*/  @!P0 IMAD.MOV.U32 R4, RZ, RZ, 0x4 ;  /* 0x00000004ff048424 */ /* 0x000fc800078e00ff */
[----:B------:R-:W-:-:S04]  /*17ab0*/  @!P0 IMAD.WIDE R4, R0, R4, c[0x0][0x580] ;  /* 0x0001600000048625 */ /* 0x000fc800078e0204 */
[----:B----4-:R-:W-:Y:S01]  /*17ac0*/  @!P0 IMAD.WIDE R2, R0, R2, c[0x0][0x578] ;  /* 0x00015e0000028625 */ /* 0x010fe200078e0202 */
        /* <DEDUP_REMOVED lines=11> */
.L_x_468:
        /* <DEDUP_REMOVED lines=16> */
.L_x_469:
[----:B----4-:R-:W-:Y:S01]  /*17c80*/  IMAD R0, R0, c[0x0][0x538], RZ ;  /* 0x00014e0000007a24 */ /* 0x010fe200078e02ff */
[----:B------:R-:W-:Y:S04]  /*17c90*/  BSSY B1, `(.L_x_397) ;  /* 0x0000084000017945 */ /* 0x000fe80003800000 */
[----:B-1----:R-:W-:-:S04]  /*17ca0*/  IADD3 R8, R0, R8, RZ ;  /* 0x0000000800087210 */ /* 0x002fc80007ffe0ff */
[----:B--2---:R-:W-:-:S13]  /*17cb0*/  ISETP.GT.AND P0, PT, R8, R9, PT ;  /* 0x000000090800720c */ /* 0x004fda0003f04270 */
[----:B------:R-:W-:Y:S05]  /*17cc0*/  @P0 BRA `(.L_x_398) ;  /* 0x0000025000000947 */ /* 0x000fea0003800000 */
.L_x_402:
        /* <DEDUP_REMOVED lines=8> */
[----:B---3--:R-:W-:Y:S02]  /*17d50*/  @!P0 MOV R4, 0x4 ;  /* 0x0000000400048802 */ /* 0x008fe40000000f00 */
[----:B------:R-:W-:-:S03]  /*17d60*/  @!P0 MOV R2, 0x4 ;  /* 0x0000000400028802 */ /* 0x000fc60000000f00 */
[----:B------:R-:W-:-:S04]  /*17d70*/  @!P0 IMAD.WIDE R4, R0, R4, c[0x0][0x580] ;  /* 0x0001600000048625 */ /* 0x000fc800078e0204 */
[----:B------:R-:W-:Y:S01]  /*17d80*/  @!P0 IMAD.WIDE R2, R0, R2, c[0x0][0x578] ;  /* 0x00015e0000028625 */ /* 0x000fe200078e0202 */
[----:B------:R-:W2:Y:S04]  /*17d90*/  @!P0 LDG.E R6, [R4.64] ;  /* 0x0000000804068981 */ /* 0x000ea8000c1e1900 */
[----:B------:R-:W2:Y:S02]  /*17da0*/  @!P0 LDG.E R7, [R2.64] ;  /* 0x0000000802078981 */ /* 0x000ea4000c1e1900 */
[----:B--2---:R-:W-:Y:S01]  /*17db0*/  IMAD R0, R7, R6, RZ ;  /* 0x0000000607007224 */ /* 0x004fe200078e02ff */
[----:B------:R-:W-:Y:S05]  /*17dc0*/  BRA.DIV ~URZ, `(.L_x_400) ;  /* 0x000039227f007947 */ /* 0x000fea000b800000 */
[----:B------:R1:W2:Y:S02]  /*17dd0*/  SHFL.UP PT, R2, R0, 0x1, RZ ;  /* 0x0420000000027989 */ /* 0x0002a400000e00ff */
.L_x_470:
        /* <DEDUP_REMOVED lines=16> */
.L_x_471:
[----:B--2---:R-:W-:-:S05]  /*17ee0*/  IMAD R0, R0, c[0x0][0x538], RZ ;  /* 0x00014e0000007a24 */ /* 0x004fca00078e02ff */
[----:B------:R-:W-:-:S04]  /*17ef0*/  IADD3 R8, R0, R8, RZ ;  /* 0x0000000800087210 */ /* 0x000fc80007ffe0ff */
[----:B------:R-:W-:-:S13]  /*17f00*/  ISETP.GT.AND P0, PT, R8, R9, PT ;  /* 0x000000090800720c */ /* 0x000fda0003f04270 */
[----:B-1----:R-:W-:Y:S05]  /*17f10*/  @!P0 BRA `(.L_x_402) ;  /* 0xfffffdb000008947 */ /* 0x002fea000383ffff */
.L_x_398:
[----:B------:R-:W-:-:S05]  /*17f20*/  IADD3 R11, -R0, R8, RZ ;  /* 0x00000008000b7210 */ /* 0x000fca0007ffe1ff */
[----:B------:R-:W-:-:S05]  /*17f30*/  IMAD R0, R4, c[0x0][0x538], R11 ;  /* 0x00014e0004007a24 */ /* 0x000fca00078e020b */
[----:B------:R-:W-:Y:S01]  /*17f40*/  ISETP.GT.AND P0, PT, R0, R9, PT ;  /* 0x000000090000720c */ /* 0x000fe20003f04270 */
[----:B------:R-:W-:-:S12]  /*17f50*/  BRA.DIV ~URZ, `(.L_x_403) ;  /* 0x000039927f007947 */ /* 0x000fd8000b800000 */
[----:B------:R-:W-:-:S04]  /*17f60*/  VOTE.ANY R0, PT, !P0 ;  /* 0x0000000000007806 */ /* 0x000fc800040e0100 */
.L_x_472:
[----:B------:R1:W2:Y:S01]  /*17f70*/  POPC R10, R0 ;  /* 0x00000000000a7309 */ /* 0x0002a20000000000 */
[----:B------:R-:W-:Y:S05]  /*17f80*/  BRA.DIV ~URZ, `(.L_x_404) ;  /* 0x000039a27f007947 */ /* 0x000fea000b800000 */
[----:B--2---:R2:W4:Y:S04]  /*17f90*/  SHFL.IDX PT, R8, R6, R10, 0x1f ;  /* 0x00001f0a06087589 */ /* 0x00452800000e0000 */
[----:B------:R2:W1:Y:S02]  /*17fa0*/  SHFL.IDX PT, R7, R7, R10, 0x1f ;  /* 0x00001f0a07077589 */ /* 0x00046400000e0000 */
.L_x_473:
[----:B------:R-:W-:Y:S01]  /*17fb0*/  ISETP.NE.AND P0, PT, R0, RZ, PT ;  /* 0x000000ff0000720c */ /* 0x000fe20003f05270 */
[----:B------:R-:W-:-:S12]  /*17fc0*/  BSSY B0, `(.L_x_405) ;  /* 0x0000005000007945 */ /* 0x000fd80003800000 */
[----:B------:R-:W-:Y:S05]  /*17fd0*/  @!P0 BRA `(.L_x_406) ;  /* 0x0000003000008947 */ /* 0x000fea0003800000 */
[----:B-1----:R-:W-:Y:S01]  /*17fe0*/  IADD3 R0, R10, -0x1, RZ ;  /* 0xffffffff0a007810 */ /* 0x002fe20007ffe0ff */
[----:B------:R-:W-:Y:S05]  /*17ff0*/  BRA.DIV ~URZ, `(.L_x_407) ;  /* 0x00003a027f007947 */ /* 0x000fea000b800000 */
[----:B------:R1:W2:Y:S02]  /*18000*/  SHFL.IDX PT, R12, R4, R0, 0x1f ;  /* 0x00001f00040c7589 */ /* 0x0002a400000e0000 */
.L_x_406:
[----:B------:R-:W-:Y:S05]  /*18010*/  BSYNC B0 ;  /* 0x0000000000007941 */ /* 0x000fea0003800000 */
.L_x_405:
[----:B--2---:R-:W-:Y:S01]  /*18020*/  IMAD R6, R12, c[0x0][0x538], R11 ;  /* 0x00014e000c067a24 */ /* 0x004fe200078e020b */
[----:B----4-:R-:W-:Y:S02]  /*18030*/  IABS R2, R8 ;  /* 0x0000000800027213 */ /* 0x010fe40000000000 */
[----:B-1----:R-:W-:Y:S01]  /*18040*/  IABS R3, R7 ;  /* 0x0000000700037213 */ /* 0x002fe20000000000 */
[----:B------:R-:W-:Y:S01]  /*18050*/  IMAD.IADD R9, R9, 0x1, -R6 ;  /* 0x0000000109097824 */ /* 0x000fe200078e0a06 */
[----:B------:R1:W-:Y:S01]  /*18060*/  STL [R1+0x28], R6 ;  /* 0x0000280601007387 */ /* 0x0003e20000100800 */
[----:B---3--:R-:W2:Y:S03]  /*18070*/  I2F.RP R4, R2 ;  /* 0x0000000200047306 */ /* 0x008ea60000209400 */
[----:B------:R-:W3:Y:S05]  /*18080*/  LDL.LU R14, [R1+0x34] ;  /* 0x00003400010e7983 */ /* 0x000eea0000300800 */
[----:B--2---:R-:W2:Y:S02]  /*18090*/  MUFU.RCP R4, R4 ;  /* 0x0000000400047308 */ /* 0x004ea40000001000 */
[----:B--2---:R-:W-:-:S06]  /*180a0*/  IADD3 R4, R4, 0xffffffe, RZ ;  /* 0x0ffffffe04047810 */ /* 0x004fcc0007ffe0ff */
[----:B------:R-:W2:Y:S01]  /*180b0*/  F2I.FTZ.U32.TRUNC.NTZ R5, R4 ;  /* 0x0000000400057305 */ /* 0x000ea2000021f000 */
[----:B-1----:R-:W-:Y:S02]  /*180c0*/  MOV R6, R3 ;  /* 0x0000000300067202 */ /* 0x002fe40000000f00 */
[----:B------:R-:W-:Y:S01]  /*180d0*/  IABS R11, R9 ;  /* 0x00000009000b7213 */ /* 0x000fe20000000000 */
[----:B--2---:R-:W-:-:S04]  /*180e0*/  IMAD.MOV R0, RZ, RZ, -R5 ;  /* 0x000000ffff007224 */ /* 0x004fc800078e0a05 */
[----:B------:R-:W-:Y:S01]  /*180f0*/  IMAD.MOV.U32 R4, RZ, RZ, R0 ;  /* 0x000000ffff047224 */ /* 0x000fe200078e0000 */
[----:B------:R-:W-:-:S03]  /*18100*/  IABS R0, R8 ;  /* 0x0000000800007213 */ /* 0x000fc60000000000 */
[----:B------:R-:W-:Y:S02]  /*18110*/  IMAD R3, R4, R2, RZ ;  /* 0x0000000204037224 */ /* 0x000fe400078e02ff */
[----:B------:R-:W-:Y:S01]  /*18120*/  IMAD.MOV.U32 R4, RZ, RZ, RZ ;  /* 0x000000ffff047224 */ /* 0x000fe200078e00ff */
[----:B------:R-:W1:Y:S01]  /*18130*/  I2F.RP R12, R6 ;  /* 0x00000006000c7306 */ /* 0x000e620000209400 */
[----:B------:R-:W-:Y:S02]  /*18140*/  IMAD.MOV R0, RZ, RZ, -R0 ;  /* 0x000000ffff007224 */ /* 0x000fe400078e0a00 */
[----:B------:R-:W-:-:S04]  /*18150*/  IMAD.HI.U32 R5, R5, R3, R4 ;  /* 0x0000000305057227 */ /* 0x000fc800078e0004 */
[----:B------:R-:W-:Y:S01]  /*18160*/  IMAD.MOV.U32 R3, RZ, RZ, R11 ;  /* 0x000000ffff037224 */ /* 0x000fe200078e000b */
[----:B------:R-:W-:-:S03]  /*18170*/  MOV R4, R0 ;  /* 0x0000000000047202 */ /* 0x000fc60000000f00 */
[----:B------:R-:W-:-:S04]  /*18180*/  IMAD.HI.U32 R0, R5, R3, RZ ;  /* 0x0000000305007227 */ /* 0x000fc800078e00ff */
[----:B------:R-:W-:Y:S02]  /*18190*/  IMAD R3, R0, R4, R3 ;  /* 0x0000000400037224 */ /* 0x000fe400078e0203 */
[----:B-1----:R-:W1:Y:S03]  /*181a0*/  MUFU.RCP R4, R12 ;  /* 0x0000000c00047308 */ /* 0x002e660000001000 */
[----:B------:R-:W-:-:S13]  /*181b0*/  ISETP.GT.U32.AND P0, PT, R2, R3, PT ;  /* 0x000000030200720c */ /* 0x000fda0003f04070 */
[----:B------:R-:W-:Y:S01]  /*181c0*/  @!P0 IMAD.IADD R3, R3, 0x1, -R2 ;  /* 0x0000000103038824 */ /* 0x000fe200078e0a02 */
[----:B-1----:R-:W-:-:S04]  /*181d0*/  IADD3 R4, R4, 0xffffffe, RZ ;  /* 0x0ffffffe04047810 */ /* 0x002fc80007ffe0ff */
[----:B------:R-:W-:Y:S02]  /*181e0*/  ISETP.GE.U32.AND P2, PT, R3, R2, PT ;  /* 0x000000020300720c */ /* 0x000fe40003f46070 */
[----:B------:R-:W1:Y:S01]  /*181f0*/  F2I.FTZ.U32.TRUNC.NTZ R3, R4 ;  /* 0x0000000400037305 */ /* 0x000e62000021f000 */
[----:B------:R-:W-:Y:S02]  /*18200*/  LOP3.LUT R2, R9, R8, RZ, 0x3c, !PT ;  /* 0x0000000809027212 */ /* 0x000fe400078e3cff */
[----:B------:R-:W-:Y:S02]  /*18210*/  @!P0 IADD3 R0, R0, 0x1, RZ ;  /* 0x0000000100008810 */ /* 0x000fe40007ffe0ff */
[----:B------:R-:W-:Y:S02]  /*18220*/  ISETP.GE.AND P1, PT, R2, RZ, PT ;  /* 0x000000ff0200720c */ /* 0x000fe40003f26270 */
[----:B------:R-:W-:-:S04]  /*18230*/  ISETP.NE.AND P0, PT, R8, RZ, PT ;  /* 0x000000ff0800720c */ /* 0x000fc80003f05270 */
[----:B------:R-:W-:Y:S01]  /*18240*/  @P2 IADD3 R0, R0, 0x1, RZ ;  /* 0x0000000100002810 */ /* 0x000fe20007ffe0ff */
[----:B-1----:R-:W-:-:S06]  /*18250*/  IMAD.MOV R2, RZ, RZ, -R3 ;  /* 0x000000ffff027224 */ /* 0x002fcc00078e0a03 */
[----:B------:R-:W-:Y:S01]  /*18260*/  @!P1 IMAD.MOV R0, RZ, RZ, -R0 ;  /* 0x000000ffff009224 */ /* 0x000fe200078e0a00 */
[----:B------:R-:W-:Y:S02]  /*18270*/  MOV R4, R2 ;  /* 0x0000000200047202 */ /* 0x000fe40000000f00 */
[----:B------:R-:W-:Y:S02]  /*18280*/  IABS R2, R7 ;  /* 0x0000000700027213 */ /* 0x000fe40000000000 */
[----:B------:R-:W-:Y:S01]  /*18290*/  @!P0 LOP3.LUT R0, RZ, R8, RZ, 0x33, !PT ;  /* 0x00000008ff008212 */ /* 0x000fe200078e33ff */
[----:B------:R-:W-:Y:S02]  /*182a0*/  IMAD R4, R4, R6, RZ ;  /* 0x0000000604047224 */ /* 0x000fe400078e02ff */
[----:B------:R-:W-:Y:S01]  /*182b0*/  IMAD.MOV R5, RZ, RZ, -R2 ;  /* 0x000000ffff057224 */ /* 0x000fe200078e0a02 */
[----:B------:R-:W-:Y:S01]  /*182c0*/  IABS R11, R0 ;  /* 0x00000000000b7213 */ /* 0x000fe20000000000 */
[----:B------:R-:W-:-:S04]  /*182d0*/  IMAD.MOV.U32 R2, RZ, RZ, RZ ;  /* 0x000000ffff027224 */ /* 0x000fc800078e00ff */
        /* <DEDUP_REMOVED lines=26> */
.L_x_399:
[----:B------:R-:W-:Y:S01]  /*18480*/  MOV R0, c[0x0][0x53c] ;  /* 0x00014f0000007a02 */ /* 0x000fe20000000f00 */
[----:B------:R1:W-:Y:S04]  /*18490*/  STL [R1+0x28], R9 ;  /* 0x0000280901007387 */ /* 0x0003e80000100800 */
[----:B------:R1:W-:Y:S04]  /*184a0*/  STL [R1+0x2c], RZ ;  /* 0x00002cff01007387 */ /* 0x0003e80000100800 */
[----:B------:R1:W-:Y:S04]  /*184b0*/  STL [R1+0x30], RZ ;  /* 0x000030ff01007387 */ /* 0x0003e80000100800 */
[----:B------:R1:W-:Y:S02]  /*184c0*/  STL [R1+0x34], R0 ;  /* 0x0000340001007387 */ /* 0x0003e40000100800 */
.L_x_408:
[----:B------:R-:W-:Y:S05]  /*184d0*/  BSYNC B1 ;  /* 0x0000000000017941 */ /* 0x000fea0003800000 */
.L_x_397:
        /* <DEDUP_REMOVED lines=9> */
.L_x_392:
[----:B-1----:R-:W3:Y:S02]  /*18570*/  LDL R0, [R1+0x34] ;  /* 0x0000340001007983 */ /* 0x002ee40000100800 */
[----:B---3--:R-:W-:-:S13]  /*18580*/  ISETP.GE.AND P0, PT, R0, c[0x0][0x53c], PT ;  /* 0x00014f0000007a0c */ /* 0x008fda0003f06270 */
[----:B--2-4-:R-:W-:Y:S01]  /*18590*/  @P0 CALL.REL.NOINC `(.L_x_409) ;  /* 0x0000001000000944 */ /* 0x014fe20003c00000 */
[----:B------:R-:W-:Y:S05]  /*185a0*/  BRA `(.L_x_410) ;  /* 0xfffe94c000007947 */ /* 0x000fea000383ffff */
.L_x_409:
[----:B------:R-:W-:Y:S05]  /*185b0*/  EXIT ;  /* 0x000000000000794d */ /* 0x000fea0003800000 */
.L_x_222:
[----:B------:R-:W-:Y:S01]  /*185c0*/  IMAD.MOV.U32 R0, RZ, RZ, R5 ;  /* 0x000000ffff007224 */ /* 0x000fe200078e0005 */
[----:B------:R-:W-:Y:S02]  /*185d0*/  MOV R2, 0x1 ;  /* 0x0000000100027802 */ /* 0x000fe40000000f00 */
[----:B------:R-:W-:Y:S02]  /*185e0*/  MOV R3, 0x18600 ;  /* 0x0001860000037802 */ /* 0x000fe40000000f00 */
[----:B------:R-:W-:Y:S05]  /*185f0*/  CALL.REL.NOINC `($__internal_6_$__cuda_sm70_shflsync_up_p) ;  /* 0x0000352000007944 */ /* 0x000fea0003c00000 */
[----:B------:R-:W-:Y:S01]  /*18600*/  MOV R0, R4 ;  /* 0x0000000400007202 */ /* 0x000fe20000000f00 */
[----:B------:R-:W-:Y:S05]  /*18610*/  BRA `(.L_x_411) ;  /* 0xfffe7e5000007947 */ /* 0x000fea000383ffff */
.L_x_223:
[----:B------:R-:W-:Y:S01]  /*18620*/  IMAD.MOV.U32 R0, RZ, RZ, R5 ;  /* 0x000000ffff007224 */ /* 0x000fe200078e0005 */
[----:B------:R-:W-:Y:S02]  /*18630*/  MOV R2, 0x2 ;  /* 0x0000000200027802 */ /* 0x000fe40000000f00 */
[----:B------:R-:W-:Y:S02]  /*18640*/  MOV R3, 0x18660 ;  /* 0x0001866000037802 */ /* 0x000fe40000000f00 */
[----:B------:R-:W-:Y:S05]  /*18650*/  CALL.REL.NOINC `($__internal_6_$__cuda_sm70_shflsync_up_p) ;  /* 0x000034c000007944 */ /* 0x000fea0003c00000 */
[----:B------:R-:W-:Y:S01]  /*18660*/  SEL R0, R4, RZ, P4 ;  /* 0x000000ff04007207 */ /* 0x000fe20002000000 */
[----:B------:R-:W-:Y:S01]  /*18670*/  IMAD.MOV.U32 R2, RZ, RZ, 0x4 ;  /* 0x00000004ff027424 */ /* 0x000fe200078e00ff */
[----:B------:R-:W-:-:S03]  /*18680*/  MOV R3, 0x186b0 ;  /* 0x000186b000037802 */ /* 0x000fc60000000f00 */
[----:B------:R-:W-:Y:S02]  /*18690*/  IMAD.IADD R0, R5, 0x1, R0 ;  /* 0x0000000105007824 */ /* 0x000fe400078e0200 */
        /* <DEDUP_REMOVED lines=13> */
[----:B------:R-:W-:Y:S02]  /*18770*/  MOV R3, 0x1f ;  /* 0x0000001f00037802 */ /* 0x000fe40000000f00 */
[----:B------:R-:W-:Y:S01]  /*18780*/  MOV R2, 0x187c0 ;  /* 0x000187c000027802 */ /* 0x000fe20000000f00 */
[----:B------:R-:W-:-:S04]  /*18790*/  IMAD.IADD R4, R0, 0x1, R4 ;  /* 0x0000000100047824 */ /* 0x000fc800078e0204 */
[----:B------:R-:W-:Y:S02]  /*187a0*/  IMAD.MOV.U32 R56, RZ, RZ, R4 ;  /* 0x000000ffff387224 */ /* 0x000fe400078e0004 */
[----:B------:R-:W-:Y:S05]  /*187b0*/  CALL.REL.NOINC `($__internal_5_$__cuda_sm70_shflsync_idx_p) ;  /* 0x0000331000007944 */ /* 0x000fea0003c00000 */
[----:B------:R-:W-:Y:S01]  /*187c0*/  MOV R0, R58 ;  /* 0x0000003a00007202 */ /* 0x000fe20000000f00 */
[----:B------:R-:W-:Y:S05]  /*187d0*/  BRA `(.L_x_412) ;  /* 0xfffe7d9000007947 */ /* 0x000fea000383ffff */
.L_x_225:
[----:B------:R-:W-:Y:S02]  /*187e0*/  SEL R0, RZ, 0x1, P0 ;  /* 0x00000001ff007807 */ /* 0x000fe40000000000 */
[----:B------:R-:W-:Y:S02]  /*187f0*/  MOV R2, 0x18810 ;  /* 0x0001881000027802 */ /* 0x000fe40000000f00 */
[----:B------:R-:W-:Y:S05]  /*18800*/  CALL.REL.NOINC `($__internal_7_$__cuda_sm70_votesync_ballot) ;  /* 0x0000338000007944 */ /* 0x000fea0003c00000 */
[----:B------:R-:W-:Y:S05]  /*18810*/  BRA `(.L_x_413) ;  /* 0xfffe7de000007947 */ /* 0x000fea000383ffff */
.L_x_226:
[----:B------:R-:W-:Y:S01]  /*18820*/  IMAD.MOV.U32 R56, RZ, RZ, R8 ;  /* 0x000000ffff387224 */ /* 0x000fe200078e0008 */
[----:B--2---:R-:W-:Y:S01]  /*18830*/  MOV R47, R13 ;  /* 0x0000000d002f7202 */ /* 0x004fe20000000f00 */
[----:B------:R-:W-:Y:S01]  /*18840*/  IMAD.MOV.U32 R3, RZ, RZ, 0x1f ;  /* 0x0000001fff037424 */ /* 0x000fe200078e00ff */
[----:B------:R-:W-:Y:S02]  /*18850*/  MOV R2, 0x18870 ;  /* 0x0001887000027802 */ /* 0x000fe40000000f00 */
[----:B-1----:R-:W-:Y:S05]  /*18860*/  CALL.REL.NOINC `($__internal_5_$__cuda_sm70_shflsync_idx_p) ;  /* 0x0000326000007944 */ /* 0x002fea0003c00000 */
[----:B------:R-:W-:Y:S01]  /*18870*/  IMAD.MOV.U32 R11, RZ, RZ, R58 ;  /* 0x000000ffff0b7224 */ /* 0x000fe200078e003a */
[----:B------:R-:W-:Y:S01]  /*18880*/  MOV R56, R7 ;  /* 0x0000000700387202 */ /* 0x000fe20000000f00 */
[----:B------:R-:W-:Y:S01]  /*18890*/  IMAD.MOV.U32 R6, RZ, RZ, RZ ;  /* 0x000000ffff067224 */ /* 0x000fe200078e00ff */
[----:B------:R-:W-:Y:S01]  /*188a0*/  MOV R47, R13 ;  /* 0x0000000d002f7202 */ /* 0x000fe20000000f00 */
[----:B------:R-:W-:Y:S01]  /*188b0*/  IMAD.MOV.U32 R3, RZ, RZ, 0x1f ;  /* 0x0000001fff037424 */ /* 0x000fe200078e00ff */
[----:B------:R-:W-:-:S02]  /*188c0*/  MOV R2, 0x188e0 ;  /* 0x000188e000027802 */ /* 0x000fc40000000f00 */
[----:B------:R-:W-:Y:S05]  /*188d0*/  CALL.REL.NOINC `($__internal_5_$__cuda_sm70_shflsync_idx_p) ;  /* 0x000031f000007944 */ /* 0x000fea0003c00000 */
[----:B------:R-:W-:Y:S01]  /*188e0*/  MOV R10, R58 ;  /* 0x0000003a000a7202 */ /* 0x000fe20000000f00 */
[----:B------:R-:W-:Y:S05]  /*188f0*/  BRA `(.L_x_414) ;  /* 0xfffe7d5000007947 */ /* 0x000fea000383ffff */
.L_x_229:
[----:B------:R-:W-:Y:S01]  /*18900*/  IMAD.MOV.U32 R56, RZ, RZ, R4 ;  /* 0x000000ffff387224 */ /* 0x000fe200078e0004 */
[----:B------:R-:W-:-:S02]  /*18910*/  MOV R3, 0x1f ;  /* 0x0000001f00037802 */ /* 0x000fc40000000f00 */
[----:B------:R-:W-:Y:S02]  /*18920*/  MOV R2, 0x18940 ;  /* 0x0001894000027802 */ /* 0x000fe40000000f00 */
[----:B-1234-:R-:W-:Y:S05]  /*18930*/  CALL.REL.NOINC `($__internal_5_$__cuda_sm70_shflsync_idx_p) ;  /* 0x0000319000007944 */ /* 0x01efea0003c00000 */
[----:B------:R-:W-:Y:S01]  /*18940*/  MOV R6, R58 ;  /* 0x0000003a00067202 */ /* 0x000fe20000000f00 */
[----:B------:R-:W-:Y:S05]  /*18950*/  BRA `(.L_x_228) ;  /* 0xfffe7d5000007947 */ /* 0x000fea000383ffff */
.L_x_275:
[----:B------:R-:W-:Y:S01]  /*18960*/  IMAD.MOV.U32 R56, RZ, RZ, R5 ;  /* 0x000000ffff387224 */ /* 0x000fe200078e0005 */
[----:B------:R-:W-:Y:S01]  /*18970*/  MOV R47, RZ ;  /* 0x000000ff002f7202 */ /* 0x000fe20000000f00 */
[----:B------:R-:W-:Y:S01]  /*18980*/  IMAD.MOV.U32 R3, RZ, RZ, 0x181f ;  /* 0x0000181fff037424 */ /* 0x000fe200078e00ff */
[----:B------:R-:W-:Y:S02]  /*18990*/  MOV R2, 0x189b0 ;  /* 0x000189b000027802 */ /* 0x000fe40000000f00 */
[----:B-----5:R-:W-:Y:S05]  /*189a0*/  CALL.REL.NOINC `($__internal_5_$__cuda_sm70_shflsync_idx_p) ;  /* 0x0000312000007944 */ /* 0x020fea0003c00000 */
[----:B------:R-:W-:Y:S01]  /*189b0*/  MOV R7, R58 ;  /* 0x0000003a00077202 */ /* 0x000fe20000000f00 */
[----:B------:R-:W-:Y:S05]  /*189c0*/  BRA `(.L_x_415) ;  /* 0xfffefa9000007947 */ /* 0x000fea000383ffff */
.L_x_276:
[----:B------:R-:W-:Y:S01]  /*189d0*/  IMAD.MOV.U32 R56, RZ, RZ, R6 ;  /* 0x000000ffff387224 */ /* 0x000fe200078e0006 */
[----:B------:R-:W-:Y:S01]  /*189e0*/  MOV R47, RZ ;  /* 0x000000ff002f7202 */ /* 0x000fe20000000f00 */
[----:B------:R-:W-:Y:S01]  /*189f0*/  IMAD.MOV.U32 R3, RZ, RZ, 0x181f ;  /* 0x0000181fff037424 */ /* 0x000fe200078e00ff */
[----:B------:R-:W-:Y:S02]  /*18a00*/  MOV R2, 0x18a20 ;  /* 0x00018a2000027802 */ /* 0x000fe40000000f00 */
[----:B-12--5:R-:W-:Y:S05]  /*18a10*/  CALL.REL.NOINC `($__internal_5_$__cuda_sm70_shflsync_idx_p) ;  /* 0x000030b000007944 */ /* 0x026fea0003c00000 */
[----:B------:R-:W-:Y:S01]  /*18a20*/  MOV R2, R58 ;  /* 0x0000003a00027202 */ /* 0x000fe20000000f00 */
[----:B------:R-:W-:Y:S05]  /*18a30*/  BRA `(.L_x_416) ;  /* 0xfffefa4000007947 */ /* 0x000fea000383ffff */
.L_x_279:
[----:B------:R-:W-:Y:S01]  /*18a40*/  IMAD.MOV.U32 R56, RZ, RZ, R5 ;  /* 0x000000ffff387224 */ /* 0x000fe200078e0005 */
[----:B------:R-:W-:Y:S01]  /*18a50*/  MOV R47, 0x1 ;  /* 0x00000001002f7802 */ /* 0x000fe20000000f00 */
[----:B--2---:R-:W-:Y:S01]  /*18a60*/  IMAD.MOV.U32 R3, RZ, RZ, 0x181f ;  /* 0x0000181fff037424 */ /* 0x004fe200078e00ff */
[----:B----4-:R-:W-:-:S02]  /*18a70*/  MOV R2, 0x18a90 ;  /* 0x00018a9000027802 */ /* 0x010fc40000000f00 */
[----:B-1-3-5:R-:W-:Y:S05]  /*18a80*/  CALL.REL.NOINC `($__internal_5_$__cuda_sm70_shflsync_idx_p) ;  /* 0x0000304000007944 */ /* 0x02afea0003c00000 */
[----:B------:R-:W-:Y:S01]  /*18a90*/  IMAD.MOV.U32 R7, RZ, RZ, R58 ;  /* 0x000000ffff077224 */ /* 0x000fe200078e003a */
[----:B------:R-:W-:Y:S01]  /*18aa0*/  MOV R47, 0x1 ;  /* 0x00000001002f7802 */ /* 0x000fe20000000f00 */
[----:B------:R-:W-:Y:S01]  /*18ab0*/  IMAD.MOV.U32 R56, RZ, RZ, R6 ;  /* 0x000000ffff387224 */ /* 0x000fe200078e0006 */
[----:B------:R-:W-:-:S02]  /*18ac0*/  MOV R3, 0x181f ;  /* 0x0000181f00037802 */ /* 0x000fc40000000f00 */
[----:B------:R-:W-:Y:S02]  /*18ad0*/  MOV R2, 0x18af0 ;  /* 0x00018af000027802 */ /* 0x000fe40000000f00 */
[----:B------:R-:W-:Y:S05]  /*18ae0*/  CALL.REL.NOINC `($__internal_5_$__cuda_sm70_shflsync_idx_p) ;  /* 0x00002fe000007944 */ /* 0x000fea0003c00000 */
[----:B------:R-:W-:Y:S01]  /*18af0*/  MOV R2, R58 ;  /* 0x0000003a00027202 */ /* 0x000fe20000000f00 */
[----:B------:R-:W-:Y:S05]  /*18b00*/  BRA `(.L_x_417) ;  /* 0xfffefa5000007947 */ /* 0x000fea000383ffff */
.L_x_282:
[----:B------:R-:W-:Y:S01]  /*18b10*/  IMAD.MOV.U32 R56, RZ, RZ, R5 ;  /* 0x000000ffff387224 */ /* 0x000fe200078e0005 */
[----:B------:R-:W-:Y:S01]  /*18b20*/  MOV R47, 0x2 ;  /* 0x00000002002f7802 */ /* 0x000fe20000000f00 */
[----:B-1----:R-:W-:Y:S01]  /*18b30*/  IMAD.MOV.U32 R3, RZ, RZ, 0x181f ;  /* 0x0000181fff037424 */ /* 0x002fe200078e00ff */
[----:B----4-:R-:W-:Y:S02]  /*18b40*/  MOV R2, 0x18b60 ;  /* 0x00018b6000027802 */ /* 0x010fe40000000f00 */
[----:B--23-5:R-:W-:Y:S05]  /*18b50*/  CALL.REL.NOINC `($__internal_5_$__cuda_sm70_shflsync_idx_p) ;  /* 0x00002f7000007944 */ /* 0x02cfea0003c00000 */
[----:B------:R-:W-:Y:S01]  /*18b60*/  MOV R7, R58 ;  /* 0x0000003a00077202 */ /* 0x000fe20000000f00 */
[----:B------:R-:W-:Y:S05]  /*18b70*/  BRA `(.L_x_418) ;  /* 0xfffefab000007947 */ /* 0x000fea000383ffff */
.L_x_283:
[----:B------:R-:W-:Y:S01]  /*18b80*/  IMAD.MOV.U32 R56, RZ, RZ, R6 ;  /* 0x000000ffff387224 */ /* 0x000fe200078e0006 */
[----:B------:R-:W-:Y:S01]  /*18b90*/  MOV R47, 0x2 ;  /* 0x00000002002f7802 */ /* 0x000fe20000000f00 */
[----:B------:R-:W-:Y:S01]  /*18ba0*/  IMAD.MOV.U32 R3, RZ, RZ, 0x181f ;  /* 0x0000181fff037424 */ /* 0x000fe200078e00ff */
[----:B----4-:R-:W-:Y:S02]  /*18bb0*/  MOV R2, 0x18bd0 ;  /* 0x00018bd000027802 */ /* 0x010fe40000000f00 */
[----:B-123-5:R-:W-:Y:S05]  /*18bc0*/  CALL.REL.NOINC `($__internal_5_$__cuda_sm70_shflsync_idx_p) ;  /* 0x00002f0000007944 */ /* 0x02efea0003c00000 */
[----:B------:R-:W-:Y:S01]  /*18bd0*/  MOV R2, R58 ;  /* 0x0000003a00027202 */ /* 0x000fe20000000f00 */
[----:B------:R-:W-:Y:S05]  /*18be0*/  BRA `(.L_x_419) ;  /* 0xfffefa6000007947 */ /* 0x000fea000383ffff */
.L_x_286:
[----:B------:R-:W-:Y:S01]  /*18bf0*/  IMAD.MOV.U32 R56, RZ, RZ, R5 ;  /* 0x000000ffff387224 */ /* 0x000fe200078e0005 */
[----:B------:R-:W-:Y:S01]  /*18c00*/  MOV R47, 0x3 ;  /* 0x00000003002f7802 */ /* 0x000fe20000000f00 */
[----:B-1----:R-:W-:Y:S01]  /*18c10*/  IMAD.MOV.U32 R3, RZ, RZ, 0x181f ;  /* 0x0000181fff037424 */ /* 0x002fe200078e00ff */
[----:B------:R-:W-:-:S02]  /*18c20*/  MOV R2, 0x18c40 ;  /* 0x00018c4000027802 */ /* 0x000fc40000000f00 */
[----:B--2345:R-:W-:Y:S05]  /*18c30*/  CALL.REL.NOINC `($__internal_5_$__cuda_sm70_shflsync_idx_p) ;  /* 0x00002e9000007944 */ /* 0x03cfea0003c00000 */
        /* <DEDUP_REMOVED lines=8> */
.L_x_289:
[----:B------:R-:W-:Y:S01]  /*18cc0*/  IMAD.MOV.U32 R56, RZ, RZ, R5 ;  /* 0x000000ffff387224 */ /* 0x000fe200078e0005 */
[----:B------:R-:W-:Y:S01]  /*18cd0*/  MOV R47, 0x4 ;  /* 0x00000004002f7802 */ /* 0x000fe20000000f00 */
[----:B-1----:R-:W-:Y:S01]  /*18ce0*/  IMAD.MOV.U32 R3, RZ, RZ, 0x181f ;  /* 0x0000181fff037424 */ /* 0x002fe200078e00ff */
[----:B------:R-:W-:Y:S02]  /*18cf0*/  MOV R2, 0x18d10 ;  /* 0x00018d1000027802 */ /* 0x000fe40000000f00 */
[----:B--2345:R-:W-:Y:S05]  /*18d00*/  CALL.REL.NOINC `($__internal_5_$__cuda_sm70_shflsync_idx_p) ;  /* 0x00002dc000007944 */ /* 0x03cfea0003c00000 */
[----:B------:R-:W-:Y:S01]  /*18d10*/  MOV R7, R58 ;  /* 0x0000003a00077202 */ /* 0x000fe20000000f00 */
[----:B------:R-:W-:Y:S05]  /*18d20*/  BRA `(.L_x_421) ;  /* 0xfffefad000007947 */ /* 0x000fea000383ffff */
.L_x_290:
[----:B------:R-:W-:Y:S01]  /*18d30*/  IMAD.MOV.U32 R56, RZ, RZ, R6 ;  /* 0x000000ffff387224 */ /* 0x000fe200078e0006 */
[----:B------:R-:W-:Y:S01]  /*18d40*/  MOV R47, 0x4 ;  /* 0x00000004002f7802 */ /* 0x000fe20000000f00 */
[----:B-1----:R-:W-:Y:S01]  /*18d50*/  IMAD.MOV.U32 R3, RZ, RZ, 0x181f ;  /* 0x0000181fff037424 */ /* 0x002fe200078e00ff */
[----:B------:R-:W-:Y:S02]  /*18d60*/  MOV R2, 0x18d80 ;  /* 0x00018d8000027802 */ /* 0x000fe40000000f00 */
[----:B--2345:R-:W-:Y:S05]  /*18d70*/  CALL.REL.NOINC `($__internal_5_$__cuda_sm70_shflsync_idx_p) ;  /* 0x00002d5000007944 */ /* 0x03cfea0003c00000 */
[----:B------:R-:W-:Y:S01]  /*18d80*/  MOV R2, R58 ;  /* 0x0000003a00027202 */ /* 0x000fe20000000f00 */
[----:B------:R-:W-:Y:S05]  /*18d90*/  BRA `(.L_x_422) ;  /* 0xfffefa8000007947 */ /* 0x000fea000383ffff */
.L_x_293:
[----:B------:R-:W-:Y:S01]  /*18da0*/  IMAD.MOV.U32 R56, RZ, RZ, R5 ;  /* 0x000000ffff387224 */ /* 0x000fe200078e0005 */
[----:B------:R-:W-:Y:S01]  /*18db0*/  MOV R47, 0x5 ;  /* 0x00000005002f7802 */ /* 0x000fe20000000f00 */
[----:B--2---:R-:W-:Y:S01]  /*18dc0*/  IMAD.MOV.U32 R3, RZ, RZ, 0x181f ;  /* 0x0000181fff037424 */ /* 0x004fe200078e00ff */
[----:B---3--:R-:W-:-:S02]  /*18dd0*/  MOV R2, 0x18df0 ;  /* 0x00018df000027802 */ /* 0x008fc40000000f00 */
[----:B-1--45:R-:W-:Y:S05]  /*18de0*/  CALL.REL.NOINC `($__internal_5_$__cuda_sm70_shflsync_idx_p) ;  /* 0x00002ce000007944 */ /* 0x032fea0003c00000 */
        /* <DEDUP_REMOVED lines=8> */
.L_x_296:
[----:B------:R-:W-:Y:S01]  /*18e70*/  IMAD.MOV.U32 R56, RZ, RZ, R5 ;  /* 0x000000ffff387224 */ /* 0x000fe200078e0005 */
[----:B------:R-:W-:Y:S01]  /*18e80*/  MOV R47, 0x6 ;  /* 0x00000006002f7802 */ /* 0x000fe20000000f00 */
[----:B-1----:R-:W-:Y:S01]  /*18e90*/  IMAD.MOV.U32 R3, RZ, RZ, 0x181f ;  /* 0x0000181fff037424 */ /* 0x002fe200078e00ff */
[----:B---3--:R-:W-:Y:S02]  /*18ea0*/  MOV R2, 0x18ec0 ;  /* 0x00018ec000027802 */ /* 0x008fe40000000f00 */
[----:B--2-45:R-:W-:Y:S05]  /*18eb0*/  CALL.REL.NOINC `($__internal_5_$__cuda_sm70_shflsync_idx_p) ;  /* 0x00002c1000007944 */ /* 0x034fea0003c00000 */
[----:B------:R-:W-:Y:S01]  /*18ec0*/  MOV R7, R58 ;  /* 0x0000003a00077202 */ /* 0x000fe20000000f00 */
[----:B------:R-:W-:Y:S05]  /*18ed0*/  BRA `(.L_x_424) ;  /* 0xfffefaf000007947 */ /* 0x000fea000383ffff */
.L_x_297:
[----:B------:R-:W-:Y:S01]  /*18ee0*/  IMAD.MOV.U32 R56, RZ, RZ, R6 ;  /* 0x000000ffff387224 */ /* 0x000fe200078e0006 */
[----:B------:R-:W-:Y:S01]  /*18ef0*/  MOV R47, 0x6 ;  /* 0x00000006002f7802 */ /* 0x000fe20000000f00 */
[----:B------:R-:W-:Y:S01]  /*18f00*/  IMAD.MOV.U32 R3, RZ, RZ, 0x181f ;  /* 0x0000181fff037424 */ /* 0x000fe200078e00ff */
[----:B---3--:R-:W-:Y:S02]  /*18f10*/  MOV R2, 0x18f30 ;  /* 0x00018f3000027802 */ /* 0x008fe40000000f00 */
[----:B-12-45:R-:W-:Y:S05]  /*18f20*/  CALL.REL.NOINC `($__internal_5_$__cuda_sm70_shflsync_idx_p) ;  /* 0x00002ba000007944 */ /* 0x036fea0003c00000 */
[----:B------:R-:W-:Y:S01]  /*18f30*/  MOV R2, R58 ;  /* 0x0000003a00027202 */ /* 0x000fe20000000f00 */
[----:B------:R-:W-:Y:S05]  /*18f40*/  BRA `(.L_x_425) ;  /* 0xfffefaa000007947 */ /* 0x000fea000383ffff */
.L_x_300:
        /* <DEDUP_REMOVED lines=13> */
.L_x_333:
[----:B------:R-:W-:Y:S01]  /*19020*/  IMAD.MOV.U32 R56, RZ, RZ, R4 ;  /* 0x000000ffff387224 */ /* 0x000fe200078e0004 */
[----:B------:R-:W-:Y:S01]  /*19030*/  MOV R47, RZ ;  /* 0x000000ff002f7202 */ /* 0x000fe20000000f00 */
[----:B------:R-:W-:Y:S01]  /*19040*/  IMAD.MOV.U32 R3, RZ, RZ, 0x181f ;  /* 0x0000181fff037424 */ /* 0x000fe200078e00ff */
[----:B------:R-:W-:Y:S02]  /*19050*/  MOV R2, 0x19070 ;  /* 0x0001907000027802 */ /* 0x000fe40000000f00 */
[----:B------:R-:W-:Y:S05]  /*19060*/  CALL.REL.NOINC `($__internal_5_$__cuda_sm70_shflsync_idx_p) ;  /* 0x00002a6000007944 */ /* 0x000fea0003c00000 */
[----:B------:R-:W-:Y:S01]  /*19070*/  MOV R11, R58 ;  /* 0x0000003a000b7202 */ /* 0x000fe20000000f00 */
[----:B------:R-:W-:Y:S05]  /*19080*/  BRA `(.L_x_427) ;  /* 0xffff4d2000007947 */ /* 0x000fea000383ffff */
.L_x_334:
[----:B------:R-:W-:Y:S01]  /*19090*/  IMAD.MOV.U32 R56, RZ, RZ, R0 ;  /* 0x000000ffff387224 */ /* 0x000fe200078e0000 */
[----:B------:R-:W-:Y:S01]  /*190a0*/  MOV R47, RZ ;  /* 0x000000ff002f7202 */ /* 0x000fe20000000f00 */
[----:B------:R-:W-:Y:S01]  /*190b0*/  IMAD.MOV.U32 R3, RZ, RZ, 0x181f ;  /* 0x0000181fff037424 */ /* 0x000fe200078e00ff */
[----:B------:R-:W-:Y:S02]  /*190c0*/  MOV R2, 0x190e0 ;  /* 0x000190e000027802 */ /* 0x000fe40000000f00 */
[----:B-12---:R-:W-:Y:S05]  /*190d0*/  CALL.REL.NOINC `($__internal_5_$__cuda_sm70_shflsync_idx_p) ;  /* 0x000029f000007944 */ /* 0x006fea0003c00000 */
        /* <DEDUP_REMOVED lines=12> */
[----:B------:R-:W-:Y:S05]  /*191a0*/  CALL.REL.NOINC `($__internal_5_$__cuda_sm70_shflsync_idx_p) ;  /* 0x0000292000007944 */ /* 0x000fea0003c00000 */
[----:B------:R-:W-:Y:S01]  /*191b0*/  IMAD.MOV.U32 R7, RZ, RZ, R58 ;  /* 0x000000ffff077224 */ /* 0x000fe200078e003a */
[----:B------:R-:W-:Y:S01]  /*191c0*/  MOV R47, 0x1 ;  /* 0x00000001002f7802 */ /* 0x000fe20000000f00 */
[----:B------:R-:W-:Y:S01]  /*191d0*/  IMAD.MOV.U32 R56, RZ, RZ, R0 ;  /* 0x000000ffff387224 */ /* 0x000fe200078e0000 */
[----:B------:R-:W-:Y:S02]  /*191e0*/  MOV R3, 0x181f ;  /* 0x0000181f00037802 */ /* 0x000fe40000000f00 */
[----:B------:R-:W-:Y:S02]  /*191f0*/  MOV R2, 0x19210 ;  /* 0x0001921000027802 */ /* 0x000fe40000000f00 */
[----:B------:R-:W-:Y:S05]  /*19200*/  CALL.REL.NOINC `($__internal_5_$__cuda_sm70_shflsync_idx_p) ;  /* 0x000028c000007944 */ /* 0x000fea0003c00000 */
        /* <DEDUP_REMOVED lines=60> */
[----:B------:R-:W-:Y:S01]  /*195d0*/  MOV R0, R58 ;  /* 0x0000003a00007202 */ /* 0x000fe20000000f00 */
[----:B------:R-:W-:Y:S05]  /*195e0*/  BRA `(.L_x_428) ;  /* 0xffff494000007947 */ /* 0x000fea000383ffff */
.L_x_335:
[----:B------:R-:W-:Y:S02]  /*195f0*/  MOV R0, 0x2 ;  /* 0x0000000200007802 */ /* 0x000fe40000000f00 */
[----:B------:R-:W-:-:S02]  /*19600*/  MOV R2, 0x19620 ;  /* 0x0001962000027802 */ /* 0x000fc40000000f00 */
[----:B------:R-:W-:Y:S05]  /*19610*/  CALL.REL.NOINC `($__internal_4_$__cuda_sm70_shflsync_bfly_p) ;  /* 0x0000245000007944 */ /* 0x000fea0003c00000 */
[----:B------:R-:W-:Y:S01]  /*19620*/  FMNMX.FTZ R4, R4, R0, !PT ;  /* 0x0000000004047209 */ /* 0x000fe20007810000 */
[----:B------:R-:W-:Y:S01]  /*19630*/  IMAD.MOV.U32 R0, RZ, RZ, 0x1 ;  /* 0x00000001ff007424 */ /* 0x000fe200078e00ff */
[----:B------:R-:W-:-:S02]  /*19640*/  MOV R2, 0x19660 ;  /* 0x0001966000027802 */ /* 0x000fc40000000f00 */
[----:B------:R-:W-:Y:S05]  /*19650*/  CALL.REL.NOINC `($__internal_4_$__cuda_sm70_shflsync_bfly_p) ;  /* 0x0000241000007944 */ /* 0x000fea0003c00000 */
[----:B------:R-:W-:Y:S01]  /*19660*/  FMNMX.FTZ R71, R4, R0, !PT ;  /* 0x0000000004477209 */ /* 0x000fe20007810000 */
[----:B------:R-:W-:Y:S01]  /*19670*/  IMAD.MOV.U32 R4, RZ, RZ, R5 ;  /* 0x000000ffff047224 */ /* 0x000fe200078e0005 */
[----:B------:R-:W-:Y:S01]  /*19680*/  MOV R2, 0x196b0 ;  /* 0x000196b000027802 */ /* 0x000fe20000000f00 */
[----:B------:R-:W-:-:S02]  /*19690*/  IMAD.MOV.U32 R0, RZ, RZ, 0x2 ;  /* 0x00000002ff007424 */ /* 0x000fc400078e00ff */
[----:B------:R-:W-:Y:S05]  /*196a0*/  CALL.REL.NOINC `($__internal_4_$__cuda_sm70_shflsync_bfly_p) ;  /* 0x000023c000007944 */ /* 0x000fea0003c00000 */
[----:B------:R-:W-:Y:S01]  /*196b0*/  FMNMX.FTZ R5, R5, R0, !PT ;  /* 0x0000000005057209 */ /* 0x000fe20007810000 */
[----:B------:R-:W-:Y:S01]  /*196c0*/  IMAD.MOV.U32 R0, RZ, RZ, 0x1 ;  /* 0x00000001ff007424 */ /* 0x000fe200078e00ff */
[----:B------:R-:W-:-:S03]  /*196d0*/  MOV R2, 0x19700 ;  /* 0x0001970000027802 */ /* 0x000fc60000000f00 */
[----:B------:R-:W-:Y:S02]  /*196e0*/  IMAD.MOV.U32 R4, RZ, RZ, R5 ;  /* 0x000000ffff047224 */ /* 0x000fe400078e0005 */
[----:B------:R-:W-:Y:S05]  /*196f0*/  CALL.REL.NOINC `($__internal_4_$__cuda_sm70_shflsync_bfly_p) ;  /* 0x0000237000007944 */ /* 0x000fea0003c00000 */
[----:B------:R-:W-:Y:S01]  /*19700*/  FMNMX.FTZ R70, R5, R0, !PT ;  /* 0x0000000005467209 */ /* 0x000fe20007810000 */
[----:B------:R-:W-:Y:S01]  /*19710*/  IMAD.MOV.U32 R4, RZ, RZ, R6 ;  /* 0x000000ffff047224 */ /* 0x000fe200078e0006 */
[----:B------:R-:W-:Y:S01]  /*19720*/  MOV R2, 0x19750 ;  /* 0x0001975000027802 */ /* 0x000fe20000000f00 */
[----:B------:R-:W-:Y:S02]  /*19730*/  IMAD.MOV.U32 R0, RZ, RZ, 0x2 ;  /* 0x00000002ff007424 */ /* 0x000fe400078e00ff */
        /* <DEDUP_REMOVED lines=16> */
[----:B------:R-:W-:Y:S01]  /*19840*/  MOV R8, R0 ;  /* 0x0000000000087202 */ /* 0x000fe20000000f00 */
[----:B------:R-:W-:Y:S05]  /*19850*/  BRA `(.L_x_429) ;  /* 0xffff53a000007947 */ /* 0x000fea000383ffff */
.L_x_337:
[----:B-1--4-:R-:W-:Y:S01]  /*19860*/  MOV R3, 0x181f ;  /* 0x0000181f00037802 */ /* 0x012fe20000000f00 */
[----:B------:R-:W-:Y:S01]  /*19870*/  IMAD.MOV.U32 R47, RZ, RZ, RZ ;  /* 0x000000ffff2f7224 */ /* 0x000fe200078e00ff */
[----:B------:R-:W-:Y:S02]  /*19880*/  MOV R2, 0x198a0 ;  /* 0x000198a000027802 */ /* 0x000fe40000000f00 */
[----:B------:R-:W-:Y:S05]  /*19890*/  CALL.REL.NOINC `($__internal_5_$__cuda_sm70_shflsync_idx_p) ;  /* 0x0000223000007944 */ /* 0x000fea0003c00000 */
[----:B------:R-:W-:-:S05]  /*198a0*/  BRA `(.L_x_430) ;  /* 0xffff6e9000007947 */ /* 0x000fca000383ffff */
.L_x_340:
[----:B------:R-:W-:Y:S01]  /*198b0*/  MOV R47, RZ ;  /* 0x000000ff002f7202 */ /* 0x000fe20000000f00 */
[----:B------:R-:W-:Y:S01]  /*198c0*/  IMAD.MOV.U32 R56, RZ, RZ, R4 ;  /* 0x000000ffff387224 */ /* 0x000fe200078e0004 */
[----:B------:R-:W-:Y:S01]  /*198d0*/  MOV R2, 0x19900 ;  /* 0x0001990000027802 */ /* 0x000fe20000000f00 */
[----:B------:R-:W-:Y:S02]  /*198e0*/  IMAD.MOV.U32 R3, RZ, RZ, 0x181f ;  /* 0x0000181fff037424 */ /* 0x000fe400078e00ff */
[----:B------:R-:W-:Y:S05]  /*198f0*/  CALL.REL.NOINC `($__internal_5_$__cuda_sm70_shflsync_idx_p) ;  /* 0x000021d000007944 */ /* 0x000fea0003c00000 */
[----:B------:R-:W-:Y:S01]  /*19900*/  MOV R7, R58 ;  /* 0x0000003a00077202 */ /* 0x000fe20000000f00 */
[----:B------:R-:W-:-:S05]  /*19910*/  BRA `(.L_x_431) ;  /* 0xffff829000007947 */ /* 0x000fca000383ffff */
.L_x_341:
[----:B------:R-:W-:Y:S01]  /*19920*/  MOV R47, RZ ;  /* 0x000000ff002f7202 */ /* 0x000fe20000000f00 */
[----:B------:R-:W-:Y:S01]  /*19930*/  IMAD.MOV.U32 R56, RZ, RZ, R0 ;  /* 0x000000ffff387224 */ /* 0x000fe200078e0000 */
[----:B------:R-:W-:Y:S01]  /*19940*/  MOV R2, 0x19970 ;  /* 0x0001997000027802 */ /* 0x000fe20000000f00 */
[----:B------:R-:W-:Y:S02]  /*19950*/  IMAD.MOV.U32 R3, RZ, RZ, 0x181f ;  /* 0x0000181fff037424 */ /* 0x000fe400078e00ff */
[----:B-12---:R-:W-:Y:S05]  /*19960*/  CALL.REL.NOINC `($__internal_5_$__cuda_sm70_shflsync_idx_p) ;  /* 0x0000216000007944 */ /* 0x006fea0003c00000 */
        /* <DEDUP_REMOVED lines=13> */
[----:B------:R-:W-:Y:S05]  /*19a40*/  CALL.REL.NOINC `($__internal_5_$__cuda_sm70_shflsync_idx_p) ;  /* 0x0000208000007944 */ /* 0x000fea0003c00000 */
[----:B------:R-:W-:Y:S01]  /*19a50*/  MOV R47, 0x1 ;  /* 0x00000001002f7802 */ /* 0x000fe20000000f00 */
[----:B------:R-:W-:Y:S01]  /*19a60*/  IMAD.MOV.U32 R7, RZ, RZ, R58 ;  /* 0x000000ffff077224 */ /* 0x000fe200078e003a */
[----:B------:R-:W-:Y:S01]  /*19a70*/  MOV R3, 0x181f ;  /* 0x0000181f00037802 */ /* 0x000fe20000000f00 */
[----:B------:R-:W-:Y:S01]  /*19a80*/  IMAD.MOV.U32 R56, RZ, RZ, R0 ;  /* 0x000000ffff387224 */ /* 0x000fe200078e0000 */
[----:B------:R-:W-:Y:S02]  /*19a90*/  MOV R2, 0x19ab0 ;  /* 0x00019ab000027802 */ /* 0x000fe40000000f00 */
[----:B------:R-:W-:Y:S05]  /*19aa0*/  CALL.REL.NOINC `($__internal_5_$__cuda_sm70_shflsync_idx_p) ;  /* 0x0000202000007944 */ /* 0x000fea0003c00000 */
        /* <DEDUP_REMOVED lines=60> */
[----:B------:R-:W-:Y:S01]  /*19e70*/  MOV R0, R58 ;  /* 0x0000003a00007202 */ /* 0x000fe20000000f00 */
[----:B------:R-:W-:-:S05]  /*19e80*/  BRA `(.L_x_432) ;  /* 0xffff7eb000007947 */ /* 0x000fca000383ffff */
.L_x_342:
[----:B------:R-:W-:Y:S02]  /*19e90*/  MOV R0, 0x2 ;  /* 0x0000000200007802 */ /* 0x000fe40000000f00 */
[----:B------:R-:W-:Y:S02]  /*19ea0*/  MOV R2, 0x19ec0 ;  /* 0x00019ec000027802 */ /* 0x000fe40000000f00 */
[----:B------:R-:W-:Y:S05]  /*19eb0*/  CALL.REL.NOINC `($__internal_4_$__cuda_sm70_shflsync_bfly_p) ;  /* 0x00001bb000007944 */ /* 0x000fea0003c00000 */
[----:B------:R-:W-:Y:S01]  /*19ec0*/  FMNMX.FTZ R4, R4, R0, !PT ;  /* 0x0000000004047209 */ /* 0x000fe20007810000 */
[----:B------:R-:W-:Y:S01]  /*19ed0*/  IMAD.MOV.U32 R0, RZ, RZ, 0x1 ;  /* 0x00000001ff007424 */ /* 0x000fe200078e00ff */
[----:B------:R-:W-:Y:S02]  /*19ee0*/  MOV R2, 0x19f00 ;  /* 0x00019f0000027802 */ /* 0x000fe40000000f00 */
        /* <DEDUP_REMOVED lines=28> */
[----:B------:R-:W-:-:S05]  /*1a0b0*/  BRA `(.L_x_433) ;  /* 0xffff833000007947 */ /* 0x000fca000383ffff */
.L_x_344:
[----:B------:R-:W-:Y:S01]  /*1a0c0*/  IMAD.MOV.U32 R4, RZ, RZ, R239 ;  /* 0x000000ffff047224 */ /* 0x000fe200078e00ef */
[----:B------:R-:W-:-:S02]  /*1a0d0*/  MOV R0, 0x2 ;  /* 0x0000000200007802 */ /* 0x000fc40000000f00 */
[----:B------:R-:W-:Y:S02]  /*1a0e0*/  MOV R2, 0x1a100 ;  /* 0x0001a10000027802 */ /* 0x000fe40000000f00 */
[----:B------:R-:W-:Y:S05]  /*1a0f0*/  CALL.REL.NOINC `($__internal_4_$__cuda_sm70_shflsync_bfly_p) ;  /* 0x0000197000007944 */ /* 0x000fea0003c00000 */
[----:B------:R-:W-:Y:S05]  /*1a100*/  BRA `(.L_x_434) ;  /* 0xffffa07000007947 */ /* 0x000fea000383ffff */
.L_x_345:
[----:B------:R-:W-:Y:S01]  /*1a110*/  IMAD.MOV.U32 R4, RZ, RZ, R5 ;  /* 0x000000ffff047224 */ /* 0x000fe200078e0005 */
[----:B------:R-:W-:Y:S02]  /*1a120*/  MOV R0, 0x1 ;  /* 0x0000000100007802 */ /* 0x000fe40000000f00 */
[----:B------:R-:W-:Y:S02]  /*1a130*/  MOV R2, 0x1a150 ;  /* 0x0001a15000027802 */ /* 0x000fe40000000f00 */
[----:B-1----:R-:W-:Y:S05]  /*1a140*/  CALL.REL.NOINC `($__internal_4_$__cuda_sm70_shflsync_bfly_p) ;  /* 0x0000192000007944 */ /* 0x002fea0003c00000 */
[----:B------:R-:W-:Y:S01]  /*1a150*/  FADD.FTZ R5, R5, R0 ;  /* 0x0000000005057221 */ /* 0x000fe20000010000 */
[----:B------:R-:W-:Y:S02]  /*1a160*/  MOV R4, R243 ;  /* 0x000000f300047202 */ /* 0x000fe40000000f00 */
[----:B------:R-:W-:Y:S02]  /*1a170*/  MOV R0, 0x2 ;  /* 0x0000000200007802 */ /* 0x000fe40000000f00 */
[----:B------:R-:W-:Y:S02]  /*1a180*/  MOV R2, 0x1a1a0 ;  /* 0x0001a1a000027802 */ /* 0x000fe40000000f00 */
[----:B------:R-:W-:Y:S05]  /*1a190*/  CALL.REL.NOINC `($__internal_4_$__cuda_sm70_shflsync_bfly_p) ;  /* 0x000018d000007944 */ /* 0x000fea0003c00000 */
[----:B------:R-:W-:Y:S01]  /*1a1a0*/  FADD.FTZ R6, R243, R0 ;  /* 0x00000000f3067221 */ /* 0x000fe20000010000 */
[----:B------:R-:W-:Y:S02]  /*1a1b0*/  MOV R0, 0x1 ;  /* 0x0000000100007802 */ /* 0x000fe40000000f00 */
[----:B------:R-:W-:-:S02]  /*1a1c0*/  MOV R2, 0x1a1f0 ;  /* 0x0001a1f000027802 */ /* 0x000fc40000000f00 */
[----:B------:R-:W-:Y:S02]  /*1a1d0*/  MOV R4, R6 ;  /* 0x0000000600047202 */ /* 0x000fe40000000f00 */
[----:B------:R-:W-:Y:S05]  /*1a1e0*/  CALL.REL.NOINC `($__internal_4_$__cuda_sm70_shflsync_bfly_p) ;  /* 0x0000188000007944 */ /* 0x000fea0003c00000 */
[----:B------:R-:W-:Y:S01]  /*1a1f0*/  FADD.FTZ R6, R6, R0 ;  /* 0x0000000006067221 */ /* 0x000fe20000010000 */
[----:B------:R-:W-:Y:S02]  /*1a200*/  MOV R4, R246 ;  /* 0x000000f600047202 */ /* 0x000fe40000000f00 */
[----:B------:R-:W-:Y:S02]  /*1a210*/  MOV R0, 0x2 ;  /* 0x0000000200007802 */ /* 0x000fe40000000f00 */
[----:B------:R-:W-:Y:S02]  /*1a220*/  MOV R2, 0x1a240 ;  /* 0x0001a24000027802 */ /* 0x000fe40000000f00 */
[----:B------:R-:W-:Y:S05]  /*1a230*/  CALL.REL.NOINC `($__internal_4_$__cuda_sm70_shflsync_bfly_p) ;  /* 0x0000183000007944 */ /* 0x000fea0003c00000 */
[----:B------:R-:W-:Y:S01]  /*1a240*/  FADD.FTZ R7, R246, R0 ;  /* 0x00000000f6077221 */ /* 0x000fe20000010000 */
[----:B------:R-:W-:Y:S02]  /*1a250*/  MOV R0, 0x1 ;  /* 0x0000000100007802 */ /* 0x000fe40000000f00 */
[----:B------:R-:W-:Y:S02]  /*1a260*/  MOV R2, 0x1a290 ;  /* 0x0001a29000027802 */ /* 0x000fe40000000f00 */
[----:B------:R-:W-:-:S02]  /*1a270*/  MOV R4, R7 ;  /* 0x0000000700047202 */ /* 0x000fc40000000f00 */
[----:B------:R-:W-:Y:S05]  /*1a280*/  CALL.REL.NOINC `($__internal_4_$__cuda_sm70_shflsync_bfly_p) ;  /* 0x000017e000007944 */ /* 0x000fea0003c00000 */
[----:B------:R-:W-:Y:S01]  /*1a290*/  FADD.FTZ R7, R7, R0 ;  /* 0x0000000007077221 */ /* 0x000fe20000010000 */
[----:B------:R-:W-:-:S02]  /*1a2a0*/  MOV R4, R247 ;  /* 0x000000f700047202 */ /* 0x000fc40000000f00 */
[----:B------:R-:W-:Y:S02]  /*1a2b0*/  MOV R0, 0x2 ;  /* 0x0000000200007802 */ /* 0x000fe40000000f00 */
[----:B------:R-:W-:Y:S02]  /*1a2c0*/  MOV R2, 0x1a2e0 ;  /* 0x0001a2e000027802 */ /* 0x000fe40000000f00 */
[----:B------:R-:W-:Y:S05]  /*1a2d0*/  CALL.REL.NOINC `($__internal_4_$__cuda_sm70_shflsync_bfly_p) ;  /* 0x0000179000007944 */ /* 0x000fea0003c00000 */
[----:B------:R-:W-:Y:S01]  /*1a2e0*/  FADD.FTZ R4, R247, R0 ;  /* 0x00000000f7047221 */ /* 0x000fe20000010000 */
[----:B------:R-:W-:Y:S02]  /*1a2f0*/  MOV R0, 0x1 ;  /* 0x0000000100007802 */ /* 0x000fe40000000f00 */
[----:B------:R-:W-:Y:S02]  /*1a300*/  MOV R2, 0x1a320 ;  /* 0x0001a32000027802 */ /* 0x000fe40000000f00 */
[----:B------:R-:W-:Y:S05]  /*1a310*/  CALL.REL.NOINC `($__internal_4_$__cuda_sm70_shflsync_bfly_p) ;  /* 0x0000175000007944 */ /* 0x000fea0003c00000 */
[----:B------:R-:W-:Y:S01]  /*1a320*/  MOV R8, R0 ;  /* 0x0000000000087202 */ /* 0x000fe20000000f00 */
[----:B------:R-:W-:Y:S05]  /*1a330*/  BRA `(.L_x_435) ;  /* 0xffff9f3000007947 */ /* 0x000fea000383ffff */
.L_x_352:
[----:B-1234-:R-:W-:Y:S01]  /*1a340*/  IMAD.MOV.U32 R56, RZ, RZ, R5 ;  /* 0x000000ffff387224 */ /* 0x01efe200078e0005 */
[----:B------:R-:W-:Y:S01]  /*1a350*/  MOV R47, RZ ;  /* 0x000000ff002f7202 */ /* 0x000fe20000000f00 */
[----:B------:R-:W-:Y:S01]  /*1a360*/  IMAD.MOV.U32 R3, RZ, RZ, 0x181f ;  /* 0x0000181fff037424 */ /* 0x000fe200078e00ff */
[----:B------:R-:W-:Y:S02]  /*1a370*/  MOV R2, 0x1a390 ;  /* 0x0001a39000027802 */ /* 0x000fe40000000f00 */
[----:B------:R-:W-:Y:S05]  /*1a380*/  CALL.REL.NOINC `($__internal_5_$__cuda_sm70_shflsync_idx_p) ;  /* 0x0000174000007944 */ /* 0x000fea0003c00000 */
[----:B------:R-:W-:Y:S01]  /*1a390*/  MOV R7, R58 ;  /* 0x0000003a00077202 */ /* 0x000fe20000000f00 */
[----:B------:R-:W-:Y:S05]  /*1a3a0*/  BRA `(.L_x_436) ;  /* 0xffffb58000007947 */ /* 0x000fea000383ffff */
.L_x_353:
[----:B------:R-:W-:Y:S01]  /*1a3b0*/  IMAD.MOV.U32 R56, RZ, RZ, R6 ;  /* 0x000000ffff387224 */ /* 0x000fe200078e0006 */
[----:B------:R-:W-:Y:S01]  /*1a3c0*/  MOV R47, RZ ;  /* 0x000000ff002f7202 */ /* 0x000fe20000000f00 */
[----:B------:R-:W-:Y:S01]  /*1a3d0*/  IMAD.MOV.U32 R3, RZ, RZ, 0x181f ;  /* 0x0000181fff037424 */ /* 0x000fe200078e00ff */
[----:B------:R-:W-:-:S02]  /*1a3e0*/  MOV R2, 0x1a400 ;  /* 0x0001a40000027802 */ /* 0x000fc40000000f00 */
[----:B-12---:R-:W-:Y:S05]  /*1a3f0*/  CALL.REL.NOINC `($__internal_5_$__cuda_sm70_shflsync_idx_p) ;  /* 0x000016d000007944 */ /* 0x006fea0003c00000 */
[----:B------:R-:W-:Y:S01]  /*1a400*/  MOV R2, R58 ;  /* 0x0000003a00027202 */ /* 0x000fe20000000f00 */
[----:B------:R-:W-:Y:S05]  /*1a410*/  BRA `(.L_x_437) ;  /* 0xffffb53000007947 */ /* 0x000fea000383ffff */
.L_x_354:
[----:B------:R-:W-:Y:S01]  /*1a420*/  IMAD.MOV.U32 R56, RZ, RZ, R5 ;  /* 0x000000ffff387224 */ /* 0x000fe200078e0005 */
[----:B------:R-:W-:Y:S01]  /*1a430*/  MOV R47, 0x1 ;  /* 0x00000001002f7802 */ /* 0x000fe20000000f00 */
[----:B--2---:R-:W-:Y:S01]  /*1a440*/  IMAD.MOV.U32 R3, RZ, RZ, 0x181f ;  /* 0x0000181fff037424 */ /* 0x004fe200078e00ff */
[----:B------:R-:W-:-:S02]  /*1a450*/  MOV R2, 0x1a470 ;  /* 0x0001a47000027802 */ /* 0x000fc40000000f00 */
[----:B-1-3--:R-:W-:Y:S05]  /*1a460*/  CALL.REL.NOINC `($__internal_5_$__cuda_sm70_shflsync_idx_p) ;  /* 0x0000166000007944 */ /* 0x00afea0003c00000 */
        /* <DEDUP_REMOVED lines=8> */
.L_x_355:
[----:B------:R-:W-:Y:S01]  /*1a4f0*/  IMAD.MOV.U32 R56, RZ, RZ, R5 ;  /* 0x000000ffff387224 */ /* 0x000fe200078e0005 */
[----:B------:R-:W-:Y:S01]  /*1a500*/  MOV R47, 0x2 ;  /* 0x00000002002f7802 */ /* 0x000fe20000000f00 */
[----:B-1----:R-:W-:Y:S01]  /*1a510*/  IMAD.MOV.U32 R3, RZ, RZ, 0x181f ;  /* 0x0000181fff037424 */ /* 0x002fe200078e00ff */
[----:B------:R-:W-:Y:S02]  /*1a520*/  MOV R2, 0x1a540 ;  /* 0x0001a54000027802 */ /* 0x000fe40000000f00 */
[----:B---34-:R-:W-:Y:S05]  /*1a530*/  CALL.REL.NOINC `($__internal_5_$__cuda_sm70_shflsync_idx_p) ;  /* 0x0000159000007944 */ /* 0x018fea0003c00000 */
[----:B------:R-:W-:Y:S01]  /*1a540*/  MOV R7, R58 ;  /* 0x0000003a00077202 */ /* 0x000fe20000000f00 */
[----:B------:R-:W-:Y:S05]  /*1a550*/  BRA `(.L_x_439) ;  /* 0xffffb4d000007947 */ /* 0x000fea000383ffff */
.L_x_356:
[----:B------:R-:W-:Y:S01]  /*1a560*/  IMAD.MOV.U32 R56, RZ, RZ, R6 ;  /* 0x000000ffff387224 */ /* 0x000fe200078e0006 */
[----:B------:R-:W-:Y:S01]  /*1a570*/  MOV R47, 0x2 ;  /* 0x00000002002f7802 */ /* 0x000fe20000000f00 */
[----:B-1----:R-:W-:Y:S01]  /*1a580*/  IMAD.MOV.U32 R3, RZ, RZ, 0x181f ;  /* 0x0000181fff037424 */ /* 0x002fe200078e00ff */
[----:B------:R-:W-:Y:S02]  /*1a590*/  MOV R2, 0x1a5b0 ;  /* 0x0001a5b000027802 */ /* 0x000fe40000000f00 */
[----:B--234-:R-:W-:Y:S05]  /*1a5a0*/  CALL.REL.NOINC `($__internal_5_$__cuda_sm70_shflsync_idx_p) ;  /* 0x0000152000007944 */ /* 0x01cfea0003c00000 */
[----:B------:R-:W-:Y:S01]  /*1a5b0*/  MOV R2, R58 ;  /* 0x0000003a00027202 */ /* 0x000fe20000000f00 */
[----:B------:R-:W-:Y:S05]  /*1a5c0*/  BRA `(.L_x_440) ;  /* 0xffffb48000007947 */ /* 0x000fea000383ffff */
.L_x_357:
[----:B------:R-:W-:Y:S01]  /*1a5d0*/  IMAD.MOV.U32 R56, RZ, RZ, R5 ;  /* 0x000000ffff387224 */ /* 0x000fe200078e0005 */
[----:B------:R-:W-:Y:S01]  /*1a5e0*/  MOV R47, 0x3 ;  /* 0x00000003002f7802 */ /* 0x000fe20000000f00 */
[----:B--2---:R-:W-:Y:S01]  /*1a5f0*/  IMAD.MOV.U32 R3, RZ, RZ, 0x181f ;  /* 0x0000181fff037424 */ /* 0x004fe200078e00ff */
[----:B------:R-:W-:-:S02]  /*1a600*/  MOV R2, 0x1a620 ;  /* 0x0001a62000027802 */ /* 0x000fc40000000f00 */
[----:B-1-34-:R-:W-:Y:S05]  /*1a610*/  CALL.REL.NOINC `($__internal_5_$__cuda_sm70_shflsync_idx_p) ;  /* 0x000014b000007944 */ /* 0x01afea0003c00000 */
        /* <DEDUP_REMOVED lines=8> */
.L_x_358:
[----:B------:R-:W-:Y:S01]  /*1a6a0*/  IMAD.MOV.U32 R56, RZ, RZ, R5 ;  /* 0x000000ffff387224 */ /* 0x000fe200078e0005 */
[----:B------:R-:W-:Y:S01]  /*1a6b0*/  MOV R47, 0x4 ;  /* 0x00000004002f7802 */ /* 0x000fe20000000f00 */
[----:B--2---:R-:W-:Y:S01]  /*1a6c0*/  IMAD.MOV.U32 R3, RZ, RZ, 0x181f ;  /* 0x0000181fff037424 */ /* 0x004fe200078e00ff */
[----:B------:R-:W-:Y:S02]  /*1a6d0*/  MOV R2, 0x1a6f0 ;  /* 0x0001a6f000027802 */ /* 0x000fe40000000f00 */
[----:B-1-34-:R-:W-:Y:S05]  /*1a6e0*/  CALL.REL.NOINC `($__internal_5_$__cuda_sm70_shflsync_idx_p) ;  /* 0x000013e000007944 */ /* 0x01afea0003c00000 */
[----:B------:R-:W-:Y:S01]  /*1a6f0*/  MOV R7, R58 ;  /* 0x0000003a00077202 */ /* 0x000fe20000000f00 */
[----:B------:R-:W-:Y:S05]  /*1a700*/  BRA `(.L_x_442) ;  /* 0xffffb43000007947 */ /* 0x000fea000383ffff */
.L_x_359:
[----:B------:R-:W-:Y:S01]  /*1a710*/  IMAD.MOV.U32 R56, RZ, RZ, R6 ;  /* 0x000000ffff387224 */ /* 0x000fe200078e0006 */
[----:B------:R-:W-:Y:S01]  /*1a720*/  MOV R47, 0x4 ;  /* 0x00000004002f7802 */ /* 0x000fe20000000f00 */
[----:B--2---:R-:W-:Y:S01]  /*1a730*/  IMAD.MOV.U32 R3, RZ, RZ, 0x181f ;  /* 0x0000181fff037424 */ /* 0x004fe200078e00ff */
[----:B------:R-:W-:Y:S02]  /*1a740*/  MOV R2, 0x1a760 ;  /* 0x0001a76000027802 */ /* 0x000fe40000000f00 */
[----:B-1-34-:R-:W-:Y:S05]  /*1a750*/  CALL.REL.NOINC `($__internal_5_$__cuda_sm70_shflsync_idx_p) ;  /* 0x0000137000007944 */ /* 0x01afea0003c00000 */
[----:B------:R-:W-:Y:S01]  /*1a760*/  MOV R2, R58 ;  /* 0x0000003a00027202 */ /* 0x000fe20000000f00 */
[----:B------:R-:W-:Y:S05]  /*1a770*/  BRA `(.L_x_443) ;  /* 0xffffb3e000007947 */ /* 0x000fea000383ffff */
.L_x_360:
[----:B------:R-:W-:Y:S01]  /*1a780*/  IMAD.MOV.U32 R56, RZ, RZ, R5 ;  /* 0x000000ffff387224 */ /* 0x000fe200078e0005 */
[----:B------:R-:W-:Y:S01]  /*1a790*/  MOV R47, 0x5 ;  /* 0x00000005002f7802 */ /* 0x000fe20000000f00 */
[----:B-1----:R-:W-:Y:S01]  /*1a7a0*/  IMAD.MOV.U32 R3, RZ, RZ, 0x181f ;  /* 0x0000181fff037424 */ /* 0x002fe200078e00ff */
[----:B------:R-:W-:-:S02]  /*1a7b0*/  MOV R2, 0x1a7d0 ;  /* 0x0001a7d000027802 */ /* 0x000fc40000000f00 */
[----:B--234-:R-:W-:Y:S05]  /*1a7c0*/  CALL.REL.NOINC `($__internal_5_$__cuda_sm70_shflsync_idx_p) ;  /* 0x0000130000007944 */ /* 0x01cfea0003c00000 */
        /* <DEDUP_REMOVED lines=8> */
.L_x_361:
[----:B------:R-:W-:Y:S01]  /*1a850*/  IMAD.MOV.U32 R56, RZ, RZ, R5 ;  /* 0x000000ffff387224 */ /* 0x000fe200078e0005 */
[----:B------:R-:W-:Y:S01]  /*1a860*/  MOV R47, 0x6 ;  /* 0x00000006002f7802 */ /* 0x000fe20000000f00 */
[----:B--2---:R-:W-:Y:S01]  /*1a870*/  IMAD.MOV.U32 R3, RZ, RZ, 0x181f ;  /* 0x0000181fff037424 */ /* 0x004fe200078e00ff */
[----:B------:R-:W-:Y:S02]  /*1a880*/  MOV R2, 0x1a8a0 ;  /* 0x0001a8a000027802 */ /* 0x000fe40000000f00 */
[----:B-1--4-:R-:W-:Y:S05]  /*1a890*/  CALL.REL.NOINC `($__internal_5_$__cuda_sm70_shflsync_idx_p) ;  /* 0x0000123000007944 */ /* 0x012fea0003c00000 */
[----:B------:R-:W-:Y:S01]  /*1a8a0*/  MOV R7, R58 ;  /* 0x0000003a00077202 */ /* 0x000fe20000000f00 */
[----:B------:R-:W-:Y:S05]  /*1a8b0*/  BRA `(.L_x_445) ;  /* 0xffffb39000007947 */ /* 0x000fea000383ffff */
.L_x_362:
[----:B------:R-:W-:Y:S01]  /*1a8c0*/  IMAD.MOV.U32 R56, RZ, RZ, R6 ;  /* 0x000000ffff387224 */ /* 0x000fe200078e0006 */
[----:B------:R-:W-:Y:S01]  /*1a8d0*/  MOV R47, 0x6 ;  /* 0x00000006002f7802 */ /* 0x000fe20000000f00 */
[----:B--2---:R-:W-:Y:S01]  /*1a8e0*/  IMAD.MOV.U32 R3, RZ, RZ, 0x181f ;  /* 0x0000181fff037424 */ /* 0x004fe200078e00ff */
[----:B------:R-:W-:Y:S02]  /*1a8f0*/  MOV R2, 0x1a910 ;  /* 0x0001a91000027802 */ /* 0x000fe40000000f00 */
[----:B-1-34-:R-:W-:Y:S05]  /*1a900*/  CALL.REL.NOINC `($__internal_5_$__cuda_sm70_shflsync_idx_p) ;  /* 0x000011c000007944 */ /* 0x01afea0003c00000 */
[----:B------:R-:W-:Y:S01]  /*1a910*/  MOV R2, R58 ;  /* 0x0000003a00027202 */ /* 0x000fe20000000f00 */
[----:B------:R-:W-:Y:S05]  /*1a920*/  BRA `(.L_x_446) ;  /* 0xffffb34000007947 */ /* 0x000fea000383ffff */
.L_x_363:
[----:B------:R-:W-:Y:S01]  /*1a930*/  IMAD.MOV.U32 R56, RZ, RZ, R5 ;  /* 0x000000ffff387224 */ /* 0x000fe200078e0005 */
[----:B------:R-:W-:Y:S01]  /*1a940*/  MOV R47, 0x7 ;  /* 0x00000007002f7802 */ /* 0x000fe20000000f00 */
[----:B-1----:R-:W-:Y:S01]  /*1a950*/  IMAD.MOV.U32 R3, RZ, RZ, 0x181f ;  /* 0x0000181fff037424 */ /* 0x002fe200078e00ff */
[----:B------:R-:W-:-:S02]  /*1a960*/  MOV R2, 0x1a980 ;  /* 0x0001a98000027802 */ /* 0x000fc40000000f00 */
[----:B--2-4-:R-:W-:Y:S05]  /*1a970*/  CALL.REL.NOINC `($__internal_5_$__cuda_sm70_shflsync_idx_p) ;  /* 0x0000115000007944 */ /* 0x014fea0003c00000 */
        /* <DEDUP_REMOVED lines=8> */
.L_x_365:
[----:B------:R-:W-:Y:S01]  /*1aa00*/  IMAD.MOV.U32 R56, RZ, RZ, R5 ;  /* 0x000000ffff387224 */ /* 0x000fe200078e0005 */
[----:B------:R-:W-:Y:S01]  /*1aa10*/  MOV R47, RZ ;  /* 0x000000ff002f7202 */ /* 0x000fe20000000f00 */
[----:B------:R-:W-:Y:S01]  /*1aa20*/  IMAD.MOV.U32 R3, RZ, RZ, 0x1c1f ;  /* 0x00001c1fff037424 */ /* 0x000fe200078e00ff */
[----:B------:R-:W-:Y:S02]  /*1aa30*/  MOV R2, 0x1aa50 ;  /* 0x0001aa5000027802 */ /* 0x000fe40000000f00 */
[----:B------:R-:W-:Y:S05]  /*1aa40*/  CALL.REL.NOINC `($__internal_5_$__cuda_sm70_shflsync_idx_p) ;  /* 0x0000108000007944 */ /* 0x000fea0003c00000 */
[----:B------:R-:W-:Y:S01]  /*1aa50*/  MOV R4, R58 ;  /* 0x0000003a00047202 */ /* 0x000fe20000000f00 */
[----:B------:R-:W-:Y:S05]  /*1aa60*/  BRA `(.L_x_448) ;  /* 0xffffb50000007947 */ /* 0x000fea000383ffff */
.L_x_366:
[----:B------:R-:W-:Y:S01]  /*1aa70*/  IMAD.MOV.U32 R56, RZ, RZ, R12 ;  /* 0x000000ffff387224 */ /* 0x000fe200078e000c */
[----:B------:R-:W-:Y:S01]  /*1aa80*/  MOV R47, RZ ;  /* 0x000000ff002f7202 */ /* 0x000fe20000000f00 */
[----:B------:R-:W-:Y:S01]  /*1aa90*/  IMAD.MOV.U32 R3, RZ, RZ, 0x1c1f ;  /* 0x00001c1fff037424 */ /* 0x000fe200078e00ff */
[----:B------:R-:W-:Y:S02]  /*1aaa0*/  MOV R2, 0x1aac0 ;  /* 0x0001aac000027802 */ /* 0x000fe40000000f00 */
[----:B-12---:R-:W-:Y:S05]  /*1aab0*/  CALL.REL.NOINC `($__internal_5_$__cuda_sm70_shflsync_idx_p) ;  /* 0x0000101000007944 */ /* 0x006fea0003c00000 */
[----:B------:R-:W-:Y:S01]  /*1aac0*/  MOV R0, R58 ;  /* 0x0000003a00007202 */ /* 0x000fe20000000f00 */
[----:B------:R-:W-:Y:S05]  /*1aad0*/  BRA `(.L_x_449) ;  /* 0xffffb4b000007947 */ /* 0x000fea000383ffff */
.L_x_369:
[----:B------:R-:W-:Y:S01]  /*1aae0*/  IMAD.MOV.U32 R56, RZ, RZ, R5 ;  /* 0x000000ffff387224 */ /* 0x000fe200078e0005 */
[----:B------:R-:W-:Y:S01]  /*1aaf0*/  MOV R47, 0x1 ;  /* 0x00000001002f7802 */ /* 0x000fe20000000f00 */
[----:B----4-:R-:W-:Y:S01]  /*1ab00*/  IMAD.MOV.U32 R3, RZ, RZ, 0x1c1f ;  /* 0x00001c1fff037424 */ /* 0x010fe200078e00ff */
[----:B------:R-:W-:-:S02]  /*1ab10*/  MOV R2, 0x1ab30 ;  /* 0x0001ab3000027802 */ /* 0x000fc40000000f00 */
[----:B-123--:R-:W-:Y:S05]  /*1ab20*/  CALL.REL.NOINC `($__internal_5_$__cuda_sm70_shflsync_idx_p) ;  /* 0x00000fa000007944 */ /* 0x00efea0003c00000 */
        /* <DEDUP_REMOVED lines=8> */
.L_x_372:
[----:B------:R-:W-:Y:S01]  /*1abb0*/  IMAD.MOV.U32 R56, RZ, RZ, R5 ;  /* 0x000000ffff387224 */ /* 0x000fe200078e0005 */
[----:B------:R-:W-:Y:S01]  /*1abc0*/  MOV R47, 0x2 ;  /* 0x00000002002f7802 */ /* 0x000fe20000000f00 */
[----:B-1----:R-:W-:Y:S01]  /*1abd0*/  IMAD.MOV.U32 R3, RZ, RZ, 0x1c1f ;  /* 0x00001c1fff037424 */ /* 0x002fe200078e00ff */
[----:B------:R-:W-:Y:S02]  /*1abe0*/  MOV R2, 0x1ac00 ;  /* 0x0001ac0000027802 */ /* 0x000fe40000000f00 */
[----:B--234-:R-:W-:Y:S05]  /*1abf0*/  CALL.REL.NOINC `($__internal_5_$__cuda_sm70_shflsync_idx_p) ;  /* 0x00000ed000007944 */ /* 0x01cfea0003c00000 */
[----:B------:R-:W-:Y:S01]  /*1ac00*/  MOV R4, R58 ;  /* 0x0000003a00047202 */ /* 0x000fe20000000f00 */
[----:B------:R-:W-:Y:S05]  /*1ac10*/  BRA `(.L_x_451) ;  /* 0xffffba2000007947 */ /* 0x000fea000383ffff */
.L_x_373:
[----:B------:R-:W-:Y:S01]  /*1ac20*/  IMAD.MOV.U32 R56, RZ, RZ, R12 ;  /* 0x000000ffff387224 */ /* 0x000fe200078e000c */
[----:B------:R-:W-:Y:S01]  /*1ac30*/  MOV R47, 0x2 ;  /* 0x00000002002f7802 */ /* 0x000fe20000000f00 */
[----:B------:R-:W-:Y:S01]  /*1ac40*/  IMAD.MOV.U32 R3, RZ, RZ, 0x1c1f ;  /* 0x00001c1fff037424 */ /* 0x000fe200078e00ff */
[----:B------:R-:W-:Y:S02]  /*1ac50*/  MOV R2, 0x1ac70 ;  /* 0x0001ac7000027802 */ /* 0x000fe40000000f00 */
[----:B-1234-:R-:W-:Y:S05]  /*1ac60*/  CALL.REL.NOINC `($__internal_5_$__cuda_sm70_shflsync_idx_p) ;  /* 0x00000e6000007944 */ /* 0x01efea0003c00000 */
[----:B------:R-:W-:Y:S01]  /*1ac70*/  MOV R0, R58 ;  /* 0x0000003a00007202 */ /* 0x000fe20000000f00 */
[----:B------:R-:W-:Y:S05]  /*1ac80*/  BRA `(.L_x_452) ;  /* 0xffffb9d000007947 */ /* 0x000fea000383ffff */
.L_x_376:
        /* <DEDUP_REMOVED lines=13> */
.L_x_380:
[----:B------:R-:W-:Y:S01]  /*1ad60*/  IMAD.MOV.U32 R56, RZ, RZ, R5 ;  /* 0x000000ffff387224 */ /* 0x000fe200078e0005 */
[----:B------:R-:W-:Y:S01]  /*1ad70*/  MOV R47, RZ ;  /* 0x000000ff002f7202 */ /* 0x000fe20000000f00 */
[----:B------:R-:W-:Y:S01]  /*1ad80*/  IMAD.MOV.U32 R3, RZ, RZ, 0x181f ;  /* 0x0000181fff037424 */ /* 0x000fe200078e00ff */
[----:B------:R-:W-:Y:S02]  /*1ad90*/  MOV R2, 0x1adb0 ;  /* 0x0001adb000027802 */ /* 0x000fe40000000f00 */
[----:B------:R-:W-:Y:S05]  /*1ada0*/  CALL.REL.NOINC `($__internal_5_$__cuda_sm70_shflsync_idx_p) ;  /* 0x00000d2000007944 */ /* 0x000fea0003c00000 */
[----:B------:R-:W-:Y:S01]  /*1adb0*/  MOV R7, R58 ;  /* 0x0000003a00077202 */ /* 0x000fe20000000f00 */
[----:B------:R-:W-:Y:S05]  /*1adc0*/  BRA `(.L_x_454) ;  /* 0xffffc74000007947 */ /* 0x000fea000383ffff */
.L_x_381:
[----:B------:R-:W-:Y:S01]  /*1add0*/  IMAD.MOV.U32 R56, RZ, RZ, R6 ;  /* 0x000000ffff387224 */ /* 0x000fe200078e0006 */
[----:B------:R-:W-:Y:S01]  /*1ade0*/  MOV R47, RZ ;  /* 0x000000ff002f7202 */ /* 0x000fe20000000f00 */
[----:B------:R-:W-:Y:S01]  /*1adf0*/  IMAD.MOV.U32 R3, RZ, RZ, 0x181f ;  /* 0x0000181fff037424 */ /* 0x000fe200078e00ff */
[----:B------:R-:W-:Y:S02]  /*1ae00*/  MOV R2, 0x1ae20 ;  /* 0x0001ae2000027802 */ /* 0x000fe40000000f00 */
[----:B-12---:R-:W-:Y:S05]  /*1ae10*/  CALL.REL.NOINC `($__internal_5_$__cuda_sm70_shflsync_idx_p) ;  /* 0x00000cb000007944 */ /* 0x006fea0003c00000 */
[----:B------:R-:W-:Y:S01]  /*1ae20*/  MOV R2, R58 ;  /* 0x0000003a00027202 */ /* 0x000fe20000000f00 */
[----:B------:R-:W-:Y:S05]  /*1ae30*/  BRA `(.L_x_455) ;  /* 0xffffc6f000007947 */ /* 0x000fea000383ffff */
.L_x_382:
        /* <DEDUP_REMOVED lines=13> */
.L_x_383:
[----:B------:R-:W-:Y:S01]  /*1af10*/  IMAD.MOV.U32 R56, RZ, RZ, R5 ;  /* 0x000000ffff387224 */ /* 0x000fe200078e0005 */
[----:B------:R-:W-:Y:S01]  /*1af20*/  MOV R47, 0x2 ;  /* 0x00000002002f7802 */ /* 0x000fe20000000f00 */
[----:B-1----:R-:W-:Y:S01]  /*1af30*/  IMAD.MOV.U32 R3, RZ, RZ, 0x181f ;  /* 0x0000181fff037424 */ /* 0x002fe200078e00ff */
[----:B------:R-:W-:Y:S02]  /*1af40*/  MOV R2, 0x1af60 ;  /* 0x0001af6000027802 */ /* 0x000fe40000000f00 */
[----:B---34-:R-:W-:Y:S05]  /*1af50*/  CALL.REL.NOINC `($__internal_5_$__cuda_sm70_shflsync_idx_p) ;  /* 0x00000b7000007944 */ /* 0x018fea0003c00000 */
[----:B------:R-:W-:Y:S01]  /*1af60*/  MOV R7, R58 ;  /* 0x0000003a00077202 */ /* 0x000fe20000000f00 */
[----:B------:R-:W-:Y:S05]  /*1af70*/  BRA `(.L_x_457) ;  /* 0xffffc6a000007947 */ /* 0x000fea000383ffff */
.L_x_384:
[----:B------:R-:W-:Y:S01]  /*1af80*/  IMAD.MOV.U32 R56, RZ, RZ, R6 ;  /* 0x000000ffff387224 */ /* 0x000fe200078e0006 */
[----:B------:R-:W-:Y:S01]  /*1af90*/  MOV R47, 0x2 ;  /* 0x00000002002f7802 */ /* 0x000fe20000000f00 */
[----:B-1----:R-:W-:Y:S01]  /*1afa0*/  IMAD.MOV.U32 R3, RZ, RZ, 0x181f ;  /* 0x0000181fff037424 */ /* 0x002fe200078e00ff */
[----:B------:R-:W-:Y:S02]  /*1afb0*/  MOV R2, 0x1afd0 ;  /* 0x0001afd000027802 */ /* 0x000fe40000000f00 */
[----:B--234-:R-:W-:Y:S05]  /*1afc0*/  CALL.REL.NOINC `($__internal_5_$__cuda_sm70_shflsync_idx_p) ;  /* 0x00000b0000007944 */ /* 0x01cfea0003c00000 */
[----:B------:R-:W-:Y:S01]  /*1afd0*/  MOV R2, R58 ;  /* 0x0000003a00027202 */ /* 0x000fe20000000f00 */
[----:B------:R-:W-:Y:S05]  /*1afe0*/  BRA `(.L_x_458) ;  /* 0xffffc65000007947 */ /* 0x000fea000383ffff */
.L_x_385:
        /* <DEDUP_REMOVED lines=13> */
.L_x_386:
[----:B------:R-:W-:Y:S01]  /*1b0c0*/  IMAD.MOV.U32 R56, RZ, RZ, R5 ;  /* 0x000000ffff387224 */ /* 0x000fe200078e0005 */
[----:B------:R-:W-:Y:S01]  /*1b0d0*/  MOV R47, 0x4 ;  /* 0x00000004002f7802 */ /* 0x000fe20000000f00 */
[----:B--2---:R-:W-:Y:S01]  /*1b0e0*/  IMAD.MOV.U32 R3, RZ, RZ, 0x181f ;  /* 0x0000181fff037424 */ /* 0x004fe200078e00ff */
[----:B------:R-:W-:Y:S02]  /*1b0f0*/  MOV R2, 0x1b110 ;  /* 0x0001b11000027802 */ /* 0x000fe40000000f00 */
[----:B-1-34-:R-:W-:Y:S05]  /*1b100*/  CALL.REL.NOINC `($__internal_5_$__cuda_sm70_shflsync_idx_p) ;  /* 0x000009c000007944 */ /* 0x01afea0003c00000 */
[----:B------:R-:W-:Y:S01]  /*1b110*/  MOV R7, R58 ;  /* 0x0000003a00077202 */ /* 0x000fe20000000f00 */
[----:B------:R-:W-:Y:S05]  /*1b120*/  BRA `(.L_x_460) ;  /* 0xffffc60000007947 */ /* 0x000fea000383ffff */
.L_x_387:
[----:B------:R-:W-:Y:S01]  /*1b130*/  IMAD.MOV.U32 R56, RZ, RZ, R6 ;  /* 0x000000ffff387224 */ /* 0x000fe200078e0006 */
[----:B------:R-:W-:Y:S01]  /*1b140*/  MOV R47, 0x4 ;  /* 0x00000004002f7802 */ /* 0x000fe20000000f00 */
[----:B--2---:R-:W-:Y:S01]  /*1b150*/  IMAD.MOV.U32 R3, RZ, RZ, 0x181f ;  /* 0x0000181fff037424 */ /* 0x004fe200078e00ff */
[----:B------:R-:W-:Y:S02]  /*1b160*/  MOV R2, 0x1b180 ;  /* 0x0001b18000027802 */ /* 0x000fe40000000f00 */
[----:B-1-34-:R-:W-:Y:S05]  /*1b170*/  CALL.REL.NOINC `($__internal_5_$__cuda_sm70_shflsync_idx_p) ;  /* 0x0000095000007944 */ /* 0x01afea0003c00000 */
[----:B------:R-:W-:Y:S01]  /*1b180*/  MOV R2, R58 ;  /* 0x0000003a00027202 */ /* 0x000fe20000000f00 */
[----:B------:R-:W-:Y:S05]  /*1b190*/  BRA `(.L_x_461) ;  /* 0xffffc5b000007947 */ /* 0x000fea000383ffff */
.L_x_388:
        /* <DEDUP_REMOVED lines=13> */
.L_x_389:
[----:B------:R-:W-:Y:S01]  /*1b270*/  IMAD.MOV.U32 R56, RZ, RZ, R5 ;  /* 0x000000ffff387224 */ /* 0x000fe200078e0005 */
[----:B------:R-:W-:Y:S01]  /*1b280*/  MOV R47, 0x6 ;  /* 0x00000006002f7802 */ /* 0x000fe20000000f00 */
[----:B--2---:R-:W-:Y:S01]  /*1b290*/  IMAD.MOV.U32 R3, RZ, RZ, 0x181f ;  /* 0x0000181fff037424 */ /* 0x004fe200078e00ff */
[----:B------:R-:W-:Y:S02]  /*1b2a0*/  MOV R2, 0x1b2c0 ;  /* 0x0001b2c000027802 */ /* 0x000fe40000000f00 */
[----:B-1--4-:R-:W-:Y:S05]  /*1b2b0*/  CALL.REL.NOINC `($__internal_5_$__cuda_sm70_shflsync_idx_p) ;  /* 0x0000081000007944 */ /* 0x012fea0003c00000 */
[----:B------:R-:W-:Y:S01]  /*1b2c0*/  MOV R7, R58 ;  /* 0x0000003a00077202 */ /* 0x000fe20000000f00 */
[----:B------:R-:W-:Y:S05]  /*1b2d0*/  BRA `(.L_x_463) ;  /* 0xffffc56000007947 */ /* 0x000fea000383ffff */
.L_x_390:
[----:B------:R-:W-:Y:S01]  /*1b2e0*/  IMAD.MOV.U32 R56, RZ, RZ, R6 ;  /* 0x000000ffff387224 */ /* 0x000fe200078e0006 */
[----:B------:R-:W-:Y:S01]  /*1b2f0*/  MOV R47, 0x6 ;  /* 0x00000006002f7802 */ /* 0x000fe20000000f00 */
[----:B--2---:R-:W-:Y:S01]  /*1b300*/  IMAD.MOV.U32 R3, RZ, RZ, 0x181f ;  /* 0x0000181fff037424 */ /* 0x004fe200078e00ff */
[----:B------:R-:W-:Y:S02]  /*1b310*/  MOV R2, 0x1b330 ;  /* 0x0001b33000027802 */ /* 0x000fe40000000f00 */
[----:B-1-34-:R-:W-:Y:S05]  /*1b320*/  CALL.REL.NOINC `($__internal_5_$__cuda_sm70_shflsync_idx_p) ;  /* 0x000007a000007944 */ /* 0x01afea0003c00000 */
[----:B------:R-:W-:Y:S01]  /*1b330*/  MOV R2, R58 ;  /* 0x0000003a00027202 */ /* 0x000fe20000000f00 */
[----:B------:R-:W-:Y:S05]  /*1b340*/  BRA `(.L_x_464) ;  /* 0xffffc51000007947 */ /* 0x000fea000383ffff */
.L_x_391:
        /* <DEDUP_REMOVED lines=13> */
.L_x_393:
[----:B------:R-:W-:Y:S01]  /*1b420*/  IMAD.MOV.U32 R56, RZ, RZ, R46 ;  /* 0x000000ffff387224 */ /* 0x000fe200078e002e */
[----:B------:R-:W-:Y:S01]  /*1b430*/  MOV R47, RZ ;  /* 0x000000ff002f7202 */ /* 0x000fe20000000f00 */
[----:B----4-:R-:W-:Y:S01]  /*1b440*/  IMAD.MOV.U32 R3, RZ, RZ, 0x1f ;  /* 0x0000001fff037424 */ /* 0x010fe200078e00ff */
[----:B------:R-:W-:Y:S02]  /*1b450*/  MOV R2, 0x1b470 ;  /* 0x0001b47000027802 */ /* 0x000fe40000000f00 */
[----:B------:R-:W-:Y:S05]  /*1b460*/  CALL.REL.NOINC `($__internal_5_$__cuda_sm70_shflsync_idx_p) ;  /* 0x0000066000007944 */ /* 0x000fea0003c00000 */
[----:B------:R-:W-:Y:S01]  /*1b470*/  MOV R9, R58 ;  /* 0x0000003a00097202 */ /* 0x000fe20000000f00 */
[----:B------:R-:W-:Y:S05]  /*1b480*/  BRA `(.L_x_466) ;  /* 0xffffc5a000007947 */ /* 0x000fea000383ffff */
.L_x_394:
[----:B------:R-:W-:Y:S01]  /*1b490*/  IMAD.MOV.U32 R56, RZ, RZ, R46 ;  /* 0x000000ffff387224 */ /* 0x000fe200078e002e */
[----:B------:R-:W-:Y:S01]  /*1b4a0*/  MOV R47, 0x1 ;  /* 0x00000001002f7802 */ /* 0x000fe20000000f00 */
[----:B----4-:R-:W-:Y:S01]  /*1b4b0*/  IMAD.MOV.U32 R3, RZ, RZ, 0x1f ;  /* 0x0000001fff037424 */ /* 0x010fe200078e00ff */
[----:B------:R-:W-:Y:S02]  /*1b4c0*/  MOV R2, 0x1b4e0 ;  /* 0x0001b4e000027802 */ /* 0x000fe40000000f00 */
[----:B-12---:R-:W-:Y:S05]  /*1b4d0*/  CALL.REL.NOINC `($__internal_5_$__cuda_sm70_shflsync_idx_p) ;  /* 0x000005f000007944 */ /* 0x006fea0003c00000 */
[----:B------:R-:W-:Y:S01]  /*1b4e0*/  MOV R8, R58 ;  /* 0x0000003a00087202 */ /* 0x000fe20000000f00 */
[----:B------:R-:W-:Y:S05]  /*1b4f0*/  BRA `(.L_x_467) ;  /* 0xffffc55000007947 */ /* 0x000fea000383ffff */
.L_x_395:
[----:B------:R-:W-:Y:S02]  /*1b500*/  MOV R2, 0x1 ;  /* 0x0000000100027802 */ /* 0x000fe40000000f00 */
[----:B------:R-:W-:-:S02]  /*1b510*/  MOV R3, 0x1b530 ;  /* 0x0001b53000037802 */ /* 0x000fc40000000f00 */
[----:B-123--:R-:W-:Y:S05]  /*1b520*/  CALL.REL.NOINC `($__internal_6_$__cuda_sm70_shflsync_up_p) ;  /* 0x000005f000007944 */ /* 0x00efea0003c00000 */
[----:B------:R-:W-:Y:S05]  /*1b530*/  BRA `(.L_x_468) ;  /* 0xffffc64000007947 */ /* 0x000fea000383ffff */
.L_x_396:
[----:B------:R-:W-:Y:S02]  /*1b540*/  MOV R2, 0x2 ;  /* 0x0000000200027802 */ /* 0x000fe40000000f00 */
[----:B------:R-:W-:-:S02]  /*1b550*/  MOV R3, 0x1b570 ;  /* 0x0001b57000037802 */ /* 0x000fc40000000f00 */
[----:B-12---:R-:W-:Y:S05]  /*1b560*/  CALL.REL.NOINC `($__internal_6_$__cuda_sm70_shflsync_up_p) ;  /* 0x000005b000007944 */ /* 0x006fea0003c00000 */
        /* <DEDUP_REMOVED lines=24> */
.L_x_400:
[----:B------:R-:W-:Y:S02]  /*1b6f0*/  MOV R2, 0x1 ;  /* 0x0000000100027802 */ /* 0x000fe40000000f00 */
[----:B------:R-:W-:Y:S02]  /*1b700*/  MOV R3, 0x1b720 ;  /* 0x0001b72000037802 */ /* 0x000fe40000000f00 */
[----:B------:R-:W-:Y:S05]  /*1b710*/  CALL.REL.NOINC `($__internal_6_$__cuda_sm70_shflsync_up_p) ;  /* 0x0000040000007944 */ /* 0x000fea0003c00000 */
[----:B------:R-:W-:Y:S01]  /*1b720*/  MOV R2, R4 ;  /* 0x0000000400027202 */ /* 0x000fe20000000f00 */
[----:B------:R-:W-:Y:S05]  /*1b730*/  BRA `(.L_x_470) ;  /* 0xffffc6a000007947 */ /* 0x000fea000383ffff */
.L_x_401:
        /* <DEDUP_REMOVED lines=27> */
.L_x_403:
[----:B------:R-:W-:Y:S02]  /*1b8f0*/  SEL R0, RZ, 0x1, P0 ;  /* 0x00000001ff007807 */ /* 0x000fe40000000000 */
[----:B------:R-:W-:Y:S02]  /*1b900*/  MOV R2, 0x1b920 ;  /* 0x0001b92000027802 */ /* 0x000fe40000000f00 */
[----:B---3--:R-:W-:Y:S05]  /*1b910*/  CALL.REL.NOINC `($__internal_7_$__cuda_sm70_votesync_ballot) ;  /* 0x0000027000007944 */ /* 0x008fea0003c00000 */
[----:B------:R-:W-:Y:S05]  /*1b920*/  BRA `(.L_x_472) ;  /* 0xffffc64000007947 */ /* 0x000fea000383ffff */
.L_x_404:
[----:B------:R-:W-:Y:S01]  /*1b930*/  IMAD.MOV.U32 R56, RZ, RZ, R6 ;  /* 0x000000ffff387224 */ /* 0x000fe200078e0006 */
[----:B--2---:R-:W-:Y:S01]  /*1b940*/  MOV R47, R10 ;  /* 0x0000000a002f7202 */ /* 0x004fe20000000f00 */
[----:B------:R-:W-:Y:S01]  /*1b950*/  IMAD.MOV.U32 R3, RZ, RZ, 0x1f ;  /* 0x0000001fff037424 */ /* 0x000fe200078e00ff */
[----:B------:R-:W-:Y:S02]  /*1b960*/  MOV R2, 0x1b980 ;  /* 0x0001b98000027802 */ /* 0x000fe40000000f00 */
[----:B-1-3--:R-:W-:Y:S05]  /*1b970*/  CALL.REL.NOINC `($__internal_5_$__cuda_sm70_shflsync_idx_p) ;  /* 0x0000015000007944 */ /* 0x00afea0003c00000 */
[----:B------:R-:W-:Y:S01]  /*1b980*/  IMAD.MOV.U32 R8, RZ, RZ, R58 ;  /* 0x000000ffff087224 */ /* 0x000fe200078e003a */
[----:B------:R-:W-:Y:S01]  /*1b990*/  MOV R47, R10 ;  /* 0x0000000a002f7202 */ /* 0x000fe20000000f00 */
[----:B------:R-:W-:Y:S01]  /*1b9a0*/  IMAD.MOV.U32 R56, RZ, RZ, R7 ;  /* 0x000000ffff387224 */ /* 0x000fe200078e0007 */
[----:B------:R-:W-:Y:S02]  /*1b9b0*/  MOV R3, 0x1f ;  /* 0x0000001f00037802 */ /* 0x000fe40000000f00 */
[----:B------:R-:W-:-:S02]  /*1b9c0*/  MOV R2, 0x1b9e0 ;  /* 0x0001b9e000027802 */ /* 0x000fc40000000f00 */
[----:B------:R-:W-:Y:S05]  /*1b9d0*/  CALL.REL.NOINC `($__internal_5_$__cuda_sm70_shflsync_idx_p) ;  /* 0x000000f000007944 */ /* 0x000fea0003c00000 */
[----:B------:R-:W-:Y:S01]  /*1b9e0*/  MOV R7, R58 ;  /* 0x0000003a00077202 */ /* 0x000fe20000000f00 */
[----:B------:R-:W-:Y:S05]  /*1b9f0*/  BRA `(.L_x_473) ;  /* 0xffffc5b000007947 */ /* 0x000fea000383ffff */
.L_x_407:
[----:B------:R-:W-:Y:S01]  /*1ba00*/  IMAD.MOV.U32 R56, RZ, RZ, R4 ;  /* 0x000000ffff387224 */ /* 0x000fe200078e0004 */
[----:B------:R-:W-:Y:S01]  /*1ba10*/  MOV R47, R0 ;  /* 0x00000000002f7202 */ /* 0x000fe20000000f00 */
[----:B------:R-:W-:Y:S01]  /*1ba20*/  IMAD.MOV.U32 R3, RZ, RZ, 0x1f ;  /* 0x0000001fff037424 */ /* 0x000fe200078e00ff */
[----:B------:R-:W-:-:S02]  /*1ba30*/  MOV R2, 0x1ba50 ;  /* 0x0001ba5000027802 */ /* 0x000fc40000000f00 */
[----:B--234-:R-:W-:Y:S05]  /*1ba40*/  CALL.REL.NOINC `($__internal_5_$__cuda_sm70_shflsync_idx_p) ;  /* 0x0000008000007944 */ /* 0x01cfea0003c00000 */
[----:B------:R-:W-:Y:S01]  /*1ba50*/  MOV R12, R58 ;  /* 0x0000003a000c7202 */ /* 0x000fe20000000f00 */
[----:B------:R-:W-:Y:S05]  /*1ba60*/  BRA `(.L_x_406) ;  /* 0xffffc5a000007947 */ /* 0x000fea000383ffff */
        .weak           $__internal_4_$__cuda_sm70_shflsync_bfly_p
        .type           $__internal_4_$__cuda_sm70_shflsync_bfly_p,@function
        .size           $__internal_4_$__cuda_sm70_shflsync_bfly_p,($__internal_5_$__cuda_sm70_shflsync_idx_p - $__internal_4_$__cuda_sm70_shflsync_bfly_p)
$__internal_4_$__cuda_sm70_shflsync_bfly_p:
[----:B------:R-:W-:Y:S02]  /*1ba70*/  MOV R8, 0xffffffff ;  /* 0xffffffff00087802 */ /* 0x000fe40000000f00 */
[----:B------:R-:W-:-:S02]  /*1ba80*/  MOV R3, 0x1f ;  /* 0x0000001f00037802 */ /* 0x000fc40000000f00 */
[----:B------:R-:W-:Y:S04]  /*1ba90*/  WARPSYNC R8 ;  /* 0x0000000800007348 */ /* 0x000fe80003800000 */
[----:B------:R1:W2:Y:S02]  /*1baa0*/  SHFL.BFLY PT, R0, R4, R0, R3 ;  /* 0x0c00000004007389 */ /* 0x0002a400000e0003 */
[----:B-1----:R-:W-:-:S04]  /*1bab0*/  MOV R3, 0x0 ;  /* 0x0000000000037802 */ /* 0x002fc80000000f00 */
[----:B--2---:R-:W-:Y:S05]  /*1bac0*/  RET.REL.NODEC R2 `(_ZN7cutlass13device_kernelIN5flash19enable_sm80_to_sm89INS1_16FlashAttnFwdSm80INS1_25CollectiveMainloopFwdSm80ILi4ELi1ELb0EN4cute5tupleIJNS5_1CILi128EEENS7_ILi80EEENS7_ILi64EEEEEELi64ENS_6half_tEfNS_4arch4Sm80ELb0ELb0ELb1ELb1ELb1ELb1ELb1ELb1EEENS1_21CollectiveEpilogueFwdINS6_IJS8_SA_S9_EEENS6_IJNS7_ILi1EEESI_SI_EEESC_SE_Li128ELb1ELb1ELb1ELb0EEENS1_36VarlenDynamicPersistentTileSchedulerILi128ELi80ELi128ELi128ELb1ELb1ELb0ELb0ELb1ELb1EEEEEEEEEvNT_6ParamsE) ;  /* 0xfffe453002007950 */ /* 0x004fea0003c3ffff */
        .weak           $__internal_5_$__cuda_sm70_shflsync_idx_p
        .type           $__internal_5_$__cuda_sm70_shflsync_idx_p,@function
        .size           $__internal_5_$__cuda_sm70_shflsync_idx_p,($__internal_6_$__cuda_sm70_shflsync_up_p - $__internal_5_$__cuda_sm70_shflsync_idx_p)
$__internal_5_$__cuda_sm70_shflsync_idx_p:
[----:B------:R-:W-:-:S04]  /*1bad0*/  MOV R58, 0xffffffff ;  /* 0xffffffff003a7802 */ /* 0x000fc80000000f00 */
[----:B------:R-:W-:Y:S04]  /*1bae0*/  WARPSYNC R58 ;  /* 0x0000003a00007348 */ /* 0x000fe80003800000 */
[----:B------:R1:W2:Y:S02]  /*1baf0*/  SHFL.IDX PT, R58, R56, R47, R3 ;  /* 0x0000002f383a7389 */ /* 0x0002a400000e0003 */
[----:B-1----:R-:W-:-:S04]  /*1bb00*/  MOV R3, 0x0 ;  /* 0x0000000000037802 */ /* 0x002fc80000000f00 */
[----:B--2---:R-:W-:Y:S05]  /*1bb10*/  RET.REL.NODEC R2 `(_ZN7cutlass13device_kernelIN5flash19enable_sm80_to_sm89INS1_16FlashAttnFwdSm80INS1_25CollectiveMainloopFwdSm80ILi4ELi1ELb0EN4cute5tupleIJNS5_1CILi128EEENS7_ILi80EEENS7_ILi64EEEEEELi64ENS_6half_tEfNS_4arch4Sm80ELb0ELb0ELb1ELb1ELb1ELb1ELb1ELb1EEENS1_21CollectiveEpilogueFwdINS6_IJS8_SA_S9_EEENS6_IJNS7_ILi1EEESI_SI_EEESC_SE_Li128ELb1ELb1ELb1ELb0EEENS1_36VarlenDynamicPersistentTileSchedulerILi128ELi80ELi128ELi128ELb1ELb1ELb0ELb0ELb1ELb1EEEEEEEEEvNT_6ParamsE) ;  /* 0xfffe44e002007950 */ /* 0x004fea0003c3ffff */
        .weak           $__internal_6_$__cuda_sm70_shflsync_up_p
        .type           $__internal_6_$__cuda_sm70_shflsync_up_p,@function
        .size           $__internal_6_$__cuda_sm70_shflsync_up_p,($__internal_7_$__cuda_sm70_votesync_ballot - $__internal_6_$__cuda_sm70_shflsync_up_p)
$__internal_6_$__cuda_sm70_shflsync_up_p:
[----:B------:R-:W-:Y:S02]  /*1bb20*/  IMAD.MOV.U32 R4, RZ, RZ, RZ ;  /* 0x000000ffff047224 */ /* 0x000fe400078e00ff */
[----:B------:R-:W-:-:S04]  /*1bb30*/  IMAD.MOV.U32 R10, RZ, RZ, -0x1 ;  /* 0xffffffffff0a7424 */ /* 0x000fc800078e00ff */
[----:B------:R-:W-:Y:S04]  /*1bb40*/  WARPSYNC R10 ;  /* 0x0000000a00007348 */ /* 0x000fe80003800000 */
[----:B------:R1:W2:Y:S02]  /*1bb50*/  SHFL.UP PT, R4, R0, R2, R4 ;  /* 0x0400000200047389 */ /* 0x0002a400000e0004 */
[----:B-1----:R-:W-:Y:S02]  /*1bb60*/  MOV R2, R3 ;  /* 0x0000000300027202 */ /* 0x002fe40000000f00 */
[----:B------:R-:W-:-:S04]  /*1bb70*/  MOV R3, 0x0 ;  /* 0x0000000000037802 */ /* 0x000fc80000000f00 */
[----:B--2---:R-:W-:Y:S05]  /*1bb80*/  RET.REL.NODEC R2 `(_ZN7cutlass13device_kernelIN5flash19enable_sm80_to_sm89INS1_16FlashAttnFwdSm80INS1_25CollectiveMainloopFwdSm80ILi4ELi1ELb0EN4cute5tupleIJNS5_1CILi128EEENS7_ILi80EEENS7_ILi64EEEEEELi64ENS_6half_tEfNS_4arch4Sm80ELb0ELb0ELb1ELb1ELb1ELb1ELb1ELb1EEENS1_21CollectiveEpilogueFwdINS6_IJS8_SA_S9_EEENS6_IJNS7_ILi1EEESI_SI_EEESC_SE_Li128ELb1ELb1ELb1ELb0EEENS1_36VarlenDynamicPersistentTileSchedulerILi128ELi80ELi128ELi128ELb1ELb1ELb0ELb0ELb1ELb1EEEEEEEEEvNT_6ParamsE) ;  /* 0xfffe447002007950 */ /* 0x004fea0003c3ffff */
        .weak           $__internal_7_$__cuda_sm70_votesync_ballot
        .type           $__internal_7_$__cuda_sm70_votesync_ballot,@function
        .size           $__internal_7_$__cuda_sm70_votesync_ballot,(.L_x_3824 - $__internal_7_$__cuda_sm70_votesync_ballot)
$__internal_7_$__cuda_sm70_votesync_ballot:
[----:B------:R-:W-:Y:S01]  /*1bb90*/  ISETP.NE.U32.AND P0, PT, R0, 0x1, PT ;  /* 0x000000010000780c */ /* 0x000fe20003f05070 */
[----:B------:R-:W-:-:S04]  /*1bba0*/  IMAD.MOV.U32 R3, RZ, RZ, -0x1 ;  /* 0xffffffffff037424 */ /* 0x000fc800078e00ff */
[----:B------:R-:W-:Y:S08]  /*1bbb0*/  WARPSYNC R3 ;  /* 0x0000000300007348 */ /* 0x000ff00003800000 */
[----:B------:R-:W-:-:S04]  /*1bbc0*/  VOTE.ANY R0, PT, !P0 ;  /* 0x0000000000007806 */ /* 0x000fc800040e0100 */
[----:B------:R-:W-:Y:S01]  /*1bbd0*/  LOP3.LUT R0, R0, R3, RZ, 0xc0, !PT ;  /* 0x0000000300007212 */ /* 0x000fe200078ec0ff */
[----:B------:R-:W-:-:S04]  /*1bbe0*/  IMAD.MOV.U32 R3, RZ, RZ, 0x0 ;  /* 0x00000000ff037424 */ /* 0x000fc800078e00ff */
[----:B------:R-:W-:Y:S05]  /*1bbf0*/  RET.REL.NODEC R2 `(_ZN7cutlass13device_kernelIN5flash19enable_sm80_to_sm89INS1_16FlashAttnFwdSm80INS1_25CollectiveMainloopFwdSm80ILi4ELi1ELb0EN4cute5tupleIJNS5_1CILi128EEENS7_ILi80EEENS7_ILi64EEEEEELi64ENS_6half_tEfNS_4arch4Sm80ELb0ELb0ELb1ELb1ELb1ELb1ELb1ELb1EEENS1_21CollectiveEpilogueFwdINS6_IJS8_SA_S9_EEENS6_IJNS7_ILi1EEESI_SI_EEESC_SE_Li128ELb1ELb1ELb1ELb0EEENS1_36VarlenDynamicPersistentTileSchedulerILi128ELi80ELi128ELi128ELb1ELb1ELb0ELb0ELb1ELb1EEEEEEEEEvNT_6ParamsE) ;  /* 0xfffe440002007950 */ /* 0x000fea0003c3ffff */
.L_x_474:
        /* <DEDUP_REMOVED lines=16> */
.L_x_3824:


//--------------------- .text._ZN7cutlass13device_kernelIN5flash19enable_sm80_to_sm89INS1_16FlashAttnFwdSm80INS1_25CollectiveMainloopFwdSm80ILi4ELi1ELb0EN4cute5tupleIJNS5_1CILi128EEENS7_ILi96EEENS7_ILi64EEEEEELi64ENS_6half_tEfNS_4arch4Sm80ELb0ELb1ELb1ELb0ELb1ELb0ELb1ELb1EEENS1_21CollectiveEpilogueFwdINS6_IJS8_SA_S9_EEENS6_IJNS7_ILi1EEESI_SI_EEESC_SE_Li128ELb0ELb1ELb1ELb0EEENS1_19SingleTileSchedulerILb0ELb1ELb1ELi128EEEEEEEEEvNT_6ParamsE --------------------------
	.section	.text._ZN7cutlass13device_kernelIN5flash19enable_sm80_to_sm89INS1_16FlashAttnFwdSm80INS1_25CollectiveMainloopFwdSm80ILi4ELi1ELb0EN4cute5tupleIJNS5_1CILi128EEENS7_ILi96EEENS7_ILi64EEEEEELi64ENS_6half_tEfNS_4arch4Sm80ELb0ELb1ELb1ELb0ELb1ELb0ELb1ELb1EEENS1_21CollectiveEpilogueFwdINS6_IJS8_SA_S9_EEENS6_IJNS7_ILi1EEESI_SI_EEESC_SE_Li128ELb0ELb1ELb1ELb0EEENS1_19SingleTileSchedulerILb0ELb1ELb1ELi128EEEEEEEEEvNT_6ParamsE,"ax",@progbits
	.sectioninfo	@"SHI_REGISTERS=255"
	.align	128
.text._ZN7cutlass13device_kernelIN5flash19enable_sm80_to_sm89INS1_16FlashAttnFwdSm80INS1_25CollectiveMainloopFwdSm80ILi4ELi1ELb0EN4cute5tupleIJNS5_1CILi128EEENS7_ILi96EEENS7_ILi64EEEEEELi64ENS_6half_tEfNS_4arch4Sm80ELb0ELb1ELb1ELb0ELb1ELb0ELb1ELb1EEENS1_21CollectiveEpilogueFwdINS6_IJS8_SA_S9_EEENS6_IJNS7_ILi1EEESI_SI_EEESC_SE_Li128ELb0ELb1ELb1ELb0EEENS1_19SingleTileSchedulerILb0ELb1ELb1ELi128EEEEEEEEEvNT_6ParamsE:
        .type           _ZN7cutlass13device_kernelIN5flash19enable_sm80_to_sm89INS1_16FlashAttnFwdSm80INS1_25CollectiveMainloopFwdSm80ILi4ELi1ELb0EN4cute5tupleIJNS5_1CILi128EEENS7_ILi96EEENS7_ILi64EEEEEELi64ENS_6half_tEfNS_4arch4Sm80ELb0ELb1ELb1ELb0ELb1ELb0ELb1ELb1EEENS1_21CollectiveEpilogueFwdINS6_IJS8_SA_S9_EEENS6_IJNS7_ILi1EEESI_SI_EEESC_SE_Li128ELb0ELb1ELb1ELb0EEENS1_19SingleTileSchedulerILb0ELb1ELb1ELi128EEEEEEEEEvNT_6ParamsE,@function
        .size           _ZN7cutlass13device_kernelIN5flash19enable_sm80_to_sm89INS1_16FlashAttnFwdSm80INS1_25CollectiveMainloopFwdSm80ILi4ELi1ELb0EN4cute5tupleIJNS5_1CILi128EEENS7_ILi96EEENS7_ILi64EEEEEELi64ENS_6half_tEfNS_4arch4Sm80ELb0ELb1ELb1ELb0ELb1ELb0ELb1ELb1EEENS1_21CollectiveEpilogueFwdINS6_IJS8_SA_S9_EEENS6_IJNS7_ILi1EEESI_SI_EEESC_SE_Li128ELb0ELb1ELb1ELb0EEENS1_19SingleTileSchedulerILb0ELb1ELb1ELi128EEEEEEEEEvNT_6ParamsE,(.L_x_3829 - _ZN7cutlass13device_kernelIN5flash19enable_sm80_to_sm89INS1_16FlashAttnFwdSm80INS1_25CollectiveMainloopFwdSm80ILi4ELi1ELb0EN4cute5tupleIJNS5_1CILi128EEENS7_ILi96EEENS7_ILi64EEEEEELi64ENS_6half_tEfNS_4arch4Sm80ELb0ELb1ELb1ELb0ELb1ELb0ELb1ELb1EEENS1_21CollectiveEpilogueFwdINS6_IJS8_SA_S9_EEENS6_IJNS7_ILi1EEESI_SI_EEESC_SE_Li128ELb0ELb1ELb1ELb0EEENS1_19SingleTileSchedulerILb0ELb1ELb1ELi128EEEEEEEEEvNT_6ParamsE)
        .other          _ZN7cutlass13device_kernelIN5flash19enable_sm80_to_sm89INS1_16FlashAttnFwdSm80INS1_25CollectiveMainloopFwdSm80ILi4ELi1ELb0EN4cute5tupleIJNS5_1CILi128EEENS7_ILi96EEENS7_ILi64EEEEEELi64ENS_6half_tEfNS_4arch4Sm80ELb0ELb1ELb1ELb0ELb1ELb0ELb1ELb1EEENS1_21CollectiveEpilogueFwdINS6_IJS8_SA_S9_EEENS6_IJNS7_ILi1EEESI_SI_EEESC_SE_Li128ELb0ELb1ELb1ELb0EEENS1_19SingleTileSchedulerILb0ELb1ELb1ELi128EEEEEEEEEvNT_6ParamsE,@"STO_CUDA_ENTRY STV_DEFAULT"
_ZN7cutlass13device_kernelIN5flash19enable_sm80_to_sm89INS1_16FlashAttnFwdSm80INS1_25CollectiveMainloopFwdSm80ILi4ELi1ELb0EN4cute5tupleIJNS5_1CILi128EEENS7_ILi96EEENS7_ILi64EEEEEELi64ENS_6half_tEfNS_4arch4Sm80ELb0ELb1ELb1ELb0ELb1ELb0ELb1ELb1EEENS1_21CollectiveEpilogueFwdINS6_IJS8_SA_S9_EEENS6_IJNS7_ILi1EEESI_SI_EEESC_SE_Li128ELb0ELb1ELb1ELb0EEENS1_19SingleTileSchedulerILb0ELb1ELb1ELi128EEEEEEEEEvNT_6ParamsE:
        /* <DEDUP_REMOVED lines=18> */
.L_x_475:
[----:B------:R-:W-:Y:S02]  /*0120*/  ULDC.64 UR4, c[0x0][0x550] ;  /* 0x0001540000047ab9 */ /* 0x000fe40000000a00 */
[----:B------:R-:W-:Y:S02]  /*0130*/  UISETP.NE.AND UP0, UPT, UR4, 0x1, UPT ;  /* 0x000000010400788c */ /* 0x000fe4000bf05270 */
[----:B------:R-:W-:-:S02]  /*0140*/  UIMAD.WIDE.U32 UR10, UR7, UR5, URZ ;  /* 0x00000005070a72a5 */ /* 0x000fc4000f8e003f */
[----:B------:R-:W-:Y:S02]  /*0150*/  ULDC UR4, c[0x0][0x558] ;  /* 0x0001560000047ab9 */ /* 0x000fe40000000800 */
[----:B------:R-:W-:-:S05]  /*0160*/  UMOV UR9, UR7 ;  /* 0x0000000700097c82 */ /* 0x000fca0008000000 */
[----:B------:R-:W-:-:S03]  /*0170*/  @UP0 USHF.R.U32.HI UR9, URZ, UR4, UR11 ;  /* 0x000000043f090299 */ /* 0x000fc6000801160b */
.L_x_476:
[----:B------:R-:W-:Y:S01]  /*0180*/  ISETP.LE.AND P0, PT, RZ, UR6, PT ;  /* 0x00000006ff007c0c */ /* 0x000fe2000bf03270 */
[----:B------:R-:W-:Y:S02]  /*0190*/  UIADD3 UR5, -UR9, URZ, URZ ;  /* 0x0000003f09057290 */ /* 0x000fe4000fffe13f */
[----:B------:R-:W-:Y:S02]  /*01a0*/  ULDC UR4, c[0x0][0x550] ;  /* 0x0001540000047ab9 */ /* 0x000fe40000000800 */
[----:B------:R-:W-:-:S08]  /*01b0*/  UIMAD UR7, UR5, UR4, UR7 ;  /* 0x00000004050772a4 */ /* 0x000fd0000f8e0207 */
[----:B------:R-:W-:Y:S05]  /*01c0*/  @!P0 EXIT ;  /* 0x000000000000894d */ /* 0x000fea0003800000 */
[----:B------:R-:W-:Y:S01]  /*01d0*/  ULDC.64 UR4, c[0x0][0x370] ;  /* 0x0000dc0000047ab9 */ /* 0x000fe20000000a00 */
[----:B------:R-:W-:Y:S01]  /*01e0*/  IMAD.MOV.U32 R231, RZ, RZ, RZ ;  /* 0x000000ffffe77224 */ /* 0x000fe200078e00ff */
[----:B------:R-:W-:Y:S02]  /*01f0*/  UISETP.NE.U32.AND UP0, UPT, URZ, UR4, UPT ;  /* 0x000000043f00728c */ /* 0x000fe4000bf05070 */
[----:B------:R-:W-:Y:S02]  /*0200*/  ULDC.64 UR10, c[0x0][0x370] ;  /* 0x0000dc00000a7ab9 */ /* 0x000fe40000000a00 */
[----:B------:R-:W-:Y:S02]  /*0210*/  UISETP.NE.AND.EX UP0, UPT, URZ, UR5, UPT, UP0 ;  /* 0x000000053f00728c */ /* 0x000fe4000bf05300 */
[----:B------:R-:W-:-:S04]  /*0220*/  ULDC.64 UR16, c[0x0][0x118] ;  /* 0x0000460000107ab9 */ /* 0x000fc80000000a00 */
[----:B------:R-:W-:-:S05]  /*0230*/  PLOP3.LUT P0, PT, PT, PT, UP0, 0x80, 0x0 ;  /* 0x000000000000781c */ /* 0x000fca0003f0f008 */
[----:B------:R-:W-:Y:S02]  /*0240*/  @UP0 UMOV UR4, 0x4 ;  /* 0x0000000400040882 */ /* 0x000fe40000000000 */
[----:B------:R-:W-:-:S06]  /*0250*/  @UP0 UIMAD.WIDE UR4, UR6, UR4, UR10 ;  /* 0x00000004060402a5 */ /* 0x000fcc000f8e020a */
[----:B------:R-:W-:Y:S01]  /*0260*/  MOV R2, UR4 ;  /* 0x0000000400027c02 */ /* 0x000fe20008000f00 */
[----:B------:R-:W-:-:S05]  /*0270*/  IMAD.U32 R3, RZ, RZ, UR5 ;  /* 0x00000005ff037e24 */ /* 0x000fca000f8e00ff */
[----:B------:R-:W2:Y:S01]  /*0280*/  @P0 LDG.E R231, [R2.64] ;  /* 0x0000001002e70981 */ /* 0x000ea2000c1e1900 */
[----:B------:R-:W1:Y:S01]  /*0290*/  S2UR UR19, SR_CTAID.X ;  /* 0x00000000001379c3 */ /* 0x000e620000002500 */
[----:B------:R-:W-:Y:S02]  /*02a0*/  ULDC UR4, c[0x0][0x2c4] ;  /* 0x0000b10000047ab9 */ /* 0x000fe40000000800 */
[----:B------:R-:W-:Y:S02]  /*02b0*/  UISETP.NE.AND UP2, UPT, UR4, 0x1, UPT ;  /* 0x000000010400788c */ /* 0x000fe4000bf45270 */
[----:B------:R-:W-:Y:S02]  /*02c0*/  ULDC UR8, c[0x0][0x2ac] ;  /* 0x0000ab0000087ab9 */ /* 0x000fe40000000800 */
[----:B------:R-:W-:Y:S02]  /*02d0*/  ULDC.64 UR4, c[0x0][0x2c8] ;  /* 0x0000b20000047ab9 */ /* 0x000fe40000000a00 */
[----:B-1----:R-:W-:-:S05]  /*02e0*/  USHF.L.U32 UR19, UR19, 0x7, URZ ;  /* 0x0000000713137899 */ /* 0x002fca000800063f */
[----:B------:R-:W-:Y:S02]  /*02f0*/  @UP2 UIADD3 UR12, UR19, 0x7f, URZ ;  /* 0x0000007f130c2890 */ /* 0x000fe4000fffe03f */
[----:B------:R-:W-:Y:S02]  /*0300*/  UIADD3 UR10, UR19, 0x7f, URZ ;  /* 0x0000007f130a7890 */ /* 0x000fe4000fffe03f */
[----:B------:R-:W-:-:S03]  /*0310*/  UIMAD.WIDE.U32 UR12, UR12, UR4, URZ ;  /* 0x000000040c0c72a5 */ /* 0x000fc6000f8e003f */
[----:B------:R-:W-:Y:S02]  /*0320*/  ULDC UR4, c[0x0][0x1d0] ;  /* 0x0000740000047ab9 */ /* 0x000fe40000000800 */
[----:B------:R-:W-:Y:S02]  /*0330*/  UIMAD UR8, UR8, UR4, URZ ;  /* 0x00000004080872a4 */ /* 0x000fe4000f8e023f */
[----:B------:R-:W-:Y:S02]  /*0340*/  @UP2 UMOV UR11, UR13 ;  /* 0x0000000d000b2c82 */ /* 0x000fe40008000000 */
[----:B------:R-:W-:Y:S02]  /*0350*/  @UP2 USHF.R.U32.HI UR10, URZ, UR5, UR11 ;  /* 0x000000053f0a2299 */ /* 0x000fe4000801160b */
[----:B------:R-:W-:Y:S02]  /*0360*/  ULDC UR12, c[0x0][0x168] ;  /* 0x00005a00000c7ab9 */ /* 0x000fe40000000800 */
[----:B------:R-:W-:-:S02]  /*0370*/  UMOV UR11, 0x1 ;  /* 0x00000001000b7882 */ /* 0x000fc40000000000 */
[----:B------:R-:W-:Y:S02]  /*0380*/  ULDC.64 UR4, c[0x0][0x328] ;  /* 0x0000ca0000047ab9 */ /* 0x000fe40000000a00 */
[----:B------:R-:W-:Y:S02]  /*0390*/  UISETP.LE.AND UP1, UPT, UR11, UR5, UPT ;  /* 0x000000050b00728c */ /* 0x000fe4000bf23270 */
[----:B------:R-:W-:-:S04]  /*03a0*/  UIADD3 UR12, UR8, -UR12, UR11 ;  /* 0x8000000c080c7290 */ /* 0x000fc8000fffe00b */
[----:B------:R-:W-:Y:S01]  /*03b0*/  PLOP3.LUT P0, PT, PT, PT, UP1, 0x40, 0x0 ;  /* 0x000000000000781c */ /* 0x000fe20003f0e818 */
[----:B------:R-:W-:-:S04]  /*03c0*/  UIADD3 UR5, UR12, UR10, URZ ;  /* 0x0000000a0c057290 */ /* 0x000fc8000fffe03f */
[----:B------:R-:W-:Y:S01]  /*03d0*/  UIADD3 UR10, UR5, UR4, URZ ;  /* 0x00000004050a7290 */ /* 0x000fe2000fffe03f */
[----:B--2---:R1:W-:Y:S07]  /*03e0*/  STL [R1+0x34], R231 ;  /* 0x000034e701007387 */ /* 0x0043ee0000100800 */
[----:B------:R-:W-:Y:S05]  /*03f0*/  @P0 BRA `(.L_x_477) ;  /* 0x0000016000000947 */ /* 0x000fea0003800000 */
[----:B------:R-:W-:Y:S01]  /*0400*/  ISETP.LT.AND P0, PT, RZ, UR5, PT ;  /* 0x00000005ff007c0c */ /* 0x000fe2000bf01270 */
[----:B------:R-:W-:-:S12]  /*0410*/  UIADD3 UR12, UR5, -0x1, URZ ;  /* 0xffffffff050c7890 */ /* 0x000fd8000fffe03f */
[----:B------:R-:W-:Y:S05]  /*0420*/  @P0 BRA `(.L_x_478) ;  /* 0x0000009000000947 */ /* 0x000fea0003800000 */
[----:B------:R-:W-:Y:S02]  /*0430*/  ULDC UR4, c[0x0][0x32c] ;  /* 0x0000cb0000047ab9 */ /* 0x000fe40000000800 */
[----:B------:R-:W-:Y:S02]  /*0440*/  UISETP.NE.AND UP0, UPT, UR11, UR4, UPT ;  /* 0x000000040b00728c */ /* 0x000fe4000bf05270 */
[----:B------:R-:W-:-:S03]  /*0450*/  UIADD3 UR12, -UR5, URZ, URZ ;  /* 0x0000003f050c7290 */ /* 0x000fc6000fffe13f */
[----:B------:R-:W-:Y:S02]  /*0460*/  ULDC.64 UR4, c[0x0][0x330] ;  /* 0x0000cc0000047ab9 */ /* 0x000fe40000000a00 */
[----:B------:R-:W-:-:S07]  /*0470*/  UIMAD.WIDE.U32 UR14, UR12, UR4, URZ ;  /* 0x000000040c0e72a5 */ /* 0x000fce000f8e003f */
[----:B------:R-:W-:Y:S02]  /*0480*/  @UP0 UMOV UR11, UR15 ;  /* 0x0000000f000b0c82 */ /* 0x000fe40008000000 */
[----:B------:R-:W-:-:S04]  /*0490*/  @UP0 USHF.R.U32.HI UR12, URZ, UR5, UR11 ;  /* 0x000000053f0c0299 */ /* 0x000fc8000801160b */
[----:B------:R-:W-:Y:S01]  /*04a0*/  ULOP3.LUT UR12, URZ, UR12, URZ, 0x33, !UPT ;  /* 0x0000000c3f0c7292 */ /* 0x000fe2000f8e333f */
[----:B------:R-:W-:Y:S05]  /*04b0*/  BRA `(.L_x_479) ;  /* 0x0000006000007947 */ /* 0x000fea0003800000 */
.L_x_478:
[----:B------:R-:W-:Y:S02]  /*04c0*/  ULDC UR4, c[0x0][0x32c] ;  /* 0x0000cb0000047ab9 */ /* 0x000fe40000000800 */
[----:B------:R-:W-:-:S03]  /*04d0*/  UISETP.NE.AND UP0, UPT, UR11, UR4, UPT ;  /* 0x000000040b00728c */ /* 0x000fc6000bf05270 */
[----:B------:R-:W-:Y:S02]  /*04e0*/  ULDC.64 UR4, c[0x0][0x330] ;  /* 0x0000cc0000047ab9 */ /* 0x000fe40000000a00 */
[----:B------:R-:W-:-:S07]  /*04f0*/  UIMAD.WIDE.U32 UR14, UR12, UR4, URZ ;  /* 0x000000040c0e72a5 */ /* 0x000fce000f8e003f */
[----:B------:R-:W-:Y:S02]  /*0500*/  @UP0 UMOV UR11, UR15 ;  /* 0x0000000f000b0c82 */ /* 0x000fe40008000000 */
[----:B------:R-:W-:Y:S02]  /*0510*/  @UP0 USHF.R.U32.HI UR12, URZ, UR5, UR11 ;  /* 0x000000053f0c0299 */ /* 0x000fe4000801160b */
.L_x_479:
[----:B------:R-:W-:Y:S02]  /*0520*/  ULDC UR4, c[0x0][0x32c] ;  /* 0x0000cb0000047ab9 */ /* 0x000fe40000000800 */
[----:B------:R-:W-:-:S04]  /*0530*/  UIMAD UR4, UR12, UR4, UR4 ;  /* 0x000000040c0472a4 */ /* 0x000fc8000f8e0204 */
[----:B------:R-:W-:-:S04]  /*0540*/  UISETP.LT.AND UP0, UPT, UR10, UR4, UPT ;  /* 0x000000040a00728c */ /* 0x000fc8000bf01270 */
[----:B------:R-:W-:Y:S02]  /*0550*/  USEL UR10, UR10, UR4, UP0 ;  /* 0x000000040a0a7287 */ /* 0x000fe40008000000 */
.L_x_477:
[----:B------:R-:W-:Y:S01]  /*0560*/  UIADD3 UR11, UR8, 0x5f, URZ ;  /* 0x0000005f080b7890 */ /* 0x000fe2000fffe03f */
[----:B------:R-:W-:Y:S01]  /*0570*/  PLOP3.LUT P0, PT, PT, PT, UP1, 0x40, 0x0 ;  /* 0x000000000000781c */ /* 0x000fe20003f0e818 */
[----:B------:R-:W-:Y:S02]  /*0580*/  ULDC.64 UR4, c[0x0][0x2c8] ;  /* 0x0000b20000047ab9 */ /* 0x000fe40000000a00 */
[----:B------:R-:W-:Y:S02]  /*0590*/  UIMAD.WIDE.U32 UR12, UR19, UR4, URZ ;  /* 0x00000004130c72a5 */ /* 0x000fe4000f8e003f */
[----:B------:R-:W-:Y:S02]  /*05a0*/  UIMAD.WIDE UR14, UR11, 0x2aaaaaab, URZ ;  /* 0x2aaaaaab0b0e78a5 */ /* 0x000fe4000f8e023f */
[----:B------:R-:W-:Y:S02]  /*05b0*/  UIADD3 UR10, UR10, 0x5f, URZ ;  /* 0x0000005f0a0a7890 */ /* 0x000fe4000fffe03f */
[----:B------:R-:W-:-:S02]  /*05c0*/  UMOV UR4, UR19 ;  /* 0x0000001300047c82 */ /* 0x000fc40008000000 */
[----:B------:R-:W-:Y:S02]  /*05d0*/  UIMAD.WIDE UR10, UR10, 0x2aaaaaab, URZ ;  /* 0x2aaaaaab0a0a78a5 */ /* 0x000fe4000f8e023f */
[----:B------:R-:W-:Y:S02]  /*05e0*/  ULDC UR18, c[0x0][0x168] ;  /* 0x00005a0000127ab9 */ /* 0x000fe40000000800 */
[----:B------:R-:W-:Y:S02]  /*05f0*/  @UP2 USHF.R.U32.HI UR4, URZ, UR5, UR13 ;  /* 0x000000053f042299 */ /* 0x000fe4000801160d */
[----:B------:R-:W-:Y:S02]  /*0600*/  UIADD3 UR18, UR8, -UR18, URZ ;  /* 0x8000001208127290 */ /* 0x000fe4000fffe03f */
[----:B------:R-:W-:Y:S02]  /*0610*/  UMOV UR13, UR15 ;  /* 0x0000000f000d7c82 */ /* 0x000fe40008000000 */
[----:B------:R-:W-:-:S02]  /*0620*/  USHF.R.U32.HI UR12, URZ, 0x1f, UR13 ;  /* 0x0000001f3f0c7899 */ /* 0x000fc4000801160d */
[----:B------:R-:W-:Y:S02]  /*0630*/  USHF.R.U32.HI UR10, URZ, 0x1f, UR11 ;  /* 0x0000001f3f0a7899 */ /* 0x000fe4000801160b */
[----:B------:R-:W-:Y:S02]  /*0640*/  UIADD3 UR4, UR18, UR4, URZ ;  /* 0x0000000412047290 */ /* 0x000fe4000fffe03f */
[----:B------:R-:W-:Y:S02]  /*0650*/  ULDC UR5, c[0x0][0x324] ;  /* 0x0000c90000057ab9 */ /* 0x000fe40000000800 */
[----:B------:R-:W-:Y:S02]  /*0660*/  ULEA.HI.SX32 UR12, UR13, UR12, 0x1c ;  /* 0x0000000c0d0c7291 */ /* 0x000fe4000f8fe23f */
[----:B------:R-:W-:Y:S02]  /*0670*/  ULEA.HI.SX32 UR10, UR11, UR10, 0x1c ;  /* 0x0000000a0b0a7291 */ /* 0x000fe4000f8fe23f */
[----:B------:R-:W-:-:S02]  /*0680*/  UIADD3 UR5, UR4, -UR5, URZ ;  /* 0x8000000504057290 */ /* 0x000fc4000fffe03f */
[----:B------:R-:W-:-:S04]  /*0690*/  UISETP.LT.AND UP0, UPT, UR12, UR10, UPT ;  /* 0x0000000a0c00728c */ /* 0x000fc8000bf01270 */
[----:B------:R-:W-:Y:S01]  /*06a0*/  USEL UR10, UR12, UR10, UP0 ;  /* 0x0000000a0c0a7287 */ /* 0x000fe20008000000 */
[----:B------:R-:W-:Y:S01]  /*06b0*/  MOV R3, UR5 ;  /* 0x0000000500037c02 */ /* 0x000fe20008000f00 */
[----:B------:R-:W-:Y:S05]  /*06c0*/  @P0 BRA `(.L_x_480) ;  /* 0x0000010000000947 */ /* 0x000fea0003800000 */
[----:B------:R-:W-:-:S04]  /*06d0*/  MOV R0, UR4 ;  /* 0x0000000400007c02 */ /* 0x000fc80008000f00 */
[----:B------:R-:W-:-:S13]  /*06e0*/  ISETP.GT.AND P0, PT, R0, -0x1, PT ;  /* 0xffffffff0000780c */ /* 0x000fda0003f04270 */
[----:B------:R-:W-:Y:S05]  /*06f0*/  @P0 BRA `(.L_x_481) ;  /* 0x0000007000000947 */ /* 0x000fea0003800000 */
[----:B------:R-:W-:Y:S01]  /*0700*/  IMAD.MOV.U32 R2, RZ, RZ, c[0x0][0x32c] ;  /* 0x0000cb00ff027624 */ /* 0x000fe200078e00ff */
[----:B------:R-:W-:-:S04]  /*0710*/  LOP3.LUT R0, RZ, R0, RZ, 0x33, !PT ;  /* 0x00000000ff007212 */ /* 0x000fc800078e33ff */
[----:B------:R-:W-:-:S13]  /*0720*/  ISETP.NE.AND P0, PT, R2, 0x1, PT ;  /* 0x000000010200780c */ /* 0x000fda0003f05270 */
[----:B------:R-:W-:-:S05]  /*0730*/  @P0 IMAD.HI.U32 R2, R0, c[0x0][0x330], RZ ;  /* 0x0000cc0000020a27 */ /* 0x000fca00078e00ff */
[----:B------:R-:W-:-:S04]  /*0740*/  @P0 SHF.R.U32.HI R0, RZ, c[0x0][0x334], R2 ;  /* 0x0000cd00ff000a19 */ /* 0x000fc80000011602 */
[----:B------:R-:W-:Y:S01]  /*0750*/  LOP3.LUT R0, RZ, R0, RZ, 0x33, !PT ;  /* 0x00000000ff007212 */ /* 0x000fe200078e33ff */
[----:B------:R-:W-:Y:S05]  /*0760*/  BRA `(.L_x_482) ;  /* 0x0000004000007947 */ /* 0x000fea0003800000 */
.L_x_481:
[----:B------:R-:W-:-:S04]  /*0770*/  MOV R2, c[0x0][0x32c] ;  /* 0x0000cb0000027a02 */ /* 0x000fc80000000f00 */
[----:B------:R-:W-:-:S13]  /*0780*/  ISETP.NE.AND P0, PT, R2, 0x1, PT ;  /* 0x000000010200780c */ /* 0x000fda0003f05270 */
[----:B------:R-:W-:-:S05]  /*0790*/  @P0 IMAD.HI.U32 R2, R0, c[0x0][0x330], RZ ;  /* 0x0000cc0000020a27 */ /* 0x000fca00078e00ff */
[----:B------:R-:W-:-:S05]  /*07a0*/  @P0 SHF.R.U32.HI R0, RZ, c[0x0][0x334], R2 ;  /* 0x0000cd00ff000a19 */ /* 0x000fca0000011602 */
.L_x_482:
[----:B------:R-:W-:-:S05]  /*07b0*/  IMAD R0, R0, c[0x0][0x32c], RZ ;  /* 0x0000cb0000007a24 */ /* 0x000fca00078e02ff */
[----:B------:R-:W-:-:S05]  /*07c0*/  IMNMX R3, R3, R0, !PT ;  /* 0x0000000003037217 */ /* 0x000fca0007800200 */
.L_x_480:
[----:B------:R-:W-:Y:S01]  /*07d0*/  IMAD.HI R0, R3, 0x2aaaaaab, RZ ;  /* 0x2aaaaaab03007827 */ /* 0x000fe200078e02ff */
[----:B------:R-:W-:Y:S02]  /*07e0*/  USHF.R.U32.HI UR5, URZ, 0x10, UR7 ;  /* 0x000000103f057899 */ /* 0x000fe40008011607 */
[----:B------:R-:W-:Y:S02]  /*07f0*/  ULDC UR4, c[0x0][0x338] ;  /* 0x0000ce0000047ab9 */ /* 0x000fe40000000800 */
[----:B------:R-:W-:Y:S01]  /*0800*/  SHF.R.U32.HI R2, RZ, 0x1f, R0 ;  /* 0x0000001fff027819 */ /* 0x000fe20000011600 */
[----:B------:R-:W-:-:S03]  /*0810*/  UISETP.NE.AND UP0, UPT, UR5, URZ, UPT ;  /* 0x0000003f0500728c */ /* 0x000fc6000bf05270 */
[----:B------:R-:W-:Y:S01]  /*0820*/  LEA.HI.SX32 R0, R0, R2, 0x1c ;  /* 0x0000000200007211 */ /* 0x000fe200078fe2ff */
[----:B------:R-:W-:-:S03]  /*0830*/  USEL UR4, UR5, UR4, UP0 ;  /* 0x0000000405047287 */ /* 0x000fc60008000000 */
[----:B------:R-:W-:Y:S01]  /*0840*/  IMNMX R9, RZ, R0, !PT ;  /* 0x00000000ff097217 */ /* 0x000fe20007800200 */
[----:B------:R-:W-:-:S03]  /*0850*/  IMAD.MOV.U32 R0, RZ, RZ, RZ ;  /* 0x000000ffff007224 */ /* 0x000fc600078e00ff */
[----:B------:R-:W-:-:S13]  /*0860*/  ISETP.LT.AND P0, PT, R9, UR10, PT ;  /* 0x0000000a09007c0c */ /* 0x000fda000bf01270 */
[----:B------:R-:W-:Y:S05]  /*0870*/  @!P0 BRA `(.L_x_483) ;  /* 0x000001f000008947 */ /* 0x000fea0003800000 */
[----:B------:R-:W-:Y:S01]  /*0880*/  IMAD.U32 R5, RZ, RZ, UR4 ;  /* 0x00000004ff057e24 */ /* 0x000fe2000f8e00ff */
[----:B------:R-:W-:-:S04]  /*0890*/  UIADD3 UR5, UR4, -0x1, UR10 ;  /* 0xffffffff04057890 */ /* 0x000fc8000fffe00a */
[----:B------:R-:W-:Y:S02]  /*08a0*/  IABS R0, R5 ;  /* 0x0000000500007213 */ /* 0x000fe40000000000 */
[----:B------:R-:W-:-:S03]  /*08b0*/  IADD3 R8, -R9, UR5, RZ ;  /* 0x0000000509087c10 */ /* 0x000fc6000fffe1ff */
[----:B------:R-:W-:Y:S01]  /*08c0*/  IMAD.MOV.U32 R4, RZ, RZ, R0 ;  /* 0x000000ffff047224 */ /* 0x000fe200078e0000 */
[----:B------:R-:W-:-:S03]  /*08d0*/  IABS R7, R8 ;  /* 0x0000000800077213 */ /* 0x000fc60000000000 */
[----:B------:R-:W2:Y:S08]  /*08e0*/  I2F.RP R2, R4 ;  /* 0x0000000400027306 */ /* 0x000eb00000209400 */
[----:B--2---:R-:W2:Y:S02]  /*08f0*/  MUFU.RCP R2, R2 ;  /* 0x0000000200027308 */ /* 0x004ea40000001000 */
[----:B--2---:R-:W-:-:S06]  /*0900*/  IADD3 R2, R2, 0xffffffe, RZ ;  /* 0x0ffffffe02027810 */ /* 0x004fcc0007ffe0ff */
[----:B------:R-:W2:Y:S02]  /*0910*/  F2I.FTZ.U32.TRUNC.NTZ R3, R2 ;  /* 0x0000000200037305 */ /* 0x000ea4000021f000 */
[----:B--2---:R-:W-:-:S04]  /*0920*/  IMAD.MOV R0, RZ, RZ, -R3 ;  /* 0x000000ffff007224 */ /* 0x004fc800078e0a03 */
[----:B------:R-:W-:Y:S01]  /*0930*/  IMAD.MOV.U32 R2, RZ, RZ, R0 ;  /* 0x000000ffff027224 */ /* 0x000fe200078e0000 */
[----:B------:R-:W-:-:S03]  /*0940*/  IABS R0, R5 ;  /* 0x0000000500007213 */ /* 0x000fc60000000000 */
[----:B------:R-:W-:Y:S01]  /*0950*/  IMAD R5, R2, R4, RZ ;  /* 0x0000000402057224 */ /* 0x000fe200078e02ff */
[----:B------:R-:W-:Y:S01]  /*0960*/  MOV R2, RZ ;  /* 0x000000ff00027202 */ /* 0x000fe20000000f00 */
[----:B------:R-:W-:-:S04]  /*0970*/  IMAD.MOV R6, RZ, RZ, -R0 ;  /* 0x000000ffff067224 */ /* 0x000fc800078e0a00 */
[----:B------:R-:W-:-:S04]  /*0980*/  IMAD.HI.U32 R0, R3, R5, R2 ;  /* 0x0000000503007227 */ /* 0x000fc800078e0002 */
[----:B------:R-:W-:Y:S02]  /*0990*/  IMAD.MOV.U32 R2, RZ, RZ, R7 ;  /* 0x000000ffff027224 */ /* 0x000fe400078e0007 */
[----:B------:R-:W-:Y:S02]  /*09a0*/  IMAD.MOV.U32 R3, RZ, RZ, R6 ;  /* 0x000000ffff037224 */ /* 0x000fe400078e0006 */
[----:B------:R-:W-:-:S04]  /*09b0*/  IMAD.HI.U32 R0, R0, R2, RZ ;  /* 0x0000000200007227 */ /* 0x000fc800078e00ff */
[----:B------:R-:W-:-:S05]  /*09c0*/  IMAD R2, R0, R3, R2 ;  /* 0x0000000300027224 */ /* 0x000fca00078e0202 */
[----:B------:R-:W-:-:S13]  /*09d0*/  ISETP.GT.U32.AND P1, PT, R4, R2, PT ;  /* 0x000000020400720c */ /* 0x000fda0003f24070 */
[-C--:B------:R-:W-:Y:S02]  /*09e0*/  @!P1 IADD3 R2, R2, -R4.reuse, RZ ;  /* 0x8000000402029210 */ /* 0x080fe40007ffe0ff */
[----:B------:R-:W-:Y:S02]  /*09f0*/  @!P1 IADD3 R0, R0, 0x1, RZ ;  /* 0x0000000100009810 */ /* 0x000fe40007ffe0ff */
[----:B------:R-:W-:Y:S02]  /*0a00*/  ISETP.GE.U32.AND P2, PT, R2, R4, PT ;  /* 0x000000040200720c */ /* 0x000fe40003f46070 */
[----:B------:R-:W-:Y:S02]  /*0a10*/  LOP3.LUT R2, R8, UR4, RZ, 0x3c, !PT ;  /* 0x0000000408027c12 */ /* 0x000fe4000f8e3cff */
[----:B------:R-:W-:Y:S02]  /*0a20*/  ISETP.NE.AND P1, PT, RZ, UR4, PT ;  /* 0x00000004ff007c0c */ /* 0x000fe4000bf25270 */
[----:B------:R-:W-:-:S07]  /*0a30*/  ISETP.GE.AND P0, PT, R2, RZ, PT ;  /* 0x000000ff0200720c */ /* 0x000fce0003f06270 */
[----:B------:R-:W-:-:S06]  /*0a40*/  @P2 IADD3 R0, R0, 0x1, RZ ;  /* 0x0000000100002810 */ /* 0x000fcc0007ffe0ff */
[----:B------:R-:W-:Y:S01]  /*0a50*/  @!P0 IMAD.MOV R0, RZ, RZ, -R0 ;  /* 0x000000ffff008224 */ /* 0x000fe200078e0a00 */
[----:B------:R-:W-:Y:S02]  /*0a60*/  @!P1 LOP3.LUT R0, RZ, UR4, RZ, 0x33, !PT ;  /* 0x00000004ff009c12 */ /* 0x000fe4000f8e33ff */
.L_x_483:
[----:B------:R-:W-:Y:S01]  /*0a70*/  ULOP3.LUT UR7, UR7, 0xffff, URZ, 0xc0, !UPT ;  /* 0x0000ffff07077892 */ /* 0x000fe2000f8ec03f */
[----:B------:R-:W-:Y:S01]  /*0a80*/  PLOP3.LUT P4, PT, PT, PT, PT, 0x80, 0x0 ;  /* 0x000000000000781c */ /* 0x000fe20003f8f070 */
[----:B------:R-:W-:Y:S01]  /*0a90*/  CS2R R22, SRZ ;  /* 0x0000000000167805 */ /* 0x000fe2000001ff00 */
[----:B------:R-:W-:Y:S01]  /*0aa0*/  CS2R R20, SRZ ;  /* 0x0000000000147805 */ /* 0x000fe2000001ff00 */
[----:B------:R-:W-:Y:S01]  /*0ab0*/  CS2R R162, SRZ ;  /* 0x0000000000a27805 */ /* 0x000fe2000001ff00 */
[----:B------:R-:W-:Y:S01]  /*0ac0*/  CS2R R160, SRZ ;  /* 0x0000000000a07805 */ /* 0x000fe2000001ff00 */
[----:B------:R-:W-:Y:S01]  /*0ad0*/  IMAD R220, R0, UR7, R9 ;  /* 0x0000000700dc7c24 */ /* 0x000fe2000f8e0209 */
[----:B------:R-:W-:Y:S01]  /*0ae0*/  CS2R R166, SRZ ;  /* 0x0000000000a67805 */ /* 0x000fe2000001ff00 */
[----:B------:R-:W-:Y:S01]  /*0af0*/  CS2R R164, SRZ ;  /* 0x0000000000a47805 */ /* 0x000fe2000001ff00 */
[----:B------:R-:W-:Y:S01]  /*0b00*/  CS2R R158, SRZ ;  /* 0x00000000009e7805 */ /* 0x000fe2000001ff00 */
[----:B------:R-:W-:Y:S01]  /*0b10*/  IMAD.IADD R0, R220, 0x1, R0 ;  /* 0x00000001dc007824 */ /* 0x000fe200078e0200 */
[----:B------:R2:W-:Y:S01]  /*0b20*/  STL [R1+0x28], R220 ;  /* 0x000028dc01007387 */ /* 0x0005e20000100800 */
[----:B------:R-:W-:Y:S01]  /*0b30*/  CS2R R156, SRZ ;  /* 0x00000000009c7805 */ /* 0x000fe2000001ff00 */
[----:B------:R-:W-:Y:S01]  /*0b40*/  CS2R R154, SRZ ;  /* 0x00000000009a7805 */ /* 0x000fe2000001ff00 */
[----:B------:R-:W-:Y:S01]  /*0b50*/  CS2R R152, SRZ ;  /* 0x0000000000987805 */ /* 0x000fe2000001ff00 */
[----:B------:R-:W-:Y:S01]  /*0b60*/  IMNMX R229, R0, UR10, PT ;  /* 0x0000000a00e57c17 */ /* 0x000fe2000b800200 */
        /* <DEDUP_REMOVED lines=26> */
[----:B--2---:R-:W-:Y:S02]  /*0d10*/  ULDC.64 UR4, c[0x0][0x340] ;  /* 0x0000d00000047ab9 */ /* 0x004fe40000000a00 */
[----:B------:R-:W-:-:S02]  /*0d20*/  UISETP.NE.U32.AND UP0, UPT, URZ, UR4, UPT ;  /* 0x000000043f00728c */ /* 0x000fc4000bf05070 */
[----:B------:R-:W-:Y:S02]  /*0d30*/  ULDC.64 UR10, c[0x0][0x340] ;  /* 0x0000d000000a7ab9 */ /* 0x000fe40000000a00 */
[----:B------:R-:W-:-:S06]  /*0d40*/  UISETP.NE.AND.EX UP0, UPT, URZ, UR5, UPT, UP0 ;  /* 0x000000053f00728c */ /* 0x000fcc000bf05300 */
[----:B------:R-:W-:-:S05]  /*0d50*/  PLOP3.LUT P1, PT, PT, PT, UP0, 0x80, 0x0 ;  /* 0x000000000000781c */ /* 0x000fca0003f2f008 */
[----:B------:R-:W-:Y:S02]  /*0d60*/  @UP0 UMOV UR4, 0x4 ;  /* 0x0000000400040882 */ /* 0x000fe40000000000 */
[----:B------:R-:W-:-:S06]  /*0d70*/  @UP0 UIMAD.WIDE UR4, UR6, UR4, UR10 ;  /* 0x00000004060402a5 */ /* 0x000fcc000f8e020a */
[----:B------:R-:W-:Y:S02]  /*0d80*/  IMAD.U32 R2, RZ, RZ, UR4 ;  /* 0x00000004ff027e24 */ /* 0x000fe4000f8e00ff */
[----:B------:R-:W-:Y:S01]  /*0d90*/  IMAD.U32 R3, RZ, RZ, UR5 ;  /* 0x00000005ff037e24 */ /* 0x000fe2000f8e00ff */
[----:B------:R-:W-:Y:S01]  /*0da0*/  SHF.R.S32.HI R211, RZ, 0x1f, R212 ;  /* 0x0000001fffd37819 */ /* 0x000fe200000114d4 */
[----:B------:R-:W-:Y:S01]  /*0db0*/  USHF.R.S32.HI UR7, URZ, 0x1f, UR9 ;  /* 0x0000001f3f077899 */ /* 0x000fe20008011409 */
[----:B------:R-:W-:Y:S01]  /*0dc0*/  PLOP3.LUT P2, PT, PT, PT, UP2, 0x80, 0x0 ;  /* 0x000000000000781c */ /* 0x000fe20003f4f028 */
[----:B------:R-:W-:Y:S01]  /*0dd0*/  ULDC.64 UR4, c[0x0][0x1b8] ;  /* 0x00006e0000047ab9 */ /* 0x000fe20000000a00 */
[----:B------:R2:W3:Y:S01]  /*0de0*/  @P1 LDG.E R10, [R2.64] ;  /* 0x00000010020a1981 */ /* 0x0004e2000c1e1900 */
[----:B------:R-:W-:Y:S01]  /*0df0*/  UIMAD UR7, UR7, UR4, URZ ;  /* 0x00000004070772a4 */ /* 0x000fe2000f8e023f */
[----:B------:R-:W-:Y:S01]  /*0e00*/  PLOP3.LUT P0, PT, PT, PT, UP2, 0x80, 0x0 ;  /* 0x000000000000781c */ /* 0x000fe20003f0f028 */
[----:B------:R-:W-:Y:S01]  /*0e10*/  UIMAD.WIDE.U32 UR12, UR9, UR4, URZ ;  /* 0x00000004090c72a5 */ /* 0x000fe2000f8e003f */
[----:B------:R-:W-:Y:S01]  /*0e20*/  LEA.HI R13, R211, R212, RZ, 0x4 ;  /* 0x000000d4d30d7211 */ /* 0x000fe200078f20ff */
[----:B------:R-:W-:Y:S01]  /*0e30*/  UIMAD UR7, UR9, UR5, UR7 ;  /* 0x00000005090772a4 */ /* 0x000fe2000f8e0207 */
[----:B------:R-:W-:Y:S01]  /*0e40*/  BSSY B0, `(.L_x_485) ;  /* 0x000004c000007945 */ /* 0x000fe20003800000 */
[----:B------:R-:W-:-:S02]  /*0e50*/  USHF.R.S32.HI UR10, URZ, 0x1f, UR6 ;  /* 0x0000001f3f0a7899 */ /* 0x000fc40008011406 */
[----:B------:R-:W-:Y:S02]  /*0e60*/  ULDC.64 UR4, c[0x0][0x1c0] ;  /* 0x0000700000047ab9 */ /* 0x000fe40000000a00 */
[----:B------:R-:W-:Y:S02]  /*0e70*/  UIADD3 UR13, UR13, UR7, URZ ;  /* 0x000000070d0d7290 */ /* 0x000fe4000fffe03f */
[----:B------:R-:W-:Y:S02]  /*0e80*/  UIMAD UR10, UR10, UR4, URZ ;  /* 0x000000040a0a72a4 */ /* 0x000fe4000f8e023f */
[----:B------:R-:W-:Y:S02]  /*0e90*/  UIMAD.WIDE.U32 UR12, UR6, UR4, UR12 ;  /* 0x00000004060c72a5 */ /* 0x000fe4000f8e000c */
[----:B------:R-:W-:Y:S02]  /*0ea0*/  UIMAD UR5, UR6, UR5, UR10 ;  /* 0x00000005060572a4 */ /* 0x000fe4000f8e020a */
[----:B------:R-:W-:-:S02]  /*0eb0*/  ULDC UR4, c[0x0][0x2c4] ;  /* 0x0000b10000047ab9 */ /* 0x000fc40000000800 */
[----:B------:R-:W-:Y:S02]  /*0ec0*/  UIADD3 UR5, UR13, UR5, URZ ;  /* 0x000000050d057290 */ /* 0x000fe4000fffe03f */
[----:B------:R-:W-:Y:S01]  /*0ed0*/  ULDC UR7, c[0x0][0x168] ;  /* 0x00005a0000077ab9 */ /* 0x000fe20000000800 */
[----:B--2---:R-:W-:Y:S01]  /*0ee0*/  LEA.HI R2, R211, R212, RZ, 0x3 ;  /* 0x000000d4d3027211 */ /* 0x004fe200078f18ff */
[----:B------:R-:W-:Y:S01]  /*0ef0*/  IMAD.U32 R3, RZ, RZ, UR13 ;  /* 0x0000000dff037e24 */ /* 0x000fe2000f8e00ff */
[----:B------:R-:W-:Y:S01]  /*0f00*/  UIMAD UR7, UR4, UR7, URZ ;  /* 0x00000007040772a4 */ /* 0x000fe2000f8e023f */
[----:B------:R-:W-:Y:S01]  /*0f10*/  IMAD.U32 R3, RZ, RZ, UR5 ;  /* 0x00000005ff037e24 */ /* 0x000fe2000f8e00ff */
[----:B------:R-:W-:Y:S02]  /*0f20*/  LOP3.LUT R0, R2, 0xfffffff8, RZ, 0xc0, !PT ;  /* 0xfffffff802007812 */ /* 0x000fe400078ec0ff */
[----:B------:R-:W-:Y:S01]  /*0f30*/  SHF.R.S32.HI R18, RZ, 0x3, R2 ;  /* 0x00000003ff127819 */ /* 0x000fe20000011402 */
[----:B------:R-:W-:-:S02]  /*0f40*/  IMAD.U32 R2, RZ, RZ, UR12 ;  /* 0x0000000cff027e24 */ /* 0x000fc4000f8e00ff */
[----:B------:R-:W-:-:S04]  /*0f50*/  IMAD.IADD R6, R212, 0x1, -R0 ;  /* 0x00000001d4067824 */ /* 0x000fc800078e0a00 */
[C---:B------:R-:W-:Y:S02]  /*0f60*/  IMAD R230, R6.reuse, 0x10, R18 ;  /* 0x0000001006e67824 */ /* 0x040fe400078e0212 */
[----:B------:R-:W-:-:S03]  /*0f70*/  IMAD.SHL.U32 R6, R6, 0x8, RZ ;  /* 0x0000000806067824 */ /* 0x000fc600078e00ff */
[----:B------:R-:W-:Y:S01]  /*0f80*/  IADD3 R5, R230, UR19, RZ ;  /* 0x00000013e6057c10 */ /* 0x000fe2000fffe0ff */
[----:B------:R2:W-:Y:S04]  /*0f90*/  STL [R1+0x10], R230 ;  /* 0x000010e601007387 */ /* 0x0005e80000100800 */
[----:B------:R-:W-:-:S04]  /*0fa0*/  @P2 IMAD.HI.U32 R0, R5, c[0x0][0x2c8], RZ ;  /* 0x0000b20005002a27 */ /* 0x000fc800078e00ff */
[----:B------:R-:W-:Y:S01]  /*0fb0*/  IMAD.MOV.U32 R4, RZ, RZ, R5 ;  /* 0x000000ffff047224 */ /* 0x000fe200078e0005 */
[----:B------:R-:W-:Y:S02]  /*0fc0*/  @P0 SHF.R.U32.HI R4, RZ, c[0x0][0x2cc], R0 ;  /* 0x0000b300ff040a19 */ /* 0x000fe40000011600 */
[----:B------:R-:W-:Y:S02]  /*0fd0*/  ISETP.GE.AND P0, PT, R6, c[0x0][0x198], PT ;  /* 0x0000660006007a0c */ /* 0x000fe40003f06270 */
[--C-:B------:R-:W-:Y:S01]  /*0fe0*/  SHF.R.S32.HI R0, RZ, 0x1f, R4.reuse ;  /* 0x0000001fff007819 */ /* 0x100fe20000011404 */
[----:B------:R-:W-:Y:S02]  /*0ff0*/  IMAD.MOV R7, RZ, RZ, -R4 ;  /* 0x000000ffff077224 */ /* 0x000fe400078e0a04 */
[----:B------:R-:W-:-:S04]  /*1000*/  IMAD.WIDE.U32 R2, R4, c[0x0][0x1b0], R2 ;  /* 0x00006c0004027a25 */ /* 0x000fc800078e0002 */
[----:B------:R-:W-:-:S04]  /*1010*/  IMAD R0, R0, c[0x0][0x1b0], RZ ;  /* 0x00006c0000007a24 */ /* 0x000fc800078e02ff */
[----:B------:R-:W-:Y:S02]  /*1020*/  IMAD R4, R4, c[0x0][0x1b4], R0 ;  /* 0x00006d0004047a24 */ /* 0x000fe400078e0200 */
[----:B------:R-:W-:Y:S02]  /*1030*/  IMAD R0, R7, c[0x0][0x2c4], R5 ;  /* 0x0000b10007007a24 */ /* 0x000fe400078e0205 */
[----:B------:R-:W-:Y:S02]  /*1040*/  IMAD.IADD R3, R3, 0x1, R4 ;  /* 0x0000000103037824 */ /* 0x000fe400078e0204 */
[----:B------:R-:W-:Y:S01]  /*1050*/  IMAD.SHL.U32 R4, R18, 0x40, RZ ;  /* 0x0000004012047824 */ /* 0x000fe200078e00ff */
[----:B------:R-:W-:Y:S01]  /*1060*/  SHF.R.S32.HI R5, RZ, 0x1f, R0 ;  /* 0x0000001fff057819 */ /* 0x000fe20000011400 */
[----:B------:R-:W-:-:S03]  /*1070*/  IMAD.WIDE.U32 R2, R0, c[0x0][0x1a8], R2 ;  /* 0x00006a0000027a25 */ /* 0x000fc600078e0002 */
[----:B------:R-:W-:Y:S01]  /*1080*/  LOP3.LUT R4, R4, 0x1c0, RZ, 0xc0, !PT ;  /* 0x000001c004047812 */ /* 0x000fe200078ec0ff */
[----:B------:R-:W-:Y:S01]  /*1090*/  IMAD R5, R5, c[0x0][0x1a8], RZ ;  /* 0x00006a0005057a24 */ /* 0x000fe200078e02ff */
[----:B------:R-:W-:-:S03]  /*10a0*/  LEA R8, P2, R2, c[0x0][0x160], 0x1 ;  /* 0x0000580002087a11 */ /* 0x000fc600078408ff */
[----:B------:R-:W-:Y:S01]  /*10b0*/  IMAD R7, R0, c[0x0][0x1ac], R5 ;  /* 0x00006b0000077a24 */ /* 0x000fe200078e0205 */
[----:B------:R-:W-:Y:S02]  /*10c0*/  LOP3.LUT R0, R13, 0xfffffff0, RZ, 0xc0, !PT ;  /* 0xfffffff00d007812 */ /* 0x000fe400078ec0ff */
[----:B------:R-:W-:Y:S01]  /*10d0*/  LOP3.LUT R5, R4, 0x38, R6, 0xf8, !PT ;  /* 0x0000003804057812 */ /* 0x000fe200078ef806 */
[----:B------:R-:W-:Y:S01]  /*10e0*/  IMAD.IADD R3, R3, 0x1, R7 ;  /* 0x0000000103037824 */ /* 0x000fe200078e0207 */
[----:B------:R-:W-:Y:S01]  /*10f0*/  SHF.R.U32.HI R4, RZ, 0x3, R4 ;  /* 0x00000003ff047819 */ /* 0x000fe20000011604 */
[----:B------:R-:W-:Y:S01]  /*1100*/  IMAD.IADD R0, R212, 0x1, -R0 ;  /* 0x00000001d4007824 */ /* 0x000fe200078e0a00 */
[----:B------:R2:W4:Y:S02]  /*1110*/  SHFL.IDX PT, R6, R8, RZ, 0x181f ;  /* 0x00181fff08067589 */ /* 0x00052400000e0000 */
[----:B------:R-:W-:Y:S02]  /*1120*/  LEA.HI.X R9, R2, c[0x0][0x164], R3, 0x1, P2 ;  /* 0x0000590002097a11 */ /* 0x000fe400010f0c03 */
[----:B------:R-:W-:-:S02]  /*1130*/  SHF.R.S32.HI R3, RZ, 0x1f, R0 ;  /* 0x0000001fff037819 */ /* 0x000fc40000011400 */
[----:B------:R-:W-:Y:S01]  /*1140*/  LOP3.LUT R4, R5, R4, RZ, 0x3c, !PT ;  /* 0x0000000405047212 */ /* 0x000fe200078e3cff */
[----:B------:R2:W1:Y:S01]  /*1150*/  SHFL.IDX PT, R7, R9, RZ, 0x181f ;  /* 0x00181fff09077589 */ /* 0x00046200000e0000 */
[----:B------:R-:W-:Y:S02]  /*1160*/  LEA.HI R24, R3, R0, RZ, 0x3 ;  /* 0x0000000003187211 */ /* 0x000fe400078f18ff */
[----:B------:R-:W-:Y:S02]  /*1170*/  IADD3 R5, R18, UR19, RZ ;  /* 0x0000001312057c10 */ /* 0x000fe4000fffe0ff */
[----:B------:R-:W-:Y:S02]  /*1180*/  LEA.HI R2, R211, R212, RZ, 0x3 ;  /* 0x000000d4d3027211 */ /* 0x000fe400078f18ff */
[----:B------:R-:W-:Y:S02]  /*1190*/  LOP3.LUT R3, R24, 0xfffffff8, RZ, 0xc0, !PT ;  /* 0xfffffff818037812 */ /* 0x000fe400078ec0ff */
[----:B------:R-:W-:-:S02]  /*11a0*/  ISETP.GE.AND P3, PT, R5, UR7, PT ;  /* 0x0000000705007c0c */ /* 0x000fc4000bf66270 */
[----:B------:R-:W-:Y:S01]  /*11b0*/  LOP3.LUT R2, R2, 0xfffffff8, RZ, 0xc0, !PT ;  /* 0xfffffff802027812 */ /* 0x000fe200078ec0ff */
[----:B------:R-:W-:Y:S02]  /*11c0*/  IMAD.IADD R19, R0, 0x1, -R3 ;  /* 0x0000000100137824 */ /* 0x000fe400078e0a03 */
[----:B------:R-:W-:Y:S02]  /*11d0*/  IMAD.MOV.U32 R3, RZ, RZ, 0x20 ;  /* 0x00000020ff037424 */ /* 0x000fe400078e00ff */
[----:B------:R-:W-:Y:S02]  /*11e0*/  IMAD.IADD R21, R212, 0x1, -R2 ;  /* 0x00000001d4157824 */ /* 0x000fe400078e0a02 */
[----:B------:R-:W-:Y:S02]  /*11f0*/  IMAD.MOV.U32 R2, RZ, RZ, 0x10 ;  /* 0x00000010ff027424 */ /* 0x000fe400078e00ff */
[----:B------:R-:W-:-:S05]  /*1200*/  IMAD.SHL.U32 R22, R21, 0x8, RZ ;  /* 0x0000000815167824 */ /* 0x000fca00078e00ff */
[----:B------:R-:W-:Y:S01]  /*1210*/  SHF.R.S32.HI R225, RZ, 0x1f, R22 ;  /* 0x0000001fffe17819 */ /* 0x000fe20000011416 */
[----:B---3--:R3:W5:Y:S01]  /*1220*/  @P1 R2UR UR10, R10 ;  /* 0x000000000a0a13c2 */ /* 0x00876200000e0000 */
[----:B------:R-:W-:Y:S01]  /*1230*/  R2P PR, R19, 0x6 ;  /* 0x0000000613007804 */ /* 0x000fe20000000000 */
[----:B-----5:R-:W-:-:S04]  /*1240*/  @!UP0 UMOV UR10, UR6 ;  /* 0x00000006000a8c82 */ /* 0x020fc80008000000 */
[----:B------:R-:W-:Y:S02]  /*1250*/  SEL R2, R2, 0xfffffff0, !P1 ;  /* 0xfffffff002027807 */ /* 0x000fe40004800000 */
[----:B---3--:R-:W-:-:S05]  /*1260*/  LEA.HI R10, R211, R212, RZ, 0x6 ;  /* 0x000000d4d30a7211 */ /* 0x008fca00078f30ff */
[----:B------:R-:W-:-:S05]  /*1270*/  IMAD.SHL.U32 R0, R10, 0x8, RZ ;  /* 0x000000080a007824 */ /* 0x000fca00078e00ff */
[----:B------:R-:W-:Y:S02]  /*1280*/  LOP3.LUT R10, R4, 0xfffffe00, R0, 0xf8, !PT ;  /* 0xfffffe00040a7812 */ /* 0x000fe400078ef800 */
[----:B------:R-:W-:Y:S01]  /*1290*/  SEL R4, R3, 0xffffffe0, !P2 ;  /* 0xffffffe003047807 */ /* 0x000fe20005000000 */
[----:B------:R-:W-:Y:S05]  /*12a0*/  @P3 BRA `(.L_x_486) ;  /* 0x0000005000003947 */ /* 0x000fea0003800000 */
[----:B-12-4-:R-:W-:Y:S01]  /*12b0*/  LEA R6, P1, R22, R6, 0x1 ;  /* 0x0000000616067211 */ /* 0x016fe200078208ff */
[----:B------:R-:W-:-:S03]  /*12c0*/  IMAD.SHL.U32 R0, R10, 0x2, RZ ;  /* 0x000000020a007824 */ /* 0x000fc600078e00ff */
[----:B------:R-:W-:-:S05]  /*12d0*/  LEA.HI.X R7, R22, R7, R225, 0x1, P1 ;  /* 0x0000000716077211 */ /* 0x000fca00008f0ce1 */
[----:B------:R-:W-:Y:S01]  /*12e0*/  @!PT LDS RZ, [RZ] ;  /* 0x00000000fffff984 */ /* 0x000fe20000000800 */
[----:B------:R1:W-:Y:S04]  /*12f0*/  LDGSTS.E.BYPASS.LTC128B.128 [R0+0x6100], [R6.64], !P0 ;  /* 0x0610000006007fae */ /* 0x0003e8000c101d50 */
.L_x_486:
[----:B-12-4-:R-:W-:Y:S05]  /*1300*/  BSYNC B0 ;  /* 0x0000000000007941 */ /* 0x016fea0003800000 */
.L_x_485:
[----:B------:R-:W-:Y:S01]  /*1310*/  IADD3 R0, R5, 0x10, RZ ;  /* 0x0000001005007810 */ /* 0x000fe20007ffe0ff */
[----:B------:R1:W2:Y:S01]  /*1320*/  SHFL.IDX PT, R3, R9, 0x1, 0x181f ;  /* 0x00381f0009037f89 */ /* 0x0002a200000e0000 */
[----:B------:R-:W-:Y:S02]  /*1330*/  BSSY B0, `(.L_x_487) ;  /* 0x0000009000007945 */ /* 0x000fe40003800000 */
[----:B------:R-:W-:Y:S01]  /*1340*/  ISETP.GE.AND P1, PT, R0, UR7, PT ;  /* 0x0000000700007c0c */ /* 0x000fe2000bf26270 */
[----:B------:R1:W3:-:S12]  /*1350*/  SHFL.IDX PT, R6, R8, 0x1, 0x181f ;  /* 0x00381f0008067f89 */ /* 0x0002d800000e0000 */
[----:B------:R-:W-:Y:S05]  /*1360*/  @P1 BRA `(.L_x_488) ;  /* 0x0000005000001947 */ /* 0x000fea0003800000 */
[----:B---3--:R-:W-:Y:S01]  /*1370*/  LEA R6, P1, R22, R6, 0x1 ;  /* 0x0000000616067211 */ /* 0x008fe200078208ff */
[----:B------:R-:W-:-:S03]  /*1380*/  IMAD.SHL.U32 R0, R10, 0x2, RZ ;  /* 0x000000020a007824 */ /* 0x000fc600078e00ff */
[----:B--2---:R-:W-:-:S05]  /*1390*/  LEA.HI.X R7, R22, R3, R225, 0x1, P1 ;  /* 0x0000000316077211 */ /* 0x004fca00008f0ce1 */
[----:B------:R-:W-:Y:S01]  /*13a0*/  @!PT LDS RZ, [RZ] ;  /* 0x00000000fffff984 */ /* 0x000fe20000000800 */
[----:B------:R2:W-:Y:S04]  /*13b0*/  LDGSTS.E.BYPASS.LTC128B.128 [R0+0x6900], [R6.64], !P0 ;  /* 0x0690000006007fae */ /* 0x0005e8000c101d50 */
.L_x_488:
[----:B------:R-:W-:Y:S05]  /*13c0*/  BSYNC B0 ;  /* 0x0000000000007941 */ /* 0x000fea0003800000 */
.L_x_487:
[----:B--2---:R-:W-:Y:S01]  /*13d0*/  IADD3 R0, R5, 0x20, RZ ;  /* 0x0000002005007810 */ /* 0x004fe20007ffe0ff */
[----:B------:R2:W4:Y:S01]  /*13e0*/  SHFL.IDX PT, R3, R9, 0x2, 0x181f ;  /* 0x00581f0009037f89 */ /* 0x00052200000e0000 */
[----:B------:R-:W-:Y:S02]  /*13f0*/  BSSY B0, `(.L_x_489) ;  /* 0x0000009000007945 */ /* 0x000fe40003800000 */
[----:B------:R-:W-:Y:S01]  /*1400*/  ISETP.GE.AND P1, PT, R0, UR7, PT ;  /* 0x0000000700007c0c */ /* 0x000fe2000bf26270 */
[----:B---3--:R2:W3:-:S12]  /*1410*/  SHFL.IDX PT, R6, R8, 0x2, 0x181f ;  /* 0x00581f0008067f89 */ /* 0x0084d800000e0000 */
[----:B------:R-:W-:Y:S05]  /*1420*/  @P1 BRA `(.L_x_490) ;  /* 0x0000005000001947 */ /* 0x000fea0003800000 */
[----:B---3--:R-:W-:Y:S01]  /*1430*/  LEA R6, P1, R22, R6, 0x1 ;  /* 0x0000000616067211 */ /* 0x008fe200078208ff */
[----:B------:R-:W-:-:S03]  /*1440*/  IMAD.SHL.U32 R0, R10, 0x2, RZ ;  /* 0x000000020a007824 */ /* 0x000fc600078e00ff */
[----:B----4-:R-:W-:-:S05]  /*1450*/  LEA.HI.X R7, R22, R3, R225, 0x1, P1 ;  /* 0x0000000316077211 */ /* 0x010fca00008f0ce1 */
[----:B------:R-:W-:Y:S01]  /*1460*/  @!PT LDS RZ, [RZ] ;  /* 0x00000000fffff984 */ /* 0x000fe20000000800 */
[----:B------:R3:W-:Y:S04]  /*1470*/  LDGSTS.E.BYPASS.LTC128B.128 [R0+0x7100], [R6.64], !P0 ;  /* 0x0710000006007fae */ /* 0x0007e8000c101d50 */
.L_x_490:
[----:B------:R-:W-:Y:S05]  /*1480*/  BSYNC B0 ;  /* 0x0000000000007941 */ /* 0x000fea0003800000 */
.L_x_489:
[----:B---3--:R-:W-:Y:S01]  /*1490*/  IADD3 R0, R5, 0x30, RZ ;  /* 0x0000003005007810 */ /* 0x008fe20007ffe0ff */
[----:B----4-:R3:W4:Y:S01]  /*14a0*/  SHFL.IDX PT, R3, R9, 0x3, 0x181f ;  /* 0x00781f0009037f89 */ /* 0x01072200000e0000 */
[----:B------:R-:W-:Y:S02]  /*14b0*/  BSSY B0, `(.L_x_491) ;  /* 0x0000009000007945 */ /* 0x000fe40003800000 */
[----:B------:R-:W-:Y:S01]  /*14c0*/  ISETP.GE.AND P1, PT, R0, UR7, PT ;  /* 0x0000000700007c0c */ /* 0x000fe2000bf26270 */
[----:B------:R3:W1:-:S12]  /*14d0*/  SHFL.IDX PT, R6, R8, 0x3, 0x181f ;  /* 0x00781f0008067f89 */ /* 0x00065800000e0000 */
[----:B------:R-:W-:Y:S05]  /*14e0*/  @P1 BRA `(.L_x_492) ;  /* 0x0000005000001947 */ /* 0x000fea0003800000 */
[----:B-1----:R-:W-:Y:S01]  /*14f0*/  LEA R6, P1, R22, R6, 0x1 ;  /* 0x0000000616067211 */ /* 0x002fe200078208ff */
[----:B------:R-:W-:-:S03]  /*1500*/  IMAD.SHL.U32 R0, R10, 0x2, RZ ;  /* 0x000000020a007824 */ /* 0x000fc600078e00ff */
[----:B----4-:R-:W-:-:S05]  /*1510*/  LEA.HI.X R7, R22, R3, R225, 0x1, P1 ;  /* 0x0000000316077211 */ /* 0x010fca00008f0ce1 */
[----:B------:R-:W-:Y:S01]  /*1520*/  @!PT LDS RZ, [RZ] ;  /* 0x00000000fffff984 */ /* 0x000fe20000000800 */
[----:B------:R1:W-:Y:S04]  /*1530*/  LDGSTS.E.BYPASS.LTC128B.128 [R0+0x7900], [R6.64], !P0 ;  /* 0x0790000006007fae */ /* 0x0003e8000c101d50 */
.L_x_492:
[----:B------:R-:W-:Y:S05]  /*1540*/  BSYNC B0 ;  /* 0x0000000000007941 */ /* 0x000fea0003800000 */
.L_x_491:
[----:B-1----:R-:W-:Y:S01]  /*1550*/  IADD3 R0, R5, 0x40, RZ ;  /* 0x0000004005007810 */ /* 0x002fe20007ffe0ff */
[----:B----4-:R1:W4:Y:S01]  /*1560*/  SHFL.IDX PT, R3, R9, 0x4, 0x181f ;  /* 0x00981f0009037f89 */ /* 0x01032200000e0000 */
[----:B------:R-:W-:Y:S02]  /*1570*/  BSSY B0, `(.L_x_493) ;  /* 0x0000009000007945 */ /* 0x000fe40003800000 */
[----:B------:R-:W-:Y:S01]  /*1580*/  ISETP.GE.AND P1, PT, R0, UR7, PT ;  /* 0x0000000700007c0c */ /* 0x000fe2000bf26270 */
[----:B------:R1:W2:-:S12]  /*1590*/  SHFL.IDX PT, R6, R8, 0x4, 0x181f ;  /* 0x00981f0008067f89 */ /* 0x00029800000e0000 */
[----:B------:R-:W-:Y:S05]  /*15a0*/  @P1 BRA `(.L_x_494) ;  /* 0x0000005000001947 */ /* 0x000fea0003800000 */
[----:B--2---:R-:W-:Y:S01]  /*15b0*/  LEA R6, P1, R22, R6, 0x1 ;  /* 0x0000000616067211 */ /* 0x004fe200078208ff */
[----:B------:R-:W-:-:S03]  /*15c0*/  IMAD.SHL.U32 R0, R10, 0x2, RZ ;  /* 0x000000020a007824 */ /* 0x000fc600078e00ff */
[----:B----4-:R-:W-:-:S05]  /*15d0*/  LEA.HI.X R7, R22, R3, R225, 0x1, P1 ;  /* 0x0000000316077211 */ /* 0x010fca00008f0ce1 */
[----:B------:R-:W-:Y:S01]  /*15e0*/  @!PT LDS RZ, [RZ] ;  /* 0x00000000fffff984 */ /* 0x000fe20000000800 */
[----:B------:R2:W-:Y:S04]  /*15f0*/  LDGSTS.E.BYPASS.LTC128B.128 [R0+0x8100], [R6.64], !P0 ;  /* 0x0810000006007fae */ /* 0x0005e8000c101d50 */
.L_x_494:
[----:B------:R-:W-:Y:S05]  /*1600*/  BSYNC B0 ;  /* 0x0000000000007941 */ /* 0x000fea0003800000 */
.L_x_493:
[----:B--2---:R-:W-:Y:S01]  /*1610*/  IADD3 R0, R5, 0x50, RZ ;  /* 0x0000005005007810 */ /* 0x004fe20007ffe0ff */
        /* <DEDUP_REMOVED lines=10> */
.L_x_496:
[----:B------:R-:W-:Y:S05]  /*16c0*/  BSYNC B0 ;  /* 0x0000000000007941 */ /* 0x000fea0003800000 */
.L_x_495:
        /* <DEDUP_REMOVED lines=11> */
.L_x_498:
[----:B------:R-:W-:Y:S05]  /*1780*/  BSYNC B0 ;  /* 0x0000000000007941 */ /* 0x000fea0003800000 */
.L_x_497:
[----:B-123--:R-:W1:Y:S01]  /*1790*/  SHFL.IDX PT, R8, R8, 0x7, 0x181f ;  /* 0x00f81f0008087f89 */ /* 0x00ee6200000e0000 */
[----:B------:R-:W-:Y:S01]  /*17a0*/  ULDC UR4, c[0x0][0x2b8] ;  /* 0x0000ae0000047ab9 */ /* 0x000fe20000000800 */
[----:B------:R-:W-:Y:S01]  /*17b0*/  IMAD.MOV.U32 R20, RZ, RZ, 0x60 ;  /* 0x00000060ff147424 */ /* 0x000fe200078e00ff */
[----:B------:R-:W-:Y:S01]  /*17c0*/  UISETP.NE.AND UP3, UPT, UR4, 0x1, UPT ;  /* 0x000000010400788c */ /* 0x000fe2000bf65270 */
[----:B------:R-:W2:Y:S01]  /*17d0*/  SHFL.IDX PT, R9, R9, 0x7, 0x181f ;  /* 0x00f81f0009097f89 */ /* 0x000ea200000e0000 */
[----:B----4-:R-:W-:Y:S01]  /*17e0*/  IADD3 R3, R5, 0x70, RZ ;  /* 0x0000007005037810 */ /* 0x010fe20007ffe0ff */
[----:B------:R-:W-:Y:S01]  /*17f0*/  IMAD R202, R229, R20, -0x60 ;  /* 0xffffffa0e5ca7424 */ /* 0x000fe200078e0214 */
[----:B------:R-:W-:Y:S01]  /*1800*/  USHF.R.S32.HI UR6, URZ, 0x1f, UR10 ;  /* 0x0000001f3f067899 */ /* 0x000fe2000801140a */
[----:B------:R-:W-:Y:S01]  /*1810*/  IMAD.SHL.U32 R227, R10, 0x2, RZ ;  /* 0x000000020ae37824 */ /* 0x000fe200078e00ff */
[----:B------:R-:W-:Y:S01]  /*1820*/  PLOP3.LUT P2, PT, PT, PT, UP3, 0x80, 0x0 ;  /* 0x000000000000781c */ /* 0x000fe20003f4f038 */
[----:B------:R-:W-:Y:S01]  /*1830*/  IMAD.IADD R0, R230, 0x1, R202 ;  /* 0x00000001e6007824 */ /* 0x000fe200078e02ca */
[----:B------:R-:W-:Y:S01]  /*1840*/  ISETP.GE.AND P3, PT, R3, UR7, PT ;  /* 0x0000000703007c0c */ /* 0x000fe2000bf66270 */
[----:B------:R-:W-:Y:S01]  /*1850*/  ULDC.64 UR4, c[0x0][0x2b0] ;  /* 0x0000ac0000047ab9 */ /* 0x000fe20000000a00 */
[----:B------:R-:W-:Y:S01]  /*1860*/  PLOP3.LUT P1, PT, PT, PT, UP3, 0x80, 0x0 ;  /* 0x000000000000781c */ /* 0x000fe20003f2f038 */
[C---:B------:R-:W-:Y:S01]  /*1870*/  IMAD.IADD R5, R0.reuse, 0x1, R231 ;  /* 0x0000000100057824 */ /* 0x040fe200078e02e7 */
[----:B------:R-:W-:Y:S01]  /*1880*/  ISETP.GE.AND P4, PT, R0, UR8, PT ;  /* 0x0000000800007c0c */ /* 0x000fe2000bf86270 */
[----:B------:R-:W-:Y:S01]  /*1890*/  UIMAD UR6, UR6, UR4, URZ ;  /* 0x00000004060672a4 */ /* 0x000fe2000f8e023f */
[----:B------:R-:W-:Y:S01]  /*18a0*/  IMAD.MOV.U32 R228, RZ, RZ, RZ ;  /* 0x000000ffffe47224 */ /* 0x000fe200078e00ff */
[----:B------:R-:W-:Y:S01]  /*18b0*/  UIMAD.WIDE.U32 UR14, UR10, UR4, URZ ;  /* 0x000000040a0e72a5 */ /* 0x000fe2000f8e003f */
[----:B------:R-:W-:Y:S01]  /*18c0*/  ISETP.GT.OR P4, PT, R230, 0x5f, P4 ;  /* 0x0000005fe600780c */ /* 0x000fe20002784670 */
[----:B------:R-:W-:Y:S01]  /*18d0*/  UIMAD UR5, UR10, UR5, UR6 ;  /* 0x000000050a0572a4 */ /* 0x000fe2000f8e0206 */
[----:B------:R-:W-:Y:S01]  /*18e0*/  IMAD.MOV.U32 R0, RZ, RZ, R5 ;  /* 0x000000ffff007224 */ /* 0x000fe200078e0005 */
[----:B------:R-:W-:Y:S01]  /*18f0*/  USHF.R.S32.HI UR12, URZ, 0x1f, UR9 ;  /* 0x0000001f3f0c7899 */ /* 0x000fe20008011409 */
[----:B------:R-:W-:Y:S01]  /*1900*/  @P2 IMAD.HI.U32 R3, R5, c[0x0][0x2bc], RZ ;  /* 0x0000af0005032a27 */ /* 0x000fe200078e00ff */
[C---:B-1----:R-:W-:Y:S01]  /*1910*/  @!P3 LEA R8, P2, R22.reuse, R8, 0x1 ;  /* 0x000000081608b211 */ /* 0x042fe200078408ff */
[----:B------:R-:W-:Y:S01]  /*1920*/  UIADD3 UR7, UR15, UR5, URZ ;  /* 0x000000050f077290 */ /* 0x000fe2000fffe03f */
[----:B------:R-:W-:Y:S01]  /*1930*/  SHF.R.S32.HI R14, RZ, 0x4, R13 ;  /* 0x00000004ff0e7819 */ /* 0x000fe2000001140d */
[----:B------:R-:W-:Y:S01]  /*1940*/  IMAD R20, R229, -0x60, R20 ;  /* 0xffffffa0e5147824 */ /* 0x000fe200078e0214 */
[----:B--2---:R-:W-:Y:S01]  /*1950*/  @!P3 LEA.HI.X R9, R22, R9, R225, 0x1, P2 ;  /* 0x000000091609b211 */ /* 0x004fe200010f0ce1 */
[----:B------:R-:W-:Y:S01]  /*1960*/  ULDC.64 UR4, c[0x0][0x1e8] ;  /* 0x00007a0000047ab9 */ /* 0x000fe20000000a00 */
[----:B------:R-:W-:-:S02]  /*1970*/  @P1 SHF.R.U32.HI R0, RZ, c[0x0][0x2c0], R3 ;  /* 0x0000b000ff001a19 */ /* 0x000fc40000011603 */
[----:B------:R-:W-:Y:S01]  /*1980*/  LEA.HI R210, R211, R212, RZ, 0x5 ;  /* 0x000000d4d3d27211 */ /* 0x000fe200078f28ff */
[----:B------:R-:W-:Y:S01]  /*1990*/  @!PT LDS RZ, [RZ] ;  /* 0x00000000fffff984 */ /* 0x000fe20000000800 */
[----:B------:R1:W-:Y:S01]  /*19a0*/  @!P3 LDGSTS.E.BYPASS.LTC128B.128 [R227+0x9900], [R8.64], !P0 ;  /* 0x0990000008e3bfae */ /* 0x0003e2000c101d50 */
[----:B------:R-:W-:-:S03]  /*19b0*/  @!P4 IADD3 R3, P1, R0, UR14, RZ ;  /* 0x0000000e0003cc10 */ /* 0x000fc6000ff3e0ff */
[----:B------:R-:W0:Y:S01]  /*19c0*/  LDGDEPBAR ;  /* 0x00000000000079af */ /* 0x000e220000000000 */
[----:B------:R-:W-:Y:S02]  /*19d0*/  @!P4 LEA.HI.X.SX32 R7, R0, UR7, 0x1, P1 ;  /* 0x000000070007cc11 */ /* 0x000fe400088f0eff */
[C---:B------:R-:W-:Y:S01]  /*19e0*/  @!P4 LEA R6, P1, R3.reuse, c[0x0][0x2a0], 0x2 ;  /* 0x0000a8000306ca11 */ /* 0x040fe200078210ff */
[----:B------:R-:W-:Y:S01]  /*19f0*/  IMAD.SHL.U32 R226, R22, 0x2, RZ ;  /* 0x0000000216e27824 */ /* 0x000fe200078e00ff */
[----:B------:R-:W-:Y:S02]  /*1a00*/  STL [R1+0x8], R227 ;  /* 0x000008e301007387 */ /* 0x000fe40000100800 */
[----:B------:R-:W-:Y:S02]  /*1a10*/  @!P4 LEA.HI.X R7, R3, c[0x0][0x2a4], R7, 0x2, P1 ;  /* 0x0000a9000307ca11 */ /* 0x000fe400008f1407 */
[----:B------:R-:W-:Y:S06]  /*1a20*/  BAR.SYNC.DEFER_BLOCKING 0x0 ;  /* 0x0000000000007b1d */ /* 0x000fec0000010000 */
[----:B------:R2:W3:Y:S01]  /*1a30*/  @!P4 LDG.E R228, [R6.64] ;  /* 0x0000001006e4c981 */ /* 0x0004e2000c1e1900 */
[----:B------:R-:W-:Y:S01]  /*1a40*/  IMAD.MOV R0, RZ, RZ, -R0 ;  /* 0x000000ffff007224 */ /* 0x000fe200078e0a00 */
[----:B------:R-:W-:Y:S01]  /*1a50*/  UIMAD UR6, UR12, UR4, URZ ;  /* 0x000000040c0672a4 */ /* 0x000fe2000f8e023f */
[----:B------:R-:W-:Y:S01]  /*1a60*/  IADD3 R203, R20, UR8, RZ ;  /* 0x0000000814cb7c10 */ /* 0x000fe2000fffe0ff */
[----:B------:R-:W-:Y:S01]  /*1a70*/  UIMAD.WIDE.U32 UR10, UR9, UR4, URZ ;  /* 0x00000004090a72a5 */ /* 0x000fe2000f8e003f */
[----:B------:R-:W-:Y:S01]  /*1a80*/  IMAD R233, R0, c[0x0][0x2b8], R5 ;  /* 0x0000ae0000e97a24 */ /* 0x000fe200078e0205 */
[----:B------:R-:W-:Y:S01]  /*1a90*/  UIMAD UR6, UR9, UR5, UR6 ;  /* 0x00000005090672a4 */ /* 0x000fe2000f8e0206 */
[----:B------:R-:W-:Y:S01]  /*1aa0*/  ISETP.GE.AND P4, PT, R22, c[0x0][0x1d4], PT ;  /* 0x0000750016007a0c */ /* 0x000fe20003f86270 */
[----:B------:R-:W-:Y:S01]  /*1ab0*/  IMAD.IADD R40, R203, 0x1, -R18 ;  /* 0x00000001cb287824 */ /* 0x000fe200078e0a12 */
[----:B------:R-:W-:Y:S01]  /*1ac0*/  SHF.R.S32.HI R209, RZ, 0x5, R210 ;  /* 0x00000005ffd17819 */ /* 0x000fe200000114d2 */
[----:B------:R-:W-:Y:S01]  /*1ad0*/  UIADD3 UR6, UR11, UR6, URZ ;  /* 0x000000060b067290 */ /* 0x000fe2000fffe03f */
[----:B------:R-:W-:Y:S01]  /*1ae0*/  SHF.R.S32.HI R23, RZ, 0x1f, R233 ;  /* 0x0000001fff177819 */ /* 0x000fe200000114e9 */
[----:B------:R-:W-:Y:S01]  /*1af0*/  ULDC.64 UR4, c[0x0][0x210] ;  /* 0x0000840000047ab9 */ /* 0x000fe20000000a00 */
[C---:B------:R-:W-:Y:S01]  /*1b00*/  ISETP.GE.AND P1, PT, R40.reuse, 0x1, PT ;  /* 0x000000012800780c */ /* 0x040fe20003f26270 */
[----:B------:R-:W-:Y:S01]  /*1b10*/  UIMAD UR12, UR12, UR4, URZ ;  /* 0x000000040c0c72a4 */ /* 0x000fe2000f8e023f */
[C---:B------:R-:W-:Y:S01]  /*1b20*/  ISETP.GE.AND P6, PT, R40.reuse, 0x21, PT ;  /* 0x000000212800780c */ /* 0x040fe20003fc6270 */
[----:B------:R-:W-:Y:S01]  /*1b30*/  IMAD R0, R23, c[0x0][0x1e0], RZ ;  /* 0x0000780017007a24 */ /* 0x000fe200078e02ff */
[C---:B------:R-:W-:Y:S01]  /*1b40*/  ISETP.GE.AND P5, PT, R40.reuse, 0x31, PT ;  /* 0x000000312800780c */ /* 0x040fe20003fa6270 */
[----:B------:R-:W-:Y:S01]  /*1b50*/  UIMAD.WIDE.U32 UR20, UR9, UR4, URZ ;  /* 0x00000004091472a5 */ /* 0x000fe2000f8e003f */
[----:B------:R-:W-:Y:S01]  /*1b60*/  ISETP.GE.AND P3, PT, R40, 0x41, PT ;  /* 0x000000412800780c */ /* 0x000fe20003f66270 */
[C---:B------:R-:W-:Y:S01]  /*1b70*/  IMAD R0, R233.reuse, c[0x0][0x1e4], R0 ;  /* 0x00007900e9007a24 */ /* 0x040fe200078e0200 */
[----:B------:R-:W-:Y:S01]  /*1b80*/  UIMAD UR12, UR9, UR5, UR12 ;  /* 0x00000005090c72a4 */ /* 0x000fe2000f8e020c */
[----:B--2---:R-:W-:-:S03]  /*1b90*/  IMAD.WIDE.U32 R6, R233, c[0x0][0x1e0], RZ ;  /* 0x00007800e9067a25 */ /* 0x004fc600078e00ff */
[----:B------:R-:W-:Y:S01]  /*1ba0*/  UIADD3 UR12, UR21, UR12, URZ ;  /* 0x0000000c150c7290 */ /* 0x000fe2000fffe03f */
[----:B------:R-:W-:Y:S01]  /*1bb0*/  IMAD.IADD R7, R7, 0x1, R0 ;  /* 0x0000000107077824 */ /* 0x000fe200078e0200 */
[----:B---3--:R-:W-:-:S03]  /*1bc0*/  SHF.R.S32.HI R41, RZ, 0x1f, R228 ;  /* 0x0000001fff297819 */ /* 0x008fc600000114e4 */
[----:B------:R-:W-:-:S04]  /*1bd0*/  IMAD.WIDE.U32 R6, R228, c[0x0][0x1f0], R6 ;  /* 0x00007c00e4067a25 */ /* 0x000fc800078e0006 */
[----:B------:R-:W-:Y:S01]  /*1be0*/  IMAD R0, R41, c[0x0][0x1f0], RZ ;  /* 0x00007c0029007a24 */ /* 0x000fe200078e02ff */
[----:B------:R-:W-:-:S03]  /*1bf0*/  IADD3 R5, P0, R6, UR10, RZ ;  /* 0x0000000a06057c10 */ /* 0x000fc6000ff1e0ff */
[----:B------:R-:W-:-:S05]  /*1c00*/  IMAD R0, R228, c[0x0][0x1f4], R0 ;  /* 0x00007d00e4007a24 */ /* 0x000fca00078e0200 */
[----:B------:R-:W-:Y:S02]  /*1c10*/  IADD3.X R0, R7, UR6, R0, P0, !PT ;  /* 0x0000000607007c10 */ /* 0x000fe400087fe400 */
[----:B------:R-:W-:-:S04]  /*1c20*/  LEA R3, P0, R5, c[0x0][0x1c8], 0x1 ;  /* 0x0000720005037a11 */ /* 0x000fc800078008ff */
[----:B------:R-:W-:Y:S01]  /*1c30*/  LEA.HI.X R0, R5, c[0x0][0x1cc], R0, 0x1, P0 ;  /* 0x0000730005007a11 */ /* 0x000fe200000f0c00 */
[----:B------:R-:W2:Y:S01]  /*1c40*/  SHFL.IDX PT, R6, R3, RZ, 0x181f ;  /* 0x00181fff03067589 */ /* 0x000ea200000e0000 */
[----:B------:R-:W-:-:S03]  /*1c50*/  ISETP.GE.AND P0, PT, R40, 0x11, PT ;  /* 0x000000112800780c */ /* 0x000fc60003f06270 */
[----:B------:R-:W3:Y:S04]  /*1c60*/  SHFL.IDX PT, R7, R0, RZ, 0x181f ;  /* 0x00181fff00077589 */ /* 0x000ee800000e0000 */
[----:B------:R-:W4:Y:S04]  /*1c70*/  SHFL.IDX PT, R5, R3, 0x1, 0x181f ;  /* 0x00381f0003057f89 */ /* 0x000f2800000e0000 */
[----:B-1----:R-:W1:Y:S04]  /*1c80*/  SHFL.IDX PT, R8, R0, 0x1, 0x181f ;  /* 0x00381f0000087f89 */ /* 0x002e6800000e0000 */
[----:B------:R-:W5:Y:S04]  /*1c90*/  SHFL.IDX PT, R12, R3, 0x2, 0x181f ;  /* 0x00581f00030c7f89 */ /* 0x000f6800000e0000 */
[----:B------:R-:W1:Y:S04]  /*1ca0*/  SHFL.IDX PT, R10, R3, 0x3, 0x181f ;  /* 0x00781f00030a7f89 */ /* 0x000e6800000e0000 */
[----:B------:R-:W1:Y:S01]  /*1cb0*/  SHFL.IDX PT, R11, R0, 0x2, 0x181f ;  /* 0x00581f00000b7f89 */ /* 0x000e6200000e0000 */
[----:B--2---:R-:W-:-:S03]  /*1cc0*/  @P1 LEA R6, P2, R22, R6, 0x1 ;  /* 0x0000000616061211 */ /* 0x004fc600078408ff */
[----:B------:R-:W2:Y:S01]  /*1cd0*/  SHFL.IDX PT, R9, R3, 0x4, 0x181f ;  /* 0x00981f0003097f89 */ /* 0x000ea200000e0000 */
[----:B---3--:R-:W-:Y:S02]  /*1ce0*/  @P1 LEA.HI.X R7, R22, R7, R225, 0x1, P2 ;  /* 0x0000000716071211 */ /* 0x008fe400010f0ce1 */
[----:B------:R-:W-:Y:S01]  /*1cf0*/  ISETP.GE.AND P2, PT, R40, 0x51, PT ;  /* 0x000000512800780c */ /* 0x000fe20003f46270 */
[----:B------:R-:W3:Y:S04]  /*1d00*/  SHFL.IDX PT, R17, R0, 0x3, 0x181f ;  /* 0x00781f0000117f89 */ /* 0x000ee800000e0000 */
[----:B------:R-:W-:Y:S04]  /*1d10*/  SHFL.IDX PT, R3, R3, 0x5, 0x181f ;  /* 0x00b81f0003037f89 */ /* 0x000fe800000e0000 */
[----:B------:R-:W1:Y:S04]  /*1d20*/  SHFL.IDX PT, R16, R0, 0x4, 0x181f ;  /* 0x00981f0000107f89 */ /* 0x000e6800000e0000 */
[----:B------:R1:W2:Y:S04]  /*1d30*/  SHFL.IDX PT, R15, R0, 0x5, 0x181f ;  /* 0x00b81f00000f7f89 */ /* 0x0002a800000e0000 */
[----:B------:R4:W-:Y:S01]  /*1d40*/  @P1 LDGSTS.E.BYPASS.LTC128B.128 [R227+0x3100], [R6.64], !P4 ;  /* 0x0310000006e31fae */ /* 0x0009e2000e101d50 */
[----:B-1----:R-:W-:-:S04]  /*1d50*/  LEA.HI R0, R13, R14, RZ, 0x1 ;  /* 0x0000000e0d007211 */ /* 0x002fc800078f08ff */
[----:B------:R-:W-:Y:S02]  /*1d60*/  LOP3.LUT R0, R0, 0xfffffffe, RZ, 0xc0, !PT ;  /* 0xfffffffe00007812 */ /* 0x000fe400078ec0ff */
[----:B----4-:R-:W-:-:S03]  /*1d70*/  @P0 LEA R6, P1, R22, R5, 0x1 ;  /* 0x0000000516060211 */ /* 0x010fc600078208ff */
[----:B------:R-:W-:Y:S02]  /*1d80*/  IMAD.IADD R14, R14, 0x1, -R0 ;  /* 0x000000010e0e7824 */ /* 0x000fe400078e0a00 */
[----:B------:R-:W-:Y:S01]  /*1d90*/  IMAD.SHL.U32 R0, R21, 0x40, RZ ;  /* 0x0000004015007824 */ /* 0x000fe200078e00ff */
[--C-:B------:R-:W-:Y:S01]  /*1da0*/  @P0 LEA.HI.X R7, R22, R8, R225.reuse, 0x1, P1 ;  /* 0x0000000816070211 */ /* 0x100fe200008f0ce1 */
[----:B------:R-:W-:Y:S01]  /*1db0*/  IMAD.SHL.U32 R5, R24, 0x40, RZ ;  /* 0x0000004018057824 */ /* 0x000fe200078e00ff */
[----:B-----5:R-:W-:Y:S02]  /*1dc0*/  @P6 LEA R12, P1, R22, R12, 0x1 ;  /* 0x0000000c160c6211 */ /* 0x020fe400078208ff */
[----:B------:R-:W-:Y:S01]  /*1dd0*/  LOP3.LUT R0, R0, 0x1c0, RZ, 0xc0, !PT ;  /* 0x000001c000007812 */ /* 0x000fe200078ec0ff */
[----:B------:R1:W-:Y:S01]  /*1de0*/  @P0 LDGSTS.E.BYPASS.LTC128B.128 [R227+0x3900], [R6.64], !P4 ;  /* 0x0390000006e30fae */ /* 0x0003e2000e101d50 */
[C---:B------:R-:W-:Y:S02]  /*1df0*/  @P5 LEA R10, P0, R22.reuse, R10, 0x1 ;  /* 0x0000000a160a5211 */ /* 0x040fe400078008ff */
[----:B------:R-:W-:-:S02]  /*1e00*/  @P6 LEA.HI.X R13, R22, R11, R225, 0x1, P1 ;  /* 0x0000000b160d6211 */ /* 0x000fc400008f0ce1 */
[C---:B--2---:R-:W-:Y:S02]  /*1e10*/  @P3 LEA R8, P1, R22.reuse, R9, 0x1 ;  /* 0x0000000916083211 */ /* 0x044fe400078208ff */
[C-C-:B---3--:R-:W-:Y:S01]  /*1e20*/  @P5 LEA.HI.X R11, R22.reuse, R17, R225.reuse, 0x1, P0 ;  /* 0x00000011160b5211 */ /* 0x148fe200000f0ce1 */
[----:B------:R2:W-:Y:S01]  /*1e30*/  @P6 LDGSTS.E.BYPASS.LTC128B.128 [R227+0x4100], [R12.64], !P4 ;  /* 0x041000000ce36fae */ /* 0x0005e2000e101d50 */
[----:B------:R-:W-:Y:S02]  /*1e40*/  @P3 LEA.HI.X R9, R22, R16, R225, 0x1, P1 ;  /* 0x0000001016093211 */ /* 0x000fe400008f0ce1 */
[----:B------:R-:W-:Y:S01]  /*1e50*/  LOP3.LUT R201, R5, 0xfffffe00, RZ, 0xc0, !PT ;  /* 0xfffffe0005c97812 */ /* 0x000fe200078ec0ff */
[----:B------:R3:W-:Y:S01]  /*1e60*/  @P5 LDGSTS.E.BYPASS.LTC128B.128 [R227+0x4900], [R10.64], !P4 ;  /* 0x049000000ae35fae */ /* 0x0007e2000e101d50 */
[----:B------:R-:W-:-:S03]  /*1e70*/  LOP3.LUT P1, RZ, R21, 0x2, RZ, 0xc0, !PT ;  /* 0x0000000215ff7812 */ /* 0x000fc6000782c0ff */
[----:B------:R3:W-:Y:S01]  /*1e80*/  @P3 LDGSTS.E.BYPASS.LTC128B.128 [R227+0x5100], [R8.64], !P4 ;  /* 0x0510000008e33fae */ /* 0x0007e2000e101d50 */
[----:B-1----:R-:W-:Y:S01]  /*1e90*/  @P2 LEA R6, P0, R22, R3, 0x1 ;  /* 0x0000000316062211 */ /* 0x002fe200078008ff */
[----:B------:R-:W-:-:S03]  /*1ea0*/  IMAD.SHL.U32 R3, R19, 0x40, RZ ;  /* 0x0000004013037824 */ /* 0x000fc600078e00ff */
[C-C-:B------:R-:W-:Y:S02]  /*1eb0*/  @P2 LEA.HI.X R7, R22.reuse, R15, R225.reuse, 0x1, P0 ;  /* 0x0000000f16072211 */ /* 0x140fe400000f0ce1 */
[----:B------:R-:W-:Y:S02]  /*1ec0*/  LOP3.LUT R3, R3, 0x1c0, RZ, 0xc0, !PT ;  /* 0x000001c003037812 */ /* 0x000fe400078ec0ff */
[C---:B------:R-:W-:Y:S01]  /*1ed0*/  SHF.L.U64.HI R225, R22.reuse, 0x1, R225 ;  /* 0x0000000116e17819 */ /* 0x040fe200000102e1 */
[----:B------:R1:W-:Y:S01]  /*1ee0*/  @P2 LDGSTS.E.BYPASS.LTC128B.128 [R227+0x5900], [R6.64], !P4 ;  /* 0x0590000006e32fae */ /* 0x0003e2000e101d50 */
[----:B------:R-:W-:-:S03]  /*1ef0*/  ISETP.GE.AND P2, PT, R22, c[0x0][0x1d4], PT ;  /* 0x0000750016007a0c */ /* 0x000fc60003f46270 */
[----:B------:R-:W0:Y:S01]  /*1f00*/  LDGDEPBAR ;  /* 0x00000000000079af */ /* 0x000e220000000000 */
[----:B------:R-:W-:Y:S01]  /*1f10*/  ISETP.LT.OR P5, PT, R40, 0x1, P2 ;  /* 0x000000012800780c */ /* 0x000fe200017a1670 */
[----:B-1----:R-:W-:Y:S01]  /*1f20*/  IMAD.SHL.U32 R7, R18, 0x8, RZ ;  /* 0x0000000812077824 */ /* 0x002fe200078e00ff */
[----:B------:R-:W-:-:S04]  /*1f30*/  DEPBAR.LE SB0, 0x1 ;  /* 0x000080400000791a */ /* 0x000fc80000000000 */
[----:B------:R-:W-:-:S04]  /*1f40*/  DEPBAR.LE SB0, 0x0 ;  /* 0x000080000000791a */ /* 0x000fc80000000000 */
[----:B------:R-:W-:Y:S01]  /*1f50*/  IMAD.SHL.U32 R6, R14, 0x8, RZ ;  /* 0x000000080e067824 */ /* 0x000fe200078e00ff */
[----:B------:R-:W-:Y:S02]  /*1f60*/  LOP3.LUT R7, R0, 0x8, R7, 0xf8, !PT ;  /* 0x0000000800077812 */ /* 0x000fe400078ef807 */
[----:B------:R-:W-:Y:S02]  /*1f70*/  SHF.R.U32.HI R0, RZ, 0x3, R0 ;  /* 0x00000003ff007819 */ /* 0x000fe40000011600 */
[----:B------:R-:W-:Y:S02]  /*1f80*/  LOP3.LUT R5, R3, 0x8, R6, 0xf8, !PT ;  /* 0x0000000803057812 */ /* 0x000fe400078ef806 */
[----:B------:R-:W-:Y:S02]  /*1f90*/  SHF.R.U32.HI R3, RZ, 0x3, R3 ;  /* 0x00000003ff037819 */ /* 0x000fe40000011603 */
[----:B------:R-:W-:Y:S01]  /*1fa0*/  LOP3.LUT R0, R7, R0, RZ, 0x3c, !PT ;  /* 0x0000000007007212 */ /* 0x000fe200078e3cff */
[----:B------:R-:W-:Y:S01]  /*1fb0*/  IMAD.WIDE.U32 R6, R233, c[0x0][0x208], RZ ;  /* 0x00008200e9067a25 */ /* 0x000fe200078e00ff */
[----:B------:R-:W-:-:S03]  /*1fc0*/  LOP3.LUT R200, R5, R3, RZ, 0x3c, !PT ;  /* 0x0000000305c87212 */ /* 0x000fc600078e3cff */
[----:B------:R-:W-:Y:S02]  /*1fd0*/  IMAD R3, R209, 0x400, R201 ;  /* 0x00000400d1037824 */ /* 0x000fe400078e02c9 */
[----:B------:R-:W-:Y:S02]  /*1fe0*/  IMAD R0, R14, 0x200, R0 ;  /* 0x000002000e007824 */ /* 0x000fe400078e0200 */
[----:B------:R-:W-:Y:S02]  /*1ff0*/  IMAD.IADD R3, R200, 0x1, R3 ;  /* 0x00000001c8037824 */ /* 0x000fe400078e0203 */
[----:B------:R-:W-:Y:S01]  /*2000*/  IMAD.SHL.U32 R208, R0, 0x2, RZ ;  /* 0x0000000200d07824 */ /* 0x000fe200078e00ff */
[----:B------:R-:W-:Y:S01]  /*2010*/  BAR.SYNC.DEFER_BLOCKING 0x0 ;  /* 0x0000000000007b1d */ /* 0x000fe20000010000 */
[----:B------:R-:W-:Y:S02]  /*2020*/  IMAD.SHL.U32 R215, R3, 0x2, RZ ;  /* 0x0000000203d77824 */ /* 0x000fe400078e00ff */
[----:B------:R-:W-:Y:S01]  /*2030*/  IMAD R0, R23, c[0x0][0x208], RZ ;  /* 0x0000820017007a24 */ /* 0x000fe200078e02ff */
[C---:B------:R-:W-:Y:S01]  /*2040*/  IADD3 R5, R208.reuse, 0x3100, RZ ;  /* 0x00003100d0057810 */ /* 0x040fe20007ffe0ff */
[----:B------:R-:W-:Y:S01]  /*2050*/  IMAD R3, R41, c[0x0][0x218], RZ ;  /* 0x0000860029037a24 */ /* 0x000fe200078e02ff */
[----:B------:R-:W-:Y:S01]  /*2060*/  IADD3 R219, R208, 0x3120, RZ ;  /* 0x00003120d0db7810 */ /* 0x000fe20007ffe0ff */
[----:B------:R-:W-:Y:S01]  /*2070*/  IMAD R0, R233, c[0x0][0x20c], R0 ;  /* 0x00008300e9007a24 */ /* 0x000fe200078e0200 */
[----:B------:R-:W-:Y:S01]  /*2080*/  @P1 IADD3 R219, R5, -0x20, RZ ;  /* 0xffffffe005db1810 */ /* 0x000fe20007ffe0ff */
[----:B------:R-:W-:Y:S01]  /*2090*/  IMAD R3, R228, c[0x0][0x21c], R3 ;  /* 0x00008700e4037a24 */ /* 0x000fe200078e0203 */
[----:B------:R-:W-:Y:S01]  /*20a0*/  LOP3.LUT P1, RZ, R21, 0x4, RZ, 0xc0, !PT ;  /* 0x0000000415ff7812 */ /* 0x000fe2000782c0ff */
[----:B------:R-:W-:Y:S01]  /*20b0*/  IMAD.IADD R7, R7, 0x1, R0 ;  /* 0x0000000107077824 */ /* 0x000fe200078e0200 */
[C---:B------:R-:W-:Y:S01]  /*20c0*/  IADD3 R224, R219.reuse, 0x800, RZ ;  /* 0x00000800dbe07810 */ /* 0x040fe20007ffe0ff */
[----:B------:R-:W-:Y:S01]  /*20d0*/  IMAD R218, R2, 0x2, R215 ;  /* 0x0000000202da7824 */ /* 0x000fe200078e02d7 */
[C---:B------:R-:W-:Y:S01]  /*20e0*/  IADD3 R223, R219.reuse, 0x1000, RZ ;  /* 0x00001000dbdf7810 */ /* 0x040fe20007ffe0ff */
[----:B------:R-:W-:Y:S01]  /*20f0*/  IMAD.WIDE.U32 R6, R228, c[0x0][0x218], R6 ;  /* 0x00008600e4067a25 */ /* 0x000fe200078e0006 */
[----:B------:R-:W-:-:S02]  /*2100*/  IADD3 R222, R219, 0x1800, RZ ;  /* 0x00001800dbde7810 */ /* 0x000fc40007ffe0ff */
[----:B------:R-:W-:Y:S01]  /*2110*/  IADD3 R221, R219, 0x2000, RZ ;  /* 0x00002000dbdd7810 */ /* 0x000fe20007ffe0ff */
[----:B------:R-:W-:Y:S01]  /*2120*/  IMAD R216, R4, 0x2, R215 ;  /* 0x0000000204d87824 */ /* 0x000fe200078e02d7 */
[----:B------:R-:W-:-:S03]  /*2130*/  IADD3 R0, P0, R6, UR20, RZ ;  /* 0x0000001406007c10 */ /* 0x000fc6000ff1e0ff */
[----:B------:R-:W-:Y:S01]  /*2140*/  IMAD R217, R2, 0x2, R216 ;  /* 0x0000000202d97824 */ /* 0x000fe200078e02d8 */
[----:B--2---:R-:W-:Y:S01]  /*2150*/  LDSM.16.M88.4 R12, [R215+0x6100] ;  /* 0x00610000d70c783b */ /* 0x004fe20000000200 */
[----:B------:R-:W-:Y:S02]  /*2160*/  IADD3.X R6, R7, UR12, R3, P0, !PT ;  /* 0x0000000c07067c10 */ /* 0x000fe400087fe403 */
[C---:B------:R-:W-:Y:S01]  /*2170*/  LEA R3, P0, R0.reuse, c[0x0][0x1f8], 0x1 ;  /* 0x00007e0000037a11 */ /* 0x040fe200078008ff */
[----:B---3--:R-:W-:Y:S03]  /*2180*/  LDSM.16.M88.4 R8, [R215+0x8100] ;  /* 0x00810000d708783b */ /* 0x008fe60000000200 */
[----:B------:R-:W-:Y:S01]  /*2190*/  LEA.HI.X R0, R0, c[0x0][0x1fc], R6, 0x1, P0 ;  /* 0x00007f0000007a11 */ /* 0x000fe200000f0c06 */
[----:B------:R-:W1:Y:S01]  /*21a0*/  LDSM.16.M88.4 R24, [R208+0x4100] ;  /* 0x00410000d018783b */ /* 0x000e620000000200 */
[----:B------:R-:W-:-:S03]  /*21b0*/  ISETP.LT.OR P0, PT, R40, 0x11, P2 ;  /* 0x000000112800780c */ /* 0x000fc60001701670 */
[----:B------:R-:W-:Y:S04]  /*21c0*/  LDSM.16.M88.4 R32, [R208+0x3100] ;  /* 0x00310000d020783b */ /* 0x000fe80000000200 */
[----:B------:R-:W-:Y:S04]  /*21d0*/  LDSM.16.M88.4 R28, [R208+0x3900] ;  /* 0x00390000d01c783b */ /* 0x000fe80000000200 */
[----:B------:R-:W-:Y:S04]  /*21e0*/  LDSM.16.M88.4 R16, [R208+0x4900] ;  /* 0x00490000d010783b */ /* 0x000fe80000000200 */
[----:B------:R-:W-:Y:S04]  /*21f0*/  LDSM.16.M88.4 R36, [R208+0x5100] ;  /* 0x00510000d024783b */ /* 0x000fe80000000200 */
[----:B------:R-:W2:Y:S04]  /*2200*/  SHFL.IDX PT, R5, R3, RZ, 0x181f ;  /* 0x00181fff03057589 */ /* 0x000ea800000e0000 */
[----:B------:R-:W-:Y:S04]  /*2210*/  SHFL.IDX PT, R6, R3, 0x1, 0x181f ;  /* 0x00381f0003067f89 */ /* 0x000fe800000e0000 */
[----:B------:R-:W-:Y:S04]  /*2220*/  SHFL.IDX PT, R7, R3, 0x2, 0x181f ;  /* 0x00581f0003077f89 */ /* 0x000fe800000e0000 */
[----:B------:R-:W3:Y:S04]  /*2230*/  SHFL.IDX PT, R23, R0, RZ, 0x181f ;  /* 0x00181fff00177589 */ /* 0x000ee800000e0000 */
[----:B------:R-:W-:Y:S01]  /*2240*/  SHFL.IDX PT, R41, R0, 0x2, 0x181f ;  /* 0x00581f0000297f89 */ /* 0x000fe200000e0000 */
[----:B-1----:R-:W-:Y:S03]  /*2250*/  HMMA.16816.F32 R184, R12, R24, RZ ;  /* 0x000000180cb8723c */ /* 0x002fe600000018ff */
[----:B------:R-:W-:Y:S01]  /*2260*/  SHFL.IDX PT, R42, R0, 0x3, 0x181f ;  /* 0x00781f00002a7f89 */ /* 0x000fe200000e0000 */
[----:B--2---:R-:W-:-:S03]  /*2270*/  IADD3 R22, P6, R5, R226, RZ ;  /* 0x000000e205167210 */ /* 0x004fc60007fde0ff */
[----:B------:R-:W-:Y:S01]  /*2280*/  LDSM.16.M88.4 R68, [R219] ;  /* 0x00000000db44783b */ /* 0x000fe20000000200 */
[C---:B------:R-:W-:Y:S03]  /*2290*/  HMMA.16816.F32 R80, R8.reuse, R24, RZ ;  /* 0x000000180850723c */ /* 0x040fe600000018ff */
[----:B------:R-:W-:Y:S04]  /*22a0*/  SHFL.IDX PT, R5, R3, 0x4, 0x181f ;  /* 0x00981f0003057f89 */ /* 0x000fe800000e0000 */
[----:B------:R-:W-:Y:S01]  /*22b0*/  SHFL.IDX PT, R21, R0, 0x5, 0x181f ;  /* 0x00b81f0000157f89 */ /* 0x000fe200000e0000 */
[-C--:B------:R-:W-:Y:S01]  /*22c0*/  HMMA.16816.F32 R96, R8, R26.reuse, RZ ;  /* 0x0000001a0860723c */ /* 0x080fe200000018ff */
[----:B---3--:R-:W-:Y:S01]  /*22d0*/  IMAD.X R23, R23, 0x1, R225, P6 ;  /* 0x0000000117177824 */ /* 0x008fe200030e06e1 */
[----:B------:R-:W-:Y:S01]  /*22e0*/  ISETP.LT.OR P6, PT, R40, 0x21, P2 ;  /* 0x000000212800780c */ /* 0x000fe200017c1670 */
[----:B------:R-:W-:Y:S04]  /*22f0*/  LDSM.16.M88.4 R48, [R219+0x800] ;  /* 0x00080000db30783b */ /* 0x000fe80000000200 */
[----:B------:R-:W-:Y:S01]  /*2300*/  LDSM.16.M88.4 R44, [R219+0x1000] ;  /* 0x00100000db2c783b */ /* 0x000fe20000000200 */
[----:B------:R-:W-:Y:S03]  /*2310*/  HMMA.16816.F32 R144, R12, R26, RZ ;  /* 0x0000001a0c90723c */ /* 0x000fe600000018ff */
[----:B------:R-:W1:Y:S05]  /*2320*/  LDSM.16.M88.4 R24, [R208+0x5900] ;  /* 0x00590000d018783b */ /* 0x000e6a0000000200 */
[C---:B------:R-:W-:Y:S08]  /*2330*/  HMMA.16816.F32 R52, R8.reuse, R32, RZ ;  /* 0x000000200834723c */ /* 0x040ff000000018ff */
[C---:B------:R-:W-:Y:S08]  /*2340*/  HMMA.16816.F32 R92, R8.reuse, R34, RZ ;  /* 0x00000022085c723c */ /* 0x040ff000000018ff */
[C---:B------:R-:W-:Y:S08]  /*2350*/  HMMA.16816.F32 R84, R8.reuse, R28, RZ ;  /* 0x0000001c0854723c */ /* 0x040ff000000018ff */
[C---:B------:R-:W-:Y:S08]  /*2360*/  HMMA.16816.F32 R100, R8.reuse, R30, RZ ;  /* 0x0000001e0864723c */ /* 0x040ff000000018ff */
[----:B------:R-:W-:Y:S08]  /*2370*/  HMMA.16816.F32 R60, R8, R16, RZ ;  /* 0x00000010083c723c */ /* 0x000ff000000018ff */
[-C--:B-1----:R-:W-:Y:S08]  /*2380*/  HMMA.16816.F32 R120, R12, R24.reuse, RZ ;  /* 0x000000180c78723c */ /* 0x082ff000000018ff */
[C---:B------:R-:W-:Y:S01]  /*2390*/  HMMA.16816.F32 R76, R8.reuse, R24, RZ ;  /* 0x00000018084c723c */ /* 0x040fe200000018ff */
[----:B------:R-:W-:Y:S04]  /*23a0*/  SHFL.IDX PT, R24, R0, 0x1, 0x181f ;  /* 0x00381f0000187f89 */ /* 0x000fe800000e0000 */
[----:B------:R1:W-:Y:S03]  /*23b0*/  SHFL.IDX PT, R25, R0, 0x4, 0x181f ;  /* 0x00981f0000197f89 */ /* 0x0003e600000e0000 */
[C---:B------:R-:W-:Y:S08]  /*23c0*/  HMMA.16816.F32 R108, R8.reuse, R18, RZ ;  /* 0x00000012086c723c */ /* 0x040ff000000018ff */
[C---:B------:R-:W-:Y:S08]  /*23d0*/  HMMA.16816.F32 R56, R8.reuse, R36, RZ ;  /* 0x000000240838723c */ /* 0x040ff000000018ff */
[----:B------:R-:W-:Y:S01]  /*23e0*/  HMMA.16816.F32 R124, R8, R38, RZ ;  /* 0x00000026087c723c */ /* 0x000fe200000018ff */
[----:B-1----:R-:W-:-:S07]  /*23f0*/  IMAD.MOV.U32 R0, RZ, RZ, 0x40 ;  /* 0x00000040ff007424 */ /* 0x002fce00078e00ff */
[----:B------:R-:W-:Y:S01]  /*2400*/  HMMA.16816.F32 R116, R8, R26, RZ ;  /* 0x0000001a0874723c */ /* 0x000fe200000018ff */
[----:B------:R-:W-:Y:S01]  /*2410*/  SHFL.IDX PT, R8, R3, 0x3, 0x181f ;  /* 0x00781f0003087f89 */ /* 0x000fe200000e0000 */
[----:B------:R-:W-:-:S03]  /*2420*/  SEL R0, R0, 0xffffffc0, !P1 ;  /* 0xffffffc000007807 */ /* 0x000fc60004800000 */
[----:B------:R-:W-:Y:S02]  /*2430*/  SHFL.IDX PT, R3, R3, 0x5, 0x181f ;  /* 0x00b81f0003037f89 */ /* 0x000fe400000e0000 */
[----:B------:R-:W-:Y:S01]  /*2440*/  IMAD.IADD R214, R208, 0x1, R0 ;  /* 0x00000001d0d67824 */ /* 0x000fe200078e0200 */
[----:B------:R-:W-:Y:S01]  /*2450*/  HMMA.16816.F32 R132, R12, R16, RZ ;  /* 0x000000100c84723c */ /* 0x000fe200000018ff */
[----:B------:R-:W-:Y:S01]  /*2460*/  IMAD.IADD R213, R0, 0x1, R219 ;  /* 0x0000000100d57824 */ /* 0x000fe200078e02db */
[----:B------:R-:W-:-:S06]  /*2470*/  IADD3 R0, R229, -0x1, RZ ;  /* 0xffffffffe5007810 */ /* 0x000fcc0007ffe0ff */
[C---:B------:R-:W-:Y:S01]  /*2480*/  HMMA.16816.F32 R164, R12.reuse, R18, RZ ;  /* 0x000000120ca4723c */ /* 0x040fe200000018ff */
[----:B------:R-:W1:Y:S07]  /*2490*/  LDSM.16.M88.4 R16, [R218+0x8100] ;  /* 0x00810000da10783b */ /* 0x000e6e0000000200 */
[C---:B------:R-:W-:Y:S08]  /*24a0*/  HMMA.16816.F32 R148, R12.reuse, R32, RZ ;  /* 0x000000200c94723c */ /* 0x040ff000000018ff */
[C---:B------:R-:W-:Y:S01]  /*24b0*/  HMMA.16816.F32 R152, R12.reuse, R34, RZ ;  /* 0x000000220c98723c */ /* 0x040fe200000018ff */
[----:B------:R-:W-:Y:S07]  /*24c0*/  LDSM.16.M88.4 R32, [R219+0x2000] ;  /* 0x00200000db20783b */ /* 0x000fee0000000200 */
[C---:B------:R-:W-:Y:S08]  /*24d0*/  HMMA.16816.F32 R168, R12.reuse, R28, RZ ;  /* 0x0000001c0ca8723c */ /* 0x040ff000000018ff */
[C---:B------:R-:W-:Y:S01]  /*24e0*/  HMMA.16816.F32 R136, R12.reuse, R30, RZ ;  /* 0x0000001e0c88723c */ /* 0x040fe200000018ff */
[----:B------:R-:W-:Y:S07]  /*24f0*/  LDSM.16.M88.4 R28, [R219+0x2800] ;  /* 0x00280000db1c783b */ /* 0x000fee0000000200 */
[C---:B------:R-:W-:Y:S08]  /*2500*/  HMMA.16816.F32 R128, R12.reuse, R36, RZ ;  /* 0x000000240c80723c */ /* 0x040ff000000018ff */
[C---:B------:R-:W-:Y:S01]  /*2510*/  HMMA.16816.F32 R180, R12.reuse, R38, RZ ;  /* 0x000000260cb4723c */ /* 0x040fe200000018ff */
[----:B------:R-:W2:Y:S07]  /*2520*/  LDSM.16.M88.4 R36, [R219+0x1800] ;  /* 0x00180000db24783b */ /* 0x000eae0000000200 */
[----:B------:R-:W-:Y:S07]  /*2530*/  HMMA.16816.F32 R112, R12, R26, RZ ;  /* 0x0000001a0c70723c */ /* 0x000fee00000018ff */
[-C--:B------:R-:W-:Y:S01]  /*2540*/  IADD3 R12, P3, R6, R226.reuse, RZ ;  /* 0x000000e2060c7210 */ /* 0x080fe20007f7e0ff */
[----:B-1----:R-:W-:Y:S04]  /*2550*/  HMMA.16816.F32 R104, R16, R68, R52 ;  /* 0x000000441068723c */ /* 0x002fe80000001834 */
[----:B------:R-:W-:Y:S01]  /*2560*/  IMAD.X R13, R24, 0x1, R225, P3 ;  /* 0x00000001180d7824 */ /* 0x000fe200018e06e1 */
[----:B------:R-:W-:-:S03]  /*2570*/  IADD3 R14, P3, R7, R226, RZ ;  /* 0x000000e2070e7210 */ /* 0x000fc60007f7e0ff */
[C---:B------:R-:W-:Y:S02]  /*2580*/  HMMA.16816.F32 R84, R16.reuse, R48, R84 ;  /* 0x000000301054723c */ /* 0x040fe40000001854 */
[--C-:B------:R-:W-:Y:S01]  /*2590*/  IMAD.X R15, R41, 0x1, R225.reuse, P3 ;  /* 0x00000001290f7824 */ /* 0x100fe200018e06e1 */
[----:B------:R-:W-:Y:S02]  /*25a0*/  IADD3 R6, P3, R8, R226, RZ ;  /* 0x000000e208067210 */ /* 0x000fe40007f7e0ff */
[----:B------:R-:W1:Y:S03]  /*25b0*/  LDSM.16.M88.4 R8, [R218+0x6100] ;  /* 0x00610000da08783b */ /* 0x000e660000000200 */
[----:B------:R-:W-:Y:S01]  /*25c0*/  IMAD.X R7, R42, 0x1, R225, P3 ;  /* 0x000000012a077824 */ /* 0x000fe200018e06e1 */
[----:B------:R-:W-:Y:S01]  /*25d0*/  @!PT LDS RZ, [RZ] ;  /* 0x00000000fffff984 */ /* 0x000fe20000000800 */
[----:B------:R-:W-:Y:S01]  /*25e0*/  @!PT LDS RZ, [RZ] ;  /* 0x00000000fffff984 */ /* 0x000fe20000000800 */
[----:B------:R-:W-:Y:S01]  /*25f0*/  @!PT LDS RZ, [RZ] ;  /* 0x00000000fffff984 */ /* 0x000fe20000000800 */
[----:B------:R3:W-:Y:S01]  /*2600*/  LDGSTS.E.BYPASS.LTC128B.128 [R227+0x100], [R22.64], !P5 ;  /* 0x0010000016e37fae */ /* 0x0007e2000e901d50 */
[C---:B------:R-:W-:Y:S01]  /*2610*/  ISETP.LT.OR P5, PT, R40.reuse, 0x31, P2 ;  /* 0x000000312800780c */ /* 0x040fe200017a1670 */
[----:B------:R-:W-:Y:S01]  /*2620*/  HMMA.16816.F32 R80, R16, R44, R80 ;  /* 0x0000002c1050723c */ /* 0x000fe20000001850 */
[C---:B------:R-:W-:Y:S01]  /*2630*/  ISETP.LT.OR P3, PT, R40.reuse, 0x41, P2 ;  /* 0x000000412800780c */ /* 0x040fe20001761670 */
[----:B------:R4:W-:Y:S01]  /*2640*/  LDGSTS.E.BYPASS.LTC128B.128 [R227+0x900], [R12.64], !P0 ;  /* 0x009000000ce37fae */ /* 0x0009e2000c101d50 */
[----:B------:R-:W-:-:S03]  /*2650*/  ISETP.LT.OR P2, PT, R40, 0x51, P2 ;  /* 0x000000512800780c */ /* 0x000fc60001741670 */
[----:B------:R5:W-:Y:S02]  /*2660*/  LDGSTS.E.BYPASS.LTC128B.128 [R227+0x1100], [R14.64], !P6 ;  /* 0x011000000ee37fae */ /* 0x000be4000f101d50 */
[C---:B--2---:R-:W-:Y:S04]  /*2670*/  HMMA.16816.F32 R40, R16.reuse, R36, R60 ;  /* 0x000000241028723c */ /* 0x044fe8000000183c */
[----:B------:R3:W-:Y:S04]  /*2680*/  LDGSTS.E.BYPASS.LTC128B.128 [R227+0x1900], [R6.64], !P5 ;  /* 0x0190000006e37fae */ /* 0x0007e8000e901d50 */
[C---:B------:R-:W-:Y:S08]  /*2690*/  HMMA.16816.F32 R76, R16.reuse, R28, R76 ;  /* 0x0000001c104c723c */ /* 0x040ff0000000184c */
[----:B------:R-:W-:Y:S01]  /*26a0*/  HMMA.16816.F32 R92, R16, R70, R92 ;  /* 0x00000046105c723c */ /* 0x000fe2000000185c */
[----:B----4-:R-:W-:-:S07]  /*26b0*/  IADD3 R12, P0, R5, R226, RZ ;  /* 0x000000e2050c7210 */ /* 0x010fce0007f1e0ff */
[C---:B------:R-:W-:Y:S01]  /*26c0*/  HMMA.16816.F32 R100, R16.reuse, R50, R100 ;  /* 0x000000321064723c */ /* 0x040fe20000001864 */
[--C-:B------:R-:W-:Y:S01]  /*26d0*/  IMAD.X R13, R25, 0x1, R225.reuse, P0 ;  /* 0x00000001190d7824 */ /* 0x100fe200000e06e1 */
[----:B-----5:R-:W-:Y:S02]  /*26e0*/  IADD3 R14, P0, R3, R226, RZ ;  /* 0x000000e2030e7210 */ /* 0x020fe40007f1e0ff */
[----:B------:R-:W-:Y:S02]  /*26f0*/  IADD3 R3, R227, 0x100, RZ ;  /* 0x00000100e3037810 */ /* 0x000fe40007ffe0ff */
[----:B------:R2:W-:Y:S01]  /*2700*/  LDGSTS.E.BYPASS.LTC128B.128 [R227+0x2100], [R12.64], !P3 ;  /* 0x021000000ce37fae */ /* 0x0005e2000d901d50 */
[----:B------:R-:W-:Y:S01]  /*2710*/  IMAD.X R15, R21, 0x1, R225, P0 ;  /* 0x00000001150f7824 */ /* 0x000fe200000e06e1 */
[----:B------:R-:W-:Y:S01]  /*2720*/  HMMA.16816.F32 R96, R16, R46, R96 ;  /* 0x0000002e1060723c */ /* 0x000fe20000001860 */
[----:B------:R-:W-:Y:S01]  /*2730*/  ISETP.GT.AND P0, PT, R0, R220, PT ;  /* 0x000000dc0000720c */ /* 0x000fe20003f04270 */
[----:B------:R-:W-:Y:S01]  /*2740*/  STL [R1+0xc], R3 ;  /* 0x00000c0301007387 */ /* 0x000fe20000100800 */
[----:B------:R-:W-:-:S02]  /*2750*/  LOP3.LUT R0, R200, R201, RZ, 0xfc, !PT ;  /* 0x000000c9c8007212 */ /* 0x000fc400078efcff */
[----:B------:R-:W-:Y:S01]  /*2760*/  ISETP.GT.AND P3, PT, R230, 0x5f, PT ;  /* 0x0000005fe600780c */ /* 0x000fe20003f64270 */
[----:B------:R2:W-:Y:S01]  /*2770*/  LDGSTS.E.BYPASS.LTC128B.128 [R227+0x2900], [R14.64], !P2 ;  /* 0x029000000ee37fae */ /* 0x0005e2000d101d50 */
[----:B------:R-:W-:Y:S01]  /*2780*/  IADD3 R220, R219, 0x2800, RZ ;  /* 0x00002800dbdc7810 */ /* 0x000fe20007ffe0ff */
[C---:B------:R-:W-:Y:S02]  /*2790*/  HMMA.16816.F32 R108, R16.reuse, R38, R108 ;  /* 0x00000026106c723c */ /* 0x040fe4000000186c */
[----:B------:R-:W-:Y:S04]  /*27a0*/  LDSM.16.M88.4 R24, [R216+0x8100] ;  /* 0x00810000d818783b */ /* 0x000fe80000000200 */
[----:B------:R-:W4:Y:S02]  /*27b0*/  LDSM.16.M88.4 R72, [R214+0x5100] ;  /* 0x00510000d648783b */ /* 0x000f240000000200 */
[C---:B------:R-:W-:Y:S02]  /*27c0*/  HMMA.16816.F32 R156, R16.reuse, R34, R124 ;  /* 0x00000022109c723c */ /* 0x040fe4000000187c */
[----:B------:R-:W5:Y:S04]  /*27d0*/  LDSM.16.M88.4 R52, [R214+0x4900] ;  /* 0x00490000d634783b */ /* 0x000f680000000200 */
[----:B------:R-:W3:Y:S02]  /*27e0*/  LDSM.16.M88.4 R60, [R214+0x3900] ;  /* 0x00390000d63c783b */ /* 0x000ee40000000200 */
[----:B------:R-:W-:Y:S02]  /*27f0*/  HMMA.16816.F32 R140, R16, R30, R116 ;  /* 0x0000001e108c723c */ /* 0x000fe40000001874 */
[----:B------:R-:W-:Y:S04]  /*2800*/  LDSM.16.M88.4 R64, [R214+0x3100] ;  /* 0x00310000d640783b */ /* 0x000fe80000000200 */
[----:B------:R-:W-:Y:S02]  /*2810*/  LDSM.16.M88.4 R88, [R214+0x5900] ;  /* 0x00590000d658783b */ /* 0x000fe40000000200 */
[----:B-1----:R-:W-:Y:S02]  /*2820*/  HMMA.16816.F32 R148, R8, R68, R148 ;  /* 0x000000440894723c */ /* 0x002fe40000001894 */
[----:B------:R-:W0:Y:S06]  /*2830*/  LDGDEPBAR ;  /* 0x00000000000079af */ /* 0x000e2c0000000000 */
[----:B--2---:R-:W-:Y:S01]  /*2840*/  HMMA.16816.F32 R12, R16, R32, R56 ;  /* 0x00000020100c723c */ /* 0x004fe20000001838 */
[----:B------:R-:W1:Y:S04]  /*2850*/  LDSM.16.M88.4 R56, [R214+0x4100] ;  /* 0x00410000d638783b */ /* 0x000e680000000200 */
[----:B------:R-:W2:Y:S03]  /*2860*/  LDSM.16.M88.4 R16, [R216+0x6100] ;  /* 0x00610000d810783b */ /* 0x000ea60000000200 */
[C---:B------:R-:W-:Y:S08]  /*2870*/  HMMA.16816.F32 R188, R8.reuse, R36, R132 ;  /* 0x0000002408bc723c */ /* 0x040ff00000001884 */
[C---:B------:R-:W-:Y:S08]  /*2880*/  HMMA.16816.F32 R168, R8.reuse, R48, R168 ;  /* 0x0000003008a8723c */ /* 0x040ff000000018a8 */
[C---:B------:R-:W-:Y:S08]  /*2890*/  HMMA.16816.F32 R68, R8.reuse, R70, R152 ;  /* 0x000000460844723c */ /* 0x040ff00000001898 */
[C---:B------:R-:W-:Y:S01]  /*28a0*/  HMMA.16816.F32 R132, R8.reuse, R50, R136 ;  /* 0x000000320884723c */ /* 0x040fe20000001888 */
[----:B------:R-:W-:Y:S07]  /*28b0*/  LDSM.16.M88.4 R48, [R213] ;  /* 0x00000000d530783b */ /* 0x000fee0000000200 */
[C---:B------:R-:W-:Y:S08]  /*28c0*/  HMMA.16816.F32 R184, R8.reuse, R44, R184 ;  /* 0x0000002c08b8723c */ /* 0x040ff000000018b8 */
[C---:B------:R-:W-:Y:S01]  /*28d0*/  HMMA.16816.F32 R144, R8.reuse, R46, R144 ;  /* 0x0000002e0890723c */ /* 0x040fe20000001890 */
[----:B------:R-:W-:Y:S07]  /*28e0*/  LDSM.16.M88.4 R44, [R213+0x800] ;  /* 0x00080000d52c783b */ /* 0x000fee0000000200 */
[C---:B------:R-:W-:Y:S01]  /*28f0*/  HMMA.16816.F32 R164, R8.reuse, R38, R164 ;  /* 0x0000002608a4723c */ /* 0x040fe200000018a4 */
[----:B------:R-:W-:Y:S07]  /*2900*/  LDSM.16.M88.4 R36, [R213+0x1800] ;  /* 0x00180000d524783b */ /* 0x000fee0000000200 */
[C---:B------:R-:W-:Y:S08]  /*2910*/  HMMA.16816.F32 R192, R8.reuse, R32, R128 ;  /* 0x0000002008c0723c */ /* 0x040ff00000001880 */
[C---:B------:R-:W-:Y:S08]  /*2920*/  HMMA.16816.F32 R196, R8.reuse, R28, R120 ;  /* 0x0000001c08c4723c */ /* 0x040ff00000001878 */
[C---:B------:R-:W-:Y:S01]  /*2930*/  HMMA.16816.F32 R180, R8.reuse, R34, R180 ;  /* 0x0000002208b4723c */ /* 0x040fe200000018b4 */
[----:B------:R-:W-:Y:S07]  /*2940*/  LDSM.16.M88.4 R32, [R213+0x2000] ;  /* 0x00200000d520783b */ /* 0x000fee0000000200 */
[----:B------:R-:W-:Y:S01]  /*2950*/  HMMA.16816.F32 R176, R8, R30, R112 ;  /* 0x0000001e08b0723c */ /* 0x000fe20000001870 */
[----:B------:R-:W2:Y:S04]  /*2960*/  LDSM.16.M88.4 R8, [R217+0x8100] ;  /* 0x00810000d908783b */ /* 0x000ea80000000200 */
[----:B------:R-:W2:Y:S03]  /*2970*/  LDSM.16.M88.4 R28, [R213+0x2800] ;  /* 0x00280000d51c783b */ /* 0x000ea60000000200 */
[C---:B----4-:R-:W-:Y:S01]  /*2980*/  HMMA.16816.F32 R128, R24.reuse, R72, R12 ;  /* 0x000000481880723c */ /* 0x050fe2000000180c */
[----:B------:R-:W4:Y:S07]  /*2990*/  LDSM.16.M88.4 R12, [R217+0x6100] ;  /* 0x00610000d90c783b */ /* 0x000f2e0000000200 */
[----:B-----5:R-:W-:Y:S01]  /*29a0*/  HMMA.16816.F32 R136, R24, R52, R40 ;  /* 0x000000341888723c */ /* 0x020fe20000001828 */
[----:B------:R-:W5:Y:S01]  /*29b0*/  LDSM.16.M88.4 R40, [R213+0x1000] ;  /* 0x00100000d528783b */ /* 0x000f620000000200 */
[----:B------:R-:W-:-:S06]  /*29c0*/  DEPBAR.LE SB0, 0x0 ;  /* 0x000080000000791a */ /* 0x000fcc0000000000 */
[C---:B---3--:R-:W-:Y:S08]  /*29d0*/  HMMA.16816.F32 R116, R24.reuse, R62, R100 ;  /* 0x0000003e1874723c */ /* 0x048ff00000001864 */
[C---:B------:R-:W-:Y:S08]  /*29e0*/  HMMA.16816.F32 R160, R24.reuse, R60, R84 ;  /* 0x0000003c18a0723c */ /* 0x040ff00000001854 */
[C---:B-1----:R-:W-:Y:S08]  /*29f0*/  HMMA.16816.F32 R152, R24.reuse, R56, R80 ;  /* 0x000000381898723c */ /* 0x042ff00000001850 */
[C---:B------:R-:W-:Y:S08]  /*2a00*/  HMMA.16816.F32 R120, R24.reuse, R66, R92 ;  /* 0x000000421878723c */ /* 0x040ff0000000185c */
[C---:B------:R-:W-:Y:S08]  /*2a10*/  HMMA.16816.F32 R112, R24.reuse, R58, R96 ;  /* 0x0000003a1870723c */ /* 0x040ff00000001860 */
[C---:B------:R-:W-:Y:S08]  /*2a20*/  HMMA.16816.F32 R100, R24.reuse, R90, R140 ;  /* 0x0000005a1864723c */ /* 0x040ff0000000188c */
[C---:B------:R-:W-:Y:S08]  /*2a30*/  HMMA.16816.F32 R172, R24.reuse, R64, R104 ;  /* 0x0000004018ac723c */ /* 0x040ff00000001868 */
[----:B------:R-:W-:Y:S08]  /*2a40*/  HMMA.16816.F32 R124, R24, R88, R76 ;  /* 0x00000058187c723c */ /* 0x000ff0000000184c */
[C---:B--2---:R-:W-:Y:S08]  /*2a50*/  HMMA.16816.F32 R96, R16.reuse, R64, R148 ;  /* 0x000000401060723c */ /* 0x044ff00000001894 */
[C---:B------:R-:W-:Y:S08]  /*2a60*/  HMMA.16816.F32 R92, R16.reuse, R66, R68 ;  /* 0x00000042105c723c */ /* 0x040ff00000001844 */
[C---:B------:R-:W-:Y:S08]  /*2a70*/  HMMA.16816.F32 R84, R16.reuse, R60, R168 ;  /* 0x0000003c1054723c */ /* 0x040ff000000018a8 */
[----:B------:R-:W-:Y:S08]  /*2a80*/  HMMA.16816.F32 R80, R16, R62, R132 ;  /* 0x0000003e1050723c */ /* 0x000ff00000001884 */
[C---:B------:R-:W-:Y:S08]  /*2a90*/  HMMA.16816.F32 R108, R24.reuse, R54, R108 ;  /* 0x00000036186c723c */ /* 0x040ff0000000186c */
[----:B------:R-:W-:Y:S08]  /*2aa0*/  HMMA.16816.F32 R104, R24, R74, R156 ;  /* 0x0000004a1868723c */ /* 0x000ff0000000189c */
[C---:B------:R-:W-:Y:S08]  /*2ab0*/  HMMA.16816.F32 R76, R16.reuse, R56, R184 ;  /* 0x00000038104c723c */ /* 0x040ff000000018b8 */
[C---:B------:R-:W-:Y:S08]  /*2ac0*/  HMMA.16816.F32 R68, R16.reuse, R58, R144 ;  /* 0x0000003a1044723c */ /* 0x040ff00000001890 */
[C---:B------:R-:W-:Y:S08]  /*2ad0*/  HMMA.16816.F32 R64, R16.reuse, R52, R188 ;  /* 0x000000341040723c */ /* 0x040ff000000018bc */
[C---:B------:R-:W-:Y:S08]  /*2ae0*/  HMMA.16816.F32 R60, R16.reuse, R54, R164 ;  /* 0x00000036103c723c */ /* 0x040ff000000018a4 */
[C---:B------:R-:W-:Y:S08]  /*2af0*/  HMMA.16816.F32 R56, R16.reuse, R72, R192 ;  /* 0x000000481038723c */ /* 0x040ff000000018c0 */
[C---:B------:R-:W-:Y:S08]  /*2b00*/  HMMA.16816.F32 R52, R16.reuse, R74, R180 ;  /* 0x0000004a1034723c */ /* 0x040ff000000018b4 */
[C---:B------:R-:W-:Y:S08]  /*2b10*/  HMMA.16816.F32 R24, R16.reuse, R88, R196 ;  /* 0x000000581018723c */ /* 0x040ff000000018c4 */
[----:B------:R-:W-:Y:S08]  /*2b20*/  HMMA.16816.F32 R16, R16, R90, R176 ;  /* 0x0000005a1010723c */ /* 0x000ff000000018b0 */
[C---:B------:R-:W-:Y:S08]  /*2b30*/  HMMA.16816.F32 R132, R8.reuse, R46, R116 ;  /* 0x0000002e0884723c */ /* 0x040ff00000001874 */
[----:B------:R-:W-:Y:S08]  /*2b40*/  HMMA.16816.F32 R116, R8, R30, R100 ;  /* 0x0000001e0874723c */ /* 0x000ff00000001864 */
[C---:B----4-:R-:W-:Y:S08]  /*2b50*/  HMMA.16816.F32 R100, R12.reuse, R48, R96 ;  /* 0x000000300c64723c */ /* 0x050ff00000001860 */
[C---:B------:R-:W-:Y:S08]  /*2b60*/  HMMA.16816.F32 R88, R12.reuse, R44, R84 ;  /* 0x0000002c0c58723c */ /* 0x040ff00000001854 */
[C---:B------:R-:W-:Y:S08]  /*2b70*/  HMMA.16816.F32 R96, R12.reuse, R50, R92 ;  /* 0x000000320c60723c */ /* 0x040ff0000000185c */
[----:B------:R-:W-:Y:S08]  /*2b80*/  HMMA.16816.F32 R84, R12, R46, R80 ;  /* 0x0000002e0c54723c */ /* 0x000ff00000001850 */
[C---:B------:R-:W-:Y:S08]  /*2b90*/  HMMA.16816.F32 R204, R8.reuse, R50, R120 ;  /* 0x0000003208cc723c */ /* 0x040ff00000001878 */
[-C--:B-----5:R-:W-:Y:S08]  /*2ba0*/  HMMA.16816.F32 R188, R8, R42.reuse, R112 ;  /* 0x0000002a08bc723c */ /* 0x0a0ff00000001870 */
        /* <DEDUP_REMOVED lines=11> */
[C---:B------:R-:W-:Y:S08]  /*2c60*/  HMMA.16816.F32 R60, R12.reuse, R38, R60 ;  /* 0x000000260c3c723c */ /* 0x040ff0000000183c */
[C---:B------:R-:W-:Y:S08]  /*2c70*/  HMMA.16816.F32 R56, R12.reuse, R32, R56 ;  /* 0x000000200c38723c */ /* 0x040ff00000001838 */
[C---:B------:R-:W-:Y:S08]  /*2c80*/  HMMA.16816.F32 R64, R12.reuse, R34, R52 ;  /* 0x000000220c40723c */ /* 0x040ff00000001834 */
[C---:B------:R-:W-:Y:S08]  /*2c90*/  HMMA.16816.F32 R72, R12.reuse, R28, R24 ;  /* 0x0000001c0c48723c */ /* 0x040ff00000001818 */
[----:B------:R-:W-:Y:S01]  /*2ca0*/  HMMA.16816.F32 R68, R12, R30, R16 ;  /* 0x0000001e0c44723c */ /* 0x000fe20000001810 */
[----:B------:R-:W-:Y:S06]  /*2cb0*/  BAR.SYNC.DEFER_BLOCKING 0x0 ;  /* 0x0000000000007b1d */ /* 0x000fec0000010000 */
[----:B------:R-:W-:Y:S05]  /*2cc0*/  @!P0 BRA `(.L_x_499) ;  /* 0x000003a000008947 */ /* 0x000fea0003800000 */
[----:B------:R-:W-:Y:S01]  /*2cd0*/  PLOP3.LUT P1, PT, PT, PT, UP3, 0x80, 0x0 ;  /* 0x000000000000781c */ /* 0x000fe20003f2f038 */
[----:B------:R-:W-:Y:S01]  /*2ce0*/  IMAD.MOV.U32 R228, RZ, RZ, RZ ;  /* 0x000000ffffe47224 */ /* 0x000fe200078e00ff */
[----:B------:R-:W-:-:S02]  /*2cf0*/  IADD3 R3, R230, R202, R231 ;  /* 0x000000cae6037210 */ /* 0x000fc40007ffe0e7 */
[----:B------:R-:W-:Y:S02]  /*2d00*/  PLOP3.LUT P0, PT, PT, PT, UP3, 0x80, 0x0 ;  /* 0x000000000000781c */ /* 0x000fe40003f0f038 */
[----:B------:R-:W-:-:S05]  /*2d10*/  IADD3 R5, R3, -0x60, RZ ;  /* 0xffffffa003057810 */ /* 0x000fca0007ffe0ff */
[----:B------:R-:W-:Y:S02]  /*2d20*/  IMAD.MOV.U32 R3, RZ, RZ, R5 ;  /* 0x000000ffff037224 */ /* 0x000fe400078e0005 */
[----:B------:R-:W-:-:S05]  /*2d30*/  @P1 IMAD.HI.U32 R6, R5, c[0x0][0x2bc], RZ ;  /* 0x0000af0005061a27 */ /* 0x000fca00078e00ff */
[----:B------:R-:W-:-:S04]  /*2d40*/  @P0 SHF.R.U32.HI R3, RZ, c[0x0][0x2c0], R6 ;  /* 0x0000b000ff030a19 */ /* 0x000fc80000011606 */
[----:B------:R-:W-:-:S04]  /*2d50*/  @!P3 IADD3 R7, P0, R3, UR14, RZ ;  /* 0x0000000e0307bc10 */ /* 0x000fc8000ff1e0ff */
[----:B------:R-:W-:Y:S02]  /*2d60*/  @!P3 LEA.HI.X.SX32 R8, R3, UR7, 0x1, P0 ;  /* 0x000000070308bc11 */ /* 0x000fe400080f0eff */
[----:B------:R-:W-:-:S04]  /*2d70*/  @!P3 LEA R6, P0, R7, c[0x0][0x2a0], 0x2 ;  /* 0x0000a8000706ba11 */ /* 0x000fc800078010ff */
[----:B------:R-:W-:-:S05]  /*2d80*/  @!P3 LEA.HI.X R7, R7, c[0x0][0x2a4], R8, 0x2, P0 ;  /* 0x0000a9000707ba11 */ /* 0x000fca00000f1408 */
[----:B------:R1:W2:Y:S01]  /*2d90*/  @!P3 LDG.E R228, [R6.64] ;  /* 0x0000001006e4b981 */ /* 0x0002a2000c1e1900 */
[----:B------:R-:W-:-:S04]  /*2da0*/  IMAD.MOV R3, RZ, RZ, -R3 ;  /* 0x000000ffff037224 */ /* 0x000fc800078e0a03 */
[----:B------:R-:W-:-:S05]  /*2db0*/  IMAD R233, R3, c[0x0][0x2b8], R5 ;  /* 0x0000ae0003e97a24 */ /* 0x000fca00078e0205 */
[----:B------:R-:W-:-:S05]  /*2dc0*/  SHF.R.S32.HI R3, RZ, 0x1f, R233 ;  /* 0x0000001fff037819 */ /* 0x000fca00000114e9 */
[----:B------:R-:W-:-:S04]  /*2dd0*/  IMAD R3, R3, c[0x0][0x1e0], RZ ;  /* 0x0000780003037a24 */ /* 0x000fc800078e02ff */
[C---:B------:R-:W-:Y:S02]  /*2de0*/  IMAD R3, R233.reuse, c[0x0][0x1e4], R3 ;  /* 0x00007900e9037a24 */ /* 0x040fe400078e0203 */
[----:B-1----:R-:W-:-:S04]  /*2df0*/  IMAD.WIDE.U32 R6, R233, c[0x0][0x1e0], RZ ;  /* 0x00007800e9067a25 */ /* 0x002fc800078e00ff */
[----:B------:R-:W-:Y:S01]  /*2e00*/  IMAD.IADD R7, R7, 0x1, R3 ;  /* 0x0000000107077824 */ /* 0x000fe200078e0203 */
[----:B--2---:R-:W-:-:S03]  /*2e10*/  SHF.R.S32.HI R3, RZ, 0x1f, R228 ;  /* 0x0000001fff037819 */ /* 0x004fc600000114e4 */
[----:B------:R-:W-:-:S04]  /*2e20*/  IMAD.WIDE.U32 R6, R228, c[0x0][0x1f0], R6 ;  /* 0x00007c00e4067a25 */ /* 0x000fc800078e0006 */
[----:B------:R-:W-:-:S04]  /*2e30*/  IMAD R3, R3, c[0x0][0x1f0], RZ ;  /* 0x00007c0003037a24 */ /* 0x000fc800078e02ff */
[----:B------:R-:W-:Y:S01]  /*2e40*/  IMAD R5, R228, c[0x0][0x1f4], R3 ;  /* 0x00007d00e4057a24 */ /* 0x000fe200078e0203 */
[----:B------:R-:W-:-:S04]  /*2e50*/  IADD3 R3, P0, R6, UR10, RZ ;  /* 0x0000000a06037c10 */ /* 0x000fc8000ff1e0ff */
[----:B------:R-:W-:Y:S02]  /*2e60*/  IADD3.X R6, R7, UR6, R5, P0, !PT ;  /* 0x0000000607067c10 */ /* 0x000fe400087fe405 */
[----:B------:R-:W-:-:S04]  /*2e70*/  LEA R5, P0, R3, c[0x0][0x1c8], 0x1 ;  /* 0x0000720003057a11 */ /* 0x000fc800078008ff */
[----:B------:R-:W-:Y:S01]  /*2e80*/  LEA.HI.X R3, R3, c[0x0][0x1cc], R6, 0x1, P0 ;  /* 0x0000730003037a11 */ /* 0x000fe200000f0c06 */
[----:B------:R-:W-:Y:S04]  /*2e90*/  SHFL.IDX PT, R8, R5, 0x1, 0x181f ;  /* 0x00381f0005087f89 */ /* 0x000fe800000e0000 */
[----:B------:R-:W1:Y:S04]  /*2ea0*/  SHFL.IDX PT, R6, R5, RZ, 0x181f ;  /* 0x00181fff05067589 */ /* 0x000e6800000e0000 */
[----:B------:R-:W2:Y:S04]  /*2eb0*/  SHFL.IDX PT, R7, R3, RZ, 0x181f ;  /* 0x00181fff03077589 */ /* 0x000ea800000e0000 */
[----:B------:R-:W3:Y:S04]  /*2ec0*/  SHFL.IDX PT, R9, R5, 0x2, 0x181f ;  /* 0x00581f0005097f89 */ /* 0x000ee800000e0000 */
[----:B------:R-:W4:Y:S04]  /*2ed0*/  SHFL.IDX PT, R10, R5, 0x3, 0x181f ;  /* 0x00781f00050a7f89 */ /* 0x000f2800000e0000 */
[----:B------:R-:W5:Y:S04]  /*2ee0*/  SHFL.IDX PT, R11, R3, 0x1, 0x181f ;  /* 0x00381f00030b7f89 */ /* 0x000f6800000e0000 */
[----:B------:R-:W5:Y:S04]  /*2ef0*/  SHFL.IDX PT, R13, R5, 0x4, 0x181f ;  /* 0x00981f00050d7f89 */ /* 0x000f6800000e0000 */
[----:B------:R-:W-:Y:S01]  /*2f00*/  SHFL.IDX PT, R5, R5, 0x5, 0x181f ;  /* 0x00b81f0005057f89 */ /* 0x000fe200000e0000 */
[----:B-1----:R-:W-:-:S03]  /*2f10*/  IADD3 R6, P0, R6, R226, RZ ;  /* 0x000000e206067210 */ /* 0x002fc60007f1e0ff */
[----:B------:R-:W1:Y:S02]  /*2f20*/  SHFL.IDX PT, R18, R3, 0x2, 0x181f ;  /* 0x00581f0003127f89 */ /* 0x000e6400000e0000 */
[----:B--2---:R-:W-:Y:S01]  /*2f30*/  IMAD.X R7, R7, 0x1, R225, P0 ;  /* 0x0000000107077824 */ /* 0x004fe200000e06e1 */
[-C--:B------:R-:W-:Y:S01]  /*2f40*/  IADD3 R14, P0, R8, R226.reuse, RZ ;  /* 0x000000e2080e7210 */ /* 0x080fe20007f1e0ff */
[----:B------:R-:W2:Y:S01]  /*2f50*/  SHFL.IDX PT, R17, R3, 0x3, 0x181f ;  /* 0x00781f0003117f89 */ /* 0x000ea200000e0000 */
[----:B---3--:R-:W-:-:S03]  /*2f60*/  IADD3 R12, P5, R9, R226, RZ ;  /* 0x000000e2090c7210 */ /* 0x008fc60007fbe0ff */
[----:B------:R-:W3:Y:S01]  /*2f70*/  SHFL.IDX PT, R16, R3, 0x4, 0x181f ;  /* 0x00981f0003107f89 */ /* 0x000ee200000e0000 */
[----:B----4-:R-:W-:-:S03]  /*2f80*/  IADD3 R10, P2, R10, R226, RZ ;  /* 0x000000e20a0a7210 */ /* 0x010fc60007f5e0ff */
[----:B------:R-:W4:Y:S01]  /*2f90*/  SHFL.IDX PT, R3, R3, 0x5, 0x181f ;  /* 0x00b81f0003037f89 */ /* 0x000f2200000e0000 */
[----:B-----5:R-:W-:-:S03]  /*2fa0*/  IMAD.X R15, R11, 0x1, R225, P0 ;  /* 0x000000010b0f7824 */ /* 0x020fc600000e06e1 */
[----:B------:R5:W-:Y:S01]  /*2fb0*/  LDGSTS.E.BYPASS.LTC128B.128 [R227+0x3100], [R6.64], !P4 ;  /* 0x0310000006e37fae */ /* 0x000be2000e101d50 */
[----:B------:R-:W-:-:S03]  /*2fc0*/  IADD3 R8, P1, R13, R226, RZ ;  /* 0x000000e20d087210 */ /* 0x000fc60007f3e0ff */
[----:B------:R4:W-:Y:S01]  /*2fd0*/  LDGSTS.E.BYPASS.LTC128B.128 [R227+0x3900], [R14.64], !P4 ;  /* 0x039000000ee37fae */ /* 0x0009e2000e101d50 */
[--C-:B-1----:R-:W-:Y:S02]  /*2fe0*/  IMAD.X R13, R18, 0x1, R225.reuse, P5 ;  /* 0x00000001120d7824 */ /* 0x102fe400028e06e1 */
[----:B--2---:R-:W-:-:S03]  /*2ff0*/  IMAD.X R11, R17, 0x1, R225, P2 ;  /* 0x00000001110b7824 */ /* 0x004fc600010e06e1 */
[----:B------:R1:W-:Y:S01]  /*3000*/  LDGSTS.E.BYPASS.LTC128B.128 [R227+0x4100], [R12.64], !P4 ;  /* 0x041000000ce37fae */ /* 0x0003e2000e101d50 */
[----:B---3--:R-:W-:-:S03]  /*3010*/  IMAD.X R9, R16, 0x1, R225, P1 ;  /* 0x0000000110097824 */ /* 0x008fc600008e06e1 */
[----:B------:R1:W-:Y:S04]  /*3020*/  LDGSTS.E.BYPASS.LTC128B.128 [R227+0x4900], [R10.64], !P4 ;  /* 0x049000000ae37fae */ /* 0x0003e8000e101d50 */
[----:B------:R1:W-:Y:S01]  /*3030*/  LDGSTS.E.BYPASS.LTC128B.128 [R227+0x5100], [R8.64], !P4 ;  /* 0x0510000008e37fae */ /* 0x0003e2000e101d50 */
[----:B-----5:R-:W-:-:S05]  /*3040*/  IADD3 R6, P0, R5, R226, RZ ;  /* 0x000000e205067210 */ /* 0x020fca0007f1e0ff */
[----:B----4-:R-:W-:-:S05]  /*3050*/  IMAD.X R7, R3, 0x1, R225, P0 ;  /* 0x0000000103077824 */ /* 0x010fca00000e06e1 */
[----:B------:R1:W-:Y:S03]  /*3060*/  LDGSTS.E.BYPASS.LTC128B.128 [R227+0x5900], [R6.64], !P4 ;  /* 0x0590000006e37fae */ /* 0x0003e6000e101d50 */
.L_x_499:
[----:B------:R-:W-:Y:S01]  /*3070*/  FMUL.FTZ R3, R97, c[0x0][0x320] ;  /* 0x0000c80061037a20 */ /* 0x000fe20000410000 */
[----:B-1----:R-:W-:Y:S01]  /*3080*/  SHF.R.S32.HI R7, RZ, 0x1f, R209 ;  /* 0x0000001fff077819 */ /* 0x002fe200000114d1 */
[----:B------:R-:W-:Y:S01]  /*3090*/  FMUL.FTZ R5, R65, c[0x0][0x320] ;  /* 0x0000c80041057a20 */ /* 0x000fe20000410000 */
[-C--:B------:R-:W-:Y:S01]  /*30a0*/  LEA.HI R6, R211, R212.reuse, RZ, 0x2 ;  /* 0x000000d4d3067211 */ /* 0x080fe200078f10ff */
[----:B------:R1:W2:Y:S01]  /*30b0*/  MUFU.TANH R37, R3 ;  /* 0x0000000300257308 */ /* 0x0002a20000002400 */
[----:B------:R-:W-:Y:S01]  /*30c0*/  FMUL.FTZ R8, R72, c[0x0][0x320] ;  /* 0x0000c80048087a20 */ /* 0x000fe20000410000 */
[----:B------:R-:W-:Y:S01]  /*30d0*/  PLOP3.LUT P1, PT, PT, PT, UP2, 0x80, 0x0 ;  /* 0x000000000000781c */ /* 0x000fe20003f2f028 */
[----:B------:R-:W-:Y:S01]  /*30e0*/  FMUL.FTZ R10, R73, c[0x0][0x320] ;  /* 0x0000c800490a7a20 */ /* 0x000fe20000410000 */
[----:B------:R-:W-:Y:S01]  /*30f0*/  LOP3.LUT R6, R6, 0xfffffffc, RZ, 0xc0, !PT ;  /* 0xfffffffc06067812 */ /* 0x000fe200078ec0ff */
[----:B------:R-:W-:Y:S01]  /*3100*/  ULDC UR13, c[0x0][0x324] ;  /* 0x0000c900000d7ab9 */ /* 0x000fe20000000800 */
[----:B------:R-:W-:Y:S01]  /*3110*/  PLOP3.LUT P0, PT, PT, PT, UP2, 0x80, 0x0 ;  /* 0x000000000000781c */ /* 0x000fe20003f0f028 */
[----:B------:R-:W-:Y:S01]  /*3120*/  ULOP3.LUT UR13, URZ, UR13, URZ, 0x33, !UPT ;  /* 0x0000000d3f0d7292 */ /* 0x000fe2000f8e333f */
[----:B------:R3:W4:Y:S01]  /*3130*/  MUFU.TANH R16, R5 ;  /* 0x0000000500107308 */ /* 0x0007220000002400 */
[----:B------:R-:W-:Y:S01]  /*3140*/  IADD3 R6, -R6, R212, RZ ;  /* 0x000000d406067210 */ /* 0x000fe20007ffe1ff */
[----:B------:R-:W0:Y:S01]  /*3150*/  LDGDEPBAR ;  /* 0x00000000000079af */ /* 0x000e220000000000 */
[----:B-1----:R-:W-:-:S05]  /*3160*/  FMUL.FTZ R3, R88, c[0x0][0x320] ;  /* 0x0000c80058037a20 */ /* 0x002fca0000410000 */
[----:B------:R-:W1:Y:S01]  /*3170*/  MUFU.TANH R15, R8 ;  /* 0x00000008000f7308 */ /* 0x000e620000002400 */
[----:B---3--:R-:W-:-:S07]  /*3180*/  LEA.HI R5, R7, R209, RZ, 0x2 ;  /* 0x000000d107057211 */ /* 0x008fce00078f10ff */
[----:B------:R3:W1:Y:S01]  /*3190*/  MUFU.TANH R33, R3 ;  /* 0x0000000300217308 */ /* 0x0006620000002400 */
[----:B------:R-:W-:-:S05]  /*31a0*/  LOP3.LUT R5, R5, 0xffffffc, RZ, 0xc0, !PT ;  /* 0x0ffffffc05057812 */ /* 0x000fca00078ec0ff */
[----:B------:R-:W-:Y:S01]  /*31b0*/  IMAD.IADD R9, R209, 0x1, -R5 ;  /* 0x00000001d1097824 */ /* 0x000fe200078e0a05 */
[----:B------:R-:W-:Y:S01]  /*31c0*/  LEA.HI R5, R6, R6, RZ, 0x1 ;  /* 0x0000000606057211 */ /* 0x000fe200078f08ff */
[----:B------:R5:W1:Y:S01]  /*31d0*/  MUFU.TANH R14, R10 ;  /* 0x0000000a000e7308 */ /* 0x000a620000002400 */
[----:B---3--:R-:W-:-:S07]  /*31e0*/  FMUL.FTZ R3, R89, c[0x0][0x320] ;  /* 0x0000c80059037a20 */ /* 0x008fce0000410000 */
[----:B------:R3:W1:Y:S01]  /*31f0*/  MUFU.TANH R32, R3 ;  /* 0x0000000300207308 */ /* 0x0006620000002400 */
[----:B-----5:R-:W-:-:S07]  /*3200*/  FMUL.FTZ R10, R68, c[0x0][0x320] ;  /* 0x0000c800440a7a20 */ /* 0x020fce0000410000 */
[----:B------:R-:W1:Y:S01]  /*3210*/  MUFU.TANH R13, R10 ;  /* 0x0000000a000d7308 */ /* 0x000e620000002400 */
[----:B---3--:R-:W-:-:S07]  /*3220*/  FMUL.FTZ R3, R84, c[0x0][0x320] ;  /* 0x0000c80054037a20 */ /* 0x008fce0000410000 */
[----:B------:R3:W1:Y:S02]  /*3230*/  MUFU.TANH R30, R3 ;  /* 0x00000003001e7308 */ /* 0x0006640000002400 */
[----:B---3--:R-:W-:-:S06]  /*3240*/  FMUL.FTZ R3, R85, c[0x0][0x320] ;  /* 0x0000c80055037a20 */ /* 0x008fcc0000410000 */
        /* <DEDUP_REMOVED lines=21> */
[----:B---3--:R-:W-:-:S04]  /*33a0*/  LOP3.LUT R3, R210, 0xffffffe0, RZ, 0xc0, !PT ;  /* 0xffffffe0d2037812 */ /* 0x008fc800078ec0ff */
[----:B------:R-:W-:-:S04]  /*33b0*/  IADD3 R3, -R3, R212, RZ ;  /* 0x000000d403037210 */ /* 0x000fc80007ffe1ff */
[----:B------:R-:W-:-:S04]  /*33c0*/  SHF.R.S32.HI R7, RZ, 0x1f, R3 ;  /* 0x0000001fff077819 */ /* 0x000fc80000011403 */
[----:B------:R-:W-:-:S04]  /*33d0*/  LEA.HI R7, R7, R3, RZ, 0x2 ;  /* 0x0000000307077211 */ /* 0x000fc800078f10ff */
[----:B------:R-:W-:-:S04]  /*33e0*/  LEA.HI.SX32 R8, R7, UR19, 0x1e ;  /* 0x0000001307087c11 */ /* 0x000fc8000f8ff2ff */
[----:B------:R-:W-:Y:S01]  /*33f0*/  LEA R11, R9, R8, 0x4 ;  /* 0x00000008090b7211 */ /* 0x000fe200078e20ff */
[C---:B------:R-:W-:Y:S01]  /*3400*/  IMAD.SHL.U32 R8, R5.reuse, 0x20, RZ ;  /* 0x0000002005087824 */ /* 0x040fe200078e00ff */
[----:B------:R-:W-:-:S04]  /*3410*/  LOP3.LUT R9, R5, 0x1ffffffe, RZ, 0xc0, !PT ;  /* 0x1ffffffe05097812 */ /* 0x000fc800078ec0ff */
[----:B------:R-:W-:Y:S01]  /*3420*/  LOP3.LUT R5, R8, 0xffffffc0, RZ, 0xc0, !PT ;  /* 0xffffffc008057812 */ /* 0x000fe200078ec0ff */
[----:B------:R-:W-:Y:S01]  /*3430*/  FMUL.FTZ R8, R101, c[0x0][0x320] ;  /* 0x0000c80065087a20 */ /* 0x000fe20000410000 */
[----:B------:R-:W-:-:S03]  /*3440*/  IADD3 R6, R6, -R9, RZ ;  /* 0x8000000906067210 */ /* 0x000fc60007ffe0ff */
[----:B------:R-:W-:Y:S01]  /*3450*/  IMAD.IADD R5, R5, 0x1, R11 ;  /* 0x0000000105057824 */ /* 0x000fe200078e020b */
[----:B------:R-:W3:Y:S04]  /*3460*/  MUFU.TANH R10, R8 ;  /* 0x00000008000a7308 */ /* 0x000ee80000002400 */
[----:B------:R-:W-:Y:S01]  /*3470*/  LEA R21, R6, R5, 0x3 ;  /* 0x0000000506157211 */ /* 0x000fe200078e18ff */
[----:B------:R-:W-:-:S04]  /*3480*/  FMUL.FTZ R5, R69, c[0x0][0x320] ;  /* 0x0000c80045057a20 */ /* 0x000fc80000410000 */
[----:B------:R-:W-:Y:S01]  /*3490*/  @P1 IMAD.HI.U32 R6, R21, c[0x0][0x2c8], RZ ;  /* 0x0000b20015061a27 */ /* 0x000fe200078e00ff */
[----:B------:R5:W1:Y:S01]  /*34a0*/  MUFU.TANH R12, R5 ;  /* 0x00000005000c7308 */ /* 0x000a620000002400 */
[----:B------:R1:W-:Y:S02]  /*34b0*/  STL [R1+0x2c], R21 ;  /* 0x00002c1501007387 */ /* 0x0003e40000100800 */
[----:B-----5:R-:W-:-:S05]  /*34c0*/  FMUL.FTZ R5, R100, c[0x0][0x320] ;  /* 0x0000c80064057a20 */ /* 0x020fca0000410000 */
[----:B------:R5:W2:Y:S01]  /*34d0*/  MUFU.TANH R11, R5 ;  /* 0x00000005000b7308 */ /* 0x000aa20000002400 */
[----:B-1----:R-:W-:Y:S02]  /*34e0*/  @P0 SHF.R.U32.HI R21, RZ, c[0x0][0x2cc], R6 ;  /* 0x0000b300ff150a19 */ /* 0x002fe40000011606 */
[----:B------:R-:W-:-:S03]  /*34f0*/  PLOP3.LUT P0, PT, PT, PT, UP1, 0x40, 0x0 ;  /* 0x000000000000781c */ /* 0x000fc60003f0e818 */
[----:B------:R-:W1:Y:S01]  /*3500*/  SHFL.IDX PT, R6, R21, RZ, 0x1c1f ;  /* 0x001c1fff15067589 */ /* 0x000e6200000e0000 */
[----:B-----5:R-:W-:Y:S01]  /*3510*/  LOP3.LUT R5, R7, 0x7ffffffc, RZ, 0xc0, !PT ;  /* 0x7ffffffc07057812 */ /* 0x020fe200078ec0ff */
[----:B------:R-:W-:-:S03]  /*3520*/  FMUL.FTZ R7, R93, c[0x0][0x320] ;  /* 0x0000c8005d077a20 */ /* 0x000fc60000410000 */
[----:B------:R-:W-:Y:S01]  /*3530*/  IADD3 R5, R3, -R5, RZ ;  /* 0x8000000503057210 */ /* 0x000fe20007ffe0ff */
[----:B------:R-:W-:Y:S01]  /*3540*/  FMUL.FTZ R3, R96, c[0x0][0x320] ;  /* 0x0000c80060037a20 */ /* 0x000fe20000410000 */
[----:B------:R-:W1:Y:S03]  /*3550*/  MUFU.TANH R8, R7 ;  /* 0x0000000700087308 */ /* 0x000e660000002400 */
[----:B------:R-:W-:Y:S01]  /*3560*/  IMAD.SHL.U32 R36, R5, 0x2, RZ ;  /* 0x0000000205247824 */ /* 0x000fe200078e00ff */
[----:B------:R-:W-:-:S04]  /*3570*/  MOV R5, c[0x0][0x2ac] ;  /* 0x0000ab0000057a02 */ /* 0x000fc80000000f00 */
[----:B------:R5:W1:Y:S01]  /*3580*/  MUFU.TANH R9, R3 ;  /* 0x0000000300097308 */ /* 0x000a620000002400 */
[----:B------:R-:W-:Y:S01]  /*3590*/  IMAD R5, R5, c[0x0][0x1d0], R20 ;  /* 0x0000740005057a24 */ /* 0x000fe200078e0214 */
[----:B------:R1:W-:Y:S04]  /*35a0*/  STL [R1+0x24], R36 ;  /* 0x0000242401007387 */ /* 0x0003e80000100800 */
[C---:B------:R-:W-:Y:S02]  /*35b0*/  IADD3 R34, -R36.reuse, R5, RZ ;  /* 0x0000000524227210 */ /* 0x040fe40007ffe1ff */
[----:B-----5:R-:W-:-:S04]  /*35c0*/  IADD3 R3, -R36, 0x1, R203 ;  /* 0x0000000124037810 */ /* 0x020fc80007ffe1cb */
[----:B------:R-:W-:-:S04]  /*35d0*/  IADD3 R3, R3, -c[0x0][0x168], RZ ;  /* 0x80005a0003037a10 */ /* 0x000fc80007ffe0ff */
[C---:B------:R-:W-:Y:S02]  /*35e0*/  IADD3 R31, R3.reuse, c[0x0][0x328], RZ ;  /* 0x0000ca00031f7a10 */ /* 0x040fe40007ffe0ff */
[----:B------:R-:W-:Y:S02]  /*35f0*/  IADD3 R35, R3, UR13, RZ ;  /* 0x0000000d03237c10 */ /* 0x000fe4000fffe0ff */
[----:B-1----:R-:W-:Y:S01]  /*3600*/  IADD3 R36, R20, -R36, RZ ;  /* 0x8000002414247210 */ /* 0x002fe20007ffe0ff */
[----:B------:R-:W-:Y:S01]  /*3610*/  IMAD.IADD R5, R31, 0x1, R6 ;  /* 0x000000011f057824 */ /* 0x000fe200078e0206 */
[----:B------:R-:W-:-:S04]  /*3620*/  IADD3 R3, R35, R6, RZ ;  /* 0x0000000623037210 */ /* 0x000fc80007ffe0ff */
[----:B------:R-:W-:Y:S01]  /*3630*/  IMNMX R5, R5, R34, PT ;  /* 0x0000002205057217 */ /* 0x000fe20003800200 */
[----:B------:R-:W-:Y:S05]  /*3640*/  @P0 BRA `(.L_x_500) ;  /* 0x0000015000000947 */ /* 0x000fea0003800000 */
[----:B--234-:R-:W-:Y:S01]  /*3650*/  IMAD.U32 R7, RZ, RZ, UR8 ;  /* 0x00000008ff077e24 */ /* 0x01cfe2000f8e00ff */
[----:B------:R-:W-:Y:S04]  /*3660*/  BSSY B0, `(.L_x_501) ;  /* 0x000000f000007945 */ /* 0x000fe80003800000 */
[----:B------:R-:W-:-:S04]  /*3670*/  IADD3 R6, R7, -c[0x0][0x168], R6 ;  /* 0x80005a0007067a10 */ /* 0x000fc80007ffe006 */
        /* <DEDUP_REMOVED lines=9> */
.L_x_502:
[----:B------:R-:W-:-:S04]  /*3710*/  MOV R7, c[0x0][0x32c] ;  /* 0x0000cb0000077a02 */ /* 0x000fc80000000f00 */
[----:B------:R-:W-:-:S13]  /*3720*/  ISETP.NE.AND P0, PT, R7, 0x1, PT ;  /* 0x000000010700780c */ /* 0x000fda0003f05270 */
[----:B------:R-:W-:-:S05]  /*3730*/  @P0 IMAD.HI.U32 R7, R6, c[0x0][0x330], RZ ;  /* 0x0000cc0006070a27 */ /* 0x000fca00078e00ff */
[----:B------:R-:W-:Y:S02]  /*3740*/  @P0 SHF.R.U32.HI R6, RZ, c[0x0][0x334], R7 ;  /* 0x0000cd00ff060a19 */ /* 0x000fe40000011607 */
.L_x_503:
[----:B------:R-:W-:Y:S05]  /*3750*/  BSYNC B0 ;  /* 0x0000000000007941 */ /* 0x000fea0003800000 */
.L_x_501:
[----:B------:R-:W-:-:S05]  /*3760*/  IMAD R6, R6, c[0x0][0x32c], R36 ;  /* 0x0000cb0006067a24 */ /* 0x000fca00078e0224 */
[----:B------:R-:W-:Y:S02]  /*3770*/  IADD3 R7, R6, c[0x0][0x32c], RZ ;  /* 0x0000cb0006077a10 */ /* 0x000fe40007ffe0ff */
[----:B------:R-:W-:Y:S02]  /*3780*/  IMNMX R3, R3, R6, !PT ;  /* 0x0000000603037217 */ /* 0x000fe40007800200 */
[----:B------:R-:W-:Y:S02]  /*3790*/  IMNMX R5, R5, R7, PT ;  /* 0x0000000705057217 */ /* 0x000fe40003800200 */
.L_x_500:
[C---:B--234-:R-:W-:Y:S01]  /*37a0*/  ISETP.GE.AND P0, PT, R20.reuse, 0x2, PT ;  /* 0x000000021400780c */ /* 0x05cfe20003f06270 */
[----:B------:R-:W1:Y:S01]  /*37b0*/  SHFL.IDX PT, R6, R21, 0x1, 0x1c1f ;  /* 0x003c1f0015067f89 */ /* 0x000e6200000e0000 */
[----:B------:R-:W-:Y:S02]  /*37c0*/  ISETP.GE.AND P2, PT, R20, 0xa, PT ;  /* 0x0000000a1400780c */ /* 0x000fe40003f46270 */
[----:B------:R-:W-:Y:S02]  /*37d0*/  P2R R55, PR, RZ, 0x1 ;  /* 0x00000001ff377803 */ /* 0x000fe40000000000 */
[----:B------:R-:W-:-:S02]  /*37e0*/  ISETP.GT.AND P0, PT, R3, 0x1, !P0 ;  /* 0x000000010300780c */ /* 0x000fc40004704270 */
[----:B------:R-:W-:Y:S02]  /*37f0*/  ISETP.GE.AND P1, PT, R20, 0x9, PT ;  /* 0x000000091400780c */ /* 0x000fe40003f26270 */
[----:B------:R-:W-:Y:S02]  /*3800*/  ISETP.LT.OR P0, PT, R5, 0x2, P0 ;  /* 0x000000020500780c */ /* 0x000fe40000701670 */
[----:B------:R-:W-:Y:S02]  /*3810*/  P2R R54, PR, RZ, 0x2 ;  /* 0x00000002ff367803 */ /* 0x000fe40000000000 */
[----:B------:R-:W-:Y:S02]  /*3820*/  FSEL R64, R10, -INF , !P0 ;  /* 0xff8000000a407808 */ /* 0x000fe40004000000 */
[----:B------:R-:W-:Y:S02]  /*3830*/  ISETP.GT.AND P0, PT, R3, 0x9, !P2 ;  /* 0x000000090300780c */ /* 0x000fe40005704270 */
[----:B------:R-:W-:-:S02]  /*3840*/  P2R R53, PR, RZ, 0x4 ;  /* 0x00000004ff357803 */ /* 0x000fc40000000000 */
[----:B------:R-:W-:Y:S02]  /*3850*/  ISETP.LT.OR P0, PT, R5, 0xa, P0 ;  /* 0x0000000a0500780c */ /* 0x000fe40000701670 */
[----:B------:R-:W-:Y:S02]  /*3860*/  ISETP.GT.AND P1, PT, R3, 0x8, !P1 ;  /* 0x000000080300780c */ /* 0x000fe40004f24270 */
[----:B------:R-:W-:Y:S02]  /*3870*/  ISETP.GE.AND P2, PT, R20, 0x11, PT ;  /* 0x000000111400780c */ /* 0x000fe40003f46270 */
[----:B------:R-:W-:Y:S02]  /*3880*/  FSEL R76, R37, -INF , !P0 ;  /* 0xff800000254c7808 */ /* 0x000fe40004000000 */
[----:B------:R-:W-:Y:S02]  /*3890*/  ISETP.LT.OR P1, PT, R5, 0x9, P1 ;  /* 0x000000090500780c */ /* 0x000fe40000f21670 */
[----:B------:R-:W-:-:S02]  /*38a0*/  ISETP.GT.AND P0, PT, R3, 0x10, !P2 ;  /* 0x000000100300780c */ /* 0x000fc40005704270 */
[----:B------:R-:W-:Y:S02]  /*38b0*/  FSEL R65, R9, -INF , !P1 ;  /* 0xff80000009417808 */ /* 0x000fe40004800000 */
[----:B------:R-:W-:Y:S02]  /*38c0*/  ISETP.LT.OR P0, PT, R5, 0x11, P0 ;  /* 0x000000110500780c */ /* 0x000fe40000701670 */
[----:B------:R-:W-:Y:S02]  /*38d0*/  ISETP.GE.AND P1, PT, R20, 0x12, PT ;  /* 0x000000121400780c */ /* 0x000fe40003f26270 */
[----:B------:R-:W-:Y:S02]  /*38e0*/  FSEL R84, R33, -INF , !P0 ;  /* 0xff80000021547808 */ /* 0x000fe40004000000 */
[----:B------:R-:W-:Y:S02]  /*38f0*/  ISETP.GT.AND P0, PT, R3, 0x11, !P1 ;  /* 0x000000110300780c */ /* 0x000fe40004f04270 */
[----:B------:R-:W-:-:S02]  /*3900*/  P2R R51, PR, RZ, 0x2 ;  /* 0x00000002ff337803 */ /* 0x000fc40000000000 */
[----:B------:R-:W-:Y:S02]  /*3910*/  ISETP.LT.OR P0, PT, R5, 0x12, P0 ;  /* 0x000000120500780c */ /* 0x000fe40000701670 */
[----:B------:R-:W-:Y:S02]  /*3920*/  ISETP.GE.AND P1, PT, R20, 0x19, PT ;  /* 0x000000191400780c */ /* 0x000fe40003f26270 */
[----:B------:R-:W-:Y:S02]  /*3930*/  FSEL R85, R32, -INF , !P0 ;  /* 0xff80000020557808 */ /* 0x000fe40004000000 */
[----:B------:R-:W-:Y:S02]  /*3940*/  ISETP.GT.AND P0, PT, R3, 0x18, !P1 ;  /* 0x000000180300780c */ /* 0x000fe40004f04270 */
[----:B------:R-:W-:Y:S02]  /*3950*/  P2R R50, PR, RZ, 0x2 ;  /* 0x00000002ff327803 */ /* 0x000fe40000000000 */
[----:B------:R-:W-:-:S02]  /*3960*/  ISETP.LT.OR P0, PT, R5, 0x19, P0 ;  /* 0x000000190500780c */ /* 0x000fc40000701670 */
[----:B------:R-:W-:Y:S02]  /*3970*/  ISETP.GE.AND P1, PT, R20, 0x1a, PT ;  /* 0x0000001a1400780c */ /* 0x000fe40003f26270 */
[----:B------:R-:W-:Y:S02]  /*3980*/  FSEL R93, R30, -INF , !P0 ;  /* 0xff8000001e5d7808 */ /* 0x000fe40004000000 */
[----:B------:R-:W-:Y:S02]  /*3990*/  ISETP.GT.AND P0, PT, R3, 0x19, !P1 ;  /* 0x000000190300780c */ /* 0x000fe40004f04270 */
[----:B------:R-:W-:Y:S02]  /*39a0*/  P2R R49, PR, RZ, 0x2 ;  /* 0x00000002ff317803 */ /* 0x000fe40000000000 */
[----:B------:R-:W-:Y:S02]  /*39b0*/  ISETP.LT.OR P0, PT, R5, 0x1a, P0 ;  /* 0x0000001a0500780c */ /* 0x000fe40000701670 */
[----:B------:R-:W-:-:S02]  /*39c0*/  ISETP.GE.AND P1, PT, R20, 0x21, PT ;  /* 0x000000211400780c */ /* 0x000fc40003f26270 */
[----:B------:R-:W-:Y:S02]  /*39d0*/  FSEL R96, R29, -INF , !P0 ;  /* 0xff8000001d607808 */ /* 0x000fe40004000000 */
[----:B------:R-:W-:Y:S02]  /*39e0*/  ISETP.GT.AND P0, PT, R3, 0x20, !P1 ;  /* 0x000000200300780c */ /* 0x000fe40004f04270 */
[----:B------:R-:W-:Y:S02]  /*39f0*/  P2R R48, PR, RZ, 0x2 ;  /* 0x00000002ff307803 */ /* 0x000fe40000000000 */
[----:B------:R-:W-:Y:S02]  /*3a00*/  ISETP.LT.OR P0, PT, R5, 0x21, P0 ;  /* 0x000000210500780c */ /* 0x000fe40000701670 */
[----:B------:R-:W-:Y:S02]  /*3a10*/  ISETP.GE.AND P1, PT, R20, 0x22, PT ;  /* 0x000000221400780c */ /* 0x000fe40003f26270 */
[----:B------:R-:W-:-:S02]  /*3a20*/  FSEL R105, R28, -INF , !P0 ;  /* 0xff8000001c697808 */ /* 0x000fc40004000000 */
[----:B------:R-:W-:Y:S02]  /*3a30*/  ISETP.GT.AND P0, PT, R3, 0x21, !P1 ;  /* 0x000000210300780c */ /* 0x000fe40004f04270 */
[----:B------:R-:W-:Y:S02]  /*3a40*/  P2R R47, PR, RZ, 0x2 ;  /* 0x00000002ff2f7803 */ /* 0x000fe40000000000 */
[----:B------:R-:W-:Y:S02]  /*3a50*/  ISETP.LT.OR P0, PT, R5, 0x22, P0 ;  /* 0x000000220500780c */ /* 0x000fe40000701670 */
[----:B------:R-:W-:Y:S02]  /*3a60*/  ISETP.GE.AND P1, PT, R20, 0x29, PT ;  /* 0x000000291400780c */ /* 0x000fe40003f26270 */
[----:B------:R-:W-:Y:S02]  /*3a70*/  FSEL R106, R27, -INF , !P0 ;  /* 0xff8000001b6a7808 */ /* 0x000fe40004000000 */
[----:B------:R-:W-:-:S02]  /*3a80*/  ISETP.GT.AND P0, PT, R3, 0x28, !P1 ;  /* 0x000000280300780c */ /* 0x000fc40004f04270 */
[----:B------:R-:W-:Y:S02]  /*3a90*/  P2R R46, PR, RZ, 0x2 ;  /* 0x00000002ff2e7803 */ /* 0x000fe40000000000 */
        /* <DEDUP_REMOVED lines=41> */
[C---:B------:R-:W-:Y:S02]  /*3d30*/  ISETP.GE.AND P1, PT, R20.reuse, 0x4a, PT ;  /* 0x0000004a1400780c */ /* 0x040fe40003f26270 */
[----:B------:R-:W-:Y:S02]  /*3d40*/  FSEL R157, R17, -INF , !P0 ;  /* 0xff800000119d7808 */ /* 0x000fe40004000000 */
[----:B------:R-:W-:Y:S02]  /*3d50*/  ISETP.GT.AND P0, PT, R3, 0x49, !P1 ;  /* 0x000000490300780c */ /* 0x000fe40004f04270 */
[C---:B------:R-:W-:Y:S02]  /*3d60*/  ISETP.GE.AND P6, PT, R20.reuse, 0x51, PT ;  /* 0x000000511400780c */ /* 0x040fe40003fc6270 */
        /* <DEDUP_REMOVED lines=15> */
[----:B------:R-:W-:-:S04]  /*3e60*/  ISETP.LT.OR P0, PT, R5, 0x59, P0 ;  /* 0x000000590500780c */ /* 0x000fc80000701670 */
[----:B------:R-:W-:Y:S02]  /*3e70*/  FSEL R202, R13, -INF , !P0 ;  /* 0xff8000000dca7808 */ /* 0x000fe40004000000 */
[----:B------:R-:W-:Y:S02]  /*3e80*/  ISETP.GT.AND P0, PT, R3, RZ, !P1 ;  /* 0x000000ff0300720c */ /* 0x000fe40004f04270 */
[----:B------:R-:W-:Y:S02]  /*3e90*/  ISETP.GE.AND P1, PT, R20, 0x5a, PT ;  /* 0x0000005a1400780c */ /* 0x000fe40003f26270 */
[----:B------:R-:W-:-:S04]  /*3ea0*/  ISETP.LT.OR P0, PT, R5, 0x1, P0 ;  /* 0x000000010500780c */ /* 0x000fc80000701670 */
[----:B------:R-:W-:Y:S02]  /*3eb0*/  FSEL R61, R11, -INF , !P0 ;  /* 0xff8000000b3d7808 */ /* 0x000fe40004000000 */
[----:B------:R-:W-:Y:S01]  /*3ec0*/  ISETP.GT.AND P0, PT, R3, 0x59, !P1 ;  /* 0x000000590300780c */ /* 0x000fe20004f04270 */
[----:B------:R-:W-:-:S03]  /*3ed0*/  FMUL.FTZ R3, R62, c[0x0][0x320] ;  /* 0x0000c8003e037a20 */ /* 0x000fc60000410000 */
[----:B------:R-:W-:Y:S01]  /*3ee0*/  ISETP.LT.OR P0, PT, R5, 0x5a, P0 ;  /* 0x0000005a0500780c */ /* 0x000fe20000701670 */
[----:B------:R2:W3:Y:S01]  /*3ef0*/  MUFU.TANH R33, R3 ;  /* 0x0000000300217308 */ /* 0x0004e20000002400 */
[----:B------:R-:W-:Y:S02]  /*3f00*/  FMUL.FTZ R5, R98, c[0x0][0x320] ;  /* 0x0000c80062057a20 */ /* 0x000fe40000410000 */
[----:B------:R-:W-:Y:S02]  /*3f10*/  FSEL R201, R12, -INF , !P0 ;  /* 0xff8000000cc97808 */ /* 0x000fe40004000000 */
[----:B------:R-:W-:-:S03]  /*3f20*/  PLOP3.LUT P0, PT, PT, PT, UP1, 0x40, 0x0 ;  /* 0x000000000000781c */ /* 0x000fc60003f0e818 */
[----:B------:R1:W4:Y:S01]  /*3f30*/  MUFU.TANH R12, R5 ;  /* 0x00000005000c7308 */ /* 0x0003220000002400 */
[----:B--2---:R-:W-:-:S07]  /*3f40*/  FMUL.FTZ R3, R63, c[0x0][0x320] ;  /* 0x0000c8003f037a20 */ /* 0x004fce0000410000 */
[----:B------:R2:W2:Y:S01]  /*3f50*/  MUFU.TANH R32, R3 ;  /* 0x0000000300207308 */ /* 0x0004a20000002400 */
[----:B-1----:R-:W-:-:S05]  /*3f60*/  IMAD.IADD R5, R31, 0x1, R6 ;  /* 0x000000011f057824 */ /* 0x002fca00078e0206 */
[----:B------:R-:W-:Y:S01]  /*3f70*/  IMNMX R5, R5, R34, PT ;  /* 0x0000002205057217 */ /* 0x000fe20003800200 */
[----:B--2---:R-:W-:-:S04]  /*3f80*/  FMUL.FTZ R3, R87, c[0x0][0x320] ;  /* 0x0000c80057037a20 */ /* 0x004fc80000410000 */
[----:B------:R1:W2:Y:S02]  /*3f90*/  MUFU.TANH R30, R3 ;  /* 0x00000003001e7308 */ /* 0x0002a40000002400 */
        /* <DEDUP_REMOVED lines=40> */
[----:B-1----:R-:W-:Y:S01]  /*4220*/  IMAD.IADD R3, R35, 0x1, R6 ;  /* 0x0000000123037824 */ /* 0x002fe200078e0206 */
        /* <DEDUP_REMOVED lines=13> */
.L_x_506:
[----:B------:R-:W-:-:S04]  /*4300*/  MOV R7, c[0x0][0x32c] ;  /* 0x0000cb0000077a02 */ /* 0x000fc80000000f00 */
[----:B------:R-:W-:-:S13]  /*4310*/  ISETP.NE.AND P0, PT, R7, 0x1, PT ;  /* 0x000000010700780c */ /* 0x000fda0003f05270 */
[----:B------:R-:W-:-:S05]  /*4320*/  @P0 IMAD.HI.U32 R7, R6, c[0x0][0x330], RZ ;  /* 0x0000cc0006070a27 */ /* 0x000fca00078e00ff */
[----:B------:R-:W-:Y:S02]  /*4330*/  @P0 SHF.R.U32.HI R6, RZ, c[0x0][0x334], R7 ;  /* 0x0000cd00ff060a19 */ /* 0x000fe40000011607 */
.L_x_507:
[----:B------:R-:W-:Y:S05]  /*4340*/  BSYNC B0 ;  /* 0x0000000000007941 */ /* 0x000fea0003800000 */
.L_x_505:
[----:B------:R-:W-:-:S05]  /*4350*/  IMAD R6, R6, c[0x0][0x32c], R36 ;  /* 0x0000cb0006067a24 */ /* 0x000fca00078e0224 */
[----:B------:R-:W-:Y:S02]  /*4360*/  IADD3 R7, R6, c[0x0][0x32c], RZ ;  /* 0x0000cb0006077a10 */ /* 0x000fe40007ffe0ff */
[----:B------:R-:W-:Y:S02]  /*4370*/  IMNMX R3, R3, R6, !PT ;  /* 0x0000000603037217 */ /* 0x000fe40007800200 */
[----:B------:R-:W-:Y:S02]  /*4380*/  IMNMX R5, R5, R7, PT ;  /* 0x0000000705057217 */ /* 0x000fe40003800200 */
.L_x_504:
[----:B--234-:R-:W-:Y:S01]  /*4390*/  ISETP.NE.AND P0, PT, R55, RZ, PT ;  /* 0x000000ff3700720c */ /* 0x01cfe20003f05270 */
[----:B------:R-:W1:Y:S03]  /*43a0*/  SHFL.IDX PT, R6, R21, 0x2, 0x1c1f ;  /* 0x005c1f0015067f89 */ /* 0x000e6600000e0000 */
[----:B------:R-:W-:-:S04]  /*43b0*/  ISETP.GT.AND P0, PT, R3, 0x1, !P0 ;  /* 0x000000010300780c */ /* 0x000fc80004704270 */
[----:B------:R-:W-:-:S04]  /*43c0*/  ISETP.LT.OR P0, PT, R5, 0x2, P0 ;  /* 0x000000020500780c */ /* 0x000fc80000701670 */
[----:B------:R-:W-:Y:S02]  /*43d0*/  FSEL R58, R26, -INF , !P0 ;  /* 0xff8000001a3a7808 */ /* 0x000fe40004000000 */
[----:B------:R-:W-:-:S04]  /*43e0*/  ISETP.NE.AND P0, PT, R54, RZ, PT ;  /* 0x000000ff3600720c */ /* 0x000fc80003f05270 */
        /* <DEDUP_REMOVED lines=80> */
[----:B------:R-:W-:-:S04]  /*48f0*/  ISETP.NE.AND P0, PT, R37, RZ, PT ;  /* 0x000000ff2500720c */ /* 0x000fc80003f05270 */
[----:B------:R-:W-:-:S04]  /*4900*/  ISETP.GT.AND P0, PT, R3, RZ, !P0 ;  /* 0x000000ff0300720c */ /* 0x000fc80004704270 */
        /* <DEDUP_REMOVED lines=70> */
.L_x_510:
[----:B------:R-:W-:-:S04]  /*4d70*/  MOV R7, c[0x0][0x32c] ;  /* 0x0000cb0000077a02 */ /* 0x000fc80000000f00 */
[----:B------:R-:W-:-:S13]  /*4d80*/  ISETP.NE.AND P0, PT, R7, 0x1, PT ;  /* 0x000000010700780c */ /* 0x000fda0003f05270 */
[----:B------:R-:W-:-:S05]  /*4d90*/  @P0 IMAD.HI.U32 R7, R6, c[0x0][0x330], RZ ;  /* 0x0000cc0006070a27 */ /* 0x000fca00078e00ff */
[----:B------:R-:W-:Y:S02]  /*4da0*/  @P0 SHF.R.U32.HI R6, RZ, c[0x0][0x334], R7 ;  /* 0x0000cd00ff060a19 */ /* 0x000fe40000011607 */
.L_x_511:
[----:B------:R-:W-:Y:S05]  /*4db0*/  BSYNC B0 ;  /* 0x0000000000007941 */ /* 0x000fea0003800000 */
.L_x_509:
[----:B------:R-:W-:-:S05]  /*4dc0*/  IMAD R6, R6, c[0x0][0x32c], R36 ;  /* 0x0000cb0006067a24 */ /* 0x000fca00078e0224 */
[----:B------:R-:W-:Y:S02]  /*4dd0*/  IADD3 R7, R6, c[0x0][0x32c], RZ ;  /* 0x0000cb0006077a10 */ /* 0x000fe40007ffe0ff */
[----:B------:R-:W-:Y:S02]  /*4de0*/  IMNMX R3, R3, R6, !PT ;  /* 0x0000000603037217 */ /* 0x000fe40007800200 */
[----:B------:R-:W-:Y:S02]  /*4df0*/  IMNMX R5, R5, R7, PT ;  /* 0x0000000705057217 */ /* 0x000fe40003800200 */
.L_x_508:
        /* <DEDUP_REMOVED lines=94> */
[----:B-1----:R-:W-:Y:S02]  /*53e0*/  IMAD.IADD R5, R31, 0x1, R6 ;  /* 0x000000011f057824 */ /* 0x002fe400078e0206 */
[----:B------:R-:W-:Y:S02]  /*53f0*/  FSEL R197, R11, -INF , !P0 ;  /* 0xff8000000bc57808 */ /* 0x000fe40004000000 */
[----:B------:R-:W-:Y:S02]  /*5400*/  PLOP3.LUT P0, PT, PT, PT, UP1, 0x40, 0x0 ;  /* 0x000000000000781c */ /* 0x000fe40003f0e818 */
[----:B------:R-:W-:Y:S01]  /*5410*/  IMNMX R5, R5, R34, PT ;  /* 0x0000002205057217 */ /* 0x000fe20003800200 */
[----:B--2---:R-:W-:-:S04]  /*5420*/  FMUL.FTZ R3, R114, c[0x0][0x320] ;  /* 0x0000c80072037a20 */ /* 0x004fc80000410000 */
[----:B------:R1:W2:Y:S02]  /*5430*/  MUFU.TANH R26, R3 ;  /* 0x00000003001a7308 */ /* 0x0002a40000002400 */
[----:B-1----:R-:W-:-:S06]  /*5440*/  FMUL.FTZ R3, R115, c[0x0][0x320] ;  /* 0x0000c80073037a20 */ /* 0x002fcc0000410000 */
[----:B------:R1:W4:Y:S02]  /*5450*/  MUFU.TANH R94, R3 ;  /* 0x00000003005e7308 */ /* 0x0003240000002400 */
        /* <DEDUP_REMOVED lines=56> */
.L_x_514:
[----:B------:R-:W-:-:S04]  /*57e0*/  MOV R7, c[0x0][0x32c] ;  /* 0x0000cb0000077a02 */ /* 0x000fc80000000f00 */
[----:B------:R-:W-:-:S13]  /*57f0*/  ISETP.NE.AND P0, PT, R7, 0x1, PT ;  /* 0x000000010700780c */ /* 0x000fda0003f05270 */
[----:B------:R-:W-:-:S05]  /*5800*/  @P0 IMAD.HI.U32 R7, R6, c[0x0][0x330], RZ ;  /* 0x0000cc0006070a27 */ /* 0x000fca00078e00ff */
[----:B------:R-:W-:Y:S02]  /*5810*/  @P0 SHF.R.U32.HI R6, RZ, c[0x0][0x334], R7 ;  /* 0x0000cd00ff060a19 */ /* 0x000fe40000011607 */
.L_x_515:
[----:B------:R-:W-:Y:S05]  /*5820*/  BSYNC B0 ;  /* 0x0000000000007941 */ /* 0x000fea0003800000 */
.L_x_513:
[----:B------:R-:W-:-:S05]  /*5830*/  IMAD R6, R6, c[0x0][0x32c], R36 ;  /* 0x0000cb0006067a24 */ /* 0x000fca00078e0224 */
[----:B------:R-:W-:Y:S02]  /*5840*/  IADD3 R7, R6, c[0x0][0x32c], RZ ;  /* 0x0000cb0006077a10 */ /* 0x000fe40007ffe0ff */
[----:B------:R-:W-:Y:S02]  /*5850*/  IMNMX R3, R3, R6, !PT ;  /* 0x0000000603037217 */ /* 0x000fe40007800200 */
[----:B------:R-:W-:Y:S02]  /*5860*/  IMNMX R5, R5, R7, PT ;  /* 0x0000000705057217 */ /* 0x000fe40003800200 */
.L_x_512:
[----:B--234-:R-:W-:Y:S01]  /*5870*/  FMNMX.FTZ R72, R61, R64, !PT ;  /* 0x000000403d487209 */ /* 0x01cfe20007810000 */
[----:B------:R-:W-:Y:S01]  /*5880*/  IMAD.SHL.U32 R209, R0, 0x2, RZ ;  /* 0x0000000200d17824 */ /* 0x000fe200078e00ff */
[----:B------:R-:W-:Y:S01]  /*5890*/  ISETP.NE.AND P0, PT, R55, RZ, PT ;  /* 0x000000ff3700720c */ /* 0x000fe20003f05270 */
[----:B------:R-:W-:Y:S01]  /*58a0*/  STL [R1+0x4c], R217 ;  /* 0x00004cd901007387 */ /* 0x000fe20000100800 */
[----:B------:R-:W-:Y:S01]  /*58b0*/  FMNMX.FTZ R72, R65, R72, !PT ;  /* 0x0000004841487209 */ /* 0x000fe20007810000 */
[--C-:B------:R-:W-:Y:S01]  /*58c0*/  IMAD R210, R4, 0x2, R209.reuse ;  /* 0x0000000204d27824 */ /* 0x100fe200078e02d1 */
[----:B------:R-:W-:Y:S01]  /*58d0*/  ISETP.GT.AND P0, PT, R3, 0x1, !P0 ;  /* 0x000000010300780c */ /* 0x000fe20004704270 */
[----:B------:R-:W-:Y:S01]  /*58e0*/  IMAD R212, R2, 0x2, R209 ;  /* 0x0000000202d47824 */ /* 0x000fe200078e02d1 */
[----:B------:R-:W-:Y:S01]  /*58f0*/  FMNMX.FTZ R72, R76, R72, !PT ;  /* 0x000000484c487209 */ /* 0x000fe20007810000 */
[----:B------:R-:W-:Y:S01]  /*5900*/  STL [R1+0x48], R216 ;  /* 0x000048d801007387 */ /* 0x000fe20000100800 */
[----:B------:R-:W-:Y:S01]  /*5910*/  ISETP.LT.OR P0, PT, R5, 0x2, P0 ;  /* 0x000000020500780c */ /* 0x000fe20000701670 */
[----:B------:R-:W-:Y:S01]  /*5920*/  ULDC.64 UR4, c[0x0][0x2c8] ;  /* 0x0000b20000047ab9 */ /* 0x000fe20000000a00 */
[----:B------:R-:W-:Y:S01]  /*5930*/  FMNMX.FTZ R72, R84, R72, !PT ;  /* 0x0000004854487209 */ /* 0x000fe20007810000 */
[----:B------:R-:W-:Y:S01]  /*5940*/  STL [R1+0x44], R215 ;  /* 0x000044d701007387 */ /* 0x000fe20000100800 */
[----:B------:R-:W-:-:S02]  /*5950*/  FSEL R69, R13, -INF , !P0 ;  /* 0xff8000000d457808 */ /* 0x000fc40004000000 */
[----:B------:R-:W-:Y:S01]  /*5960*/  FMNMX.FTZ R72, R85, R72, !PT ;  /* 0x0000004855487209 */ /* 0x000fe20007810000 */
[----:B------:R-:W-:Y:S01]  /*5970*/  STL [R1+0x40], R214 ;  /* 0x000040d601007387 */ /* 0x000fe20000100800 */
[----:B------:R-:W-:Y:S02]  /*5980*/  ISETP.NE.AND P0, PT, R54, RZ, PT ;  /* 0x000000ff3600720c */ /* 0x000fe40003f05270 */
[----:B------:R-:W-:Y:S01]  /*5990*/  FMNMX.FTZ R72, R93, R72, !PT ;  /* 0x000000485d487209 */ /* 0x000fe20007810000 */
[----:B------:R-:W-:Y:S01]  /*59a0*/  STL [R1+0x3c], R213 ;  /* 0x00003cd501007387 */ /* 0x000fe20000100800 */
[----:B------:R-:W-:Y:S02]  /*59b0*/  ISETP.GT.AND P0, PT, R3, 0x8, !P0 ;  /* 0x000000080300780c */ /* 0x000fe40004704270 */
[----:B------:R-:W-:Y:S01]  /*59c0*/  FMNMX.FTZ R72, R96, R72, !PT ;  /* 0x0000004860487209 */ /* 0x000fe20007810000 */
[----:B------:R-:W-:Y:S01]  /*59d0*/  LDSM.16.MT88.4 R80, [R210+0x100] ;  /* 0x00010000d250783b */ /* 0x000fe20000004200 */
[----:B------:R-:W-:-:S02]  /*59e0*/  ISETP.LT.OR P0, PT, R5, 0x9, P0 ;  /* 0x000000090500780c */ /* 0x000fc40000701670 */
[----:B------:R-:W-:Y:S01]  /*59f0*/  FMNMX.FTZ R72, R105, R72, !PT ;  /* 0x0000004869487209 */ /* 0x000fe20007810000 */
[----:B------:R-:W-:Y:S01]  /*5a00*/  STL [R1+0x38], R208 ;  /* 0x000038d001007387 */ /* 0x000fe20000100800 */
[----:B------:R-:W-:Y:S02]  /*5a10*/  FSEL R73, R20, -INF , !P0 ;  /* 0xff80000014497808 */ /* 0x000fe40004000000 */
[----:B------:R-:W-:Y:S01]  /*5a20*/  FMNMX.FTZ R72, R106, R72, !PT ;  /* 0x000000486a487209 */ /* 0x000fe20007810000 */
[----:B------:R-:W-:Y:S01]  /*5a30*/  LDSM.16.MT88.4 R128, [R212+0x1100] ;  /* 0x00110000d480783b */ /* 0x000fe20000004200 */
[----:B------:R-:W-:Y:S02]  /*5a40*/  ISETP.NE.AND P0, PT, R53, RZ, PT ;  /* 0x000000ff3500720c */ /* 0x000fe40003f05270 */
[----:B------:R-:W-:Y:S01]  /*5a50*/  FMNMX.FTZ R72, R107, R72, !PT ;  /* 0x000000486b487209 */ /* 0x000fe20007810000 */
[----:B------:R-:W-:Y:S01]  /*5a60*/  LDSM.16.MT88.4 R120, [R209+0x1100] ;  /* 0x00110000d178783b */ /* 0x000fe20000004200 */
[----:B------:R-:W-:-:S02]  /*5a70*/  ISETP.GT.AND P0, PT, R3, 0x9, !P0 ;  /* 0x000000090300780c */ /* 0x000fc40004704270 */
[----:B------:R-:W-:Y:S01]  /*5a80*/  FMNMX.FTZ R72, R108, R72, !PT ;  /* 0x000000486c487209 */ /* 0x000fe20007810000 */
[----:B------:R-:W-:Y:S01]  /*5a90*/  LDSM.16.MT88.4 R132, [R210+0x1100] ;  /* 0x00110000d284783b */ /* 0x000fe20000004200 */
[----:B------:R-:W-:Y:S02]  /*5aa0*/  ISETP.LT.OR P0, PT, R5, 0xa, P0 ;  /* 0x0000000a0500780c */ /* 0x000fe40000701670 */
[----:B------:R-:W-:Y:S02]  /*5ab0*/  FMNMX.FTZ R72, R148, R72, !PT ;  /* 0x0000004894487209 */ /* 0x000fe40007810000 */
[----:B------:R-:W-:Y:S02]  /*5ac0*/  FSEL R74, R19, -INF , !P0 ;  /* 0xff800000134a7808 */ /* 0x000fe40004000000 */
[----:B------:R-:W-:Y:S02]  /*5ad0*/  FMNMX.FTZ R72, R149, R72, !PT ;  /* 0x0000004895487209 */ /* 0x000fe40007810000 */
[----:B------:R-:W-:-:S02]  /*5ae0*/  ISETP.NE.AND P0, PT, R52, RZ, PT ;  /* 0x000000ff3400720c */ /* 0x000fc40003f05270 */
[----:B------:R-:W-:Y:S01]  /*5af0*/  FMNMX.FTZ R72, R150, R72, !PT ;  /* 0x0000004896487209 */ /* 0x000fe20007810000 */
[----:B------:R-:W-:Y:S01]  /*5b00*/  LDSM.16.MT88.4 R52, [R209+0x100] ;  /* 0x00010000d134783b */ /* 0x000fe20000004200 */
[----:B------:R-:W-:Y:S02]  /*5b10*/  ISETP.GT.AND P0, PT, R3, 0x10, !P0 ;  /* 0x000000100300780c */ /* 0x000fe40004704270 */
[----:B------:R-:W-:Y:S02]  /*5b20*/  FMNMX.FTZ R72, R151, R72, !PT ;  /* 0x0000004897487209 */ /* 0x000fe40007810000 */
[----:B------:R-:W-:Y:S02]  /*5b30*/  ISETP.LT.OR P0, PT, R5, 0x11, P0 ;  /* 0x000000110500780c */ /* 0x000fe40000701670 */
[----:B------:R-:W-:Y:S02]  /*5b40*/  FMNMX.FTZ R72, R156, R72, !PT ;  /* 0x000000489c487209 */ /* 0x000fe40007810000 */
[----:B------:R-:W-:-:S02]  /*5b50*/  FSEL R124, R18, -INF , !P0 ;  /* 0xff800000127c7808 */ /* 0x000fc40004000000 */
[----:B------:R-:W-:Y:S02]  /*5b60*/  FMNMX.FTZ R72, R158, R72, !PT ;  /* 0x000000489e487209 */ /* 0x000fe40007810000 */
[----:B------:R-:W-:Y:S02]  /*5b70*/  ISETP.NE.AND P0, PT, R51, RZ, PT ;  /* 0x000000ff3300720c */ /* 0x000fe40003f05270 */
[----:B------:R-:W-:Y:S02]  /*5b80*/  FMNMX.FTZ R72, R157, R72, !PT ;  /* 0x000000489d487209 */ /* 0x000fe40007810000 */
[----:B------:R-:W-:Y:S02]  /*5b90*/  ISETP.GT.AND P0, PT, R3, 0x11, !P0 ;  /* 0x000000110300780c */ /* 0x000fe40004704270 */
[----:B------:R-:W-:Y:S02]  /*5ba0*/  FMNMX.FTZ R72, R184, R72, !PT ;  /* 0x00000048b8487209 */ /* 0x000fe40007810000 */
[----:B------:R-:W-:-:S02]  /*5bb0*/  ISETP.LT.OR P0, PT, R5, 0x12, P0 ;  /* 0x000000120500780c */ /* 0x000fc40000701670 */
[----:B------:R-:W-:Y:S02]  /*5bc0*/  FMNMX.FTZ R72, R227, R72, !PT ;  /* 0x00000048e3487209 */ /* 0x000fe40007810000 */
[----:B------:R-:W-:Y:S02]  /*5bd0*/  FSEL R125, R17, -INF , !P0 ;  /* 0xff800000117d7808 */ /* 0x000fe40004000000 */
[----:B------:R-:W-:Y:S02]  /*5be0*/  FMNMX.FTZ R72, R203, R72, !PT ;  /* 0x00000048cb487209 */ /* 0x000fe40007810000 */
[----:B------:R-:W-:Y:S02]  /*5bf0*/  ISETP.NE.AND P0, PT, R50, RZ, PT ;  /* 0x000000ff3200720c */ /* 0x000fe40003f05270 */
[----:B------:R-:W-:Y:S02]  /*5c00*/  FMNMX.FTZ R72, R202, R72, !PT ;  /* 0x00000048ca487209 */ /* 0x000fe40007810000 */
[----:B------:R-:W-:-:S02]  /*5c10*/  ISETP.GT.AND P0, PT, R3, 0x18, !P0 ;  /* 0x000000180300780c */ /* 0x000fc40004704270 */
[----:B------:R-:W-:Y:S02]  /*5c20*/  FMNMX.FTZ R72, R201, R72, !PT ;  /* 0x00000048c9487209 */ /* 0x000fe40007810000 */
[----:B------:R-:W-:Y:S02]  /*5c30*/  ISETP.LT.OR P0, PT, R5, 0x19, P0 ;  /* 0x000000190500780c */ /* 0x000fe40000701670 */
[----:B------:R-:W-:Y:S01]  /*5c40*/  ISETP.GT.AND P6, PT, R3, 0x50, !P6 ;  /* 0x000000500300780c */ /* 0x000fe200077c4270 */
[----:B------:R-:W1:Y:S01]  /*5c50*/  SHFL.BFLY PT, R6, R72, 0x2, 0x1f ;  /* 0x0c401f0048067f89 */ /* 0x000e6200000e0000 */
[----:B------:R-:W-:Y:S02]  /*5c60*/  FSEL R126, R8, -INF , !P0 ;  /* 0xff800000087e7808 */ /* 0x000fe40004000000 */
[----:B------:R-:W-:Y:S02]  /*5c70*/  ISETP.NE.AND P0, PT, R49, RZ, PT ;  /* 0x000000ff3100720c */ /* 0x000fe40003f05270 */
[----:B------:R-:W-:-:S02]  /*5c80*/  ISETP.GT.AND P5, PT, R3, 0x51, !P5 ;  /* 0x000000510300780c */ /* 0x000fc40006fa4270 */
[C---:B------:R-:W-:Y:S02]  /*5c90*/  ISETP.GT.AND P0, PT, R3.reuse, 0x19, !P0 ;  /* 0x000000190300780c */ /* 0x040fe40004704270 */
[----:B------:R-:W-:Y:S02]  /*5ca0*/  ISETP.GT.AND P2, PT, R3, 0x58, !P2 ;  /* 0x000000580300780c */ /* 0x000fe40005744270 */
[----:B------:R-:W-:Y:S02]  /*5cb0*/  ISETP.LT.OR P0, PT, R5, 0x1a, P0 ;  /* 0x0000001a0500780c */ /* 0x000fe40000701670 */
[----:B------:R-:W-:Y:S02]  /*5cc0*/  ISETP.GT.AND P1, PT, R3, 0x59, !P1 ;  /* 0x000000590300780c */ /* 0x000fe40004f24270 */
[----:B------:R-:W-:Y:S02]  /*5cd0*/  FSEL R127, R27, -INF , !P0 ;  /* 0xff8000001b7f7808 */ /* 0x000fe40004000000 */
[----:B------:R-:W-:-:S02]  /*5ce0*/  ISETP.NE.AND P0, PT, R48, RZ, PT ;  /* 0x000000ff3000720c */ /* 0x000fc40003f05270 */
[----:B------:R-:W-:Y:S02]  /*5cf0*/  LEA R211, R2, R210, 0x1 ;  /* 0x000000d202d37211 */ /* 0x000fe400078e08ff */
[----:B------:R-:W-:Y:S02]  /*5d00*/  ISETP.GT.AND P0, PT, R3, 0x20, !P0 ;  /* 0x000000200300780c */ /* 0x000fe40004704270 */
[C---:B------:R-:W-:Y:S01]  /*5d10*/  ISETP.LT.OR P6, PT, R5.reuse, 0x51, P6 ;  /* 0x000000510500780c */ /* 0x040fe200037c1670 */
[----:B------:R-:W-:Y:S01]  /*5d20*/  LDSM.16.MT88.4 R88, [R211+0x100] ;  /* 0x00010000d358783b */ /* 0x000fe20000004200 */
[----:B-1----:R-:W-:Y:S02]  /*5d30*/  FMNMX.FTZ R72, R72, R6, !PT ;  /* 0x0000000648487209 */ /* 0x002fe40007810000 */
[C---:B------:R-:W-:Y:S01]  /*5d40*/  ISETP.LT.OR P0, PT, R5.reuse, 0x21, P0 ;  /* 0x000000210500780c */ /* 0x040fe20000701670 */
[----:B------:R-:W-:Y:S01]  /*5d50*/  LDSM.16.MT88.4 R136, [R211+0x1100] ;  /* 0x00110000d388783b */ /* 0x000fe20000004200 */
[----:B------:R-:W-:-:S02]  /*5d60*/  ISETP.LT.OR P5, PT, R5, 0x52, P5 ;  /* 0x000000520500780c */ /* 0x000fc40002fa1670 */
[----:B------:R-:W-:Y:S01]  /*5d70*/  FSEL R152, R25, -INF , !P0 ;  /* 0xff80000019987808 */ /* 0x000fe20004000000 */
[----:B------:R-:W1:Y:S01]  /*5d80*/  SHFL.BFLY PT, R6, R72, 0x1, 0x1f ;  /* 0x0c201f0048067f89 */ /* 0x000e6200000e0000 */
[----:B------:R-:W-:Y:S02]  /*5d90*/  ISETP.NE.AND P0, PT, R47, RZ, PT ;  /* 0x000000ff2f00720c */ /* 0x000fe40003f05270 */
[----:B------:R-:W-:Y:S02]  /*5da0*/  FSEL R163, R67, -INF , !P6 ;  /* 0xff80000043a37808 */ /* 0x000fe40007000000 */
[----:B------:R-:W-:Y:S02]  /*5db0*/  ISETP.GT.AND P0, PT, R3, 0x21, !P0 ;  /* 0x000000210300780c */ /* 0x000fe40004704270 */
[C---:B------:R-:W-:Y:S02]  /*5dc0*/  ISETP.LT.OR P2, PT, R5.reuse, 0x59, P2 ;  /* 0x000000590500780c */ /* 0x040fe40001741670 */
[----:B------:R-:W-:-:S02]  /*5dd0*/  ISETP.LT.OR P0, PT, R5, 0x22, P0 ;  /* 0x000000220500780c */ /* 0x000fc40000701670 */
[----:B------:R-:W-:Y:S02]  /*5de0*/  FSEL R168, R97, -INF , !P5 ;  /* 0xff80000061a87808 */ /* 0x000fe40006800000 */
[----:B------:R-:W-:Y:S02]  /*5df0*/  FSEL R153, R24, -INF , !P0 ;  /* 0xff80000018997808 */ /* 0x000fe40004000000 */
[----:B------:R-:W-:Y:S02]  /*5e00*/  ISETP.NE.AND P0, PT, R46, RZ, PT ;  /* 0x000000ff2e00720c */ /* 0x000fe40003f05270 */
[----:B------:R-:W-:Y:S02]  /*5e10*/  ISETP.LT.OR P1, PT, R5, 0x5a, P1 ;  /* 0x0000005a0500780c */ /* 0x000fe40000f21670 */
[----:B------:R-:W-:Y:S02]  /*5e20*/  ISETP.GT.AND P0, PT, R3, 0x28, !P0 ;  /* 0x000000280300780c */ /* 0x000fe40004704270 */
[----:B------:R-:W-:-:S02]  /*5e30*/  FSEL R169, R103, -INF , !P2 ;  /* 0xff80000067a97808 */ /* 0x000fc40005000000 */
[----:B------:R-:W-:Y:S02]  /*5e40*/  ISETP.LT.OR P0, PT, R5, 0x29, P0 ;  /* 0x000000290500780c */ /* 0x000fe40000701670 */
[----:B-1----:R-:W-:Y:S02]  /*5e50*/  FMNMX.FTZ R72, R72, R6, !PT ;  /* 0x0000000648487209 */ /* 0x002fe40007810000 */
[----:B------:R-:W-:Y:S02]  /*5e60*/  FMNMX.FTZ R6, R57, R58, !PT ;  /* 0x0000003a39067209 */ /* 0x000fe40007810000 */
[----:B------:R-:W-:Y:S01]  /*5e70*/  FSEL R154, R12, -INF , !P0 ;  /* 0xff8000000c9a7808 */ /* 0x000fe20004000000 */
[----:B------:R-:W-:Y:S01]  /*5e80*/  FMUL.FTZ R7, R72, c[0x0][0x2d0] ;  /* 0x0000b40048077a20 */ /* 0x000fe20000410000 */
[----:B------:R-:W-:Y:S02]  /*5e90*/  FMNMX.FTZ R6, R59, R6, !PT ;  /* 0x000000063b067209 */ /* 0x000fe40007810000 */
[----:B------:R-:W-:-:S02]  /*5ea0*/  ISETP.NE.AND P0, PT, R45, RZ, PT ;  /* 0x000000ff2d00720c */ /* 0x000fc40003f05270 */
[----:B------:R-:W-:Y:S02]  /*5eb0*/  FMNMX.FTZ R6, R60, R6, !PT ;  /* 0x000000063c067209 */ /* 0x000fe40007810000 */
        /* <DEDUP_REMOVED lines=13> */
[----:B------:R-:W-:Y:S02]  /*5f90*/  ISETP.NE.AND P0, PT, R43, RZ, PT ;  /* 0x000000ff2b00720c */ /* 0x000fe40003f05270 */
[----:B------:R-:W-:Y:S02]  /*5fa0*/  FMNMX.FTZ R6, R102, R6, !PT ;  /* 0x0000000666067209 */ /* 0x000fe40007810000 */
[----:B------:R-:W-:Y:S02]  /*5fb0*/  ISETP.GT.AND P0, PT, R3, 0x31, !P0 ;  /* 0x000000310300780c */ /* 0x000fe40004704270 */
[----:B------:R-:W-:-:S02]  /*5fc0*/  FMNMX.FTZ R6, R104, R6, !PT ;  /* 0x0000000668067209 */ /* 0x000fc40007810000 */
[----:B------:R-:W-:Y:S02]  /*5fd0*/  ISETP.LT.OR P0, PT, R5, 0x32, P0 ;  /* 0x000000320500780c */ /* 0x000fe40000701670 */
[----:B------:R-:W-:Y:S02]  /*5fe0*/  FMNMX.FTZ R6, R144, R6, !PT ;  /* 0x0000000690067209 */ /* 0x000fe40007810000 */
[----:B------:R-:W-:Y:S02]  /*5ff0*/  FSEL R174, R22, -INF , !P0 ;  /* 0xff80000016ae7808 */ /* 0x000fe40004000000 */
[----:B------:R-:W-:Y:S02]  /*6000*/  FMNMX.FTZ R6, R146, R6, !PT ;  /* 0x0000000692067209 */ /* 0x000fe40007810000 */
[----:B------:R-:W-:Y:S02]  /*6010*/  ISETP.NE.AND P0, PT, R42, RZ, PT ;  /* 0x000000ff2a00720c */ /* 0x000fe40003f05270 */
[----:B------:R-:W-:-:S02]  /*6020*/  FMNMX.FTZ R6, R145, R6, !PT ;  /* 0x0000000691067209 */ /* 0x000fc40007810000 */
[----:B------:R-:W-:Y:S02]  /*6030*/  ISETP.GT.AND P0, PT, R3, 0x38, !P0 ;  /* 0x000000380300780c */ /* 0x000fe40004704270 */
[----:B------:R-:W-:Y:S02]  /*6040*/  FMNMX.FTZ R6, R147, R6, !PT ;  /* 0x0000000693067209 */ /* 0x000fe40007810000 */
[----:B------:R-:W-:Y:S02]  /*6050*/  ISETP.LT.OR P0, PT, R5, 0x39, P0 ;  /* 0x000000390500780c */ /* 0x000fe40000701670 */
[----:B------:R-:W-:Y:S02]  /*6060*/  FMNMX.FTZ R6, R166, R6, !PT ;  /* 0x00000006a6067209 */ /* 0x000fe40007810000 */
[----:B------:R-:W-:Y:S02]  /*6070*/  FSEL R175, R10, -INF , !P0 ;  /* 0xff8000000aaf7808 */ /* 0x000fe40004000000 */
[----:B------:R-:W-:-:S02]  /*6080*/  ISETP.NE.AND P0, PT, R41, RZ, PT ;  /* 0x000000ff2900720c */ /* 0x000fc40003f05270 */
[----:B------:R-:W-:Y:S02]  /*6090*/  FMNMX.FTZ R6, R167, R6, !PT ;  /* 0x00000006a7067209 */ /* 0x000fe40007810000 */
[----:B------:R-:W-:Y:S02]  /*60a0*/  ISETP.GT.AND P0, PT, R3, 0x39, !P0 ;  /* 0x000000390300780c */ /* 0x000fe40004704270 */
[----:B------:R-:W-:Y:S02]  /*60b0*/  FMNMX.FTZ R6, R171, R6, !PT ;  /* 0x00000006ab067209 */ /* 0x000fe40007810000 */
[----:B------:R-:W-:Y:S02]  /*60c0*/  ISETP.LT.OR P0, PT, R5, 0x3a, P0 ;  /* 0x0000003a0500780c */ /* 0x000fe40000701670 */
[----:B------:R-:W-:Y:S02]  /*60d0*/  FMNMX.FTZ R6, R172, R6, !PT ;  /* 0x00000006ac067209 */ /* 0x000fe40007810000 */
[----:B------:R-:W-:-:S02]  /*60e0*/  FSEL R176, R9, -INF , !P0 ;  /* 0xff80000009b07808 */ /* 0x000fc40004000000 */
[----:B------:R-:W-:Y:S02]  /*60f0*/  ISETP.NE.AND P0, PT, R40, RZ, PT ;  /* 0x000000ff2800720c */ /* 0x000fe40003f05270 */
[----:B------:R-:W-:Y:S02]  /*6100*/  FMNMX.FTZ R6, R192, R6, !PT ;  /* 0x00000006c0067209 */ /* 0x000fe40007810000 */
[----:B------:R-:W-:Y:S02]  /*6110*/  ISETP.GT.AND P0, PT, R3, 0x40, !P0 ;  /* 0x000000400300780c */ /* 0x000fe40004704270 */
[----:B------:R-:W-:Y:S02]  /*6120*/  FMNMX.FTZ R6, R187, R6, !PT ;  /* 0x00000006bb067209 */ /* 0x000fe40007810000 */
[----:B------:R-:W-:Y:S02]  /*6130*/  ISETP.LT.OR P0, PT, R5, 0x41, P0 ;  /* 0x000000410500780c */ /* 0x000fe40000701670 */
[----:B------:R-:W-:-:S02]  /*6140*/  FMNMX.FTZ R6, R186, R6, !PT ;  /* 0x00000006ba067209 */ /* 0x000fc40007810000 */
[----:B------:R-:W-:Y:S02]  /*6150*/  FSEL R183, R16, -INF , !P0 ;  /* 0xff80000010b77808 */ /* 0x000fe40004000000 */
[----:B------:R-:W-:Y:S02]  /*6160*/  ISETP.NE.AND P0, PT, R39, RZ, PT ;  /* 0x000000ff2700720c */ /* 0x000fe40003f05270 */
[----:B------:R-:W-:Y:S02]  /*6170*/  FMNMX.FTZ R6, R185, R6, !PT ;  /* 0x00000006b9067209 */ /* 0x000fe40007810000 */
[----:B------:R-:W-:Y:S02]  /*6180*/  ISETP.GT.AND P0, PT, R3, 0x41, !P0 ;  /* 0x000000410300780c */ /* 0x000fe40004704270 */
[----:B------:R-:W-:Y:S01]  /*6190*/  FSEL R170, R101, -INF , !P1 ;  /* 0xff80000065aa7808 */ /* 0x000fe20004800000 */
[----:B------:R-:W1:Y:S01]  /*61a0*/  SHFL.BFLY PT, R8, R6, 0x2, 0x1f ;  /* 0x0c401f0006087f89 */ /* 0x000e6200000e0000 */
[----:B------:R-:W-:-:S04]  /*61b0*/  ISETP.LT.OR P0, PT, R5, 0x42, P0 ;  /* 0x000000420500780c */ /* 0x000fc80000701670 */
[----:B------:R-:W-:Y:S02]  /*61c0*/  FSEL R182, R15, -INF , !P0 ;  /* 0xff8000000fb67808 */ /* 0x000fe40004000000 */
[----:B------:R-:W-:-:S04]  /*61d0*/  ISETP.NE.AND P0, PT, R38, RZ, PT ;  /* 0x000000ff2600720c */ /* 0x000fc80003f05270 */
[----:B------:R-:W-:-:S04]  /*61e0*/  ISETP.GT.AND P0, PT, R3, 0x48, !P0 ;  /* 0x000000480300780c */ /* 0x000fc80004704270 */
[----:B------:R-:W-:-:S04]  /*61f0*/  ISETP.LT.OR P0, PT, R5, 0x49, P0 ;  /* 0x000000490500780c */ /* 0x000fc80000701670 */
[----:B------:R-:W-:Y:S02]  /*6200*/  FSEL R181, R26, -INF , !P0 ;  /* 0xff8000001ab57808 */ /* 0x000fe40004000000 */
[----:B------:R-:W-:Y:S02]  /*6210*/  ISETP.NE.AND P0, PT, R37, RZ, PT ;  /* 0x000000ff2500720c */ /* 0x000fe40003f05270 */
[----:B-1----:R-:W-:Y:S02]  /*6220*/  FMNMX.FTZ R6, R6, R8, !PT ;  /* 0x0000000806067209 */ /* 0x002fe40007810000 */
[----:B------:R-:W-:-:S03]  /*6230*/  ISETP.GT.AND P0, PT, R3, RZ, !P0 ;  /* 0x000000ff0300720c */ /* 0x000fc60004704270 */
[----:B------:R-:W1:Y:S01]  /*6240*/  SHFL.BFLY PT, R71, R6, 0x1, 0x1f ;  /* 0x0c201f0006477f89 */ /* 0x000e6200000e0000 */
[----:B------:R-:W-:-:S04]  /*6250*/  ISETP.LT.OR P0, PT, R5, 0x1, P0 ;  /* 0x000000010500780c */ /* 0x000fc80000701670 */
[----:B------:R-:W-:Y:S02]  /*6260*/  FSEL R68, R14, -INF , !P0 ;  /* 0xff8000000e447808 */ /* 0x000fe40004000000 */
[----:B------:R-:W-:-:S04]  /*6270*/  FSETP.NEU.FTZ.AND P0, PT, R72, -INF , PT ;  /* 0xff8000004800780b */ /* 0x000fc80003f1d000 */
[----:B------:R-:W-:-:S05]  /*6280*/  FSEL R7, R7, RZ, P0 ;  /* 0x000000ff07077208 */ /* 0x000fca0000000000 */
[--C-:B------:R-:W-:Y:S02]  /*6290*/  FFMA.FTZ R8, R61, c[0x0][0x2d0], -R7.reuse ;  /* 0x0000b4003d087a23 */ /* 0x100fe40000010807 */
[----:B------:R-:W-:Y:S02]  /*62a0*/  FFMA.FTZ R9, R65, c[0x0][0x2d0], -R7 ;  /* 0x0000b40041097a23 */ /* 0x000fe40000010807 */
[----:B------:R2:W-:Y:S01]  /*62b0*/  MUFU.EX2 R207, R8 ;  /* 0x0000000800cf7308 */ /* 0x0005e20000000800 */
[----:B-1----:R-:W-:-:S04]  /*62c0*/  FMNMX.FTZ R71, R6, R71, !PT ;  /* 0x0000004706477209 */ /* 0x002fc80007810000 */
[C---:B------:R-:W-:Y:S01]  /*62d0*/  FSETP.NEU.FTZ.AND P0, PT, R71.reuse, -INF , PT ;  /* 0xff8000004700780b */ /* 0x040fe20003f1d000 */
[----:B------:R-:W-:Y:S02]  /*62e0*/  FMUL.FTZ R6, R71, c[0x0][0x2d0] ;  /* 0x0000b40047067a20 */ /* 0x000fe40000410000 */
[----:B------:R1:W-:Y:S03]  /*62f0*/  MUFU.EX2 R213, R9 ;  /* 0x0000000900d57308 */ /* 0x0003e60000000800 */
[----:B------:R-:W-:Y:S01]  /*6300*/  FSEL R6, R6, RZ, P0 ;  /* 0x000000ff06067208 */ /* 0x000fe20000000000 */
[----:B--2---:R-:W-:Y:S01]  /*6310*/  FFMA.FTZ R8, R64, c[0x0][0x2d0], -R7 ;  /* 0x0000b40040087a23 */ /* 0x004fe20000010807 */
[----:B------:R-:W-:-:S03]  /*6320*/  ISETP.NE.AND P0, PT, R56, RZ, PT ;  /* 0x000000ff3800720c */ /* 0x000fc60003f05270 */
[----:B------:R-:W-:Y:S01]  /*6330*/  FFMA.FTZ R4, R60, c[0x0][0x2d0], -R6 ;  /* 0x0000b4003c047a23 */ /* 0x000fe20000010806 */
[----:B------:R2:W-:Y:S01]  /*6340*/  MUFU.EX2 R205, R8 ;  /* 0x0000000800cd7308 */ /* 0x0005e20000000800 */
[----:B------:R-:W-:-:S04]  /*6350*/  ISETP.GT.AND P0, PT, R3, 0x49, !P0 ;  /* 0x000000490300780c */ /* 0x000fc80004704270 */
[----:B------:R-:W-:Y:S01]  /*6360*/  ISETP.LT.OR P0, PT, R5, 0x4a, P0 ;  /* 0x0000004a0500780c */ /* 0x000fe20000701670 */
[----:B-1----:R-:W-:Y:S02]  /*6370*/  FFMA.FTZ R9, R76, c[0x0][0x2d0], -R7 ;  /* 0x0000b4004c097a23 */ /* 0x002fe40000010807 */
[----:B------:R-:W-:Y:S01]  /*6380*/  MUFU.EX2 R239, R4 ;  /* 0x0000000400ef7308 */ /* 0x000fe20000000800 */
[----:B------:R-:W-:Y:S01]  /*6390*/  FSEL R160, R94, -INF , !P0 ;  /* 0xff8000005ea07808 */ /* 0x000fe20004000000 */
[----:B------:R-:W1:Y:S01]  /*63a0*/  LDSM.16.MT88.4 R76, [R212+0x100] ;  /* 0x00010000d44c783b */ /* 0x000e620000004200 */
[----:B--2---:R-:W-:-:S05]  /*63b0*/  FMNMX.FTZ R8, R75, R92, !PT ;  /* 0x0000005c4b087209 */ /* 0x004fca0007810000 */
[----:B------:R2:W3:Y:S01]  /*63c0*/  MUFU.EX2 R236, R9 ;  /* 0x0000000900ec7308 */ /* 0x0004e20000000800 */
[----:B------:R-:W-:-:S04]  /*63d0*/  FMNMX.FTZ R8, R98, R8, !PT ;  /* 0x0000000862087209 */ /* 0x000fc80007810000 */
[----:B------:R-:W-:-:S04]  /*63e0*/  FMNMX.FTZ R8, R100, R8, !PT ;  /* 0x0000000864087209 */ /* 0x000fc80007810000 */
[----:B------:R-:W-:-:S04]  /*63f0*/  FMNMX.FTZ R8, R140, R8, !PT ;  /* 0x000000088c087209 */ /* 0x000fc80007810000 */
[----:B------:R-:W-:Y:S01]  /*6400*/  FMNMX.FTZ R3, R141, R8, !PT ;  /* 0x000000088d037209 */ /* 0x000fe20007810000 */
[--C-:B--2---:R-:W-:Y:S01]  /*6410*/  FFMA.FTZ R9, R57, c[0x0][0x2d0], -R6.reuse ;  /* 0x0000b40039097a23 */ /* 0x104fe20000010806 */
[----:B------:R-:W-:Y:S02]  /*6420*/  FMNMX.FTZ R8, R68, R69, !PT ;  /* 0x0000004544087209 */ /* 0x000fe40007810000 */
[----:B------:R-:W-:Y:S01]  /*6430*/  FMNMX.FTZ R0, R142, R3, !PT ;  /* 0x000000038e007209 */ /* 0x000fe20007810000 */
[----:B------:R-:W-:Y:S01]  /*6440*/  MUFU.EX2 R244, R9 ;  /* 0x0000000900f47308 */ /* 0x000fe20000000800 */
[----:B------:R-:W-:Y:S01]  /*6450*/  FMNMX.FTZ R3, R73, R8, !PT ;  /* 0x0000000849037209 */ /* 0x000fe20007810000 */
[----:B------:R-:W-:Y:S01]  /*6460*/  FFMA.FTZ R8, R58, c[0x0][0x2d0], -R6 ;  /* 0x0000b4003a087a23 */ /* 0x000fe20000010806 */
[----:B------:R-:W-:Y:S02]  /*6470*/  FMNMX.FTZ R0, R143, R0, !PT ;  /* 0x000000008f007209 */ /* 0x000fe40007810000 */
[----:B------:R-:W-:-:S02]  /*6480*/  FMNMX.FTZ R3, R74, R3, !PT ;  /* 0x000000034a037209 */ /* 0x000fc40007810000 */
[----:B------:R-:W-:Y:S01]  /*6490*/  FMNMX.FTZ R0, R161, R0, !PT ;  /* 0x00000000a1007209 */ /* 0x000fe20007810000 */
[----:B------:R2:W4:Y:S01]  /*64a0*/  MUFU.EX2 R243, R8 ;  /* 0x0000000800f37308 */ /* 0x0005220000000800 */
[----:B------:R-:W-:Y:S02]  /*64b0*/  FMNMX.FTZ R3, R124, R3, !PT ;  /* 0x000000037c037209 */ /* 0x000fe40007810000 */
[----:B------:R-:W-:Y:S02]  /*64c0*/  FMNMX.FTZ R0, R162, R0, !PT ;  /* 0x00000000a2007209 */ /* 0x000fe40007810000 */
[----:B------:R-:W-:Y:S02]  /*64d0*/  FMNMX.FTZ R3, R125, R3, !PT ;  /* 0x000000037d037209 */ /* 0x000fe40007810000 */
[----:B------:R-:W-:Y:S02]  /*64e0*/  FMNMX.FTZ R0, R164, R0, !PT ;  /* 0x00000000a4007209 */ /* 0x000fe40007810000 */
[----:B------:R-:W-:-:S02]  /*64f0*/  FMNMX.FTZ R3, R126, R3, !PT ;  /* 0x000000037e037209 */ /* 0x000fc40007810000 */
[----:B------:R-:W-:Y:S02]  /*6500*/  FMNMX.FTZ R0, R165, R0, !PT ;  /* 0x00000000a5007209 */ /* 0x000fe40007810000 */
[----:B------:R-:W-:Y:S01]  /*6510*/  FMNMX.FTZ R2, R127, R3, !PT ;  /* 0x000000037f027209 */ /* 0x000fe20007810000 */
[----:B------:R-:W-:Y:S01]  /*6520*/  FFMA.FTZ R3, R84, c[0x0][0x2d0], -R7 ;  /* 0x0000b40054037a23 */ /* 0x000fe20000010807 */
[----:B------:R-:W-:Y:S01]  /*6530*/  FMNMX.FTZ R0, R179, R0, !PT ;  /* 0x00000000b3007209 */ /* 0x000fe20007810000 */
[----:B--2---:R-:W-:Y:S01]  /*6540*/  FFMA.FTZ R8, R59, c[0x0][0x2d0], -R6 ;  /* 0x0000b4003b087a23 */ /* 0x004fe20000010806 */
[----:B------:R-:W-:Y:S01]  /*6550*/  FMNMX.FTZ R2, R152, R2, !PT ;  /* 0x0000000298027209 */ /* 0x000fe20007810000 */
[----:B------:R2:W-:Y:S01]  /*6560*/  MUFU.EX2 R198, R3 ;  /* 0x0000000300c67308 */ /* 0x0005e20000000800 */
[----:B------:R-:W-:Y:S01]  /*6570*/  FMNMX.FTZ R0, R178, R0, !PT ;  /* 0x00000000b2007209 */ /* 0x000fe20007810000 */
[----:B------:R-:W-:Y:S01]  /*6580*/  LDSM.16.MT88.4 R56, [R211+0x900] ;  /* 0x00090000d338783b */ /* 0x000fe20000004200 */
[----:B------:R-:W-:-:S02]  /*6590*/  FMNMX.FTZ R2, R153, R2, !PT ;  /* 0x0000000299027209 */ /* 0x000fc40007810000 */
[----:B------:R-:W-:Y:S02]  /*65a0*/  FMNMX.FTZ R0, R177, R0, !PT ;  /* 0x00000000b1007209 */ /* 0x000fe40007810000 */
[----:B---3--:R-:W-:Y:S01]  /*65b0*/  F2FP.PACK_AB R10, R236, R213 ;  /* 0x000000d5ec0a723e */ /* 0x008fe200000000ff */
[----:B------:R3:W1:Y:S01]  /*65c0*/  MUFU.EX2 R208, R8 ;  /* 0x0000000800d07308 */ /* 0x0006620000000800 */
[----:B----4-:R-:W-:Y:S02]  /*65d0*/  F2FP.PACK_AB R9, R243, R244 ;  /* 0x000000f4f309723e */ /* 0x010fe400000000ff */
[----:B--2---:R-:W-:Y:S02]  /*65e0*/  FMNMX.FTZ R3, R154, R2, !PT ;  /* 0x000000029a037209 */ /* 0x004fe40007810000 */
[----:B------:R-:W-:Y:S01]  /*65f0*/  FMNMX.FTZ R2, R180, R0, !PT ;  /* 0x00000000b4027209 */ /* 0x000fe20007810000 */
[----:B------:R-:W-:Y:S01]  /*6600*/  FFMA.FTZ R0, R85, c[0x0][0x2d0], -R7 ;  /* 0x0000b40055007a23 */ /* 0x000fe20000010807 */
[----:B------:R-:W-:Y:S01]  /*6610*/  FMNMX.FTZ R3, R155, R3, !PT ;  /* 0x000000039b037209 */ /* 0x000fe20007810000 */
[----:B------:R-:W-:Y:S01]  /*6620*/  LDSM.16.MT88.4 R84, [R209+0x900] ;  /* 0x00090000d154783b */ /* 0x000fe20000004200 */
[----:B------:R-:W-:Y:S01]  /*6630*/  FMNMX.FTZ R2, R188, R2, !PT ;  /* 0x00000002bc027209 */ /* 0x000fe20007810000 */
[----:B------:R2:W4:Y:S01]  /*6640*/  MUFU.EX2 R242, R0 ;  /* 0x0000000000f27308 */ /* 0x0005220000000800 */
[----:B------:R-:W-:-:S02]  /*6650*/  FMNMX.FTZ R3, R173, R3, !PT ;  /* 0x00000003ad037209 */ /* 0x000fc40007810000 */
[----:B------:R-:W-:Y:S02]  /*6660*/  FMNMX.FTZ R2, R189, R2, !PT ;  /* 0x00000002bd027209 */ /* 0x000fe40007810000 */
[----:B------:R-:W-:Y:S02]  /*6670*/  FMNMX.FTZ R3, R174, R3, !PT ;  /* 0x00000003ae037209 */ /* 0x000fe40007810000 */
[----:B---3--:R-:W-:Y:S02]  /*6680*/  F2FP.PACK_AB R8, R205, R207 ;  /* 0x000000cfcd08723e */ /* 0x008fe400000000ff */
[----:B------:R-:W-:Y:S02]  /*6690*/  FMNMX.FTZ R3, R175, R3, !PT ;  /* 0x00000003af037209 */ /* 0x000fe40007810000 */
[----:B-1----:R-:W-:Y:S02]  /*66a0*/  F2FP.PACK_AB R11, R239, R208 ;  /* 0x000000d0ef0b723e */ /* 0x002fe400000000ff */
[----:B------:R-:W-:Y:S01]  /*66b0*/  FMNMX.FTZ R3, R176, R3, !PT ;  /* 0x00000003b0037209 */ /* 0x000fe20007810000 */
[----:B--2---:R-:W-:-:S03]  /*66c0*/  FFMA.FTZ R0, R93, c[0x0][0x2d0], -R7 ;  /* 0x0000b4005d007a23 */ /* 0x004fc60000010807 */
[----:B------:R-:W-:Y:S01]  /*66d0*/  FMNMX.FTZ R3, R183, R3, !PT ;  /* 0x00000003b7037209 */ /* 0x000fe20007810000 */
[----:B------:R-:W-:Y:S01]  /*66e0*/  HMMA.16816.F32 R32, R8, R52, RZ ;  /* 0x000000340820723c */ /* 0x000fe200000018ff */
[----:B----4-:R-:W-:Y:S01]  /*66f0*/  F2FP.PACK_AB R12, R242, R198 ;  /* 0x000000c6f20c723e */ /* 0x010fe200000000ff */
[----:B------:R1:W-:Y:S01]  /*6700*/  MUFU.EX2 R245, R0 ;  /* 0x0000000000f57308 */ /* 0x0003e20000000800 */
[----:B------:R-:W-:-:S04]  /*6710*/  FMNMX.FTZ R3, R182, R3, !PT ;  /* 0x00000003b6037209 */ /* 0x000fc80007810000 */
[----:B------:R-:W-:Y:S01]  /*6720*/  FMNMX.FTZ R3, R181, R3, !PT ;  /* 0x00000003b5037209 */ /* 0x000fe20007810000 */
[----:B------:R-:W-:Y:S03]  /*6730*/  HMMA.16816.F32 R28, R8, R76, RZ ;  /* 0x0000004c081c723c */ /* 0x000fe600000018ff */
[----:B------:R-:W-:-:S04]  /*6740*/  FMNMX.FTZ R3, R160, R3, !PT ;  /* 0x00000003a0037209 */ /* 0x000fc80007810000 */
[----:B------:R-:W-:Y:S01]  /*6750*/  FMNMX.FTZ R3, R163, R3, !PT ;  /* 0x00000003a3037209 */ /* 0x000fe20007810000 */
[C---:B------:R-:W-:Y:S01]  /*6760*/  HMMA.16816.F32 R24, R8.reuse, R80, RZ ;  /* 0x000000500818723c */ /* 0x040fe200000018ff */
[----:B-1----:R-:W-:Y:S01]  /*6770*/  FMNMX.FTZ R0, R193, R2, !PT ;  /* 0x00000002c1007209 */ /* 0x002fe20007810000 */
[----:B------:R-:W-:Y:S01]  /*6780*/  FFMA.FTZ R2, R96, c[0x0][0x2d0], -R7 ;  /* 0x0000b40060027a23 */ /* 0x000fe20000010807 */
[----:B------:R-:W-:Y:S02]  /*6790*/  FMNMX.FTZ R3, R168, R3, !PT ;  /* 0x00000003a8037209 */ /* 0x000fe40007810000 */
[----:B------:R-:W-:Y:S01]  /*67a0*/  FMNMX.FTZ R0, R194, R0, !PT ;  /* 0x00000000c2007209 */ /* 0x000fe20007810000 */
[----:B------:R1:W2:Y:S01]  /*67b0*/  MUFU.EX2 R237, R2 ;  /* 0x0000000200ed7308 */ /* 0x0002a20000000800 */
[----:B------:R-:W-:Y:S01]  /*67c0*/  FMNMX.FTZ R3, R169, R3, !PT ;  /* 0x00000003a9037209 */ /* 0x000fe20007810000 */
[----:B------:R-:W-:Y:S01]  /*67d0*/  HMMA.16816.F32 R16, R8, R88, RZ ;  /* 0x000000580810723c */ /* 0x000fe200000018ff */
[----:B------:R-:W-:-:S02]  /*67e0*/  FMNMX.FTZ R0, R195, R0, !PT ;  /* 0x00000000c3007209 */ /* 0x000fc40007810000 */
[----:B------:R-:W-:Y:S02]  /*67f0*/  FMNMX.FTZ R3, R170, R3, !PT ;  /* 0x00000003aa037209 */ /* 0x000fe40007810000 */
[----:B------:R-:W-:-:S03]  /*6800*/  FMNMX.FTZ R0, R196, R0, !PT ;  /* 0x00000000c4007209 */ /* 0x000fc60007810000 */
[----:B------:R-:W3:Y:S01]  /*6810*/  SHFL.BFLY PT, R5, R3, 0x2, 0x1f ;  /* 0x0c401f0003057f89 */ /* 0x000ee200000e0000 */
[----:B------:R-:W-:Y:S01]  /*6820*/  FMNMX.FTZ R0, R200, R0, !PT ;  /* 0x00000000c8007209 */ /* 0x000fe20007810000 */
[----:B------:R-:W-:Y:S03]  /*6830*/  HMMA.16816.F32 R20, R8, R54, RZ ;  /* 0x000000360814723c */ /* 0x000fe600000018ff */
[----:B------:R-:W-:Y:S01]  /*6840*/  FMNMX.FTZ R0, R197, R0, !PT ;  /* 0x00000000c5007209 */ /* 0x000fe20007810000 */
[----:B-1----:R-:W-:Y:S01]  /*6850*/  FFMA.FTZ R2, R62, c[0x0][0x2d0], -R6 ;  /* 0x0000b4003e027a23 */ /* 0x002fe20000010806 */
[----:B--2---:R-:W-:-:S03]  /*6860*/  F2FP.PACK_AB R14, R237, R245 ;  /* 0x000000f5ed0e723e */ /* 0x004fc600000000ff */
[----:B------:R-:W1:Y:S01]  /*6870*/  SHFL.BFLY PT, R4, R0, 0x2, 0x1f ;  /* 0x0c401f0000047f89 */ /* 0x000e6200000e0000 */
[----:B------:R2:W-:Y:S01]  /*6880*/  MUFU.EX2 R199, R2 ;  /* 0x0000000200c77308 */ /* 0x0005e20000000800 */
[C---:B------:R-:W-:Y:S08]  /*6890*/  HMMA.16816.F32 R36, R8.reuse, R78, RZ ;  /* 0x0000004e0824723c */ /* 0x040ff000000018ff */
[----:B------:R-:W-:Y:S01]  /*68a0*/  HMMA.16816.F32 R40, R8, R82, RZ ;  /* 0x000000520828723c */ /* 0x000fe200000018ff */
[----:B---3--:R-:W-:Y:S01]  /*68b0*/  FMNMX.FTZ R3, R3, R5, !PT ;  /* 0x0000000503037209 */ /* 0x008fe20007810000 */
[----:B--2---:R-:W-:-:S06]  /*68c0*/  FFMA.FTZ R2, R63, c[0x0][0x2d0], -R6 ;  /* 0x0000b4003f027a23 */ /* 0x004fcc0000010806 */
[----:B------:R-:W-:Y:S01]  /*68d0*/  HMMA.16816.F32 R8, R8, R90, RZ ;  /* 0x0000005a0808723c */ /* 0x000fe200000018ff */
[----:B------:R-:W2:Y:S01]  /*68e0*/  SHFL.BFLY PT, R5, R3, 0x1, 0x1f ;  /* 0x0c201f0003057f89 */ /* 0x000ea200000e0000 */
[----:B------:R3:W4:Y:S03]  /*68f0*/  MUFU.EX2 R232, R2 ;  /* 0x0000000200e87308 */ /* 0x0007260000000800 */
[----:B------:R-:W-:Y:S01]  /*6900*/  LDSM.16.MT88.4 R60, [R210+0x900] ;  /* 0x00090000d23c783b */ /* 0x000fe20000004200 */
[----:B-1----:R-:W-:-:S05]  /*6910*/  FMNMX.FTZ R0, R0, R4, !PT ;  /* 0x0000000400007209 */ /* 0x002fca0007810000 */
[----:B------:R-:W1:Y:S01]  /*6920*/  SHFL.BFLY PT, R4, R0, 0x1, 0x1f ;  /* 0x0c201f0000047f89 */ /* 0x000e6200000e0000 */
[--C-:B---3--:R-:W-:Y:S01]  /*6930*/  FFMA.FTZ R2, R66, c[0x0][0x2d0], -R6.reuse ;  /* 0x0000b40042027a23 */ /* 0x108fe20000010806 */
[----:B----4-:R-:W-:Y:S02]  /*6940*/  F2FP.PACK_AB R13, R232, R199 ;  /* 0x000000c7e80d723e */ /* 0x010fe400000000ff */
[----:B------:R-:W3:Y:S01]  /*6950*/  LDSM.16.MT88.4 R64, [R212+0x900] ;  /* 0x00090000d440783b */ /* 0x000ee20000004200 */
[----:B------:R4:W-:Y:S01]  /*6960*/  MUFU.EX2 R116, R2 ;  /* 0x0000000200747308 */ /* 0x0009e20000000800 */
[----:B--2---:R-:W-:Y:S01]  /*6970*/  FMNMX.FTZ R3, R5, R3, !PT ;  /* 0x0000000305037209 */ /* 0x004fe20007810000 */
[--C-:B----4-:R-:W-:Y:S01]  /*6980*/  FFMA.FTZ R2, R70, c[0x0][0x2d0], -R6.reuse ;  /* 0x0000b40046027a23 */ /* 0x110fe20000010806 */
[----:B-1----:R-:W-:Y:S01]  /*6990*/  FMNMX.FTZ R70, R0, R4, !PT ;  /* 0x0000000400467209 */ /* 0x002fe20007810000 */
[----:B------:R-:W-:-:S04]  /*69a0*/  FFMA.FTZ R0, R102, c[0x0][0x2d0], -R6 ;  /* 0x0000b40066007a23 */ /* 0x000fc80000010806 */
[----:B------:R1:W2:Y:S01]  /*69b0*/  MUFU.EX2 R204, R2 ;  /* 0x0000000200cc7308 */ /* 0x0002a20000000800 */
[----:B------:R-:W-:-:S07]  /*69c0*/  FSETP.NEU.FTZ.AND P0, PT, R70, -INF , PT ;  /* 0xff8000004600780b */ /* 0x000fce0003f1d000 */
[----:B------:R4:W-:Y:S01]  /*69d0*/  MUFU.EX2 R206, R0 ;  /* 0x0000000000ce7308 */ /* 0x0009e20000000800 */
[----:B-1----:R-:W-:Y:S01]  /*69e0*/  FFMA.FTZ R2, R105, c[0x0][0x2d0], -R7 ;  /* 0x0000b40069027a23 */ /* 0x002fe20000010807 */
[----:B--2---:R-:W-:-:S06]  /*69f0*/  F2FP.PACK_AB R15, R204, R116 ;  /* 0x00000074cc0f723e */ /* 0x004fcc00000000ff */
[----:B------:R1:W-:Y:S01]  /*6a00*/  MUFU.EX2 R241, R2 ;  /* 0x0000000200f17308 */ /* 0x0003e20000000800 */
[----:B----4-:R-:W-:Y:S01]  /*6a10*/  FFMA.FTZ R0, R104, c[0x0][0x2d0], -R6 ;  /* 0x0000b40068007a23 */ /* 0x010fe20000010806 */
[C---:B------:R-:W-:Y:S06]  /*6a20*/  HMMA.16816.F32 R48, R12.reuse, R84, R32 ;  /* 0x000000540c30723c */ /* 0x040fec0000001820 */
[----:B------:R-:W-:Y:S02]  /*6a30*/  MUFU.EX2 R234, R0 ;  /* 0x0000000000ea7308 */ /* 0x000fe40000000800 */
[----:B---3--:R-:W-:Y:S01]  /*6a40*/  HMMA.16816.F32 R44, R12, R64, R28 ;  /* 0x000000400c2c723c */ /* 0x008fe2000000181c */
[----:B-1----:R-:W-:-:S05]  /*6a50*/  FFMA.FTZ R2, R106, c[0x0][0x2d0], -R7 ;  /* 0x0000b4006a027a23 */ /* 0x002fca0000010807 */
[----:B------:R1:W2:Y:S02]  /*6a60*/  MUFU.EX2 R191, R2 ;  /* 0x0000000200bf7308 */ /* 0x0002a40000000800 */
[C---:B------:R-:W-:Y:S08]  /*6a70*/  HMMA.16816.F32 R32, R12.reuse, R60, R24 ;  /* 0x0000003c0c20723c */ /* 0x040ff00000001818 */
[----:B------:R-:W-:Y:S01]  /*6a80*/  HMMA.16816.F32 R28, R12, R56, R16 ;  /* 0x000000380c1c723c */ /* 0x000fe20000001810 */
[----:B-1----:R-:W-:-:S07]  /*6a90*/  FFMA.FTZ R2, R107, c[0x0][0x2d0], -R7 ;  /* 0x0000b4006b027a23 */ /* 0x002fce0000010807 */
[C---:B------:R-:W-:Y:S01]  /*6aa0*/  HMMA.16816.F32 R24, R12.reuse, R86, R20 ;  /* 0x000000560c18723c */ /* 0x040fe20000001814 */
[----:B------:R1:W-:Y:S07]  /*6ab0*/  MUFU.EX2 R109, R2 ;  /* 0x00000002006d7308 */ /* 0x0003ee0000000800 */
[C---:B------:R-:W-:Y:S08]  /*6ac0*/  HMMA.16816.F32 R20, R12.reuse, R66, R36 ;  /* 0x000000420c14723c */ /* 0x040ff00000001824 */
[----:B------:R-:W-:Y:S01]  /*6ad0*/  HMMA.16816.F32 R16, R12, R62, R40 ;  /* 0x0000003e0c10723c */ /* 0x000fe20000001828 */
[----:B-1----:R-:W-:-:S04]  /*6ae0*/  FFMA.FTZ R2, R108, c[0x0][0x2d0], -R7 ;  /* 0x0000b4006c027a23 */ /* 0x002fc80000010807 */
[----:B------:R1:W-:Y:S03]  /*6af0*/  MUFU.EX2 R231, R2 ;  /* 0x0000000200e77308 */ /* 0x0003e60000000800 */
[----:B------:R-:W-:Y:S07]  /*6b00*/  HMMA.16816.F32 R12, R12, R58, R8 ;  /* 0x0000003a0c0c723c */ /* 0x000fee0000001808 */
[----:B--2---:R-:W-:-:S02]  /*6b10*/  F2FP.PACK_AB R8, R191, R241 ;  /* 0x000000f1bf08723e */ /* 0x004fc400000000ff */
[----:B------:R-:W-:Y:S01]  /*6b20*/  F2FP.PACK_AB R11, R234, R206 ;  /* 0x000000ceea0b723e */ /* 0x000fe200000000ff */
[----:B-1----:R-:W-:-:S04]  /*6b30*/  FFMA.FTZ R2, R95, c[0x0][0x2d0], -R6 ;  /* 0x0000b4005f027a23 */ /* 0x002fc80000010806 */
[----:B------:R1:W-:Y:S02]  /*6b40*/  MUFU.EX2 R240, R2 ;  /* 0x0000000200f07308 */ /* 0x0003e40000000800 */
[----:B-1----:R-:W-:-:S06]  /*6b50*/  FFMA.FTZ R2, R99, c[0x0][0x2d0], -R6 ;  /* 0x0000b40063027a23 */ /* 0x002fcc0000010806 */
[----:B------:R1:W2:Y:S02]  /*6b60*/  MUFU.EX2 R190, R2 ;  /* 0x0000000200be7308 */ /* 0x0002a40000000800 */
[----:B-1----:R-:W-:Y:S01]  /*6b70*/  FMUL.FTZ R2, R70, c[0x0][0x2d0] ;  /* 0x0000b40046027a20 */ /* 0x002fe20000410000 */
[----:B--2---:R-:W-:-:S04]  /*6b80*/  F2FP.PACK_AB R9, R190, R240 ;  /* 0x000000f0be09723e */ /* 0x004fc800000000ff */
[----:B------:R-:W-:Y:S02]  /*6b90*/  FSEL R2, R2, RZ, P0 ;  /* 0x000000ff02027208 */ /* 0x000fe40000000000 */
[----:B------:R-:W-:-:S03]  /*6ba0*/  FSETP.NEU.FTZ.AND P0, PT, R3, -INF , PT ;  /* 0xff8000000300780b */ /* 0x000fc60003f1d000 */
[--C-:B------:R-:W-:Y:S02]  /*6bb0*/  FFMA.FTZ R0, R75, c[0x0][0x2d0], -R2.reuse ;  /* 0x0000b4004b007a23 */ /* 0x100fe40000010802 */
[----:B------:R-:W-:Y:S02]  /*6bc0*/  FFMA.FTZ R4, R100, c[0x0][0x2d0], -R2 ;  /* 0x0000b40064047a23 */ /* 0x000fe40000010802 */
[----:B------:R1:W-:Y:S01]  /*6bd0*/  MUFU.EX2 R214, R0 ;  /* 0x0000000000d67308 */ /* 0x0003e20000000800 */
[----:B------:R-:W-:-:S05]  /*6be0*/  IMAD.MOV.U32 R75, RZ, RZ, R109 ;  /* 0x000000ffff4b7224 */ /* 0x000fca00078e006d */
[----:B------:R-:W-:Y:S02]  /*6bf0*/  F2FP.PACK_AB R10, R231, R75 ;  /* 0x0000004be70a723e */ /* 0x000fe400000000ff */
[----:B------:R-:W-:Y:S05]  /*6c00*/  MUFU.EX2 R159, R4 ;  /* 0x00000004009f7308 */ /* 0x000fea0000000800 */
[----:B------:R-:W-:Y:S01]  /*6c10*/  HMMA.16816.F32 R108, R8, R128, R44 ;  /* 0x00000080086c723c */ /* 0x000fe2000000182c */
[----:B-1----:R-:W-:-:S04]  /*6c20*/  FFMA.FTZ R0, R92, c[0x0][0x2d0], -R2 ;  /* 0x0000b4005c007a23 */ /* 0x002fc80000010802 */
[----:B------:R1:W2:Y:S03]  /*6c30*/  MUFU.EX2 R215, R0 ;  /* 0x0000000000d77308 */ /* 0x0002a60000000800 */
[C---:B------:R-:W-:Y:S08]  /*6c40*/  HMMA.16816.F32 R104, R8.reuse, R120, R48 ;  /* 0x000000780868723c */ /* 0x040ff00000001830 */
[----:B------:R-:W-:Y:S01]  /*6c50*/  HMMA.16816.F32 R112, R8, R132, R32 ;  /* 0x000000840870723c */ /* 0x000fe20000001820 */
[----:B-1----:R-:W-:-:S07]  /*6c60*/  FFMA.FTZ R0, R98, c[0x0][0x2d0], -R2 ;  /* 0x0000b40062007a23 */ /* 0x002fce0000010802 */
[C---:B------:R-:W-:Y:S01]  /*6c70*/  HMMA.16816.F32 R44, R8.reuse, R122, R24 ;  /* 0x0000007a082c723c */ /* 0x040fe20000001818 */
[----:B------:R1:W3:Y:S07]  /*6c80*/  MUFU.EX2 R235, R0 ;  /* 0x0000000000eb7308 */ /* 0x0002ee0000000800 */
[C---:B------:R-:W-:Y:S08]  /*6c90*/  HMMA.16816.F32 R92, R8.reuse, R130, R20 ;  /* 0x00000082085c723c */ /* 0x040ff00000001814 */
[----:B------:R-:W-:Y:S01]  /*6ca0*/  HMMA.16816.F32 R96, R8, R134, R16 ;  /* 0x000000860860723c */ /* 0x000fe20000001810 */
[----:B-1----:R-:W-:-:S05]  /*6cb0*/  FMUL.FTZ R0, R3, c[0x0][0x2d0] ;  /* 0x0000b40003007a20 */ /* 0x002fca0000410000 */
[----:B------:R-:W-:Y:S02]  /*6cc0*/  FSEL R0, R0, RZ, P0 ;  /* 0x000000ff00007208 */ /* 0x000fe40000000000 */
[----:B------:R-:W-:Y:S03]  /*6cd0*/  HMMA.16816.F32 R100, R8, R138, R12 ;  /* 0x0000008a0864723c */ /* 0x000fe6000000180c */
[----:B------:R-:W-:-:S04]  /*6ce0*/  FFMA.FTZ R4, R68, c[0x0][0x2d0], -R0 ;  /* 0x0000b40044047a23 */ /* 0x000fc80000010800 */
[----:B------:R1:W-:Y:S02]  /*6cf0*/  MUFU.EX2 R238, R4 ;  /* 0x0000000400ee7308 */ /* 0x0003e40000000800 */
[----:B-1----:R-:W-:Y:S02]  /*6d00*/  FFMA.FTZ R4, R69, c[0x0][0x2d0], -R0 ;  /* 0x0000b40045047a23 */ /* 0x002fe40000010800 */
[----:B------:R-:W-:-:S04]  /*6d10*/  IMAD.MOV.U32 R69, RZ, RZ, R116 ;  /* 0x000000ffff457224 */ /* 0x000fc800078e0074 */
[----:B------:R1:W4:Y:S01]  /*6d20*/  MUFU.EX2 R217, R4 ;  /* 0x0000000400d97308 */ /* 0x0003220000000800 */
[----:B------:R-:W-:Y:S07]  /*6d30*/  HMMA.16816.F32 R116, R8, R136, R28 ;  /* 0x000000880874723c */ /* 0x000fee000000181c */
[----:B--2---:R-:W-:Y:S02]  /*6d40*/  F2FP.PACK_AB R8, R215, R214 ;  /* 0x000000d6d708723e */ /* 0x004fe400000000ff */
[----:B---3--:R-:W-:Y:S01]  /*6d50*/  F2FP.PACK_AB R10, R159, R235 ;  /* 0x000000eb9f0a723e */ /* 0x008fe200000000ff */
[----:B-1----:R-:W-:Y:S01]  /*6d60*/  FFMA.FTZ R4, R73, c[0x0][0x2d0], -R0 ;  /* 0x0000b40049047a23 */ /* 0x002fe20000010800 */
[----:B----4-:R-:W-:-:S03]  /*6d70*/  F2FP.PACK_AB R9, R217, R238 ;  /* 0x000000eed909723e */ /* 0x010fc600000000ff */
[----:B------:R1:W-:Y:S02]  /*6d80*/  MUFU.EX2 R230, R4 ;  /* 0x0000000400e67308 */ /* 0x0003e40000000800 */
[----:B-1----:R-:W-:Y:S02]  /*6d90*/  FFMA.FTZ R4, R74, c[0x0][0x2d0], -R0 ;  /* 0x0000b4004a047a23 */ /* 0x002fe40000010800 */
[----:B------:R-:W-:-:S04]  /*6da0*/  IMAD.MOV.U32 R74, RZ, RZ, R236 ;  /* 0x000000ffff4a7224 */ /* 0x000fc800078e00ec */
[----:B------:R1:W2:Y:S02]  /*6db0*/  MUFU.EX2 R68, R4 ;  /* 0x0000000400447308 */ /* 0x0002a40000000800 */
[----:B-1----:R-:W-:Y:S01]  /*6dc0*/  FFMA.FTZ R4, R140, c[0x0][0x2d0], -R2 ;  /* 0x0000b4008c047a23 */ /* 0x002fe20000010802 */
[----:B--2---:R-:W-:-:S05]  /*6dd0*/  F2FP.PACK_AB R11, R68, R230 ;  /* 0x000000e6440b723e */ /* 0x004fca00000000ff */
[----:B------:R1:W-:Y:S02]  /*6de0*/  MUFU.EX2 R216, R4 ;  /* 0x0000000400d87308 */ /* 0x0003e40000000800 */
[C---:B------:R-:W-:Y:S07]  /*6df0*/  HMMA.16816.F32 R16, R8.reuse, R80, RZ ;  /* 0x000000500810723c */ /* 0x040fee00000018ff */
[----:B------:R-:W-:Y:S01]  /*6e00*/  MOV R80, R245 ;  /* 0x000000f500507202 */ /* 0x000fe20000000f00 */
[----:B------:R-:W-:Y:S01]  /*6e10*/  HMMA.16816.F32 R28, R8, R52, RZ ;  /* 0x00000034081c723c */ /* 0x000fe200000018ff */
[----:B-1----:R-:W-:-:S04]  /*6e20*/  FFMA.FTZ R4, R141, c[0x0][0x2d0], -R2 ;  /* 0x0000b4008d047a23 */ /* 0x002fc80000010802 */
[----:B------:R1:W-:Y:S03]  /*6e30*/  MUFU.EX2 R252, R4 ;  /* 0x0000000400fc7308 */ /* 0x0003e60000000800 */
[C---:B------:R-:W-:Y:S07]  /*6e40*/  HMMA.16816.F32 R32, R8.reuse, R82, RZ ;  /* 0x000000520820723c */ /* 0x040fee00000018ff */
[----:B------:R-:W-:Y:S01]  /*6e50*/  IMAD.MOV.U32 R82, RZ, RZ, R243 ;  /* 0x000000ffff527224 */ /* 0x000fe200078e00f3 */
[----:B------:R-:W-:Y:S01]  /*6e60*/  HMMA.16816.F32 R40, R8, R54, RZ ;  /* 0x000000360828723c */ /* 0x000fe200000018ff */
[----:B------:R-:W2:Y:S01]  /*6e70*/  LDSM.16.MT88.4 R52, [R209+0x1900] ;  /* 0x00190000d134783b */ /* 0x000ea20000004200 */
[----:B-1----:R-:W-:-:S06]  /*6e80*/  FFMA.FTZ R4, R142, c[0x0][0x2d0], -R2 ;  /* 0x0000b4008e047a23 */ /* 0x002fcc0000010802 */
[C---:B------:R-:W-:Y:S01]  /*6e90*/  HMMA.16816.F32 R24, R8.reuse, R76, RZ ;  /* 0x0000004c0818723c */ /* 0x040fe200000018ff */
[----:B------:R1:W3:Y:S07]  /*6ea0*/  MUFU.EX2 R5, R4 ;  /* 0x0000000400057308 */ /* 0x0002ee0000000800 */
[C---:B------:R-:W-:Y:S08]  /*6eb0*/  HMMA.16816.F32 R36, R8.reuse, R78, RZ ;  /* 0x0000004e0824723c */ /* 0x040ff000000018ff */
[----:B------:R-:W-:Y:S01]  /*6ec0*/  HMMA.16816.F32 R12, R8, R88, RZ ;  /* 0x00000058080c723c */ /* 0x000fe200000018ff */
[----:B-1----:R-:W-:-:S02]  /*6ed0*/  FFMA.FTZ R4, R143, c[0x0][0x2d0], -R2 ;  /* 0x0000b4008f047a23 */ /* 0x002fc40000010802 */
[----:B---3--:R-:W-:Y:S02]  /*6ee0*/  IMAD.MOV.U32 R83, RZ, RZ, R5 ;  /* 0x000000ffff537224 */ /* 0x008fe400078e0005 */
[----:B------:R1:W3:Y:S03]  /*6ef0*/  MUFU.EX2 R236, R4 ;  /* 0x0000000400ec7308 */ /* 0x0002e60000000800 */
[----:B------:R-:W-:Y:S01]  /*6f00*/  HMMA.16816.F32 R20, R8, R90, RZ ;  /* 0x0000005a0814723c */ /* 0x000fe200000018ff */
[----:B------:R-:W-:-:S06]  /*6f10*/  IMAD.MOV.U32 R5, RZ, RZ, R244 ;  /* 0x000000ffff057224 */ /* 0x000fcc00078e00f4 */
[----:B------:R-:W-:Y:S01]  /*6f20*/  F2FP.PACK_AB R8, R252, R216 ;  /* 0x000000d8fc08723e */ /* 0x000fe200000000ff */
        /* <DEDUP_REMOVED lines=11> */
[----:B---3--:R-:W-:-:S05]  /*6fe0*/  F2FP.PACK_AB R11, R250, R251 ;  /* 0x000000fbfa0b723e */ /* 0x008fca00000000ff */
[----:B------:R1:W-:Y:S02]  /*6ff0*/  MUFU.EX2 R81, R4 ;  /* 0x0000000400517308 */ /* 0x0003e40000000800 */
[C---:B------:R-:W-:Y:S07]  /*7000*/  HMMA.16816.F32 R76, R8.reuse, R84, R28 ;  /* 0x00000054084c723c */ /* 0x040fee000000181c */
[----:B------:R-:W-:Y:S01]  /*7010*/  IMAD.MOV.U32 R31, RZ, RZ, R241 ;  /* 0x000000ffff1f7224 */ /* 0x000fe200078e00f1 */
[----:B------:R-:W-:Y:S01]  /*7020*/  HMMA.16816.F32 R140, R8, R60, R16 ;  /* 0x0000003c088c723c */ /* 0x000fe20000001810 */
[----:B------:R-:W-:Y:S01]  /*7030*/  MOV R30, R159 ;  /* 0x0000009f001e7202 */ /* 0x000fe20000000f00 */
[----:B------:R-:W-:-:S02]  /*7040*/  IMAD.MOV.U32 R29, RZ, RZ, R240 ;  /* 0x000000ffff1d7224 */ /* 0x000fc400078e00f0 */
[----:B-1----:R-:W-:-:S03]  /*7050*/  FFMA.FTZ R4, R149, c[0x0][0x2d0], -R7 ;  /* 0x0000b40095047a23 */ /* 0x002fc60000010807 */
[----:B------:R-:W-:Y:S01]  /*7060*/  IMAD.MOV.U32 R19, RZ, RZ, R242 ;  /* 0x000000ffff137224 */ /* 0x000fe200078e00f2 */
[----:B------:R1:W-:Y:S01]  /*7070*/  MUFU.EX2 R73, R4 ;  /* 0x0000000400497308 */ /* 0x0003e20000000800 */
[C---:B------:R-:W-:Y:S08]  /*7080*/  HMMA.16816.F32 R124, R8.reuse, R64, R24 ;  /* 0x00000040087c723c */ /* 0x040ff00000001818 */
[----:B------:R-:W-:Y:S01]  /*7090*/  HMMA.16816.F32 R84, R8, R86, R40 ;  /* 0x000000560854723c */ /* 0x000fe20000001828 */
[----:B-1----:R-:W-:-:S07]  /*70a0*/  FFMA.FTZ R4, R150, c[0x0][0x2d0], -R7 ;  /* 0x0000b40096047a23 */ /* 0x002fce0000010807 */
[C---:B------:R-:W-:Y:S01]  /*70b0*/  HMMA.16816.F32 R64, R8.reuse, R66, R36 ;  /* 0x000000420840723c */ /* 0x040fe20000001824 */
[----:B------:R1:W3:Y:S07]  /*70c0*/  MUFU.EX2 R48, R4 ;  /* 0x0000000400307308 */ /* 0x0002ee0000000800 */
[----:B------:R-:W-:Y:S01]  /*70d0*/  HMMA.16816.F32 R88, R8, R62, R32 ;  /* 0x0000003e0858723c */ /* 0x000fe20000001820 */
[----:B------:R-:W-:Y:S01]  /*70e0*/  LDSM.16.MT88.4 R60, [R209+0x2100] ;  /* 0x00210000d13c783b */ /* 0x000fe20000004200 */
[----:B-1----:R-:W-:Y:S01]  /*70f0*/  FFMA.FTZ R4, R151, c[0x0][0x2d0], -R7 ;  /* 0x0000b40097047a23 */ /* 0x002fe20000010807 */
[----:B---3--:R-:W-:-:S05]  /*7100*/  MOV R18, R48 ;  /* 0x0000003000127202 */ /* 0x008fca0000000f00 */
[----:B------:R-:W-:Y:S01]  /*7110*/  HMMA.16816.F32 R148, R8, R56, R12 ;  /* 0x000000380894723c */ /* 0x000fe2000000180c */
[----:B------:R-:W-:Y:S01]  /*7120*/  LDSM.16.MT88.4 R48, [R212+0x1900] ;  /* 0x00190000d430783b */ /* 0x000fe20000004200 */
[----:B------:R1:W-:Y:S02]  /*7130*/  MUFU.EX2 R249, R4 ;  /* 0x0000000400f97308 */ /* 0x0003e40000000800 */
[----:B-1----:R-:W-:-:S06]  /*7140*/  FFMA.FTZ R4, R156, c[0x0][0x2d0], -R7 ;  /* 0x0000b4009c047a23 */ /* 0x002fcc0000010807 */
[----:B------:R1:W-:Y:S02]  /*7150*/  MUFU.EX2 R246, R4 ;  /* 0x0000000400f67308 */ /* 0x0003e40000000800 */
[----:B-1----:R-:W-:-:S06]  /*7160*/  FFMA.FTZ R4, R144, c[0x0][0x2d0], -R6 ;  /* 0x0000b40090047a23 */ /* 0x002fcc0000010806 */
[----:B------:R1:W-:Y:S02]  /*7170*/  MUFU.EX2 R245, R4 ;  /* 0x0000000400f57308 */ /* 0x0003e40000000800 */
[----:B-1----:R-:W-:-:S06]  /*7180*/  FFMA.FTZ R4, R146, c[0x0][0x2d0], -R6 ;  /* 0x0000b40092047a23 */ /* 0x002fcc0000010806 */
[----:B------:R1:W3:Y:S02]  /*7190*/  MUFU.EX2 R244, R4 ;  /* 0x0000000400f47308 */ /* 0x0002e40000000800 */
[----:B-1----:R-:W-:-:S06]  /*71a0*/  FFMA.FTZ R4, R145, c[0x0][0x2d0], -R6 ;  /* 0x0000b40091047a23 */ /* 0x002fcc0000010806 */
[----:B------:R1:W-:Y:S02]  /*71b0*/  MUFU.EX2 R241, R4 ;  /* 0x0000000400f17308 */ /* 0x0003e40000000800 */
[----:B-1----:R-:W-:Y:S02]  /*71c0*/  FFMA.FTZ R4, R147, c[0x0][0x2d0], -R6 ;  /* 0x0000b40093047a23 */ /* 0x002fe40000010806 */
[----:B------:R-:W1:Y:S04]  /*71d0*/  LDSM.16.MT88.4 R144, [R210+0x1900] ;  /* 0x00190000d290783b */ /* 0x000e680000004200 */
[----:B------:R4:W1:Y:S02]  /*71e0*/  MUFU.EX2 R243, R4 ;  /* 0x0000000400f37308 */ /* 0x0008640000000800 */
[----:B----4-:R-:W-:-:S06]  /*71f0*/  FFMA.FTZ R4, R158, c[0x0][0x2d0], -R7 ;  /* 0x0000b4009e047a23 */ /* 0x010fcc0000010807 */
[----:B------:R4:W1:Y:S02]  /*7200*/  MUFU.EX2 R242, R4 ;  /* 0x0000000400f27308 */ /* 0x0008640000000800 */
[----:B----4-:R-:W-:Y:S02]  /*7210*/  FFMA.FTZ R4, R157, c[0x0][0x2d0], -R7 ;  /* 0x0000b4009d047a23 */ /* 0x010fe40000010807 */
[----:B------:R-:W-:Y:S01]  /*7220*/  HMMA.16816.F32 R156, R8, R58, R20 ;  /* 0x0000003a089c723c */ /* 0x000fe20000001814 */
[----:B------:R-:W4:Y:S03]  /*7230*/  LDSM.16.MT88.4 R56, [R211+0x1900] ;  /* 0x00190000d338783b */ /* 0x000f260000004200 */
[----:B------:R2:W-:Y:S03]  /*7240*/  MUFU.EX2 R240, R4 ;  /* 0x0000000400f07308 */ /* 0x0005e60000000800 */
[----:B------:R-:W-:-:S02]  /*7250*/  F2FP.PACK_AB R8, R73, R81 ;  /* 0x000000514908723e */ /* 0x000fc400000000ff */
[----:B---3--:R-:W-:Y:S02]  /*7260*/  F2FP.PACK_AB R9, R244, R245 ;  /* 0x000000f5f409723e */ /* 0x008fe400000000ff */
[----:B------:R-:W-:Y:S02]  /*7270*/  F2FP.PACK_AB R10, R249, R18 ;  /* 0x00000012f90a723e */ /* 0x000fe400000000ff */
[----:B-1----:R-:W-:Y:S01]  /*7280*/  F2FP.PACK_AB R11, R243, R241 ;  /* 0x000000f1f30b723e */ /* 0x002fe200000000ff */
[----:B--2---:R-:W-:-:S06]  /*7290*/  FFMA.FTZ R4, R184, c[0x0][0x2d0], -R7 ;  /* 0x0000b400b8047a23 */ /* 0x004fcc0000010807 */
[----:B------:R-:W-:Y:S01]  /*72a0*/  HMMA.16816.F32 R40, R8, R52, R104 ;  /* 0x000000340828723c */ /* 0x000fe20000001868 */
[----:B------:R-:W-:-:S06]  /*72b0*/  IMAD.MOV.U32 R184, RZ, RZ, R82 ;  /* 0x000000ffffb87224 */ /* 0x000fcc00078e0052 */
[----:B------:R-:W-:Y:S01]  /*72c0*/  MOV R104, R239 ;  /* 0x000000ef00687202 */ /* 0x000fe20000000f00 */
[C---:B------:R-:W-:Y:S01]  /*72d0*/  HMMA.16816.F32 R24, R8.reuse, R144, R112 ;  /* 0x000000900818723c */ /* 0x040fe20000001870 */
[----:B------:R1:W-:Y:S01]  /*72e0*/  MUFU.EX2 R239, R4 ;  /* 0x0000000400ef7308 */ /* 0x0003e20000000800 */
[----:B------:R-:W-:Y:S02]  /*72f0*/  IMAD.MOV.U32 R107, RZ, RZ, R29 ;  /* 0x000000ffff6b7224 */ /* 0x000fe400078e001d */
[----:B------:R-:W-:Y:S02]  /*7300*/  IMAD.MOV.U32 R106, RZ, RZ, R30 ;  /* 0x000000ffff6a7224 */ /* 0x000fe400078e001e */
[----:B------:R-:W-:Y:S01]  /*7310*/  IMAD.MOV.U32 R105, RZ, RZ, R31 ;  /* 0x000000ffff697224 */ /* 0x000fe200078e001f */
[----:B------:R-:W-:Y:S01]  /*7320*/  MOV R115, R18 ;  /* 0x0000001200737202 */ /* 0x000fe20000000f00 */
[----:B------:R-:W-:Y:S01]  /*7330*/  IMAD.MOV.U32 R112, RZ, RZ, R235 ;  /* 0x000000ffff707224 */ /* 0x000fe200078e00eb */
[----:B------:R-:W-:Y:S01]  /*7340*/  HMMA.16816.F32 R20, R8, R146, R96 ;  /* 0x000000920814723c */ /* 0x000fe20000001860 */
[----:B------:R-:W-:Y:S01]  /*7350*/  MOV R114, R83 ;  /* 0x0000005300727202 */ /* 0x000fe20000000f00 */
[----:B------:R-:W-:-:S05]  /*7360*/  IMAD.MOV.U32 R113, RZ, RZ, R80 ;  /* 0x000000ffff717224 */ /* 0x000fca00078e0050 */
[----:B------:R-:W-:Y:S01]  /*7370*/  IMAD.MOV.U32 R98, RZ, RZ, R234 ;  /* 0x000000ffff627224 */ /* 0x000fe200078e00ea */
[----:B------:R-:W-:Y:S01]  /*7380*/  MOV R96, R231 ;  /* 0x000000e700607202 */ /* 0x000fe20000000f00 */
[----:B-1----:R-:W-:Y:S01]  /*7390*/  FFMA.FTZ R4, R166, c[0x0][0x2d0], -R6 ;  /* 0x0000b400a6047a23 */ /* 0x002fe20000010806 */
[C---:B------:R-:W-:Y:S01]  /*73a0*/  HMMA.16816.F32 R36, R8.reuse, R54, R44 ;  /* 0x000000360824723c */ /* 0x040fe2000000182c */
[----:B------:R-:W-:Y:S01]  /*73b0*/  IMAD.MOV.U32 R166, RZ, RZ, R238 ;  /* 0x000000ffffa67224 */ /* 0x000fe200078e00ee */
[----:B------:R-:W-:Y:S01]  /*73c0*/  MOV R99, R81 ;  /* 0x0000005100637202 */ /* 0x000fe20000000f00 */
[----:B------:R1:W-:Y:S01]  /*73d0*/  MUFU.EX2 R238, R4 ;  /* 0x0000000400ee7308 */ /* 0x0003e20000000800 */
[----:B------:R-:W-:Y:S01]  /*73e0*/  IMAD.MOV.U32 R97, RZ, RZ, R232 ;  /* 0x000000ffff617224 */ /* 0x000fe200078e00e8 */
[----:B------:R-:W2:Y:S02]  /*73f0*/  LDSM.16.MT88.4 R80, [R212+0x2100] ;  /* 0x00210000d450783b */ /* 0x000ea40000004200 */
[----:B------:R-:W-:Y:S01]  /*7400*/  IMAD.MOV.U32 R47, RZ, RZ, R19 ;  /* 0x000000ffff2f7224 */ /* 0x000fe200078e0013 */
[C---:B------:R-:W-:Y:S01]  /*7410*/  HMMA.16816.F32 R28, R8.reuse, R50, R92 ;  /* 0x00000032081c723c */ /* 0x040fe2000000185c */
[----:B------:R-:W3:Y:S07]  /*7420*/  LDSM.16.MT88.4 R92, [R210+0x2100] ;  /* 0x00210000d25c783b */ /* 0x000eee0000004200 */
[----:B----4-:R-:W-:Y:S01]  /*7430*/  HMMA.16816.F32 R16, R8, R56, R116 ;  /* 0x000000380810723c */ /* 0x010fe20000001874 */
[----:B-1----:R-:W-:-:S02]  /*7440*/  FFMA.FTZ R4, R167, c[0x0][0x2d0], -R6 ;  /* 0x0000b400a7047a23 */ /* 0x002fc40000010806 */
[----:B------:R-:W-:Y:S02]  /*7450*/  IMAD.MOV.U32 R167, RZ, RZ, R237 ;  /* 0x000000ffffa77224 */ /* 0x000fe400078e00ed */
[----:B------:R1:W4:Y:S02]  /*7460*/  MUFU.EX2 R237, R4 ;  /* 0x0000000400ed7308 */ /* 0x0003240000000800 */
[----:B------:R-:W-:Y:S01]  /*7470*/  MOV R118, R204 ;  /* 0x000000cc00767202 */ /* 0x000fe20000000f00 */
[----:B------:R-:W-:Y:S01]  /*7480*/  HMMA.16816.F32 R12, R8, R58, R100 ;  /* 0x0000003a080c723c */ /* 0x000fe20000001864 */
[----:B------:R-:W2:Y:S01]  /*7490*/  LDSM.16.MT88.4 R100, [R211+0x2100] ;  /* 0x00210000d364783b */ /* 0x000ea20000004200 */
[----:B------:R-:W-:Y:S01]  /*74a0*/  IMAD.MOV.U32 R116, RZ, RZ, R5 ;  /* 0x000000ffff747224 */ /* 0x000fe200078e0005 */
[----:B------:R-:W-:Y:S01]  /*74b0*/  MOV R117, R75 ;  /* 0x0000004b00757202 */ /* 0x000fe20000000f00 */
[----:B------:R-:W-:Y:S02]  /*74c0*/  IMAD.MOV.U32 R5, RZ, RZ, R198 ;  /* 0x000000ffff057224 */ /* 0x000fe400078e00c6 */
[----:B------:R-:W-:-:S02]  /*74d0*/  IMAD.MOV.U32 R119, RZ, RZ, R199 ;  /* 0x000000ffff777224 */ /* 0x000fc400078e00c7 */
[----:B------:R-:W-:Y:S01]  /*74e0*/  HMMA.16816.F32 R32, R8, R48, R108 ;  /* 0x000000300820723c */ /* 0x000fe2000000186c */
[----:B-1----:R-:W-:-:S06]  /*74f0*/  FFMA.FTZ R4, R171, c[0x0][0x2d0], -R6 ;  /* 0x0000b400ab047a23 */ /* 0x002fcc0000010806 */
[----:B------:R-:W-:Y:S01]  /*7500*/  F2FP.PACK_AB R8, R242, R246 ;  /* 0x000000f6f208723e */ /* 0x000fe200000000ff */
[----:B------:R-:W-:Y:S01]  /*7510*/  IMAD.MOV.U32 R171, RZ, RZ, R236 ;  /* 0x000000ffffab7224 */ /* 0x000fe200078e00ec */
[----:B----4-:R-:W-:Y:S01]  /*7520*/  F2FP.PACK_AB R9, R237, R238 ;  /* 0x000000eeed09723e */ /* 0x010fe200000000ff */
[----:B------:R1:W-:Y:S01]  /*7530*/  MUFU.EX2 R236, R4 ;  /* 0x0000000400ec7308 */ /* 0x0003e20000000800 */
[----:B------:R-:W-:Y:S01]  /*7540*/  F2FP.PACK_AB R10, R239, R240 ;  /* 0x000000f0ef0a723e */ /* 0x000fe200000000ff */
[----:B-1----:R-:W-:-:S06]  /*7550*/  FFMA.FTZ R4, R172, c[0x0][0x2d0], -R6 ;  /* 0x0000b400ac047a23 */ /* 0x002fcc0000010806 */
[----:B------:R1:W4:Y:S02]  /*7560*/  MUFU.EX2 R235, R4 ;  /* 0x0000000400eb7308 */ /* 0x0003240000000800 */
[----:B-1----:R-:W-:Y:S01]  /*7570*/  FFMA.FTZ R4, R161, c[0x0][0x2d0], -R2 ;  /* 0x0000b400a1047a23 */ /* 0x002fe20000010802 */
[----:B----4-:R-:W-:Y:S01]  /*7580*/  F2FP.PACK_AB R11, R235, R236 ;  /* 0x000000eceb0b723e */ /* 0x010fe200000000ff */
[----:B------:R-:W-:-:S04]  /*7590*/  IMAD.MOV.U32 R161, RZ, RZ, R205 ;  /* 0x000000ffffa17224 */ /* 0x000fc800078e00cd */
[----:B------:R1:W-:Y:S02]  /*75a0*/  MUFU.EX2 R234, R4 ;  /* 0x0000000400ea7308 */ /* 0x0003e40000000800 */
[C---:B------:R-:W-:Y:S08]  /*75b0*/  HMMA.16816.F32 R40, R8.reuse, R60, R40 ;  /* 0x0000003c0828723c */ /* 0x040ff00000001828 */
[----:B------:R-:W-:Y:S01]  /*75c0*/  HMMA.16816.F32 R36, R8, R62, R36 ;  /* 0x0000003e0824723c */ /* 0x000fe20000001824 */
[----:B-1----:R-:W-:-:S02]  /*75d0*/  FFMA.FTZ R4, R162, c[0x0][0x2d0], -R2 ;  /* 0x0000b400a2047a23 */ /* 0x002fc40000010802 */
[----:B------:R-:W-:Y:S02]  /*75e0*/  IMAD.MOV.U32 R162, RZ, RZ, R207 ;  /* 0x000000ffffa27224 */ /* 0x000fe400078e00cf */
[----:B------:R1:W4:Y:S03]  /*75f0*/  MUFU.EX2 R232, R4 ;  /* 0x0000000400e87308 */ /* 0x0003260000000800 */
[C---:B--2---:R-:W-:Y:S08]  /*7600*/  HMMA.16816.F32 R32, R8.reuse, R80, R32 ;  /* 0x000000500820723c */ /* 0x044ff00000001820 */
[----:B------:R-:W-:Y:S01]  /*7610*/  HMMA.16816.F32 R28, R8, R82, R28 ;  /* 0x00000052081c723c */ /* 0x000fe2000000181c */
[----:B-1----:R-:W-:-:S07]  /*7620*/  FFMA.FTZ R4, R164, c[0x0][0x2d0], -R2 ;  /* 0x0000b400a4047a23 */ /* 0x002fce0000010802 */
[C---:B---3--:R-:W-:Y:S01]  /*7630*/  HMMA.16816.F32 R24, R8.reuse, R92, R24 ;  /* 0x0000005c0818723c */ /* 0x048fe20000001818 */
[----:B------:R-:W-:Y:S02]  /*7640*/  IMAD.MOV.U32 R164, RZ, RZ, R230 ;  /* 0x000000ffffa47224 */ /* 0x000fe400078e00e6 */
[----:B------:R1:W-:Y:S05]  /*7650*/  MUFU.EX2 R230, R4 ;  /* 0x0000000400e67308 */ /* 0x0003ea0000000800 */
[C---:B------:R-:W-:Y:S08]  /*7660*/  HMMA.16816.F32 R20, R8.reuse, R94, R20 ;  /* 0x0000005e0814723c */ /* 0x040ff00000001814 */
[----:B------:R-:W-:Y:S01]  /*7670*/  HMMA.16816.F32 R16, R8, R100, R16 ;  /* 0x000000640810723c */ /* 0x000fe20000001810 */
[----:B-1----:R-:W-:-:S02]  /*7680*/  FFMA.FTZ R4, R165, c[0x0][0x2d0], -R2 ;  /* 0x0000b400a5047a23 */ /* 0x002fc40000010802 */
[----:B------:R-:W-:Y:S02]  /*7690*/  IMAD.MOV.U32 R165, RZ, RZ, R206 ;  /* 0x000000ffffa57224 */ /* 0x000fe400078e00ce */
[----:B------:R1:W2:Y:S03]  /*76a0*/  MUFU.EX2 R231, R4 ;  /* 0x0000000400e77308 */ /* 0x0002a60000000800 */
[----:B------:R-:W-:Y:S07]  /*76b0*/  HMMA.16816.F32 R12, R8, R102, R12 ;  /* 0x00000066080c723c */ /* 0x000fee000000180c */
[----:B----4-:R-:W-:Y:S01]  /*76c0*/  F2FP.PACK_AB R8, R232, R234 ;  /* 0x000000eae808723e */ /* 0x010fe200000000ff */
[----:B-1----:R-:W-:Y:S01]  /*76d0*/  FFMA.FTZ R4, R152, c[0x0][0x2d0], -R0 ;  /* 0x0000b40098047a23 */ /* 0x002fe20000010800 */
[----:B--2---:R-:W-:Y:S01]  /*76e0*/  F2FP.PACK_AB R10, R231, R230 ;  /* 0x000000e6e70a723e */ /* 0x004fe200000000ff */
[----:B------:R-:W-:-:S02]  /*76f0*/  IMAD.MOV.U32 R152, RZ, RZ, R184 ;  /* 0x000000ffff987224 */ /* 0x000fc400078e00b8 */
[----:B------:R1:W-:Y:S02]  /*7700*/  MUFU.EX2 R206, R4 ;  /* 0x0000000400ce7308 */ /* 0x0003e40000000800 */
[----:B-1----:R-:W-:Y:S01]  /*7710*/  FFMA.FTZ R4, R153, c[0x0][0x2d0], -R0 ;  /* 0x0000b40099047a23 */ /* 0x002fe20000010800 */
[----:B------:R-:W-:-:S05]  /*7720*/  MOV R153, R47 ;  /* 0x0000002f00997202 */ /* 0x000fca0000000f00 */
[----:B------:R1:W2:Y:S02]  /*7730*/  MUFU.EX2 R207, R4 ;  /* 0x0000000400cf7308 */ /* 0x0002a40000000800 */
[----:B-1----:R-:W-:Y:S01]  /*7740*/  FFMA.FTZ R4, R154, c[0x0][0x2d0], -R0 ;  /* 0x0000b4009a047a23 */ /* 0x002fe20000010800 */
[----:B------:R-:W-:Y:S02]  /*7750*/  MOV R154, R191 ;  /* 0x000000bf009a7202 */ /* 0x000fe40000000f00 */
[----:B--2---:R-:W-:-:S03]  /*7760*/  F2FP.PACK_AB R9, R207, R206 ;  /* 0x000000cecf09723e */ /* 0x004fc600000000ff */
[----:B------:R1:W-:Y:S02]  /*7770*/  MUFU.EX2 R205, R4 ;  /* 0x0000000400cd7308 */ /* 0x0003e40000000800 */
[----:B-1----:R-:W-:Y:S02]  /*7780*/  FFMA.FTZ R4, R155, c[0x0][0x2d0], -R0 ;  /* 0x0000b4009b047a23 */ /* 0x002fe40000010800 */
[----:B------:R-:W-:-:S04]  /*7790*/  IMAD.MOV.U32 R155, RZ, RZ, R190 ;  /* 0x000000ffff9b7224 */ /* 0x000fc800078e00be */
[----:B------:R1:W2:Y:S02]  /*77a0*/  MUFU.EX2 R204, R4 ;  /* 0x0000000400cc7308 */ /* 0x0002a40000000800 */
[----:B-1----:R-:W-:Y:S01]  /*77b0*/  FFMA.FTZ R4, R227, c[0x0][0x2d0], -R7 ;  /* 0x0000b400e3047a23 */ /* 0x002fe20000010807 */
[----:B--2---:R-:W-:-:S05]  /*77c0*/  F2FP.PACK_AB R11, R204, R205 ;  /* 0x000000cdcc0b723e */ /* 0x004fca00000000ff */
[----:B------:R1:W-:Y:S02]  /*77d0*/  MUFU.EX2 R190, R4 ;  /* 0x0000000400be7308 */ /* 0x0003e40000000800 */
[C---:B------:R-:W-:Y:S08]  /*77e0*/  HMMA.16816.F32 R44, R8.reuse, R122, R84 ;  /* 0x0000007a082c723c */ /* 0x040ff00000001854 */
[----:B------:R-:W-:Y:S01]  /*77f0*/  HMMA.16816.F32 R140, R8, R132, R140 ;  /* 0x00000084088c723c */ /* 0x000fe2000000188c */
[----:B-1----:R-:W-:Y:S01]  /*7800*/  FFMA.FTZ R4, R203, c[0x0][0x2d0], -R7 ;  /* 0x0000b400cb047a23 */ /* 0x002fe20000010807 */
[----:B------:R-:W-:-:S03]  /*7810*/  MOV R203, R73 ;  /* 0x0000004900cb7202 */ /* 0x000fc60000000f00 */
[----:B------:R1:W-:Y:S03]  /*7820*/  MUFU.EX2 R198, R4 ;  /* 0x0000000400c67308 */ /* 0x0003e60000000800 */
[C---:B------:R-:W-:Y:S07]  /*7830*/  HMMA.16816.F32 R84, R8.reuse, R136, R148 ;  /* 0x000000880854723c */ /* 0x040fee0000001894 */
[----:B------:R-:W-:Y:S01]  /*7840*/  IMAD.MOV.U32 R150, RZ, RZ, R167 ;  /* 0x000000ffff967224 */ /* 0x000fe200078e00a7 */
[----:B------:R-:W-:Y:S01]  /*7850*/  HMMA.16816.F32 R124, R8, R128, R124 ;  /* 0x00000080087c723c */ /* 0x000fe2000000187c */
[----:B------:R-:W-:Y:S01]  /*7860*/  MOV R151, R166 ;  /* 0x000000a600977202 */ /* 0x000fe20000000f00 */
[----:B-1----:R-:W-:-:S06]  /*7870*/  FFMA.FTZ R4, R202, c[0x0][0x2d0], -R7 ;  /* 0x0000b400ca047a23 */ /* 0x002fcc0000010807 */
[C---:B------:R-:W-:Y:S01]  /*7880*/  HMMA.16816.F32 R64, R8.reuse, R130, R64 ;  /* 0x000000820840723c */ /* 0x040fe20000001840 */
[----:B------:R-:W-:Y:S01]  /*7890*/  FFMA.FTZ R7, R201, c[0x0][0x2d0], -R7 ;  /* 0x0000b400c9077a23 */ /* 0x000fe20000010807 */
[----:B------:R-:W-:Y:S01]  /*78a0*/  LDSM.16.MT88.4 R128, [R212+0x2900] ;  /* 0x00290000d480783b */ /* 0x000fe20000004200 */
[----:B------:R1:W-:Y:S01]  /*78b0*/  MUFU.EX2 R199, R4 ;  /* 0x0000000400c77308 */ /* 0x0003e20000000800 */
[----:B------:R-:W-:Y:S02]  /*78c0*/  IMAD.MOV.U32 R202, RZ, RZ, R68 ;  /* 0x000000ffffca7224 */ /* 0x000fe400078e0044 */
[----:B------:R-:W-:Y:S02]  /*78d0*/  IMAD.MOV.U32 R201, RZ, RZ, R69 ;  /* 0x000000ffffc97224 */ /* 0x000fe400078e0045 */
[C---:B------:R-:W-:Y:S03]  /*78e0*/  HMMA.16816.F32 R88, R8.reuse, R134, R88 ;  /* 0x000000860858723c */ /* 0x040fe60000001858 */
[----:B------:R-:W2:Y:S04]  /*78f0*/  MUFU.EX2 R191, R7 ;  /* 0x0000000700bf7308 */ /* 0x000ea80000000800 */
[----:B------:R-:W-:Y:S01]  /*7900*/  IMAD.MOV.U32 R135, RZ, RZ, R74 ;  /* 0x000000ffff877224 */ /* 0x000fe200078e004a */
[----:B------:R-:W-:Y:S01]  /*7910*/  HMMA.16816.F32 R108, R8, R120, R76 ;  /* 0x00000078086c723c */ /* 0x000fe2000000184c */
[----:B------:R-:W-:Y:S01]  /*7920*/  LDSM.16.MT88.4 R76, [R210+0x2900] ;  /* 0x00290000d24c783b */ /* 0x000fe20000004200 */
[----:B------:R-:W-:-:S02]  /*7930*/  IMAD.MOV.U32 R134, RZ, RZ, R107 ;  /* 0x000000ffff867224 */ /* 0x000fc400078e006b */
[----:B-1----:R-:W-:Y:S02]  /*7940*/  FFMA.FTZ R4, R192, c[0x0][0x2d0], -R6 ;  /* 0x0000b400c0047a23 */ /* 0x002fe40000010806 */
[----:B------:R-:W-:Y:S02]  /*7950*/  IMAD.MOV.U32 R192, RZ, RZ, R105 ;  /* 0x000000ffffc07224 */ /* 0x000fe400078e0069 */
[----:B------:R1:W-:Y:S01]  /*7960*/  MUFU.EX2 R184, R4 ;  /* 0x0000000400b87308 */ /* 0x0003e20000000800 */
[----:B------:R-:W-:Y:S01]  /*7970*/  HMMA.16816.F32 R156, R8, R138, R156 ;  /* 0x0000008a089c723c */ /* 0x000fe2000000189c */
[----:B------:R-:W-:Y:S01]  /*7980*/  IMAD.MOV.U32 R136, RZ, RZ, R192 ;  /* 0x000000ffff887224 */ /* 0x000fe200078e00c0 */
[----:B--2---:R-:W-:Y:S02]  /*7990*/  F2FP.PACK_AB R166, R191, R199 ;  /* 0x000000c7bfa6723e */ /* 0x004fe400000000ff */
[----:B------:R-:W-:-:S04]  /*79a0*/  MOV R7, R106 ;  /* 0x0000006a00077202 */ /* 0x000fc80000000f00 */
[----:B------:R-:W-:Y:S01]  /*79b0*/  MOV R137, R7 ;  /* 0x0000000700897202 */ /* 0x000fe20000000f00 */
[----:B-1----:R-:W-:-:S04]  /*79c0*/  FFMA.FTZ R4, R187, c[0x0][0x2d0], -R6 ;  /* 0x0000b400bb047a23 */ /* 0x002fc80000010806 */
[----:B------:R1:W-:Y:S02]  /*79d0*/  MUFU.EX2 R187, R4 ;  /* 0x0000000400bb7308 */ /* 0x0003e40000000800 */
[--C-:B-1----:R-:W-:Y:S02]  /*79e0*/  FFMA.FTZ R4, R186, c[0x0][0x2d0], -R6.reuse ;  /* 0x0000b400ba047a23 */ /* 0x102fe40000010806 */
[----:B------:R-:W-:-:S04]  /*79f0*/  FFMA.FTZ R6, R185, c[0x0][0x2d0], -R6 ;  /* 0x0000b400b9067a23 */ /* 0x000fc80000010806 */
[----:B------:R1:W-:Y:S01]  /*7a00*/  MUFU.EX2 R186, R4 ;  /* 0x0000000400ba7308 */ /* 0x0003e20000000800 */
[----:B------:R-:W-:-:S07]  /*7a10*/  IMAD.MOV.U32 R185, RZ, RZ, R104 ;  /* 0x000000ffffb97224 */ /* 0x000fce00078e0068 */
[----:B------:R-:W2:Y:S01]  /*7a20*/  MUFU.EX2 R172, R6 ;  /* 0x0000000600ac7308 */ /* 0x000ea20000000800 */
[----:B-1----:R-:W-:Y:S01]  /*7a30*/  FFMA.FTZ R4, R179, c[0x0][0x2d0], -R2 ;  /* 0x0000b400b3047a23 */ /* 0x002fe20000010802 */
[----:B------:R-:W-:Y:S01]  /*7a40*/  MOV R179, R151 ;  /* 0x0000009700b37202 */ /* 0x000fe20000000f00 */
[----:B------:R-:W-:-:S05]  /*7a50*/  IMAD.MOV.U32 R151, RZ, RZ, R202 ;  /* 0x000000ffff977224 */ /* 0x000fca00078e00ca */
[----:B------:R1:W-:Y:S01]  /*7a60*/  MUFU.EX2 R75, R4 ;  /* 0x00000004004b7308 */ /* 0x0003e20000000800 */
[----:B--2---:R-:W-:Y:S01]  /*7a70*/  F2FP.PACK_AB R167, R172, R186 ;  /* 0x000000baaca7723e */ /* 0x004fe200000000ff */
[----:B------:R-:W-:Y:S02]  /*7a80*/  IMAD.MOV.U32 R6, RZ, RZ, R185 ;  /* 0x000000ffff067224 */ /* 0x000fe400078e00b9 */
[----:B-1----:R-:W-:Y:S02]  /*7a90*/  FFMA.FTZ R4, R178, c[0x0][0x2d0], -R2 ;  /* 0x0000b400b2047a23 */ /* 0x002fe40000010802 */
[----:B------:R-:W-:Y:S01]  /*7aa0*/  IMAD.MOV.U32 R178, RZ, RZ, R155 ;  /* 0x000000ffffb27224 */ /* 0x000fe200078e009b */
[----:B------:R-:W-:Y:S01]  /*7ab0*/  MOV R155, R154 ;  /* 0x0000009a009b7202 */ /* 0x000fe20000000f00 */
[----:B------:R-:W-:Y:S02]  /*7ac0*/  IMAD.MOV.U32 R154, RZ, RZ, R165 ;  /* 0x000000ffff9a7224 */ /* 0x000fe400078e00a5 */
[----:B------:R-:W-:Y:S01]  /*7ad0*/  IMAD.MOV.U32 R165, RZ, RZ, R164 ;  /* 0x000000ffffa57224 */ /* 0x000fe200078e00a4 */
[----:B------:R-:W-:Y:S01]  /*7ae0*/  MOV R164, R96 ;  /* 0x0000006000a47202 */ /* 0x000fe20000000f00 */
[----:B------:R-:W-:-:S02]  /*7af0*/  IMAD.MOV.U32 R96, RZ, RZ, R97 ;  /* 0x000000ffff607224 */ /* 0x000fc400078e0061 */
[----:B------:R-:W-:Y:S01]  /*7b00*/  IMAD.MOV.U32 R97, RZ, RZ, R98 ;  /* 0x000000ffff617224 */ /* 0x000fe200078e0062 */
[----:B------:R-:W-:Y:S01]  /*7b10*/  MOV R98, R99 ;  /* 0x0000006300627202 */ /* 0x000fe20000000f00 */
        /* <DEDUP_REMOVED lines=11> */
[----:B------:R1:W-:Y:S01]  /*7bd0*/  MUFU.EX2 R171, R4 ;  /* 0x0000000400ab7308 */ /* 0x0003e20000000800 */
[----:B------:R-:W-:Y:S01]  /*7be0*/  IMAD.MOV.U32 R149, RZ, RZ, R115 ;  /* 0x000000ffff957224 */ /* 0x000fe200078e0073 */
[----:B------:R-:W-:Y:S01]  /*7bf0*/  MOV R192, R133 ;  /* 0x0000008500c07202 */ /* 0x000fe20000000f00 */
[----:B------:R-:W2:Y:S01]  /*7c00*/  LDSM.16.MT88.4 R112, [R209+0x2900] ;  /* 0x00290000d170783b */ /* 0x000ea20000004200 */
[----:B------:R-:W-:-:S02]  /*7c10*/  IMAD.MOV.U32 R123, RZ, RZ, R97 ;  /* 0x000000ffff7b7224 */ /* 0x000fc400078e0061 */
[----:B------:R-:W-:Y:S02]  /*7c20*/  IMAD.MOV.U32 R122, RZ, RZ, R98 ;  /* 0x000000ffff7a7224 */ /* 0x000fe400078e0062 */
[----:B------:R-:W3:Y:S01]  /*7c30*/  LDSM.16.MT88.4 R96, [R211+0x2900] ;  /* 0x00290000d360783b */ /* 0x000ee20000004200 */
[----:B------:R-:W-:Y:S01]  /*7c40*/  IMAD.MOV.U32 R121, RZ, RZ, R164 ;  /* 0x000000ffff797224 */ /* 0x000fe200078e00a4 */
[----:B------:R-:W-:Y:S01]  /*7c50*/  F2FP.PACK_AB R164, R198, R190 ;  /* 0x000000bec6a4723e */ /* 0x000fe200000000ff */
[----:B------:R-:W-:Y:S01]  /*7c60*/  IMAD.MOV.U32 R185, RZ, RZ, R132 ;  /* 0x000000ffffb97224 */ /* 0x000fe200078e0084 */
[----:B------:R-:W-:Y:S01]  /*7c70*/  MOV R132, R154 ;  /* 0x0000009a00847202 */ /* 0x000fe20000000f00 */
[----:B------:R-:W-:Y:S01]  /*7c80*/  IMAD.MOV.U32 R133, RZ, RZ, R153 ;  /* 0x000000ffff857224 */ /* 0x000fe200078e0099 */
[----:B------:R-:W-:Y:S01]  /*7c90*/  MOV R154, R116 ;  /* 0x00000074009a7202 */ /* 0x000fe20000000f00 */
[----:B------:R-:W-:Y:S02]  /*7ca0*/  IMAD.MOV.U32 R153, RZ, RZ, R117 ;  /* 0x000000ffff997224 */ /* 0x000fe400078e0075 */
[----:B-1----:R-:W-:Y:S01]  /*7cb0*/  FFMA.FTZ R4, R177, c[0x0][0x2d0], -R2 ;  /* 0x0000b400b1047a23 */ /* 0x002fe20000010802 */
[----:B------:R-:W-:Y:S01]  /*7cc0*/  MOV R177, R155 ;  /* 0x0000009b00b17202 */ /* 0x000fe20000000f00 */
[----:B------:R-:W-:Y:S01]  /*7cd0*/  IMAD.MOV.U32 R155, RZ, RZ, R165 ;  /* 0x000000ffff9b7224 */ /* 0x000fe200078e00a5 */
[----:B------:R-:W-:Y:S01]  /*7ce0*/  F2FP.PACK_AB R165, R187, R184 ;  /* 0x000000b8bba5723e */ /* 0x000fe200000000ff */
[----:B------:R1:W-:Y:S01]  /*7cf0*/  MUFU.EX2 R73, R4 ;  /* 0x0000000400497308 */ /* 0x0003e20000000800 */
[----:B------:R-:W-:Y:S01]  /*7d00*/  IMAD.MOV.U32 R202, RZ, RZ, R122 ;  /* 0x000000ffffca7224 */ /* 0x000fe200078e007a */
[----:B------:R-:W-:Y:S01]  /*7d10*/  MOV R9, R133 ;  /* 0x0000008500097202 */ /* 0x000fe20000000f00 */
[----:B------:R-:W-:-:S02]  /*7d20*/  IMAD.MOV.U32 R11, RZ, RZ, R154 ;  /* 0x000000ffff0b7224 */ /* 0x000fc400078e009a */
[----:B-1----:R-:W-:-:S04]  /*7d30*/  FFMA.FTZ R4, R180, c[0x0][0x2d0], -R2 ;  /* 0x0000b400b4047a23 */ /* 0x002fc80000010802 */
[----:B------:R1:W4:Y:S01]  /*7d40*/  MUFU.EX2 R74, R4 ;  /* 0x00000004004a7308 */ /* 0x0003220000000800 */
[----:B--2---:R-:W-:Y:S07]  /*7d50*/  HMMA.16816.F32 R104, R164, R112, R40 ;  /* 0x00000070a468723c */ /* 0x004fee0000001828 */
[----:B------:R-:W-:Y:S01]  /*7d60*/  MOV R42, R148 ;  /* 0x00000094002a7202 */ /* 0x000fe20000000f00 */
[----:B------:R-:W-:Y:S02]  /*7d70*/  IMAD.MOV.U32 R148, RZ, RZ, R134 ;  /* 0x000000ffff947224 */ /* 0x000fe400078e0086 */
[----:B------:R-:W-:-:S02]  /*7d80*/  IMAD.MOV.U32 R134, RZ, RZ, R121 ;  /* 0x000000ffff867224 */ /* 0x000fc400078e0079 */
[----:B------:R-:W-:Y:S01]  /*7d90*/  IMAD.MOV.U32 R43, RZ, RZ, R150 ;  /* 0x000000ffff2b7224 */ /* 0x000fe200078e0096 */
[----:B------:R-:W-:Y:S01]  /*7da0*/  MOV R150, R201 ;  /* 0x000000c900967202 */ /* 0x000fe20000000f00 */
[----:B-1----:R-:W-:Y:S01]  /*7db0*/  FFMA.FTZ R4, R173, c[0x0][0x2d0], -R0 ;  /* 0x0000b400ad047a23 */ /* 0x002fe20000010800 */
[----:B------:R-:W-:Y:S01]  /*7dc0*/  MOV R173, R136 ;  /* 0x0000008800ad7202 */ /* 0x000fe20000000f00 */
[----:B------:R-:W-:Y:S02]  /*7dd0*/  IMAD.MOV.U32 R201, RZ, RZ, R123 ;  /* 0x000000ffffc97224 */ /* 0x000fe400078e007b */
[----:B------:R1:W-:Y:S01]  /*7de0*/  MUFU.EX2 R68, R4 ;  /* 0x0000000400447308 */ /* 0x0003e20000000800 */
[----:B------:R-:W-:Y:S01]  /*7df0*/  HMMA.16816.F32 R120, R164, R128, R32 ;  /* 0x00000080a478723c */ /* 0x000fe20000001820 */
[----:B------:R-:W-:-:S06]  /*7e00*/  IMAD.MOV.U32 R180, RZ, RZ, R148 ;  /* 0x000000ffffb47224 */ /* 0x000fcc00078e0094 */
[----:B------:R-:W-:Y:S01]  /*7e10*/  IMAD.MOV.U32 R33, RZ, RZ, R6 ;  /* 0x000000ffff217224 */ /* 0x000fe200078e0006 */
[----:B----4-:R-:W-:Y:S01]  /*7e20*/  F2FP.PACK_AB R6, R74, R73 ;  /* 0x000000494a06723e */ /* 0x010fe200000000ff */
[----:B------:R-:W-:Y:S01]  /*7e30*/  IMAD.MOV.U32 R34, RZ, RZ, R179 ;  /* 0x000000ffff227224 */ /* 0x000fe200078e00b3 */
[----:B------:R-:W-:Y:S01]  /*7e40*/  MOV R179, R153 ;  /* 0x0000009900b37202 */ /* 0x000fe20000000f00 */
[----:B------:R-:W-:Y:S02]  /*7e50*/  IMAD.MOV.U32 R32, RZ, RZ, R137 ;  /* 0x000000ffff207224 */ /* 0x000fe400078e0089 */
[----:B------:R-:W-:Y:S01]  /*7e60*/  HMMA.16816.F32 R136, R164, R76, R24 ;  /* 0x0000004ca488723c */ /* 0x000fe20000001818 */
[----:B-1----:R-:W-:Y:S02]  /*7e70*/  FFMA.FTZ R4, R174, c[0x0][0x2d0], -R0 ;  /* 0x0000b400ae047a23 */ /* 0x002fe40000010800 */
[----:B------:R-:W-:Y:S02]  /*7e80*/  IMAD.MOV.U32 R174, RZ, RZ, R149 ;  /* 0x000000ffffae7224 */ /* 0x000fe400078e0095 */
[----:B------:R1:W2:Y:S01]  /*7e90*/  MUFU.EX2 R69, R4 ;  /* 0x0000000400457308 */ /* 0x0002a20000000800 */
[----:B------:R-:W-:-:S02]  /*7ea0*/  IMAD.MOV.U32 R149, RZ, RZ, R135 ;  /* 0x000000ffff957224 */ /* 0x000fc400078e0087 */
[----:B------:R-:W-:Y:S02]  /*7eb0*/  IMAD.MOV.U32 R135, RZ, RZ, R155 ;  /* 0x000000ffff877224 */ /* 0x000fe400078e009b */
[----:B------:R-:W-:Y:S01]  /*7ec0*/  IMAD.MOV.U32 R155, RZ, RZ, R152 ;  /* 0x000000ffff9b7224 */ /* 0x000fe200078e0098 */
[----:B------:R-:W-:Y:S01]  /*7ed0*/  MOV R152, R119 ;  /* 0x0000007700987202 */ /* 0x000fe20000000f00 */
[----:B------:R-:W-:Y:S01]  /*7ee0*/  IMAD.MOV.U32 R8, RZ, RZ, R135 ;  /* 0x000000ffff087224 */ /* 0x000fe200078e0087 */
[----:B------:R-:W-:Y:S01]  /*7ef0*/  MOV R35, R149 ;  /* 0x0000009500237202 */ /* 0x000fe20000000f00 */
[----:B------:R-:W-:Y:S02]  /*7f00*/  IMAD.MOV.U32 R10, RZ, RZ, R155 ;  /* 0x000000ffff0a7224 */ /* 0x000fe400078e009b */
[----:B-1----:R-:W-:Y:S02]  /*7f10*/  FFMA.FTZ R4, R175, c[0x0][0x2d0], -R0 ;  /* 0x0000b400af047a23 */ /* 0x002fe40000010800 */
[----:B------:R-:W-:-:S02]  /*7f20*/  IMAD.MOV.U32 R175, RZ, RZ, R118 ;  /* 0x000000ffffaf7224 */ /* 0x000fc400078e0076 */
[----:B------:R1:W-:Y:S01]  /*7f30*/  MUFU.EX2 R41, R4 ;  /* 0x0000000400297308 */ /* 0x0003e20000000800 */
[----:B------:R-:W-:Y:S07]  /*7f40*/  HMMA.16816.F32 R116, R164, R114, R36 ;  /* 0x00000072a474723c */ /* 0x000fee0000001824 */
[----:B------:R-:W-:Y:S01]  /*7f50*/  MOV R37, R185 ;  /* 0x000000b900257202 */ /* 0x000fe20000000f00 */
[----:B------:R-:W-:Y:S01]  /*7f60*/  IMAD.MOV.U32 R38, RZ, RZ, R192 ;  /* 0x000000ffff267224 */ /* 0x000fe200078e00c0 */
[----:B------:R-:W-:Y:S01]  /*7f70*/  MOV R192, R134 ;  /* 0x0000008600c07202 */ /* 0x000fe20000000f00 */
[----:B------:R-:W-:-:S02]  /*7f80*/  IMAD.MOV.U32 R185, RZ, RZ, R132 ;  /* 0x000000ffffb97224 */ /* 0x000fc400078e0084 */
[----:B------:R-:W-:Y:S01]  /*7f90*/  HMMA.16816.F32 R132, R164, R130, R28 ;  /* 0x00000082a484723c */ /* 0x000fe2000000181c */
[----:B------:R-:W-:Y:S02]  /*7fa0*/  IMAD.MOV.U32 R39, RZ, RZ, R7 ;  /* 0x000000ffff277224 */ /* 0x000fe400078e0007 */
[----:B-1----:R-:W-:Y:S02]  /*7fb0*/  FFMA.FTZ R4, R176, c[0x0][0x2d0], -R0 ;  /* 0x0000b400b0047a23 */ /* 0x002fe40000010800 */
[----:B------:R-:W-:Y:S02]  /*7fc0*/  IMAD.MOV.U32 R176, RZ, RZ, R150 ;  /* 0x000000ffffb07224 */ /* 0x000fe400078e0096 */
[----:B------:R1:W4:Y:S01]  /*7fd0*/  MUFU.EX2 R40, R4 ;  /* 0x0000000400287308 */ /* 0x0003220000000800 */
[----:B------:R-:W-:Y:S01]  /*7fe0*/  IMAD.MOV.U32 R31, RZ, RZ, R5 ;  /* 0x000000ffff1f7224 */ /* 0x000fe200078e0005 */
[----:B--2---:R-:W-:Y:S01]  /*7ff0*/  F2FP.PACK_AB R5, R69, R68 ;  /* 0x000000444505723e */ /* 0x004fe200000000ff */
[----:B------:R-:W-:-:S02]  /*8000*/  IMAD.MOV.U32 R36, RZ, RZ, R151 ;  /* 0x000000ffff247224 */ /* 0x000fc400078e0097 */
[----:B------:R-:W-:Y:S01]  /*8010*/  IMAD.MOV.U32 R30, RZ, RZ, R152 ;  /* 0x000000ffff1e7224 */ /* 0x000fe200078e0098 */
[C---:B------:R-:W-:Y:S08]  /*8020*/  HMMA.16816.F32 R148, R164.reuse, R78, R20 ;  /* 0x0000004ea494723c */ /* 0x040ff00000001814 */
[----:B---3--:R-:W-:Y:S01]  /*8030*/  HMMA.16816.F32 R152, R164, R96, R16 ;  /* 0x00000060a498723c */ /* 0x008fe20000001810 */
[----:B-1----:R-:W-:-:S02]  /*8040*/  F2FP.PACK_AB R4, R171, R75 ;  /* 0x0000004bab04723e */ /* 0x002fc400000000ff */
[----:B----4-:R-:W-:-:S05]  /*8050*/  F2FP.PACK_AB R7, R40, R41 ;  /* 0x000000292807723e */ /* 0x010fca00000000ff */
[----:B------:R-:W-:Y:S08]  /*8060*/  HMMA.16816.F32 R164, R164, R98, R12 ;  /* 0x00000062a4a4723c */ /* 0x000ff0000000180c */
[C---:B------:R-:W-:Y:S07]  /*8070*/  HMMA.16816.F32 R12, R4.reuse, R54, R44 ;  /* 0x00000036040c723c */ /* 0x040fee000000182c */
[----:B------:R-:W-:Y:S01]  /*8080*/  IMAD.MOV.U32 R46, RZ, RZ, R8 ;  /* 0x000000ffff2e7224 */ /* 0x000fe200078e0008 */
[----:B------:R-:W-:Y:S01]  /*8090*/  MOV R44, R30 ;  /* 0x0000001e002c7202 */ /* 0x000fe20000000f00 */
[----:B------:R-:W-:Y:S01]  /*80a0*/  FFMA.FTZ R8, R188, c[0x0][0x2d0], -R2 ;  /* 0x0000b400bc087a23 */ /* 0x000fe20000010802 */
[----:B------:R-:W-:Y:S01]  /*80b0*/  HMMA.16816.F32 R124, R4, R48, R124 ;  /* 0x00000030047c723c */ /* 0x000fe2000000187c */
[----:B------:R-:W-:Y:S01]  /*80c0*/  MOV R47, R39 ;  /* 0x00000027002f7202 */ /* 0x000fe20000000f00 */
[----:B------:R-:W-:Y:S01]  /*80d0*/  IMAD.MOV.U32 R54, RZ, RZ, R31 ;  /* 0x000000ffff367224 */ /* 0x000fe200078e001f */
[----:B------:R1:W-:Y:S01]  /*80e0*/  MUFU.EX2 R30, R8 ;  /* 0x00000008001e7308 */ /* 0x0003e20000000800 */
[----:B------:R-:W-:-:S02]  /*80f0*/  IMAD.MOV.U32 R45, RZ, RZ, R9 ;  /* 0x000000ffff2d7224 */ /* 0x000fc400078e0009 */
[----:B------:R-:W-:Y:S01]  /*8100*/  IMAD.MOV.U32 R55, RZ, RZ, R34 ;  /* 0x000000ffff377224 */ /* 0x000fe200078e0022 */
[----:B------:R-:W-:Y:S01]  /*8110*/  MOV R48, R33 ;  /* 0x0000002100307202 */ /* 0x000fe20000000f00 */
[----:B------:R-:W-:Y:S01]  /*8120*/  IMAD.MOV.U32 R49, RZ, RZ, R32 ;  /* 0x000000ffff317224 */ /* 0x000fe200078e0020 */
[C---:B------:R-:W-:Y:S07]  /*8130*/  HMMA.16816.F32 R16, R4.reuse, R50, R64 ;  /* 0x000000320410723c */ /* 0x040fee0000001840 */
[----:B------:R-:W-:Y:S01]  /*8140*/  IMAD.MOV.U32 R67, RZ, RZ, R35 ;  /* 0x000000ffff437224 */ /* 0x000fe200078e0023 */
[----:B------:R-:W-:Y:S01]  /*8150*/  HMMA.16816.F32 R108, R4, R52, R108 ;  /* 0x00000034046c723c */ /* 0x000fe2000000186c */
[----:B------:R-:W-:Y:S01]  /*8160*/  IMAD.MOV.U32 R66, RZ, RZ, R38 ;  /* 0x000000ffff427224 */ /* 0x000fe200078e0026 */
[----:B------:R-:W-:Y:S01]  /*8170*/  MOV R65, R10 ;  /* 0x0000000a00417202 */ /* 0x000fe20000000f00 */
[----:B-1----:R-:W-:Y:S01]  /*8180*/  FFMA.FTZ R8, R189, c[0x0][0x2d0], -R2 ;  /* 0x0000b400bd087a23 */ /* 0x002fe20000010802 */
[----:B------:R-:W-:Y:S01]  /*8190*/  MOV R50, R161 ;  /* 0x000000a100327202 */ /* 0x000fe20000000f00 */
[----:B------:R-:W-:-:S02]  /*81a0*/  IMAD.MOV.U32 R64, RZ, RZ, R11 ;  /* 0x000000ffff407224 */ /* 0x000fc400078e000b */
[----:B------:R1:W-:Y:S01]  /*81b0*/  MUFU.EX2 R32, R8 ;  /* 0x0000000800207308 */ /* 0x0003e20000000800 */
[----:B------:R-:W-:Y:S01]  /*81c0*/  MOV R53, R36 ;  /* 0x0000002400357202 */ /* 0x000fe20000000f00 */
[----:B------:R-:W-:Y:S01]  /*81d0*/  IMAD.MOV.U32 R52, RZ, RZ, R37 ;  /* 0x000000ffff347224 */ /* 0x000fe200078e0025 */
[----:B------:R-:W-:Y:S01]  /*81e0*/  HMMA.16816.F32 R140, R4, R144, R140 ;  /* 0x00000090048c723c */ /* 0x000fe2000000188c */
[----:B------:R-:W-:-:S07]  /*81f0*/  IMAD.MOV.U32 R51, RZ, RZ, R162 ;  /* 0x000000ffff337224 */ /* 0x000fce00078e00a2 */
[----:B------:R-:W-:Y:S01]  /*8200*/  HMMA.16816.F32 R144, R4, R146, R88 ;  /* 0x000000920490723c */ /* 0x000fe20000001858 */
[----:B-1----:R-:W-:-:S07]  /*8210*/  FFMA.FTZ R8, R193, c[0x0][0x2d0], -R2 ;  /* 0x0000b400c1087a23 */ /* 0x002fce0000010802 */
[----:B------:R-:W-:Y:S01]  /*8220*/  HMMA.16816.F32 R20, R4, R56, R84 ;  /* 0x000000380414723c */ /* 0x000fe20000001854 */
[----:B------:R1:W-:Y:S02]  /*8230*/  MUFU.EX2 R35, R8 ;  /* 0x0000000800237308 */ /* 0x0003e40000000800 */
[----:B-1----:R-:W-:-:S06]  /*8240*/  FFMA.FTZ R8, R194, c[0x0][0x2d0], -R2 ;  /* 0x0000b400c2087a23 */ /* 0x002fcc0000010802 */
[----:B------:R1:W-:Y:S02]  /*8250*/  MUFU.EX2 R36, R8 ;  /* 0x0000000800247308 */ /* 0x0003e40000000800 */
[----:B-1----:R-:W-:-:S06]  /*8260*/  FFMA.FTZ R8, R195, c[0x0][0x2d0], -R2 ;  /* 0x0000b400c3087a23 */ /* 0x002fcc0000010802 */
[----:B------:R1:W-:Y:S02]  /*8270*/  MUFU.EX2 R37, R8 ;  /* 0x0000000800257308 */ /* 0x0003e40000000800 */
[----:B-1----:R-:W-:-:S06]  /*8280*/  FFMA.FTZ R8, R196, c[0x0][0x2d0], -R2 ;  /* 0x0000b400c4087a23 */ /* 0x002fcc0000010802 */
[----:B------:R1:W2:Y:S02]  /*8290*/  MUFU.EX2 R39, R8 ;  /* 0x0000000800277308 */ /* 0x0002a40000000800 */
[----:B-1----:R-:W-:-:S06]  /*82a0*/  FFMA.FTZ R8, R183, c[0x0][0x2d0], -R0 ;  /* 0x0000b400b7087a23 */ /* 0x002fcc0000010800 */
[----:B------:R1:W-:Y:S02]  /*82b0*/  MUFU.EX2 R29, R8 ;  /* 0x00000008001d7308 */ /* 0x0003e40000000800 */
[----:B-1----:R-:W-:-:S06]  /*82c0*/  FFMA.FTZ R8, R182, c[0x0][0x2d0], -R0 ;  /* 0x0000b400b6087a23 */ /* 0x002fcc0000010800 */
[----:B------:R1:W3:Y:S02]  /*82d0*/  MUFU.EX2 R31, R8 ;  /* 0x00000008001f7308 */ /* 0x0002e40000000800 */
[----:B-1----:R-:W-:-:S06]  /*82e0*/  FFMA.FTZ R8, R181, c[0x0][0x2d0], -R0 ;  /* 0x0000b400b5087a23 */ /* 0x002fcc0000010800 */
[----:B------:R1:W-:Y:S02]  /*82f0*/  MUFU.EX2 R33, R8 ;  /* 0x0000000800217308 */ /* 0x0003e40000000800 */
[----:B-1----:R-:W-:Y:S01]  /*8300*/  FFMA.FTZ R8, R160, c[0x0][0x2d0], -R0 ;  /* 0x0000b400a0087a23 */ /* 0x002fe20000010800 */
[----:B------:R-:W-:Y:S01]  /*8310*/  UIMAD.WIDE.U32 UR22, UR19, UR4, URZ ;  /* 0x00000004131672a5 */ /* 0x000fe2000f8e003f */
[----:B------:R-:W-:-:S04]  /*8320*/  PLOP3.LUT P0, PT, PT, PT, UP1, 0x40, 0x0 ;  /* 0x000000000000781c */ /* 0x000fc80003f0e818 */
[----:B------:R1:W4:Y:S01]  /*8330*/  MUFU.EX2 R28, R8 ;  /* 0x00000008001c7308 */ /* 0x0003220000000800 */
[----:B--2---:R-:W-:Y:S01]  /*8340*/  F2FP.PACK_AB R160, R39, R37 ;  /* 0x0000002527a0723e */ /* 0x004fe200000000ff */
[--C-:B-1----:R-:W-:Y:S02]  /*8350*/  FFMA.FTZ R8, R200, c[0x0][0x2d0], -R2.reuse ;  /* 0x0000b400c8087a23 */ /* 0x102fe40000010802 */
[----:B------:R-:W-:-:S04]  /*8360*/  FFMA.FTZ R2, R197, c[0x0][0x2d0], -R2 ;  /* 0x0000b400c5027a23 */ /* 0x000fc80000010802 */
[----:B------:R1:W-:Y:S08]  /*8370*/  MUFU.EX2 R38, R8 ;  /* 0x0000000800267308 */ /* 0x0003f00000000800 */
[----:B------:R2:W2:Y:S01]  /*8380*/  MUFU.EX2 R34, R2 ;  /* 0x0000000200227308 */ /* 0x0004a20000000800 */
[----:B-1----:R-:W-:Y:S07]  /*8390*/  HMMA.16816.F32 R8, R4, R58, R156 ;  /* 0x0000003a0408723c */ /* 0x002fee000000189c */
[----:B------:R-:W-:Y:S01]  /*83a0*/  F2FP.PACK_AB R4, R32, R30 ;  /* 0x0000001e2004723e */ /* 0x000fe200000000ff */
[----:B--2---:R-:W-:Y:S01]  /*83b0*/  FFMA.FTZ R2, R163, c[0x0][0x2d0], -R0 ;  /* 0x0000b400a3027a23 */ /* 0x004fe20000010800 */
[----:B------:R-:W-:-:S02]  /*83c0*/  F2FP.PACK_AB R6, R36, R35 ;  /* 0x000000232406723e */ /* 0x000fc400000000ff */
[----:B---3--:R-:W-:Y:S01]  /*83d0*/  F2FP.PACK_AB R5, R31, R29 ;  /* 0x0000001d1f05723e */ /* 0x008fe200000000ff */
[----:B------:R1:W-:Y:S01]  /*83e0*/  MUFU.EX2 R27, R2 ;  /* 0x00000002001b7308 */ /* 0x0003e20000000800 */
[----:B----4-:R-:W-:Y:S01]  /*83f0*/  F2FP.PACK_AB R7, R28, R33 ;  /* 0x000000211c07723e */ /* 0x010fe200000000ff */
[----:B------:R-:W-:Y:S01]  /*8400*/  @UP2 USHF.R.U32.HI UR19, URZ, UR5, UR23 ;  /* 0x000000053f132299 */ /* 0x000fe20008011617 */
[----:B------:R-:W-:-:S05]  /*8410*/  F2FP.PACK_AB R162, R34, R38 ;  /* 0x0000002622a2723e */ /* 0x000fca00000000ff */
[----:B------:R-:W-:Y:S01]  /*8420*/  HMMA.16816.F32 R108, R4, R60, R108 ;  /* 0x0000003c046c723c */ /* 0x000fe2000000186c */
[----:B-1----:R-:W-:-:S07]  /*8430*/  FFMA.FTZ R2, R168, c[0x0][0x2d0], -R0 ;  /* 0x0000b400a8027a23 */ /* 0x002fce0000010800 */
[C---:B------:R-:W-:Y:S01]  /*8440*/  HMMA.16816.F32 R12, R4.reuse, R62, R12 ;  /* 0x0000003e040c723c */ /* 0x040fe2000000180c */
[----:B------:R1:W2:Y:S07]  /*8450*/  MUFU.EX2 R26, R2 ;  /* 0x00000002001a7308 */ /* 0x0002ae0000000800 */
[C---:B------:R-:W-:Y:S08]  /*8460*/  HMMA.16816.F32 R124, R4.reuse, R80, R124 ;  /* 0x00000050047c723c */ /* 0x040ff0000000187c */
[----:B------:R-:W-:Y:S01]  /*8470*/  HMMA.16816.F32 R16, R4, R82, R16 ;  /* 0x000000520410723c */ /* 0x000fe20000001810 */
[--C-:B-1----:R-:W-:Y:S01]  /*8480*/  FFMA.FTZ R2, R169, c[0x0][0x2d0], -R0.reuse ;  /* 0x0000b400a9027a23 */ /* 0x102fe20000010800 */
[----:B--2---:R-:W-:Y:S01]  /*8490*/  F2FP.PACK_AB R161, R26, R27 ;  /* 0x0000001b1aa1723e */ /* 0x004fe200000000ff */
[----:B------:R-:W-:-:S02]  /*84a0*/  FFMA.FTZ R0, R170, c[0x0][0x2d0], -R0 ;  /* 0x0000b400aa007a23 */ /* 0x000fc40000010800 */
[----:B------:R1:W-:Y:S03]  /*84b0*/  MUFU.EX2 R25, R2 ;  /* 0x0000000200197308 */ /* 0x0003e60000000800 */
[C---:B------:R-:W-:Y:S05]  /*84c0*/  HMMA.16816.F32 R140, R4.reuse, R92, R140 ;  /* 0x0000005c048c723c */ /* 0x040fea000000188c */
[----:B------:R2:W3:Y:S03]  /*84d0*/  MUFU.EX2 R24, R0 ;  /* 0x0000000000187308 */ /* 0x0004e60000000800 */
[----:B------:R-:W-:Y:S01]  /*84e0*/  HMMA.16816.F32 R144, R4, R94, R144 ;  /* 0x0000005e0490723c */ /* 0x000fe20000001890 */
[----:B-1----:R-:W-:-:S07]  /*84f0*/  FADD.FTZ R2, R51, R50 ;  /* 0x0000003233027221 */ /* 0x002fce0000010000 */
[C---:B------:R-:W-:Y:S01]  /*8500*/  HMMA.16816.F32 R20, R4.reuse, R100, R20 ;  /* 0x000000640414723c */ /* 0x040fe20000001814 */
[----:B------:R-:W-:Y:S01]  /*8510*/  IMAD.MOV.U32 R51, RZ, RZ, R64 ;  /* 0x000000ffff337224 */ /* 0x000fe200078e0040 */
[----:B------:R-:W-:Y:S01]  /*8520*/  MOV R64, R66 ;  /* 0x0000004200407202 */ /* 0x000fe20000000f00 */
[----:B------:R-:W-:Y:S02]  /*8530*/  IMAD.MOV.U32 R50, RZ, RZ, R65 ;  /* 0x000000ffff327224 */ /* 0x000fe400078e0041 */
[----:B------:R-:W-:Y:S01]  /*8540*/  IMAD.MOV.U32 R65, RZ, RZ, R67 ;  /* 0x000000ffff417224 */ /* 0x000fe200078e0043 */
[----:B------:R-:W-:Y:S01]  /*8550*/  MOV R67, R49 ;  /* 0x0000003100437202 */ /* 0x000fe20000000f00 */
[----:B--2---:R-:W-:Y:S01]  /*8560*/  FADD.FTZ R0, R51, R50 ;  /* 0x0000003233007221 */ /* 0x004fe20000010000 */
[----:B------:R-:W-:Y:S01]  /*8570*/  HMMA.16816.F32 R8, R4, R102, R8 ;  /* 0x000000660408723c */ /* 0x000fe20000001808 */
[----:B------:R-:W-:Y:S01]  /*8580*/  IMAD.MOV.U32 R66, RZ, RZ, R48 ;  /* 0x000000ffff427224 */ /* 0x000fe200078e0030 */
[----:B---3--:R-:W-:Y:S01]  /*8590*/  F2FP.PACK_AB R163, R24, R25 ;  /* 0x0000001918a3723e */ /* 0x008fe200000000ff */
[----:B------:R-:W-:Y:S01]  /*85a0*/  IMAD.MOV.U32 R48, RZ, RZ, R54 ;  /* 0x000000ffff307224 */ /* 0x000fe200078e0036 */
[----:B------:R-:W-:Y:S01]  /*85b0*/  MOV R54, R217 ;  /* 0x000000d900367202 */ /* 0x000fe20000000f00 */
[----:B------:R-:W-:Y:S01]  /*85c0*/  FADD.FTZ R2, R213, R2 ;  /* 0x00000002d5027221 */ /* 0x000fe20000010000 */
[----:B------:R1:W5:Y:S01]  /*85d0*/  LDL.LU R217, [R1+0x4c] ;  /* 0x00004c0001d97983 */ /* 0x0003620000300800 */
[----:B------:R-:W-:-:S02]  /*85e0*/  FADD.FTZ R4, R214, R215 ;  /* 0x000000d7d6047221 */ /* 0x000fc40000010000 */
[----:B------:R-:W-:Y:S01]  /*85f0*/  FADD.FTZ R0, R208, R0 ;  /* 0x00000000d0007221 */ /* 0x000fe20000010000 */
[----:B------:R-:W-:Y:S01]  /*8600*/  UIADD3 UR4, UR18, UR19, URZ ;  /* 0x0000001312047290 */ /* 0x000fe2000fffe03f */
[----:B------:R-:W-:Y:S01]  /*8610*/  FADD.FTZ R4, R64, R4 ;  /* 0x0000000440047221 */ /* 0x000fe20000010000 */
[----:B------:R-:W-:Y:S01]  /*8620*/  HMMA.16816.F32 R108, R160, R112, R108 ;  /* 0x00000070a06c723c */ /* 0x000fe2000000186c */
[----:B------:R-:W-:Y:S02]  /*8630*/  IMAD.MOV.U32 R49, RZ, RZ, R44 ;  /* 0x000000ffff317224 */ /* 0x000fe400078e002c */
[----:B------:R-:W-:Y:S02]  /*8640*/  FADD.FTZ R2, R65, R2 ;  /* 0x0000000241027221 */ /* 0x000fe40000010000 */
[----:B------:R-:W-:Y:S02]  /*8650*/  IMAD.MOV.U32 R44, RZ, RZ, R216 ;  /* 0x000000ffff2c7224 */ /* 0x000fe400078e00d8 */
[----:B------:R-:W-:Y:S01]  /*8660*/  FADD.FTZ R0, R66, R0 ;  /* 0x0000000042007221 */ /* 0x000fe20000010000 */
[----:B------:R1:W5:Y:S01]  /*8670*/  LDL.LU R216, [R1+0x48] ;  /* 0x0000480001d87983 */ /* 0x0003620000300800 */
[----:B------:R-:W-:-:S02]  /*8680*/  FADD.FTZ R4, R67, R4 ;  /* 0x0000000443047221 */ /* 0x000fc40000010000 */
[----:B------:R-:W-:Y:S01]  /*8690*/  FADD.FTZ R7, R55, R54 ;  /* 0x0000003637077221 */ /* 0x000fe20000010000 */
[----:B------:R1:W5:Y:S01]  /*86a0*/  LDL.LU R215, [R1+0x44] ;  /* 0x0000440001d77983 */ /* 0x0003620000300800 */
[----:B------:R-:W-:Y:S01]  /*86b0*/  FADD.FTZ R2, R48, R2 ;  /* 0x0000000230027221 */ /* 0x000fe20000010000 */
[C---:B------:R-:W-:Y:S01]  /*86c0*/  HMMA.16816.F32 R124, R160.reuse, R128, R124 ;  /* 0x00000080a07c723c */ /* 0x040fe2000000187c */
[----:B------:R-:W-:Y:S01]  /*86d0*/  FADD.FTZ R0, R49, R0 ;  /* 0x0000000031007221 */ /* 0x000fe20000010000 */
[----:B------:R1:W5:Y:S01]  /*86e0*/  LDL.LU R214, [R1+0x40] ;  /* 0x0000400001d67983 */ /* 0x0003620000300800 */
[----:B------:R-:W-:Y:S02]  /*86f0*/  FADD.FTZ R4, R44, R4 ;  /* 0x000000042c047221 */ /* 0x000fe40000010000 */
[----:B------:R-:W-:Y:S01]  /*8700*/  FADD.FTZ R7, R46, R7 ;  /* 0x000000072e077221 */ /* 0x000fe20000010000 */
[----:B------:R1:W5:Y:S01]  /*8710*/  LDL.LU R213, [R1+0x3c] ;  /* 0x00003c0001d57983 */ /* 0x0003620000300800 */
[----:B------:R-:W-:Y:S01]  /*8720*/  FADD.FTZ R2, R45, R2 ;  /* 0x000000022d027221 */ /* 0x000fe20000010000 */
[----:B------:R-:W-:Y:S01]  /*8730*/  ULDC UR18, c[0x0][0x328] ;  /* 0x0000ca0000127ab9 */ /* 0x000fe20000000800 */
[----:B------:R-:W-:Y:S01]  /*8740*/  FADD.FTZ R0, R47, R0 ;  /* 0x000000002f007221 */ /* 0x000fe20000010000 */
[----:B------:R1:W5:Y:S01]  /*8750*/  LDL.LU R208, [R1+0x38] ;  /* 0x0000380001d07983 */ /* 0x0003620000300800 */
[----:B------:R-:W-:Y:S01]  /*8760*/  FADD.FTZ R6, R252, R4 ;  /* 0x00000004fc067221 */ /* 0x000fe20000010000 */
[----:B------:R-:W-:Y:S01]  /*8770*/  HMMA.16816.F32 R112, R160, R114, R12 ;  /* 0x00000072a070723c */ /* 0x000fe2000000180c */
        /* <DEDUP_REMOVED lines=74> */
[----:B------:R-:W-:Y:S01]  /*8c20*/  FADD.FTZ R0, R24, R0 ;  /* 0x0000000018007221 */ /* 0x000fe20000010000 */
[----:B------:R1:W-:Y:S04]  /*8c30*/  STL [R1+0x14], R5 ;  /* 0x0000140501007387 */ /* 0x0003e80000100800 */
[----:B------:R1:W-:Y:S04]  /*8c40*/  STL [R1+0x18], R4 ;  /* 0x0000180401007387 */ /* 0x0003e80000100800 */
[----:B------:R1:W-:Y:S04]  /*8c50*/  STL [R1+0x1c], R2 ;  /* 0x00001c0201007387 */ /* 0x0003e80000100800 */
[----:B------:R1:W-:Y:S01]  /*8c60*/  STL [R1+0x20], R0 ;  /* 0x0000200001007387 */ /* 0x0003e20000100800 */
[----:B------:R-:W-:Y:S01]  /*8c70*/  HMMA.16816.F32 R128, R160, R130, R16 ;  /* 0x00000082a080723c */ /* 0x000fe20000001810 */
[----:B------:R-:W-:Y:S01]  /*8c80*/  UIADD3 UR18, UR4, UR18, URZ ;  /* 0x0000001204127290 */ /* 0x000fe2000fffe03f */
[----:B------:R-:W-:-:S06]  /*8c90*/  IADD3 R227, R229, -0x2, RZ ;  /* 0xfffffffee5e37810 */ /* 0x000fcc0007ffe0ff */
[C---:B------:R-:W-:Y:S08]  /*8ca0*/  HMMA.16816.F32 R140, R160.reuse, R76, R140 ;  /* 0x0000004ca08c723c */ /* 0x040ff0000000188c */
[C---:B------:R-:W-:Y:S08]  /*8cb0*/  HMMA.16816.F32 R144, R160.reuse, R78, R144 ;  /* 0x0000004ea090723c */ /* 0x040ff00000001890 */
[C---:B------:R-:W-:Y:S08]  /*8cc0*/  HMMA.16816.F32 R156, R160.reuse, R96, R20 ;  /* 0x00000060a09c723c */ /* 0x040ff00000001814 */
[----:B------:R-:W-:Y:S01]  /*8cd0*/  HMMA.16816.F32 R160, R160, R98, R8 ;  /* 0x00000062a0a0723c */ /* 0x000fe20000001808 */
[----:B------:R-:W-:Y:S07]  /*8ce0*/  @P0 BRA `(.L_x_516) ;  /* 0x0000016000000947 */ /* 0x000fee0003800000 */
[----:B-1----:R-:W-:Y:S01]  /*8cf0*/  ISETP.LT.AND P0, PT, RZ, UR4, PT ;  /* 0x00000004ff007c0c */ /* 0x002fe2000bf01270 */
[----:B------:R-:W-:-:S12]  /*8d00*/  UIADD3 UR19, UR4, -0x1, URZ ;  /* 0xffffffff04137890 */ /* 0x000fd8000fffe03f */
[----:B------:R-:W-:Y:S05]  /*8d10*/  @P0 BRA `(.L_x_517) ;  /* 0x0000009000000947 */ /* 0x000fea0003800000 */
[----:B------:R-:W-:Y:S02]  /*8d20*/  UMOV UR19, 0x1 ;  /* 0x0000000100137882 */ /* 0x000fe40000000000 */
[----:B------:R-:W-:Y:S02]  /*8d30*/  ULDC UR5, c[0x0][0x32c] ;  /* 0x0000cb0000057ab9 */ /* 0x000fe40000000800 */
[----:B------:R-:W-:Y:S02]  /*8d40*/  UISETP.NE.AND UP0, UPT, UR19, UR5, UPT ;  /* 0x000000051300728c */ /* 0x000fe4000bf05270 */
[----:B------:R-:W-:-:S03]  /*8d50*/  UIADD3 UR19, -UR4, URZ, URZ ;  /* 0x0000003f04137290 */ /* 0x000fc6000fffe13f */
[----:B------:R-:W-:Y:S02]  /*8d60*/  ULDC.64 UR4, c[0x0][0x330] ;  /* 0x0000cc0000047ab9 */ /* 0x000fe40000000a00 */
[----:B------:R-:W-:-:S04]  /*8d70*/  UIMAD.WIDE.U32 UR22, UR19, UR4, URZ ;  /* 0x00000004131672a5 */ /* 0x000fc8000f8e003f */
[----:B------:R-:W-:-:S04]  /*8d80*/  @UP0 USHF.R.U32.HI UR19, URZ, UR5, UR23 ;  /* 0x000000053f130299 */ /* 0x000fc80008011617 */
[----:B------:R-:W-:Y:S01]  /*8d90*/  ULOP3.LUT UR19, URZ, UR19, URZ, 0x33, !UPT ;  /* 0x000000133f137292 */ /* 0x000fe2000f8e333f */
[----:B------:R-:W-:Y:S05]  /*8da0*/  BRA `(.L_x_518) ;  /* 0x0000006000007947 */ /* 0x000fea0003800000 */
.L_x_517:
[----:B------:R-:W-:Y:S02]  /*8db0*/  UMOV UR5, 0x1 ;  /* 0x0000000100057882 */ /* 0x000fe40000000000 */
[----:B------:R-:W-:Y:S02]  /*8dc0*/  ULDC UR4, c[0x0][0x32c] ;  /* 0x0000cb0000047ab9 */ /* 0x000fe40000000800 */
[----:B------:R-:W-:-:S03]  /*8dd0*/  UISETP.NE.AND UP0, UPT, UR5, UR4, UPT ;  /* 0x000000040500728c */ /* 0x000fc6000bf05270 */
[----:B------:R-:W-:Y:S02]  /*8de0*/  ULDC.64 UR4, c[0x0][0x330] ;  /* 0x0000cc0000047ab9 */ /* 0x000fe40000000a00 */
[----:B------:R-:W-:-:S06]  /*8df0*/  UIMAD.WIDE.U32 UR22, UR19, UR4, URZ ;  /* 0x00000004131672a5 */ /* 0x000fcc000f8e003f */
[----:B------:R-:W-:Y:S02]  /*8e00*/  @UP0 USHF.R.U32.HI UR19, URZ, UR5, UR23 ;  /* 0x000000053f130299 */ /* 0x000fe40008011617 */
.L_x_518:
[----:B------:R-:W-:Y:S02]  /*8e10*/  ULDC UR4, c[0x0][0x32c] ;  /* 0x0000cb0000047ab9 */ /* 0x000fe40000000800 */
[----:B------:R-:W-:-:S04]  /*8e20*/  UIMAD UR4, UR19, UR4, UR4 ;  /* 0x00000004130472a4 */ /* 0x000fc8000f8e0204 */
[----:B------:R-:W-:-:S04]  /*8e30*/  UISETP.LT.AND UP0, UPT, UR18, UR4, UPT ;  /* 0x000000041200728c */ /* 0x000fc8000bf01270 */
[----:B------:R-:W-:-:S03]  /*8e40*/  USEL UR18, UR18, UR4, UP0 ;  /* 0x0000000412127287 */ /* 0x000fc60008000000 */
.L_x_516:
[----:B-1----:R-:W2:Y:S01]  /*8e50*/  LDL R0, [R1+0x28] ;  /* 0x0000280001007983 */ /* 0x002ea20000100800 */
[----:B------:R-:W-:-:S04]  /*8e60*/  UIMAD.WIDE UR18, UR18, 0x2aaaaaab, URZ ;  /* 0x2aaaaaab121278a5 */ /* 0x000fc8000f8e023f */
[----:B------:R-:W-:-:S04]  /*8e70*/  USHF.R.U32.HI UR5, URZ, 0x1f, UR19 ;  /* 0x0000001f3f057899 */ /* 0x000fc80008011613 */
[----:B------:R-:W-:Y:S01]  /*8e80*/  ULEA.HI.SX32 UR5, UR19, UR5, 0x1c ;  /* 0x0000000513057291 */ /* 0x000fe2000f8fe23f */
[----:B--2---:R-:W1:Y:S03]  /*8e90*/  R2UR UR4, R0 ;  /* 0x00000000000473c2 */ /* 0x004e6600000e0000 */
[----:B-1----:R-:W-:-:S04]  /*8ea0*/  UISETP.LT.AND UP0, UPT, UR4, UR5, UPT ;  /* 0x000000050400728c */ /* 0x002fc8000bf01270 */
[----:B------:R-:W-:-:S06]  /*8eb0*/  USEL UR4, UR4, UR5, !UP0 ;  /* 0x0000000504047287 */ /* 0x000fcc000c000000 */
[----:B------:R-:W-:-:S13]  /*8ec0*/  ISETP.GE.AND P0, PT, R227, UR4, PT ;  /* 0x00000004e3007c0c */ /* 0x000fda000bf06270 */
[----:B------:R-:W-:Y:S05]  /*8ed0*/  @!P0 BRA `(.L_x_519) ;  /* 0x00006af000008947 */ /* 0x000fea0003800000 */
[----:B------:R-:W-:Y:S01]  /*8ee0*/  IMAD.MOV.U32 R101, RZ, RZ, R71 ;  /* 0x000000ffff657224 */ /* 0x000fe200078e0047 */
[----:B------:R-:W-:Y:S01]  /*8ef0*/  MOV R103, R3 ;  /* 0x0000000300677202 */ /* 0x000fe20000000f00 */
[----:B------:R-:W-:Y:S01]  /*8f00*/  IMAD.MOV.U32 R100, RZ, RZ, R72 ;  /* 0x000000ffff647224 */ /* 0x000fe200078e0048 */
[----:B------:R-:W-:Y:S02]  /*8f10*/  MOV R102, R70 ;  /* 0x0000004600667202 */ /* 0x000fe40000000f00 */
.L_x_538:
[----:B------:R-:W2:Y:S01]  /*8f20*/  LDL R230, [R1+0x28] ;  /* 0x0000280001e67983 */ /* 0x000ea20000100800 */
[----:B------:R-:W-:Y:S04]  /*8f30*/  DEPBAR.LE SB0, 0x0 ;  /* 0x000080000000791a */ /* 0x000fe80000000000 */
[----:B------:R-:W-:Y:S06]  /*8f40*/  BAR.SYNC.DEFER_BLOCKING 0x0 ;  /* 0x0000000000007b1d */ /* 0x000fec0000010000 */
[----:B-1---5:R1:W3:Y:S04]  /*8f50*/  LDSM.16.M88.4 R96, [R215+0x6100] ;  /* 0x00610000d760783b */ /* 0x0222e80000000200 */
[----:B------:R1:W4:Y:S04]  /*8f60*/  LDSM.16.M88.4 R92, [R215+0x8100] ;  /* 0x00810000d75c783b */ /* 0x0003280000000200 */
[----:B------:R1:W1:Y:S04]  /*8f70*/  LDSM.16.M88.4 R16, [R208+0x3100] ;  /* 0x00310000d010783b */ /* 0x0002680000000200 */
[----:B------:R1:W1:Y:S04]  /*8f80*/  LDSM.16.M88.4 R32, [R208+0x3900] ;  /* 0x00390000d020783b */ /* 0x0002680000000200 */
[----:B------:R1:W1:Y:S04]  /*8f90*/  LDSM.16.M88.4 R48, [R208+0x4100] ;  /* 0x00410000d030783b */ /* 0x0002680000000200 */
[----:B------:R1:W1:Y:S04]  /*8fa0*/  LDSM.16.M88.4 R64, [R208+0x4900] ;  /* 0x00490000d040783b */ /* 0x0002680000000200 */
[----:B------:R1:W1:Y:S04]  /*8fb0*/  LDSM.16.M88.4 R80, [R208+0x5100] ;  /* 0x00510000d050783b */ /* 0x0002680000000200 */
[----:B------:R1:W1:Y:S04]  /*8fc0*/  LDSM.16.M88.4 R168, [R208+0x5900] ;  /* 0x00590000d0a8783b */ /* 0x0002680000000200 */
[----:B------:R1:W1:Y:S04]  /*8fd0*/  LDSM.16.M88.4 R172, [R218+0x6100] ;  /* 0x00610000daac783b */ /* 0x0002680000000200 */
[----:B------:R1:W1:Y:S04]  /*8fe0*/  LDSM.16.M88.4 R180, [R218+0x8100] ;  /* 0x00810000dab4783b */ /* 0x0002680000000200 */
[----:B------:R1:W1:Y:S04]  /*8ff0*/  LDSM.16.M88.4 R176, [R219] ;  /* 0x00000000dbb0783b */ /* 0x0002680000000200 */
[----:B------:R1:W1:Y:S04]  /*9000*/  LDSM.16.M88.4 R184, [R224] ;  /* 0x00000000e0b8783b */ /* 0x0002680000000200 */
[----:B------:R1:W1:Y:S04]  /*9010*/  LDSM.16.M88.4 R188, [R223] ;  /* 0x00000000dfbc783b */ /* 0x0002680000000200 */
[----:B------:R1:W1:Y:S04]  /*9020*/  LDSM.16.M88.4 R192, [R222] ;  /* 0x00000000dec0783b */ /* 0x0002680000000200 */
[----:B------:R1:W1:Y:S04]  /*9030*/  LDSM.16.M88.4 R196, [R221] ;  /* 0x00000000ddc4783b */ /* 0x0002680000000200 */
[----:B------:R1:W1:Y:S01]  /*9040*/  LDSM.16.M88.4 R200, [R220] ;  /* 0x00000000dcc8783b */ /* 0x0002620000000200 */
[----:B--2---:R-:W-:Y:S11]  /*9050*/  ISETP.GT.AND P0, PT, R230, R227, PT ;  /* 0x000000e3e600720c */ /* 0x004ff60003f04270 */
[----:B------:R-:W-:Y:S02]  /*9060*/  @!UPT UIADD3 URZ, URZ, URZ, URZ ;  /* 0x0000003f3f3ff290 */ /* 0x000fe4000fffe03f */
[----:B------:R-:W-:-:S05]  /*9070*/  @P0 BRA `(.L_x_520) ;  /* 0x000002c000000947 */ /* 0x000fca0003800000 */
[----:B-1-34-:R-:W2:Y:S01]  /*9080*/  LDL R15, [R1+0xc] ;  /* 0x00000c00010f7983 */ /* 0x01aea20000100800 */
[----:B------:R-:W-:Y:S01]  /*9090*/  SHF.R.S32.HI R0, RZ, 0x1f, R233 ;  /* 0x0000001fff007819 */ /* 0x000fe200000114e9 */
[C---:B------:R-:W-:Y:S01]  /*90a0*/  IMAD.WIDE.U32 R2, R233.reuse, c[0x0][0x208], RZ ;  /* 0x00008200e9027a25 */ /* 0x040fe200078e00ff */
[----:B------:R-:W-:Y:S03]  /*90b0*/  SHF.R.S32.HI R4, RZ, 0x1f, R228 ;  /* 0x0000001fff047819 */ /* 0x000fe600000114e4 */
[----:B------:R-:W-:Y:S02]  /*90c0*/  IMAD R0, R0, c[0x0][0x208], RZ ;  /* 0x0000820000007a24 */ /* 0x000fe400078e02ff */
[----:B------:R-:W-:Y:S02]  /*90d0*/  IMAD R4, R4, c[0x0][0x218], RZ ;  /* 0x0000860004047a24 */ /* 0x000fe400078e02ff */
[----:B------:R-:W-:Y:S02]  /*90e0*/  IMAD R0, R233, c[0x0][0x20c], R0 ;  /* 0x00008300e9007a24 */ /* 0x000fe400078e0200 */
[C---:B------:R-:W-:Y:S02]  /*90f0*/  IMAD R4, R228.reuse, c[0x0][0x21c], R4 ;  /* 0x00008700e4047a24 */ /* 0x040fe400078e0204 */
[----:B------:R-:W-:Y:S04]  /*9100*/  IMAD.IADD R3, R3, 0x1, R0 ;  /* 0x0000000103037824 */ /* 0x000fe800078e0200 */
[----:B------:R-:W-:Y:S05]  /*9110*/  IMAD.WIDE.U32 R2, R228, c[0x0][0x218], R2 ;  /* 0x00008600e4027a25 */ /* 0x000fea00078e0002 */
[----:B------:R-:W-:Y:S04]  /*9120*/  IADD3 R0, P0, R2, UR20, RZ ;  /* 0x0000001402007c10 */ /* 0x000fe8000ff1e0ff */
[----:B------:R-:W-:Y:S02]  /*9130*/  IADD3.X R3, R3, UR12, R4, P0, !PT ;  /* 0x0000000c03037c10 */ /* 0x000fe400087fe404 */
[C---:B------:R-:W-:Y:S04]  /*9140*/  LEA R2, P0, R0.reuse, c[0x0][0x1f8], 0x1 ;  /* 0x00007e0000027a11 */ /* 0x040fe800078008ff */
[----:B------:R-:W-:Y:S01]  /*9150*/  LEA.HI.X R0, R0, c[0x0][0x1fc], R3, 0x1, P0 ;  /* 0x00007f0000007a11 */ /* 0x000fe200000f0c03 */
[----:B------:R-:W1:Y:S04]  /*9160*/  SHFL.IDX PT, R4, R2, RZ, 0x181f ;  /* 0x00181fff02047589 */ /* 0x000e6800000e0000 */
[----:B------:R-:W-:Y:S04]  /*9170*/  SHFL.IDX PT, R3, R0, RZ, 0x181f ;  /* 0x00181fff00037589 */ /* 0x000fe800000e0000 */
[----:B------:R-:W-:Y:S04]  /*9180*/  SHFL.IDX PT, R10, R2, 0x1, 0x181f ;  /* 0x00381f00020a7f89 */ /* 0x000fe800000e0000 */
[----:B------:R-:W3:Y:S04]  /*9190*/  SHFL.IDX PT, R8, R2, 0x2, 0x181f ;  /* 0x00581f0002087f89 */ /* 0x000ee800000e0000 */
[----:B------:R-:W-:Y:S04]  /*91a0*/  SHFL.IDX PT, R7, R0, 0x1, 0x181f ;  /* 0x00381f0000077f89 */ /* 0x000fe800000e0000 */
[----:B------:R-:W4:Y:S04]  /*91b0*/  SHFL.IDX PT, R6, R2, 0x3, 0x181f ;  /* 0x00781f0002067f89 */ /* 0x000f2800000e0000 */
[----:B------:R-:W-:Y:S04]  /*91c0*/  SHFL.IDX PT, R9, R2, 0x4, 0x181f ;  /* 0x00981f0002097f89 */ /* 0x000fe800000e0000 */
[----:B------:R-:W-:Y:S04]  /*91d0*/  SHFL.IDX PT, R14, R0, 0x2, 0x181f ;  /* 0x00581f00000e7f89 */ /* 0x000fe800000e0000 */
[----:B------:R-:W5:Y:S04]  /*91e0*/  SHFL.IDX PT, R13, R0, 0x3, 0x181f ;  /* 0x00781f00000d7f89 */ /* 0x000f6800000e0000 */
[----:B------:R-:W5:Y:S04]  /*91f0*/  SHFL.IDX PT, R2, R2, 0x5, 0x181f ;  /* 0x00b81f0002027f89 */ /* 0x000f6800000e0000 */
[----:B------:R-:W-:Y:S04]  /*9200*/  SHFL.IDX PT, R12, R0, 0x4, 0x181f ;  /* 0x00981f00000c7f89 */ /* 0x000fe800000e0000 */
[----:B------:R-:W5:Y:S01]  /*9210*/  SHFL.IDX PT, R0, R0, 0x5, 0x181f ;  /* 0x00b81f0000007f89 */ /* 0x000f6200000e0000 */
[-C--:B-1----:R-:W-:Y:S02]  /*9220*/  IADD3 R4, P0, R4, R226.reuse, RZ ;  /* 0x000000e204047210 */ /* 0x082fe40007f1e0ff */
[-C--:B---3--:R-:W-:Y:S02]  /*9230*/  IADD3 R8, P5, R8, R226.reuse, RZ ;  /* 0x000000e208087210 */ /* 0x088fe40007fbe0ff */
[-C--:B----4-:R-:W-:Y:S01]  /*9240*/  IADD3 R6, P2, R6, R226.reuse, RZ ;  /* 0x000000e206067210 */ /* 0x090fe20007f5e0ff */
[--C-:B------:R-:W-:Y:S01]  /*9250*/  IMAD.X R5, R3, 0x1, R225.reuse, P0 ;  /* 0x0000000103057824 */ /* 0x100fe200000e06e1 */
[-C--:B------:R-:W-:Y:S05]  /*9260*/  IADD3 R10, P0, R10, R226.reuse, RZ ;  /* 0x000000e20a0a7210 */ /* 0x080fea0007f1e0ff */
[--C-:B------:R-:W-:Y:S02]  /*9270*/  IMAD.X R11, R7, 0x1, R225.reuse, P0 ;  /* 0x00000001070b7824 */ /* 0x100fe400000e06e1 */
[--C-:B-----5:R-:W-:Y:S01]  /*9280*/  IMAD.X R7, R13, 0x1, R225.reuse, P2 ;  /* 0x000000010d077824 */ /* 0x120fe200010e06e1 */
[-C--:B------:R-:W-:Y:S04]  /*9290*/  IADD3 R2, P0, R2, R226.reuse, RZ ;  /* 0x000000e202027210 */ /* 0x080fe80007f1e0ff */
[-C--:B------:R-:W-:Y:S01]  /*92a0*/  IADD3.X R3, R0, R225.reuse, RZ, P0, !PT ;  /* 0x000000e100037210 */ /* 0x080fe200007fe4ff */
[----:B--2---:R1:W-:Y:S04]  /*92b0*/  LDGSTS.E.BYPASS.LTC128B.128 [R15], [R4.64], !P4 ;  /* 0x00000000040f7fae */ /* 0x0043e8000e101d50 */
[----:B------:R2:W-:Y:S01]  /*92c0*/  LDGSTS.E.BYPASS.LTC128B.128 [R15+0x800], [R10.64], !P4 ;  /* 0x008000000a0f7fae */ /* 0x0005e2000e101d50 */
[----:B-1----:R-:W-:Y:S02]  /*92d0*/  IADD3 R4, P1, R9, R226, RZ ;  /* 0x000000e209047210 */ /* 0x002fe40007f3e0ff */
[----:B------:R-:W-:Y:S03]  /*92e0*/  IADD3.X R9, R14, R225, RZ, P5, !PT ;  /* 0x000000e10e097210 */ /* 0x000fe60002ffe4ff */
[----:B------:R-:W-:Y:S02]  /*92f0*/  IMAD.X R5, R12, 0x1, R225, P1 ;  /* 0x000000010c057824 */ /* 0x000fe400008e06e1 */
[----:B------:R2:W-:Y:S04]  /*9300*/  LDGSTS.E.BYPASS.LTC128B.128 [R15+0x1000], [R8.64], !P4 ;  /* 0x01000000080f7fae */ /* 0x0005e8000e101d50 */
[----:B------:R2:W-:Y:S04]  /*9310*/  LDGSTS.E.BYPASS.LTC128B.128 [R15+0x1800], [R6.64], !P4 ;  /* 0x01800000060f7fae */ /* 0x0005e8000e101d50 */
[----:B------:R2:W-:Y:S04]  /*9320*/  LDGSTS.E.BYPASS.LTC128B.128 [R15+0x2000], [R4.64], !P4 ;  /* 0x02000000040f7fae */ /* 0x0005e8000e101d50 */
[----:B------:R2:W-:Y:S02]  /*9330*/  LDGSTS.E.BYPASS.LTC128B.128 [R15+0x2800], [R2.64], !P4 ;  /* 0x02800000020f7fae */ /* 0x0005e4000e101d50 */
.L_x_520:
[----:B-1-34-:R-:W-:Y:S01]  /*9340*/  LDSM.16.M88.4 R204, [R214+0x5900] ;  /* 0x00590000d6cc783b */ /* 0x01afe20000000200 */
[-C--:B--2---:R-:W-:Y:S03]  /*9350*/  HMMA.16816.F32 R4, R96, R16.reuse, RZ ;  /* 0x000000106004723c */ /* 0x084fe600000018ff */
[----:B------:R-:W-:Y:S04]  /*9360*/  ISETP.GT.AND P0, PT, R227, R230, PT ;  /* 0x000000e6e300720c */ /* 0x000fe80003f04270 */
[----:B------:R-:W0:Y:S01]  /*9370*/  LDGDEPBAR ;  /* 0x00000000000079af */ /* 0x000e220000000000 */
        /* <DEDUP_REMOVED lines=22> */
[----:B------:R-:W-:Y:S01]  /*94e0*/  HMMA.16816.F32 R96, R96, R170, RZ ;  /* 0x000000aa6060723c */ /* 0x000fe200000018ff */
[----:B------:R-:W-:Y:S07]  /*94f0*/  LDSM.16.M88.4 R168, [R216+0x6100] ;  /* 0x00610000d8a8783b */ /* 0x000fee0000000200 */
[-C--:B------:R-:W-:Y:S08]  /*9500*/  HMMA.16816.F32 R4, R172, R176.reuse, R4 ;  /* 0x000000b0ac04723c */ /* 0x080ff00000001804 */
[C---:B------:R-:W-:Y:S08]  /*9510*/  HMMA.16816.F32 R8, R180.reuse, R176, R8 ;  /* 0x000000b0b408723c */ /* 0x040ff00000001808 */
[-C--:B------:R-:W-:Y:S08]  /*9520*/  HMMA.16816.F32 R12, R180, R178.reuse, R12 ;  /* 0x000000b2b40c723c */ /* 0x080ff0000000180c */
        /* <DEDUP_REMOVED lines=24> */
[-C--:B------:R-:W-:Y:S01]  /*96b0*/  HMMA.16816.F32 R92, R180, R202.reuse, R92 ;  /* 0x000000cab45c723c */ /* 0x080fe2000000185c */
[----:B------:R-:W3:Y:S07]  /*96c0*/  LDSM.16.M88.4 R180, [R214+0x5100] ;  /* 0x00510000d6b4783b */ /* 0x000eee0000000200 */
[----:B------:R-:W-:Y:S01]  /*96d0*/  HMMA.16816.F32 R96, R172, R202, R96 ;  /* 0x000000caac60723c */ /* 0x000fe20000001860 */
[----:B------:R-:W-:Y:S08]  /*96e0*/  LDSM.16.M88.4 R172, [R217+0x6100] ;  /* 0x00610000d9ac783b */ /* 0x000ff00000000200 */
[----:B------:R-:W4:Y:S01]  /*96f0*/  LDSM.16.M88.4 R200, [R213] ;  /* 0x00000000d5c8783b */ /* 0x000f220000000200 */
[-C--:B-1----:R-:W-:Y:S08]  /*9700*/  HMMA.16816.F32 R4, R168, R176.reuse, R4 ;  /* 0x000000b0a804723c */ /* 0x082ff00000001804 */
[C---:B--2---:R-:W-:Y:S08]  /*9710*/  HMMA.16816.F32 R8, R184.reuse, R176, R8 ;  /* 0x000000b0b808723c */ /* 0x044ff00000001808 */
[-C--:B------:R-:W-:Y:S08]  /*9720*/  HMMA.16816.F32 R12, R184, R178.reuse, R12 ;  /* 0x000000b2b80c723c */ /* 0x080ff0000000180c */
[C---:B------:R-:W-:Y:S01]  /*9730*/  HMMA.16816.F32 R16, R168.reuse, R178, R16 ;  /* 0x000000b2a810723c */ /* 0x040fe20000001810 */
[----:B------:R-:W1:Y:S07]  /*9740*/  LDSM.16.M88.4 R176, [R217+0x8100] ;  /* 0x00810000d9b0783b */ /* 0x000e6e0000000200 */
[-C--:B---3--:R-:W-:Y:S08]  /*9750*/  HMMA.16816.F32 R20, R168, R188.reuse, R20 ;  /* 0x000000bca814723c */ /* 0x088ff00000001814 */
[C---:B------:R-:W-:Y:S08]  /*9760*/  HMMA.16816.F32 R24, R184.reuse, R188, R24 ;  /* 0x000000bcb818723c */ /* 0x040ff00000001818 */
[-C--:B------:R-:W-:Y:S08]  /*9770*/  HMMA.16816.F32 R28, R184, R190.reuse, R28 ;  /* 0x000000beb81c723c */ /* 0x080ff0000000181c */
[C---:B------:R-:W-:Y:S08]  /*9780*/  HMMA.16816.F32 R32, R168.reuse, R190, R32 ;  /* 0x000000bea820723c */ /* 0x040ff00000001820 */
        /* <DEDUP_REMOVED lines=16> */
[-C--:B------:R-:W-:Y:S08]  /*9890*/  HMMA.16816.F32 R4, R172, R200.reuse, R4 ;  /* 0x000000c8ac04723c */ /* 0x080ff00000001804 */
[C---:B-1----:R-:W-:Y:S08]  /*98a0*/  HMMA.16816.F32 R8, R176.reuse, R200, R8 ;  /* 0x000000c8b008723c */ /* 0x042ff00000001808 */
        /* <DEDUP_REMOVED lines=25> */
[----:B------:R-:W2:Y:S10]  /*9a40*/  MUFU.TANH R2, R10 ;  /* 0x0000000a00027308 */ /* 0x000eb40000002400 */
[----:B------:R3:W4:Y:S10]  /*9a50*/  MUFU.TANH R0, R11 ;  /* 0x0000000b00007308 */ /* 0x0007340000002400 */
[----:B------:R4:W4:Y:S01]  /*9a60*/  MUFU.TANH R229, R12 ;  /* 0x0000000c00e57308 */ /* 0x0009220000002400 */
[----:B--2---:R-:W-:Y:S09]  /*9a70*/  STL [R1+0x4], R2 ;  /* 0x0000040201007387 */ /* 0x004ff20000100800 */
[----:B------:R2:W2:Y:S01]  /*9a80*/  MUFU.TANH R207, R13 ;  /* 0x0000000d00cf7308 */ /* 0x0004a20000002400 */
[----:B---3--:R-:W3:Y:S01]  /*9a90*/  LDSM.16.M88.4 R8, [R213+0x1000] ;  /* 0x00100000d508783b */ /* 0x008ee20000000200 */
[-C--:B-1----:R-:W-:Y:S08]  /*9aa0*/  HMMA.16816.F32 R20, R172, R4.reuse, R20 ;  /* 0x00000004ac14723c */ /* 0x082ff00000001814 */
[----:B------:R1:W1:Y:S01]  /*9ab0*/  MUFU.TANH R251, R14 ;  /* 0x0000000e00fb7308 */ /* 0x0002620000002400 */
[----:B----4-:R-:W-:Y:S01]  /*9ac0*/  STL [R1], R0 ;  /* 0x0000000001007387 */ /* 0x010fe20000100800 */
[C---:B------:R-:W-:Y:S08]  /*9ad0*/  HMMA.16816.F32 R24, R176.reuse, R4, R24 ;  /* 0x00000004b018723c */ /* 0x040ff00000001818 */
[----:B------:R4:W1:Y:S01]  /*9ae0*/  MUFU.TANH R249, R15 ;  /* 0x0000000f00f97308 */ /* 0x0008620000002400 */
[-C--:B------:R-:W-:Y:S08]  /*9af0*/  HMMA.16816.F32 R28, R176, R6.reuse, R28 ;  /* 0x00000006b01c723c */ /* 0x080ff0000000181c */
[C---:B------:R-:W-:Y:S01]  /*9b00*/  HMMA.16816.F32 R32, R172.reuse, R6, R32 ;  /* 0x00000006ac20723c */ /* 0x040fe20000001820 */
[----:B------:R-:W1:Y:S01]  /*9b10*/  MUFU.TANH R16, R16 ;  /* 0x0000001000107308 */ /* 0x000e620000002400 */
[----:B------:R-:W5:Y:S02]  /*9b20*/  LDSM.16.M88.4 R4, [R213+0x1800] ;  /* 0x00180000d504783b */ /* 0x000f640000000200 */
[----:B------:R-:W-:Y:S02]  /*9b30*/  FMUL.FTZ R20, R20, c[0x0][0x320] ;  /* 0x0000c80014147a20 */ /* 0x000fe40000410000 */
[----:B------:R-:W-:Y:S02]  /*9b40*/  FMUL.FTZ R21, R21, c[0x0][0x320] ;  /* 0x0000c80015157a20 */ /* 0x000fe40000410000 */
[----:B------:R-:W-:Y:S03]  /*9b50*/  FMUL.FTZ R22, R22, c[0x0][0x320] ;  /* 0x0000c80016167a20 */ /* 0x000fe60000410000 */
[----:B------:R-:W1:Y:S01]  /*9b60*/  MUFU.TANH R17, R17 ;  /* 0x0000001100117308 */ /* 0x000e620000002400 */
[----:B------:R-:W-:Y:S02]  /*9b70*/  FMUL.FTZ R23, R23, c[0x0][0x320] ;  /* 0x0000c80017177a20 */ /* 0x000fe40000410000 */
[----:B------:R-:W-:Y:S01]  /*9b80*/  FMUL.FTZ R24, R24, c[0x0][0x320] ;  /* 0x0000c80018187a20 */ /* 0x000fe20000410000 */
[-C--:B---3--:R-:W-:Y:S03]  /*9b90*/  HMMA.16816.F32 R36, R172, R8.reuse, R36 ;  /* 0x00000008ac24723c */ /* 0x088fe60000001824 */
[----:B------:R-:W-:Y:S02]  /*9ba0*/  FMUL.FTZ R30, R30, c[0x0][0x320] ;  /* 0x0000c8001e1e7a20 */ /* 0x000fe40000410000 */
[----:B------:R-:W-:Y:S01]  /*9bb0*/  FMUL.FTZ R25, R25, c[0x0][0x320] ;  /* 0x0000c80019197a20 */ /* 0x000fe20000410000 */
[----:B------:R4:W3:Y:S01]  /*9bc0*/  MUFU.TANH R192, R18 ;  /* 0x0000001200c07308 */ /* 0x0008e20000002400 */
[----:B------:R-:W-:Y:S01]  /*9bd0*/  FMUL.FTZ R26, R26, c[0x0][0x320] ;  /* 0x0000c8001a1a7a20 */ /* 0x000fe20000410000 */
[C---:B------:R-:W-:Y:S04]  /*9be0*/  HMMA.16816.F32 R40, R176.reuse, R8, R40 ;  /* 0x00000008b028723c */ /* 0x040fe80000001828 */
[----:B------:R-:W-:Y:S02]  /*9bf0*/  FMUL.FTZ R33, R33, c[0x0][0x320] ;  /* 0x0000c80021217a20 */ /* 0x000fe40000410000 */
[----:B------:R-:W-:Y:S02]  /*9c00*/  FMUL.FTZ R35, R35, c[0x0][0x320] ;  /* 0x0000c80023237a20 */ /* 0x000fe40000410000 */
[----:B------:R4:W1:Y:S01]  /*9c10*/  MUFU.TANH R189, R19 ;  /* 0x0000001300bd7308 */ /* 0x0008620000002400 */
[-C--:B------:R-:W-:Y:S03]  /*9c20*/  HMMA.16816.F32 R44, R176, R10.reuse, R44 ;  /* 0x0000000ab02c723c */ /* 0x080fe6000000182c */
[----:B------:R-:W-:Y:S02]  /*9c30*/  FMUL.FTZ R27, R27, c[0x0][0x320] ;  /* 0x0000c8001b1b7a20 */ /* 0x000fe40000410000 */
[----:B------:R-:W-:Y:S02]  /*9c40*/  FMUL.FTZ R28, R28, c[0x0][0x320] ;  /* 0x0000c8001c1c7a20 */ /* 0x000fe40000410000 */
[----:B------:R-:W-:Y:S01]  /*9c50*/  FMUL.FTZ R36, R36, c[0x0][0x320] ;  /* 0x0000c80024247a20 */ /* 0x000fe20000410000 */
[C---:B------:R-:W-:Y:S01]  /*9c60*/  HMMA.16816.F32 R48, R172.reuse, R10, R48 ;  /* 0x0000000aac30723c */ /* 0x040fe20000001830 */
[----:B------:R-:W1:Y:S01]  /*9c70*/  MUFU.TANH R20, R20 ;  /* 0x0000001400147308 */ /* 0x000e620000002400 */
[----:B------:R-:W1:Y:S02]  /*9c80*/  LDSM.16.M88.4 R8, [R213+0x2000] ;  /* 0x00200000d508783b */ /* 0x000e640000000200 */
[----:B------:R-:W-:Y:S02]  /*9c90*/  FMUL.FTZ R37, R37, c[0x0][0x320] ;  /* 0x0000c80025257a20 */ /* 0x000fe40000410000 */
[----:B------:R-:W-:Y:S02]  /*9ca0*/  FMUL.FTZ R38, R38, c[0x0][0x320] ;  /* 0x0000c80026267a20 */ /* 0x000fe40000410000 */
[-C--:B-----5:R-:W-:Y:S03]  /*9cb0*/  HMMA.16816.F32 R52, R172, R4.reuse, R52 ;  /* 0x00000004ac34723c */ /* 0x0a0fe60000001834 */
[----:B------:R-:W1:Y:S01]  /*9cc0*/  MUFU.TANH R21, R21 ;  /* 0x0000001500157308 */ /* 0x000e620000002400 */
[----:B------:R-:W-:Y:S02]  /*9cd0*/  FMUL.FTZ R29, R29, c[0x0][0x320] ;  /* 0x0000c8001d1d7a20 */ /* 0x000fe40000410000 */
[----:B------:R-:W-:Y:S02]  /*9ce0*/  FMUL.FTZ R31, R31, c[0x0][0x320] ;  /* 0x0000c8001f1f7a20 */ /* 0x000fe40000410000 */
[C---:B------:R-:W-:Y:S04]  /*9cf0*/  HMMA.16816.F32 R56, R176.reuse, R4, R56 ;  /* 0x00000004b038723c */ /* 0x040fe80000001838 */
[----:B------:R-:W-:Y:S01]  /*9d00*/  FMUL.FTZ R32, R32, c[0x0][0x320] ;  /* 0x0000c80020207a20 */ /* 0x000fe20000410000 */
[----:B------:R4:W2:Y:S01]  /*9d10*/  MUFU.TANH R182, R22 ;  /* 0x0000001600b67308 */ /* 0x0008a20000002400 */
[----:B------:R-:W-:Y:S02]  /*9d20*/  FMUL.FTZ R34, R34, c[0x0][0x320] ;  /* 0x0000c80022227a20 */ /* 0x000fe40000410000 */
[-C--:B------:R-:W-:Y:S04]  /*9d30*/  HMMA.16816.F32 R60, R176, R6.reuse, R60 ;  /* 0x00000006b03c723c */ /* 0x080fe8000000183c */
[----:B------:R-:W-:Y:S02]  /*9d40*/  FMUL.FTZ R48, R48, c[0x0][0x320] ;  /* 0x0000c80030307a20 */ /* 0x000fe40000410000 */
[----:B------:R-:W-:Y:S01]  /*9d50*/  FMUL.FTZ R49, R49, c[0x0][0x320] ;  /* 0x0000c80031317a20 */ /* 0x000fe20000410000 */
[----:B------:R4:W2:Y:S01]  /*9d60*/  MUFU.TANH R171, R23 ;  /* 0x0000001700ab7308 */ /* 0x0008a20000002400 */
[C---:B------:R-:W-:Y:S01]  /*9d70*/  HMMA.16816.F32 R64, R172.reuse, R6, R64 ;  /* 0x00000006ac40723c */ /* 0x040fe20000001840 */
[----:B------:R-:W5:Y:S01]  /*9d80*/  LDSM.16.M88.4 R4, [R213+0x2800] ;  /* 0x00280000d504783b */ /* 0x000f620000000200 */
[----:B------:R-:W-:Y:S04]  /*9d90*/  DEPBAR.LE SB0, 0x0 ;  /* 0x000080000000791a */ /* 0x000fe80000000000 */
[----:B------:R-:W-:Y:S02]  /*9da0*/  FMUL.FTZ R50, R50, c[0x0][0x320] ;  /* 0x0000c80032327a20 */ /* 0x000fe40000410000 */
[----:B------:R-:W-:Y:S01]  /*9db0*/  FMUL.FTZ R51, R51, c[0x0][0x320] ;  /* 0x0000c80033337a20 */ /* 0x000fe20000410000 */
[----:B------:R4:W2:Y:S01]  /*9dc0*/  MUFU.TANH R206, R24 ;  /* 0x0000001800ce7308 */ /* 0x0008a20000002400 */
[----:B------:R-:W-:Y:S01]  /*9dd0*/  BAR.SYNC.DEFER_BLOCKING 0x0 ;  /* 0x0000000000007b1d */ /* 0x000fe20000010000 */
[-C--:B-1----:R-:W-:Y:S05]  /*9de0*/  HMMA.16816.F32 R68, R172, R8.reuse, R68 ;  /* 0x00000008ac44723c */ /* 0x082fea0000001844 */
[----:B------:R-:W-:Y:S02]  /*9df0*/  FMUL.FTZ R52, R52, c[0x0][0x320] ;  /* 0x0000c80034347a20 */ /* 0x000fe40000410000 */
[----:B------:R-:W-:Y:S01]  /*9e00*/  FMUL.FTZ R53, R53, c[0x0][0x320] ;  /* 0x0000c80035357a20 */ /* 0x000fe20000410000 */
[----:B------:R4:W1:Y:S01]  /*9e10*/  MUFU.TANH R204, R25 ;  /* 0x0000001900cc7308 */ /* 0x0008620000002400 */
[C---:B------:R-:W-:Y:S04]  /*9e20*/  HMMA.16816.F32 R72, R176.reuse, R8, R72 ;  /* 0x00000008b048723c */ /* 0x040fe80000001848 */
[----:B------:R-:W-:Y:S02]  /*9e30*/  FMUL.FTZ R54, R54, c[0x0][0x320] ;  /* 0x0000c80036367a20 */ /* 0x000fe40000410000 */
[----:B------:R-:W-:Y:S02]  /*9e40*/  FMUL.FTZ R55, R55, c[0x0][0x320] ;  /* 0x0000c80037377a20 */ /* 0x000fe40000410000 */
[-C--:B------:R-:W-:Y:S01]  /*9e50*/  HMMA.16816.F32 R76, R176, R10.reuse, R76 ;  /* 0x0000000ab04c723c */ /* 0x080fe2000000184c */
[----:B------:R4:W1:Y:S03]  /*9e60*/  MUFU.TANH R239, R26 ;  /* 0x0000001a00ef7308 */ /* 0x0008660000002400 */
[----:B------:R-:W-:Y:S02]  /*9e70*/  FMUL.FTZ R56, R56, c[0x0][0x320] ;  /* 0x0000c80038387a20 */ /* 0x000fe40000410000 */
[----:B------:R-:W-:Y:S02]  /*9e80*/  FMUL.FTZ R59, R59, c[0x0][0x320] ;  /* 0x0000c8003b3b7a20 */ /* 0x000fe40000410000 */
[C---:B------:R-:W-:Y:S03]  /*9e90*/  HMMA.16816.F32 R80, R172.reuse, R10, R80 ;  /* 0x0000000aac50723c */ /* 0x040fe60000001850 */
[----:B------:R4:W1:Y:S01]  /*9ea0*/  MUFU.TANH R237, R27 ;  /* 0x0000001b00ed7308 */ /* 0x0008620000002400 */
[----:B------:R-:W-:Y:S02]  /*9eb0*/  FMUL.FTZ R60, R60, c[0x0][0x320] ;  /* 0x0000c8003c3c7a20 */ /* 0x000fe40000410000 */
[----:B------:R-:W-:Y:S02]  /*9ec0*/  FMUL.FTZ R61, R61, c[0x0][0x320] ;  /* 0x0000c8003d3d7a20 */ /* 0x000fe40000410000 */
[-C--:B-----5:R-:W-:Y:S04]  /*9ed0*/  HMMA.16816.F32 R84, R172, R4.reuse, R84 ;  /* 0x00000004ac54723c */ /* 0x0a0fe80000001854 */
[----:B------:R-:W-:Y:S01]  /*9ee0*/  FMUL.FTZ R63, R63, c[0x0][0x320] ;  /* 0x0000c8003f3f7a20 */ /* 0x000fe20000410000 */
[----:B------:R4:W1:Y:S01]  /*9ef0*/  MUFU.TANH R193, R28 ;  /* 0x0000001c00c17308 */ /* 0x0008620000002400 */
[----:B------:R-:W-:Y:S02]  /*9f00*/  FMUL.FTZ R64, R64, c[0x0][0x320] ;  /* 0x0000c80040407a20 */ /* 0x000fe40000410000 */
[C---:B------:R-:W-:Y:S04]  /*9f10*/  HMMA.16816.F32 R88, R176.reuse, R4, R88 ;  /* 0x00000004b058723c */ /* 0x040fe80000001858 */
[----:B------:R-:W-:Y:S02]  /*9f20*/  FMUL.FTZ R65, R65, c[0x0][0x320] ;  /* 0x0000c80041417a20 */ /* 0x000fe40000410000 */
[----:B------:R-:W-:Y:S01]  /*9f30*/  FMUL.FTZ R66, R66, c[0x0][0x320] ;  /* 0x0000c80042427a20 */ /* 0x000fe20000410000 */
[----:B------:R4:W1:Y:S01]  /*9f40*/  MUFU.TANH R190, R29 ;  /* 0x0000001d00be7308 */ /* 0x0008620000002400 */
[-C--:B------:R-:W-:Y:S04]  /*9f50*/  HMMA.16816.F32 R92, R176, R6.reuse, R92 ;  /* 0x00000006b05c723c */ /* 0x080fe8000000185c */
[----:B------:R-:W-:Y:S02]  /*9f60*/  FMUL.FTZ R67, R67, c[0x0][0x320] ;  /* 0x0000c80043437a20 */ /* 0x000fe40000410000 */
[----:B------:R-:W-:Y:S02]  /*9f70*/  FMUL.FTZ R68, R68, c[0x0][0x320] ;  /* 0x0000c80044447a20 */ /* 0x000fe40000410000 */
[----:B------:R-:W-:Y:S01]  /*9f80*/  HMMA.16816.F32 R96, R172, R6, R96 ;  /* 0x00000006ac60723c */ /* 0x000fe20000001860 */
[----:B------:R4:W1:Y:S03]  /*9f90*/  MUFU.TANH R236, R30 ;  /* 0x0000001e00ec7308 */ /* 0x0008660000002400 */
[----:B------:R-:W-:Y:S02]  /*9fa0*/  FMUL.FTZ R69, R69, c[0x0][0x320] ;  /* 0x0000c80045457a20 */ /* 0x000fe40000410000 */
[----:B------:R-:W-:Y:S02]  /*9fb0*/  FMUL.FTZ R70, R70, c[0x0][0x320] ;  /* 0x0000c80046467a20 */ /* 0x000fe40000410000 */
[----:B------:R-:W-:Y:S03]  /*9fc0*/  FMUL.FTZ R71, R71, c[0x0][0x320] ;  /* 0x0000c80047477a20 */ /* 0x000fe60000410000 */
[----:B------:R4:W1:Y:S01]  /*9fd0*/  MUFU.TANH R235, R31 ;  /* 0x0000001f00eb7308 */ /* 0x0008620000002400 */
[----:B------:R-:W-:Y:S02]  /*9fe0*/  FMUL.FTZ R72, R72, c[0x0][0x320] ;  /* 0x0000c80048487a20 */ /* 0x000fe40000410000 */
[----:B------:R-:W-:Y:S02]  /*9ff0*/  FMUL.FTZ R73, R73, c[0x0][0x320] ;  /* 0x0000c80049497a20 */ /* 0x000fe40000410000 */
[----:B------:R-:W-:Y:S02]  /*a000*/  FMUL.FTZ R74, R74, c[0x0][0x320] ;  /* 0x0000c8004a4a7a20 */ /* 0x000fe40000410000 */
[----:B------:R-:W-:Y:S02]  /*a010*/  FMUL.FTZ R75, R75, c[0x0][0x320] ;  /* 0x0000c8004b4b7a20 */ /* 0x000fe40000410000 */
[----:B------:R-:W-:Y:S01]  /*a020*/  FMUL.FTZ R76, R76, c[0x0][0x320] ;  /* 0x0000c8004c4c7a20 */ /* 0x000fe20000410000 */
[----:B------:R4:W1:Y:S01]  /*a030*/  MUFU.TANH R15, R32 ;  /* 0x00000020000f7308 */ /* 0x0008620000002400 */
        /* <DEDUP_REMOVED lines=94> */
[----:B------:R-:W1:Y:S10]  /*a620*/  MUFU.TANH R92, R92 ;  /* 0x0000005c005c7308 */ /* 0x000e740000002400 */
[----:B------:R-:W1:Y:S10]  /*a630*/  MUFU.TANH R93, R93 ;  /* 0x0000005d005d7308 */ /* 0x000e740000002400 */
[----:B------:R4:W1:Y:S10]  /*a640*/  MUFU.TANH R91, R94 ;  /* 0x0000005e005b7308 */ /* 0x0008740000002400 */
[----:B------:R4:W1:Y:S10]  /*a650*/  MUFU.TANH R79, R95 ;  /* 0x0000005f004f7308 */ /* 0x0008740000002400 */
[----:B------:R-:W1:Y:S10]  /*a660*/  MUFU.TANH R96, R96 ;  /* 0x0000006000607308 */ /* 0x000e740000002400 */
[----:B------:R-:W1:Y:S10]  /*a670*/  MUFU.TANH R97, R97 ;  /* 0x0000006100617308 */ /* 0x000e740000002400 */
[----:B------:R-:W1:Y:S10]  /*a680*/  MUFU.TANH R98, R98 ;  /* 0x0000006200627308 */ /* 0x000e740000002400 */
[----:B------:R-:W1:Y:S01]  /*a690*/  MUFU.TANH R99, R99 ;  /* 0x0000006300637308 */ /* 0x000e620000002400 */
[----:B------:R-:W-:-:S05]  /*a6a0*/  @!P0 BRA `(.L_x_521) ;  /* 0x000003d000008947 */ /* 0x000fca0003800000 */
[----:B--234-:R-:W2:Y:S01]  /*a6b0*/  LDL R2, [R1+0x34] ;  /* 0x0000340001027983 */ /* 0x01cea20000100800 */
[----:B------:R-:W-:Y:S01]  /*a6c0*/  IMAD.MOV.U32 R228, RZ, RZ, RZ ;  /* 0x000000ffffe47224 */ /* 0x000fe200078e00ff */
[----:B------:R-:W-:Y:S02]  /*a6d0*/  PLOP3.LUT P1, PT, PT, PT, UP3, 0x80, 0x0 ;  /* 0x000000000000781c */ /* 0x000fe40003f2f038 */
[----:B------:R-:W3:Y:S01]  /*a6e0*/  LDL R0, [R1+0x10] ;  /* 0x0000100001007983 */ /* 0x000ee20000100800 */
[----:B------:R-:W-:Y:S03]  /*a6f0*/  PLOP3.LUT P0, PT, PT, PT, UP3, 0x80, 0x0 ;  /* 0x000000000000781c */ /* 0x000fe60003f0f038 */
[----:B------:R-:W4:Y:S01]  /*a700*/  LDL R18, [R1+0x8] ;  /* 0x0000080001127983 */ /* 0x000f220000100800 */
[----:B--2---:R-:W-:Y:S05]  /*a710*/  IMAD R2, R227, 0x60, R2 ;  /* 0x00000060e3027824 */ /* 0x004fea00078e0202 */
[----:B---3--:R-:W-:Y:S05]  /*a720*/  IADD3 R2, R2, -0x60, R0 ;  /* 0xffffffa002027810 */ /* 0x008fea0007ffe000 */
        /* <DEDUP_REMOVED lines=8> */
[----:B------:R-:W-:Y:S03]  /*a7b0*/  @!P3 LEA.HI.X R5, R3, c[0x0][0x2a4], R5, 0x2, P0 ;  /* 0x0000a9000305ba11 */ /* 0x000fe600000f1405 */
[C---:B------:R-:W-:Y:S01]  /*a7c0*/  IMAD.WIDE.U32 R2, R233.reuse, c[0x0][0x1e0], RZ ;  /* 0x00007800e9027a25 */ /* 0x040fe200078e00ff */
[----:B------:R-:W-:Y:S01]  /*a7d0*/  SHF.R.S32.HI R0, RZ, 0x1f, R233 ;  /* 0x0000001fff007819 */ /* 0x000fe200000114e9 */
[----:B------:R-:W2:Y:S04]  /*a7e0*/  @!P3 LDG.E R228, [R4.64] ;  /* 0x0000001004e4b981 */ /* 0x000ea8000c1e1900 */
[----:B------:R-:W-:Y:S04]  /*a7f0*/  IMAD R0, R0, c[0x0][0x1e0], RZ ;  /* 0x0000780000007a24 */ /* 0x000fe800078e02ff */
[----:B------:R-:W-:Y:S04]  /*a800*/  IMAD R0, R233, c[0x0][0x1e4], R0 ;  /* 0x00007900e9007a24 */ /* 0x000fe800078e0200 */
[----:B------:R-:W-:Y:S01]  /*a810*/  IMAD.IADD R3, R3, 0x1, R0 ;  /* 0x0000000103037824 */ /* 0x000fe200078e0200 */
[----:B--2---:R-:W-:Y:S03]  /*a820*/  SHF.R.S32.HI R4, RZ, 0x1f, R228 ;  /* 0x0000001fff047819 */ /* 0x004fe600000114e4 */
[----:B------:R-:W-:Y:S04]  /*a830*/  IMAD.WIDE.U32 R2, R228, c[0x0][0x1f0], R2 ;  /* 0x00007c00e4027a25 */ /* 0x000fe800078e0002 */
[----:B------:R-:W-:Y:S01]  /*a840*/  IMAD R4, R4, c[0x0][0x1f0], RZ ;  /* 0x00007c0004047a24 */ /* 0x000fe200078e02ff */
[----:B------:R-:W-:Y:S03]  /*a850*/  IADD3 R0, P0, R2, UR10, RZ ;  /* 0x0000000a02007c10 */ /* 0x000fe6000ff1e0ff */
[----:B------:R-:W-:Y:S05]  /*a860*/  IMAD R4, R228, c[0x0][0x1f4], R4 ;  /* 0x00007d00e4047a24 */ /* 0x000fea00078e0204 */
[----:B------:R-:W-:Y:S02]  /*a870*/  IADD3.X R3, R3, UR6, R4, P0, !PT ;  /* 0x0000000603037c10 */ /* 0x000fe400087fe404 */
[C---:B------:R-:W-:Y:S04]  /*a880*/  LEA R2, P0, R0.reuse, c[0x0][0x1c8], 0x1 ;  /* 0x0000720000027a11 */ /* 0x040fe800078008ff */
[----:B------:R-:W-:Y:S01]  /*a890*/  LEA.HI.X R0, R0, c[0x0][0x1cc], R3, 0x1, P0 ;  /* 0x0000730000007a11 */ /* 0x000fe200000f0c03 */
[----:B------:R-:W2:Y:S04]  /*a8a0*/  SHFL.IDX PT, R4, R2, RZ, 0x181f ;  /* 0x00181fff02047589 */ /* 0x000ea800000e0000 */
[----:B------:R-:W3:Y:S04]  /*a8b0*/  SHFL.IDX PT, R3, R0, RZ, 0x181f ;  /* 0x00181fff00037589 */ /* 0x000ee800000e0000 */
[----:B------:R-:W5:Y:S04]  /*a8c0*/  SHFL.IDX PT, R10, R2, 0x1, 0x181f ;  /* 0x00381f00020a7f89 */ /* 0x000f6800000e0000 */
[----:B------:R-:W1:Y:S04]  /*a8d0*/  SHFL.IDX PT, R8, R2, 0x2, 0x181f ;  /* 0x00581f0002087f89 */ /* 0x000e6800000e0000 */
[----:B------:R-:W1:Y:S04]  /*a8e0*/  SHFL.IDX PT, R7, R0, 0x1, 0x181f ;  /* 0x00381f0000077f89 */ /* 0x000e6800000e0000 */
[----:B------:R-:W1:Y:S04]  /*a8f0*/  SHFL.IDX PT, R6, R2, 0x3, 0x181f ;  /* 0x00781f0002067f89 */ /* 0x000e6800000e0000 */
[----:B------:R-:W-:Y:S01]  /*a900*/  SHFL.IDX PT, R9, R2, 0x4, 0x181f ;  /* 0x00981f0002097f89 */ /* 0x000fe200000e0000 */
[-C--:B--2---:R-:W-:Y:S03]  /*a910*/  IADD3 R4, P0, R4, R226.reuse, RZ ;  /* 0x000000e204047210 */ /* 0x084fe60007f1e0ff */
[----:B------:R-:W-:Y:S02]  /*a920*/  SHFL.IDX PT, R14, R0, 0x2, 0x181f ;  /* 0x00581f00000e7f89 */ /* 0x000fe400000e0000 */
[--C-:B---3--:R-:W-:Y:S02]  /*a930*/  IMAD.X R5, R3, 0x1, R225.reuse, P0 ;  /* 0x0000000103057824 */ /* 0x108fe400000e06e1 */
[----:B------:R-:W2:Y:S01]  /*a940*/  SHFL.IDX PT, R13, R0, 0x3, 0x181f ;  /* 0x00781f00000d7f89 */ /* 0x000ea200000e0000 */
[-C--:B-----5:R-:W-:Y:S03]  /*a950*/  IADD3 R10, P0, R10, R226.reuse, RZ ;  /* 0x000000e20a0a7210 */ /* 0x0a0fe60007f1e0ff */
[----:B----4-:R3:W-:Y:S01]  /*a960*/  LDGSTS.E.BYPASS.LTC128B.128 [R18+0x3100], [R4.64], !P4 ;  /* 0x0310000004127fae */ /* 0x0107e2000e101d50 */
[-C--:B-1----:R-:W-:Y:S03]  /*a970*/  IADD3 R8, P5, R8, R226.reuse, RZ ;  /* 0x000000e208087210 */ /* 0x082fe60007fbe0ff */
[----:B------:R-:W1:Y:S01]  /*a980*/  SHFL.IDX PT, R2, R2, 0x5, 0x181f ;  /* 0x00b81f0002027f89 */ /* 0x000e6200000e0000 */
[--C-:B------:R-:W-:Y:S03]  /*a990*/  IMAD.X R11, R7, 0x1, R225.reuse, P0 ;  /* 0x00000001070b7824 */ /* 0x100fe600000e06e1 */
[----:B------:R-:W4:Y:S01]  /*a9a0*/  SHFL.IDX PT, R12, R0, 0x4, 0x181f ;  /* 0x00981f00000c7f89 */ /* 0x000f2200000e0000 */
[-C--:B------:R-:W-:Y:S03]  /*a9b0*/  IADD3 R6, P2, R6, R226.reuse, RZ ;  /* 0x000000e206067210 */ /* 0x080fe60007f5e0ff */
[----:B------:R-:W5:Y:S04]  /*a9c0*/  SHFL.IDX PT, R0, R0, 0x5, 0x181f ;  /* 0x00b81f0000007f89 */ /* 0x000f6800000e0000 */
[----:B------:R5:W-:Y:S01]  /*a9d0*/  LDGSTS.E.BYPASS.LTC128B.128 [R18+0x3900], [R10.64], !P4 ;  /* 0x039000000a127fae */ /* 0x000be2000e101d50 */
[--C-:B--2---:R-:W-:Y:S01]  /*a9e0*/  IMAD.X R7, R13, 0x1, R225.reuse, P2 ;  /* 0x000000010d077824 */ /* 0x104fe200010e06e1 */
[-C--:B---3--:R-:W-:Y:S01]  /*a9f0*/  IADD3 R4, P1, R9, R226.reuse, RZ ;  /* 0x000000e209047210 */ /* 0x088fe20007f3e0ff */
[--C-:B------:R-:W-:Y:S01]  /*aa00*/  IMAD.X R9, R14, 0x1, R225.reuse, P5 ;  /* 0x000000010e097824 */ /* 0x100fe200028e06e1 */
[----:B-1----:R-:W-:Y:S03]  /*aa10*/  IADD3 R2, P0, R2, R226, RZ ;  /* 0x000000e202027210 */ /* 0x002fe60007f1e0ff */
[--C-:B----4-:R-:W-:Y:S01]  /*aa20*/  IMAD.X R5, R12, 0x1, R225.reuse, P1 ;  /* 0x000000010c057824 */ /* 0x110fe200008e06e1 */
[----:B------:R1:W-:Y:S01]  /*aa30*/  LDGSTS.E.BYPASS.LTC128B.128 [R18+0x4100], [R8.64], !P4 ;  /* 0x0410000008127fae */ /* 0x0003e2000e101d50 */
[----:B-----5:R-:W-:Y:S03]  /*aa40*/  IMAD.X R3, R0, 0x1, R225, P0 ;  /* 0x0000000100037824 */ /* 0x020fe600000e06e1 */
[----:B------:R1:W-:Y:S04]  /*aa50*/  LDGSTS.E.BYPASS.LTC128B.128 [R18+0x4900], [R6.64], !P4 ;  /* 0x0490000006127fae */ /* 0x0003e8000e101d50 */
[----:B------:R1:W-:Y:S04]  /*aa60*/  LDGSTS.E.BYPASS.LTC128B.128 [R18+0x5100], [R4.64], !P4 ;  /* 0x0510000004127fae */ /* 0x0003e8000e101d50 */
[----:B------:R1:W-:Y:S02]  /*aa70*/  LDGSTS.E.BYPASS.LTC128B.128 [R18+0x5900], [R2.64], !P4 ;  /* 0x0590000002127fae */ /* 0x0003e4000e101d50 */
.L_x_521:
[----:B-1234-:R-:W2:Y:S01]  /*aa80*/  LDL R2, [R1+0x2c] ;  /* 0x00002c0001027983 */ /* 0x01eea20000100800 */
[----:B------:R-:W-:Y:S02]  /*aa90*/  PLOP3.LUT P1, PT, PT, PT, UP2, 0x80, 0x0 ;  /* 0x000000000000781c */ /* 0x000fe40003f2f028 */
[----:B------:R-:W-:Y:S01]  /*aaa0*/  PLOP3.LUT P0, PT, PT, PT, UP2, 0x80, 0x0 ;  /* 0x000000000000781c */ /* 0x000fe20003f0f028 */
[----:B------:R-:W3:Y:S04]  /*aab0*/  LDL R58, [R1+0x24] ;  /* 0x00002400013a7983 */ /* 0x000ee80000100800 */
[----:B------:R-:W0:Y:S06]  /*aac0*/  LDGDEPBAR ;  /* 0x00000000000079af */ /* 0x000e2c0000000000 */
[----:B--2---:R-:W-:Y:S04]  /*aad0*/  @P1 IMAD.HI.U32 R0, R2, c[0x0][0x2c8], RZ ;  /* 0x0000b20002001a27 */ /* 0x004fe800078e00ff */
[----:B------:R-:W-:Y:S01]  /*aae0*/  IMAD.MOV.U32 R5, RZ, RZ, R2 ;  /* 0x000000ffff057224 */ /* 0x000fe200078e0002 */
[----:B------:R-:W-:Y:S01]  /*aaf0*/  @P0 SHF.R.U32.HI R5, RZ, c[0x0][0x2cc], R0 ;  /* 0x0000b300ff050a19 */ /* 0x000fe20000011600 */
[----:B------:R-:W-:Y:S01]  /*ab00*/  IMAD R0, R227, -0x60, RZ ;  /* 0xffffffa0e3007824 */ /* 0x000fe200078e02ff */
[----:B------:R-:W-:Y:S01]  /*ab10*/  PLOP3.LUT P0, PT, PT, PT, UP1, 0x40, 0x0 ;  /* 0x000000000000781c */ /* 0x000fe20003f0e818 */
[----:B------:R-:W-:Y:S02]  /*ab20*/  IMAD.MOV.U32 R2, RZ, RZ, c[0x0][0x2ac] ;  /* 0x0000ab00ff027624 */ /* 0x000fe400078e00ff */
[----:B------:R-:W1:Y:S01]  /*ab30*/  SHFL.IDX PT, R4, R5, RZ, 0x1c1f ;  /* 0x001c1fff05047589 */ /* 0x000e6200000e0000 */
[----:B---3--:R-:W-:Y:S05]  /*ab40*/  IADD3 R7, -R58, 0x1, R0 ;  /* 0x000000013a077810 */ /* 0x008fea0007ffe100 */
[----:B------:R-:W-:Y:S05]  /*ab50*/  IMAD R7, R2, c[0x0][0x1d0], R7 ;  /* 0x0000740002077a24 */ /* 0x000fea00078e0207 */
[----:B------:R-:W-:Y:S04]  /*ab60*/  IADD3 R7, R7, -c[0x0][0x168], RZ ;  /* 0x80005a0007077a10 */ /* 0x000fe80007ffe0ff */
[C---:B------:R-:W-:Y:S02]  /*ab70*/  IADD3 R6, R7.reuse, c[0x0][0x328], RZ ;  /* 0x0000ca0007067a10 */ /* 0x040fe40007ffe0ff */
[----:B------:R-:W-:Y:S03]  /*ab80*/  IADD3 R7, R7, UR13, RZ ;  /* 0x0000000d07077c10 */ /* 0x000fe6000fffe0ff */
[--C-:B-1----:R-:W-:Y:S02]  /*ab90*/  IMAD.IADD R3, R6, 0x1, R4.reuse ;  /* 0x0000000106037824 */ /* 0x102fe400078e0204 */
[----:B------:R-:W-:Y:S01]  /*aba0*/  IMAD.IADD R2, R7, 0x1, R4 ;  /* 0x0000000107027824 */ /* 0x000fe200078e0204 */
[----:B------:R-:W-:-:S05]  /*abb0*/  @P0 BRA `(.L_x_522) ;  /* 0x000001a000000947 */ /* 0x000fca0003800000 */
[----:B------:R-:W-:Y:S01]  /*abc0*/  MOV R8, c[0x0][0x2ac] ;  /* 0x0000ab0000087a02 */ /* 0x000fe20000000f00 */
[----:B------:R-:W-:Y:S04]  /*abd0*/  BSSY B0, `(.L_x_523) ;  /* 0x0000013000007945 */ /* 0x000fe80003800000 */
[----:B------:R-:W-:Y:S05]  /*abe0*/  IMAD R4, R8, c[0x0][0x1d0], R4 ;  /* 0x0000740008047a24 */ /* 0x000fea00078e0204 */
[----:B------:R-:W-:Y:S04]  /*abf0*/  IADD3 R4, R4, -c[0x0][0x168], RZ ;  /* 0x80005a0004047a10 */ /* 0x000fe80007ffe0ff */
[----:B------:R-:W-:Y:S11]  /*ac00*/  ISETP.GT.AND P0, PT, R4, -0x1, PT ;  /* 0xffffffff0400780c */ /* 0x000ff60003f04270 */
[----:B------:R-:W-:Y:S02]  /*ac10*/  @!UPT UIADD3 URZ, URZ, URZ, URZ ;  /* 0x0000003f3f3ff290 */ /* 0x000fe4000fffe03f */
[----:B------:R-:W-:-:S05]  /*ac20*/  @P0 BRA `(.L_x_524) ;  /* 0x0000008000000947 */ /* 0x000fca0003800000 */
[----:B------:R-:W-:Y:S01]  /*ac30*/  LOP3.LUT R4, RZ, R4, RZ, 0x33, !PT ;  /* 0x00000004ff047212 */ /* 0x000fe200078e33ff */
[----:B------:R-:W-:Y:S05]  /*ac40*/  IMAD.MOV.U32 R8, RZ, RZ, c[0x0][0x32c] ;  /* 0x0000cb00ff087624 */ /* 0x000fea00078e00ff */
[----:B------:R-:W-:Y:S11]  /*ac50*/  ISETP.NE.AND P0, PT, R8, 0x1, PT ;  /* 0x000000010800780c */ /* 0x000ff60003f05270 */
[----:B------:R-:W-:Y:S02]  /*ac60*/  @!UPT UIADD3 URZ, URZ, URZ, URZ ;  /* 0x0000003f3f3ff290 */ /* 0x000fe4000fffe03f */
[----:B------:R-:W-:Y:S05]  /*ac70*/  @P0 IMAD.HI.U32 R8, R4, c[0x0][0x330], RZ ;  /* 0x0000cc0004080a27 */ /* 0x000fea00078e00ff */
[----:B------:R-:W-:Y:S04]  /*ac80*/  @P0 SHF.R.U32.HI R4, RZ, c[0x0][0x334], R8 ;  /* 0x0000cd00ff040a19 */ /* 0x000fe80000011608 */
[----:B------:R-:W-:Y:S01]  /*ac90*/  LOP3.LUT R4, RZ, R4, RZ, 0x33, !PT ;  /* 0x00000004ff047212 */ /* 0x000fe200078e33ff */
[----:B------:R-:W-:-:S05]  /*aca0*/  BRA `(.L_x_525) ;  /* 0x0000005000007947 */ /* 0x000fca0003800000 */
.L_x_524:
[----:B------:R-:W-:Y:S04]  /*acb0*/  MOV R8, c[0x0][0x32c] ;  /* 0x0000cb0000087a02 */ /* 0x000fe80000000f00 */
[----:B------:R-:W-:Y:S11]  /*acc0*/  ISETP.NE.AND P0, PT, R8, 0x1, PT ;  /* 0x000000010800780c */ /* 0x000ff60003f05270 */
[----:B------:R-:W-:Y:S02]  /*acd0*/  @!UPT UIADD3 URZ, URZ, URZ, URZ ;  /* 0x0000003f3f3ff290 */ /* 0x000fe4000fffe03f */
[----:B------:R-:W-:Y:S05]  /*ace0*/  @P0 IMAD.HI.U32 R8, R4, c[0x0][0x330], RZ ;  /* 0x0000cc0004080a27 */ /* 0x000fea00078e00ff */
[----:B------:R-:W-:Y:S02]  /*acf0*/  @P0 SHF.R.U32.HI R4, RZ, c[0x0][0x334], R8 ;  /* 0x0000cd00ff040a19 */ /* 0x000fe40000011608 */
.L_x_525:
[----:B------:R-:W-:Y:S05]  /*ad00*/  BSYNC B0 ;  /* 0x0000000000007941 */ /* 0x000fea0003800000 */
.L_x_523:
[----:B------:R-:W-:Y:S04]  /*ad10*/  IMAD.IADD R8, R0, 0x1, -R58 ;  /* 0x0000000100087824 */ /* 0x000fe800078e0a3a */
[----:B------:R-:W-:Y:S05]  /*ad20*/  IMAD R4, R4, c[0x0][0x32c], R8 ;  /* 0x0000cb0004047a24 */ /* 0x000fea00078e0208 */
[----:B------:R-:W-:Y:S02]  /*ad30*/  IADD3 R8, R4, c[0x0][0x32c], RZ ;  /* 0x0000cb0004087a10 */ /* 0x000fe40007ffe0ff */
[----:B------:R-:W-:Y:S02]  /*ad40*/  IMNMX R2, R2, R4, !PT ;  /* 0x0000000402027217 */ /* 0x000fe40007800200 */
[----:B------:R-:W-:Y:S02]  /*ad50*/  IMNMX R3, R3, R8, PT ;  /* 0x0000000803037217 */ /* 0x000fe40003800200 */
.L_x_522:
[C---:B------:R-:W-:Y:S01]  /*ad60*/  ISETP.GE.AND P0, PT, R0.reuse, 0x1, PT ;  /* 0x000000010000780c */ /* 0x040fe20003f06270 */
[----:B------:R-:W1:Y:S01]  /*ad70*/  SHFL.IDX PT, R4, R5, 0x1, 0x1c1f ;  /* 0x003c1f0005047f89 */ /* 0x000e6200000e0000 */
[----:B------:R-:W-:Y:S02]  /*ad80*/  ISETP.GE.AND P2, PT, R0, 0x9, PT ;  /* 0x000000090000780c */ /* 0x000fe40003f46270 */
[----:B------:R-:W-:Y:S02]  /*ad90*/  P2R R27, PR, RZ, 0x1 ;  /* 0x00000001ff1b7803 */ /* 0x000fe40000000000 */
[----:B------:R-:W-:Y:S02]  /*ada0*/  ISETP.GT.AND P0, PT, R2, RZ, !P0 ;  /* 0x000000ff0200720c */ /* 0x000fe40004704270 */
[----:B------:R-:W-:Y:S02]  /*adb0*/  ISETP.GE.AND P1, PT, R0, 0x2, PT ;  /* 0x000000020000780c */ /* 0x000fe40003f26270 */
[C---:B------:R-:W-:Y:S02]  /*adc0*/  ISETP.LT.OR P0, PT, R3.reuse, 0x1, P0 ;  /* 0x000000010300780c */ /* 0x040fe40000701670 */
[----:B------:R-:W-:Y:S02]  /*add0*/  P2R R26, PR, RZ, 0x2 ;  /* 0x00000002ff1a7803 */ /* 0x000fe40000000000 */
[----:B------:R-:W-:Y:S02]  /*ade0*/  FSEL R29, R188, -INF , !P0 ;  /* 0xff800000bc1d7808 */ /* 0x000fe40004000000 */
[C---:B------:R-:W-:Y:S02]  /*adf0*/  ISETP.GT.AND P0, PT, R2.reuse, 0x8, !P2 ;  /* 0x000000080200780c */ /* 0x040fe40005704270 */
[----:B------:R-:W-:Y:S02]  /*ae00*/  ISETP.GT.AND P1, PT, R2, 0x1, !P1 ;  /* 0x000000010200780c */ /* 0x000fe40004f24270 */
[----:B------:R-:W-:Y:S02]  /*ae10*/  P2R R25, PR, RZ, 0x4 ;  /* 0x00000004ff197803 */ /* 0x000fe40000000000 */
[C---:B------:R-:W-:Y:S02]  /*ae20*/  ISETP.LT.OR P0, PT, R3.reuse, 0x9, P0 ;  /* 0x000000090300780c */ /* 0x040fe40000701670 */
[----:B------:R-:W-:Y:S02]  /*ae30*/  ISETP.GE.AND P2, PT, R0, 0xa, PT ;  /* 0x0000000a0000780c */ /* 0x000fe40003f46270 */
[----:B------:R-:W-:Y:S02]  /*ae40*/  ISETP.LT.OR P1, PT, R3, 0x2, P1 ;  /* 0x000000020300780c */ /* 0x000fe40000f21670 */
[----:B------:R-:W-:Y:S02]  /*ae50*/  FSEL R32, R16, -INF , !P0 ;  /* 0xff80000010207808 */ /* 0x000fe40004000000 */
[----:B------:R-:W-:Y:S02]  /*ae60*/  ISETP.GT.AND P0, PT, R2, 0x9, !P2 ;  /* 0x000000090200780c */ /* 0x000fe40005704270 */
[----:B------:R-:W-:Y:S02]  /*ae70*/  FSEL R31, R183, -INF , !P1 ;  /* 0xff800000b71f7808 */ /* 0x000fe40004800000 */
[----:B------:R-:W-:Y:S02]  /*ae80*/  ISETP.LT.OR P0, PT, R3, 0xa, P0 ;  /* 0x0000000a0300780c */ /* 0x000fe40000701670 */
[----:B------:R-:W-:Y:S02]  /*ae90*/  ISETP.GE.AND P1, PT, R0, 0x11, PT ;  /* 0x000000110000780c */ /* 0x000fe40003f26270 */
[----:B------:R-:W-:Y:S02]  /*aea0*/  FSEL R34, R17, -INF , !P0 ;  /* 0xff80000011227808 */ /* 0x000fe40004000000 */
[----:B------:R-:W-:Y:S02]  /*aeb0*/  ISETP.GT.AND P0, PT, R2, 0x10, !P1 ;  /* 0x000000100200780c */ /* 0x000fe40004f04270 */
[----:B------:R-:W-:Y:S02]  /*aec0*/  P2R R23, PR, RZ, 0x2 ;  /* 0x00000002ff177803 */ /* 0x000fe40000000000 */
[C---:B------:R-:W-:Y:S02]  /*aed0*/  ISETP.LT.OR P0, PT, R3.reuse, 0x11, P0 ;  /* 0x000000110300780c */ /* 0x040fe40000701670 */
[----:B------:R-:W-:Y:S02]  /*aee0*/  ISETP.GE.AND P1, PT, R0, 0x12, PT ;  /* 0x000000120000780c */ /* 0x000fe40003f26270 */
[----:B------:R-:W-:Y:S02]  /*aef0*/  FSEL R40, R20, -INF , !P0 ;  /* 0xff80000014287808 */ /* 0x000fe40004000000 */
[----:B------:R-:W-:Y:S02]  /*af00*/  ISETP.GT.AND P0, PT, R2, 0x11, !P1 ;  /* 0x000000110200780c */ /* 0x000fe40004f04270 */
[----:B------:R-:W-:Y:S02]  /*af10*/  P2R R22, PR, RZ, 0x2 ;  /* 0x00000002ff167803 */ /* 0x000fe40000000000 */
[----:B------:R-:W-:Y:S02]  /*af20*/  ISETP.LT.OR P0, PT, R3, 0x12, P0 ;  /* 0x000000120300780c */ /* 0x000fe40000701670 */
        /* <DEDUP_REMOVED lines=73> */
[C---:B------:R-:W-:Y:S02]  /*b3c0*/  ISETP.GE.AND P6, PT, R0.reuse, 0x52, PT ;  /* 0x000000520000780c */ /* 0x040fe40003fc6270 */
[C---:B------:R-:W-:Y:S02]  /*b3d0*/  ISETP.LT.OR P0, PT, R3.reuse, 0x51, P0 ;  /* 0x000000510300780c */ /* 0x040fe40000701670 */
[----:B------:R-:W-:Y:S02]  /*b3e0*/  ISETP.GE.AND P5, PT, R0, 0x59, PT ;  /* 0x000000590000780c */ /* 0x000fe40003fa6270 */
[----:B------:R-:W-:Y:S02]  /*b3f0*/  FSEL R238, R84, -INF , !P0 ;  /* 0xff80000054ee7808 */ /* 0x000fe40004000000 */
[C---:B------:R-:W-:Y:S02]  /*b400*/  ISETP.GT.AND P0, PT, R2.reuse, 0x51, !P6 ;  /* 0x000000510200780c */ /* 0x040fe40007704270 */
[----:B------:R-:W-:Y:S02]  /*b410*/  P2R R24, PR, RZ, 0x4 ;  /* 0x00000004ff187803 */ /* 0x000fe40000000000 */
[----:B------:R-:W-:Y:S04]  /*b420*/  ISETP.LT.OR P0, PT, R3, 0x52, P0 ;  /* 0x000000520300780c */ /* 0x000fe80000701670 */
[----:B------:R-:W-:Y:S02]  /*b430*/  FSEL R243, R85, -INF , !P0 ;  /* 0xff80000055f37808 */ /* 0x000fe40004000000 */
[----:B------:R-:W-:Y:S04]  /*b440*/  ISETP.GT.AND P0, PT, R2, 0x58, !P5 ;  /* 0x000000580200780c */ /* 0x000fe80006f04270 */
[----:B------:R-:W-:Y:S04]  /*b450*/  ISETP.LT.OR P0, PT, R3, 0x59, P0 ;  /* 0x000000590300780c */ /* 0x000fe80000701670 */
[----:B------:R-:W-:Y:S02]  /*b460*/  FSEL R250, R96, -INF , !P0 ;  /* 0xff80000060fa7808 */ /* 0x000fe40004000000 */
[----:B------:R-:W-:Y:S04]  /*b470*/  ISETP.GE.AND P0, PT, R0, 0x5a, PT ;  /* 0x0000005a0000780c */ /* 0x000fe80003f06270 */
[----:B------:R-:W-:Y:S01]  /*b480*/  ISETP.GT.AND P2, PT, R2, 0x59, !P0 ;  /* 0x000000590200780c */ /* 0x000fe20004744270 */
[--C-:B-1----:R-:W-:Y:S03]  /*b490*/  IMAD.IADD R2, R7, 0x1, R4.reuse ;  /* 0x0000000107027824 */ /* 0x102fe600078e0204 */
[----:B------:R-:W-:Y:S01]  /*b4a0*/  ISETP.LT.OR P2, PT, R3, 0x5a, P2 ;  /* 0x0000005a0300780c */ /* 0x000fe20001741670 */
[----:B------:R-:W-:Y:S03]  /*b4b0*/  IMAD.IADD R3, R6, 0x1, R4 ;  /* 0x0000000106037824 */ /* 0x000fe600078e0204 */
[----:B------:R-:W-:Y:S02]  /*b4c0*/  FSEL R252, R97, -INF , !P2 ;  /* 0xff80000061fc7808 */ /* 0x000fe40005000000 */
[----:B------:R-:W-:Y:S11]  /*b4d0*/  PLOP3.LUT P2, PT, PT, PT, UP1, 0x40, 0x0 ;  /* 0x000000000000781c */ /* 0x000ff60003f4e818 */
[----:B------:R-:W-:Y:S02]  /*b4e0*/  @!UPT UIADD3 URZ, URZ, URZ, URZ ;  /* 0x0000003f3f3ff290 */ /* 0x000fe4000fffe03f */
        /* <DEDUP_REMOVED lines=9> */
[----:B------:R-:W-:Y:S05]  /*b580*/  IMAD.MOV.U32 R28, RZ, RZ, 0x1 ;  /* 0x00000001ff1c7424 */ /* 0x000fea00078e00ff */
[----:B------:R-:W-:Y:S11]  /*b590*/  ISETP.NE.AND P2, PT, R28, c[0x0][0x32c], PT ;  /* 0x0000cb001c007a0c */ /* 0x000ff60003f45270 */
[----:B------:R-:W-:Y:S02]  /*b5a0*/  @!UPT UIADD3 URZ, URZ, URZ, URZ ;  /* 0x0000003f3f3ff290 */ /* 0x000fe4000fffe03f */
[----:B------:R-:W-:Y:S05]  /*b5b0*/  @P2 IMAD.HI.U32 R28, R4, c[0x0][0x330], RZ ;  /* 0x0000cc00041c2a27 */ /* 0x000fea00078e00ff */
[----:B------:R-:W-:Y:S04]  /*b5c0*/  @P2 SHF.R.U32.HI R4, RZ, c[0x0][0x334], R28 ;  /* 0x0000cd00ff042a19 */ /* 0x000fe8000001161c */
[----:B------:R-:W-:Y:S01]  /*b5d0*/  LOP3.LUT R4, RZ, R4, RZ, 0x33, !PT ;  /* 0x00000004ff047212 */ /* 0x000fe200078e33ff */
[----:B------:R-:W-:-:S05]  /*b5e0*/  BRA `(.L_x_529) ;  /* 0x0000005000007947 */ /* 0x000fca0003800000 */
.L_x_528:
[----:B------:R-:W-:Y:S04]  /*b5f0*/  MOV R28, 0x1 ;  /* 0x00000001001c7802 */ /* 0x000fe80000000f00 */
[----:B------:R-:W-:Y:S11]  /*b600*/  ISETP.NE.AND P2, PT, R28, c[0x0][0x32c], PT ;  /* 0x0000cb001c007a0c */ /* 0x000ff60003f45270 */
[----:B------:R-:W-:Y:S02]  /*b610*/  @!UPT UIADD3 URZ, URZ, URZ, URZ ;  /* 0x0000003f3f3ff290 */ /* 0x000fe4000fffe03f */
[----:B------:R-:W-:Y:S05]  /*b620*/  @P2 IMAD.HI.U32 R28, R4, c[0x0][0x330], RZ ;  /* 0x0000cc00041c2a27 */ /* 0x000fea00078e00ff */
[----:B------:R-:W-:Y:S02]  /*b630*/  @P2 SHF.R.U32.HI R4, RZ, c[0x0][0x334], R28 ;  /* 0x0000cd00ff042a19 */ /* 0x000fe4000001161c */
.L_x_529:
[----:B------:R-:W-:Y:S05]  /*b640*/  BSYNC B0 ;  /* 0x0000000000007941 */ /* 0x000fea0003800000 */
.L_x_527:
[----:B------:R-:W-:Y:S04]  /*b650*/  IMAD.IADD R28, R0, 0x1, -R58 ;  /* 0x00000001001c7824 */ /* 0x000fe800078e0a3a */
[----:B------:R-:W-:Y:S05]  /*b660*/  IMAD R4, R4, c[0x0][0x32c], R28 ;  /* 0x0000cb0004047a24 */ /* 0x000fea00078e021c */
[----:B------:R-:W-:Y:S02]  /*b670*/  IADD3 R28, R4, c[0x0][0x32c], RZ ;  /* 0x0000cb00041c7a10 */ /* 0x000fe40007ffe0ff */
[----:B------:R-:W-:Y:S02]  /*b680*/  IMNMX R2, R2, R4, !PT ;  /* 0x0000000402027217 */ /* 0x000fe40007800200 */
[----:B------:R-:W-:Y:S02]  /*b690*/  IMNMX R3, R3, R28, PT ;  /* 0x0000001c03037217 */ /* 0x000fe40003800200 */
.L_x_526:
[----:B------:R-:W-:Y:S01]  /*b6a0*/  ISETP.NE.AND P2, PT, R26, RZ, PT ;  /* 0x000000ff1a00720c */ /* 0x000fe20003f45270 */
[----:B------:R-:W1:Y:S03]  /*b6b0*/  SHFL.IDX PT, R4, R5, 0x2, 0x1c1f ;  /* 0x005c1f0005047f89 */ /* 0x000e6600000e0000 */
[----:B------:R-:W-:Y:S04]  /*b6c0*/  ISETP.GT.AND P2, PT, R2, 0x1, !P2 ;  /* 0x000000010200780c */ /* 0x000fe80005744270 */
[----:B------:R-:W-:Y:S04]  /*b6d0*/  ISETP.LT.OR P2, PT, R3, 0x2, P2 ;  /* 0x000000020300780c */ /* 0x000fe80001741670 */
[----:B------:R-:W-:Y:S02]  /*b6e0*/  FSEL R33, R200, -INF , !P2 ;  /* 0xff800000c8217808 */ /* 0x000fe40005000000 */
[----:B------:R-:W-:Y:S04]  /*b6f0*/  ISETP.NE.AND P2, PT, R25, RZ, PT ;  /* 0x000000ff1900720c */ /* 0x000fe80003f45270 */
[----:B------:R-:W-:Y:S04]  /*b700*/  ISETP.GT.AND P2, PT, R2, 0x8, !P2 ;  /* 0x000000080200780c */ /* 0x000fe80005744270 */
[C---:B------:R-:W-:Y:S04]  /*b710*/  ISETP.LT.OR P2, PT, R3.reuse, 0x9, P2 ;  /* 0x000000090300780c */ /* 0x040fe80001741670 */
[----:B------:R-:W-:Y:S02]  /*b720*/  FSEL R37, R192, -INF , !P2 ;  /* 0xff800000c0257808 */ /* 0x000fe40005000000 */
[----:B------:R-:W-:Y:S04]  /*b730*/  ISETP.NE.AND P2, PT, R24, RZ, PT ;  /* 0x000000ff1800720c */ /* 0x000fe80003f45270 */
[C---:B------:R-:W-:Y:S04]  /*b740*/  ISETP.GT.AND P2, PT, R2.reuse, 0x9, !P2 ;  /* 0x000000090200780c */ /* 0x040fe80005744270 */
        /* <DEDUP_REMOVED lines=66> */
[----:B------:R-:W-:Y:S04]  /*bb70*/  ISETP.GT.AND P2, PT, R2, 0x50, !P1 ;  /* 0x000000500200780c */ /* 0x000fe80004f44270 */
[C---:B------:R-:W-:Y:S04]  /*bb80*/  ISETP.LT.OR P2, PT, R3.reuse, 0x51, P2 ;  /* 0x000000510300780c */ /* 0x040fe80001741670 */
[----:B------:R-:W-:Y:S02]  /*bb90*/  FSEL R240, R86, -INF , !P2 ;  /* 0xff80000056f07808 */ /* 0x000fe40005000000 */
[C---:B------:R-:W-:Y:S04]  /*bba0*/  ISETP.GT.AND P2, PT, R2.reuse, 0x51, !P6 ;  /* 0x000000510200780c */ /* 0x040fe80007744270 */
[----:B------:R-:W-:Y:S04]  /*bbb0*/  ISETP.LT.OR P2, PT, R3, 0x52, P2 ;  /* 0x000000520300780c */ /* 0x000fe80001741670 */
[----:B------:R-:W-:Y:S02]  /*bbc0*/  FSEL R241, R87, -INF , !P2 ;  /* 0xff80000057f17808 */ /* 0x000fe40005000000 */
[----:B------:R-:W-:Y:S04]  /*bbd0*/  ISETP.GT.AND P2, PT, R2, 0x58, !P5 ;  /* 0x000000580200780c */ /* 0x000fe80006f44270 */
[----:B------:R-:W-:Y:S04]  /*bbe0*/  ISETP.LT.OR P2, PT, R3, 0x59, P2 ;  /* 0x000000590300780c */ /* 0x000fe80001741670 */
[----:B------:R-:W-:Y:S02]  /*bbf0*/  FSEL R247, R98, -INF , !P2 ;  /* 0xff80000062f77808 */ /* 0x000fe40005000000 */
[----:B------:R-:W-:Y:S04]  /*bc00*/  ISETP.NE.AND P2, PT, R27, RZ, PT ;  /* 0x000000ff1b00720c */ /* 0x000fe80003f45270 */
[----:B------:R-:W-:Y:S04]  /*bc10*/  ISETP.GT.AND P2, PT, R2, RZ, !P2 ;  /* 0x000000ff0200720c */ /* 0x000fe80005744270 */
[----:B------:R-:W-:Y:S04]  /*bc20*/  ISETP.LT.OR P2, PT, R3, 0x1, P2 ;  /* 0x000000010300780c */ /* 0x000fe80001741670 */
[----:B------:R-:W-:Y:S02]  /*bc30*/  FSEL R30, R242, -INF , !P2 ;  /* 0xff800000f21e7808 */ /* 0x000fe40005000000 */
        /* <DEDUP_REMOVED lines=23> */
.L_x_532:
[----:B------:R-:W-:Y:S04]  /*bdb0*/  MOV R28, c[0x0][0x32c] ;  /* 0x0000cb00001c7a02 */ /* 0x000fe80000000f00 */
[----:B------:R-:W-:Y:S11]  /*bdc0*/  ISETP.NE.AND P2, PT, R28, 0x1, PT ;  /* 0x000000011c00780c */ /* 0x000ff60003f45270 */
[----:B------:R-:W-:Y:S02]  /*bdd0*/  @!UPT UIADD3 URZ, URZ, URZ, URZ ;  /* 0x0000003f3f3ff290 */ /* 0x000fe4000fffe03f */
[----:B------:R-:W-:Y:S05]  /*bde0*/  @P2 IMAD.HI.U32 R28, R4, c[0x0][0x330], RZ ;  /* 0x0000cc00041c2a27 */ /* 0x000fea00078e00ff */
[----:B------:R-:W-:Y:S02]  /*bdf0*/  @P2 SHF.R.U32.HI R4, RZ, c[0x0][0x334], R28 ;  /* 0x0000cd00ff042a19 */ /* 0x000fe4000001161c */
.L_x_533:
[----:B------:R-:W-:Y:S05]  /*be00*/  BSYNC B0 ;  /* 0x0000000000007941 */ /* 0x000fea0003800000 */
.L_x_531:
[----:B------:R-:W-:Y:S04]  /*be10*/  IMAD.IADD R28, R0, 0x1, -R58 ;  /* 0x00000001001c7824 */ /* 0x000fe800078e0a3a */
[----:B------:R-:W-:Y:S05]  /*be20*/  IMAD R4, R4, c[0x0][0x32c], R28 ;  /* 0x0000cb0004047a24 */ /* 0x000fea00078e021c */
[----:B------:R-:W-:Y:S02]  /*be30*/  IADD3 R28, R4, c[0x0][0x32c], RZ ;  /* 0x0000cb00041c7a10 */ /* 0x000fe40007ffe0ff */
[----:B------:R-:W-:Y:S02]  /*be40*/  IMNMX R2, R2, R4, !PT ;  /* 0x0000000402027217 */ /* 0x000fe40007800200 */
[----:B------:R-:W-:Y:S02]  /*be50*/  IMNMX R3, R3, R28, PT ;  /* 0x0000001c03037217 */ /* 0x000fe40003800200 */
.L_x_530:
[----:B------:R-:W-:Y:S01]  /*be60*/  ISETP.NE.AND P2, PT, R26, RZ, PT ;  /* 0x000000ff1a00720c */ /* 0x000fe20003f45270 */
[----:B------:R-:W1:Y:S03]  /*be70*/  SHFL.IDX PT, R4, R5, 0x3, 0x1c1f ;  /* 0x007c1f0005047f89 */ /* 0x000e6600000e0000 */
[----:B------:R-:W-:Y:S04]  /*be80*/  ISETP.GT.AND P2, PT, R2, 0x1, !P2 ;  /* 0x000000010200780c */ /* 0x000fe80005744270 */
[----:B------:R-:W-:Y:S04]  /*be90*/  ISETP.LT.OR P2, PT, R3, 0x2, P2 ;  /* 0x000000020300780c */ /* 0x000fe80001741670 */
[----:B------:R-:W-:Y:S02]  /*bea0*/  FSEL R35, R244, -INF , !P2 ;  /* 0xff800000f4237808 */ /* 0x000fe40005000000 */
[----:B------:R-:W-:Y:S04]  /*beb0*/  ISETP.NE.AND P2, PT, R25, RZ, PT ;  /* 0x000000ff1900720c */ /* 0x000fe80003f45270 */
[----:B------:R-:W-:Y:S04]  /*bec0*/  ISETP.GT.AND P2, PT, R2, 0x8, !P2 ;  /* 0x000000080200780c */ /* 0x000fe80005744270 */
[----:B------:R-:W-:Y:S04]  /*bed0*/  ISETP.LT.OR P2, PT, R3, 0x9, P2 ;  /* 0x000000090300780c */ /* 0x000fe80001741670 */
        /* <DEDUP_REMOVED lines=105> */
.L_x_536:
[----:B------:R-:W-:Y:S04]  /*c570*/  MOV R5, c[0x0][0x32c] ;  /* 0x0000cb0000057a02 */ /* 0x000fe80000000f00 */
[----:B------:R-:W-:Y:S11]  /*c580*/  ISETP.NE.AND P2, PT, R5, 0x1, PT ;  /* 0x000000010500780c */ /* 0x000ff60003f45270 */
[----:B------:R-:W-:Y:S02]  /*c590*/  @!UPT UIADD3 URZ, URZ, URZ, URZ ;  /* 0x0000003f3f3ff290 */ /* 0x000fe4000fffe03f */
[----:B------:R-:W-:Y:S05]  /*c5a0*/  @P2 IMAD.HI.U32 R5, R4, c[0x0][0x330], RZ ;  /* 0x0000cc0004052a27 */ /* 0x000fea00078e00ff */
[----:B------:R-:W-:Y:S02]  /*c5b0*/  @P2 SHF.R.U32.HI R4, RZ, c[0x0][0x334], R5 ;  /* 0x0000cd00ff042a19 */ /* 0x000fe40000011605 */
.L_x_537:
[----:B------:R-:W-:Y:S05]  /*c5c0*/  BSYNC B0 ;  /* 0x0000000000007941 */ /* 0x000fea0003800000 */
.L_x_535:
[----:B------:R-:W-:Y:S04]  /*c5d0*/  IMAD.IADD R0, R0, 0x1, -R58 ;  /* 0x0000000100007824 */ /* 0x000fe800078e0a3a */
[----:B------:R-:W-:Y:S05]  /*c5e0*/  IMAD R4, R4, c[0x0][0x32c], R0 ;  /* 0x0000cb0004047a24 */ /* 0x000fea00078e0200 */
[----:B------:R-:W-:Y:S02]  /*c5f0*/  IADD3 R0, R4, c[0x0][0x32c], RZ ;  /* 0x0000cb0004007a10 */ /* 0x000fe40007ffe0ff */
[----:B------:R-:W-:Y:S02]  /*c600*/  IMNMX R2, R2, R4, !PT ;  /* 0x0000000402027217 */ /* 0x000fe40007800200 */
[----:B------:R-:W-:Y:S02]  /*c610*/  IMNMX R3, R3, R0, PT ;  /* 0x0000000003037217 */ /* 0x000fe40003800200 */
.L_x_534:
[----:B------:R-:W2:Y:S01]  /*c620*/  LDL.LU R4, [R1+0x4] ;  /* 0x0000040001047983 */ /* 0x000ea20000300800 */
[----:B------:R-:W-:Y:S02]  /*c630*/  ISETP.NE.AND P2, PT, R27, RZ, PT ;  /* 0x000000ff1b00720c */ /* 0x000fe40003f45270 */
[----:B------:R-:W-:Y:S01]  /*c640*/  FMNMX.FTZ R72, R29, R100, !PT ;  /* 0x000000641d487209 */ /* 0x000fe20007810000 */
[----:B------:R-:W3:Y:S01]  /*c650*/  LDL.LU R0, [R1] ;  /* 0x0000000001007983 */ /* 0x000ee20000300800 */
[----:B------:R-:W-:Y:S02]  /*c660*/  ISETP.GT.AND P2, PT, R2, RZ, !P2 ;  /* 0x000000ff0200720c */ /* 0x000fe40005744270 */
[----:B------:R-:W-:Y:S02]  /*c670*/  FMNMX.FTZ R72, R31, R72, !PT ;  /* 0x000000481f487209 */ /* 0x000fe40007810000 */
[C---:B------:R-:W-:Y:S02]  /*c680*/  ISETP.LT.OR P2, PT, R3.reuse, 0x1, P2 ;  /* 0x000000010300780c */ /* 0x040fe40001741670 */
[----:B------:R-:W-:Y:S02]  /*c690*/  FMNMX.FTZ R72, R32, R72, !PT ;  /* 0x0000004820487209 */ /* 0x000fe40007810000 */
[----:B------:R-:W-:Y:S02]  /*c6a0*/  ISETP.GT.AND P1, PT, R2, 0x50, !P1 ;  /* 0x000000500200780c */ /* 0x000fe40004f24270 */
[----:B------:R-:W-:Y:S02]  /*c6b0*/  FMNMX.FTZ R72, R34, R72, !PT ;  /* 0x0000004822487209 */ /* 0x000fe40007810000 */
[----:B------:R-:W-:Y:S02]  /*c6c0*/  ISETP.LT.OR P1, PT, R3, 0x51, P1 ;  /* 0x000000510300780c */ /* 0x000fe40000f21670 */
[----:B------:R-:W-:Y:S02]  /*c6d0*/  FMNMX.FTZ R72, R40, R72, !PT ;  /* 0x0000004828487209 */ /* 0x000fe40007810000 */
[----:B------:R-:W-:Y:S02]  /*c6e0*/  ISETP.GT.AND P6, PT, R2, 0x51, !P6 ;  /* 0x000000510200780c */ /* 0x000fe400077c4270 */
[----:B------:R-:W-:Y:S02]  /*c6f0*/  FMNMX.FTZ R72, R42, R72, !PT ;  /* 0x000000482a487209 */ /* 0x000fe40007810000 */
[----:B------:R-:W-:Y:S02]  /*c700*/  ISETP.GT.AND P5, PT, R2, 0x58, !P5 ;  /* 0x000000580200780c */ /* 0x000fe40006fa4270 */
[----:B------:R-:W-:Y:S02]  /*c710*/  FMNMX.FTZ R72, R44, R72, !PT ;  /* 0x000000482c487209 */ /* 0x000fe40007810000 */
[----:B------:R-:W-:Y:S02]  /*c720*/  ISETP.GT.AND P0, PT, R2, 0x59, !P0 ;  /* 0x000000590200780c */ /* 0x000fe40004704270 */
[----:B------:R-:W-:Y:S02]  /*c730*/  FMNMX.FTZ R72, R47, R72, !PT ;  /* 0x000000482f487209 */ /* 0x000fe40007810000 */
[----:B------:R-:W-:Y:S02]  /*c740*/  ISETP.LT.OR P6, PT, R3, 0x52, P6 ;  /* 0x000000520300780c */ /* 0x000fe400037c1670 */
[----:B------:R-:W-:Y:S02]  /*c750*/  FMNMX.FTZ R72, R57, R72, !PT ;  /* 0x0000004839487209 */ /* 0x000fe40007810000 */
[C---:B------:R-:W-:Y:S02]  /*c760*/  ISETP.LT.OR P5, PT, R3.reuse, 0x59, P5 ;  /* 0x000000590300780c */ /* 0x040fe40002fa1670 */
[----:B------:R-:W-:Y:S02]  /*c770*/  FMNMX.FTZ R72, R90, R72, !PT ;  /* 0x000000485a487209 */ /* 0x000fe40007810000 */
[----:B------:R-:W-:Y:S02]  /*c780*/  ISETP.LT.OR P0, PT, R3, 0x5a, P0 ;  /* 0x0000005a0300780c */ /* 0x000fe40000701670 */
[----:B------:R-:W-:Y:S02]  /*c790*/  FMNMX.FTZ R72, R176, R72, !PT ;  /* 0x00000048b0487209 */ /* 0x000fe40007810000 */
[----:B------:R-:W-:Y:S02]  /*c7a0*/  FSEL R73, R79, -INF , !P0 ;  /* 0xff8000004f497808 */ /* 0x000fe40004000000 */
[----:B------:R-:W-:Y:S02]  /*c7b0*/  FMNMX.FTZ R72, R177, R72, !PT ;  /* 0x00000048b1487209 */ /* 0x000fe40007810000 */
[----:B------:R-:W-:Y:S02]  /*c7c0*/  FSEL R191, R191, -INF , !P6 ;  /* 0xff800000bfbf7808 */ /* 0x000fe40007000000 */
[----:B------:R-:W-:Y:S04]  /*c7d0*/  FMNMX.FTZ R72, R178, R72, !PT ;  /* 0x00000048b2487209 */ /* 0x000fe80007810000 */
        /* <DEDUP_REMOVED lines=10> */
[----:B------:R-:W-:Y:S05]  /*c880*/  FMNMX.FTZ R72, R252, R72, !PT ;  /* 0x00000048fc487209 */ /* 0x000fea0007810000 */
[----:B------:R-:W1:Y:S02]  /*c890*/  SHFL.BFLY PT, R5, R72, 0x2, 0x1f ;  /* 0x0c401f0048057f89 */ /* 0x000e6400000e0000 */
[----:B-1----:R-:W-:Y:S06]  /*c8a0*/  FMNMX.FTZ R72, R72, R5, !PT ;  /* 0x0000000548487209 */ /* 0x002fec0007810000 */
[----:B------:R-:W1:Y:S02]  /*c8b0*/  SHFL.BFLY PT, R6, R72, 0x1, 0x1f ;  /* 0x0c201f0048067f89 */ /* 0x000e6400000e0000 */
[----:B-1----:R-:W-:Y:S02]  /*c8c0*/  FMNMX.FTZ R72, R72, R6, !PT ;  /* 0x0000000648487209 */ /* 0x002fe40007810000 */
[----:B--2---:R-:W-:Y:S02]  /*c8d0*/  FSEL R7, R4, -INF , !P2 ;  /* 0xff80000004077808 */ /* 0x004fe40005000000 */
[----:B------:R-:W-:Y:S02]  /*c8e0*/  ISETP.NE.AND P2, PT, R26, RZ, PT ;  /* 0x000000ff1a00720c */ /* 0x000fe40003f45270 */
[----:B------:R-:W-:Y:S02]  /*c8f0*/  FMNMX.FTZ R4, R28, R102, !PT ;  /* 0x000000661c047209 */ /* 0x000fe40007810000 */
[----:B------:R-:W-:Y:S02]  /*c900*/  ISETP.GT.AND P2, PT, R2, 0x1, !P2 ;  /* 0x000000010200780c */ /* 0x000fe40005744270 */
[----:B------:R-:W-:Y:S02]  /*c910*/  FMNMX.FTZ R4, R35, R4, !PT ;  /* 0x0000000423047209 */ /* 0x000fe40007810000 */
[----:B------:R-:W-:Y:S02]  /*c920*/  ISETP.LT.OR P2, PT, R3, 0x2, P2 ;  /* 0x000000020300780c */ /* 0x000fe40001741670 */
[----:B------:R-:W-:Y:S02]  /*c930*/  FMNMX.FTZ R4, R36, R4, !PT ;  /* 0x0000000424047209 */ /* 0x000fe40007810000 */
[----:B---3--:R-:W-:Y:S02]  /*c940*/  FSEL R26, R0, -INF , !P2 ;  /* 0xff800000001a7808 */ /* 0x008fe40005000000 */
[----:B------:R-:W-:Y:S02]  /*c950*/  ISETP.NE.AND P2, PT, R25, RZ, PT ;  /* 0x000000ff1900720c */ /* 0x000fe40003f45270 */
[----:B------:R-:W-:Y:S02]  /*c960*/  FMNMX.FTZ R0, R30, R101, !PT ;  /* 0x000000651e007209 */ /* 0x000fe40007810000 */
[----:B------:R-:W-:Y:S02]  /*c970*/  ISETP.GT.AND P2, PT, R2, 0x8, !P2 ;  /* 0x000000080200780c */ /* 0x000fe40005744270 */
[----:B------:R-:W-:Y:S02]  /*c980*/  FMNMX.FTZ R0, R33, R0, !PT ;  /* 0x0000000021007209 */ /* 0x000fe40007810000 */
[----:B------:R-:W-:Y:S02]  /*c990*/  ISETP.LT.OR P2, PT, R3, 0x9, P2 ;  /* 0x000000090300780c */ /* 0x000fe40001741670 */
[----:B------:R-:W-:Y:S02]  /*c9a0*/  FMNMX.FTZ R0, R37, R0, !PT ;  /* 0x0000000025007209 */ /* 0x000fe40007810000 */
[----:B------:R-:W-:Y:S02]  /*c9b0*/  FSEL R25, R251, -INF , !P2 ;  /* 0xff800000fb197808 */ /* 0x000fe40005000000 */
[----:B------:R-:W-:Y:S02]  /*c9c0*/  ISETP.NE.AND P2, PT, R24, RZ, PT ;  /* 0x000000ff1800720c */ /* 0x000fe40003f45270 */
[----:B------:R-:W-:Y:S02]  /*c9d0*/  FMNMX.FTZ R0, R39, R0, !PT ;  /* 0x0000000027007209 */ /* 0x000fe40007810000 */
[C---:B------:R-:W-:Y:S02]  /*c9e0*/  ISETP.GT.AND P2, PT, R2.reuse, 0x9, !P2 ;  /* 0x000000090200780c */ /* 0x040fe40005744270 */
[----:B------:R-:W-:Y:S02]  /*c9f0*/  FMNMX.FTZ R0, R41, R0, !PT ;  /* 0x0000000029007209 */ /* 0x000fe40007810000 */
[----:B------:R-:W-:Y:S02]  /*ca00*/  ISETP.LT.OR P2, PT, R3, 0xa, P2 ;  /* 0x0000000a0300780c */ /* 0x000fe40001741670 */
[----:B------:R-:W-:Y:S02]  /*ca10*/  FMNMX.FTZ R0, R43, R0, !PT ;  /* 0x000000002b007209 */ /* 0x000fe40007810000 */
[----:B------:R-:W-:Y:S02]  /*ca20*/  FSEL R24, R249, -INF , !P2 ;  /* 0xff800000f9187808 */ /* 0x000fe40005000000 */
        /* <DEDUP_REMOVED lines=22> */
[----:B------:R-:W-:Y:S01]  /*cb90*/  FMNMX.FTZ R0, R189, R0, !PT ;  /* 0x00000000bd007209 */ /* 0x000fe20007810000 */
[----:B------:R-:W-:Y:S01]  /*cba0*/  LDSM.16.MT88.4 R20, [R209+0x100] ;  /* 0x00010000d114783b */ /* 0x000fe20000004200 */
        /* <DEDUP_REMOVED lines=43> */
[----:B------:R-:W-:Y:S01]  /*ce60*/  FMNMX.FTZ R4, R188, R4, !PT ;  /* 0x00000004bc047209 */ /* 0x000fe20007810000 */
[----:B------:R-:W1:Y:S01]  /*ce70*/  SHFL.BFLY PT, R71, R0, 0x2, 0x1f ;  /* 0x0c401f0000477f89 */ /* 0x000e6200000e0000 */
        /* <DEDUP_REMOVED lines=21> */
[C---:B------:R-:W-:Y:S02]  /*cfd0*/  ISETP.LT.OR P2, PT, R3.reuse, 0x41, P2 ;  /* 0x000000410300780c */ /* 0x040fe40001741670 */
[----:B------:R-:W-:Y:S02]  /*cfe0*/  FMNMX.FTZ R5, R24, R5, !PT ;  /* 0x0000000518057209 */ /* 0x000fe40007810000 */
[----:B------:R-:W-:Y:S01]  /*cff0*/  FSEL R197, R74, -INF , !P2 ;  /* 0xff8000004ac57808 */ /* 0x000fe20005000000 */
[----:B------:R-:W-:Y:S01]  /*d000*/  FMUL.FTZ R74, R72, c[0x0][0x2d0] ;  /* 0x0000b400484a7a20 */ /* 0x000fe20000410000 */
[----:B------:R-:W-:Y:S02]  /*d010*/  ISETP.NE.AND P2, PT, R10, RZ, PT ;  /* 0x000000ff0a00720c */ /* 0x000fe40003f45270 */
[----:B-1----:R-:W-:Y:S02]  /*d020*/  FMNMX.FTZ R71, R0, R71, !PT ;  /* 0x0000004700477209 */ /* 0x002fe40007810000 */
        /* <DEDUP_REMOVED lines=20> */
[----:B------:R-:W-:Y:S02]  /*d170*/  FSETP.NEU.FTZ.AND P2, PT, R72, -INF , PT ;  /* 0xff8000004800780b */ /* 0x000fe40003f5d000 */
[----:B------:R-:W-:Y:S02]  /*d180*/  FMNMX.FTZ R0, R245, R0, !PT ;  /* 0x00000000f5007209 */ /* 0x000fe40007810000 */
[----:B------:R-:W-:Y:S02]  /*d190*/  FSEL R74, R74, RZ, P2 ;  /* 0x000000ff4a4a7208 */ /* 0x000fe40001000000 */
[----:B------:R-:W-:Y:S02]  /*d1a0*/  FMNMX.FTZ R0, R246, R0, !PT ;  /* 0x00000000f6007209 */ /* 0x000fe40007810000 */
[----:B-1----:R-:W-:Y:S01]  /*d1b0*/  FMNMX.FTZ R71, R71, R6, !PT ;  /* 0x0000000647477209 */ /* 0x002fe20007810000 */
[--C-:B------:R-:W-:Y:S01]  /*d1c0*/  FFMA.FTZ R4, R29, c[0x0][0x2d0], -R74.reuse ;  /* 0x0000b4001d047a23 */ /* 0x100fe2000001084a */
[----:B------:R-:W-:Y:S01]  /*d1d0*/  FSEL R199, R180, -INF , !P1 ;  /* 0xff800000b4c77808 */ /* 0x000fe20004800000 */
[--C-:B------:R-:W-:Y:S01]  /*d1e0*/  FFMA.FTZ R16, R44, c[0x0][0x2d0], -R74.reuse ;  /* 0x0000b4002c107a23 */ /* 0x100fe2000001084a */
[----:B------:R-:W-:Y:S01]  /*d1f0*/  FSEL R180, R91, -INF , !P5 ;  /* 0xff8000005bb47808 */ /* 0x000fe20006800000 */
[----:B------:R1:W-:Y:S01]  /*d200*/  MUFU.EX2 R55, R4 ;  /* 0x0000000400377308 */ /* 0x0003e20000000800 */
[----:B------:R-:W2:Y:S01]  /*d210*/  SHFL.BFLY PT, R70, R0, 0x2, 0x1f ;  /* 0x0c401f0000467f89 */ /* 0x000ea200000e0000 */
[C---:B------:R-:W-:Y:S01]  /*d220*/  FMUL.FTZ R75, R71.reuse, c[0x0][0x2d0] ;  /* 0x0000b400474b7a20 */ /* 0x040fe20000410000 */
[----:B------:R-:W-:Y:S04]  /*d230*/  FSETP.NEU.FTZ.AND P1, PT, R71, -INF , PT ;  /* 0xff8000004700780b */ /* 0x000fe80003f3d000 */
[----:B------:R-:W-:Y:S05]  /*d240*/  FSEL R75, R75, RZ, P1 ;  /* 0x000000ff4b4b7208 */ /* 0x000fea0000800000 */
[--C-:B------:R-:W-:Y:S02]  /*d250*/  FFMA.FTZ R3, R39, c[0x0][0x2d0], -R75.reuse ;  /* 0x0000b40027037a23 */ /* 0x100fe4000001084b */
[--C-:B------:R-:W-:Y:S02]  /*d260*/  FFMA.FTZ R12, R43, c[0x0][0x2d0], -R75.reuse ;  /* 0x0000b4002b0c7a23 */ /* 0x100fe4000001084b */
[----:B------:R-:W-:Y:S01]  /*d270*/  MUFU.EX2 R86, R3 ;  /* 0x0000000300567308 */ /* 0x000fe20000000800 */
[--C-:B------:R-:W-:Y:S01]  /*d280*/  FFMA.FTZ R8, R41, c[0x0][0x2d0], -R75.reuse ;  /* 0x0000b40029087a23 */ /* 0x100fe2000001084b */
[----:B-1----:R-:W-:Y:S01]  /*d290*/  FMNMX.FTZ R4, R169, R5, !PT ;  /* 0x00000005a9047209 */ /* 0x002fe20007810000 */
[--C-:B------:R-:W-:Y:S07]  /*d2a0*/  FFMA.FTZ R5, R31, c[0x0][0x2d0], -R74.reuse ;  /* 0x0000b4001f057a23 */ /* 0x100fee000001084a */
[----:B------:R-:W-:Y:S01]  /*d2b0*/  MUFU.EX2 R93, R12 ;  /* 0x0000000c005d7308 */ /* 0x000fe20000000800 */
[----:B--2---:R-:W-:Y:S02]  /*d2c0*/  FMNMX.FTZ R70, R0, R70, !PT ;  /* 0x0000004600467209 */ /* 0x004fe40007810000 */
[----:B------:R-:W-:Y:S07]  /*d2d0*/  FMNMX.FTZ R4, R172, R4, !PT ;  /* 0x00000004ac047209 */ /* 0x000fee0007810000 */
[----:B------:R1:W-:Y:S10]  /*d2e0*/  MUFU.EX2 R52, R5 ;  /* 0x0000000500347308 */ /* 0x0003f40000000800 */
[----:B------:R-:W-:Y:S01]  /*d2f0*/  MUFU.EX2 R31, R8 ;  /* 0x00000008001f7308 */ /* 0x000fe20000000800 */
[----:B-1----:R-:W-:Y:S01]  /*d300*/  FMNMX.FTZ R5, R181, R4, !PT ;  /* 0x00000004b5057209 */ /* 0x002fe20007810000 */
[--C-:B------:R-:W-:Y:S03]  /*d310*/  FFMA.FTZ R4, R32, c[0x0][0x2d0], -R74.reuse ;  /* 0x0000b40020047a23 */ /* 0x100fe6000001084a */
[----:B------:R-:W-:Y:S05]  /*d320*/  FMNMX.FTZ R5, R184, R5, !PT ;  /* 0x00000005b8057209 */ /* 0x000fea0007810000 */
[----:B------:R1:W-:Y:S02]  /*d330*/  MUFU.EX2 R84, R4 ;  /* 0x0000000400547308 */ /* 0x0003e40000000800 */
[----:B-1----:R-:W-:Y:S01]  /*d340*/  FMNMX.FTZ R4, R185, R5, !PT ;  /* 0x00000005b9047209 */ /* 0x002fe20007810000 */
[----:B------:R-:W-:Y:S03]  /*d350*/  FFMA.FTZ R5, R34, c[0x0][0x2d0], -R74 ;  /* 0x0000b40022057a23 */ /* 0x000fe6000001084a */
[----:B------:R-:W-:Y:S04]  /*d360*/  FMNMX.FTZ R0, R187, R4, !PT ;  /* 0x00000004bb007209 */ /* 0x000fe80007810000 */
[----:B------:R1:W2:Y:S01]  /*d370*/  MUFU.EX2 R87, R5 ;  /* 0x0000000500577308 */ /* 0x0002a20000000800 */
[--C-:B------:R-:W-:Y:S01]  /*d380*/  FFMA.FTZ R4, R30, c[0x0][0x2d0], -R75.reuse ;  /* 0x0000b4001e047a23 */ /* 0x100fe2000001084b */
[----:B------:R-:W-:Y:S04]  /*d390*/  FMNMX.FTZ R0, R197, R0, !PT ;  /* 0x00000000c5007209 */ /* 0x000fe80007810000 */
[----:B------:R-:W-:Y:S04]  /*d3a0*/  FMNMX.FTZ R0, R201, R0, !PT ;  /* 0x00000000c9007209 */ /* 0x000fe80007810000 */
[----:B------:R-:W-:Y:S01]  /*d3b0*/  MUFU.EX2 R54, R4 ;  /* 0x0000000400367308 */ /* 0x000fe20000000800 */
[----:B------:R-:W-:Y:S04]  /*d3c0*/  FMNMX.FTZ R0, R202, R0, !PT ;  /* 0x00000000ca007209 */ /* 0x000fe80007810000 */
[----:B------:R-:W-:Y:S01]  /*d3d0*/  FMNMX.FTZ R2, R194, R0, !PT ;  /* 0x00000000c2027209 */ /* 0x000fe20007810000 */
[--C-:B------:R-:W-:Y:S03]  /*d3e0*/  FFMA.FTZ R0, R33, c[0x0][0x2d0], -R75.reuse ;  /* 0x0000b40021007a23 */ /* 0x100fe6000001084b */
[----:B------:R-:W-:Y:S01]  /*d3f0*/  FMNMX.FTZ R2, R199, R2, !PT ;  /* 0x00000002c7027209 */ /* 0x000fe20007810000 */
[----:B------:R3:W-:Y:S01]  /*d400*/  MUFU.EX2 R89, R0 ;  /* 0x0000000000597308 */ /* 0x0007e20000000800 */
[----:B-1----:R-:W1:Y:S01]  /*d410*/  SHFL.BFLY PT, R5, R70, 0x1, 0x1f ;  /* 0x0c201f0046057f89 */ /* 0x002e6200000e0000 */
[----:B--2---:R-:W-:Y:S08]  /*d420*/  F2FP.PACK_AB R78, R87, R84 ;  /* 0x00000054574e723e */ /* 0x004ff000000000ff */
[----:B------:R-:W-:Y:S01]  /*d430*/  MUFU.EX2 R33, R16 ;  /* 0x0000001000217308 */ /* 0x000fe20000000800 */
[----:B---3--:R-:W-:Y:S01]  /*d440*/  FMNMX.FTZ R0, R191, R2, !PT ;  /* 0x00000002bf007209 */ /* 0x008fe20007810000 */
[--C-:B------:R-:W-:Y:S01]  /*d450*/  FFMA.FTZ R2, R37, c[0x0][0x2d0], -R75.reuse ;  /* 0x0000b40025027a23 */ /* 0x100fe2000001084b */
[----:B-1----:R-:W-:Y:S07]  /*d460*/  FMNMX.FTZ R70, R70, R5, !PT ;  /* 0x0000000546467209 */ /* 0x002fee0007810000 */
[----:B------:R1:W2:Y:S01]  /*d470*/  MUFU.EX2 R85, R2 ;  /* 0x0000000200557308 */ /* 0x0002a20000000800 */
[----:B------:R-:W-:Y:S02]  /*d480*/  FMNMX.FTZ R0, R180, R0, !PT ;  /* 0x00000000b4007209 */ /* 0x000fe40007810000 */
[C---:B------:R-:W-:Y:S01]  /*d490*/  FSETP.NEU.FTZ.AND P0, PT, R70.reuse, -INF , PT ;  /* 0xff8000004600780b */ /* 0x040fe20003f1d000 */
[----:B------:R-:W-:Y:S01]  /*d4a0*/  FMUL.FTZ R96, R70, c[0x0][0x2d0] ;  /* 0x0000b40046607a20 */ /* 0x000fe20000410000 */
[----:B------:R-:W-:Y:S04]  /*d4b0*/  FMNMX.FTZ R0, R73, R0, !PT ;  /* 0x0000000049007209 */ /* 0x000fe80007810000 */
[----:B------:R-:W-:Y:S05]  /*d4c0*/  FSEL R96, R96, RZ, P0 ;  /* 0x000000ff60607208 */ /* 0x000fea0000000000 */
[--C-:B------:R-:W-:Y:S02]  /*d4d0*/  FFMA.FTZ R3, R28, c[0x0][0x2d0], -R96.reuse ;  /* 0x0000b4001c037a23 */ /* 0x100fe40000010860 */
[--C-:B------:R-:W-:Y:S02]  /*d4e0*/  FFMA.FTZ R4, R38, c[0x0][0x2d0], -R96.reuse ;  /* 0x0000b40026047a23 */ /* 0x100fe40000010860 */
[----:B------:R3:W-:Y:S01]  /*d4f0*/  MUFU.EX2 R53, R3 ;  /* 0x0000000300357308 */ /* 0x0007e20000000800 */
[--C-:B------:R-:W-:Y:S02]  /*d500*/  FFMA.FTZ R32, R46, c[0x0][0x2d0], -R96.reuse ;  /* 0x0000b4002e207a23 */ /* 0x100fe40000010860 */
[----:B------:R-:W-:Y:S02]  /*d510*/  FFMA.FTZ R44, R51, c[0x0][0x2d0], -R96 ;  /* 0x0000b400332c7a23 */ /* 0x000fe40000010860 */
[----:B------:R-:W-:Y:S01]  /*d520*/  FFMA.FTZ R28, R48, c[0x0][0x2d0], -R75 ;  /* 0x0000b400301c7a23 */ /* 0x000fe2000001084b */
[----:B-1----:R-:W1:Y:S01]  /*d530*/  SHFL.BFLY PT, R2, R0, 0x2, 0x1f ;  /* 0x0c401f0000027f89 */ /* 0x002e6200000e0000 */
[----:B--2---:R-:W-:Y:S01]  /*d540*/  F2FP.PACK_AB R79, R86, R85 ;  /* 0x00000055564f723e */ /* 0x004fe200000000ff */
[----:B------:R-:W-:Y:S02]  /*d550*/  FFMA.FTZ R48, R57, c[0x0][0x2d0], -R74 ;  /* 0x0000b40039307a23 */ /* 0x000fe4000001084a */
[----:B------:R-:W-:Y:S01]  /*d560*/  MUFU.EX2 R61, R4 ;  /* 0x00000004003d7308 */ /* 0x000fe20000000800 */
[--C-:B---3--:R-:W-:Y:S09]  /*d570*/  FFMA.FTZ R3, R35, c[0x0][0x2d0], -R96.reuse ;  /* 0x0000b40023037a23 */ /* 0x108ff20000010860 */
[----:B------:R2:W-:Y:S02]  /*d580*/  MUFU.EX2 R60, R3 ;  /* 0x00000003003c7308 */ /* 0x0005e40000000800 */
[----:B--2---:R-:W-:Y:S02]  /*d590*/  FFMA.FTZ R3, R36, c[0x0][0x2d0], -R96 ;  /* 0x0000b40024037a23 */ /* 0x004fe40000010860 */
[----:B------:R-:W-:Y:S06]  /*d5a0*/  LDSM.16.MT88.4 R36, [R212+0x100] ;  /* 0x00010000d424783b */ /* 0x000fec0000004200 */
[----:B------:R1:W-:Y:S02]  /*d5b0*/  MUFU.EX2 R27, R3 ;  /* 0x00000003001b7308 */ /* 0x0003e40000000800 */
[----:B-1----:R-:W-:Y:S01]  /*d5c0*/  FMNMX.FTZ R3, R0, R2, !PT ;  /* 0x0000000200037209 */ /* 0x002fe20007810000 */
[----:B------:R-:W-:Y:S01]  /*d5d0*/  FFMA.FTZ R2, R40, c[0x0][0x2d0], -R74 ;  /* 0x0000b40028027a23 */ /* 0x000fe2000001084a */
[----:B------:R-:W-:Y:S01]  /*d5e0*/  FSEL R0, R72, RZ, P2 ;  /* 0x000000ff48007208 */ /* 0x000fe20001000000 */
[----:B------:R-:W-:Y:S05]  /*d5f0*/  FFMA.FTZ R40, R50, c[0x0][0x2d0], -R96 ;  /* 0x0000b40032287a23 */ /* 0x000fea0000010860 */
[----:B------:R1:W-:Y:S01]  /*d600*/  MUFU.EX2 R80, R2 ;  /* 0x0000000200507308 */ /* 0x0003e20000000800 */
[----:B------:R-:W2:Y:S01]  /*d610*/  SHFL.BFLY PT, R4, R3, 0x1, 0x1f ;  /* 0x0c201f0003047f89 */ /* 0x000ea200000e0000 */
[----:B------:R-:W-:Y:S01]  /*d620*/  FADD.FTZ R0, -R0, R100 ;  /* 0x0000006400007221 */ /* 0x000fe20000010100 */
[----:B------:R-:W-:Y:S03]  /*d630*/  MOV R100, R55 ;  /* 0x0000003700647202 */ /* 0x000fe60000000f00 */
[----:B------:R-:W-:Y:S04]  /*d640*/  FMUL.FTZ R0, R0, c[0x0][0x2d0] ;  /* 0x0000b40000007a20 */ /* 0x000fe80000410000 */
[----:B------:R3:W4:Y:S01]  /*d650*/  MUFU.EX2 R69, R0 ;  /* 0x0000000000457308 */ /* 0x0007220000000800 */
[----:B-1----:R-:W-:Y:S02]  /*d660*/  FSEL R2, R71, RZ, P1 ;  /* 0x000000ff47027208 */ /* 0x002fe40000800000 */
[----:B--2---:R-:W-:Y:S03]  /*d670*/  FMNMX.FTZ R3, R4, R3, !PT ;  /* 0x0000000304037209 */ /* 0x004fe60007810000 */
[----:B------:R-:W-:Y:S02]  /*d680*/  FADD.FTZ R2, -R2, R101 ;  /* 0x0000006502027221 */ /* 0x000fe40000010100 */
[C---:B------:R-:W-:Y:S02]  /*d690*/  FMUL.FTZ R97, R3.reuse, c[0x0][0x2d0] ;  /* 0x0000b40003617a20 */ /* 0x040fe40000410000 */
[----:B------:R-:W-:Y:S01]  /*d6a0*/  FMUL.FTZ R2, R2, c[0x0][0x2d0] ;  /* 0x0000b40002027a20 */ /* 0x000fe20000410000 */
[----:B---3--:R-:W-:Y:S01]  /*d6b0*/  FSEL R0, R70, RZ, P0 ;  /* 0x000000ff46007208 */ /* 0x008fe20000000000 */
[----:B------:R-:W-:Y:S01]  /*d6c0*/  IMAD.MOV.U32 R101, RZ, RZ, R54 ;  /* 0x000000ffff657224 */ /* 0x000fe200078e0036 */
[----:B------:R-:W-:Y:S01]  /*d6d0*/  FSETP.NEU.FTZ.AND P0, PT, R3, -INF , PT ;  /* 0xff8000000300780b */ /* 0x000fe20003f1d000 */
[----:B------:R-:W1:Y:S01]  /*d6e0*/  MUFU.EX2 R68, R2 ;  /* 0x0000000200447308 */ /* 0x000e620000000800 */
[----:B----4-:R-:W-:Y:S01]  /*d6f0*/  FMUL.FTZ R5, R69, R105 ;  /* 0x0000006945057220 */ /* 0x010fe20000410000 */
[----:B------:R-:W-:Y:S01]  /*d700*/  MOV R105, R87 ;  /* 0x0000005700697202 */ /* 0x000fe20000000f00 */
[----:B------:R-:W-:Y:S01]  /*d710*/  FADD.FTZ R0, -R0, R102 ;  /* 0x0000006600007221 */ /* 0x000fe20000010100 */
[----:B------:R-:W-:Y:S01]  /*d720*/  FSEL R97, R97, RZ, P0 ;  /* 0x000000ff61617208 */ /* 0x000fe20000000000 */
[----:B------:R-:W-:Y:S01]  /*d730*/  FMUL.FTZ R16, R69, R116 ;  /* 0x0000007445107220 */ /* 0x000fe20000410000 */
[----:B------:R-:W-:Y:S01]  /*d740*/  F2FP.PACK_AB R77, R89, R101 ;  /* 0x00000065594d723e */ /* 0x000fe200000000ff */
[----:B------:R-:W-:Y:S01]  /*d750*/  FMUL.FTZ R0, R0, c[0x0][0x2d0] ;  /* 0x0000b40000007a20 */ /* 0x000fe20000410000 */
[----:B------:R-:W-:Y:S01]  /*d760*/  MOV R102, R53 ;  /* 0x0000003500667202 */ /* 0x000fe20000000f00 */
[----:B------:R-:W-:Y:S02]  /*d770*/  FMUL.FTZ R17, R69, R117 ;  /* 0x0000007545117220 */ /* 0x000fe40000410000 */
[----:B------:R2:W3:Y:S01]  /*d780*/  MUFU.EX2 R2, R0 ;  /* 0x0000000000027308 */ /* 0x0004e20000000800 */
[--C-:B------:R-:W-:Y:S01]  /*d790*/  FFMA.FTZ R4, R25, c[0x0][0x2d0], -R97.reuse ;  /* 0x0000b40019047a23 */ /* 0x100fe20000010861 */
[----:B------:R-:W-:Y:S01]  /*d7a0*/  F2FP.PACK_AB R64, R60, R102 ;  /* 0x000000663c40723e */ /* 0x000fe200000000ff */
[--C-:B------:R-:W-:Y:S02]  /*d7b0*/  FFMA.FTZ R58, R58, c[0x0][0x2d0], -R97.reuse ;  /* 0x0000b4003a3a7a23 */ /* 0x100fe40000010861 */
[--C-:B------:R-:W-:Y:S05]  /*d7c0*/  FFMA.FTZ R62, R62, c[0x0][0x2d0], -R97.reuse ;  /* 0x0000b4003e3e7a23 */ /* 0x100fea0000010861 */
[----:B------:R4:W5:Y:S01]  /*d7d0*/  MUFU.EX2 R91, R4 ;  /* 0x00000004005b7308 */ /* 0x0009620000000800 */
[C---:B-1----:R-:W-:Y:S02]  /*d7e0*/  FMUL.FTZ R6, R68.reuse, R106 ;  /* 0x0000006a44067220 */ /* 0x042fe40000410000 */
[C---:B------:R-:W-:Y:S02]  /*d7f0*/  FMUL.FTZ R18, R68.reuse, R118 ;  /* 0x0000007644127220 */ /* 0x040fe40000410000 */
[C---:B------:R-:W-:Y:S02]  /*d800*/  FMUL.FTZ R19, R68.reuse, R119 ;  /* 0x0000007744137220 */ /* 0x040fe40000410000 */
[C---:B------:R-:W-:Y:S01]  /*d810*/  FMUL.FTZ R34, R68.reuse, R134 ;  /* 0x0000008644227220 */ /* 0x040fe20000410000 */
[----:B------:R-:W-:Y:S01]  /*d820*/  LDSM.16.MT88.4 R116, [R209+0x2900] ;  /* 0x00290000d174783b */ /* 0x000fe20000004200 */
[C---:B------:R-:W-:Y:S02]  /*d830*/  FMUL.FTZ R35, R68.reuse, R135 ;  /* 0x0000008744237220 */ /* 0x040fe40000410000 */
[C---:B------:R-:W-:Y:S02]  /*d840*/  FMUL.FTZ R50, R68.reuse, R150 ;  /* 0x0000009644327220 */ /* 0x040fe40000410000 */
[--C-:B--2---:R-:W-:Y:S02]  /*d850*/  FFMA.FTZ R0, R7, c[0x0][0x2d0], -R97.reuse ;  /* 0x0000b40007007a23 */ /* 0x104fe40000010861 */
[C---:B------:R-:W-:Y:S02]  /*d860*/  FMUL.FTZ R51, R68.reuse, R151 ;  /* 0x0000009744337220 */ /* 0x040fe40000410000 */
[----:B------:R1:W2:Y:S01]  /*d870*/  MUFU.EX2 R9, R0 ;  /* 0x0000000000097308 */ /* 0x0002a20000000800 */
[----:B------:R-:W-:Y:S01]  /*d880*/  FMUL.FTZ R7, R68, R107 ;  /* 0x0000006b44077220 */ /* 0x000fe20000410000 */
[----:B------:R-:W-:Y:S01]  /*d890*/  MOV R107, R27 ;  /* 0x0000001b006b7202 */ /* 0x000fe20000000f00 */
[----:B---3--:R-:W-:Y:S02]  /*d8a0*/  FMUL.FTZ R8, R2, R108 ;  /* 0x0000006c02087220 */ /* 0x008fe40000410000 */
[----:B----4-:R-:W-:Y:S01]  /*d8b0*/  FFMA.FTZ R4, R24, c[0x0][0x2d0], -R97 ;  /* 0x0000b40018047a23 */ /* 0x010fe20000010861 */
[----:B------:R-:W-:Y:S01]  /*d8c0*/  F2FP.PACK_AB R66, R61, R107 ;  /* 0x0000006b3d42723e */ /* 0x000fe200000000ff */
[----:B-----5:R-:W-:Y:S02]  /*d8d0*/  IMAD.MOV.U32 R150, RZ, RZ, R91 ;  /* 0x000000ffff967224 */ /* 0x020fe400078e005b */
[----:B------:R-:W-:Y:S01]  /*d8e0*/  IMAD.MOV.U32 R151, RZ, RZ, R89 ;  /* 0x000000ffff977224 */ /* 0x000fe200078e0059 */
[----:B------:R-:W3:Y:S01]  /*d8f0*/  MUFU.EX2 R63, R4 ;  /* 0x00000004003f7308 */ /* 0x000ee20000000800 */
[C---:B------:R-:W-:Y:S02]  /*d900*/  FMUL.FTZ R12, R2.reuse, R112 ;  /* 0x00000070020c7220 */ /* 0x040fe40000410000 */
[C---:B------:R-:W-:Y:S02]  /*d910*/  FMUL.FTZ R13, R2.reuse, R113 ;  /* 0x00000071020d7220 */ /* 0x040fe40000410000 */
[----:B------:R-:W-:Y:S02]  /*d920*/  FFMA.FTZ R24, R45, c[0x0][0x2d0], -R75 ;  /* 0x0000b4002d187a23 */ /* 0x000fe4000001084b */
[C---:B------:R-:W-:Y:S02]  /*d930*/  FMUL.FTZ R45, R2.reuse, R145 ;  /* 0x00000091022d7220 */ /* 0x040fe40000410000 */
[C---:B------:R-:W-:Y:S01]  /*d940*/  FMUL.FTZ R25, R2.reuse, R125 ;  /* 0x0000007d02197220 */ /* 0x040fe20000410000 */
[----:B------:R4:W5:Y:S01]  /*d950*/  MUFU.EX2 R30, R24 ;  /* 0x00000018001e7308 */ /* 0x0009620000000800 */
[C---:B------:R-:W-:Y:S02]  /*d960*/  FMUL.FTZ R29, R2.reuse, R129 ;  /* 0x00000081021d7220 */ /* 0x040fe40000410000 */
[----:B------:R-:W-:Y:S02]  /*d970*/  FMUL.FTZ R41, R2, R141 ;  /* 0x0000008d02297220 */ /* 0x000fe40000410000 */
[----:B-1----:R-:W-:Y:S02]  /*d980*/  FFMA.FTZ R0, R26, c[0x0][0x2d0], -R97 ;  /* 0x0000b4001a007a23 */ /* 0x002fe40000010861 */
[----:B--2---:R-:W-:Y:S02]  /*d990*/  IMAD.MOV.U32 R108, RZ, RZ, R9 ;  /* 0x000000ffff6c7224 */ /* 0x004fe400078e0009 */
[C---:B------:R-:W-:Y:S01]  /*d9a0*/  FMUL.FTZ R9, R2.reuse, R109 ;  /* 0x0000006d02097220 */ /* 0x040fe20000410000 */
[----:B------:R1:W2:Y:S01]  /*d9b0*/  MUFU.EX2 R92, R0 ;  /* 0x00000000005c7308 */ /* 0x0002a20000000800 */
[----:B------:R-:W-:Y:S02]  /*d9c0*/  FMUL.FTZ R57, R2, R157 ;  /* 0x0000009d02397220 */ /* 0x000fe40000410000 */
[----:B------:R-:W-:Y:S01]  /*d9d0*/  IMAD.MOV.U32 R109, RZ, RZ, R86 ;  /* 0x000000ffff6d7224 */ /* 0x000fe200078e0056 */
[----:B---3--:R-:W-:Y:S01]  /*d9e0*/  F2FP.PACK_AB R67, R63, R91 ;  /* 0x0000005b3f43723e */ /* 0x008fe200000000ff */
[----:B------:R-:W-:Y:S05]  /*d9f0*/  FFMA.FTZ R4, R42, c[0x0][0x2d0], -R74 ;  /* 0x0000b4002a047a23 */ /* 0x000fea000001084a */
[----:B------:R3:W-:Y:S01]  /*da00*/  MUFU.EX2 R59, R4 ;  /* 0x00000004003b7308 */ /* 0x0007e20000000800 */
[----:B----4-:R-:W-:Y:S01]  /*da10*/  FMUL.FTZ R24, R2, R124 ;  /* 0x0000007c02187220 */ /* 0x010fe20000410000 */
[----:B-----5:R-:W-:Y:S08]  /*da20*/  MOV R129, R30 ;  /* 0x0000001e00817202 */ /* 0x020ff00000000f00 */
[----:B------:R4:W-:Y:S01]  /*da30*/  MUFU.EX2 R124, R32 ;  /* 0x00000020007c7308 */ /* 0x0009e20000000800 */
[----:B-1----:R-:W-:Y:S02]  /*da40*/  FSEL R0, R3, RZ, P0 ;  /* 0x000000ff03007208 */ /* 0x002fe40000000000 */
[----:B--2---:R-:W-:Y:S02]  /*da50*/  F2FP.PACK_AB R65, R92, R108 ;  /* 0x0000006c5c41723e */ /* 0x004fe400000000ff */
[C---:B------:R-:W-:Y:S01]  /*da60*/  ISETP.GT.AND P0, PT, R227.reuse, UR4, PT ;  /* 0x00000004e3007c0c */ /* 0x040fe2000bf04270 */
[----:B------:R-:W-:Y:S01]  /*da70*/  FADD.FTZ R0, -R0, R103 ;  /* 0x0000006700007221 */ /* 0x000fe20000010100 */
[----:B------:R-:W-:Y:S01]  /*da80*/  IADD3 R227, R227, -0x1, RZ ;  /* 0xffffffffe3e37810 */ /* 0x000fe20007ffe0ff */
[----:B------:R-:W-:Y:S02]  /*da90*/  IMAD.MOV.U32 R103, RZ, RZ, R52 ;  /* 0x000000ffff677224 */ /* 0x000fe400078e0034 */
[----:B------:R-:W-:Y:S01]  /*daa0*/  FMUL.FTZ R0, R0, c[0x0][0x2d0] ;  /* 0x0000b40000007a20 */ /* 0x000fe20000410000 */
[----:B------:R-:W1:Y:S01]  /*dab0*/  LDSM.16.MT88.4 R52, [R210+0x100] ;  /* 0x00010000d234783b */ /* 0x000e620000004200 */
[----:B---3--:R-:W-:Y:S01]  /*dac0*/  FMUL.FTZ R4, R69, R104 ;  /* 0x0000006845047220 */ /* 0x008fe20000410000 */
[----:B------:R-:W-:Y:S01]  /*dad0*/  F2FP.PACK_AB R76, R103, R100 ;  /* 0x00000064674c723e */ /* 0x000fe200000000ff */
[----:B------:R-:W-:Y:S06]  /*dae0*/  MUFU.EX2 R104, R62 ;  /* 0x0000003e00687308 */ /* 0x000fec0000000800 */
[-C--:B------:R-:W-:Y:S01]  /*daf0*/  HMMA.16816.F32 R4, R76, R20.reuse, R4 ;  /* 0x000000144c04723c */ /* 0x080fe20000001804 */
[----:B----4-:R-:W-:Y:S03]  /*db00*/  FMUL.FTZ R32, R69, R132 ;  /* 0x0000008445207220 */ /* 0x010fe60000410000 */
[----:B------:R-:W2:Y:S02]  /*db10*/  MUFU.EX2 R0, R0 ;  /* 0x0000000000007308 */ /* 0x000ea40000000800 */
[C---:B--2---:R-:W-:Y:S02]  /*db20*/  FMUL.FTZ R10, R0.reuse, R110 ;  /* 0x0000006e000a7220 */ /* 0x044fe40000410000 */
[C---:B------:R-:W-:Y:S06]  /*db30*/  FMUL.FTZ R11, R0.reuse, R111 ;  /* 0x0000006f000b7220 */ /* 0x040fec0000410000 */
[----:B------:R-:W-:Y:S01]  /*db40*/  MUFU.EX2 R110, R44 ;  /* 0x0000002c006e7308 */ /* 0x000fe20000000800 */
[C---:B------:R-:W-:Y:S01]  /*db50*/  FMUL.FTZ R15, R0.reuse, R115 ;  /* 0x00000073000f7220 */ /* 0x040fe20000410000 */
[----:B------:R-:W-:Y:S01]  /*db60*/  MOV R115, R85 ;  /* 0x0000005500737202 */ /* 0x000fe20000000f00 */
[C---:B------:R-:W-:Y:S02]  /*db70*/  FMUL.FTZ R27, R0.reuse, R127 ;  /* 0x0000007f001b7220 */ /* 0x040fe40000410000 */
[----:B------:R-:W-:Y:S01]  /*db80*/  IMAD.MOV.U32 R127, RZ, RZ, R80 ;  /* 0x000000ffff7f7224 */ /* 0x000fe200078e0050 */
[C---:B------:R-:W-:Y:S01]  /*db90*/  HMMA.16816.F32 R8, R64.reuse, R20, R8 ;  /* 0x000000144008723c */ /* 0x040fe20000001808 */
[C---:B------:R-:W-:Y:S01]  /*dba0*/  FMUL.FTZ R14, R0.reuse, R114 ;  /* 0x00000072000e7220 */ /* 0x040fe20000410000 */
[----:B------:R-:W2:Y:S01]  /*dbb0*/  LDSM.16.MT88.4 R80, [R211+0x100] ;  /* 0x00010000d350783b */ /* 0x000ea20000004200 */
[C---:B------:R-:W-:Y:S01]  /*dbc0*/  FMUL.FTZ R26, R0.reuse, R126 ;  /* 0x0000007e001a7220 */ /* 0x040fe20000410000 */
[----:B------:R-:W-:Y:S01]  /*dbd0*/  MOV R126, R31 ;  /* 0x0000001f007e7202 */ /* 0x000fe20000000f00 */
[----:B------:R3:W-:Y:S01]  /*dbe0*/  MUFU.EX2 R111, R28 ;  /* 0x0000001c006f7308 */ /* 0x0007e20000000800 */
[C---:B------:R-:W-:Y:S02]  /*dbf0*/  FMUL.FTZ R30, R0.reuse, R130 ;  /* 0x00000082001e7220 */ /* 0x040fe40000410000 */
[-C--:B------:R-:W-:Y:S01]  /*dc00*/  HMMA.16816.F32 R12, R64, R22.reuse, R12 ;  /* 0x00000016400c723c */ /* 0x080fe2000000180c */
[----:B------:R-:W-:Y:S03]  /*dc10*/  FFMA.FTZ R20, R47, c[0x0][0x2d0], -R74 ;  /* 0x0000b4002f147a23 */ /* 0x000fe6000001084a */
[----:B------:R-:W-:Y:S02]  /*dc20*/  IMAD.MOV.U32 R130, RZ, RZ, R33 ;  /* 0x000000ffff827224 */ /* 0x000fe400078e0021 */
[C---:B------:R-:W-:Y:S01]  /*dc30*/  FMUL.FTZ R33, R69.reuse, R133 ;  /* 0x0000008545217220 */ /* 0x040fe20000410000 */
[----:B------:R4:W-:Y:S01]  /*dc40*/  MUFU.EX2 R112, R20 ;  /* 0x0000001400707308 */ /* 0x0009e20000000800 */
[C---:B------:R-:W-:Y:S01]  /*dc50*/  HMMA.16816.F32 R16, R76.reuse, R22, R16 ;  /* 0x000000164c10723c */ /* 0x040fe20000001810 */
[C---:B------:R-:W-:Y:S01]  /*dc60*/  FMUL.FTZ R21, R69.reuse, R121 ;  /* 0x0000007945157220 */ /* 0x040fe20000410000 */
[----:B------:R-:W-:Y:S02]  /*dc70*/  LDSM.16.MT88.4 R132, [R212+0x2900] ;  /* 0x00290000d484783b */ /* 0x000fe40000004200 */
[C---:B------:R-:W-:Y:S01]  /*dc80*/  FMUL.FTZ R31, R0.reuse, R131 ;  /* 0x00000083001f7220 */ /* 0x040fe20000410000 */
[----:B------:R-:W-:Y:S01]  /*dc90*/  MOV R121, R60 ;  /* 0x0000003c00797202 */ /* 0x000fe20000000f00 */
[----:B------:R-:W-:Y:S01]  /*dca0*/  FMUL.FTZ R42, R0, R142 ;  /* 0x0000008e002a7220 */ /* 0x000fe20000410000 */
[----:B------:R-:W-:Y:S01]  /*dcb0*/  MOV R131, R63 ;  /* 0x0000003f00837202 */ /* 0x000fe20000000f00 */
[C---:B------:R-:W-:Y:S01]  /*dcc0*/  FMUL.FTZ R22, R68.reuse, R122 ;  /* 0x0000007a44167220 */ /* 0x040fe20000410000 */
[----:B------:R5:W-:Y:S03]  /*dcd0*/  MUFU.EX2 R114, R40 ;  /* 0x0000002800727308 */ /* 0x000be60000000800 */
[----:B------:R-:W-:Y:S02]  /*dce0*/  FMUL.FTZ R23, R68, R123 ;  /* 0x0000007b44177220 */ /* 0x000fe40000410000 */
[----:B---3--:R-:W-:Y:S02]  /*dcf0*/  FMUL.FTZ R28, R2, R128 ;  /* 0x00000080021c7220 */ /* 0x008fe40000410000 */
[----:B------:R-:W-:Y:S02]  /*dd00*/  FMUL.FTZ R43, R0, R143 ;  /* 0x0000008f002b7220 */ /* 0x000fe40000410000 */
[----:B------:R-:W-:Y:S01]  /*dd10*/  FMUL.FTZ R44, R2, R144 ;  /* 0x00000090022c7220 */ /* 0x000fe20000410000 */
[----:B------:R3:W-:Y:S01]  /*dd20*/  MUFU.EX2 R122, R48 ;  /* 0x00000030007a7308 */ /* 0x0007e20000000800 */
[C---:B------:R-:W-:Y:S02]  /*dd30*/  FMUL.FTZ R46, R0.reuse, R146 ;  /* 0x00000092002e7220 */ /* 0x040fe40000410000 */
[----:B------:R-:W-:Y:S02]  /*dd40*/  FMUL.FTZ R47, R0, R147 ;  /* 0x00000093002f7220 */ /* 0x000fe40000410000 */
[----:B----4-:R-:W-:Y:S02]  /*dd50*/  FMUL.FTZ R20, R69, R120 ;  /* 0x0000007845147220 */ /* 0x010fe40000410000 */
[----:B------:R-:W-:Y:S02]  /*dd60*/  IMAD.MOV.U32 R120, RZ, RZ, R84 ;  /* 0x000000ffff787224 */ /* 0x000fe400078e0054 */
[----:B------:R-:W4:Y:S01]  /*dd70*/  LDSM.16.MT88.4 R84, [R209+0x900] ;  /* 0x00090000d154783b */ /* 0x000f220000004200 */
[----:B------:R1:W-:Y:S01]  /*dd80*/  MUFU.EX2 R123, R58 ;  /* 0x0000003a007b7308 */ /* 0x0003e20000000800 */
[----:B------:R-:W-:Y:S01]  /*dd90*/  FMUL.FTZ R60, R2, R160 ;  /* 0x000000a0023c7220 */ /* 0x000fe20000410000 */
[-C--:B------:R-:W-:Y:S01]  /*dda0*/  HMMA.16816.F32 R20, R76, R36.reuse, R20 ;  /* 0x000000244c14723c */ /* 0x080fe20000001814 */
[----:B------:R-:W-:Y:S01]  /*ddb0*/  FMUL.FTZ R62, R0, R162 ;  /* 0x000000a2003e7220 */ /* 0x000fe20000410000 */
[----:B------:R-:W-:Y:S01]  /*ddc0*/  MOV R162, R92 ;  /* 0x0000005c00a27202 */ /* 0x000fe20000000f00 */
[----:B------:R-:W-:Y:S02]  /*ddd0*/  FFMA.FTZ R92, R95, c[0x0][0x2d0], -R75 ;  /* 0x0000b4005f5c7a23 */ /* 0x000fe4000001084b */
[----:B-----5:R-:W-:Y:S02]  /*dde0*/  FMUL.FTZ R40, R2, R140 ;  /* 0x0000008c02287220 */ /* 0x020fe40000410000 */
[----:B------:R-:W-:Y:S01]  /*ddf0*/  FMUL.FTZ R63, R0, R163 ;  /* 0x000000a3003f7220 */ /* 0x000fe20000410000 */
[C---:B------:R-:W-:Y:S01]  /*de00*/  HMMA.16816.F32 R24, R64.reuse, R36, R24 ;  /* 0x000000244018723c */ /* 0x040fe20000001818 */
[----:B------:R-:W-:Y:S03]  /*de10*/  IMAD.MOV.U32 R160, RZ, RZ, R61 ;  /* 0x000000ffffa07224 */ /* 0x000fe600078e003d */
[----:B---3--:R-:W-:Y:S01]  /*de20*/  FMUL.FTZ R48, R69, R148 ;  /* 0x0000009445307220 */ /* 0x008fe20000410000 */
[----:B------:R-:W-:Y:S01]  /*de30*/  MOV R148, R93 ;  /* 0x0000005d00947202 */ /* 0x000fe20000000f00 */
[----:B------:R-:W-:Y:S02]  /*de40*/  FMUL.FTZ R61, R2, R161 ;  /* 0x000000a1023d7220 */ /* 0x000fe40000410000 */
[-C--:B------:R-:W-:Y:S01]  /*de50*/  HMMA.16816.F32 R28, R64, R38.reuse, R28 ;  /* 0x00000026401c723c */ /* 0x080fe2000000181c */
[----:B------:R-:W-:Y:S03]  /*de60*/  FFMA.FTZ R36, R49, c[0x0][0x2d0], -R96 ;  /* 0x0000b40031247a23 */ /* 0x000fe60000010860 */
[C---:B------:R-:W-:Y:S01]  /*de70*/  FMUL.FTZ R37, R69.reuse, R137 ;  /* 0x0000008945257220 */ /* 0x040fe20000410000 */
[----:B------:R3:W-:Y:S01]  /*de80*/  MUFU.EX2 R128, R36 ;  /* 0x0000002400807308 */ /* 0x0007e20000000800 */
[C---:B------:R-:W-:Y:S02]  /*de90*/  FMUL.FTZ R49, R69.reuse, R149 ;  /* 0x0000009545317220 */ /* 0x040fe40000410000 */
[C---:B------:R-:W-:Y:S01]  /*dea0*/  HMMA.16816.F32 R32, R76.reuse, R38, R32 ;  /* 0x000000264c20723c */ /* 0x040fe20000001820 */
[----:B------:R-:W-:Y:S03]  /*deb0*/  IMAD.MOV.U32 R149, RZ, RZ, R59 ;  /* 0x000000ffff957224 */ /* 0x000fe600078e003b */
[C---:B-1----:R-:W-:Y:S02]  /*dec0*/  FMUL.FTZ R58, R0.reuse, R158 ;  /* 0x0000009e003a7220 */ /* 0x042fe40000410000 */
[----:B------:R-:W-:Y:S02]  /*ded0*/  FMUL.FTZ R59, R0, R159 ;  /* 0x0000009f003b7220 */ /* 0x000fe40000410000 */
[C---:B------:R-:W-:Y:S02]  /*dee0*/  FMUL.FTZ R38, R68.reuse, R138 ;  /* 0x0000008a44267220 */ /* 0x040fe40000410000 */
[----:B------:R-:W-:Y:S02]  /*def0*/  MUFU.EX2 R138, R92 ;  /* 0x0000005c008a7308 */ /* 0x000fe40000000800 */
[----:B------:R-:W-:Y:S02]  /*df00*/  FMUL.FTZ R39, R68, R139 ;  /* 0x0000008b44277220 */ /* 0x000fe40000410000 */
[C---:B---3--:R-:W-:Y:S07]  /*df10*/  FMUL.FTZ R36, R69.reuse, R136 ;  /* 0x0000008845247220 */ /* 0x048fee0000410000 */
[-C--:B------:R-:W-:Y:S08]  /*df20*/  HMMA.16816.F32 R36, R76, R52.reuse, R36 ;  /* 0x000000344c24723c */ /* 0x080ff00000001824 */
[C---:B------:R-:W-:Y:S07]  /*df30*/  HMMA.16816.F32 R40, R64.reuse, R52, R40 ;  /* 0x000000344028723c */ /* 0x040fee0000001828 */
[--C-:B------:R-:W-:Y:S01]  /*df40*/  FFMA.FTZ R52, R56, c[0x0][0x2d0], -R97.reuse ;  /* 0x0000b40038347a23 */ /* 0x100fe20000010861 */
[-C--:B------:R-:W-:Y:S01]  /*df50*/  HMMA.16816.F32 R44, R64, R54.reuse, R44 ;  /* 0x00000036402c723c */ /* 0x080fe2000000182c */
[----:B------:R-:W-:Y:S02]  /*df60*/  FMUL.FTZ R56, R2, R156 ;  /* 0x0000009c02387220 */ /* 0x000fe40000410000 */
[----:B------:R1:W3:Y:S01]  /*df70*/  MUFU.EX2 R113, R52 ;  /* 0x0000003400717308 */ /* 0x0002e20000000800 */
[C---:B------:R-:W-:Y:S04]  /*df80*/  FMUL.FTZ R53, R69.reuse, R153 ;  /* 0x0000009945357220 */ /* 0x040fe80000410000 */
[C---:B------:R-:W-:Y:S07]  /*df90*/  HMMA.16816.F32 R48, R76.reuse, R54, R48 ;  /* 0x000000364c30723c */ /* 0x040fee0000001830 */
[C---:B------:R-:W-:Y:S02]  /*dfa0*/  FMUL.FTZ R54, R68.reuse, R154 ;  /* 0x0000009a44367220 */ /* 0x040fe40000410000 */
[----:B------:R-:W-:Y:S03]  /*dfb0*/  FMUL.FTZ R55, R68, R155 ;  /* 0x0000009b44377220 */ /* 0x000fe60000410000 */
[----:B-1----:R-:W-:Y:S07]  /*dfc0*/  FMUL.FTZ R52, R69, R152 ;  /* 0x0000009845347220 */ /* 0x002fee0000410000 */
[-C--:B--2---:R-:W-:Y:S08]  /*dfd0*/  HMMA.16816.F32 R52, R76, R80.reuse, R52 ;  /* 0x000000504c34723c */ /* 0x084ff00000001834 */
[C---:B------:R-:W-:Y:S07]  /*dfe0*/  HMMA.16816.F32 R56, R64.reuse, R80, R56 ;  /* 0x000000504038723c */ /* 0x040fee0000001838 */
[----:B------:R-:W-:Y:S01]  /*dff0*/  FFMA.FTZ R80, R88, c[0x0][0x2d0], -R97 ;  /* 0x0000b40058507a23 */ /* 0x000fe20000010861 */
[-C--:B------:R-:W-:Y:S01]  /*e000*/  HMMA.16816.F32 R60, R64, R82.reuse, R60 ;  /* 0x00000052403c723c */ /* 0x080fe2000000183c */
[----:B---3--:R-:W-:Y:S02]  /*e010*/  F2FP.PACK_AB R81, R123, R113 ;  /* 0x000000717b51723e */ /* 0x008fe400000000ff */
[----:B------:R1:W2:Y:S04]  /*e020*/  MUFU.EX2 R161, R80 ;  /* 0x0000005000a17308 */ /* 0x0002a80000000800 */
[C---:B------:R-:W-:Y:S02]  /*e030*/  FMUL.FTZ R64, R69.reuse, R164 ;  /* 0x000000a445407220 */ /* 0x040fe40000410000 */
[----:B------:R-:W-:Y:S03]  /*e040*/  FMUL.FTZ R65, R69, R165 ;  /* 0x000000a545417220 */ /* 0x000fe60000410000 */
[C---:B------:R-:W-:Y:S02]  /*e050*/  FMUL.FTZ R66, R68.reuse, R166 ;  /* 0x000000a644427220 */ /* 0x040fe40000410000 */
[----:B------:R-:W-:Y:S07]  /*e060*/  FMUL.FTZ R67, R68, R167 ;  /* 0x000000a744437220 */ /* 0x000fee0000410000 */
[----:B------:R-:W-:Y:S01]  /*e070*/  HMMA.16816.F32 R64, R76, R82, R64 ;  /* 0x000000524c40723c */ /* 0x000fe20000001840 */
[--C-:B-1----:R-:W-:Y:S06]  /*e080*/  FFMA.FTZ R80, R90, c[0x0][0x2d0], -R74.reuse ;  /* 0x0000b4005a507a23 */ /* 0x102fec000001084a */
[----:B------:R-:W-:Y:S01]  /*e090*/  F2FP.PACK_AB R76, R149, R127 ;  /* 0x0000007f954c723e */ /* 0x000fe200000000ff */
[----:B------:R-:W1:Y:S01]  /*e0a0*/  LDSM.16.MT88.4 R88, [R212+0x900] ;  /* 0x00090000d458783b */ /* 0x000e620000004200 */
[----:B------:R-:W-:Y:S01]  /*e0b0*/  F2FP.PACK_AB R77, R148, R126 ;  /* 0x0000007e944d723e */ /* 0x000fe200000000ff */
[----:B------:R3:W-:Y:S02]  /*e0c0*/  MUFU.EX2 R106, R80 ;  /* 0x00000050006a7308 */ /* 0x0007e40000000800 */
[----:B------:R-:W-:Y:S02]  /*e0d0*/  F2FP.PACK_AB R78, R112, R130 ;  /* 0x00000082704e723e */ /* 0x000fe400000000ff */
[----:B------:R-:W-:Y:S02]  /*e0e0*/  F2FP.PACK_AB R79, R111, R129 ;  /* 0x000000816f4f723e */ /* 0x000fe400000000ff */
[----:B------:R-:W-:Y:S02]  /*e0f0*/  F2FP.PACK_AB R82, R110, R114 ;  /* 0x000000726e52723e */ /* 0x000fe400000000ff */
[----:B--2---:R-:W-:Y:S03]  /*e100*/  F2FP.PACK_AB R83, R161, R104 ;  /* 0x00000068a153723e */ /* 0x004fe600000000ff */
[-C--:B----4-:R-:W-:Y:S01]  /*e110*/  HMMA.16816.F32 R4, R76, R84.reuse, R4 ;  /* 0x000000544c04723c */ /* 0x090fe20000001804 */
[--C-:B---3--:R-:W-:Y:S02]  /*e120*/  FFMA.FTZ R80, R94, c[0x0][0x2d0], -R75.reuse ;  /* 0x0000b4005e507a23 */ /* 0x108fe4000001084b */
[----:B------:R-:W2:Y:S02]  /*e130*/  LDSM.16.MT88.4 R92, [R210+0x900] ;  /* 0x00090000d25c783b */ /* 0x000ea40000004200 */
[----:B------:R3:W-:Y:S02]  /*e140*/  MUFU.EX2 R139, R80 ;  /* 0x00000050008b7308 */ /* 0x0007e40000000800 */
[----:B---3--:R-:W-:Y:S07]  /*e150*/  F2FP.PACK_AB R80, R128, R124 ;  /* 0x0000007c8050723e */ /* 0x008fee00000000ff */
[C---:B------:R-:W-:Y:S07]  /*e160*/  HMMA.16816.F32 R8, R80.reuse, R84, R8 ;  /* 0x000000545008723c */ /* 0x040fee0000001808 */
[--C-:B------:R-:W-:Y:S01]  /*e170*/  FFMA.FTZ R84, R176, c[0x0][0x2d0], -R74.reuse ;  /* 0x0000b400b0547a23 */ /* 0x100fe2000001084a */
[-C--:B------:R-:W-:Y:S03]  /*e180*/  HMMA.16816.F32 R12, R80, R86.reuse, R12 ;  /* 0x00000056500c723c */ /* 0x080fe6000000180c */
[----:B------:R3:W-:Y:S05]  /*e190*/  MUFU.EX2 R163, R84 ;  /* 0x0000005400a37308 */ /* 0x0007ea0000000800 */
[C---:B------:R-:W-:Y:S08]  /*e1a0*/  HMMA.16816.F32 R16, R76.reuse, R86, R16 ;  /* 0x000000564c10723c */ /* 0x040ff00000001810 */
[-C--:B-1----:R-:W-:Y:S08]  /*e1b0*/  HMMA.16816.F32 R20, R76, R88.reuse, R20 ;  /* 0x000000584c14723c */ /* 0x082ff00000001814 */
[C---:B------:R-:W-:Y:S01]  /*e1c0*/  HMMA.16816.F32 R24, R80.reuse, R88, R24 ;  /* 0x000000585018723c */ /* 0x040fe20000001818 */
[----:B---3--:R-:W-:Y:S06]  /*e1d0*/  FFMA.FTZ R84, R177, c[0x0][0x2d0], -R74 ;  /* 0x0000b400b1547a23 */ /* 0x008fec000001084a */
[--C-:B------:R-:W-:Y:S01]  /*e1e0*/  FFMA.FTZ R88, R170, c[0x0][0x2d0], -R96.reuse ;  /* 0x0000b400aa587a23 */ /* 0x100fe20000010860 */
[-C--:B------:R-:W-:Y:S01]  /*e1f0*/  HMMA.16816.F32 R28, R80, R90.reuse, R28 ;  /* 0x0000005a501c723c */ /* 0x080fe2000000181c */
[----:B------:R1:W-:Y:S07]  /*e200*/  MUFU.EX2 R125, R84 ;  /* 0x00000054007d7308 */ /* 0x0003ee0000000800 */
[C---:B------:R-:W-:Y:S03]  /*e210*/  HMMA.16816.F32 R32, R76.reuse, R90, R32 ;  /* 0x0000005a4c20723c */ /* 0x040fe60000001820 */
[----:B------:R3:W-:Y:S05]  /*e220*/  MUFU.EX2 R136, R88 ;  /* 0x0000005800887308 */ /* 0x0007ea0000000800 */
[-C--:B--2---:R-:W-:Y:S08]  /*e230*/  HMMA.16816.F32 R36, R76, R92.reuse, R36 ;  /* 0x0000005c4c24723c */ /* 0x084ff00000001824 */
[C---:B------:R-:W-:Y:S01]  /*e240*/  HMMA.16816.F32 R40, R80.reuse, R92, R40 ;  /* 0x0000005c5028723c */ /* 0x040fe20000001828 */
[----:B-1----:R-:W-:Y:S04]  /*e250*/  FFMA.FTZ R84, R171, c[0x0][0x2d0], -R75 ;  /* 0x0000b400ab547a23 */ /* 0x002fe8000001084b */
[----:B------:R1:W-:Y:S02]  /*e260*/  MUFU.EX2 R251, R84 ;  /* 0x0000005400fb7308 */ /* 0x0003e40000000800 */
[----:B------:R-:W-:Y:S01]  /*e270*/  FFMA.FTZ R92, R168, c[0x0][0x2d0], -R97 ;  /* 0x0000b400a85c7a23 */ /* 0x000fe20000010861 */
[-C--:B------:R-:W-:Y:S01]  /*e280*/  HMMA.16816.F32 R44, R80, R94.reuse, R44 ;  /* 0x0000005e502c723c */ /* 0x080fe2000000182c */
[--C-:B---3--:R-:W-:Y:S06]  /*e290*/  FFMA.FTZ R88, R173, c[0x0][0x2d0], -R96.reuse ;  /* 0x0000b400ad587a23 */ /* 0x108fec0000010860 */
[----:B------:R2:W-:Y:S01]  /*e2a0*/  MUFU.EX2 R239, R92 ;  /* 0x0000005c00ef7308 */ /* 0x0005e20000000800 */
[C---:B------:R-:W-:Y:S09]  /*e2b0*/  HMMA.16816.F32 R48, R76.reuse, R94, R48 ;  /* 0x0000005e4c30723c */ /* 0x040ff20000001830 */
[----:B------:R3:W-:Y:S03]  /*e2c0*/  MUFU.EX2 R142, R88 ;  /* 0x00000058008e7308 */ /* 0x0007e60000000800 */
[----:B-1----:R-:W-:Y:S07]  /*e2d0*/  FFMA.FTZ R84, R174, c[0x0][0x2d0], -R75 ;  /* 0x0000b400ae547a23 */ /* 0x002fee000001084b */
[----:B------:R1:W-:Y:S01]  /*e2e0*/  MUFU.EX2 R143, R84 ;  /* 0x00000054008f7308 */ /* 0x0003e20000000800 */
[----:B--2---:R-:W-:Y:S09]  /*e2f0*/  FFMA.FTZ R92, R169, c[0x0][0x2d0], -R97 ;  /* 0x0000b400a95c7a23 */ /* 0x004ff20000010861 */
[----:B------:R2:W-:Y:S01]  /*e300*/  MUFU.EX2 R237, R92 ;  /* 0x0000005c00ed7308 */ /* 0x0005e20000000800 */
[--C-:B---3--:R-:W-:Y:S09]  /*e310*/  FFMA.FTZ R88, R175, c[0x0][0x2d0], -R96.reuse ;  /* 0x0000b400af587a23 */ /* 0x108ff20000010860 */
[----:B------:R3:W4:Y:S01]  /*e320*/  MUFU.EX2 R141, R88 ;  /* 0x00000058008d7308 */ /* 0x0007220000000800 */
[----:B-1----:R-:W-:Y:S09]  /*e330*/  FFMA.FTZ R84, R99, c[0x0][0x2d0], -R96 ;  /* 0x0000b40063547a23 */ /* 0x002ff20000010860 */
[----:B------:R1:W-:Y:S01]  /*e340*/  MUFU.EX2 R137, R84 ;  /* 0x0000005400897308 */ /* 0x0003e20000000800 */
[----:B--2---:R-:W-:Y:S09]  /*e350*/  FFMA.FTZ R92, R182, c[0x0][0x2d0], -R75 ;  /* 0x0000b400b65c7a23 */ /* 0x004ff2000001084b */
[----:B------:R2:W-:Y:S01]  /*e360*/  MUFU.EX2 R145, R92 ;  /* 0x0000005c00917308 */ /* 0x0005e20000000800 */
[--C-:B---3--:R-:W-:Y:S09]  /*e370*/  FFMA.FTZ R88, R178, c[0x0][0x2d0], -R74.reuse ;  /* 0x0000b400b2587a23 */ /* 0x108ff2000001084a */
[----:B------:R3:W-:Y:S01]  /*e380*/  MUFU.EX2 R249, R88 ;  /* 0x0000005800f97308 */ /* 0x0007e20000000800 */
[----:B-1----:R-:W1:Y:S08]  /*e390*/  LDSM.16.MT88.4 R84, [R211+0x900] ;  /* 0x00090000d354783b */ /* 0x002e700000004200 */
[----:B--2---:R-:W-:Y:S01]  /*e3a0*/  LDSM.16.MT88.4 R92, [R210+0x1100] ;  /* 0x00110000d25c783b */ /* 0x004fe20000004200 */
[--C-:B---3--:R-:W-:Y:S04]  /*e3b0*/  FFMA.FTZ R88, R98, c[0x0][0x2d0], -R97.reuse ;  /* 0x0000b40062587a23 */ /* 0x108fe80000010861 */
[----:B------:R2:W3:Y:S01]  /*e3c0*/  MUFU.EX2 R140, R88 ;  /* 0x00000058008c7308 */ /* 0x0004e20000000800 */
[-C--:B-1----:R-:W-:Y:S08]  /*e3d0*/  HMMA.16816.F32 R52, R76, R84.reuse, R52 ;  /* 0x000000544c34723c */ /* 0x082ff00000001834 */
[C---:B------:R-:W-:Y:S01]  /*e3e0*/  HMMA.16816.F32 R56, R80.reuse, R84, R56 ;  /* 0x000000545038723c */ /* 0x040fe20000001838 */
[----:B--2---:R-:W1:Y:S06]  /*e3f0*/  LDSM.16.MT88.4 R88, [R209+0x1100] ;  /* 0x00110000d158783b */ /* 0x004e6c0000004200 */
[----:B------:R-:W-:Y:S01]  /*e400*/  FFMA.FTZ R84, R172, c[0x0][0x2d0], -R97 ;  /* 0x0000b400ac547a23 */ /* 0x000fe20000010861 */
[-C--:B------:R-:W-:Y:S03]  /*e410*/  HMMA.16816.F32 R60, R80, R86.reuse, R60 ;  /* 0x00000056503c723c */ /* 0x080fe6000000183c */
[----:B------:R2:W5:Y:S04]  /*e420*/  MUFU.EX2 R236, R84 ;  /* 0x0000005400ec7308 */ /* 0x0005680000000800 */
[--C-:B------:R-:W-:Y:S01]  /*e430*/  FFMA.FTZ R80, R183, c[0x0][0x2d0], -R74.reuse ;  /* 0x0000b400b7507a23 */ /* 0x100fe2000001084a */
[----:B------:R-:W-:Y:S01]  /*e440*/  HMMA.16816.F32 R64, R76, R86, R64 ;  /* 0x000000564c40723c */ /* 0x000fe20000001840 */
[----:B----4-:R-:W-:Y:S03]  /*e450*/  F2FP.PACK_AB R82, R141, R142 ;  /* 0x0000008e8d52723e */ /* 0x010fe600000000ff */
[----:B---3--:R-:W-:Y:S01]  /*e460*/  F2FP.PACK_AB R81, R239, R140 ;  /* 0x0000008cef51723e */ /* 0x008fe200000000ff */
[----:B------:R3:W-:Y:S02]  /*e470*/  MUFU.EX2 R147, R80 ;  /* 0x0000005000937308 */ /* 0x0007e40000000800 */
[----:B------:R-:W-:Y:S02]  /*e480*/  F2FP.PACK_AB R76, R106, R122 ;  /* 0x0000007a6a4c723e */ /* 0x000fe400000000ff */
[----:B------:R-:W-:Y:S03]  /*e490*/  F2FP.PACK_AB R77, R138, R139 ;  /* 0x0000008b8a4d723e */ /* 0x000fe600000000ff */
[----:B------:R-:W-:Y:S02]  /*e4a0*/  F2FP.PACK_AB R78, R125, R163 ;  /* 0x000000a37d4e723e */ /* 0x000fe400000000ff */
[----:B------:R-:W-:Y:S01]  /*e4b0*/  F2FP.PACK_AB R79, R143, R251 ;  /* 0x000000fb8f4f723e */ /* 0x000fe200000000ff */
[----:B--2---:R-:W2:Y:S01]  /*e4c0*/  LDSM.16.MT88.4 R84, [R212+0x1100] ;  /* 0x00110000d454783b */ /* 0x004ea20000004200 */
[----:B-----5:R-:W-:Y:S05]  /*e4d0*/  F2FP.PACK_AB R83, R236, R237 ;  /* 0x000000edec53723e */ /* 0x020fea00000000ff */
[-C--:B-1----:R-:W-:Y:S01]  /*e4e0*/  HMMA.16816.F32 R4, R76, R88.reuse, R4 ;  /* 0x000000584c04723c */ /* 0x082fe20000001804 */
[--C-:B---3--:R-:W-:Y:S04]  /*e4f0*/  FFMA.FTZ R80, R179, c[0x0][0x2d0], -R75.reuse ;  /* 0x0000b400b3507a23 */ /* 0x108fe8000001084b */
[----:B------:R1:W-:Y:S02]  /*e500*/  MUFU.EX2 R146, R80 ;  /* 0x0000005000927308 */ /* 0x0003e40000000800 */
[----:B-1----:R-:W-:Y:S07]  /*e510*/  F2FP.PACK_AB R80, R136, R137 ;  /* 0x000000898850723e */ /* 0x002fee00000000ff */
[C---:B------:R-:W-:Y:S07]  /*e520*/  HMMA.16816.F32 R8, R80.reuse, R88, R8 ;  /* 0x000000585008723c */ /* 0x040fee0000001808 */
[--C-:B------:R-:W-:Y:S01]  /*e530*/  FFMA.FTZ R88, R195, c[0x0][0x2d0], -R74.reuse ;  /* 0x0000b400c3587a23 */ /* 0x100fe2000001084a */
[-C--:B------:R-:W-:Y:S03]  /*e540*/  HMMA.16816.F32 R12, R80, R90.reuse, R12 ;  /* 0x0000005a500c723c */ /* 0x080fe6000000180c */
[----:B------:R1:W-:Y:S05]  /*e550*/  MUFU.EX2 R235, R88 ;  /* 0x0000005800eb7308 */ /* 0x0003ea0000000800 */
[C---:B------:R-:W-:Y:S08]  /*e560*/  HMMA.16816.F32 R16, R76.reuse, R90, R16 ;  /* 0x0000005a4c10723c */ /* 0x040ff00000001810 */
[-C--:B--2---:R-:W-:Y:S08]  /*e570*/  HMMA.16816.F32 R20, R76, R84.reuse, R20 ;  /* 0x000000544c14723c */ /* 0x084ff00000001814 */
[C---:B------:R-:W-:Y:S01]  /*e580*/  HMMA.16816.F32 R24, R80.reuse, R84, R24 ;  /* 0x000000545018723c */ /* 0x040fe20000001818 */
[----:B-1----:R-:W-:Y:S06]  /*e590*/  FFMA.FTZ R88, R196, c[0x0][0x2d0], -R74 ;  /* 0x0000b400c4587a23 */ /* 0x002fec000001084a */
[--C-:B------:R-:W-:Y:S01]  /*e5a0*/  FFMA.FTZ R84, R186, c[0x0][0x2d0], -R96.reuse ;  /* 0x0000b400ba547a23 */ /* 0x100fe20000010860 */
[-C--:B------:R-:W-:Y:S01]  /*e5b0*/  HMMA.16816.F32 R28, R80, R86.reuse, R28 ;  /* 0x00000056501c723c */ /* 0x080fe2000000181c */
[----:B------:R1:W-:Y:S07]  /*e5c0*/  MUFU.EX2 R196, R88 ;  /* 0x0000005800c47308 */ /* 0x0003ee0000000800 */
[C---:B------:R-:W-:Y:S03]  /*e5d0*/  HMMA.16816.F32 R32, R76.reuse, R86, R32 ;  /* 0x000000564c20723c */ /* 0x040fe60000001820 */
[----:B------:R2:W-:Y:S05]  /*e5e0*/  MUFU.EX2 R144, R84 ;  /* 0x0000005400907308 */ /* 0x0005ea0000000800 */
[-C--:B------:R-:W-:Y:S08]  /*e5f0*/  HMMA.16816.F32 R36, R76, R92.reuse, R36 ;  /* 0x0000005c4c24723c */ /* 0x080ff00000001824 */
[C---:B------:R-:W-:Y:S01]  /*e600*/  HMMA.16816.F32 R40, R80.reuse, R92, R40 ;  /* 0x0000005c5028723c */ /* 0x040fe20000001828 */
[----:B-1----:R-:W-:Y:S04]  /*e610*/  FFMA.FTZ R88, R189, c[0x0][0x2d0], -R75 ;  /* 0x0000b400bd587a23 */ /* 0x002fe8000001084b */
[----:B------:R1:W-:Y:S02]  /*e620*/  MUFU.EX2 R195, R88 ;  /* 0x0000005800c37308 */ /* 0x0003e40000000800 */
[----:B------:R-:W-:Y:S01]  /*e630*/  FFMA.FTZ R92, R184, c[0x0][0x2d0], -R97 ;  /* 0x0000b400b85c7a23 */ /* 0x000fe20000010861 */
[-C--:B------:R-:W-:Y:S01]  /*e640*/  HMMA.16816.F32 R44, R80, R94.reuse, R44 ;  /* 0x0000005e502c723c */ /* 0x080fe2000000182c */
[----:B------:R-:W-:Y:S03]  /*e650*/  MOV R184, R101 ;  /* 0x0000006500b87202 */ /* 0x000fe60000000f00 */
[--C-:B--2---:R-:W-:Y:S03]  /*e660*/  FFMA.FTZ R84, R188, c[0x0][0x2d0], -R96.reuse ;  /* 0x0000b400bc547a23 */ /* 0x104fe60000010860 */
[----:B------:R2:W-:Y:S01]  /*e670*/  MUFU.EX2 R155, R92 ;  /* 0x0000005c009b7308 */ /* 0x0005e20000000800 */
[C---:B------:R-:W-:Y:S09]  /*e680*/  HMMA.16816.F32 R48, R76.reuse, R94, R48 ;  /* 0x0000005e4c30723c */ /* 0x040ff20000001830 */
[----:B------:R3:W-:Y:S03]  /*e690*/  MUFU.EX2 R189, R84 ;  /* 0x0000005400bd7308 */ /* 0x0007e60000000800 */
[----:B-1----:R-:W-:Y:S07]  /*e6a0*/  FFMA.FTZ R88, R192, c[0x0][0x2d0], -R75 ;  /* 0x0000b400c0587a23 */ /* 0x002fee000001084b */
[----:B------:R1:W-:Y:S01]  /*e6b0*/  MUFU.EX2 R192, R88 ;  /* 0x0000005800c07308 */ /* 0x0003e20000000800 */
[----:B--2---:R-:W-:Y:S09]  /*e6c0*/  FFMA.FTZ R92, R185, c[0x0][0x2d0], -R97 ;  /* 0x0000b400b95c7a23 */ /* 0x004ff20000010861 */
[----:B------:R2:W-:Y:S01]  /*e6d0*/  MUFU.EX2 R154, R92 ;  /* 0x0000005c009a7308 */ /* 0x0005e20000000800 */
[--C-:B---3--:R-:W-:Y:S01]  /*e6e0*/  FFMA.FTZ R84, R190, c[0x0][0x2d0], -R96.reuse ;  /* 0x0000b400be547a23 */ /* 0x108fe20000010860 */
[----:B------:R-:W-:Y:S08]  /*e6f0*/  MOV R190, R103 ;  /* 0x0000006700be7202 */ /* 0x000ff00000000f00 */
[----:B------:R3:W-:Y:S01]  /*e700*/  MUFU.EX2 R186, R84 ;  /* 0x0000005400ba7308 */ /* 0x0007e20000000800 */
[----:B-1----:R-:W1:Y:S01]  /*e710*/  LDSM.16.MT88.4 R88, [R211+0x1100] ;  /* 0x00110000d358783b */ /* 0x002e620000004200 */
[----:B--2---:R-:W-:Y:S01]  /*e720*/  FFMA.FTZ R92, R203, c[0x0][0x2d0], -R75 ;  /* 0x0000b400cb5c7a23 */ /* 0x004fe2000001084b */
[----:B------:R-:W-:Y:S07]  /*e730*/  MOV R203, R113 ;  /* 0x0000007100cb7202 */ /* 0x000fee0000000f00 */
[----:B------:R2:W-:Y:S01]  /*e740*/  MUFU.EX2 R178, R92 ;  /* 0x0000005c00b27308 */ /* 0x0005e20000000800 */
[----:B---3--:R-:W-:Y:S02]  /*e750*/  FFMA.FTZ R84, R193, c[0x0][0x2d0], -R96 ;  /* 0x0000b400c1547a23 */ /* 0x008fe40000010860 */
[----:B------:R-:W-:Y:S07]  /*e760*/  IMAD.MOV.U32 R193, RZ, RZ, R102 ;  /* 0x000000ffffc17224 */ /* 0x000fee00078e0066 */
[----:B------:R3:W4:Y:S01]  /*e770*/  MUFU.EX2 R188, R84 ;  /* 0x0000005400bc7308 */ /* 0x0007220000000800 */
[----:B--2---:R-:W-:Y:S01]  /*e780*/  LDSM.16.MT88.4 R92, [R210+0x1900] ;  /* 0x00190000d25c783b */ /* 0x004fe20000004200 */
[-C--:B-1----:R-:W-:Y:S08]  /*e790*/  HMMA.16816.F32 R52, R76, R88.reuse, R52 ;  /* 0x000000584c34723c */ /* 0x082ff00000001834 */
[C---:B------:R-:W-:Y:S01]  /*e7a0*/  HMMA.16816.F32 R56, R80.reuse, R88, R56 ;  /* 0x000000585038723c */ /* 0x040fe20000001838 */
[----:B---3--:R-:W-:Y:S02]  /*e7b0*/  FFMA.FTZ R84, R198, c[0x0][0x2d0], -R74 ;  /* 0x0000b400c6547a23 */ /* 0x008fe4000001084a */
[----:B------:R-:W2:Y:S02]  /*e7c0*/  LDL.LU R198, [R1+0x18] ;  /* 0x0000180001c67983 */ /* 0x000ea40000300800 */
[----:B------:R1:W-:Y:S02]  /*e7d0*/  MUFU.EX2 R183, R84 ;  /* 0x0000005400b77308 */ /* 0x0003e40000000800 */
[----:B------:R-:W3:Y:S01]  /*e7e0*/  LDL.LU R185, [R1+0x14] ;  /* 0x0000140001b97983 */ /* 0x000ee20000300800 */
[-C--:B------:R-:W-:Y:S01]  /*e7f0*/  HMMA.16816.F32 R60, R80, R90.reuse, R60 ;  /* 0x0000005a503c723c */ /* 0x080fe2000000183c */
[----:B------:R-:W-:Y:S03]  /*e800*/  FFMA.FTZ R88, R187, c[0x0][0x2d0], -R97 ;  /* 0x0000b400bb587a23 */ /* 0x000fe60000010861 */
[----:B------:R-:W-:Y:S03]  /*e810*/  IMAD.MOV.U32 R187, RZ, RZ, R100 ;  /* 0x000000ffffbb7224 */ /* 0x000fe600078e0064 */
[--C-:B------:R-:W-:Y:S01]  /*e820*/  FFMA.FTZ R80, R205, c[0x0][0x2d0], -R74.reuse ;  /* 0x0000b400cd507a23 */ /* 0x100fe2000001084a */
[----:B------:R-:W-:Y:S01]  /*e830*/  HMMA.16816.F32 R64, R76, R90, R64 ;  /* 0x0000005a4c40723c */ /* 0x000fe20000001840 */
[----:B----4-:R-:W-:Y:S02]  /*e840*/  F2FP.PACK_AB R82, R188, R186 ;  /* 0x000000babc52723e */ /* 0x010fe400000000ff */
[----:B------:R4:W-:Y:S01]  /*e850*/  MUFU.EX2 R179, R80 ;  /* 0x0000005000b37308 */ /* 0x0009e20000000800 */
[----:B------:R-:W-:Y:S03]  /*e860*/  IMAD.MOV.U32 R205, RZ, RZ, R111 ;  /* 0x000000ffffcd7224 */ /* 0x000fe600078e006f */
[----:B------:R-:W-:Y:S02]  /*e870*/  F2FP.PACK_AB R76, R147, R249 ;  /* 0x000000f9934c723e */ /* 0x000fe400000000ff */
[----:B------:R-:W-:Y:S03]  /*e880*/  F2FP.PACK_AB R77, R145, R146 ;  /* 0x00000092914d723e */ /* 0x000fe600000000ff */
[----:B------:R-:W-:Y:S01]  /*e890*/  F2FP.PACK_AB R78, R196, R235 ;  /* 0x000000ebc44e723e */ /* 0x000fe200000000ff */
[----:B-1----:R-:W-:Y:S01]  /*e8a0*/  FFMA.FTZ R84, R181, c[0x0][0x2d0], -R97 ;  /* 0x0000b400b5547a23 */ /* 0x002fe20000010861 */
[----:B------:R-:W-:Y:S01]  /*e8b0*/  F2FP.PACK_AB R79, R192, R195 ;  /* 0x000000c3c04f723e */ /* 0x000fe200000000ff */
[----:B------:R-:W1:Y:S10]  /*e8c0*/  MUFU.EX2 R181, R88 ;  /* 0x0000005800b57308 */ /* 0x000e740000000800 */
[----:B------:R5:W5:Y:S01]  /*e8d0*/  MUFU.EX2 R182, R84 ;  /* 0x0000005400b67308 */ /* 0x000b620000000800 */
[--C-:B----4-:R-:W-:Y:S01]  /*e8e0*/  FFMA.FTZ R80, R200, c[0x0][0x2d0], -R75.reuse ;  /* 0x0000b400c8507a23 */ /* 0x110fe2000001084b */
[----:B------:R-:W-:Y:S08]  /*e8f0*/  MOV R200, R112 ;  /* 0x0000007000c87202 */ /* 0x000ff00000000f00 */
[----:B------:R4:W-:Y:S01]  /*e900*/  MUFU.EX2 R153, R80 ;  /* 0x0000005000997308 */ /* 0x0009e20000000800 */
[----:B-1----:R-:W-:Y:S01]  /*e910*/  F2FP.PACK_AB R83, R181, R154 ;  /* 0x0000009ab553723e */ /* 0x002fe200000000ff */
[----:B------:R-:W-:Y:S08]  /*e920*/  LDSM.16.MT88.4 R88, [R212+0x1900] ;  /* 0x00190000d458783b */ /* 0x000ff00000004200 */
[----:B-----5:R-:W1:Y:S01]  /*e930*/  LDSM.16.MT88.4 R84, [R209+0x1900] ;  /* 0x00190000d154783b */ /* 0x020e620000004200 */
[----:B------:R-:W-:Y:S02]  /*e940*/  F2FP.PACK_AB R81, R155, R182 ;  /* 0x000000b69b51723e */ /* 0x000fe400000000ff */
[----:B----4-:R-:W-:Y:S01]  /*e950*/  F2FP.PACK_AB R80, R189, R144 ;  /* 0x00000090bd50723e */ /* 0x010fe200000000ff */
[-C--:B-1----:R-:W-:Y:S08]  /*e960*/  HMMA.16816.F32 R4, R76, R84.reuse, R4 ;  /* 0x000000544c04723c */ /* 0x082ff00000001804 */
[C---:B------:R-:W-:Y:S07]  /*e970*/  HMMA.16816.F32 R8, R80.reuse, R84, R8 ;  /* 0x000000545008723c */ /* 0x040fee0000001808 */
[----:B------:R-:W-:Y:S01]  /*e980*/  FFMA.FTZ R84, R232, c[0x0][0x2d0], -R74 ;  /* 0x0000b400e8547a23 */ /* 0x000fe2000001084a */
[-C--:B------:R-:W-:Y:S01]  /*e990*/  HMMA.16816.F32 R12, R80, R86.reuse, R12 ;  /* 0x00000056500c723c */ /* 0x080fe2000000180c */
[----:B------:R-:W-:Y:S02]  /*e9a0*/  IMAD.MOV.U32 R232, RZ, RZ, R114 ;  /* 0x000000ffffe87224 */ /* 0x000fe400078e0072 */
[----:B------:R1:W-:Y:S05]  /*e9b0*/  MUFU.EX2 R159, R84 ;  /* 0x00000054009f7308 */ /* 0x0003ea0000000800 */
[C---:B------:R-:W-:Y:S08]  /*e9c0*/  HMMA.16816.F32 R16, R76.reuse, R86, R16 ;  /* 0x000000564c10723c */ /* 0x040ff00000001810 */
[-C--:B------:R-:W-:Y:S08]  /*e9d0*/  HMMA.16816.F32 R20, R76, R88.reuse, R20 ;  /* 0x000000584c14723c */ /* 0x080ff00000001814 */
[C---:B------:R-:W-:Y:S01]  /*e9e0*/  HMMA.16816.F32 R24, R80.reuse, R88, R24 ;  /* 0x000000585018723c */ /* 0x040fe20000001818 */
[----:B-1----:R-:W-:Y:S03]  /*e9f0*/  FFMA.FTZ R84, R234, c[0x0][0x2d0], -R74 ;  /* 0x0000b400ea547a23 */ /* 0x002fe6000001084a */
[----:B------:R-:W-:Y:S03]  /*ea00*/  MOV R234, R115 ;  /* 0x0000007300ea7202 */ /* 0x000fe60000000f00 */
[----:B------:R-:W-:Y:S01]  /*ea10*/  FFMA.FTZ R88, R206, c[0x0][0x2d0], -R96 ;  /* 0x0000b400ce587a23 */ /* 0x000fe20000010860 */
[-C--:B------:R-:W-:Y:S01]  /*ea20*/  HMMA.16816.F32 R28, R80, R90.reuse, R28 ;  /* 0x0000005a501c723c */ /* 0x080fe2000000181c */
[----:B------:R1:W-:Y:S03]  /*ea30*/  MUFU.EX2 R177, R84 ;  /* 0x0000005400b17308 */ /* 0x0003e60000000800 */
[----:B------:R-:W-:Y:S04]  /*ea40*/  MOV R206, R150 ;  /* 0x0000009600ce7202 */ /* 0x000fe80000000f00 */
[C---:B------:R-:W-:Y:S03]  /*ea50*/  HMMA.16816.F32 R32, R76.reuse, R90, R32 ;  /* 0x0000005a4c20723c */ /* 0x040fe60000001820 */
[----:B------:R4:W-:Y:S05]  /*ea60*/  MUFU.EX2 R157, R88 ;  /* 0x00000058009d7308 */ /* 0x0009ea0000000800 */
[-C--:B------:R-:W-:Y:S08]  /*ea70*/  HMMA.16816.F32 R36, R76, R92.reuse, R36 ;  /* 0x0000005c4c24723c */ /* 0x080ff00000001824 */
[C---:B------:R-:W-:Y:S01]  /*ea80*/  HMMA.16816.F32 R40, R80.reuse, R92, R40 ;  /* 0x0000005c5028723c */ /* 0x040fe20000001828 */
[----:B-1----:R-:W-:Y:S03]  /*ea90*/  FFMA.FTZ R84, R230, c[0x0][0x2d0], -R75 ;  /* 0x0000b400e6547a23 */ /* 0x002fe6000001084b */
[----:B------:R-:W-:Y:S01]  /*eaa0*/  IMAD.MOV.U32 R230, RZ, RZ, R120 ;  /* 0x000000ffffe67224 */ /* 0x000fe200078e0078 */
[----:B------:R1:W-:Y:S01]  /*eab0*/  MUFU.EX2 R158, R84 ;  /* 0x00000054009e7308 */ /* 0x0003e20000000800 */
[----:B------:R-:W-:Y:S02]  /*eac0*/  IMAD.MOV.U32 R120, RZ, RZ, R108 ;  /* 0x000000ffff787224 */ /* 0x000fe400078e006c */
[-C--:B------:R-:W-:Y:S01]  /*ead0*/  HMMA.16816.F32 R44, R80, R94.reuse, R44 ;  /* 0x0000005e502c723c */ /* 0x080fe2000000182c */
[----:B------:R-:W-:Y:S03]  /*eae0*/  FFMA.FTZ R92, R201, c[0x0][0x2d0], -R97 ;  /* 0x0000b400c95c7a23 */ /* 0x000fe60000010861 */
[----:B----4-:R-:W-:Y:S02]  /*eaf0*/  FFMA.FTZ R88, R207, c[0x0][0x2d0], -R96 ;  /* 0x0000b400cf587a23 */ /* 0x010fe40000010860 */
[----:B------:R-:W-:Y:S01]  /*eb00*/  IMAD.MOV.U32 R207, RZ, RZ, R160 ;  /* 0x000000ffffcf7224 */ /* 0x000fe200078e00a0 */
[----:B------:R4:W-:Y:S01]  /*eb10*/  MUFU.EX2 R172, R92 ;  /* 0x0000005c00ac7308 */ /* 0x0009e20000000800 */
[C---:B------:R-:W-:Y:S09]  /*eb20*/  HMMA.16816.F32 R48, R76.reuse, R94, R48 ;  /* 0x0000005e4c30723c */ /* 0x040ff20000001830 */
[----:B------:R5:W-:Y:S03]  /*eb30*/  MUFU.EX2 R175, R88 ;  /* 0x0000005800af7308 */ /* 0x000be60000000800 */
[----:B-1----:R-:W-:Y:S02]  /*eb40*/  FFMA.FTZ R84, R231, c[0x0][0x2d0], -R75 ;  /* 0x0000b400e7547a23 */ /* 0x002fe4000001084b */
[----:B------:R-:W-:Y:S01]  /*eb50*/  IMAD.MOV.U32 R231, RZ, RZ, R190 ;  /* 0x000000ffffe77224 */ /* 0x000fe200078e00be */
[----:B------:R-:W-:Y:S04]  /*eb60*/  MOV R190, R163 ;  /* 0x000000a300be7202 */ /* 0x000fe80000000f00 */
[----:B------:R1:W-:Y:S01]  /*eb70*/  MUFU.EX2 R176, R84 ;  /* 0x0000005400b07308 */ /* 0x0003e20000000800 */
[----:B----4-:R-:W-:Y:S09]  /*eb80*/  FFMA.FTZ R92, R202, c[0x0][0x2d0], -R97 ;  /* 0x0000b400ca5c7a23 */ /* 0x010ff20000010861 */
[----:B------:R4:W-:Y:S01]  /*eb90*/  MUFU.EX2 R171, R92 ;  /* 0x0000005c00ab7308 */ /* 0x0009e20000000800 */
[--C-:B-----5:R-:W-:Y:S01]  /*eba0*/  FFMA.FTZ R88, R229, c[0x0][0x2d0], -R96.reuse ;  /* 0x0000b400e5587a23 */ /* 0x120fe20000010860 */
[----:B------:R-:W-:Y:S08]  /*ebb0*/  MOV R229, R109 ;  /* 0x0000006d00e57202 */ /* 0x000ff00000000f00 */
[----:B------:R5:W2:Y:S01]  /*ebc0*/  MUFU.EX2 R174, R88 ;  /* 0x0000005800ae7308 */ /* 0x000aa20000000800 */
[----:B-1----:R-:W-:Y:S01]  /*ebd0*/  FFMA.FTZ R84, R204, c[0x0][0x2d0], -R96 ;  /* 0x0000b400cc547a23 */ /* 0x002fe20000010860 */
[----:B------:R-:W-:Y:S01]  /*ebe0*/  MOV R204, R193 ;  /* 0x000000c100cc7202 */ /* 0x000fe20000000f00 */
[----:B------:R-:W-:Y:S07]  /*ebf0*/  IMAD.MOV.U32 R193, RZ, RZ, R162 ;  /* 0x000000ffffc17224 */ /* 0x000fee00078e00a2 */
[----:B------:R1:W-:Y:S01]  /*ec00*/  MUFU.EX2 R152, R84 ;  /* 0x0000005400987308 */ /* 0x0003e20000000800 */
[----:B----4-:R-:W-:Y:S09]  /*ec10*/  FFMA.FTZ R92, R241, c[0x0][0x2d0], -R75 ;  /* 0x0000b400f15c7a23 */ /* 0x010ff2000001084b */
[----:B------:R4:W-:Y:S01]  /*ec20*/  MUFU.EX2 R103, R92 ;  /* 0x0000005c00677308 */ /* 0x0009e20000000800 */
[----:B-----5:R-:W-:Y:S02]  /*ec30*/  FFMA.FTZ R88, R238, c[0x0][0x2d0], -R74 ;  /* 0x0000b400ee587a23 */ /* 0x020fe4000001084a */
[----:B------:R-:W-:Y:S07]  /*ec40*/  IMAD.MOV.U32 R238, RZ, RZ, R105 ;  /* 0x000000ffffee7224 */ /* 0x000fee00078e0069 */
[----:B------:R5:W-:Y:S01]  /*ec50*/  MUFU.EX2 R173, R88 ;  /* 0x0000005800ad7308 */ /* 0x000be20000000800 */
[----:B-1----:R-:W1:Y:S08]  /*ec60*/  LDSM.16.MT88.4 R84, [R211+0x1900] ;  /* 0x00190000d354783b */ /* 0x002e700000004200 */
[----:B----4-:R-:W-:Y:S01]  /*ec70*/  LDSM.16.MT88.4 R92, [R210+0x2100] ;  /* 0x00210000d25c783b */ /* 0x010fe20000004200 */
[----:B-----5:R-:W-:Y:S01]  /*ec80*/  FFMA.FTZ R88, R197, c[0x0][0x2d0], -R97 ;  /* 0x0000b400c5587a23 */ /* 0x020fe20000010861 */
[----:B------:R-:W-:Y:S02]  /*ec90*/  MOV R197, R121 ;  /* 0x0000007900c57202 */ /* 0x000fe40000000f00 */
[----:B------:R-:W-:Y:S01]  /*eca0*/  MOV R121, R107 ;  /* 0x0000006b00797202 */ /* 0x000fe20000000f00 */
[----:B------:R4:W5:Y:S01]  /*ecb0*/  MUFU.EX2 R156, R88 ;  /* 0x00000058009c7308 */ /* 0x0009620000000800 */
[----:B--2---:R-:W-:Y:S01]  /*ecc0*/  FFMA.FTZ R68, R68, R198, R184 ;  /* 0x000000c644447223 */ /* 0x004fe200000100b8 */
[----:B------:R-:W-:Y:S01]  /*ecd0*/  MOV R184, R106 ;  /* 0x0000006a00b87202 */ /* 0x000fe20000000f00 */
[-C--:B-1----:R-:W-:Y:S01]  /*ece0*/  HMMA.16816.F32 R52, R76, R84.reuse, R52 ;  /* 0x000000544c34723c */ /* 0x082fe20000001834 */
[----:B---3--:R-:W-:Y:S01]  /*ecf0*/  FFMA.FTZ R69, R69, R185, R187 ;  /* 0x000000b945457223 */ /* 0x008fe200000100bb */
[----:B------:R-:W-:Y:S02]  /*ed00*/  MOV R185, R104 ;  /* 0x0000006800b97202 */ /* 0x000fe40000000f00 */
[----:B------:R-:W-:Y:S02]  /*ed10*/  MOV R187, R110 ;  /* 0x0000006e00bb7202 */ /* 0x000fe40000000f00 */
[----:B------:R-:W-:Y:S02]  /*ed20*/  MOV R198, R161 ;  /* 0x000000a100c67202 */ /* 0x000fe40000000f00 */
[C---:B------:R-:W-:Y:S01]  /*ed30*/  HMMA.16816.F32 R56, R80.reuse, R84, R56 ;  /* 0x000000545038723c */ /* 0x040fe20000001838 */
[----:B----4-:R-:W1:Y:S06]  /*ed40*/  LDSM.16.MT88.4 R88, [R209+0x2100] ;  /* 0x00210000d158783b */ /* 0x010e6c0000004200 */
[----:B------:R-:W-:Y:S01]  /*ed50*/  FFMA.FTZ R84, R194, c[0x0][0x2d0], -R97 ;  /* 0x0000b400c2547a23 */ /* 0x000fe20000010861 */
[-C--:B------:R-:W-:Y:S03]  /*ed60*/  HMMA.16816.F32 R60, R80, R86.reuse, R60 ;  /* 0x00000056503c723c */ /* 0x080fe6000000183c */
[----:B------:R2:W3:Y:S04]  /*ed70*/  MUFU.EX2 R98, R84 ;  /* 0x0000005400627308 */ /* 0x0004e80000000800 */
[--C-:B------:R-:W-:Y:S01]  /*ed80*/  FFMA.FTZ R80, R243, c[0x0][0x2d0], -R74.reuse ;  /* 0x0000b400f3507a23 */ /* 0x100fe2000001084a */
[----:B------:R-:W-:Y:S01]  /*ed90*/  HMMA.16816.F32 R64, R76, R86, R64 ;  /* 0x000000564c40723c */ /* 0x000fe20000001840 */
[----:B------:R-:W-:Y:S03]  /*eda0*/  F2FP.PACK_AB R82, R174, R175 ;  /* 0x000000afae52723e */ /* 0x000fe600000000ff */
[----:B-----5:R-:W-:Y:S01]  /*edb0*/  F2FP.PACK_AB R81, R172, R156 ;  /* 0x0000009cac51723e */ /* 0x020fe200000000ff */
[----:B------:R4:W5:Y:S02]  /*edc0*/  MUFU.EX2 R170, R80 ;  /* 0x0000005000aa7308 */ /* 0x0009640000000800 */
[----:B------:R-:W-:Y:S02]  /*edd0*/  F2FP.PACK_AB R76, R179, R183 ;  /* 0x000000b7b34c723e */ /* 0x000fe400000000ff */
[----:B------:R-:W-:Y:S03]  /*ede0*/  F2FP.PACK_AB R77, R178, R153 ;  /* 0x00000099b24d723e */ /* 0x000fe600000000ff */
[----:B------:R-:W-:Y:S02]  /*edf0*/  F2FP.PACK_AB R78, R177, R159 ;  /* 0x0000009fb14e723e */ /* 0x000fe400000000ff */
[----:B------:R-:W-:Y:S01]  /*ee00*/  F2FP.PACK_AB R79, R176, R158 ;  /* 0x0000009eb04f723e */ /* 0x000fe200000000ff */
[----:B--2---:R-:W2:Y:S01]  /*ee10*/  LDSM.16.MT88.4 R84, [R212+0x2100] ;  /* 0x00210000d454783b */ /* 0x004ea20000004200 */
[----:B---3--:R-:W-:Y:S05]  /*ee20*/  F2FP.PACK_AB R83, R98, R171 ;  /* 0x000000ab6253723e */ /* 0x008fea00000000ff */
[-C--:B-1----:R-:W-:Y:S01]  /*ee30*/  HMMA.16816.F32 R4, R76, R88.reuse, R4 ;  /* 0x000000584c04723c */ /* 0x082fe20000001804 */
[--C-:B----4-:R-:W-:Y:S01]  /*ee40*/  FFMA.FTZ R80, R240, c[0x0][0x2d0], -R75.reuse ;  /* 0x0000b400f0507a23 */ /* 0x110fe2000001084b */
[----:B-----5:R-:W-:Y:S03]  /*ee50*/  F2FP.PACK_AB R164, R170, R173 ;  /* 0x000000adaaa4723e */ /* 0x020fe600000000ff */
[----:B------:R1:W3:Y:S02]  /*ee60*/  MUFU.EX2 R169, R80 ;  /* 0x0000005000a97308 */ /* 0x0002e40000000800 */
[----:B-1----:R-:W-:Y:S02]  /*ee70*/  F2FP.PACK_AB R80, R157, R152 ;  /* 0x000000989d50723e */ /* 0x002fe400000000ff */
[----:B---3--:R-:W-:Y:S05]  /*ee80*/  F2FP.PACK_AB R165, R103, R169 ;  /* 0x000000a967a5723e */ /* 0x008fea00000000ff */
[C---:B------:R-:W-:Y:S07]  /*ee90*/  HMMA.16816.F32 R8, R80.reuse, R88, R8 ;  /* 0x000000585008723c */ /* 0x040fee0000001808 */
[--C-:B------:R-:W-:Y:S01]  /*eea0*/  FFMA.FTZ R88, R250, c[0x0][0x2d0], -R74.reuse ;  /* 0x0000b400fa587a23 */ /* 0x100fe2000001084a */
[-C--:B------:R-:W-:Y:S01]  /*eeb0*/  HMMA.16816.F32 R12, R80, R90.reuse, R12 ;  /* 0x0000005a500c723c */ /* 0x080fe2000000180c */
[----:B------:R-:W-:Y:S02]  /*eec0*/  FFMA.FTZ R74, R252, c[0x0][0x2d0], -R74 ;  /* 0x0000b400fc4a7a23 */ /* 0x000fe4000001084a */
[----:B------:R1:W-:Y:S05]  /*eed0*/  MUFU.EX2 R168, R88 ;  /* 0x0000005800a87308 */ /* 0x0003ea0000000800 */
[C---:B------:R-:W-:Y:S05]  /*eee0*/  HMMA.16816.F32 R16, R76.reuse, R90, R16 ;  /* 0x0000005a4c10723c */ /* 0x040fea0000001810 */
[----:B------:R3:W4:Y:S03]  /*eef0*/  MUFU.EX2 R102, R74 ;  /* 0x0000004a00667308 */ /* 0x0007260000000800 */
[-C--:B--2---:R-:W-:Y:S08]  /*ef00*/  HMMA.16816.F32 R20, R76, R84.reuse, R20 ;  /* 0x000000544c14723c */ /* 0x084ff00000001814 */
[C---:B------:R-:W-:Y:S01]  /*ef10*/  HMMA.16816.F32 R24, R80.reuse, R84, R24 ;  /* 0x000000545018723c */ /* 0x040fe20000001818 */
[----:B-1----:R-:W1:Y:S07]  /*ef20*/  LDSM.16.MT88.4 R88, [R211+0x2100] ;  /* 0x00210000d358783b */ /* 0x002e6e0000004200 */
[-C--:B------:R-:W-:Y:S01]  /*ef30*/  HMMA.16816.F32 R28, R80, R86.reuse, R28 ;  /* 0x00000056501c723c */ /* 0x080fe2000000181c */
[--C-:B---3--:R-:W-:Y:S03]  /*ef40*/  FFMA.FTZ R74, R247, c[0x0][0x2d0], -R75.reuse ;  /* 0x0000b400f74a7a23 */ /* 0x108fe6000001084b */
[----:B----4-:R-:W-:Y:S01]  /*ef50*/  F2FP.PACK_AB R166, R102, R168 ;  /* 0x000000a866a6723e */ /* 0x010fe200000000ff */
[----:B------:R-:W-:Y:S03]  /*ef60*/  FFMA.FTZ R75, R248, c[0x0][0x2d0], -R75 ;  /* 0x0000b400f84b7a23 */ /* 0x000fe6000001084b */
[C---:B------:R-:W-:Y:S01]  /*ef70*/  HMMA.16816.F32 R32, R76.reuse, R86, R32 ;  /* 0x000000564c20723c */ /* 0x040fe20000001820 */
[----:B------:R2:W-:Y:S07]  /*ef80*/  MUFU.EX2 R101, R74 ;  /* 0x0000004a00657308 */ /* 0x0005ee0000000800 */
[-C--:B------:R-:W-:Y:S03]  /*ef90*/  HMMA.16816.F32 R36, R76, R92.reuse, R36 ;  /* 0x0000005c4c24723c */ /* 0x080fe60000001824 */
[----:B------:R-:W3:Y:S05]  /*efa0*/  MUFU.EX2 R100, R75 ;  /* 0x0000004b00647308 */ /* 0x000eea0000000800 */
[C---:B------:R-:W-:Y:S08]  /*efb0*/  HMMA.16816.F32 R40, R80.reuse, R92, R40 ;  /* 0x0000005c5028723c */ /* 0x040ff00000001828 */
[-C--:B------:R-:W-:Y:S01]  /*efc0*/  HMMA.16816.F32 R44, R80, R94.reuse, R44 ;  /* 0x0000005e502c723c */ /* 0x080fe2000000182c */
[--C-:B--2---:R-:W-:Y:S04]  /*efd0*/  FFMA.FTZ R74, R242, c[0x0][0x2d0], -R96.reuse ;  /* 0x0000b400f24a7a23 */ /* 0x104fe80000010860 */
[----:B------:R2:W-:Y:S03]  /*efe0*/  MUFU.EX2 R99, R74 ;  /* 0x0000004a00637308 */ /* 0x0005e60000000800 */
[C---:B------:R-:W-:Y:S01]  /*eff0*/  HMMA.16816.F32 R48, R76.reuse, R94, R48 ;  /* 0x0000005e4c30723c */ /* 0x040fe20000001830 */
[----:B---3--:R-:W-:Y:S07]  /*f000*/  F2FP.PACK_AB R167, R100, R101 ;  /* 0x0000006564a7723e */ /* 0x008fee00000000ff */
[-C--:B-1----:R-:W-:Y:S08]  /*f010*/  HMMA.16816.F32 R52, R76, R88.reuse, R52 ;  /* 0x000000584c34723c */ /* 0x082ff00000001834 */
[C---:B------:R-:W-:Y:S01]  /*f020*/  HMMA.16816.F32 R56, R80.reuse, R88, R56 ;  /* 0x000000585038723c */ /* 0x040fe20000001838 */
[--C-:B--2---:R-:W-:Y:S07]  /*f030*/  FFMA.FTZ R74, R244, c[0x0][0x2d0], -R96.reuse ;  /* 0x0000b400f44a7a23 */ /* 0x104fee0000010860 */
[-C--:B------:R-:W-:Y:S01]  /*f040*/  HMMA.16816.F32 R60, R80, R90.reuse, R60 ;  /* 0x0000005a503c723c */ /* 0x080fe2000000183c */
[----:B------:R1:W2:Y:S07]  /*f050*/  MUFU.EX2 R85, R74 ;  /* 0x0000004a00557308 */ /* 0x0002ae0000000800 */
[----:B------:R-:W-:Y:S01]  /*f060*/  HMMA.16816.F32 R64, R76, R90, R64 ;  /* 0x0000005a4c40723c */ /* 0x000fe20000001840 */
[----:B------:R-:W3:Y:S07]  /*f070*/  LDL.LU R76, [R1+0x1c] ;  /* 0x00001c00014c7983 */ /* 0x000eee0000300800 */
[-C--:B------:R-:W-:Y:S07]  /*f080*/  HMMA.16816.F32 R104, R164, R116.reuse, R4 ;  /* 0x00000074a468723c */ /* 0x080fee0000001804 */
[----:B------:R-:W-:Y:S01]  /*f090*/  FADD.FTZ R4, R231, R69 ;  /* 0x00000045e7047221 */ /* 0x000fe20000010000 */
[----:B------:R-:W-:Y:S01]  /*f0a0*/  MOV R231, R148 ;  /* 0x0000009400e77202 */ /* 0x000fe20000000f00 */
[--C-:B-1----:R-:W-:Y:S03]  /*f0b0*/  FFMA.FTZ R74, R245, c[0x0][0x2d0], -R96.reuse ;  /* 0x0000b400f54a7a23 */ /* 0x102fe60000010860 */
[----:B------:R-:W-:Y:S01]  /*f0c0*/  FFMA.FTZ R96, R246, c[0x0][0x2d0], -R96 ;  /* 0x0000b400f6607a23 */ /* 0x000fe20000010860 */
[----:B------:R1:W-:Y:S01]  /*f0d0*/  MUFU.EX2 R86, R74 ;  /* 0x0000004a00567308 */ /* 0x0003e20000000800 */
[----:B------:R-:W-:Y:S01]  /*f0e0*/  FADD.FTZ R6, R151, R68 ;  /* 0x0000004497067221 */ /* 0x000fe20000010000 */
[----:B--2---:R-:W-:Y:S01]  /*f0f0*/  F2FP.PACK_AB R160, R85, R99 ;  /* 0x0000006355a0723e */ /* 0x004fe200000000ff */
[----:B------:R-:W-:Y:S01]  /*f100*/  FADD.FTZ R4, R230, R4 ;  /* 0x00000004e6047221 */ /* 0x000fe20000010000 */
[----:B------:R-:W-:Y:S01]  /*f110*/  MOV R230, R232 ;  /* 0x000000e800e67202 */ /* 0x000fe20000000f00 */
[----:B------:R-:W-:Y:S01]  /*f120*/  FADD.FTZ R6, R234, R6 ;  /* 0x00000006ea067221 */ /* 0x000fe20000010000 */
[----:B------:R-:W-:Y:S01]  /*f130*/  MOV R232, R200 ;  /* 0x000000c800e87202 */ /* 0x000fe20000000f00 */
[----:B------:R-:W-:Y:S01]  /*f140*/  IMAD.MOV.U32 R234, RZ, RZ, R203 ;  /* 0x000000ffffea7224 */ /* 0x000fe200078e00cb */
[----:B------:R-:W-:Y:S01]  /*f150*/  MOV R203, R205 ;  /* 0x000000cd00cb7202 */ /* 0x000fe20000000f00 */
[----:B------:R-:W-:Y:S01]  /*f160*/  FADD.FTZ R4, R238, R4 ;  /* 0x00000004ee047221 */ /* 0x000fe20000010000 */
[----:B------:R-:W2:Y:S01]  /*f170*/  MUFU.EX2 R96, R96 ;  /* 0x0000006000607308 */ /* 0x000ea20000000800 */
[----:B------:R-:W-:Y:S01]  /*f180*/  IMAD.MOV.U32 R200, RZ, RZ, R187 ;  /* 0x000000ffffc87224 */ /* 0x000fe200078e00bb */
[----:B------:R-:W-:Y:S02]  /*f190*/  MOV R205, R123 ;  /* 0x0000007b00cd7202 */ /* 0x000fe40000000f00 */
[----:B------:R-:W-:Y:S01]  /*f1a0*/  MOV R187, R122 ;  /* 0x0000007a00bb7202 */ /* 0x000fe20000000f00 */
[--C-:B-1----:R-:W-:Y:S05]  /*f1b0*/  FFMA.FTZ R74, R199, c[0x0][0x2d0], -R97.reuse ;  /* 0x0000b400c74a7a23 */ /* 0x102fea0000010861 */
[----:B------:R1:W-:Y:S01]  /*f1c0*/  MUFU.EX2 R84, R74 ;  /* 0x0000004a00547308 */ /* 0x0003e20000000800 */
[----:B--2---:R-:W-:Y:S01]  /*f1d0*/  F2FP.PACK_AB R162, R96, R86 ;  /* 0x0000005660a2723e */ /* 0x004fe200000000ff */
[--C-:B-1----:R-:W-:Y:S08]  /*f1e0*/  FFMA.FTZ R74, R191, c[0x0][0x2d0], -R97.reuse ;  /* 0x0000b400bf4a7a23 */ /* 0x102ff00000010861 */
[----:B------:R1:W2:Y:S02]  /*f1f0*/  MUFU.EX2 R75, R74 ;  /* 0x0000004a004b7308 */ /* 0x0002a40000000800 */
[--C-:B-1----:R-:W-:Y:S01]  /*f200*/  FFMA.FTZ R74, R180, c[0x0][0x2d0], -R97.reuse ;  /* 0x0000b400b44a7a23 */ /* 0x102fe20000010861 */
[----:B--2---:R-:W-:Y:S01]  /*f210*/  F2FP.PACK_AB R161, R75, R84 ;  /* 0x000000544ba1723e */ /* 0x004fe200000000ff */
[----:B------:R-:W-:Y:S02]  /*f220*/  FFMA.FTZ R97, R73, c[0x0][0x2d0], -R97 ;  /* 0x0000b40049617a23 */ /* 0x000fe40000010861 */
[----:B------:R-:W2:Y:S04]  /*f230*/  LDL.LU R73, [R1+0x20] ;  /* 0x0000200001497983 */ /* 0x000ea80000300800 */
[----:B------:R-:W-:Y:S10]  /*f240*/  MUFU.EX2 R74, R74 ;  /* 0x0000004a004a7308 */ /* 0x000ff40000000800 */
[----:B------:R-:W1:Y:S02]  /*f250*/  MUFU.EX2 R97, R97 ;  /* 0x0000006100617308 */ /* 0x000e640000000800 */
[----:B-1----:R-:W-:Y:S07]  /*f260*/  F2FP.PACK_AB R163, R97, R74 ;  /* 0x0000004a61a3723e */ /* 0x002fee00000000ff */
[C---:B------:R-:W-:Y:S08]  /*f270*/  HMMA.16816.F32 R108, R160.reuse, R116, R8 ;  /* 0x00000074a06c723c */ /* 0x040ff00000001808 */
[-C--:B------:R-:W-:Y:S08]  /*f280*/  HMMA.16816.F32 R112, R160, R118.reuse, R12 ;  /* 0x00000076a070723c */ /* 0x080ff0000000180c */
[C---:B------:R-:W-:Y:S01]  /*f290*/  HMMA.16816.F32 R116, R164.reuse, R118, R16 ;  /* 0x00000076a474723c */ /* 0x040fe20000001810 */
[----:B---3--:R-:W-:Y:S03]  /*f2a0*/  FFMA.FTZ R2, R2, R76, R204 ;  /* 0x0000004c02027223 */ /* 0x008fe600000100cc */
[----:B------:R-:W-:Y:S02]  /*f2b0*/  IMAD.MOV.U32 R204, RZ, RZ, R149 ;  /* 0x000000ffffcc7224 */ /* 0x000fe400078e0095 */
[----:B------:R-:W-:Y:S01]  /*f2c0*/  FADD.FTZ R2, R197, R2 ;  /* 0x00000002c5027221 */ /* 0x000fe20000010000 */
[----:B------:R-:W1:Y:S05]  /*f2d0*/  LDSM.16.MT88.4 R148, [R210+0x2900] ;  /* 0x00290000d294783b */ /* 0x000e6a0000004200 */
[----:B------:R-:W-:Y:S02]  /*f2e0*/  FADD.FTZ R5, R121, R2 ;  /* 0x0000000279057221 */ /* 0x000fe40000010000 */
[----:B------:R-:W-:Y:S02]  /*f2f0*/  FADD.FTZ R2, R229, R6 ;  /* 0x00000006e5027221 */ /* 0x000fe40000010000 */
[----:B------:R-:W-:Y:S02]  /*f300*/  FADD.FTZ R6, R127, R4 ;  /* 0x000000047f067221 */ /* 0x000fe40000010000 */
[----:B--2---:R-:W-:Y:S02]  /*f310*/  FFMA.FTZ R8, R0, R73, R120 ;  /* 0x0000004900087223 */ /* 0x004fe40000010078 */
[----:B------:R-:W-:Y:S01]  /*f320*/  FADD.FTZ R0, R207, R5 ;  /* 0x00000005cf007221 */ /* 0x000fe20000010000 */
[-C--:B------:R-:W-:Y:S01]  /*f330*/  HMMA.16816.F32 R120, R164, R132.reuse, R20 ;  /* 0x00000084a478723c */ /* 0x080fe20000001814 */
[----:B------:R-:W-:Y:S02]  /*f340*/  FADD.FTZ R8, R193, R8 ;  /* 0x00000008c1087221 */ /* 0x000fe40000010000 */
[----:B------:R-:W-:Y:S02]  /*f350*/  FADD.FTZ R5, R126, R2 ;  /* 0x000000027e057221 */ /* 0x000fe40000010000 */
[----:B------:R-:W-:Y:S02]  /*f360*/  FADD.FTZ R7, R124, R0 ;  /* 0x000000007c077221 */ /* 0x000fe40000010000 */
[----:B------:R-:W-:Y:S02]  /*f370*/  FADD.FTZ R4, R206, R8 ;  /* 0x00000008ce047221 */ /* 0x000fe40000010000 */
[----:B------:R-:W-:Y:S03]  /*f380*/  FADD.FTZ R2, R204, R6 ;  /* 0x00000006cc027221 */ /* 0x000fe60000010000 */
        /* <DEDUP_REMOVED lines=10> */
[----:B------:R-:W-:Y:S01]  /*f430*/  IMAD.MOV.U32 R193, RZ, RZ, R190 ;  /* 0x000000ffffc17224 */ /* 0x000fe200078e00be */
[----:B------:R-:W2:Y:S01]  /*f440*/  LDSM.16.MT88.4 R4, [R211+0x2900] ;  /* 0x00290000d304783b */ /* 0x000ea20000004200 */
[----:B------:R-:W-:Y:S01]  /*f450*/  FADD.FTZ R8, R200, R2 ;  /* 0x00000002c8087221 */ /* 0x000fe20000010000 */
[----:B------:R-:W-:Y:S01]  /*f460*/  MOV R190, R125 ;  /* 0x0000007d00be7202 */ /* 0x000fe20000000f00 */
[----:B------:R-:W-:Y:S01]  /*f470*/  FADD.FTZ R9, R187, R0 ;  /* 0x00000000bb097221 */ /* 0x000fe20000010000 */
[C---:B------:R-:W-:Y:S01]  /*f480*/  HMMA.16816.F32 R124, R160.reuse, R132, R24 ;  /* 0x00000084a07c723c */ /* 0x040fe20000001818 */
[----:B------:R-:W-:Y:S02]  /*f490*/  FADD.FTZ R2, R139, R10 ;  /* 0x0000000a8b027221 */ /* 0x000fe40000010000 */
[----:B------:R-:W-:Y:S02]  /*f4a0*/  FADD.FTZ R0, R137, R8 ;  /* 0x0000000889007221 */ /* 0x000fe40000010000 */
[----:B------:R-:W-:Y:S02]  /*f4b0*/  FADD.FTZ R8, R185, R11 ;  /* 0x0000000bb9087221 */ /* 0x000fe40000010000 */
[----:B------:R-:W-:Y:S01]  /*f4c0*/  FADD.FTZ R9, R184, R9 ;  /* 0x00000009b8097221 */ /* 0x000fe20000010000 */
[-C--:B------:R-:W-:Y:S01]  /*f4d0*/  HMMA.16816.F32 R128, R160, R134.reuse, R28 ;  /* 0x00000086a080723c */ /* 0x080fe2000000181c */
[----:B------:R-:W-:Y:S03]  /*f4e0*/  FADD.FTZ R2, R138, R2 ;  /* 0x000000028a027221 */ /* 0x000fe60000010000 */
[----:B------:R-:W-:Y:S02]  /*f4f0*/  FADD.FTZ R0, R136, R0 ;  /* 0x0000000088007221 */ /* 0x000fe40000010000 */
[----:B------:R-:W-:Y:S02]  /*f500*/  FADD.FTZ R12, R198, R8 ;  /* 0x00000008c60c7221 */ /* 0x000fe40000010000 */
[----:B------:R-:W-:Y:S01]  /*f510*/  FADD.FTZ R8, R193, R9 ;  /* 0x00000009c1087221 */ /* 0x000fe20000010000 */
[C---:B------:R-:W-:Y:S03]  /*f520*/  HMMA.16816.F32 R132, R164.reuse, R134, R32 ;  /* 0x00000086a484723c */ /* 0x040fe60000001820 */
[----:B------:R-:W-:Y:S02]  /*f530*/  FADD.FTZ R2, R251, R2 ;  /* 0x00000002fb027221 */ /* 0x000fe40000010000 */
[----:B------:R-:W-:Y:S02]  /*f540*/  FADD.FTZ R0, R142, R0 ;  /* 0x000000008e007221 */ /* 0x000fe40000010000 */
[----:B------:R-:W-:Y:S01]  /*f550*/  FADD.FTZ R12, R140, R12 ;  /* 0x0000000c8c0c7221 */ /* 0x000fe20000010000 */
[-C--:B-1----:R-:W-:Y:S01]  /*f560*/  HMMA.16816.F32 R136, R164, R148.reuse, R36 ;  /* 0x00000094a488723c */ /* 0x082fe20000001824 */
[----:B------:R-:W-:Y:S03]  /*f570*/  FADD.FTZ R10, R190, R8 ;  /* 0x00000008be0a7221 */ /* 0x000fe60000010000 */
[----:B------:R-:W-:Y:S02]  /*f580*/  FADD.FTZ R9, R143, R2 ;  /* 0x000000028f097221 */ /* 0x000fe40000010000 */
[----:B------:R-:W-:Y:S02]  /*f590*/  FADD.FTZ R11, R141, R0 ;  /* 0x000000008d0b7221 */ /* 0x000fe40000010000 */
[----:B------:R-:W-:Y:S01]  /*f5a0*/  FADD.FTZ R8, R239, R12 ;  /* 0x0000000cef087221 */ /* 0x000fe20000010000 */
[C---:B------:R-:W-:Y:S03]  /*f5b0*/  HMMA.16816.F32 R140, R160.reuse, R148, R40 ;  /* 0x00000094a08c723c */ /* 0x040fe60000001828 */
[----:B------:R-:W-:Y:S02]  /*f5c0*/  FADD.FTZ R2, R249, R10 ;  /* 0x0000000af9027221 */ /* 0x000fe40000010000 */
[----:B------:R-:W-:Y:S02]  /*f5d0*/  FADD.FTZ R0, R146, R9 ;  /* 0x0000000992007221 */ /* 0x000fe40000010000 */
[----:B------:R-:W-:Y:S02]  /*f5e0*/  FADD.FTZ R11, R144, R11 ;  /* 0x0000000b900b7221 */ /* 0x000fe40000010000 */
[----:B------:R-:W-:Y:S03]  /*f5f0*/  FADD.FTZ R8, R237, R8 ;  /* 0x00000008ed087221 */ /* 0x000fe60000010000 */
[----:B------:R-:W-:Y:S02]  /*f600*/  FADD.FTZ R10, R147, R2 ;  /* 0x00000002930a7221 */ /* 0x000fe40000010000 */
[----:B------:R-:W-:Y:S02]  /*f610*/  FADD.FTZ R9, R145, R0 ;  /* 0x0000000091097221 */ /* 0x000fe40000010000 */
[----:B------:R-:W-:Y:S01]  /*f620*/  FADD.FTZ R2, R189, R11 ;  /* 0x0000000bbd027221 */ /* 0x000fe20000010000 */
[-C--:B------:R-:W-:Y:S01]  /*f630*/  HMMA.16816.F32 R144, R160, R150.reuse, R44 ;  /* 0x00000096a090723c */ /* 0x080fe2000000182c */
[----:B------:R-:W-:Y:S02]  /*f640*/  FADD.FTZ R8, R236, R8 ;  /* 0x00000008ec087221 */ /* 0x000fe40000010000 */
[----:B------:R-:W-:Y:S02]  /*f650*/  FADD.FTZ R0, R235, R10 ;  /* 0x0000000aeb007221 */ /* 0x000fe40000010000 */
[----:B------:R-:W-:Y:S02]  /*f660*/  FADD.FTZ R9, R195, R9 ;  /* 0x00000009c3097221 */ /* 0x000fe40000010000 */
[----:B------:R-:W-:Y:S01]  /*f670*/  FADD.FTZ R11, R186, R2 ;  /* 0x00000002ba0b7221 */ /* 0x000fe20000010000 */
[C---:B------:R-:W-:Y:S01]  /*f680*/  HMMA.16816.F32 R148, R164.reuse, R150, R48 ;  /* 0x00000096a494723c */ /* 0x040fe20000001830 */
[----:B------:R-:W-:Y:S03]  /*f690*/  FADD.FTZ R8, R182, R8 ;  /* 0x00000008b6087221 */ /* 0x000fe60000010000 */
        /* <DEDUP_REMOVED lines=8> */
[----:B------:R-:W-:Y:S01]  /*f720*/  FADD.FTZ R2, R179, R10 ;  /* 0x0000000ab3027221 */ /* 0x000fe20000010000 */
[-C--:B--2---:R-:W-:Y:S01]  /*f730*/  HMMA.16816.F32 R152, R164, R4.reuse, R52 ;  /* 0x00000004a498723c */ /* 0x084fe20000001834 */
[----:B------:R-:W-:Y:S02]  /*f740*/  FADD.FTZ R8, R181, R8 ;  /* 0x00000008b5087221 */ /* 0x000fe40000010000 */
[----:B------:R-:W-:Y:S02]  /*f750*/  FADD.FTZ R0, R178, R11 ;  /* 0x0000000bb2007221 */ /* 0x000fe40000010000 */
[----:B------:R-:W-:Y:S02]  /*f760*/  FADD.FTZ R10, R157, R9 ;  /* 0x000000099d0a7221 */ /* 0x000fe40000010000 */
[----:B------:R-:W-:Y:S02]  /*f770*/  FADD.FTZ R11, R159, R2 ;  /* 0x000000029f0b7221 */ /* 0x000fe40000010000 */
[----:B------:R-:W-:Y:S03]  /*f780*/  FADD.FTZ R8, R156, R8 ;  /* 0x000000089c087221 */ /* 0x000fe60000010000 */
[----:B------:R-:W-:Y:S02]  /*f790*/  FADD.FTZ R9, R158, R0 ;  /* 0x000000009e097221 */ /* 0x000fe40000010000 */
[----:B------:R-:W-:Y:S01]  /*f7a0*/  FADD.FTZ R2, R175, R10 ;  /* 0x0000000aaf027221 */ /* 0x000fe20000010000 */
[C---:B------:R-:W-:Y:S01]  /*f7b0*/  HMMA.16816.F32 R156, R160.reuse, R4, R56 ;  /* 0x00000004a09c723c */ /* 0x040fe20000001838 */
[----:B------:R-:W-:Y:S06]  /*f7c0*/  FADD.FTZ R0, R177, R11 ;  /* 0x0000000bb1007221 */ /* 0x000fec0000010000 */
[----:B------:R-:W-:Y:S01]  /*f7d0*/  FADD.FTZ R4, R172, R8 ;  /* 0x00000008ac047221 */ /* 0x000fe20000010000 */
[-C--:B------:R-:W-:Y:S01]  /*f7e0*/  HMMA.16816.F32 R160, R160, R6.reuse, R60 ;  /* 0x00000006a0a0723c */ /* 0x080fe2000000183c */
[----:B------:R-:W-:Y:S03]  /*f7f0*/  FADD.FTZ R8, R176, R9 ;  /* 0x00000009b0087221 */ /* 0x000fe60000010000 */
[----:B------:R-:W-:Y:S02]  /*f800*/  FADD.FTZ R9, R174, R2 ;  /* 0x00000002ae097221 */ /* 0x000fe40000010000 */
[----:B------:R-:W-:Y:S02]  /*f810*/  FADD.FTZ R4, R171, R4 ;  /* 0x00000004ab047221 */ /* 0x000fe40000010000 */
[----:B------:R-:W-:Y:S01]  /*f820*/  FADD.FTZ R5, R173, R0 ;  /* 0x00000000ad057221 */ /* 0x000fe20000010000 */
[----:B------:R-:W-:Y:S03]  /*f830*/  HMMA.16816.F32 R164, R164, R6, R64 ;  /* 0x00000006a4a4723c */ /* 0x000fe60000001840 */
[----:B------:R-:W-:Y:S02]  /*f840*/  FADD.FTZ R2, R169, R8 ;  /* 0x00000008a9027221 */ /* 0x000fe40000010000 */
[----:B------:R-:W-:Y:S02]  /*f850*/  FADD.FTZ R4, R98, R4 ;  /* 0x0000000462047221 */ /* 0x000fe40000010000 */
[----:B------:R-:W-:Y:S02]  /*f860*/  FADD.FTZ R0, R99, R9 ;  /* 0x0000000963007221 */ /* 0x000fe40000010000 */
[----:B------:R-:W-:Y:S03]  /*f870*/  FADD.FTZ R5, R170, R5 ;  /* 0x00000005aa057221 */ /* 0x000fe60000010000 */
[----:B------:R-:W-:Y:S01]  /*f880*/  FADD.FTZ R8, R103, R2 ;  /* 0x0000000267087221 */ /* 0x000fe20000010000 */
[----:B------:R-:W-:Y:S01]  /*f890*/  MOV R103, R3 ;  /* 0x0000000300677202 */ /* 0x000fe20000000f00 */
[----:B------:R-:W-:Y:S02]  /*f8a0*/  FADD.FTZ R2, R84, R4 ;  /* 0x0000000454027221 */ /* 0x000fe40000010000 */
[----:B------:R-:W-:Y:S02]  /*f8b0*/  FADD.FTZ R4, R85, R0 ;  /* 0x0000000055047221 */ /* 0x000fe40000010000 */
[----:B------:R-:W-:Y:S02]  /*f8c0*/  FADD.FTZ R0, R168, R5 ;  /* 0x00000005a8007221 */ /* 0x000fe40000010000 */
[----:B------:R-:W-:Y:S01]  /*f8d0*/  FADD.FTZ R5, R101, R8 ;  /* 0x0000000865057221 */ /* 0x000fe20000010000 */
[----:B------:R-:W-:Y:S01]  /*f8e0*/  MOV R101, R71 ;  /* 0x0000004700657202 */ /* 0x000fe20000000f00 */
[----:B------:R-:W-:Y:S01]  /*f8f0*/  FADD.FTZ R6, R102, R0 ;  /* 0x0000000066067221 */ /* 0x000fe20000010000 */
[----:B------:R-:W-:Y:S01]  /*f900*/  MOV R102, R70 ;  /* 0x0000004600667202 */ /* 0x000fe20000000f00 */
[----:B------:R-:W-:Y:S02]  /*f910*/  FADD.FTZ R5, R100, R5 ;  /* 0x0000000564057221 */ /* 0x000fe40000010000 */
[----:B------:R-:W-:Y:S01]  /*f920*/  FADD.FTZ R2, R75, R2 ;  /* 0x000000024b027221 */ /* 0x000fe20000010000 */
[----:B------:R1:W-:Y:S01]  /*f930*/  STL [R1+0x14], R6 ;  /* 0x0000140601007387 */ /* 0x0003e20000100800 */
[----:B------:R-:W-:Y:S02]  /*f940*/  FADD.FTZ R4, R86, R4 ;  /* 0x0000000456047221 */ /* 0x000fe40000010000 */
[----:B------:R-:W-:Y:S01]  /*f950*/  FADD.FTZ R0, R74, R2 ;  /* 0x000000024a007221 */ /* 0x000fe20000010000 */
[----:B------:R1:W-:Y:S01]  /*f960*/  STL [R1+0x18], R5 ;  /* 0x0000180501007387 */ /* 0x0003e20000100800 */
[----:B------:R-:W-:Y:S02]  /*f970*/  FADD.FTZ R2, R96, R4 ;  /* 0x0000000460027221 */ /* 0x000fe40000010000 */
[----:B------:R-:W-:Y:S02]  /*f980*/  FADD.FTZ R0, R97, R0 ;  /* 0x0000000061007221 */ /* 0x000fe40000010000 */
[----:B------:R-:W-:Y:S01]  /*f990*/  IMAD.MOV.U32 R100, RZ, RZ, R72 ;  /* 0x000000ffff647224 */ /* 0x000fe200078e0048 */
[----:B------:R1:W-:Y:S04]  /*f9a0*/  STL [R1+0x1c], R2 ;  /* 0x00001c0201007387 */ /* 0x0003e80000100800 */
[----:B------:R1:W-:Y:S01]  /*f9b0*/  STL [R1+0x20], R0 ;  /* 0x0000200001007387 */ /* 0x0003e20000100800 */
[----:B------:R-:W-:-:S05]  /*f9c0*/  @P0 BRA `(.L_x_538) ;  /* 0xffff955000000947 */ /* 0x000fca000383ffff */
.L_x_519:
[----:B------:R-:W2:Y:S01]  /*f9d0*/  S2UR UR18, SR_CTAID.X ;  /* 0x00000000001279c3 */ /* 0x000ea20000002500 */
[----:B------:R-:W-:Y:S01]  /*f9e0*/  ULDC.64 UR4, c[0x0][0x2c8] ;  /* 0x0000b20000047ab9 */ /* 0x000fe20000000a00 */
[----:B------:R-:W-:Y:S01]  /*f9f0*/  IMAD.MOV.U32 R4, RZ, RZ, 0x1 ;  /* 0x00000001ff047424 */ /* 0x000fe200078e00ff */
[----:B------:R-:W-:Y:S01]  /*fa00*/  PLOP3.LUT P0, PT, PT, PT, UP1, 0x40, 0x0 ;  /* 0x000000000000781c */ /* 0x000fe20003f0e818 */
[----:B-1----:R-:W-:-:S03]  /*fa10*/  IMAD.MOV.U32 R2, RZ, RZ, c[0x0][0x2ac] ;  /* 0x0000ab00ff027624 */ /* 0x002fc600078e00ff */
[----:B------:R-:W-:-:S05]  /*fa20*/  IADD3 R0, R4, -c[0x0][0x168], RZ ;  /* 0x80005a0004007a10 */ /* 0x000fca0007ffe0ff */
[----:B------:R-:W-:Y:S01]  /*fa30*/  IMAD R0, R2, c[0x0][0x1d0], R0 ;  /* 0x0000740002007a24 */ /* 0x000fe200078e0200 */
[----:B--2---:R-:W-:-:S04]  /*fa40*/  ULEA UR18, UR18, 0x7f, 0x7 ;  /* 0x0000007f12127891 */ /* 0x004fc8000f8e383f */
[----:B------:R-:W-:-:S07]  /*fa50*/  UIMAD.WIDE.U32 UR22, UR18, UR4, URZ ;  /* 0x00000004121672a5 */ /* 0x000fce000f8e003f */
[----:B------:R-:W-:Y:S02]  /*fa60*/  @UP2 UMOV UR19, UR23 ;  /* 0x0000001700132c82 */ /* 0x000fe40008000000 */
[----:B------:R-:W-:-:S06]  /*fa70*/  @UP2 USHF.R.U32.HI UR18, URZ, UR5, UR19 ;  /* 0x000000053f122299 */ /* 0x000fcc0008011613 */
[----:B------:R-:W-:-:S04]  /*fa80*/  IADD3 R0, R0, UR18, RZ ;  /* 0x0000001200007c10 */ /* 0x000fc8000fffe0ff */
[----:B------:R-:W-:Y:S01]  /*fa90*/  IADD3 R2, R0, -c[0x0][0x324], RZ ;  /* 0x8000c90000027a10 */ /* 0x000fe20007ffe0ff */
[----:B------:R-:W-:Y:S05]  /*faa0*/  @P0 BRA `(.L_x_539) ;  /* 0x000000d000000947 */ /* 0x000fea0003800000 */
[----:B------:R-:W-:-:S13]  /*fab0*/  ISETP.GT.AND P0, PT, R0, -0x1, PT ;  /* 0xffffffff0000780c */ /* 0x000fda0003f04270 */
[----:B------:R-:W-:Y:S05]  /*fac0*/  @P0 BRA `(.L_x_540) ;  /* 0x0000006000000947 */ /* 0x000fea0003800000 */
[----:B------:R-:W-:Y:S02]  /*fad0*/  ISETP.NE.AND P0, PT, R4, c[0x0][0x32c], PT ;  /* 0x0000cb0004007a0c */ /* 0x000fe40003f05270 */
[----:B------:R-:W-:-:S11]  /*fae0*/  LOP3.LUT R0, RZ, R0, RZ, 0x33, !PT ;  /* 0x00000000ff007212 */ /* 0x000fd600078e33ff */
[----:B------:R-:W-:-:S05]  /*faf0*/  @P0 IMAD.HI.U32 R4, R0, c[0x0][0x330], RZ ;  /* 0x0000cc0000040a27 */ /* 0x000fca00078e00ff */
[----:B------:R-:W-:-:S04]  /*fb00*/  @P0 SHF.R.U32.HI R0, RZ, c[0x0][0x334], R4 ;  /* 0x0000cd00ff000a19 */ /* 0x000fc80000011604 */
[----:B------:R-:W-:Y:S01]  /*fb10*/  LOP3.LUT R0, RZ, R0, RZ, 0x33, !PT ;  /* 0x00000000ff007212 */ /* 0x000fe200078e33ff */
[----:B------:R-:W-:Y:S05]  /*fb20*/  BRA `(.L_x_541) ;  /* 0x0000003000007947 */ /* 0x000fea0003800000 */
.L_x_540:
[----:B------:R-:W-:-:S13]  /*fb30*/  ISETP.NE.AND P0, PT, R4, c[0x0][0x32c], PT ;  /* 0x0000cb0004007a0c */ /* 0x000fda0003f05270 */
[----:B------:R-:W-:-:S05]  /*fb40*/  @P0 IMAD.HI.U32 R4, R0, c[0x0][0x330], RZ ;  /* 0x0000cc0000040a27 */ /* 0x000fca00078e00ff */
[----:B------:R-:W-:-:S05]  /*fb50*/  @P0 SHF.R.U32.HI R0, RZ, c[0x0][0x334], R4 ;  /* 0x0000cd00ff000a19 */ /* 0x000fca0000011604 */
.L_x_541:
[----:B------:R-:W-:-:S05]  /*fb60*/  IMAD R0, R0, c[0x0][0x32c], RZ ;  /* 0x0000cb0000007a24 */ /* 0x000fca00078e02ff */
[----:B------:R-:W-:-:S03]  /*fb70*/  IMNMX R2, R2, R0, !PT ;  /* 0x0000000002027217 */ /* 0x000fc60007800200 */
.L_x_539:
[----:B------:R-:W2:Y:S01]  /*fb80*/  LDL R4, [R1+0x28] ;  /* 0x0000280001047983 */ /* 0x000ea20000100800 */
[----:B------:R-:W-:-:S05]  /*fb90*/  IADD3 R2, R2, 0x5f, RZ ;  /* 0x0000005f02027810 */ /* 0x000fca0007ffe0ff */
[----:B------:R-:W-:-:S05]  /*fba0*/  IMAD.HI R2, R2, 0x2aaaaaab, RZ ;  /* 0x2aaaaaab02027827 */ /* 0x000fca00078e02ff */
[----:B------:R-:W-:-:S04]  /*fbb0*/  SHF.R.U32.HI R0, RZ, 0x1f, R2 ;  /* 0x0000001fff007819 */ /* 0x000fc80000011602 */
[----:B------:R-:W-:-:S04]  /*fbc0*/  LEA.HI.SX32 R0, R2, R0, 0x1c ;  /* 0x0000000002007211 */ /* 0x000fc800078fe2ff */
[----:B--2---:R-:W-:-:S04]  /*fbd0*/  IMNMX R4, R4, R0, !PT ;  /* 0x0000000004047217 */ /* 0x004fc80007800200 */
[----:B------:R-:W-:Y:S01]  /*fbe0*/  ISETP.GE.AND P0, PT, R227, R4, PT ;  /* 0x00000004e300720c */ /* 0x000fe20003f06270 */
[----:B------:R1:W-:-:S12]  /*fbf0*/  STL [R1+0x30], R4 ;  /* 0x0000300401007387 */ /* 0x0003d80000100800 */
[----:B------:R-:W-:Y:S05]  /*fc00*/  @!P0 BRA `(.L_x_542) ;  /* 0x00004a6000008947 */ /* 0x000fea0003800000 */
[----:B------:R-:W-:Y:S01]  /*fc10*/  IMAD.MOV.U32 R100, RZ, RZ, R71 ;  /* 0x000000ffff647224 */ /* 0x000fe200078e0047 */
[----:B------:R-:W-:Y:S01]  /*fc20*/  MOV R102, R3 ;  /* 0x0000000300667202 */ /* 0x000fe20000000f00 */
[----:B------:R-:W-:Y:S01]  /*fc30*/  IMAD.MOV.U32 R2, RZ, RZ, R72 ;  /* 0x000000ffff027224 */ /* 0x000fe200078e0048 */
[----:B------:R-:W-:Y:S02]  /*fc40*/  MOV R101, R70 ;  /* 0x0000004600657202 */ /* 0x000fe40000000f00 */
.L_x_545:
[----:B--2---:R-:W2:Y:S01]  /*fc50*/  LDL R15, [R1+0x28] ;  /* 0x00002800010f7983 */ /* 0x004ea20000100800 */
[----:B------:R-:W-:Y:S04]  /*fc60*/  DEPBAR.LE SB0, 0x0 ;  /* 0x000080000000791a */ /* 0x000fe80000000000 */
[----:B------:R-:W-:Y:S06]  /*fc70*/  BAR.SYNC.DEFER_BLOCKING 0x0 ;  /* 0x0000000000007b1d */ /* 0x000fec0000010000 */
[----:B-----5:R3:W4:Y:S04]  /*fc80*/  LDSM.16.M88.4 R96, [R215+0x6100] ;  /* 0x00610000d760783b */ /* 0x0207280000000200 */
        /* <DEDUP_REMOVED lines=20> */
[----:B------:R-:W-:Y:S01]  /*fdd0*/  IMAD.WIDE.U32 R4, R233, c[0x0][0x208], RZ ;  /* 0x00008200e9047a25 */ /* 0x000fe200078e00ff */
        /* <DEDUP_REMOVED lines=11> */
[----:B------:R-:W-:Y:S04]  /*fe90*/  SHFL.IDX PT, R12, R3, 0x1, 0x181f ;  /* 0x00381f00030c7f89 */ /* 0x000fe800000e0000 */
[----:B------:R-:W1:Y:S04]  /*fea0*/  SHFL.IDX PT, R4, R3, RZ, 0x181f ;  /* 0x00181fff03047589 */ /* 0x000e6800000e0000 */
[----:B------:R-:W-:Y:S04]  /*feb0*/  SHFL.IDX PT, R5, R0, RZ, 0x181f ;  /* 0x00181fff00057589 */ /* 0x000fe800000e0000 */
[----:B------:R-:W3:Y:S04]  /*fec0*/  SHFL.IDX PT, R10, R3, 0x2, 0x181f ;  /* 0x00581f00030a7f89 */ /* 0x000ee800000e0000 */
[----:B------:R-:W-:Y:S04]  /*fed0*/  SHFL.IDX PT, R6, R0, 0x1, 0x181f ;  /* 0x00381f0000067f89 */ /* 0x000fe800000e0000 */
[----:B------:R-:W4:Y:S04]  /*fee0*/  SHFL.IDX PT, R8, R3, 0x3, 0x181f ;  /* 0x00781f0003087f89 */ /* 0x000f2800000e0000 */
[----:B------:R-:W5:Y:S04]  /*fef0*/  SHFL.IDX PT, R11, R0, 0x2, 0x181f ;  /* 0x00581f00000b7f89 */ /* 0x000f6800000e0000 */
[----:B------:R-:W5:Y:S04]  /*ff00*/  SHFL.IDX PT, R7, R3, 0x4, 0x181f ;  /* 0x00981f0003077f89 */ /* 0x000f6800000e0000 */
[----:B------:R-:W5:Y:S04]  /*ff10*/  SHFL.IDX PT, R9, R0, 0x3, 0x181f ;  /* 0x00781f0000097f89 */ /* 0x000f6800000e0000 */
[----:B------:R-:W-:Y:S04]  /*ff20*/  SHFL.IDX PT, R3, R3, 0x5, 0x181f ;  /* 0x00b81f0003037f89 */ /* 0x000fe800000e0000 */
[----:B------:R-:W5:Y:S04]  /*ff30*/  SHFL.IDX PT, R14, R0, 0x4, 0x181f ;  /* 0x00981f00000e7f89 */ /* 0x000f6800000e0000 */
[----:B------:R-:W2:Y:S01]  /*ff40*/  SHFL.IDX PT, R0, R0, 0x5, 0x181f ;  /* 0x00b81f0000007f89 */ /* 0x000ea200000e0000 */
[-C--:B-1----:R-:W-:Y:S02]  /*ff50*/  IADD3 R4, P0, R4, R226.reuse, RZ ;  /* 0x000000e204047210 */ /* 0x082fe40007f1e0ff */
[-C--:B---3--:R-:W-:Y:S02]  /*ff60*/  IADD3 R10, P5, R10, R226.reuse, RZ ;  /* 0x000000e20a0a7210 */ /* 0x088fe40007fbe0ff */
[-C--:B----4-:R-:W-:Y:S01]  /*ff70*/  IADD3 R8, P2, R8, R226.reuse, RZ ;  /* 0x000000e208087210 */ /* 0x090fe20007f5e0ff */
[--C-:B------:R-:W-:Y:S01]  /*ff80*/  IMAD.X R5, R5, 0x1, R225.reuse, P0 ;  /* 0x0000000105057824 */ /* 0x100fe200000e06e1 */
[-C--:B------:R-:W-:Y:S02]  /*ff90*/  IADD3 R12, P0, R12, R226.reuse, RZ ;  /* 0x000000e20c0c7210 */ /* 0x080fe40007f1e0ff */
[-C--:B-----5:R-:W-:Y:S03]  /*ffa0*/  IADD3.X R11, R11, R225.reuse, RZ, P5, !PT ;  /* 0x000000e10b0b7210 */ /* 0x0a0fe60002ffe4ff */
[--C-:B------:R-:W-:Y:S01]  /*ffb0*/  IMAD.X R13, R6, 0x1, R225.reuse, P0 ;  /* 0x00000001060d7824 */ /* 0x100fe200000e06e1 */
[-C--:B------:R-:W-:Y:S01]  /*ffc0*/  IADD3 R6, P1, R7, R226.reuse, RZ ;  /* 0x000000e207067210 */ /* 0x080fe20007f3e0ff */
[--C-:B------:R-:W-:Y:S04]  /*ffd0*/  IMAD.X R9, R9, 0x1, R225.reuse, P2 ;  /* 0x0000000109097824 */ /* 0x100fe800010e06e1 */
[----:B------:R-:W-:Y:S01]  /*ffe0*/  IMAD.X R7, R14, 0x1, R225, P1 ;  /* 0x000000010e077824 */ /* 0x000fe200008e06e1 */
[----:B--2---:R1:W-:Y:S04]  /*fff0*/  LDGSTS.E.BYPASS.LTC128B.128 [R20], [R4.64], !P4 ;  /* 0x0000000004147fae */ /* 0x0043e8000e101d50 */
[----:B------:R2:W-:Y:S04]  /*10000*/  LDGSTS.E.BYPASS.LTC128B.128 [R20+0x800], [R12.64], !P4 ;  /* 0x008000000c147fae */ /* 0x0005e8000e101d50 */
[----:B------:R2:W-:Y:S04]  /*10010*/  LDGSTS.E.BYPASS.LTC128B.128 [R20+0x1000], [R10.64], !P4 ;  /* 0x010000000a147fae */ /* 0x0005e8000e101d50 */
[----:B------:R2:W-:Y:S04]  /*10020*/  LDGSTS.E.BYPASS.LTC128B.128 [R20+0x1800], [R8.64], !P4 ;  /* 0x0180000008147fae */ /* 0x0005e8000e101d50 */
[----:B------:R2:W-:Y:S01]  /*10030*/  LDGSTS.E.BYPASS.LTC128B.128 [R20+0x2000], [R6.64], !P4 ;  /* 0x0200000006147fae */ /* 0x0005e2000e101d50 */
[----:B-1----:R-:W-:Y:S04]  /*10040*/  IADD3 R4, P0, R3, R226, RZ ;  /* 0x000000e203047210 */ /* 0x002fe80007f1e0ff */
[----:B------:R-:W-:Y:S05]  /*10050*/  IADD3.X R5, R0, R225, RZ, P0, !PT ;  /* 0x000000e100057210 */ /* 0x000fea00007fe4ff */
[----:B------:R2:W-:Y:S04]  /*10060*/  LDGSTS.E.BYPASS.LTC128B.128 [R20+0x2800], [R4.64], !P4 ;  /* 0x0280000004147fae */ /* 0x0005e8000e101d50 */
.L_x_543:
[----:B-1-34-:R-:W-:Y:S01]  /*10070*/  LDSM.16.M88.4 R204, [R214+0x5900] ;  /* 0x00590000d6cc783b */ /* 0x01afe20000000200 */
[-C--:B--2---:R-:W-:Y:S04]  /*10080*/  HMMA.16816.F32 R4, R96, R16.reuse, RZ ;  /* 0x000000106004723c */ /* 0x084fe800000018ff */
[----:B------:R-:W-:Y:S03]  /*10090*/  MOV R3, R15 ;  /* 0x0000000f00037202 */ /* 0x000fe60000000f00 */
[----:B------:R-:W0:Y:S01]  /*100a0*/  LDGDEPBAR ;  /* 0x00000000000079af */ /* 0x000e220000000000 */
[C---:B------:R-:W-:Y:S02]  /*100b0*/  HMMA.16816.F32 R8, R92.reuse, R16, RZ ;  /* 0x000000105c08723c */ /* 0x040fe400000018ff */
[----:B------:R-:W-:Y:S06]  /*100c0*/  ISETP.GT.AND P0, PT, R227, R3, PT ;  /* 0x00000003e300720c */ /* 0x000fec0003f04270 */
        /* <DEDUP_REMOVED lines=85> */
[----:B------:R-:W1:Y:S01]  /*10620*/  MUFU.TANH R103, R4 ;  /* 0x0000000400677308 */ /* 0x000e620000002400 */
[----:B------:R-:W-:Y:S02]  /*10630*/  FMUL.FTZ R5, R5, c[0x0][0x320] ;  /* 0x0000c80005057a20 */ /* 0x000fe40000410000 */
[----:B------:R-:W-:Y:S02]  /*10640*/  FMUL.FTZ R6, R6, c[0x0][0x320] ;  /* 0x0000c80006067a20 */ /* 0x000fe40000410000 */
[----:B------:R-:W-:Y:S04]  /*10650*/  FMUL.FTZ R7, R7, c[0x0][0x320] ;  /* 0x0000c80007077a20 */ /* 0x000fe80000410000 */
        /* <DEDUP_REMOVED lines=9> */
[----:B------:R-:W-:Y:S02]  /*106f0*/  FMUL.FTZ R17, R17, c[0x0][0x320] ;  /* 0x0000c80011117a20 */ /* 0x000fe40000410000 */
[----:B------:R-:W-:Y:S02]  /*10700*/  FMUL.FTZ R18, R18, c[0x0][0x320] ;  /* 0x0000c80012127a20 */ /* 0x000fe40000410000 */
[----:B------:R-:W-:Y:S02]  /*10710*/  FMUL.FTZ R19, R19, c[0x0][0x320] ;  /* 0x0000c80013137a20 */ /* 0x000fe40000410000 */
[----:B------:R-:W-:Y:S01]  /*10720*/  FMUL.FTZ R13, R13, c[0x0][0x320] ;  /* 0x0000c8000d0d7a20 */ /* 0x000fe20000410000 */
[----:B------:R4:W1:Y:S01]  /*10730*/  MUFU.TANH R183, R7 ;  /* 0x0000000700b77308 */ /* 0x0008620000002400 */
[----:B------:R-:W-:Y:S09]  /*10740*/  FMUL.FTZ R14, R14, c[0x0][0x320] ;  /* 0x0000c8000e0e7a20 */ /* 0x000ff20000410000 */
[----:B------:R-:W1:Y:S10]  /*10750*/  MUFU.TANH R181, R8 ;  /* 0x0000000800b57308 */ /* 0x000e740000002400 */
[----:B------:R-:W1:Y:S01]  /*10760*/  MUFU.TANH R184, R9 ;  /* 0x0000000900b87308 */ /* 0x000e620000002400 */
[----:B----4-:R-:W4:Y:S09]  /*10770*/  LDSM.16.M88.4 R4, [R213+0x800] ;  /* 0x00080000d504783b */ /* 0x010f320000000200 */
[----:B------:R-:W1:Y:S10]  /*10780*/  MUFU.TANH R171, R10 ;  /* 0x0000000a00ab7308 */ /* 0x000e740000002400 */
[----:B------:R5:W1:Y:S10]  /*10790*/  MUFU.TANH R185, R11 ;  /* 0x0000000b00b97308 */ /* 0x000a740000002400 */
[----:B------:R-:W1:Y:S10]  /*107a0*/  MUFU.TANH R170, R12 ;  /* 0x0000000c00aa7308 */ /* 0x000e740000002400 */
[----:B------:R-:W1:Y:S01]  /*107b0*/  MUFU.TANH R169, R13 ;  /* 0x0000000d00a97308 */ /* 0x000e620000002400 */
[----:B-----5:R-:W5:Y:S01]  /*107c0*/  LDSM.16.M88.4 R8, [R213+0x1000] ;  /* 0x00100000d508783b */ /* 0x020f620000000200 */
[-C--:B----4-:R-:W-:Y:S08]  /*107d0*/  HMMA.16816.F32 R20, R172, R4.reuse, R20 ;  /* 0x00000004ac14723c */ /* 0x090ff00000001814 */
[----:B------:R-:W4:Y:S01]  /*107e0*/  MUFU.TANH R180, R14 ;  /* 0x0000000e00b47308 */ /* 0x000f220000002400 */
[C---:B------:R-:W-:Y:S09]  /*107f0*/  HMMA.16816.F32 R24, R176.reuse, R4, R24 ;  /* 0x00000004b018723c */ /* 0x040ff20000001818 */
[----:B------:R-:W1:Y:S01]  /*10800*/  MUFU.TANH R15, R15 ;  /* 0x0000000f000f7308 */ /* 0x000e620000002400 */
[-C--:B------:R-:W-:Y:S08]  /*10810*/  HMMA.16816.F32 R28, R176, R6.reuse, R28 ;  /* 0x00000006b01c723c */ /* 0x080ff0000000181c */
[C---:B------:R-:W-:Y:S01]  /*10820*/  HMMA.16816.F32 R32, R172.reuse, R6, R32 ;  /* 0x00000006ac20723c */ /* 0x040fe20000001820 */
[----:B------:R-:W1:Y:S01]  /*10830*/  MUFU.TANH R16, R16 ;  /* 0x0000001000107308 */ /* 0x000e620000002400 */
[----:B------:R-:W1:Y:S02]  /*10840*/  LDSM.16.M88.4 R4, [R213+0x1800] ;  /* 0x00180000d504783b */ /* 0x000e640000000200 */
[----:B------:R-:W-:Y:S02]  /*10850*/  FMUL.FTZ R20, R20, c[0x0][0x320] ;  /* 0x0000c80014147a20 */ /* 0x000fe40000410000 */
[----:B------:R-:W-:Y:S02]  /*10860*/  FMUL.FTZ R21, R21, c[0x0][0x320] ;  /* 0x0000c80015157a20 */ /* 0x000fe40000410000 */
[----:B------:R-:W-:Y:S03]  /*10870*/  FMUL.FTZ R22, R22, c[0x0][0x320] ;  /* 0x0000c80016167a20 */ /* 0x000fe60000410000 */
[----:B------:R-:W1:Y:S01]  /*10880*/  MUFU.TANH R17, R17 ;  /* 0x0000001100117308 */ /* 0x000e620000002400 */
[----:B------:R-:W-:Y:S02]  /*10890*/  FMUL.FTZ R23, R23, c[0x0][0x320] ;  /* 0x0000c80017177a20 */ /* 0x000fe40000410000 */
[----:B------:R-:W-:Y:S01]  /*108a0*/  FMUL.FTZ R24, R24, c[0x0][0x320] ;  /* 0x0000c80018187a20 */ /* 0x000fe20000410000 */
[-C--:B-----5:R-:W-:Y:S03]  /*108b0*/  HMMA.16816.F32 R36, R172, R8.reuse, R36 ;  /* 0x00000008ac24723c */ /* 0x0a0fe60000001824 */
[----:B------:R-:W-:Y:S02]  /*108c0*/  FMUL.FTZ R25, R25, c[0x0][0x320] ;  /* 0x0000c80019197a20 */ /* 0x000fe40000410000 */
[----:B------:R-:W-:Y:S01]  /*108d0*/  FMUL.FTZ R26, R26, c[0x0][0x320] ;  /* 0x0000c8001a1a7a20 */ /* 0x000fe20000410000 */
[----:B------:R-:W1:Y:S01]  /*108e0*/  MUFU.TANH R18, R18 ;  /* 0x0000001200127308 */ /* 0x000e620000002400 */
[----:B------:R-:W-:Y:S01]  /*108f0*/  FMUL.FTZ R27, R27, c[0x0][0x320] ;  /* 0x0000c8001b1b7a20 */ /* 0x000fe20000410000 */
[C---:B------:R-:W-:Y:S04]  /*10900*/  HMMA.16816.F32 R40, R176.reuse, R8, R40 ;  /* 0x00000008b028723c */ /* 0x040fe80000001828 */
[----:B------:R-:W-:Y:S02]  /*10910*/  FMUL.FTZ R28, R28, c[0x0][0x320] ;  /* 0x0000c8001c1c7a20 */ /* 0x000fe40000410000 */
[----:B------:R-:W-:Y:S02]  /*10920*/  FMUL.FTZ R29, R29, c[0x0][0x320] ;  /* 0x0000c8001d1d7a20 */ /* 0x000fe40000410000 */
[----:B------:R-:W2:Y:S01]  /*10930*/  MUFU.TANH R19, R19 ;  /* 0x0000001300137308 */ /* 0x000ea20000002400 */
[-C--:B------:R-:W-:Y:S03]  /*10940*/  HMMA.16816.F32 R44, R176, R10.reuse, R44 ;  /* 0x0000000ab02c723c */ /* 0x080fe6000000182c */
[----:B------:R-:W-:Y:S02]  /*10950*/  FMUL.FTZ R30, R30, c[0x0][0x320] ;  /* 0x0000c8001e1e7a20 */ /* 0x000fe40000410000 */
[----:B------:R-:W-:Y:S02]  /*10960*/  FMUL.FTZ R31, R31, c[0x0][0x320] ;  /* 0x0000c8001f1f7a20 */ /* 0x000fe40000410000 */
[----:B------:R-:W-:Y:S01]  /*10970*/  FMUL.FTZ R32, R32, c[0x0][0x320] ;  /* 0x0000c80020207a20 */ /* 0x000fe20000410000 */
[C---:B------:R-:W-:Y:S01]  /*10980*/  HMMA.16816.F32 R48, R172.reuse, R10, R48 ;  /* 0x0000000aac30723c */ /* 0x040fe20000001830 */
[----:B------:R-:W2:Y:S01]  /*10990*/  MUFU.TANH R20, R20 ;  /* 0x0000001400147308 */ /* 0x000ea20000002400 */
[----:B------:R-:W5:Y:S02]  /*109a0*/  LDSM.16.M88.4 R8, [R213+0x2000] ;  /* 0x00200000d508783b */ /* 0x000f640000000200 */
[----:B------:R-:W-:Y:S02]  /*109b0*/  FMUL.FTZ R33, R33, c[0x0][0x320] ;  /* 0x0000c80021217a20 */ /* 0x000fe40000410000 */
[----:B------:R-:W-:Y:S02]  /*109c0*/  FMUL.FTZ R34, R34, c[0x0][0x320] ;  /* 0x0000c80022227a20 */ /* 0x000fe40000410000 */
[-C--:B-1----:R-:W-:Y:S03]  /*109d0*/  HMMA.16816.F32 R52, R172, R4.reuse, R52 ;  /* 0x00000004ac34723c */ /* 0x082fe60000001834 */
[----:B------:R-:W1:Y:S01]  /*109e0*/  MUFU.TANH R21, R21 ;  /* 0x0000001500157308 */ /* 0x000e620000002400 */
[----:B------:R-:W-:Y:S02]  /*109f0*/  FMUL.FTZ R35, R35, c[0x0][0x320] ;  /* 0x0000c80023237a20 */ /* 0x000fe40000410000 */
[----:B------:R-:W-:Y:S02]  /*10a00*/  FMUL.FTZ R36, R36, c[0x0][0x320] ;  /* 0x0000c80024247a20 */ /* 0x000fe40000410000 */
[C---:B------:R-:W-:Y:S04]  /*10a10*/  HMMA.16816.F32 R56, R176.reuse, R4, R56 ;  /* 0x00000004b038723c */ /* 0x040fe80000001838 */
[----:B------:R-:W-:Y:S01]  /*10a20*/  FMUL.FTZ R37, R37, c[0x0][0x320] ;  /* 0x0000c80025257a20 */ /* 0x000fe20000410000 */
[----:B------:R-:W1:Y:S01]  /*10a30*/  MUFU.TANH R22, R22 ;  /* 0x0000001600167308 */ /* 0x000e620000002400 */
[----:B------:R-:W-:Y:S02]  /*10a40*/  FMUL.FTZ R38, R38, c[0x0][0x320] ;  /* 0x0000c80026267a20 */ /* 0x000fe40000410000 */
[-C--:B------:R-:W-:Y:S04]  /*10a50*/  HMMA.16816.F32 R60, R176, R6.reuse, R60 ;  /* 0x00000006b03c723c */ /* 0x080fe8000000183c */
[----:B------:R-:W-:Y:S02]  /*10a60*/  FMUL.FTZ R39, R39, c[0x0][0x320] ;  /* 0x0000c80027277a20 */ /* 0x000fe40000410000 */
[----:B------:R-:W-:Y:S01]  /*10a70*/  FMUL.FTZ R40, R40, c[0x0][0x320] ;  /* 0x0000c80028287a20 */ /* 0x000fe20000410000 */
[----:B------:R-:W1:Y:S01]  /*10a80*/  MUFU.TANH R23, R23 ;  /* 0x0000001700177308 */ /* 0x000e620000002400 */
[C---:B------:R-:W-:Y:S01]  /*10a90*/  HMMA.16816.F32 R64, R172.reuse, R6, R64 ;  /* 0x00000006ac40723c */ /* 0x040fe20000001840 */
[----:B------:R-:W1:Y:S01]  /*10aa0*/  LDSM.16.M88.4 R4, [R213+0x2800] ;  /* 0x00280000d504783b */ /* 0x000e620000000200 */
[----:B------:R-:W-:Y:S04]  /*10ab0*/  DEPBAR.LE SB0, 0x0 ;  /* 0x000080000000791a */ /* 0x000fe80000000000 */
[----:B------:R-:W-:Y:S02]  /*10ac0*/  FMUL.FTZ R41, R41, c[0x0][0x320] ;  /* 0x0000c80029297a20 */ /* 0x000fe40000410000 */
[----:B------:R-:W-:Y:S01]  /*10ad0*/  FMUL.FTZ R56, R56, c[0x0][0x320] ;  /* 0x0000c80038387a20 */ /* 0x000fe20000410000 */
[----:B------:R-:W1:Y:S01]  /*10ae0*/  MUFU.TANH R24, R24 ;  /* 0x0000001800187308 */ /* 0x000e620000002400 */
[----:B------:R-:W-:Y:S01]  /*10af0*/  BAR.SYNC.DEFER_BLOCKING 0x0 ;  /* 0x0000000000007b1d */ /* 0x000fe20000010000 */
[-C--:B-----5:R-:W-:Y:S05]  /*10b00*/  HMMA.16816.F32 R68, R172, R8.reuse, R68 ;  /* 0x00000008ac44723c */ /* 0x0a0fea0000001844 */
[----:B------:R-:W-:Y:S02]  /*10b10*/  FMUL.FTZ R57, R57, c[0x0][0x320] ;  /* 0x0000c80039397a20 */ /* 0x000fe40000410000 */
[----:B------:R-:W-:Y:S01]  /*10b20*/  FMUL.FTZ R58, R58, c[0x0][0x320] ;  /* 0x0000c8003a3a7a20 */ /* 0x000fe20000410000 */
[----:B------:R-:W1:Y:S01]  /*10b30*/  MUFU.TANH R25, R25 ;  /* 0x0000001900197308 */ /* 0x000e620000002400 */
[C---:B------:R-:W-:Y:S04]  /*10b40*/  HMMA.16816.F32 R72, R176.reuse, R8, R72 ;  /* 0x00000008b048723c */ /* 0x040fe80000001848 */
[----:B------:R-:W-:Y:S02]  /*10b50*/  FMUL.FTZ R59, R59, c[0x0][0x320] ;  /* 0x0000c8003b3b7a20 */ /* 0x000fe40000410000 */
[----:B------:R-:W-:Y:S02]  /*10b60*/  FMUL.FTZ R60, R60, c[0x0][0x320] ;  /* 0x0000c8003c3c7a20 */ /* 0x000fe40000410000 */
[-C--:B------:R-:W-:Y:S01]  /*10b70*/  HMMA.16816.F32 R76, R176, R10.reuse, R76 ;  /* 0x0000000ab04c723c */ /* 0x080fe2000000184c */
[----:B------:R-:W2:Y:S03]  /*10b80*/  MUFU.TANH R26, R26 ;  /* 0x0000001a001a7308 */ /* 0x000ea60000002400 */
[----:B------:R-:W-:Y:S02]  /*10b90*/  FMUL.FTZ R61, R61, c[0x0][0x320] ;  /* 0x0000c8003d3d7a20 */ /* 0x000fe40000410000 */
[----:B------:R-:W-:Y:S02]  /*10ba0*/  FMUL.FTZ R62, R62, c[0x0][0x320] ;  /* 0x0000c8003e3e7a20 */ /* 0x000fe40000410000 */
[C---:B------:R-:W-:Y:S03]  /*10bb0*/  HMMA.16816.F32 R80, R172.reuse, R10, R80 ;  /* 0x0000000aac50723c */ /* 0x040fe60000001850 */
[----:B------:R-:W2:Y:S01]  /*10bc0*/  MUFU.TANH R27, R27 ;  /* 0x0000001b001b7308 */ /* 0x000ea20000002400 */
[----:B------:R-:W-:Y:S02]  /*10bd0*/  FMUL.FTZ R63, R63, c[0x0][0x320] ;  /* 0x0000c8003f3f7a20 */ /* 0x000fe40000410000 */
[----:B------:R-:W-:Y:S02]  /*10be0*/  FMUL.FTZ R42, R42, c[0x0][0x320] ;  /* 0x0000c8002a2a7a20 */ /* 0x000fe40000410000 */
[-C--:B-1----:R-:W-:Y:S04]  /*10bf0*/  HMMA.16816.F32 R84, R172, R4.reuse, R84 ;  /* 0x00000004ac54723c */ /* 0x082fe80000001854 */
[----:B------:R-:W-:Y:S01]  /*10c00*/  FMUL.FTZ R74, R74, c[0x0][0x320] ;  /* 0x0000c8004a4a7a20 */ /* 0x000fe20000410000 */
[----:B------:R-:W1:Y:S01]  /*10c10*/  MUFU.TANH R28, R28 ;  /* 0x0000001c001c7308 */ /* 0x000e620000002400 */
        /* <DEDUP_REMOVED lines=9> */
[----:B------:R-:W1:Y:S03]  /*10cb0*/  MUFU.TANH R29, R29 ;  /* 0x0000001d001d7308 */ /* 0x000e660000002400 */
[----:B------:R-:W-:Y:S02]  /*10cc0*/  FMUL.FTZ R47, R47, c[0x0][0x320] ;  /* 0x0000c8002f2f7a20 */ /* 0x000fe40000410000 */
[----:B------:R-:W-:Y:S02]  /*10cd0*/  FMUL.FTZ R48, R48, c[0x0][0x320] ;  /* 0x0000c80030307a20 */ /* 0x000fe40000410000 */
[----:B------:R-:W-:Y:S03]  /*10ce0*/  FMUL.FTZ R49, R49, c[0x0][0x320] ;  /* 0x0000c80031317a20 */ /* 0x000fe60000410000 */
[----:B------:R1:W1:Y:S01]  /*10cf0*/  MUFU.TANH R187, R30 ;  /* 0x0000001e00bb7308 */ /* 0x0002620000002400 */
[----:B------:R-:W-:Y:S02]  /*10d00*/  FMUL.FTZ R50, R50, c[0x0][0x320] ;  /* 0x0000c80032327a20 */ /* 0x000fe40000410000 */
[----:B------:R-:W-:Y:S02]  /*10d10*/  FMUL.FTZ R51, R51, c[0x0][0x320] ;  /* 0x0000c80033337a20 */ /* 0x000fe40000410000 */
[----:B-----5:R-:W-:Y:S02]  /*10d20*/  FMUL.FTZ R74, R94, c[0x0][0x320] ;  /* 0x0000c8005e4a7a20 */ /* 0x020fe40000410000 */
        /* <DEDUP_REMOVED lines=100> */
[----:B------:R1:W1:Y:S10]  /*11370*/  MUFU.TANH R75, R0 ;  /* 0x00000000004b7308 */ /* 0x0002740000002400 */
[----:B------:R1:W1:Y:S10]  /*11380*/  MUFU.TANH R172, R96 ;  /* 0x0000006000ac7308 */ /* 0x0002740000002400 */
[----:B------:R1:W1:Y:S10]  /*11390*/  MUFU.TANH R173, R97 ;  /* 0x0000006100ad7308 */ /* 0x0002740000002400 */
[----:B------:R1:W1:Y:S10]  /*113a0*/  MUFU.TANH R174, R98 ;  /* 0x0000006200ae7308 */ /* 0x0002740000002400 */
[----:B------:R-:W1:Y:S01]  /*113b0*/  MUFU.TANH R99, R99 ;  /* 0x0000006300637308 */ /* 0x000e620000002400 */
[----:B------:R-:W-:-:S05]  /*113c0*/  @!P0 BRA `(.L_x_544) ;  /* 0x000003d000008947 */ /* 0x000fca0003800000 */
[----:B--234-:R-:W2:Y:S01]  /*113d0*/  LDL R3, [R1+0x34] ;  /* 0x0000340001037983 */ /* 0x01cea20000100800 */
[----:B------:R-:W-:Y:S01]  /*113e0*/  IMAD.MOV.U32 R228, RZ, RZ, RZ ;  /* 0x000000ffffe47224 */ /* 0x000fe200078e00ff */
[----:B------:R-:W-:Y:S02]  /*113f0*/  PLOP3.LUT P1, PT, PT, PT, UP3, 0x80, 0x0 ;  /* 0x000000000000781c */ /* 0x000fe40003f2f038 */
[----:B------:R-:W3:Y:S01]  /*11400*/  LDL R12, [R1+0x10] ;  /* 0x00001000010c7983 */ /* 0x000ee20000100800 */
[----:B------:R-:W-:Y:S03]  /*11410*/  PLOP3.LUT P0, PT, PT, PT, UP3, 0x80, 0x0 ;  /* 0x000000000000781c */ /* 0x000fe60003f0f038 */
[----:B-1----:R-:W4:Y:S01]  /*11420*/  LDL R36, [R1+0x8] ;  /* 0x0000080001247983 */ /* 0x002f220000100800 */
[----:B--2---:R-:W-:Y:S05]  /*11430*/  IMAD R3, R227, 0x60, R3 ;  /* 0x00000060e3037824 */ /* 0x004fea00078e0203 */
[----:B---3--:R-:W-:Y:S05]  /*11440*/  IADD3 R3, R3, -0x60, R12 ;  /* 0xffffffa003037810 */ /* 0x008fea0007ffe00c */
[----:B------:R-:W-:Y:S04]  /*11450*/  @P1 IMAD.HI.U32 R4, R3, c[0x0][0x2bc], RZ ;  /* 0x0000af0003041a27 */ /* 0x000fe800078e00ff */
[--C-:B------:R-:W-:Y:S01]  /*11460*/  IMAD.MOV.U32 R0, RZ, RZ, R3.reuse ;  /* 0x000000ffff007224 */ /* 0x100fe200078e0003 */
[----:B------:R-:W-:Y:S04]  /*11470*/  @P0 SHF.R.U32.HI R0, RZ, c[0x0][0x2c0], R4 ;  /* 0x0000b000ff000a19 */ /* 0x000fe80000011604 */
[C---:B------:R-:W-:Y:S04]  /*11480*/  @!P3 IADD3 R5, P0, R0.reuse, UR14, RZ ;  /* 0x0000000e0005bc10 */ /* 0x040fe8000ff1e0ff */
[----:B------:R-:W-:Y:S01]  /*11490*/  @!P3 LEA.HI.X.SX32 R6, R0, UR7, 0x1, P0 ;  /* 0x000000070006bc11 */ /* 0x000fe200080f0eff */
[----:B------:R-:W-:Y:S01]  /*114a0*/  IMAD.MOV R0, RZ, RZ, -R0 ;  /* 0x000000ffff007224 */ /* 0x000fe200078e0a00 */
[C---:B------:R-:W-:Y:S03]  /*114b0*/  @!P3 LEA R4, P0, R5.reuse, c[0x0][0x2a0], 0x2 ;  /* 0x0000a8000504ba11 */ /* 0x040fe600078010ff */
[----:B------:R-:W-:Y:S01]  /*114c0*/  IMAD R233, R0, c[0x0][0x2b8], R3 ;  /* 0x0000ae0000e97a24 */ /* 0x000fe200078e0203 */
[----:B------:R-:W-:Y:S04]  /*114d0*/  @!P3 LEA.HI.X R5, R5, c[0x0][0x2a4], R6, 0x2, P0 ;  /* 0x0000a9000505ba11 */ /* 0x000fe800000f1406 */
[----:B------:R-:W-:Y:S01]  /*114e0*/  SHF.R.S32.HI R0, RZ, 0x1f, R233 ;  /* 0x0000001fff007819 */ /* 0x000fe200000114e9 */
[----:B------:R1:W2:Y:S04]  /*114f0*/  @!P3 LDG.E R228, [R4.64] ;  /* 0x0000001004e4b981 */ /* 0x0002a8000c1e1900 */
[----:B------:R-:W-:Y:S04]  /*11500*/  IMAD R0, R0, c[0x0][0x1e0], RZ ;  /* 0x0000780000007a24 */ /* 0x000fe800078e02ff */
[C---:B------:R-:W-:Y:S02]  /*11510*/  IMAD R0, R233.reuse, c[0x0][0x1e4], R0 ;  /* 0x00007900e9007a24 */ /* 0x040fe400078e0200 */
[----:B-1----:R-:W-:Y:S04]  /*11520*/  IMAD.WIDE.U32 R4, R233, c[0x0][0x1e0], RZ ;  /* 0x00007800e9047a25 */ /* 0x002fe800078e00ff */
        /* <DEDUP_REMOVED lines=9> */
[----:B------:R-:W-:Y:S04]  /*115c0*/  SHFL.IDX PT, R12, R3, 0x1, 0x181f ;  /* 0x00381f00030c7f89 */ /* 0x000fe800000e0000 */
[----:B------:R-:W1:Y:S04]  /*115d0*/  SHFL.IDX PT, R4, R3, RZ, 0x181f ;  /* 0x00181fff03047589 */ /* 0x000e6800000e0000 */
[----:B------:R-:W2:Y:S04]  /*115e0*/  SHFL.IDX PT, R5, R0, RZ, 0x181f ;  /* 0x00181fff00057589 */ /* 0x000ea800000e0000 */
[----:B------:R-:W3:Y:S04]  /*115f0*/  SHFL.IDX PT, R10, R3, 0x2, 0x181f ;  /* 0x00581f00030a7f89 */ /* 0x000ee800000e0000 */
[----:B------:R-:W5:Y:S04]  /*11600*/  SHFL.IDX PT, R6, R0, 0x1, 0x181f ;  /* 0x00381f0000067f89 */ /* 0x000f6800000e0000 */
[----:B------:R-:W5:Y:S04]  /*11610*/  SHFL.IDX PT, R8, R3, 0x3, 0x181f ;  /* 0x00781f0003087f89 */ /* 0x000f6800000e0000 */
[----:B------:R-:W5:Y:S04]  /*11620*/  SHFL.IDX PT, R11, R0, 0x2, 0x181f ;  /* 0x00581f00000b7f89 */ /* 0x000f6800000e0000 */
[----:B------:R-:W5:Y:S01]  /*11630*/  SHFL.IDX PT, R7, R3, 0x4, 0x181f ;  /* 0x00981f0003077f89 */ /* 0x000f6200000e0000 */
[-C--:B-1----:R-:W-:Y:S03]  /*11640*/  IADD3 R4, P0, R4, R226.reuse, RZ ;  /* 0x000000e204047210 */ /* 0x082fe60007f1e0ff */
[----:B------:R-:W1:Y:S02]  /*11650*/  SHFL.IDX PT, R9, R0, 0x3, 0x181f ;  /* 0x00781f0000097f89 */ /* 0x000e6400000e0000 */
[--C-:B--2---:R-:W-:Y:S01]  /*11660*/  IMAD.X R5, R5, 0x1, R225.reuse, P0 ;  /* 0x0000000105057824 */ /* 0x104fe200000e06e1 */
[-C--:B------:R-:W-:Y:S01]  /*11670*/  IADD3 R12, P0, R12, R226.reuse, RZ ;  /* 0x000000e20c0c7210 */ /* 0x080fe20007f1e0ff */
[----:B------:R-:W2:Y:S01]  /*11680*/  SHFL.IDX PT, R3, R3, 0x5, 0x181f ;  /* 0x00b81f0003037f89 */ /* 0x000ea200000e0000 */
[-C--:B---3--:R-:W-:Y:S03]  /*11690*/  IADD3 R10, P5, R10, R226.reuse, RZ ;  /* 0x000000e20a0a7210 */ /* 0x088fe60007fbe0ff */
[----:B----4-:R2:W-:Y:S01]  /*116a0*/  LDGSTS.E.BYPASS.LTC128B.128 [R36+0x3100], [R4.64], !P4 ;  /* 0x0310000004247fae */ /* 0x0105e2000e101d50 */
[--C-:B-----5:R-:W-:Y:S03]  /*116b0*/  IMAD.X R13, R6, 0x1, R225.reuse, P0 ;  /* 0x00000001060d7824 */ /* 0x120fe600000e06e1 */
[----:B------:R-:W3:Y:S01]  /*116c0*/  SHFL.IDX PT, R14, R0, 0x4, 0x181f ;  /* 0x00981f00000e7f89 */ /* 0x000ee200000e0000 */
[-C--:B------:R-:W-:Y:S03]  /*116d0*/  IADD3 R8, P2, R8, R226.reuse, RZ ;  /* 0x000000e208087210 */ /* 0x080fe60007f5e0ff */
[----:B------:R-:W4:Y:S01]  /*116e0*/  SHFL.IDX PT, R0, R0, 0x5, 0x181f ;  /* 0x00b81f0000007f89 */ /* 0x000f2200000e0000 */
[--C-:B------:R-:W-:Y:S03]  /*116f0*/  IMAD.X R11, R11, 0x1, R225.reuse, P5 ;  /* 0x000000010b0b7824 */ /* 0x100fe600028e06e1 */
[----:B------:R4:W-:Y:S01]  /*11700*/  LDGSTS.E.BYPASS.LTC128B.128 [R36+0x3900], [R12.64], !P4 ;  /* 0x039000000c247fae */ /* 0x0009e2000e101d50 */
[-C--:B------:R-:W-:Y:S03]  /*11710*/  IADD3 R6, P1, R7, R226.reuse, RZ ;  /* 0x000000e207067210 */ /* 0x080fe60007f3e0ff */
[----:B------:R4:W-:Y:S01]  /*11720*/  LDGSTS.E.BYPASS.LTC128B.128 [R36+0x4100], [R10.64], !P4 ;  /* 0x041000000a247fae */ /* 0x0009e2000e101d50 */
[--C-:B-1----:R-:W-:Y:S05]  /*11730*/  IMAD.X R9, R9, 0x1, R225.reuse, P2 ;  /* 0x0000000109097824 */ /* 0x102fea00010e06e1 */
[----:B------:R1:W-:Y:S01]  /*11740*/  LDGSTS.E.BYPASS.LTC128B.128 [R36+0x4900], [R8.64], !P4 ;  /* 0x0490000008247fae */ /* 0x0003e2000e101d50 */
[----:B--2---:R-:W-:Y:S01]  /*11750*/  IADD3 R4, P0, R3, R226, RZ ;  /* 0x000000e203047210 */ /* 0x004fe20007f1e0ff */
[--C-:B---3--:R-:W-:Y:S04]  /*11760*/  IMAD.X R7, R14, 0x1, R225.reuse, P1 ;  /* 0x000000010e077824 */ /* 0x108fe800008e06e1 */
[----:B----4-:R-:W-:Y:S01]  /*11770*/  IMAD.X R5, R0, 0x1, R225, P0 ;  /* 0x0000000100057824 */ /* 0x010fe200000e06e1 */
[----:B------:R1:W-:Y:S04]  /*11780*/  LDGSTS.E.BYPASS.LTC128B.128 [R36+0x5100], [R6.64], !P4 ;  /* 0x0510000006247fae */ /* 0x0003e8000e101d50 */
[----:B------:R1:W-:Y:S03]  /*11790*/  LDGSTS.E.BYPASS.LTC128B.128 [R36+0x5900], [R4.64], !P4 ;  /* 0x0590000004247fae */ /* 0x0003e6000e101d50 */
.L_x_544:
[----:B-1234-:R-:W-:Y:S01]  /*117a0*/  FMNMX.FTZ R72, R103, R2, !PT ;  /* 0x0000000267487209 */ /* 0x01efe20007810000 */
[----:B------:R-:W-:Y:S01]  /*117b0*/  LDSM.16.MT88.4 R36, [R212+0x100] ;  /* 0x00010000d424783b */ /* 0x000fe20000004200 */
[----:B------:R-:W-:Y:S02]  /*117c0*/  FMNMX.FTZ R0, R181, R101, !PT ;  /* 0x00000065b5007209 */ /* 0x000fe40007810000 */
[----:B------:R-:W-:Y:S02]  /*117d0*/  FMNMX.FTZ R72, R182, R72, !PT ;  /* 0x00000048b6487209 */ /* 0x000fe40007810000 */
[----:B------:R-:W-:Y:S02]  /*117e0*/  FMNMX.FTZ R0, R184, R0, !PT ;  /* 0x00000000b8007209 */ /* 0x000fe40007810000 */
[----:B------:R-:W-:Y:S01]  /*117f0*/  FMNMX.FTZ R72, R16, R72, !PT ;  /* 0x0000004810487209 */ /* 0x000fe20007810000 */
        /* <DEDUP_REMOVED lines=60> */
[----:B------:R-:W-:Y:S01]  /*11bc0*/  FMNMX.FTZ R0, R250, R0, !PT ;  /* 0x00000000fa007209 */ /* 0x000fe20007810000 */
[----:B------:R-:W-:Y:S01]  /*11bd0*/  SHFL.BFLY PT, R6, R72, 0x2, 0x1f ;  /* 0x0c401f0048067f89 */ /* 0x000fe200000e0000 */
        /* <DEDUP_REMOVED lines=20> */
[----:B------:R-:W-:Y:S01]  /*11d20*/  FMNMX.FTZ R3, R174, R3, !PT ;  /* 0x00000003ae037209 */ /* 0x000fe20007810000 */
[----:B------:R-:W-:Y:S01]  /*11d30*/  SHFL.BFLY PT, R70, R0, 0x2, 0x1f ;  /* 0x0c401f0000467f89 */ /* 0x000fe200000e0000 */
[----:B------:R-:W-:Y:S02]  /*11d40*/  FMNMX.FTZ R4, R231, R4, !PT ;  /* 0x00000004e7047209 */ /* 0x000fe40007810000 */
[----:B------:R-:W-:Y:S02]  /*11d50*/  FMNMX.FTZ R3, R99, R3, !PT ;  /* 0x0000000363037209 */ /* 0x000fe40007810000 */
[----:B------:R-:W-:Y:S03]  /*11d60*/  FMNMX.FTZ R4, R239, R4, !PT ;  /* 0x00000004ef047209 */ /* 0x000fe60007810000 */
[----:B------:R-:W1:Y:S01]  /*11d70*/  SHFL.BFLY PT, R5, R3, 0x2, 0x1f ;  /* 0x0c401f0003057f89 */ /* 0x000e6200000e0000 */
[----:B------:R-:W-:Y:S04]  /*11d80*/  FMNMX.FTZ R4, R240, R4, !PT ;  /* 0x00000004f0047209 */ /* 0x000fe80007810000 */
[----:B------:R-:W-:Y:S04]  /*11d90*/  FMNMX.FTZ R4, R246, R4, !PT ;  /* 0x00000004f6047209 */ /* 0x000fe80007810000 */
[----:B------:R-:W-:Y:S04]  /*11da0*/  FMNMX.FTZ R4, R248, R4, !PT ;  /* 0x00000004f8047209 */ /* 0x000fe80007810000 */
[----:B------:R-:W-:Y:S02]  /*11db0*/  FMNMX.FTZ R4, R252, R4, !PT ;  /* 0x00000004fc047209 */ /* 0x000fe40007810000 */
[----:B-1----:R-:W-:Y:S02]  /*11dc0*/  FMNMX.FTZ R3, R3, R5, !PT ;  /* 0x0000000503037209 */ /* 0x002fe40007810000 */
[----:B------:R-:W-:Y:S02]  /*11dd0*/  FMNMX.FTZ R72, R72, R6, !PT ;  /* 0x0000000648487209 */ /* 0x000fe40007810000 */
[----:B------:R-:W-:Y:S01]  /*11de0*/  FMNMX.FTZ R70, R0, R70, !PT ;  /* 0x0000004600467209 */ /* 0x000fe20007810000 */
[----:B------:R-:W1:Y:S01]  /*11df0*/  SHFL.BFLY PT, R71, R3, 0x1, 0x1f ;  /* 0x0c201f0003477f89 */ /* 0x000e6200000e0000 */
[----:B------:R-:W-:Y:S04]  /*11e00*/  FMNMX.FTZ R0, R56, R4, !PT ;  /* 0x0000000438007209 */ /* 0x000fe80007810000 */
[----:B------:R-:W-:Y:S03]  /*11e10*/  FMNMX.FTZ R0, R61, R0, !PT ;  /* 0x000000003d007209 */ /* 0x000fe60007810000 */
[----:B------:R-:W2:Y:S01]  /*11e20*/  SHFL.BFLY PT, R6, R72, 0x1, 0x1f ;  /* 0x0c201f0048067f89 */ /* 0x000ea200000e0000 */
[----:B------:R-:W-:Y:S04]  /*11e30*/  FMNMX.FTZ R4, R60, R0, !PT ;  /* 0x000000003c047209 */ /* 0x000fe80007810000 */
[----:B------:R-:W-:Y:S03]  /*11e40*/  FMNMX.FTZ R4, R178, R4, !PT ;  /* 0x00000004b2047209 */ /* 0x000fe60007810000 */
[----:B------:R-:W3:Y:S01]  /*11e50*/  SHFL.BFLY PT, R5, R70, 0x1, 0x1f ;  /* 0x0c201f0046057f89 */ /* 0x000ee200000e0000 */
[----:B-1----:R-:W-:Y:S05]  /*11e60*/  FMNMX.FTZ R71, R3, R71, !PT ;  /* 0x0000004703477209 */ /* 0x002fea0007810000 */
[----:B------:R-:W-:Y:S01]  /*11e70*/  FMUL.FTZ R97, R71, c[0x0][0x2d0] ;  /* 0x0000b40047617a20 */ /* 0x000fe20000410000 */
[----:B--2---:R-:W-:Y:S05]  /*11e80*/  FMNMX.FTZ R72, R72, R6, !PT ;  /* 0x0000000648487209 */ /* 0x004fea0007810000 */
[C---:B------:R-:W-:Y:S02]  /*11e90*/  FADD.FTZ R0, -R72.reuse, R2 ;  /* 0x0000000248007221 */ /* 0x040fe40000010100 */
[----:B------:R-:W-:Y:S01]  /*11ea0*/  FMUL.FTZ R96, R72, c[0x0][0x2d0] ;  /* 0x0000b40048607a20 */ /* 0x000fe20000410000 */
[----:B---3--:R-:W-:Y:S01]  /*11eb0*/  FMNMX.FTZ R70, R70, R5, !PT ;  /* 0x0000000546467209 */ /* 0x008fe20007810000 */
[----:B------:R-:W-:Y:S01]  /*11ec0*/  FMUL.FTZ R2, R0, c[0x0][0x2d0] ;  /* 0x0000b40000027a20 */ /* 0x000fe20000410000 */
[----:B------:R-:W-:Y:S01]  /*11ed0*/  FMNMX.FTZ R0, R179, R4, !PT ;  /* 0x00000004b3007209 */ /* 0x000fe20007810000 */
[--C-:B------:R-:W-:Y:S02]  /*11ee0*/  FFMA.FTZ R6, R20, c[0x0][0x2d0], -R96.reuse ;  /* 0x0000b40014067a23 */ /* 0x100fe40000010860 */
[----:B------:R1:W2:Y:S01]  /*11ef0*/  MUFU.EX2 R73, R2 ;  /* 0x0000000200497308 */ /* 0x0002a20000000800 */
[----:B------:R-:W-:Y:S01]  /*11f00*/  FMNMX.FTZ R0, R74, R0, !PT ;  /* 0x000000004a007209 */ /* 0x000fe20007810000 */
[--C-:B------:R-:W-:Y:S02]  /*11f10*/  FFMA.FTZ R4, R103, c[0x0][0x2d0], -R96.reuse ;  /* 0x0000b40067047a23 */ /* 0x100fe40000010860 */
[--C-:B------:R-:W-:Y:S01]  /*11f20*/  FFMA.FTZ R5, R21, c[0x0][0x2d0], -R96.reuse ;  /* 0x0000b40015057a23 */ /* 0x100fe20000010860 */
[----:B------:R-:W-:Y:S01]  /*11f30*/  FMNMX.FTZ R0, R75, R0, !PT ;  /* 0x000000004b007209 */ /* 0x000fe20007810000 */
[----:B------:R-:W-:Y:S02]  /*11f40*/  FMUL.FTZ R98, R70, c[0x0][0x2d0] ;  /* 0x0000b40046627a20 */ /* 0x000fe40000410000 */
[----:B------:R-:W-:Y:S02]  /*11f50*/  FFMA.FTZ R44, R186, c[0x0][0x2d0], -R96 ;  /* 0x0000b400ba2c7a23 */ /* 0x000fe40000010860 */
[----:B------:R-:W-:Y:S01]  /*11f60*/  MUFU.EX2 R7, R4 ;  /* 0x0000000400077308 */ /* 0x000fe20000000800 */
[----:B------:R-:W3:Y:S01]  /*11f70*/  SHFL.BFLY PT, R3, R0, 0x2, 0x1f ;  /* 0x0c401f0000037f89 */ /* 0x000ee200000e0000 */
[----:B------:R-:W-:Y:S02]  /*11f80*/  FFMA.FTZ R28, R28, c[0x0][0x2d0], -R98 ;  /* 0x0000b4001c1c7a23 */ /* 0x000fe40000010862 */
[----:B------:R-:W-:Y:S06]  /*11f90*/  FFMA.FTZ R48, R188, c[0x0][0x2d0], -R96 ;  /* 0x0000b400bc307a23 */ /* 0x000fec0000010860 */
[----:B------:R-:W-:Y:S01]  /*11fa0*/  MUFU.EX2 R40, R6 ;  /* 0x0000000600287308 */ /* 0x000fe20000000800 */
[----:B-1----:R-:W-:Y:S04]  /*11fb0*/  FADD.FTZ R2, -R71, R100 ;  /* 0x0000006447027221 */ /* 0x002fe80000010100 */
[----:B------:R-:W-:Y:S05]  /*11fc0*/  FMUL.FTZ R2, R2, c[0x0][0x2d0] ;  /* 0x0000b40002027a20 */ /* 0x000fea0000410000 */
[----:B------:R1:W-:Y:S01]  /*11fd0*/  MUFU.EX2 R41, R5 ;  /* 0x0000000500297308 */ /* 0x0003e20000000800 */
[----:B---3--:R-:W-:Y:S01]  /*11fe0*/  FMNMX.FTZ R0, R0, R3, !PT ;  /* 0x0000000300007209 */ /* 0x008fe20007810000 */
[--C-:B------:R-:W-:Y:S02]  /*11ff0*/  FFMA.FTZ R3, R17, c[0x0][0x2d0], -R96.reuse ;  /* 0x0000b40011037a23 */ /* 0x100fe40000010860 */
[C---:B--2---:R-:W-:Y:S01]  /*12000*/  FMUL.FTZ R17, R73.reuse, R117 ;  /* 0x0000007549117220 */ /* 0x044fe20000410000 */
[----:B------:R-:W-:Y:S05]  /*12010*/  MOV R117, R89 ;  /* 0x0000005900757202 */ /* 0x000fea0000000f00 */
[----:B------:R2:W3:Y:S10]  /*12020*/  MUFU.EX2 R69, R2 ;  /* 0x0000000200457308 */ /* 0x0004f40000000800 */
[----:B------:R4:W-:Y:S01]  /*12030*/  MUFU.EX2 R8, R3 ;  /* 0x0000000300087308 */ /* 0x0009e20000000800 */
[----:B-1----:R-:W-:Y:S09]  /*12040*/  FMUL.FTZ R5, R73, R105 ;  /* 0x0000006949057220 */ /* 0x002ff20000410000 */
[----:B------:R-:W-:Y:S01]  /*12050*/  MUFU.EX2 R51, R28 ;  /* 0x0000001c00337308 */ /* 0x000fe20000000800 */
[----:B--2---:R-:W-:Y:S02]  /*12060*/  FADD.FTZ R2, -R70, R101 ;  /* 0x0000006546027221 */ /* 0x004fe40000010100 */
[----:B---3--:R-:W-:Y:S02]  /*12070*/  FMUL.FTZ R6, R69, R106 ;  /* 0x0000006a45067220 */ /* 0x008fe40000410000 */
[----:B------:R-:W-:Y:S05]  /*12080*/  FMUL.FTZ R2, R2, c[0x0][0x2d0] ;  /* 0x0000b40002027a20 */ /* 0x000fea0000410000 */
[----:B------:R1:W2:Y:S01]  /*12090*/  MUFU.EX2 R68, R2 ;  /* 0x0000000200447308 */ /* 0x0002a20000000800 */
[--C-:B----4-:R-:W-:Y:S01]  /*120a0*/  FFMA.FTZ R3, R168, c[0x0][0x2d0], -R97.reuse ;  /* 0x0000b400a8037a23 */ /* 0x110fe20000010861 */
[----:B------:R-:W-:Y:S01]  /*120b0*/  MOV R168, R7 ;  /* 0x0000000700a87202 */ /* 0x000fe20000000f00 */
[----:B------:R-:W-:Y:S02]  /*120c0*/  FFMA.FTZ R7, R32, c[0x0][0x2d0], -R96 ;  /* 0x0000b40020077a23 */ /* 0x000fe40000010860 */
[----:B------:R-:W-:Y:S05]  /*120d0*/  FFMA.FTZ R32, R29, c[0x0][0x2d0], -R98 ;  /* 0x0000b4001d207a23 */ /* 0x000fea0000010862 */
[----:B------:R3:W-:Y:S10]  /*120e0*/  MUFU.EX2 R103, R3 ;  /* 0x0000000300677308 */ /* 0x0007f40000000800 */
[----:B------:R4:W-:Y:S01]  /*120f0*/  MUFU.EX2 R91, R7 ;  /* 0x00000007005b7308 */ /* 0x0009e20000000800 */
[--C-:B-1----:R-:W-:Y:S01]  /*12100*/  FFMA.FTZ R2, R182, c[0x0][0x2d0], -R96.reuse ;  /* 0x0000b400b6027a23 */ /* 0x102fe20000010860 */
[----:B------:R-:W-:Y:S01]  /*12110*/  MOV R182, R61 ;  /* 0x0000003d00b67202 */ /* 0x000fe20000000f00 */
[C---:B--2---:R-:W-:Y:S02]  /*12120*/  FMUL.FTZ R61, R68.reuse, R161 ;  /* 0x000000a1443d7220 */ /* 0x044fe40000410000 */
[C---:B------:R-:W-:Y:S05]  /*12130*/  FMUL.FTZ R28, R68.reuse, R128 ;  /* 0x00000080441c7220 */ /* 0x040fea0000410000 */
[----:B------:R1:W2:Y:S01]  /*12140*/  MUFU.EX2 R85, R2 ;  /* 0x0000000200557308 */ /* 0x0002a20000000800 */
[C---:B------:R-:W-:Y:S02]  /*12150*/  FMUL.FTZ R29, R68.reuse, R129 ;  /* 0x00000081441d7220 */ /* 0x040fe40000410000 */
[C---:B------:R-:W-:Y:S02]  /*12160*/  FMUL.FTZ R45, R68.reuse, R145 ;  /* 0x00000091442d7220 */ /* 0x040fe40000410000 */
[--C-:B---3--:R-:W-:Y:S01]  /*12170*/  FFMA.FTZ R3, R183, c[0x0][0x2d0], -R97.reuse ;  /* 0x0000b400b7037a23 */ /* 0x108fe20000010861 */
[----:B------:R-:W-:Y:S04]  /*12180*/  MOV R183, R63 ;  /* 0x0000003f00b77202 */ /* 0x000fe80000000f00 */
[----:B------:R3:W5:Y:S01]  /*12190*/  MUFU.EX2 R86, R3 ;  /* 0x0000000300567308 */ /* 0x0007620000000800 */
[----:B----4-:R-:W-:Y:S01]  /*121a0*/  FMUL.FTZ R7, R69, R107 ;  /* 0x0000006b45077220 */ /* 0x010fe20000410000 */
[----:B------:R-:W-:Y:S01]  /*121b0*/  MOV R107, R8 ;  /* 0x00000008006b7202 */ /* 0x000fe20000000f00 */
[----:B------:R-:W-:Y:S02]  /*121c0*/  FMUL.FTZ R8, R68, R108 ;  /* 0x0000006c44087220 */ /* 0x000fe40000410000 */
[----:B-1----:R-:W-:Y:S01]  /*121d0*/  FFMA.FTZ R2, R16, c[0x0][0x2d0], -R96 ;  /* 0x0000b40010027a23 */ /* 0x002fe20000010860 */
[----:B--2---:R-:W-:Y:S01]  /*121e0*/  F2FP.PACK_AB R76, R85, R168 ;  /* 0x000000a8554c723e */ /* 0x004fe200000000ff */
[--C-:B------:R-:W-:Y:S03]  /*121f0*/  FFMA.FTZ R16, R25, c[0x0][0x2d0], -R98.reuse ;  /* 0x0000b40019107a23 */ /* 0x100fe60000010862 */
[----:B------:R1:W2:Y:S01]  /*12200*/  MUFU.EX2 R90, R2 ;  /* 0x00000002005a7308 */ /* 0x0002a20000000800 */
[----:B------:R-:W-:Y:S02]  /*12210*/  FMUL.FTZ R25, R68, R125 ;  /* 0x0000007d44197220 */ /* 0x000fe40000410000 */
[--C-:B---3--:R-:W-:Y:S01]  /*12220*/  FFMA.FTZ R3, R18, c[0x0][0x2d0], -R97.reuse ;  /* 0x0000b40012037a23 */ /* 0x108fe20000010861 */
[----:B-----5:R-:W-:Y:S01]  /*12230*/  F2FP.PACK_AB R77, R86, R103 ;  /* 0x00000067564d723e */ /* 0x020fe200000000ff */
[----:B------:R-:W-:Y:S05]  /*12240*/  FMUL.FTZ R18, R69, R118 ;  /* 0x0000007645127220 */ /* 0x000fea0000410000 */
[----:B------:R-:W-:Y:S10]  /*12250*/  MUFU.EX2 R4, R3 ;  /* 0x0000000300047308 */ /* 0x000ff40000000800 */
[----:B------:R3:W4:Y:S01]  /*12260*/  MUFU.EX2 R30, R16 ;  /* 0x00000010001e7308 */ /* 0x0007220000000800 */
[----:B-1----:R-:W1:Y:S01]  /*12270*/  SHFL.BFLY PT, R2, R0, 0x1, 0x1f ;  /* 0x0c201f0000027f89 */ /* 0x002e6200000e0000 */
[----:B--2---:R-:W-:Y:S08]  /*12280*/  F2FP.PACK_AB R78, R107, R90 ;  /* 0x0000005a6b4e723e */ /* 0x004ff000000000ff */
[----:B------:R2:W-:Y:S10]  /*12290*/  MUFU.EX2 R125, R32 ;  /* 0x00000020007d7308 */ /* 0x0005f40000000800 */
[----:B------:R5:W-:Y:S01]  /*122a0*/  MUFU.EX2 R118, R44 ;  /* 0x0000002c00767308 */ /* 0x000be20000000800 */
[----:B---3--:R-:W-:Y:S01]  /*122b0*/  FMUL.FTZ R16, R73, R116 ;  /* 0x0000007449107220 */ /* 0x008fe20000410000 */
[----:B----4-:R-:W-:Y:S02]  /*122c0*/  MOV R129, R30 ;  /* 0x0000001e00817202 */ /* 0x010fe40000000f00 */
[----:B------:R-:W-:Y:S02]  /*122d0*/  MOV R116, R86 ;  /* 0x0000005600747202 */ /* 0x000fe40000000f00 */
[----:B-1----:R-:W-:Y:S01]  /*122e0*/  FMNMX.FTZ R3, R2, R0, !PT ;  /* 0x0000000002037209 */ /* 0x002fe20007810000 */
[--C-:B------:R-:W-:Y:S02]  /*122f0*/  FFMA.FTZ R0, R19, c[0x0][0x2d0], -R97.reuse ;  /* 0x0000b40013007a23 */ /* 0x100fe40000010861 */
[----:B------:R-:W-:Y:S01]  /*12300*/  FFMA.FTZ R2, R181, c[0x0][0x2d0], -R98 ;  /* 0x0000b400b5027a23 */ /* 0x000fe20000010862 */
[----:B------:R-:W-:Y:S01]  /*12310*/  MOV R181, R60 ;  /* 0x0000003c00b57202 */ /* 0x000fe20000000f00 */
[----:B------:R1:W3:Y:S01]  /*12320*/  MUFU.EX2 R11, R0 ;  /* 0x00000000000b7308 */ /* 0x0002e20000000800 */
[----:B------:R-:W-:Y:S02]  /*12330*/  FMUL.FTZ R19, R69, R119 ;  /* 0x0000007745137220 */ /* 0x000fe40000410000 */
[----:B--2---:R-:W-:Y:S02]  /*12340*/  FMUL.FTZ R32, R73, R132 ;  /* 0x0000008449207220 */ /* 0x004fe40000410000 */
[----:B------:R-:W-:Y:S05]  /*12350*/  FFMA.FTZ R60, R190, c[0x0][0x2d0], -R96 ;  /* 0x0000b400be3c7a23 */ /* 0x000fea0000010860 */
[----:B------:R2:W-:Y:S01]  /*12360*/  MUFU.EX2 R119, R48 ;  /* 0x0000003000777308 */ /* 0x0005e20000000800 */
[----:B-----5:R-:W-:Y:S02]  /*12370*/  FMUL.FTZ R44, R68, R144 ;  /* 0x00000090442c7220 */ /* 0x020fe40000410000 */
[----:B-1----:R-:W-:Y:S01]  /*12380*/  FADD.FTZ R0, -R3, R102 ;  /* 0x0000006603007221 */ /* 0x002fe20000010100 */
[----:B---3--:R-:W-:Y:S06]  /*12390*/  MOV R106, R11 ;  /* 0x0000000b006a7202 */ /* 0x008fec0000000f00 */
[----:B------:R1:W-:Y:S01]  /*123a0*/  MUFU.EX2 R102, R2 ;  /* 0x0000000200667308 */ /* 0x0003e20000000800 */
[----:B------:R-:W-:Y:S02]  /*123b0*/  FMUL.FTZ R0, R0, c[0x0][0x2d0] ;  /* 0x0000b40000007a20 */ /* 0x000fe40000410000 */
[----:B--2---:R-:W-:Y:S07]  /*123c0*/  FMUL.FTZ R48, R73, R148 ;  /* 0x0000009449307220 */ /* 0x004fee0000410000 */
[----:B------:R-:W2:Y:S01]  /*123d0*/  MUFU.EX2 R0, R0 ;  /* 0x0000000000007308 */ /* 0x000ea20000000800 */
[--C-:B-1----:R-:W-:Y:S01]  /*123e0*/  FFMA.FTZ R2, R184, c[0x0][0x2d0], -R98.reuse ;  /* 0x0000b400b8027a23 */ /* 0x102fe20000010862 */
[----:B------:R-:W-:Y:S08]  /*123f0*/  MOV R184, R84 ;  /* 0x0000005400b87202 */ /* 0x000ff00000000f00 */
[----:B------:R1:W3:Y:S01]  /*12400*/  MUFU.EX2 R88, R2 ;  /* 0x0000000200587308 */ /* 0x0002e20000000800 */
[C---:B--2---:R-:W-:Y:S01]  /*12410*/  FMUL.FTZ R11, R0.reuse, R111 ;  /* 0x0000006f000b7220 */ /* 0x044fe20000410000 */
[----:B------:R-:W-:Y:S01]  /*12420*/  MOV R111, R90 ;  /* 0x0000005a006f7202 */ /* 0x000fe20000000f00 */
[C---:B------:R-:W-:Y:S02]  /*12430*/  FMUL.FTZ R14, R0.reuse, R114 ;  /* 0x00000072000e7220 */ /* 0x040fe40000410000 */
[C---:B------:R-:W-:Y:S02]  /*12440*/  FMUL.FTZ R30, R0.reuse, R130 ;  /* 0x00000082001e7220 */ /* 0x040fe40000410000 */
[C---:B------:R-:W-:Y:S02]  /*12450*/  FMUL.FTZ R42, R0.reuse, R142 ;  /* 0x0000008e002a7220 */ /* 0x040fe40000410000 */
[C---:B------:R-:W-:Y:S02]  /*12460*/  FMUL.FTZ R43, R0.reuse, R143 ;  /* 0x0000008f002b7220 */ /* 0x040fe40000410000 */
[C---:B------:R-:W-:Y:S02]  /*12470*/  FMUL.FTZ R46, R0.reuse, R146 ;  /* 0x00000092002e7220 */ /* 0x040fe40000410000 */
[C---:B------:R-:W-:Y:S02]  /*12480*/  FMUL.FTZ R47, R0.reuse, R147 ;  /* 0x00000093002f7220 */ /* 0x040fe40000410000 */
[----:B------:R-:W-:Y:S02]  /*12490*/  FMUL.FTZ R63, R0, R163 ;  /* 0x000000a3003f7220 */ /* 0x000fe40000410000 */
[--C-:B-1----:R-:W-:Y:S01]  /*124a0*/  FFMA.FTZ R2, R170, c[0x0][0x2d0], -R98.reuse ;  /* 0x0000b400aa027a23 */ /* 0x102fe20000010862 */
[----:B---3--:R-:W-:Y:S02]  /*124b0*/  F2FP.PACK_AB R64, R88, R102 ;  /* 0x000000665840723e */ /* 0x008fe400000000ff */
[----:B------:R-:W-:Y:S01]  /*124c0*/  MOV R114, R88 ;  /* 0x0000005800727202 */ /* 0x000fe20000000f00 */
[----:B------:R1:W-:Y:S01]  /*124d0*/  MUFU.EX2 R10, R2 ;  /* 0x00000002000a7308 */ /* 0x0003e20000000800 */
[----:B------:R-:W-:Y:S01]  /*124e0*/  MOV R170, R57 ;  /* 0x0000003900aa7202 */ /* 0x000fe20000000f00 */
[----:B------:R-:W-:Y:S02]  /*124f0*/  FMUL.FTZ R57, R68, R157 ;  /* 0x0000009d44397220 */ /* 0x000fe40000410000 */
[--C-:B-1----:R-:W-:Y:S01]  /*12500*/  FFMA.FTZ R2, R169, c[0x0][0x2d0], -R98.reuse ;  /* 0x0000b400a9027a23 */ /* 0x102fe20000010862 */
[----:B------:R-:W-:Y:S05]  /*12510*/  MOV R169, R4 ;  /* 0x0000000400a97202 */ /* 0x000fea0000000f00 */
[----:B------:R1:W2:Y:S01]  /*12520*/  MUFU.EX2 R12, R2 ;  /* 0x00000002000c7308 */ /* 0x0002a20000000800 */
[----:B------:R-:W-:Y:S01]  /*12530*/  F2FP.PACK_AB R79, R106, R169 ;  /* 0x000000a96a4f723e */ /* 0x000fe200000000ff */
[----:B-1----:R-:W-:Y:S01]  /*12540*/  FMUL.FTZ R2, R3, c[0x0][0x2d0] ;  /* 0x0000b40003027a20 */ /* 0x002fe20000410000 */
[----:B--2---:R-:W-:Y:S01]  /*12550*/  MOV R105, R12 ;  /* 0x0000000c00697202 */ /* 0x004fe20000000f00 */
[----:B------:R-:W-:Y:S02]  /*12560*/  FFMA.FTZ R12, R24, c[0x0][0x2d0], -R98 ;  /* 0x0000b400180c7a23 */ /* 0x000fe40000010862 */
[--C-:B------:R-:W-:Y:S01]  /*12570*/  FFMA.FTZ R4, R171, c[0x0][0x2d0], -R2.reuse ;  /* 0x0000b400ab047a23 */ /* 0x100fe20000010802 */
[----:B------:R-:W-:Y:S03]  /*12580*/  MOV R171, R58 ;  /* 0x0000003a00ab7202 */ /* 0x000fe60000000f00 */
[----:B------:R1:W-:Y:S01]  /*12590*/  MUFU.EX2 R94, R12 ;  /* 0x0000000c005e7308 */ /* 0x0003e20000000800 */
[--C-:B------:R-:W-:Y:S02]  /*125a0*/  FFMA.FTZ R24, R27, c[0x0][0x2d0], -R2.reuse ;  /* 0x0000b4001b187a23 */ /* 0x100fe40000010802 */
[C---:B------:R-:W-:Y:S01]  /*125b0*/  FMUL.FTZ R27, R0.reuse, R127 ;  /* 0x0000007f001b7220 */ /* 0x040fe20000410000 */
[----:B------:R-:W-:Y:S01]  /*125c0*/  MOV R127, R91 ;  /* 0x0000005b007f7202 */ /* 0x000fe20000000f00 */
[----:B------:R-:W-:Y:S01]  /*125d0*/  FMUL.FTZ R58, R0, R158 ;  /* 0x0000009e003a7220 */ /* 0x000fe20000410000 */
[----:B------:R-:W-:Y:S01]  /*125e0*/  LDSM.16.MT88.4 R88, [R212+0x900] ;  /* 0x00090000d458783b */ /* 0x000fe20000004200 */
[--C-:B------:R-:W-:Y:S03]  /*125f0*/  FFMA.FTZ R74, R74, c[0x0][0x2d0], -R2.reuse ;  /* 0x0000b4004a4a7a23 */ /* 0x100fe60000010802 */
[----:B------:R2:W-:Y:S01]  /*12600*/  MUFU.EX2 R101, R4 ;  /* 0x0000000400657308 */ /* 0x0005e20000000800 */
[----:B-1----:R-:W-:Y:S01]  /*12610*/  FMUL.FTZ R12, R68, R112 ;  /* 0x00000070440c7220 */ /* 0x002fe20000410000 */
[----:B------:R-:W-:Y:S01]  /*12620*/  MOV R112, R85 ;  /* 0x0000005500707202 */ /* 0x000fe20000000f00 */
[--C-:B--2---:R-:W-:Y:S01]  /*12630*/  FFMA.FTZ R4, R185, c[0x0][0x2d0], -R2.reuse ;  /* 0x0000b400b9047a23 */ /* 0x104fe20000010802 */
[----:B------:R-:W-:Y:S01]  /*12640*/  MOV R185, R56 ;  /* 0x0000003800b97202 */ /* 0x000fe20000000f00 */
[--C-:B------:R-:W-:Y:S05]  /*12650*/  FFMA.FTZ R56, R194, c[0x0][0x2d0], -R97.reuse ;  /* 0x0000b400c2387a23 */ /* 0x100fea0000010861 */
[----:B------:R1:W2:Y:S02]  /*12660*/  MUFU.EX2 R87, R4 ;  /* 0x0000000400577308 */ /* 0x0002a40000000800 */
[--C-:B-1----:R-:W-:Y:S01]  /*12670*/  FFMA.FTZ R4, R180, c[0x0][0x2d0], -R2.reuse ;  /* 0x0000b400b4047a23 */ /* 0x102fe20000010802 */
[----:B--2---:R-:W-:Y:S02]  /*12680*/  F2FP.PACK_AB R65, R87, R101 ;  /* 0x000000655741723e */ /* 0x004fe400000000ff */
[----:B------:R-:W-:Y:S05]  /*12690*/  MOV R180, R59 ;  /* 0x0000003b00b47202 */ /* 0x000fea0000000f00 */
[----:B------:R1:W2:Y:S01]  /*126a0*/  MUFU.EX2 R9, R4 ;  /* 0x0000000400097308 */ /* 0x0002a20000000800 */
[----:B------:R-:W-:Y:S02]  /*126b0*/  FMUL.FTZ R59, R0, R159 ;  /* 0x0000009f003b7220 */ /* 0x000fe40000410000 */
[----:B-1----:R-:W-:Y:S01]  /*126c0*/  FFMA.FTZ R4, R15, c[0x0][0x2d0], -R2 ;  /* 0x0000b4000f047a23 */ /* 0x002fe20000010802 */
[----:B--2---:R-:W-:Y:S01]  /*126d0*/  MOV R108, R9 ;  /* 0x00000009006c7202 */ /* 0x004fe20000000f00 */
[----:B------:R-:W-:Y:S01]  /*126e0*/  FMUL.FTZ R9, R68, R109 ;  /* 0x0000006d44097220 */ /* 0x000fe20000410000 */
[----:B------:R-:W-:Y:S04]  /*126f0*/  MOV R109, R10 ;  /* 0x0000000a006d7202 */ /* 0x000fe80000000f00 */
[----:B------:R1:W-:Y:S01]  /*12700*/  MUFU.EX2 R13, R4 ;  /* 0x00000004000d7308 */ /* 0x0003e20000000800 */
[C---:B------:R-:W-:Y:S01]  /*12710*/  FMUL.FTZ R10, R0.reuse, R110 ;  /* 0x0000006e000a7220 */ /* 0x040fe20000410000 */
[----:B------:R-:W-:Y:S01]  /*12720*/  F2FP.PACK_AB R66, R105, R109 ;  /* 0x0000006d6942723e */ /* 0x000fe200000000ff */
[----:B------:R-:W-:Y:S02]  /*12730*/  FMUL.FTZ R15, R0, R115 ;  /* 0x00000073000f7220 */ /* 0x000fe40000410000 */
[--C-:B-1----:R-:W-:Y:S05]  /*12740*/  FFMA.FTZ R4, R22, c[0x0][0x2d0], -R97.reuse ;  /* 0x0000b40016047a23 */ /* 0x102fea0000010861 */
[----:B------:R1:W2:Y:S02]  /*12750*/  MUFU.EX2 R95, R4 ;  /* 0x00000004005f7308 */ /* 0x0002a40000000800 */
[--C-:B-1----:R-:W-:Y:S01]  /*12760*/  FFMA.FTZ R4, R23, c[0x0][0x2d0], -R97.reuse ;  /* 0x0000b40017047a23 */ /* 0x102fe20000010861 */
[----:B--2---:R-:W-:Y:S01]  /*12770*/  MOV R110, R95 ;  /* 0x0000005f006e7202 */ /* 0x004fe20000000f00 */
[----:B------:R-:W1:Y:S06]  /*12780*/  LDSM.16.MT88.4 R20, [R209+0x100] ;  /* 0x00010000d114783b */ /* 0x000e6c0000004200 */
[----:B------:R2:W3:Y:S02]  /*12790*/  MUFU.EX2 R31, R4 ;  /* 0x00000004001f7308 */ /* 0x0004e40000000800 */
[----:B--2---:R-:W-:Y:S01]  /*127a0*/  FFMA.FTZ R4, R33, c[0x0][0x2d0], -R96 ;  /* 0x0000b40021047a23 */ /* 0x004fe20000010860 */
[----:B---3--:R-:W-:Y:S07]  /*127b0*/  MOV R130, R31 ;  /* 0x0000001f00827202 */ /* 0x008fee0000000f00 */
[----:B------:R2:W3:Y:S01]  /*127c0*/  MUFU.EX2 R33, R24 ;  /* 0x0000001800217308 */ /* 0x0004e20000000800 */
[----:B------:R-:W-:Y:S01]  /*127d0*/  FMUL.FTZ R31, R0, R131 ;  /* 0x00000083001f7220 */ /* 0x000fe20000410000 */
[----:B------:R-:W-:Y:S01]  /*127e0*/  MOV R131, R41 ;  /* 0x0000002900837202 */ /* 0x000fe20000000f00 */
[C---:B------:R-:W-:Y:S07]  /*127f0*/  FMUL.FTZ R41, R68.reuse, R141 ;  /* 0x0000008d44297220 */ /* 0x040fee0000410000 */
[----:B------:R4:W5:Y:S01]  /*12800*/  MUFU.EX2 R49, R4 ;  /* 0x0000000400317308 */ /* 0x0009620000000800 */
[----:B--2---:R-:W-:Y:S01]  /*12810*/  FMUL.FTZ R24, R68, R124 ;  /* 0x0000007c44187220 */ /* 0x004fe20000410000 */
[----:B------:R-:W-:Y:S01]  /*12820*/  MOV R124, R40 ;  /* 0x00000028007c7202 */ /* 0x000fe20000000f00 */
[--C-:B------:R-:W-:Y:S01]  /*12830*/  FFMA.FTZ R40, R189, c[0x0][0x2d0], -R2.reuse ;  /* 0x0000b400bd287a23 */ /* 0x100fe20000010802 */
[----:B---3--:R-:W-:Y:S01]  /*12840*/  MOV R128, R33 ;  /* 0x0000002100807202 */ /* 0x008fe20000000f00 */
[----:B------:R-:W-:Y:S05]  /*12850*/  FMUL.FTZ R33, R73, R133 ;  /* 0x0000008549217220 */ /* 0x000fea0000410000 */
[----:B------:R2:W-:Y:S01]  /*12860*/  MUFU.EX2 R115, R40 ;  /* 0x0000002800737308 */ /* 0x0005e20000000800 */
[--C-:B----4-:R-:W-:Y:S01]  /*12870*/  FFMA.FTZ R4, R34, c[0x0][0x2d0], -R97.reuse ;  /* 0x0000b40022047a23 */ /* 0x110fe20000010861 */
[----:B-----5:R-:W-:Y:S01]  /*12880*/  MOV R148, R49 ;  /* 0x0000003100947202 */ /* 0x020fe20000000f00 */
[----:B------:R-:W-:Y:S02]  /*12890*/  FMUL.FTZ R34, R69, R134 ;  /* 0x0000008645227220 */ /* 0x000fe40000410000 */
[----:B------:R-:W-:Y:S05]  /*128a0*/  FMUL.FTZ R49, R73, R149 ;  /* 0x0000009549317220 */ /* 0x000fea0000410000 */
[----:B------:R3:W-:Y:S01]  /*128b0*/  MUFU.EX2 R100, R4 ;  /* 0x0000000400647308 */ /* 0x0007e20000000800 */
[C---:B--2---:R-:W-:Y:S02]  /*128c0*/  FMUL.FTZ R40, R68.reuse, R140 ;  /* 0x0000008c44287220 */ /* 0x044fe40000410000 */
[--C-:B---3--:R-:W-:Y:S02]  /*128d0*/  FFMA.FTZ R4, R35, c[0x0][0x2d0], -R97.reuse ;  /* 0x0000b40023047a23 */ /* 0x108fe40000010861 */
[----:B------:R-:W-:Y:S05]  /*128e0*/  FMUL.FTZ R35, R69, R135 ;  /* 0x0000008745237220 */ /* 0x000fea0000410000 */
[----:B------:R2:W3:Y:S02]  /*128f0*/  MUFU.EX2 R92, R4 ;  /* 0x00000004005c7308 */ /* 0x0004e40000000800 */
[----:B--2---:R-:W-:Y:S01]  /*12900*/  FMUL.FTZ R4, R73, R104 ;  /* 0x0000006849047220 */ /* 0x004fe20000410000 */
[----:B------:R-:W-:Y:S01]  /*12910*/  MOV R104, R13 ;  /* 0x0000000d00687202 */ /* 0x000fe20000000f00 */
[----:B------:R-:W-:Y:S01]  /*12920*/  FMUL.FTZ R13, R68, R113 ;  /* 0x00000071440d7220 */ /* 0x000fe20000410000 */
[----:B------:R-:W-:Y:S02]  /*12930*/  MOV R113, R87 ;  /* 0x0000005700717202 */ /* 0x000fe40000000f00 */
[----:B------:R-:W2:Y:S01]  /*12940*/  LDSM.16.MT88.4 R84, [R209+0x900] ;  /* 0x00090000d154783b */ /* 0x000ea20000004200 */
[----:B------:R-:W-:Y:S01]  /*12950*/  F2FP.PACK_AB R67, R104, R108 ;  /* 0x0000006c6843723e */ /* 0x000fe200000000ff */
[-C--:B-1----:R-:W-:Y:S08]  /*12960*/  HMMA.16816.F32 R4, R76, R20.reuse, R4 ;  /* 0x000000144c04723c */ /* 0x082ff00000001804 */
[C---:B------:R-:W-:Y:S07]  /*12970*/  HMMA.16816.F32 R8, R64.reuse, R20, R8 ;  /* 0x000000144008723c */ /* 0x040fee0000001808 */
[----:B------:R-:W-:Y:S01]  /*12980*/  FFMA.FTZ R20, R26, c[0x0][0x2d0], -R2 ;  /* 0x0000b4001a147a23 */ /* 0x000fe20000010802 */
[-C--:B------:R-:W-:Y:S03]  /*12990*/  HMMA.16816.F32 R12, R64, R22.reuse, R12 ;  /* 0x00000016400c723c */ /* 0x080fe6000000180c */
[----:B------:R1:W4:Y:S01]  /*129a0*/  MUFU.EX2 R93, R20 ;  /* 0x00000014005d7308 */ /* 0x0003220000000800 */
[----:B------:R-:W-:Y:S01]  /*129b0*/  FMUL.FTZ R26, R0, R126 ;  /* 0x0000007e001a7220 */ /* 0x000fe20000410000 */
[----:B---3--:R-:W-:Y:S01]  /*129c0*/  MOV R126, R92 ;  /* 0x0000005c007e7202 */ /* 0x008fe20000000f00 */
[----:B------:R-:W-:Y:S02]  /*129d0*/  FFMA.FTZ R92, R199, c[0x0][0x2d0], -R98 ;  /* 0x0000b400c75c7a23 */ /* 0x000fe40000010862 */
[C---:B------:R-:W-:Y:S04]  /*129e0*/  HMMA.16816.F32 R16, R76.reuse, R22, R16 ;  /* 0x000000164c10723c */ /* 0x040fe80000001810 */
[----:B------:R-:W-:Y:S03]  /*129f0*/  FMUL.FTZ R21, R73, R121 ;  /* 0x0000007949157220 */ /* 0x000fe60000410000 */
[C---:B------:R-:W-:Y:S01]  /*12a00*/  FMUL.FTZ R22, R69.reuse, R122 ;  /* 0x0000007a45167220 */ /* 0x040fe20000410000 */
[----:B------:R-:W-:Y:S01]  /*12a10*/  MOV R122, R94 ;  /* 0x0000005e007a7202 */ /* 0x000fe20000000f00 */
[----:B------:R-:W-:Y:S03]  /*12a20*/  FMUL.FTZ R23, R69, R123 ;  /* 0x0000007b45177220 */ /* 0x000fe60000410000 */
[----:B-1----:R-:W-:Y:S01]  /*12a30*/  FMUL.FTZ R20, R73, R120 ;  /* 0x0000007849147220 */ /* 0x002fe20000410000 */
[----:B----4-:R-:W-:Y:S01]  /*12a40*/  MOV R123, R93 ;  /* 0x0000005d007b7202 */ /* 0x010fe20000000f00 */
[----:B------:R1:W-:Y:S05]  /*12a50*/  MUFU.EX2 R120, R60 ;  /* 0x0000003c00787308 */ /* 0x0003ea0000000800 */
[-C--:B------:R-:W-:Y:S08]  /*12a60*/  HMMA.16816.F32 R20, R76, R36.reuse, R20 ;  /* 0x000000244c14723c */ /* 0x080ff00000001814 */
[C---:B------:R-:W-:Y:S07]  /*12a70*/  HMMA.16816.F32 R24, R64.reuse, R36, R24 ;  /* 0x000000244018723c */ /* 0x040fee0000001818 */
[----:B------:R-:W-:Y:S01]  /*12a80*/  FFMA.FTZ R36, R187, c[0x0][0x2d0], -R2 ;  /* 0x0000b400bb247a23 */ /* 0x000fe20000010802 */
[-C--:B------:R-:W-:Y:S03]  /*12a90*/  HMMA.16816.F32 R28, R64, R38.reuse, R28 ;  /* 0x00000026401c723c */ /* 0x080fe6000000181c */
[----:B------:R3:W4:Y:S01]  /*12aa0*/  MUFU.EX2 R50, R36 ;  /* 0x0000002400327308 */ /* 0x0007220000000800 */
[----:B-1----:R-:W-:Y:S02]  /*12ab0*/  FMUL.FTZ R60, R68, R160 ;  /* 0x000000a0443c7220 */ /* 0x002fe40000410000 */
[----:B------:R-:W5:Y:S01]  /*12ac0*/  LDL.LU R160, [R1+0x14] ;  /* 0x0000140001a07983 */ /* 0x000f620000300800 */
[----:B------:R-:W-:Y:S01]  /*12ad0*/  FMUL.FTZ R37, R73, R137 ;  /* 0x0000008949257220 */ /* 0x000fe20000410000 */
[C---:B------:R-:W-:Y:S05]  /*12ae0*/  HMMA.16816.F32 R32, R76.reuse, R38, R32 ;  /* 0x000000264c20723c */ /* 0x040fea0000001820 */
[----:B------:R1:W-:Y:S02]  /*12af0*/  MUFU.EX2 R137, R92 ;  /* 0x0000005c00897308 */ /* 0x0003e40000000800 */
[C---:B------:R-:W-:Y:S02]  /*12b00*/  FMUL.FTZ R38, R69.reuse, R138 ;  /* 0x0000008a45267220 */ /* 0x040fe40000410000 */
[----:B------:R-:W-:Y:S06]  /*12b10*/  FMUL.FTZ R39, R69, R139 ;  /* 0x0000008b45277220 */ /* 0x000fec0000410000 */
[----:B------:R2:W-:Y:S01]  /*12b20*/  MUFU.EX2 R138, R56 ;  /* 0x00000038008a7308 */ /* 0x0005e20000000800 */
[----:B---3--:R-:W-:Y:S01]  /*12b30*/  FMUL.FTZ R36, R73, R136 ;  /* 0x0000008849247220 */ /* 0x008fe20000410000 */
[----:B----4-:R-:W-:Y:S01]  /*12b40*/  MOV R149, R50 ;  /* 0x0000003200957202 */ /* 0x010fe20000000f00 */
[C---:B------:R-:W-:Y:S01]  /*12b50*/  FMUL.FTZ R50, R69.reuse, R150 ;  /* 0x0000009645327220 */ /* 0x040fe20000410000 */
[----:B------:R-:W-:Y:S01]  /*12b60*/  MOV R150, R51 ;  /* 0x0000003300967202 */ /* 0x000fe20000000f00 */
[----:B------:R-:W-:Y:S01]  /*12b70*/  FMUL.FTZ R51, R69, R151 ;  /* 0x0000009745337220 */ /* 0x000fe20000410000 */
[----:B------:R-:W-:Y:S02]  /*12b80*/  MOV R151, R100 ;  /* 0x0000006400977202 */ /* 0x000fe40000000f00 */
[-C--:B------:R-:W-:Y:S01]  /*12b90*/  HMMA.16816.F32 R36, R76, R52.reuse, R36 ;  /* 0x000000344c24723c */ /* 0x080fe20000001824 */
[----:B-1----:R-:W1:Y:S02]  /*12ba0*/  LDSM.16.MT88.4 R92, [R210+0x900] ;  /* 0x00090000d25c783b */ /* 0x002e640000004200 */
[----:B------:R-:W-:Y:S01]  /*12bb0*/  MOV R100, R62 ;  /* 0x0000003e00647202 */ /* 0x000fe20000000f00 */
[----:B------:R-:W-:Y:S04]  /*12bc0*/  FMUL.FTZ R62, R0, R162 ;  /* 0x000000a2003e7220 */ /* 0x000fe80000410000 */
[C---:B------:R-:W-:Y:S04]  /*12bd0*/  HMMA.16816.F32 R40, R64.reuse, R52, R40 ;  /* 0x000000344028723c */ /* 0x040fe80000001828 */
[----:B--2---:R-:W-:Y:S03]  /*12be0*/  FMUL.FTZ R56, R68, R156 ;  /* 0x0000009c44387220 */ /* 0x004fe60000410000 */
[--C-:B------:R-:W-:Y:S01]  /*12bf0*/  FFMA.FTZ R52, R192, c[0x0][0x2d0], -R97.reuse ;  /* 0x0000b400c0347a23 */ /* 0x100fe20000010861 */
[-C--:B------:R-:W-:Y:S03]  /*12c00*/  HMMA.16816.F32 R44, R64, R54.reuse, R44 ;  /* 0x00000036402c723c */ /* 0x080fe6000000182c */
[----:B------:R2:W-:Y:S01]  /*12c10*/  MUFU.EX2 R139, R52 ;  /* 0x00000034008b7308 */ /* 0x0005e20000000800 */
[----:B------:R-:W-:Y:S04]  /*12c20*/  FMUL.FTZ R53, R73, R153 ;  /* 0x0000009949357220 */ /* 0x000fe80000410000 */
[C---:B------:R-:W-:Y:S07]  /*12c30*/  HMMA.16816.F32 R48, R76.reuse, R54, R48 ;  /* 0x000000364c30723c */ /* 0x040fee0000001830 */
[C---:B------:R-:W-:Y:S02]  /*12c40*/  FMUL.FTZ R54, R69.reuse, R154 ;  /* 0x0000009a45367220 */ /* 0x040fe40000410000 */
[----:B------:R-:W-:Y:S03]  /*12c50*/  FMUL.FTZ R55, R69, R155 ;  /* 0x0000009b45377220 */ /* 0x000fe60000410000 */
[----:B--2---:R-:W-:Y:S07]  /*12c60*/  FMUL.FTZ R52, R73, R152 ;  /* 0x0000009849347220 */ /* 0x004fee0000410000 */
[-C--:B------:R-:W-:Y:S08]  /*12c70*/  HMMA.16816.F32 R52, R76, R80.reuse, R52 ;  /* 0x000000504c34723c */ /* 0x080ff00000001834 */
[C---:B------:R-:W-:Y:S07]  /*12c80*/  HMMA.16816.F32 R56, R64.reuse, R80, R56 ;  /* 0x000000504038723c */ /* 0x040fee0000001838 */
[----:B------:R-:W-:Y:S01]  /*12c90*/  FFMA.FTZ R80, R191, c[0x0][0x2d0], -R96 ;  /* 0x0000b400bf507a23 */ /* 0x000fe20000010860 */
[-C--:B------:R-:W-:Y:S03]  /*12ca0*/  HMMA.16816.F32 R60, R64, R82.reuse, R60 ;  /* 0x00000052403c723c */ /* 0x080fe6000000183c */
[----:B------:R2:W3:Y:S01]  /*12cb0*/  MUFU.EX2 R132, R80 ;  /* 0x0000005000847308 */ /* 0x0004e20000000800 */
[----:B------:R-:W-:Y:S03]  /*12cc0*/  F2FP.PACK_AB R81, R128, R123 ;  /* 0x0000007b8051723e */ /* 0x000fe600000000ff */
[C---:B------:R-:W-:Y:S02]  /*12cd0*/  FMUL.FTZ R64, R73.reuse, R164 ;  /* 0x000000a449407220 */ /* 0x040fe40000410000 */
[----:B------:R-:W-:Y:S03]  /*12ce0*/  FMUL.FTZ R65, R73, R165 ;  /* 0x000000a549417220 */ /* 0x000fe60000410000 */
[C---:B------:R-:W-:Y:S02]  /*12cf0*/  FMUL.FTZ R66, R69.reuse, R166 ;  /* 0x000000a645427220 */ /* 0x040fe40000410000 */
[----:B------:R-:W-:Y:S07]  /*12d00*/  FMUL.FTZ R67, R69, R167 ;  /* 0x000000a745437220 */ /* 0x000fee0000410000 */
[----:B------:R-:W-:Y:S04]  /*12d10*/  HMMA.16816.F32 R64, R76, R82, R64 ;  /* 0x000000524c40723c */ /* 0x000fe80000001840 */
[--C-:B--2---:R-:W-:Y:S03]  /*12d20*/  FFMA.FTZ R80, R193, c[0x0][0x2d0], -R97.reuse ;  /* 0x0000b400c1507a23 */ /* 0x104fe60000010861 */
[----:B------:R-:W-:Y:S02]  /*12d30*/  F2FP.PACK_AB R78, R148, R127 ;  /* 0x0000007f944e723e */ /* 0x000fe400000000ff */
[----:B------:R-:W-:Y:S01]  /*12d40*/  F2FP.PACK_AB R79, R126, R151 ;  /* 0x000000977e4f723e */ /* 0x000fe200000000ff */
[----:B------:R2:W-:Y:S02]  /*12d50*/  MUFU.EX2 R121, R80 ;  /* 0x0000005000797308 */ /* 0x0005e40000000800 */
[----:B------:R-:W-:Y:S02]  /*12d60*/  F2FP.PACK_AB R76, R131, R124 ;  /* 0x0000007c834c723e */ /* 0x000fe400000000ff */
[----:B------:R-:W-:Y:S02]  /*12d70*/  F2FP.PACK_AB R77, R130, R110 ;  /* 0x0000006e824d723e */ /* 0x000fe400000000ff */
[----:B------:R-:W-:Y:S02]  /*12d80*/  F2FP.PACK_AB R82, R125, R150 ;  /* 0x000000967d52723e */ /* 0x000fe400000000ff */
[----:B------:R-:W-:Y:S03]  /*12d90*/  F2FP.PACK_AB R83, R115, R149 ;  /* 0x000000957353723e */ /* 0x000fe600000000ff */
[-C--:B------:R-:W-:Y:S03]  /*12da0*/  HMMA.16816.F32 R4, R76, R84.reuse, R4 ;  /* 0x000000544c04723c */ /* 0x080fe60000001804 */
[--C-:B--2---:R-:W-:Y:S04]  /*12db0*/  FFMA.FTZ R80, R195, c[0x0][0x2d0], -R97.reuse ;  /* 0x0000b400c3507a23 */ /* 0x104fe80000010861 */
[----:B------:R2:W4:Y:S02]  /*12dc0*/  MUFU.EX2 R133, R80 ;  /* 0x0000005000857308 */ /* 0x0005240000000800 */
[----:B--2---:R-:W-:Y:S07]  /*12dd0*/  F2FP.PACK_AB R80, R129, R122 ;  /* 0x0000007a8150723e */ /* 0x004fee00000000ff */
[C---:B------:R-:W-:Y:S07]  /*12de0*/  HMMA.16816.F32 R8, R80.reuse, R84, R8 ;  /* 0x000000545008723c */ /* 0x040fee0000001808 */
[----:B------:R-:W-:Y:S01]  /*12df0*/  FFMA.FTZ R84, R198, c[0x0][0x2d0], -R98 ;  /* 0x0000b400c6547a23 */ /* 0x000fe20000010862 */
[-C--:B------:R-:W-:Y:S03]  /*12e00*/  HMMA.16816.F32 R12, R80, R86.reuse, R12 ;  /* 0x00000056500c723c */ /* 0x080fe6000000180c */
[----:B------:R2:W-:Y:S05]  /*12e10*/  MUFU.EX2 R143, R84 ;  /* 0x00000054008f7308 */ /* 0x0005ea0000000800 */
[C---:B------:R-:W-:Y:S08]  /*12e20*/  HMMA.16816.F32 R16, R76.reuse, R86, R16 ;  /* 0x000000564c10723c */ /* 0x040ff00000001810 */
[-C--:B------:R-:W-:Y:S08]  /*12e30*/  HMMA.16816.F32 R20, R76, R88.reuse, R20 ;  /* 0x000000584c14723c */ /* 0x080ff00000001814 */
[C---:B------:R-:W-:Y:S04]  /*12e40*/  HMMA.16816.F32 R24, R80.reuse, R88, R24 ;  /* 0x000000585018723c */ /* 0x040fe80000001818 */
[----:B--2---:R-:W-:Y:S03]  /*12e50*/  FFMA.FTZ R84, R203, c[0x0][0x2d0], -R2 ;  /* 0x0000b400cb547a23 */ /* 0x004fe60000010802 */
[----:B------:R-:W-:Y:S01]  /*12e60*/  FFMA.FTZ R88, R206, c[0x0][0x2d0], -R98 ;  /* 0x0000b400ce587a23 */ /* 0x000fe20000010862 */
[-C--:B------:R-:W-:Y:S01]  /*12e70*/  HMMA.16816.F32 R28, R80, R90.reuse, R28 ;  /* 0x0000005a501c723c */ /* 0x080fe2000000181c */
[----:B------:R2:W-:Y:S03]  /*12e80*/  MUFU.EX2 R136, R84 ;  /* 0x0000005400887308 */ /* 0x0005e60000000800 */
[----:B---3--:R-:W-:Y:S02]  /*12e90*/  MOV R206, R132 ;  /* 0x0000008400ce7202 */ /* 0x008fe40000000f00 */
[----:B------:R-:W-:Y:S02]  /*12ea0*/  MOV R132, R100 ;  /* 0x0000006400847202 */ /* 0x000fe40000000f00 */
[C---:B------:R-:W-:Y:S03]  /*12eb0*/  HMMA.16816.F32 R32, R76.reuse, R90, R32 ;  /* 0x0000005a4c20723c */ /* 0x040fe60000001820 */
[----:B------:R3:W-:Y:S05]  /*12ec0*/  MUFU.EX2 R203, R88 ;  /* 0x0000005800cb7308 */ /* 0x0007ea0000000800 */
[-C--:B-1----:R-:W-:Y:S08]  /*12ed0*/  HMMA.16816.F32 R36, R76, R92.reuse, R36 ;  /* 0x0000005c4c24723c */ /* 0x082ff00000001824 */
[C---:B------:R-:W-:Y:S04]  /*12ee0*/  HMMA.16816.F32 R40, R80.reuse, R92, R40 ;  /* 0x0000005c5028723c */ /* 0x040fe80000001828 */
[--C-:B--2---:R-:W-:Y:S01]  /*12ef0*/  FFMA.FTZ R84, R205, c[0x0][0x2d0], -R2.reuse ;  /* 0x0000b400cd547a23 */ /* 0x104fe20000010802 */
[----:B----4-:R-:W-:Y:S02]  /*12f00*/  MOV R205, R133 ;  /* 0x0000008500cd7202 */ /* 0x010fe40000000f00 */
[--C-:B------:R-:W-:Y:S01]  /*12f10*/  FFMA.FTZ R92, R230, c[0x0][0x2d0], -R97.reuse ;  /* 0x0000b400e65c7a23 */ /* 0x100fe20000010861 */
[-C--:B------:R-:W-:Y:S01]  /*12f20*/  HMMA.16816.F32 R44, R80, R94.reuse, R44 ;  /* 0x0000005e502c723c */ /* 0x080fe2000000182c */
[----:B------:R1:W2:Y:S03]  /*12f30*/  MUFU.EX2 R142, R84 ;  /* 0x00000054008e7308 */ /* 0x0002a60000000800 */
[----:B---3--:R-:W-:Y:S01]  /*12f40*/  FFMA.FTZ R88, R229, c[0x0][0x2d0], -R2 ;  /* 0x0000b400e5587a23 */ /* 0x008fe20000010802 */
[----:B------:R-:W-:Y:S02]  /*12f50*/  MOV R229, R121 ;  /* 0x0000007900e57202 */ /* 0x000fe40000000f00 */
[----:B------:R-:W-:Y:S01]  /*12f60*/  MOV R121, R101 ;  /* 0x0000006500797202 */ /* 0x000fe20000000f00 */
[C---:B------:R-:W-:Y:S03]  /*12f70*/  HMMA.16816.F32 R48, R76.reuse, R94, R48 ;  /* 0x0000005e4c30723c */ /* 0x040fe60000001830 */
[----:B------:R3:W-:Y:S01]  /*12f80*/  MUFU.EX2 R140, R88 ;  /* 0x00000058008c7308 */ /* 0x0007e20000000800 */
[----:B------:R-:W-:Y:S02]  /*12f90*/  MOV R230, R118 ;  /* 0x0000007600e67202 */ /* 0x000fe40000000f00 */
[----:B------:R-:W-:Y:S07]  /*12fa0*/  MOV R118, R185 ;  /* 0x000000b900767202 */ /* 0x000fee0000000f00 */
[----:B------:R4:W-:Y:S01]  /*12fb0*/  MUFU.EX2 R146, R92 ;  /* 0x0000005c00927308 */ /* 0x0009e20000000800 */
[----:B-1----:R-:W-:Y:S09]  /*12fc0*/  FFMA.FTZ R84, R202, c[0x0][0x2d0], -R98 ;  /* 0x0000b400ca547a23 */ /* 0x002ff20000010862 */
[----:B------:R1:W1:Y:S01]  /*12fd0*/  MUFU.EX2 R141, R84 ;  /* 0x00000054008d7308 */ /* 0x0002620000000800 */
[----:B---3--:R-:W-:Y:S01]  /*12fe0*/  FFMA.FTZ R88, R231, c[0x0][0x2d0], -R2 ;  /* 0x0000b400e7587a23 */ /* 0x008fe20000010802 */
[----:B------:R-:W-:Y:S02]  /*12ff0*/  MOV R231, R120 ;  /* 0x0000007800e77202 */ /* 0x000fe40000000f00 */
[----:B------:R-:W-:Y:S06]  /*13000*/  MOV R120, R103 ;  /* 0x0000006700787202 */ /* 0x000fec0000000f00 */
[----:B------:R3:W2:Y:S01]  /*13010*/  MUFU.EX2 R202, R88 ;  /* 0x0000005800ca7308 */ /* 0x0006a20000000800 */
[--C-:B----4-:R-:W-:Y:S01]  /*13020*/  FFMA.FTZ R92, R232, c[0x0][0x2d0], -R97.reuse ;  /* 0x0000b400e85c7a23 */ /* 0x110fe20000010861 */
[----:B------:R-:W-:Y:S08]  /*13030*/  MOV R232, R115 ;  /* 0x0000007300e87202 */ /* 0x000ff00000000f00 */
[----:B------:R4:W-:Y:S01]  /*13040*/  MUFU.EX2 R199, R92 ;  /* 0x0000005c00c77308 */ /* 0x0009e20000000800 */
[----:B-1----:R-:W1:Y:S01]  /*13050*/  LDSM.16.MT88.4 R84, [R211+0x900] ;  /* 0x00090000d354783b */ /* 0x002e620000004200 */
[--C-:B---3--:R-:W-:Y:S08]  /*13060*/  FFMA.FTZ R88, R201, c[0x0][0x2d0], -R96.reuse ;  /* 0x0000b400c9587a23 */ /* 0x108ff00000010860 */
[----:B------:R3:W-:Y:S01]  /*13070*/  MUFU.EX2 R147, R88 ;  /* 0x0000005800937308 */ /* 0x0007e20000000800 */
[----:B----4-:R-:W-:Y:S01]  /*13080*/  FFMA.FTZ R92, R207, c[0x0][0x2d0], -R97 ;  /* 0x0000b400cf5c7a23 */ /* 0x010fe20000010861 */
[----:B------:R-:W-:Y:S02]  /*13090*/  MOV R207, R126 ;  /* 0x0000007e00cf7202 */ /* 0x000fe40000000f00 */
[----:B------:R-:W4:Y:S01]  /*130a0*/  LDL.LU R126, [R1+0x18] ;  /* 0x00001800017e7983 */ /* 0x000f220000300800 */
[--C-:B---3--:R-:W-:Y:S01]  /*130b0*/  FFMA.FTZ R88, R204, c[0x0][0x2d0], -R96.reuse ;  /* 0x0000b400cc587a23 */ /* 0x108fe20000010860 */
[----:B------:R-:W-:Y:S01]  /*130c0*/  MOV R204, R119 ;  /* 0x0000007700cc7202 */ /* 0x000fe20000000f00 */
[-C--:B-1----:R-:W-:Y:S03]  /*130d0*/  HMMA.16816.F32 R52, R76, R84.reuse, R52 ;  /* 0x000000544c34723c */ /* 0x082fe60000001834 */
[----:B------:R1:W-:Y:S01]  /*130e0*/  MUFU.EX2 R201, R88 ;  /* 0x0000005800c97308 */ /* 0x0003e20000000800 */
[----:B------:R-:W-:Y:S04]  /*130f0*/  MOV R119, R168 ;  /* 0x000000a800777202 */ /* 0x000fe80000000f00 */
[----:B------:R-:W-:Y:S01]  /*13100*/  MOV R161, R119 ;  /* 0x0000007700a17202 */ /* 0x000fe20000000f00 */
[C---:B------:R-:W-:Y:S04]  /*13110*/  HMMA.16816.F32 R56, R80.reuse, R84, R56 ;  /* 0x000000545038723c */ /* 0x040fe80000001838 */
[----:B-----5:R-:W-:Y:S03]  /*13120*/  FFMA.FTZ R73, R73, R160, R161 ;  /* 0x000000a049497223 */ /* 0x020fe600000100a1 */
[--C-:B------:R-:W-:Y:S01]  /*13130*/  FFMA.FTZ R84, R197, c[0x0][0x2d0], -R96.reuse ;  /* 0x0000b400c5547a23 */ /* 0x100fe20000010860 */
[-C--:B------:R-:W-:Y:S03]  /*13140*/  HMMA.16816.F32 R60, R80, R86.reuse, R60 ;  /* 0x00000056503c723c */ /* 0x080fe6000000183c */
[----:B------:R3:W-:Y:S04]  /*13150*/  MUFU.EX2 R198, R84 ;  /* 0x0000005400c67308 */ /* 0x0007e80000000800 */
[----:B------:R-:W-:Y:S01]  /*13160*/  FFMA.FTZ R80, R196, c[0x0][0x2d0], -R96 ;  /* 0x0000b400c4507a23 */ /* 0x000fe20000010860 */
[----:B------:R-:W-:Y:S01]  /*13170*/  HMMA.16816.F32 R64, R76, R86, R64 ;  /* 0x000000564c40723c */ /* 0x000fe20000001840 */
[----:B-1----:R-:W1:Y:S03]  /*13180*/  LDSM.16.MT88.4 R88, [R209+0x1100] ;  /* 0x00110000d158783b */ /* 0x002e660000004200 */
[----:B--2---:R-:W-:Y:S01]  /*13190*/  F2FP.PACK_AB R81, R142, R136 ;  /* 0x000000888e51723e */ /* 0x004fe200000000ff */
[----:B------:R2:W-:Y:S01]  /*131a0*/  MUFU.EX2 R197, R80 ;  /* 0x0000005000c57308 */ /* 0x0005e20000000800 */
[----:B------:R-:W-:Y:S02]  /*131b0*/  F2FP.PACK_AB R82, R203, R141 ;  /* 0x0000008dcb52723e */ /* 0x000fe400000000ff */
[----:B------:R-:W-:Y:S04]  /*131c0*/  F2FP.PACK_AB R76, R204, R230 ;  /* 0x000000e6cc4c723e */ /* 0x000fe800000000ff */
[----:B------:R-:W-:Y:S02]  /*131d0*/  F2FP.PACK_AB R77, R138, R139 ;  /* 0x0000008b8a4d723e */ /* 0x000fe400000000ff */
[----:B------:R-:W-:Y:S01]  /*131e0*/  F2FP.PACK_AB R78, R206, R231 ;  /* 0x000000e7ce4e723e */ /* 0x000fe200000000ff */
[----:B------:R5:W-:Y:S01]  /*131f0*/  MUFU.EX2 R196, R92 ;  /* 0x0000005c00c47308 */ /* 0x000be20000000800 */
[----:B------:R-:W-:Y:S02]  /*13200*/  F2FP.PACK_AB R79, R205, R229 ;  /* 0x000000e5cd4f723e */ /* 0x000fe400000000ff */
[----:B------:R-:W-:Y:S01]  /*13210*/  F2FP.PACK_AB R83, R202, R140 ;  /* 0x0000008cca53723e */ /* 0x000fe200000000ff */
[----:B---3--:R-:W3:Y:S01]  /*13220*/  LDSM.16.MT88.4 R84, [R212+0x1100] ;  /* 0x00110000d454783b */ /* 0x008ee20000004200 */
[--C-:B--2---:R-:W-:Y:S01]  /*13230*/  FFMA.FTZ R80, R200, c[0x0][0x2d0], -R97.reuse ;  /* 0x0000b400c8507a23 */ /* 0x104fe20000010861 */
[----:B------:R-:W-:Y:S04]  /*13240*/  MOV R200, R125 ;  /* 0x0000007d00c87202 */ /* 0x000fe80000000f00 */
[----:B------:R2:W-:Y:S02]  /*13250*/  MUFU.EX2 R195, R80 ;  /* 0x0000005000c37308 */ /* 0x0005e40000000800 */
[----:B-----5:R-:W5:Y:S01]  /*13260*/  LDSM.16.MT88.4 R92, [R210+0x1100] ;  /* 0x00110000d25c783b */ /* 0x020f620000004200 */
[-C--:B-1----:R-:W-:Y:S03]  /*13270*/  HMMA.16816.F32 R4, R76, R88.reuse, R4 ;  /* 0x000000584c04723c */ /* 0x082fe60000001804 */
[----:B--2---:R-:W-:Y:S07]  /*13280*/  F2FP.PACK_AB R80, R143, R137 ;  /* 0x000000898f50723e */ /* 0x004fee00000000ff */
[C---:B------:R-:W-:Y:S07]  /*13290*/  HMMA.16816.F32 R8, R80.reuse, R88, R8 ;  /* 0x000000585008723c */ /* 0x040fee0000001808 */
[--C-:B------:R-:W-:Y:S01]  /*132a0*/  FFMA.FTZ R88, R235, c[0x0][0x2d0], -R98.reuse ;  /* 0x0000b400eb587a23 */ /* 0x100fe20000010862 */
[-C--:B------:R-:W-:Y:S03]  /*132b0*/  HMMA.16816.F32 R12, R80, R90.reuse, R12 ;  /* 0x0000005a500c723c */ /* 0x080fe6000000180c */
[----:B------:R1:W-:Y:S01]  /*132c0*/  MUFU.EX2 R145, R88 ;  /* 0x0000005800917308 */ /* 0x0003e20000000800 */
[----:B------:R-:W-:Y:S02]  /*132d0*/  MOV R235, R127 ;  /* 0x0000007f00eb7202 */ /* 0x000fe40000000f00 */
[----:B------:R-:W-:Y:S02]  /*132e0*/  MOV R127, R120 ;  /* 0x00000078007f7202 */ /* 0x000fe40000000f00 */
[C---:B------:R-:W-:Y:S04]  /*132f0*/  HMMA.16816.F32 R16, R76.reuse, R90, R16 ;  /* 0x0000005a4c10723c */ /* 0x040fe80000001810 */
[----:B------:R-:W-:Y:S04]  /*13300*/  MOV R120, R116 ;  /* 0x0000007400787202 */ /* 0x000fe80000000f00 */
[-C--:B---3--:R-:W-:Y:S08]  /*13310*/  HMMA.16816.F32 R20, R76, R84.reuse, R20 ;  /* 0x000000544c14723c */ /* 0x088ff00000001814 */
[C---:B------:R-:W-:Y:S04]  /*13320*/  HMMA.16816.F32 R24, R80.reuse, R84, R24 ;  /* 0x000000545018723c */ /* 0x040fe80000001818 */
[--C-:B-1----:R-:W-:Y:S01]  /*13330*/  FFMA.FTZ R88, R237, c[0x0][0x2d0], -R98.reuse ;  /* 0x0000b400ed587a23 */ /* 0x102fe20000010862 */
[----:B------:R-:W-:Y:S02]  /*13340*/  MOV R237, R121 ;  /* 0x0000007900ed7202 */ /* 0x000fe40000000f00 */
[----:B------:R-:W-:Y:S01]  /*13350*/  FFMA.FTZ R84, R241, c[0x0][0x2d0], -R98 ;  /* 0x0000b400f1547a23 */ /* 0x000fe20000010862 */
[-C--:B------:R-:W-:Y:S01]  /*13360*/  HMMA.16816.F32 R28, R80, R86.reuse, R28 ;  /* 0x00000056501c723c */ /* 0x080fe2000000181c */
[----:B------:R1:W-:Y:S03]  /*13370*/  MUFU.EX2 R194, R88 ;  /* 0x0000005800c27308 */ /* 0x0003e60000000800 */
[----:B------:R-:W-:Y:S02]  /*13380*/  MOV R241, R235 ;  /* 0x000000eb00f17202 */ /* 0x000fe40000000f00 */
[----:B------:R-:W-:Y:S02]  /*13390*/  MOV R235, R148 ;  /* 0x0000009400eb7202 */ /* 0x000fe40000000f00 */
[C---:B------:R-:W-:Y:S03]  /*133a0*/  HMMA.16816.F32 R32, R76.reuse, R86, R32 ;  /* 0x000000564c20723c */ /* 0x040fe60000001820 */
[----:B------:R2:W-:Y:S05]  /*133b0*/  MUFU.EX2 R191, R84 ;  /* 0x0000005400bf7308 */ /* 0x0005ea0000000800 */
[-C--:B-----5:R-:W-:Y:S08]  /*133c0*/  HMMA.16816.F32 R36, R76, R92.reuse, R36 ;  /* 0x0000005c4c24723c */ /* 0x0a0ff00000001824 */
[C---:B------:R-:W-:Y:S04]  /*133d0*/  HMMA.16816.F32 R40, R80.reuse, R92, R40 ;  /* 0x0000005c5028723c */ /* 0x040fe80000001828 */
[----:B-1----:R-:W-:Y:S01]  /*133e0*/  FFMA.FTZ R88, R239, c[0x0][0x2d0], -R2 ;  /* 0x0000b400ef587a23 */ /* 0x002fe20000010802 */
[----:B------:R-:W-:Y:S02]  /*133f0*/  MOV R239, R150 ;  /* 0x0000009600ef7202 */ /* 0x000fe40000000f00 */
[----:B------:R-:W-:Y:S01]  /*13400*/  FFMA.FTZ R92, R245, c[0x0][0x2d0], -R96 ;  /* 0x0000b400f55c7a23 */ /* 0x000fe20000010860 */
[-C--:B------:R-:W-:Y:S01]  /*13410*/  HMMA.16816.F32 R44, R80, R94.reuse, R44 ;  /* 0x0000005e502c723c */ /* 0x080fe2000000182c */
[----:B------:R1:W-:Y:S03]  /*13420*/  MUFU.EX2 R144, R88 ;  /* 0x0000005800907308 */ /* 0x0003e60000000800 */
[----:B--2---:R-:W-:Y:S01]  /*13430*/  FFMA.FTZ R84, R243, c[0x0][0x2d0], -R98 ;  /* 0x0000b400f3547a23 */ /* 0x004fe20000010862 */
[----:B------:R-:W-:Y:S02]  /*13440*/  MOV R245, R108 ;  /* 0x0000006c00f57202 */ /* 0x000fe40000000f00 */
[----:B------:R-:W-:Y:S01]  /*13450*/  MOV R243, R123 ;  /* 0x0000007b00f37202 */ /* 0x000fe20000000f00 */
[C---:B------:R-:W-:Y:S03]  /*13460*/  HMMA.16816.F32 R48, R76.reuse, R94, R48 ;  /* 0x0000005e4c30723c */ /* 0x040fe60000001830 */
[----:B------:R2:W-:Y:S01]  /*13470*/  MUFU.EX2 R192, R84 ;  /* 0x0000005400c07308 */ /* 0x0005e20000000800 */
[----:B------:R-:W-:Y:S09]  /*13480*/  MOV R123, R114 ;  /* 0x00000072007b7202 */ /* 0x000ff20000000f00 */
[----:B------:R3:W-:Y:S01]  /*13490*/  MUFU.EX2 R190, R92 ;  /* 0x0000005c00be7308 */ /* 0x0007e20000000800 */
[--C-:B-1----:R-:W-:Y:S01]  /*134a0*/  FFMA.FTZ R88, R240, c[0x0][0x2d0], -R2.reuse ;  /* 0x0000b400f0587a23 */ /* 0x102fe20000010802 */
[----:B------:R-:W-:Y:S08]  /*134b0*/  MOV R240, R151 ;  /* 0x0000009700f07202 */ /* 0x000ff00000000f00 */
[----:B------:R1:W5:Y:S01]  /*134c0*/  MUFU.EX2 R193, R88 ;  /* 0x0000005800c17308 */ /* 0x0003620000000800 */
        /* <DEDUP_REMOVED lines=8> */
[----:B--2---:R-:W-:Y:S01]  /*13550*/  FFMA.FTZ R84, R248, c[0x0][0x2d0], -R2 ;  /* 0x0000b400f8547a23 */ /* 0x004fe20000010802 */
[----:B------:R-:W-:Y:S07]  /*13560*/  MOV R248, R110 ;  /* 0x0000006e00f87202 */ /* 0x000fee0000000f00 */
[----:B------:R2:W1:Y:S01]  /*13570*/  MUFU.EX2 R154, R84 ;  /* 0x00000054009a7308 */ /* 0x0004620000000800 */
[--C-:B---3--:R-:W-:Y:S09]  /*13580*/  FFMA.FTZ R92, R242, c[0x0][0x2d0], -R97.reuse ;  /* 0x0000b400f25c7a23 */ /* 0x108ff20000010861 */
[----:B------:R3:W-:Y:S01]  /*13590*/  MUFU.EX2 R186, R92 ;  /* 0x0000005c00ba7308 */ /* 0x0007e20000000800 */
[--C-:B--2---:R-:W-:Y:S01]  /*135a0*/  FFMA.FTZ R84, R238, c[0x0][0x2d0], -R96.reuse ;  /* 0x0000b400ee547a23 */ /* 0x104fe20000010860 */
[----:B------:R-:W-:Y:S01]  /*135b0*/  MOV R238, R107 ;  /* 0x0000006b00ee7202 */ /* 0x000fe20000000f00 */
[-C--:B-1----:R-:W-:Y:S07]  /*135c0*/  HMMA.16816.F32 R52, R76, R88.reuse, R52 ;  /* 0x000000584c34723c */ /* 0x082fee0000001834 */
[----:B------:R1:W-:Y:S01]  /*135d0*/  MUFU.EX2 R153, R84 ;  /* 0x0000005400997308 */ /* 0x0003e20000000800 */
[C---:B------:R-:W-:Y:S01]  /*135e0*/  HMMA.16816.F32 R56, R80.reuse, R88, R56 ;  /* 0x000000585038723c */ /* 0x040fe20000001838 */
[----:B---3--:R-:W-:Y:S06]  /*135f0*/  LDSM.16.MT88.4 R92, [R210+0x1900] ;  /* 0x00190000d25c783b */ /* 0x008fec0000004200 */
[----:B------:R-:W-:Y:S01]  /*13600*/  FFMA.FTZ R88, R249, c[0x0][0x2d0], -R97 ;  /* 0x0000b400f9587a23 */ /* 0x000fe20000010861 */
[-C--:B------:R-:W-:Y:S03]  /*13610*/  HMMA.16816.F32 R60, R80, R90.reuse, R60 ;  /* 0x0000005a503c723c */ /* 0x080fe6000000183c */
[----:B------:R2:W-:Y:S01]  /*13620*/  MUFU.EX2 R189, R88 ;  /* 0x0000005800bd7308 */ /* 0x0005e20000000800 */
[----:B------:R-:W-:Y:S03]  /*13630*/  MOV R249, R120 ;  /* 0x0000007800f97202 */ /* 0x000fe60000000f00 */
[--C-:B------:R-:W-:Y:S01]  /*13640*/  FFMA.FTZ R80, R234, c[0x0][0x2d0], -R96.reuse ;  /* 0x0000b400ea507a23 */ /* 0x100fe20000010860 */
[----:B------:R-:W-:Y:S01]  /*13650*/  HMMA.16816.F32 R64, R76, R90, R64 ;  /* 0x0000005a4c40723c */ /* 0x000fe20000001840 */
[----:B-1----:R-:W1:Y:S03]  /*13660*/  LDSM.16.MT88.4 R84, [R209+0x1900] ;  /* 0x00190000d154783b */ /* 0x002e660000004200 */
[----:B-----5:R-:W-:Y:S01]  /*13670*/  F2FP.PACK_AB R81, R193, R144 ;  /* 0x00000090c151723e */ /* 0x020fe200000000ff */
[----:B------:R3:W-:Y:S01]  /*13680*/  MUFU.EX2 R188, R80 ;  /* 0x0000005000bc7308 */ /* 0x0007e20000000800 */
[----:B------:R-:W-:Y:S01]  /*13690*/  F2FP.PACK_AB R82, R192, R191 ;  /* 0x000000bfc052723e */ /* 0x000fe200000000ff */
[----:B----4-:R-:W-:Y:S01]  /*136a0*/  FFMA.FTZ R69, R69, R126, R127 ;  /* 0x0000007e45457223 */ /* 0x010fe2000001007f */
[----:B------:R-:W-:Y:S04]  /*136b0*/  F2FP.PACK_AB R76, R201, R147 ;  /* 0x00000093c94c723e */ /* 0x000fe800000000ff */
[----:B------:R-:W-:Y:S02]  /*136c0*/  F2FP.PACK_AB R77, R199, R146 ;  /* 0x00000092c74d723e */ /* 0x000fe400000000ff */
[----:B------:R-:W-:Y:S02]  /*136d0*/  F2FP.PACK_AB R78, R197, R198 ;  /* 0x000000c6c54e723e */ /* 0x000fe400000000ff */
[----:B------:R-:W-:Y:S02]  /*136e0*/  F2FP.PACK_AB R79, R196, R195 ;  /* 0x000000c3c44f723e */ /* 0x000fe400000000ff */
[----:B------:R-:W-:Y:S01]  /*136f0*/  F2FP.PACK_AB R83, R154, R155 ;  /* 0x0000009b9a53723e */ /* 0x000fe200000000ff */
[----:B--2---:R-:W2:Y:S01]  /*13700*/  LDSM.16.MT88.4 R88, [R212+0x1900] ;  /* 0x00190000d458783b */ /* 0x004ea20000004200 */
[----:B------:R-:W-:Y:S02]  /*13710*/  MOV R127, R106 ;  /* 0x0000006a007f7202 */ /* 0x000fe40000000f00 */
[----:B------:R-:W-:Y:S01]  /*13720*/  MOV R126, R105 ;  /* 0x00000069007e7202 */ /* 0x000fe20000000f00 */
[----:B---3--:R-:W-:Y:S04]  /*13730*/  FFMA.FTZ R80, R236, c[0x0][0x2d0], -R96 ;  /* 0x0000b400ec507a23 */ /* 0x008fe80000010860 */
[----:B------:R3:W-:Y:S01]  /*13740*/  MUFU.EX2 R187, R80 ;  /* 0x0000005000bb7308 */ /* 0x0007e20000000800 */
[-C--:B-1----:R-:W-:Y:S03]  /*13750*/  HMMA.16816.F32 R4, R76, R84.reuse, R4 ;  /* 0x000000544c04723c */ /* 0x082fe60000001804 */
[----:B---3--:R-:W-:Y:S07]  /*13760*/  F2FP.PACK_AB R80, R194, R145 ;  /* 0x00000091c250723e */ /* 0x008fee00000000ff */
[C---:B------:R-:W-:Y:S07]  /*13770*/  HMMA.16816.F32 R8, R80.reuse, R84, R8 ;  /* 0x000000545008723c */ /* 0x040fee0000001808 */
[--C-:B------:R-:W-:Y:S01]  /*13780*/  FFMA.FTZ R84, R244, c[0x0][0x2d0], -R97.reuse ;  /* 0x0000b400f4547a23 */ /* 0x100fe20000010861 */
[-C--:B------:R-:W-:Y:S03]  /*13790*/  HMMA.16816.F32 R12, R80, R86.reuse, R12 ;  /* 0x00000056500c723c */ /* 0x080fe6000000180c */
[----:B------:R1:W-:Y:S05]  /*137a0*/  MUFU.EX2 R185, R84 ;  /* 0x0000005400b97308 */ /* 0x0003ea0000000800 */
[C---:B------:R-:W-:Y:S08]  /*137b0*/  HMMA.16816.F32 R16, R76.reuse, R86, R16 ;  /* 0x000000564c10723c */ /* 0x040ff00000001810 */
[-C--:B--2---:R-:W-:Y:S08]  /*137c0*/  HMMA.16816.F32 R20, R76, R88.reuse, R20 ;  /* 0x000000584c14723c */ /* 0x084ff00000001814 */
[C---:B------:R-:W-:Y:S04]  /*137d0*/  HMMA.16816.F32 R24, R80.reuse, R88, R24 ;  /* 0x000000585018723c */ /* 0x040fe80000001818 */
[----:B-1----:R-:W-:Y:S03]  /*137e0*/  FFMA.FTZ R84, R251, c[0x0][0x2d0], -R98 ;  /* 0x0000b400fb547a23 */ /* 0x002fe60000010862 */
[----:B------:R-:W-:Y:S01]  /*137f0*/  FFMA.FTZ R88, R118, c[0x0][0x2d0], -R2 ;  /* 0x0000b40076587a23 */ /* 0x000fe20000010802 */
[-C--:B------:R-:W-:Y:S01]  /*13800*/  HMMA.16816.F32 R28, R80, R90.reuse, R28 ;  /* 0x0000005a501c723c */ /* 0x080fe2000000181c */
[----:B------:R1:W-:Y:S03]  /*13810*/  MUFU.EX2 R159, R84 ;  /* 0x00000054009f7308 */ /* 0x0003e60000000800 */
[----:B------:R-:W-:Y:S04]  /*13820*/  MOV R118, R102 ;  /* 0x0000006600767202 */ /* 0x000fe80000000f00 */
[C---:B------:R-:W-:Y:S03]  /*13830*/  HMMA.16816.F32 R32, R76.reuse, R90, R32 ;  /* 0x0000005a4c20723c */ /* 0x040fe60000001820 */
[----:B------:R2:W-:Y:S01]  /*13840*/  MUFU.EX2 R156, R88 ;  /* 0x00000058009c7308 */ /* 0x0005e20000000800 */
[----:B------:R-:W-:Y:S04]  /*13850*/  MOV R125, R118 ;  /* 0x00000076007d7202 */ /* 0x000fe80000000f00 */
[-C--:B------:R-:W-:Y:S08]  /*13860*/  HMMA.16816.F32 R36, R76, R92.reuse, R36 ;  /* 0x0000005c4c24723c */ /* 0x080ff00000001824 */
[C---:B------:R-:W-:Y:S04]  /*13870*/  HMMA.16816.F32 R40, R80.reuse, R92, R40 ;  /* 0x0000005c5028723c */ /* 0x040fe80000001828 */
[----:B-1----:R-:W-:Y:S03]  /*13880*/  FFMA.FTZ R84, R250, c[0x0][0x2d0], -R98 ;  /* 0x0000b400fa547a23 */ /* 0x002fe60000010862 */
[----:B------:R-:W-:Y:S01]  /*13890*/  FFMA.FTZ R92, R180, c[0x0][0x2d0], -R96 ;  /* 0x0000b400b45c7a23 */ /* 0x000fe20000010860 */
[-C--:B------:R-:W-:Y:S01]  /*138a0*/  HMMA.16816.F32 R44, R80, R94.reuse, R44 ;  /* 0x0000005e502c723c */ /* 0x080fe2000000182c */
[----:B------:R1:W-:Y:S03]  /*138b0*/  MUFU.EX2 R158, R84 ;  /* 0x00000054009e7308 */ /* 0x0003e60000000800 */
[----:B--2---:R-:W-:Y:S04]  /*138c0*/  FFMA.FTZ R88, R184, c[0x0][0x2d0], -R98 ;  /* 0x0000b400b8587a23 */ /* 0x004fe80000010862 */
[C---:B------:R-:W-:Y:S03]  /*138d0*/  HMMA.16816.F32 R48, R76.reuse, R94, R48 ;  /* 0x0000005e4c30723c */ /* 0x040fe60000001830 */
[----:B------:R2:W-:Y:S10]  /*138e0*/  MUFU.EX2 R184, R88 ;  /* 0x0000005800b87308 */ /* 0x0005f40000000800 */
[----:B------:R3:W-:Y:S01]  /*138f0*/  MUFU.EX2 R180, R92 ;  /* 0x0000005c00b47308 */ /* 0x0007e20000000800 */
[----:B-1----:R-:W-:Y:S09]  /*13900*/  FFMA.FTZ R84, R252, c[0x0][0x2d0], -R2 ;  /* 0x0000b400fc547a23 */ /* 0x002ff20000010802 */
[----:B------:R1:W-:Y:S01]  /*13910*/  MUFU.EX2 R157, R84 ;  /* 0x00000054009d7308 */ /* 0x0003e20000000800 */
[----:B--2---:R-:W-:Y:S09]  /*13920*/  FFMA.FTZ R88, R183, c[0x0][0x2d0], -R98 ;  /* 0x0000b400b7587a23 */ /* 0x004ff20000010862 */
[----:B------:R2:W-:Y:S01]  /*13930*/  MUFU.EX2 R183, R88 ;  /* 0x0000005800b77308 */ /* 0x0005e20000000800 */
[----:B---3--:R-:W-:Y:S09]  /*13940*/  FFMA.FTZ R92, R171, c[0x0][0x2d0], -R96 ;  /* 0x0000b400ab5c7a23 */ /* 0x008ff20000010860 */
[----:B------:R3:W4:Y:S01]  /*13950*/  MUFU.EX2 R171, R92 ;  /* 0x0000005c00ab7308 */ /* 0x0007220000000800 */
[----:B-1----:R-:W1:Y:S01]  /*13960*/  LDSM.16.MT88.4 R84, [R211+0x1900] ;  /* 0x00190000d354783b */ /* 0x002e620000004200 */
[----:B--2---:R-:W-:Y:S08]  /*13970*/  FFMA.FTZ R88, R182, c[0x0][0x2d0], -R2 ;  /* 0x0000b400b6587a23 */ /* 0x004ff00000010802 */
[----:B------:R2:W-:Y:S01]  /*13980*/  MUFU.EX2 R182, R88 ;  /* 0x0000005800b67308 */ /* 0x0005e20000000800 */
[----:B---3--:R-:W-:Y:S01]  /*13990*/  FFMA.FTZ R92, R173, c[0x0][0x2d0], -R96 ;  /* 0x0000b400ad5c7a23 */ /* 0x008fe20000010860 */
[----:B----4-:R-:W-:Y:S08]  /*139a0*/  F2FP.PACK_AB R164, R171, R180 ;  /* 0x000000b4aba4723e */ /* 0x010ff000000000ff */
[----:B------:R3:W-:Y:S01]  /*139b0*/  MUFU.EX2 R103, R92 ;  /* 0x0000005c00677308 */ /* 0x0007e20000000800 */
[----:B--2---:R-:W-:Y:S01]  /*139c0*/  FFMA.FTZ R88, R181, c[0x0][0x2d0], -R2 ;  /* 0x0000b400b5587a23 */ /* 0x004fe20000010802 */
[-C--:B-1----:R-:W-:Y:S08]  /*139d0*/  HMMA.16816.F32 R52, R76, R84.reuse, R52 ;  /* 0x000000544c34723c */ /* 0x082ff00000001834 */
[----:B------:R1:W2:Y:S01]  /*139e0*/  MUFU.EX2 R181, R88 ;  /* 0x0000005800b57308 */ /* 0x0002a20000000800 */
[C---:B------:R-:W-:Y:S01]  /*139f0*/  HMMA.16816.F32 R56, R80.reuse, R84, R56 ;  /* 0x000000545038723c */ /* 0x040fe20000001838 */
[----:B---3--:R-:W-:Y:S06]  /*13a00*/  LDSM.16.MT88.4 R92, [R210+0x2100] ;  /* 0x00210000d25c783b */ /* 0x008fec0000004200 */
[--C-:B------:R-:W-:Y:S01]  /*13a10*/  FFMA.FTZ R84, R170, c[0x0][0x2d0], -R97.reuse ;  /* 0x0000b400aa547a23 */ /* 0x100fe20000010861 */
[-C--:B------:R-:W-:Y:S03]  /*13a20*/  HMMA.16816.F32 R60, R80, R86.reuse, R60 ;  /* 0x00000056503c723c */ /* 0x080fe6000000183c */
[----:B------:R3:W-:Y:S04]  /*13a30*/  MUFU.EX2 R170, R84 ;  /* 0x0000005400aa7308 */ /* 0x0007e80000000800 */
[--C-:B------:R-:W-:Y:S01]  /*13a40*/  FFMA.FTZ R80, R117, c[0x0][0x2d0], -R97.reuse ;  /* 0x0000b40075507a23 */ /* 0x100fe20000010861 */
[----:B------:R-:W-:Y:S01]  /*13a50*/  HMMA.16816.F32 R64, R76, R86, R64 ;  /* 0x000000564c40723c */ /* 0x000fe20000001840 */
[----:B-1----:R-:W1:Y:S03]  /*13a60*/  LDSM.16.MT88.4 R88, [R209+0x2100] ;  /* 0x00210000d158783b */ /* 0x002e660000004200 */
[----:B------:R-:W-:Y:S02]  /*13a70*/  MOV R117, R112 ;  /* 0x0000007000757202 */ /* 0x000fe40000000f00 */
[----:B------:R-:W-:Y:S02]  /*13a80*/  MOV R112, R111 ;  /* 0x0000006f00707202 */ /* 0x000fe40000000f00 */
[----:B------:R-:W-:Y:S02]  /*13a90*/  MOV R111, R169 ;  /* 0x000000a9006f7202 */ /* 0x000fe40000000f00 */
[----:B------:R4:W5:Y:S02]  /*13aa0*/  MUFU.EX2 R169, R80 ;  /* 0x0000005000a97308 */ /* 0x0009640000000800 */
[----:B------:R-:W-:Y:S02]  /*13ab0*/  F2FP.PACK_AB R76, R190, R153 ;  /* 0x00000099be4c723e */ /* 0x000fe400000000ff */
[----:B------:R-:W-:Y:S02]  /*13ac0*/  F2FP.PACK_AB R77, R189, R152 ;  /* 0x00000098bd4d723e */ /* 0x000fe400000000ff */
[----:B------:R-:W-:Y:S02]  /*13ad0*/  F2FP.PACK_AB R78, R187, R188 ;  /* 0x000000bcbb4e723e */ /* 0x000fe400000000ff */
[----:B------:R-:W-:Y:S01]  /*13ae0*/  F2FP.PACK_AB R79, R185, R186 ;  /* 0x000000bab94f723e */ /* 0x000fe200000000ff */
[----:B---3--:R-:W3:Y:S01]  /*13af0*/  LDSM.16.MT88.4 R84, [R212+0x2100] ;  /* 0x00210000d454783b */ /* 0x008ee20000004200 */
[----:B------:R-:W-:Y:S02]  /*13b00*/  MOV R121, R117 ;  /* 0x0000007500797202 */ /* 0x000fe40000000f00 */
[----:B------:R-:W-:Y:S02]  /*13b10*/  F2FP.PACK_AB R81, R156, R157 ;  /* 0x0000009d9c51723e */ /* 0x000fe400000000ff */
[----:B------:R-:W-:Y:S02]  /*13b20*/  F2FP.PACK_AB R82, R183, R184 ;  /* 0x000000b8b752723e */ /* 0x000fe400000000ff */
[----:B--2---:R-:W-:Y:S01]  /*13b30*/  F2FP.PACK_AB R83, R181, R182 ;  /* 0x000000b6b553723e */ /* 0x004fe200000000ff */
[----:B------:R-:W-:Y:S01]  /*13b40*/  LDSM.16.MT88.4 R116, [R209+0x2900] ;  /* 0x00290000d174783b */ /* 0x000fe20000004200 */
[----:B------:R-:W-:Y:S02]  /*13b50*/  MOV R120, R111 ;  /* 0x0000006f00787202 */ /* 0x000fe40000000f00 */
[----:B------:R-:W-:Y:S02]  /*13b60*/  MOV R234, R121 ;  /* 0x0000007900ea7202 */ /* 0x000fe40000000f00 */
[----:B------:R-:W-:Y:S01]  /*13b70*/  MOV R121, R112 ;  /* 0x0000007000797202 */ /* 0x000fe20000000f00 */
[----:B----4-:R-:W-:Y:S01]  /*13b80*/  FFMA.FTZ R80, R172, c[0x0][0x2d0], -R96 ;  /* 0x0000b400ac507a23 */ /* 0x010fe20000010860 */
[----:B-----5:R-:W-:Y:S03]  /*13b90*/  F2FP.PACK_AB R165, R169, R170 ;  /* 0x000000aaa9a5723e */ /* 0x020fe600000000ff */
[----:B------:R2:W4:Y:S01]  /*13ba0*/  MUFU.EX2 R168, R80 ;  /* 0x0000005000a87308 */ /* 0x0005220000000800 */
[-C--:B-1----:R-:W-:Y:S03]  /*13bb0*/  HMMA.16816.F32 R4, R76, R88.reuse, R4 ;  /* 0x000000584c04723c */ /* 0x082fe60000001804 */
[----:B--2---:R-:W-:Y:S02]  /*13bc0*/  F2FP.PACK_AB R80, R158, R159 ;  /* 0x0000009f9e50723e */ /* 0x004fe400000000ff */
[----:B----4-:R-:W-:Y:S05]  /*13bd0*/  F2FP.PACK_AB R166, R103, R168 ;  /* 0x000000a867a6723e */ /* 0x010fea00000000ff */
[C---:B------:R-:W-:Y:S07]  /*13be0*/  HMMA.16816.F32 R8, R80.reuse, R88, R8 ;  /* 0x000000585008723c */ /* 0x040fee0000001808 */
[--C-:B------:R-:W-:Y:S01]  /*13bf0*/  FFMA.FTZ R88, R174, c[0x0][0x2d0], -R97.reuse ;  /* 0x0000b400ae587a23 */ /* 0x100fe20000010861 */
[-C--:B------:R-:W-:Y:S03]  /*13c00*/  HMMA.16816.F32 R12, R80, R90.reuse, R12 ;  /* 0x0000005a500c723c */ /* 0x080fe6000000180c */
[----:B------:R1:W-:Y:S05]  /*13c10*/  MUFU.EX2 R102, R88 ;  /* 0x0000005800667308 */ /* 0x0003ea0000000800 */
[C---:B------:R-:W-:Y:S08]  /*13c20*/  HMMA.16816.F32 R16, R76.reuse, R90, R16 ;  /* 0x0000005a4c10723c */ /* 0x040ff00000001810 */
[-C--:B---3--:R-:W-:Y:S08]  /*13c30*/  HMMA.16816.F32 R20, R76, R84.reuse, R20 ;  /* 0x000000544c14723c */ /* 0x088ff00000001814 */
[C---:B------:R-:W-:Y:S04]  /*13c40*/  HMMA.16816.F32 R24, R80.reuse, R84, R24 ;  /* 0x000000545018723c */ /* 0x040fe80000001818 */
[----:B-1----:R-:W-:Y:S03]  /*13c50*/  FFMA.FTZ R88, R99, c[0x0][0x2d0], -R97 ;  /* 0x0000b40063587a23 */ /* 0x002fe60000010861 */
[----:B------:R-:W-:Y:S01]  /*13c60*/  FFMA.FTZ R84, R178, c[0x0][0x2d0], -R2 ;  /* 0x0000b400b2547a23 */ /* 0x000fe20000010802 */
[-C--:B------:R-:W-:Y:S01]  /*13c70*/  HMMA.16816.F32 R28, R80, R86.reuse, R28 ;  /* 0x00000056501c723c */ /* 0x080fe2000000181c */
[----:B------:R1:W2:Y:S07]  /*13c80*/  MUFU.EX2 R101, R88 ;  /* 0x0000005800657308 */ /* 0x0002ae0000000800 */
[C---:B------:R-:W-:Y:S01]  /*13c90*/  HMMA.16816.F32 R32, R76.reuse, R86, R32 ;  /* 0x000000564c20723c */ /* 0x040fe20000001820 */
[----:B------:R-:W3:Y:S02]  /*13ca0*/  LDL.LU R87, [R1+0x1c] ;  /* 0x00001c0001577983 */ /* 0x000ee40000300800 */
[----:B------:R4:W-:Y:S05]  /*13cb0*/  MUFU.EX2 R96, R84 ;  /* 0x0000005400607308 */ /* 0x0009ea0000000800 */
[-C--:B------:R-:W-:Y:S08]  /*13cc0*/  HMMA.16816.F32 R36, R76, R92.reuse, R36 ;  /* 0x0000005c4c24723c */ /* 0x080ff00000001824 */
[C---:B------:R-:W-:Y:S04]  /*13cd0*/  HMMA.16816.F32 R40, R80.reuse, R92, R40 ;  /* 0x0000005c5028723c */ /* 0x040fe80000001828 */
[----:B-1----:R-:W-:Y:S01]  /*13ce0*/  FFMA.FTZ R88, R176, c[0x0][0x2d0], -R98 ;  /* 0x0000b400b0587a23 */ /* 0x002fe20000010862 */
[----:B--2---:R-:W-:Y:S03]  /*13cf0*/  F2FP.PACK_AB R167, R101, R102 ;  /* 0x0000006665a7723e */ /* 0x004fe600000000ff */
[----:B------:R1:W-:Y:S01]  /*13d00*/  MUFU.EX2 R100, R88 ;  /* 0x0000005800647308 */ /* 0x0003e20000000800 */
[-C--:B------:R-:W-:Y:S03]  /*13d10*/  HMMA.16816.F32 R44, R80, R94.reuse, R44 ;  /* 0x0000005e502c723c */ /* 0x080fe6000000182c */
[--C-:B----4-:R-:W-:Y:S02]  /*13d20*/  FFMA.FTZ R84, R179, c[0x0][0x2d0], -R2.reuse ;  /* 0x0000b400b3547a23 */ /* 0x110fe40000010802 */
[----:B------:R-:W-:Y:S03]  /*13d30*/  FFMA.FTZ R2, R75, c[0x0][0x2d0], -R2 ;  /* 0x0000b4004b027a23 */ /* 0x000fe60000010802 */
[C---:B------:R-:W-:Y:S01]  /*13d40*/  HMMA.16816.F32 R48, R76.reuse, R94, R48 ;  /* 0x0000005e4c30723c */ /* 0x040fe20000001830 */
[----:B------:R2:W4:Y:S03]  /*13d50*/  MUFU.EX2 R97, R84 ;  /* 0x0000005400617308 */ /* 0x0005260000000800 */
[--C-:B-1----:R-:W-:Y:S07]  /*13d60*/  FFMA.FTZ R88, R177, c[0x0][0x2d0], -R98.reuse ;  /* 0x0000b400b1587a23 */ /* 0x102fee0000010862 */
[----:B------:R1:W5:Y:S01]  /*13d70*/  MUFU.EX2 R99, R88 ;  /* 0x0000005800637308 */ /* 0x0003620000000800 */
[--C-:B--2---:R-:W-:Y:S01]  /*13d80*/  FFMA.FTZ R84, R132, c[0x0][0x2d0], -R98.reuse ;  /* 0x0000b40084547a23 */ /* 0x104fe20000010862 */
[----:B----4-:R-:W-:Y:S01]  /*13d90*/  F2FP.PACK_AB R161, R97, R96 ;  /* 0x0000006061a1723e */ /* 0x010fe200000000ff */
[----:B------:R-:W-:Y:S07]  /*13da0*/  LDSM.16.MT88.4 R132, [R212+0x2900] ;  /* 0x00290000d484783b */ /* 0x000fee0000004200 */
[----:B------:R2:W-:Y:S01]  /*13db0*/  MUFU.EX2 R86, R84 ;  /* 0x0000005400567308 */ /* 0x0005e20000000800 */
[----:B-1----:R-:W1:Y:S01]  /*13dc0*/  LDSM.16.MT88.4 R88, [R211+0x2100] ;  /* 0x00210000d358783b */ /* 0x002e620000004200 */
[----:B-----5:R-:W-:Y:S01]  /*13dd0*/  F2FP.PACK_AB R160, R99, R100 ;  /* 0x0000006463a0723e */ /* 0x020fe200000000ff */
[----:B--2---:R-:W-:Y:S07]  /*13de0*/  FFMA.FTZ R84, R175, c[0x0][0x2d0], -R98 ;  /* 0x0000b400af547a23 */ /* 0x004fee0000010862 */
[----:B------:R-:W2:Y:S10]  /*13df0*/  MUFU.EX2 R85, R84 ;  /* 0x0000005400557308 */ /* 0x000eb40000000800 */
[----:B------:R-:W-:Y:S10]  /*13e00*/  MUFU.EX2 R84, R74 ;  /* 0x0000004a00547308 */ /* 0x000ff40000000800 */
[----:B------:R4:W5:Y:S01]  /*13e10*/  MUFU.EX2 R74, R2 ;  /* 0x00000002004a7308 */ /* 0x0009620000000800 */
[----:B--2---:R-:W-:Y:S01]  /*13e20*/  F2FP.PACK_AB R162, R85, R86 ;  /* 0x0000005655a2723e */ /* 0x004fe200000000ff */
[-C--:B-1----:R-:W-:Y:S08]  /*13e30*/  HMMA.16816.F32 R52, R76, R88.reuse, R52 ;  /* 0x000000584c34723c */ /* 0x082ff00000001834 */
[C---:B------:R-:W-:Y:S08]  /*13e40*/  HMMA.16816.F32 R56, R80.reuse, R88, R56 ;  /* 0x000000585038723c */ /* 0x040ff00000001838 */
[-C--:B------:R-:W-:Y:S01]  /*13e50*/  HMMA.16816.F32 R60, R80, R90.reuse, R60 ;  /* 0x0000005a503c723c */ /* 0x080fe2000000183c */
[----:B----4-:R-:W2:Y:S03]  /*13e60*/  LDL.LU R2, [R1+0x20] ;  /* 0x0000200001027983 */ /* 0x010ea60000300800 */
[----:B-----5:R-:W-:Y:S04]  /*13e70*/  F2FP.PACK_AB R163, R74, R84 ;  /* 0x000000544aa3723e */ /* 0x020fe800000000ff */
[----:B------:R-:W-:Y:S04]  /*13e80*/  HMMA.16816.F32 R64, R76, R90, R64 ;  /* 0x0000005a4c40723c */ /* 0x000fe80000001840 */
[----:B---3--:R-:W-:Y:S01]  /*13e90*/  FFMA.FTZ R68, R68, R87, R125 ;  /* 0x0000005744447223 */ /* 0x008fe2000001007d */
[----:B------:R-:W-:Y:S03]  /*13ea0*/  MOV R125, R104 ;  /* 0x00000068007d7202 */ /* 0x000fe60000000f00 */
[-C--:B------:R-:W-:Y:S07]  /*13eb0*/  HMMA.16816.F32 R104, R164, R116.reuse, R4 ;  /* 0x00000074a468723c */ /* 0x080fee0000001804 */
[----:B------:R-:W-:Y:S01]  /*13ec0*/  FADD.FTZ R4, R249, R69 ;  /* 0x00000045f9047221 */ /* 0x000fe20000010000 */
[C---:B------:R-:W-:Y:S04]  /*13ed0*/  HMMA.16816.F32 R108, R160.reuse, R116, R8 ;  /* 0x00000074a06c723c */ /* 0x040fe80000001808 */
[----:B------:R-:W-:Y:S03]  /*13ee0*/  FADD.FTZ R4, R120, R4 ;  /* 0x0000000478047221 */ /* 0x000fe60000010000 */
[----:B------:R-:W-:Y:S01]  /*13ef0*/  FADD.FTZ R8, R234, R73 ;  /* 0x00000049ea087221 */ /* 0x000fe20000010000 */
[-C--:B------:R-:W-:Y:S01]  /*13f00*/  HMMA.16816.F32 R112, R160, R118.reuse, R12 ;  /* 0x00000076a070723c */ /* 0x080fe2000000180c */
[----:B------:R-:W3:Y:S03]  /*13f10*/  LDL R13, [R1+0x30] ;  /* 0x00003000010d7983 */ /* 0x000ee60000100800 */
        /* <DEDUP_REMOVED lines=8> */
[----:B------:R-:W-:Y:S04]  /*13fa0*/  FADD.FTZ R4, R241, R8 ;  /* 0x00000008f1047221 */ /* 0x000fe80000010000 */
[----:B------:R-:W-:Y:S02]  /*13fb0*/  FADD.FTZ R11, R235, R4 ;  /* 0x00000004eb0b7221 */ /* 0x000fe40000010000 */
[----:B--2---:R-:W-:Y:S01]  /*13fc0*/  FFMA.FTZ R0, R0, R2, R237 ;  /* 0x0000000200007223 */ /* 0x004fe200000100ed */
[----:B------:R-:W-:Y:S01]  /*13fd0*/  MOV R237, R149 ;  /* 0x0000009500ed7202 */ /* 0x000fe20000000f00 */
[----:B------:R-:W-:Y:S01]  /*13fe0*/  FADD.FTZ R2, R123, R68 ;  /* 0x000000447b027221 */ /* 0x000fe20000010000 */
[----:B------:R-:W1:Y:S01]  /*13ff0*/  LDSM.16.MT88.4 R148, [R210+0x2900] ;  /* 0x00290000d294783b */ /* 0x000e620000004200 */
[----:B------:R-:W-:Y:S02]  /*14000*/  FADD.FTZ R0, R122, R0 ;  /* 0x000000007a007221 */ /* 0x000fe40000010000 */
[----:B------:R-:W-:Y:S01]  /*14010*/  FADD.FTZ R2, R247, R2 ;  /* 0x00000002f7027221 */ /* 0x000fe20000010000 */
[-C--:B------:R-:W-:Y:S03]  /*14020*/  HMMA.16816.F32 R120, R164, R132.reuse, R20 ;  /* 0x00000084a478723c */ /* 0x080fe60000001814 */
[----:B------:R-:W-:Y:S02]  /*14030*/  FADD.FTZ R0, R245, R0 ;  /* 0x00000000f5007221 */ /* 0x000fe40000010000 */
[----:B------:R-:W-:Y:S02]  /*14040*/  FADD.FTZ R2, R126, R2 ;  /* 0x000000027e027221 */ /* 0x000fe40000010000 */
[----:B------:R-:W-:Y:S02]  /*14050*/  FADD.FTZ R0, R125, R0 ;  /* 0x000000007d007221 */ /* 0x000fe40000010000 */
[----:B------:R-:W-:Y:S01]  /*14060*/  FADD.FTZ R2, R246, R2 ;  /* 0x00000002f6027221 */ /* 0x000fe20000010000 */
[C---:B------:R-:W-:Y:S04]  /*14070*/  HMMA.16816.F32 R124, R160.reuse, R132, R24 ;  /* 0x00000084a07c723c */ /* 0x040fe80000001818 */
[----:B------:R-:W-:Y:S02]  /*14080*/  FADD.FTZ R0, R243, R0 ;  /* 0x00000000f3007221 */ /* 0x000fe40000010000 */
[----:B------:R-:W-:Y:S02]  /*14090*/  FADD.FTZ R6, R129, R2 ;  /* 0x0000000281067221 */ /* 0x000fe40000010000 */
[----:B------:R-:W-:Y:S02]  /*140a0*/  FADD.FTZ R5, R128, R0 ;  /* 0x0000000080057221 */ /* 0x000fe40000010000 */
[-C--:B------:R-:W-:Y:S03]  /*140b0*/  HMMA.16816.F32 R128, R160, R134.reuse, R28 ;  /* 0x00000086a080723c */ /* 0x080fe6000000181c */
[----:B------:R-:W-:Y:S02]  /*140c0*/  FADD.FTZ R2, R240, R7 ;  /* 0x00000007f0027221 */ /* 0x000fe40000010000 */
[----:B------:R-:W-:Y:S02]  /*140d0*/  FADD.FTZ R0, R239, R6 ;  /* 0x00000006ef007221 */ /* 0x000fe40000010000 */
[----:B------:R-:W-:Y:S01]  /*140e0*/  FADD.FTZ R8, R237, R5 ;  /* 0x00000005ed087221 */ /* 0x000fe20000010000 */
[C---:B------:R-:W-:Y:S01]  /*140f0*/  HMMA.16816.F32 R132, R164.reuse, R134, R32 ;  /* 0x00000086a484723c */ /* 0x040fe20000001820 */
[----:B------:R-:W2:Y:S03]  /*14100*/  LDSM.16.MT88.4 R4, [R211+0x2900] ;  /* 0x00290000d304783b */ /* 0x000ea60000004200 */
        /* <DEDUP_REMOVED lines=9> */
[-C--:B-1----:R-:W-:Y:S03]  /*141a0*/  HMMA.16816.F32 R136, R164, R148.reuse, R36 ;  /* 0x00000094a488723c */ /* 0x082fe60000001824 */
        /* <DEDUP_REMOVED lines=36> */
[----:B------:R-:W-:Y:S03]  /*143f0*/  FADD.FTZ R10, R158, R8 ;  /* 0x000000089e0a7221 */ /* 0x000fe60000010000 */
        /* <DEDUP_REMOVED lines=14> */
[----:B------:R-:W-:Y:S01]  /*144e0*/  FADD.FTZ R0, R100, R5 ;  /* 0x0000000564007221 */ /* 0x000fe20000010000 */
[----:B------:R-:W-:Y:S01]  /*144f0*/  MOV R100, R71 ;  /* 0x0000004700647202 */ /* 0x000fe20000000f00 */
[----:B------:R-:W-:Y:S02]  /*14500*/  FADD.FTZ R5, R171, R4 ;  /* 0x00000004ab057221 */ /* 0x000fe40000010000 */
[----:B------:R-:W-:Y:S02]  /*14510*/  FADD.FTZ R4, R169, R2 ;  /* 0x00000002a9047221 */ /* 0x000fe40000010000 */
[----:B------:R-:W-:Y:S02]  /*14520*/  FADD.FTZ R5, R168, R5 ;  /* 0x00000005a8057221 */ /* 0x000fe40000010000 */
[----:B------:R-:W-:Y:S02]  /*14530*/  FADD.FTZ R2, R99, R0 ;  /* 0x0000000063027221 */ /* 0x000fe40000010000 */
[----:B------:R-:W-:Y:S01]  /*14540*/  FADD.FTZ R4, R102, R4 ;  /* 0x0000000466047221 */ /* 0x000fe20000010000 */
[----:B------:R-:W-:Y:S01]  /*14550*/  MOV R102, R3 ;  /* 0x0000000300667202 */ /* 0x000fe20000000f00 */
[----:B------:R-:W-:Y:S01]  /*14560*/  FADD.FTZ R5, R103, R5 ;  /* 0x0000000567057221 */ /* 0x000fe20000010000 */
[C---:B---3--:R-:W-:Y:S01]  /*14570*/  ISETP.GT.AND P0, PT, R227.reuse, R13, PT ;  /* 0x0000000de300720c */ /* 0x048fe20003f04270 */
[----:B------:R-:W-:Y:S01]  /*14580*/  FADD.FTZ R8, R96, R8 ;  /* 0x0000000860087221 */ /* 0x000fe20000010000 */
[----:B------:R-:W-:Y:S01]  /*14590*/  IADD3 R227, R227, -0x1, RZ ;  /* 0xffffffffe3e37810 */ /* 0x000fe20007ffe0ff */
[----:B------:R-:W-:Y:S01]  /*145a0*/  FADD.FTZ R4, R101, R4 ;  /* 0x0000000465047221 */ /* 0x000fe20000010000 */
[----:B------:R-:W-:Y:S01]  /*145b0*/  STL [R1+0x14], R5 ;  /* 0x0000140501007387 */ /* 0x000fe20000100800 */
[----:B------:R-:W-:Y:S01]  /*145c0*/  FADD.FTZ R2, R86, R2 ;  /* 0x0000000256027221 */ /* 0x000fe20000010000 */
[----:B------:R-:W-:Y:S01]  /*145d0*/  MOV R101, R70 ;  /* 0x0000004600657202 */ /* 0x000fe20000000f00 */
[----:B------:R-:W-:Y:S01]  /*145e0*/  FADD.FTZ R0, R97, R8 ;  /* 0x0000000861007221 */ /* 0x000fe20000010000 */
[----:B------:R-:W-:Y:S01]  /*145f0*/  STL [R1+0x18], R4 ;  /* 0x0000180401007387 */ /* 0x000fe20000100800 */
[----:B------:R-:W-:Y:S02]  /*14600*/  FADD.FTZ R2, R85, R2 ;  /* 0x0000000255027221 */ /* 0x000fe40000010000 */
[----:B------:R-:W-:Y:S03]  /*14610*/  FADD.FTZ R0, R84, R0 ;  /* 0x0000000054007221 */ /* 0x000fe60000010000 */
[----:B------:R1:W-:Y:S01]  /*14620*/  STL [R1+0x1c], R2 ;  /* 0x00001c0201007387 */ /* 0x0003e20000100800 */
[----:B------:R-:W-:Y:S05]  /*14630*/  FADD.FTZ R0, R74, R0 ;  /* 0x000000004a007221 */ /* 0x000fea0000010000 */
[----:B------:R2:W-:Y:S01]  /*14640*/  STL [R1+0x20], R0 ;  /* 0x0000200001007387 */ /* 0x0005e20000100800 */
[----:B-1----:R-:W-:Y:S01]  /*14650*/  MOV R2, R72 ;  /* 0x0000004800027202 */ /* 0x002fe20000000f00 */
[----:B------:R-:W-:-:S05]  /*14660*/  @P0 BRA `(.L_x_545) ;  /* 0xffffb5e000000947 */ /* 0x000fca000383ffff */
.L_x_542:
[----:B--2---:R-:W2:Y:S02]  /*14670*/  LDL R0, [R1+0x28] ;  /* 0x0000280001007983 */ /* 0x004ea40000100800 */
[----:B--2---:R-:W-:-:S13]  /*14680*/  ISETP.GE.AND P0, PT, R227, R0, PT ;  /* 0x00000000e300720c */ /* 0x004fda0003f06270 */
[----:B------:R-:W-:Y:S05]  /*14690*/  @!P0 BRA `(.L_x_546) ;  /* 0x00006ba000008947 */ /* 0x000fea0003800000 */
[----:B------:R-:W-:Y:S01]  /*146a0*/  IMAD.MOV.U32 R101, RZ, RZ, R71 ;  /* 0x000000ffff657224 */ /* 0x000fe200078e0047 */
[----:B------:R-:W-:Y:S01]  /*146b0*/  MOV R103, R3 ;  /* 0x0000000300677202 */ /* 0x000fe20000000f00 */
[----:B------:R-:W-:Y:S01]  /*146c0*/  IMAD.MOV.U32 R100, RZ, RZ, R72 ;  /* 0x000000ffff647224 */ /* 0x000fe200078e0048 */
[----:B------:R-:W-:Y:S02]  /*146d0*/  MOV R102, R70 ;  /* 0x0000004600667202 */ /* 0x000fe40000000f00 */
.L_x_564:
[----:B------:R-:W-:Y:S04]  /*146e0*/  DEPBAR.LE SB0, 0x0 ;  /* 0x000080000000791a */ /* 0x000fe80000000000 */
[----:B------:R-:W-:Y:S01]  /*146f0*/  BAR.SYNC.DEFER_BLOCKING 0x0 ;  /* 0x0000000000007b1d */ /* 0x000fe20000010000 */
[C---:B--2---:R-:W-:Y:S01]  /*14700*/  IMAD.WIDE.U32 R2, R233.reuse, c[0x0][0x208], RZ ;  /* 0x00008200e9027a25 */ /* 0x044fe200078e00ff */
[----:B------:R-:W-:Y:S05]  /*14710*/  SHF.R.S32.HI R0, RZ, 0x1f, R233 ;  /* 0x0000001fff007819 */ /* 0x000fea00000114e9 */
[----:B------:R-:W-:Y:S04]  /*14720*/  IMAD R0, R0, c[0x0][0x208], RZ ;  /* 0x0000820000007a24 */ /* 0x000fe800078e02ff */
[----:B------:R-:W-:Y:S05]  /*14730*/  IMAD R0, R233, c[0x0][0x20c], R0 ;  /* 0x00008300e9007a24 */ /* 0x000fea00078e0200 */
[----:B------:R-:W-:Y:S02]  /*14740*/  IADD3 R3, R3, R0, RZ ;  /* 0x0000000003037210 */ /* 0x000fe40007ffe0ff */
[----:B------:R-:W-:Y:S03]  /*14750*/  SHF.R.S32.HI R0, RZ, 0x1f, R228 ;  /* 0x0000001fff007819 */ /* 0x000fe600000114e4 */
[----:B------:R-:W-:Y:S01]  /*14760*/  IMAD.WIDE.U32 R2, R228, c[0x0][0x218], R2 ;  /* 0x00008600e4027a25 */ /* 0x000fe200078e0002 */
[----:B-----5:R-:W-:Y:S03]  /*14770*/  LDSM.16.M88.4 R96, [R215+0x6100] ;  /* 0x00610000d760783b */ /* 0x020fe60000000200 */
[----:B------:R-:W-:Y:S05]  /*14780*/  IMAD R0, R0, c[0x0][0x218], RZ ;  /* 0x0000860000007a24 */ /* 0x000fea00078e02ff */
[----:B------:R-:W2:Y:S08]  /*14790*/  LDSM.16.M88.4 R16, [R208+0x3100] ;  /* 0x00310000d010783b */ /* 0x000eb00000000200 */
[----:B------:R-:W3:Y:S08]  /*147a0*/  LDSM.16.M88.4 R92, [R215+0x8100] ;  /* 0x00810000d75c783b */ /* 0x000ef00000000200 */
[----:B------:R-:W4:Y:S04]  /*147b0*/  LDL R197, [R1+0xc] ;  /* 0x00000c0001c57983 */ /* 0x000f280000100800 */
[----:B------:R-:W1:Y:S08]  /*147c0*/  LDSM.16.M88.4 R32, [R208+0x3900] ;  /* 0x00390000d020783b */ /* 0x000e700000000200 */
[----:B------:R-:W1:Y:S08]  /*147d0*/  LDSM.16.M88.4 R48, [R208+0x4100] ;  /* 0x00410000d030783b */ /* 0x000e700000000200 */
[----:B------:R-:W1:Y:S08]  /*147e0*/  LDSM.16.M88.4 R64, [R208+0x4900] ;  /* 0x00490000d040783b */ /* 0x000e700000000200 */
[----:B------:R-:W1:Y:S08]  /*147f0*/  LDSM.16.M88.4 R80, [R208+0x5100] ;  /* 0x00510000d050783b */ /* 0x000e700000000200 */
[----:B------:R-:W1:Y:S08]  /*14800*/  LDSM.16.M88.4 R168, [R208+0x5900] ;  /* 0x00590000d0a8783b */ /* 0x000e700000000200 */
[----:B------:R-:W-:Y:S08]  /*14810*/  LDSM.16.M88.4 R172, [R218+0x6100] ;  /* 0x00610000daac783b */ /* 0x000ff00000000200 */
[----:B------:R-:W1:Y:S08]  /*14820*/  LDSM.16.M88.4 R176, [R219] ;  /* 0x00000000dbb0783b */ /* 0x000e700000000200 */
[----:B------:R-:W1:Y:S08]  /*14830*/  LDSM.16.M88.4 R180, [R218+0x8100] ;  /* 0x00810000dab4783b */ /* 0x000e700000000200 */
[----:B------:R-:W1:Y:S02]  /*14840*/  LDSM.16.M88.4 R184, [R224] ;  /* 0x00000000e0b8783b */ /* 0x000e640000000200 */
[-C--:B-12---:R-:W-:Y:S08]  /*14850*/  HMMA.16816.F32 R4, R96, R16.reuse, RZ ;  /* 0x000000106004723c */ /* 0x086ff000000018ff */
[C---:B---3--:R-:W-:Y:S08]  /*14860*/  HMMA.16816.F32 R8, R92.reuse, R16, RZ ;  /* 0x000000105c08723c */ /* 0x048ff000000018ff */
        /* <DEDUP_REMOVED lines=22> */
[----:B------:R-:W1:Y:S07]  /*149d0*/  LDSM.16.M88.4 R168, [R223] ;  /* 0x00000000dfa8783b */ /* 0x000e6e0000000200 */
[-C--:B------:R-:W-:Y:S08]  /*149e0*/  HMMA.16816.F32 R4, R172, R176.reuse, R4 ;  /* 0x000000b0ac04723c */ /* 0x080ff00000001804 */
[C---:B------:R-:W-:Y:S08]  /*149f0*/  HMMA.16816.F32 R8, R180.reuse, R176, R8 ;  /* 0x000000b0b408723c */ /* 0x040ff00000001808 */
[-C--:B------:R-:W-:Y:S08]  /*14a00*/  HMMA.16816.F32 R12, R180, R178.reuse, R12 ;  /* 0x000000b2b40c723c */ /* 0x080ff0000000180c */
[C---:B------:R-:W-:Y:S01]  /*14a10*/  HMMA.16816.F32 R16, R172.reuse, R178, R16 ;  /* 0x000000b2ac10723c */ /* 0x040fe20000001810 */
[----:B------:R-:W2:Y:S07]  /*14a20*/  LDSM.16.M88.4 R176, [R222] ;  /* 0x00000000deb0783b */ /* 0x000eae0000000200 */
[-C--:B------:R-:W-:Y:S08]  /*14a30*/  HMMA.16816.F32 R20, R172, R184.reuse, R20 ;  /* 0x000000b8ac14723c */ /* 0x080ff00000001814 */
[C---:B------:R-:W-:Y:S07]  /*14a40*/  HMMA.16816.F32 R24, R180.reuse, R184, R24 ;  /* 0x000000b8b418723c */ /* 0x040fee0000001818 */
[----:B------:R-:W-:Y:S01]  /*14a50*/  IMAD R184, R228, c[0x0][0x21c], R0 ;  /* 0x00008700e4b87a24 */ /* 0x000fe200078e0200 */
[-C--:B------:R-:W-:Y:S04]  /*14a60*/  HMMA.16816.F32 R28, R180, R186.reuse, R28 ;  /* 0x000000bab41c723c */ /* 0x080fe8000000181c */
[----:B------:R-:W-:Y:S04]  /*14a70*/  IADD3 R0, P0, R2, UR20, RZ ;  /* 0x0000001402007c10 */ /* 0x000fe8000ff1e0ff */
[C---:B------:R-:W-:Y:S04]  /*14a80*/  HMMA.16816.F32 R32, R172.reuse, R186, R32 ;  /* 0x000000baac20723c */ /* 0x040fe80000001820 */
[----:B------:R-:W-:Y:S02]  /*14a90*/  IADD3.X R3, R3, UR12, R184, P0, !PT ;  /* 0x0000000c03037c10 */ /* 0x000fe400087fe4b8 */
[C---:B------:R-:W-:Y:S02]  /*14aa0*/  LEA R2, P0, R0.reuse, c[0x0][0x1f8], 0x1 ;  /* 0x00007e0000027a11 */ /* 0x040fe400078008ff */
[-C--:B-1----:R-:W-:Y:S03]  /*14ab0*/  HMMA.16816.F32 R36, R172, R168.reuse, R36 ;  /* 0x000000a8ac24723c */ /* 0x082fe60000001824 */
[----:B------:R-:W-:Y:S01]  /*14ac0*/  SHFL.IDX PT, R193, R2, 0x4, 0x181f ;  /* 0x00981f0002c17f89 */ /* 0x000fe200000e0000 */
[----:B------:R-:W-:Y:S04]  /*14ad0*/  LEA.HI.X R0, R0, c[0x0][0x1fc], R3, 0x1, P0 ;  /* 0x00007f0000007a11 */ /* 0x000fe800000f0c03 */
[C---:B------:R-:W-:Y:S03]  /*14ae0*/  HMMA.16816.F32 R40, R180.reuse, R168, R40 ;  /* 0x000000a8b428723c */ /* 0x040fe60000001828 */
[----:B------:R-:W-:Y:S05]  /*14af0*/  SHFL.IDX PT, R194, R2, 0x5, 0x181f ;  /* 0x00b81f0002c27f89 */ /* 0x000fea00000e0000 */
[-C--:B------:R-:W-:Y:S03]  /*14b00*/  HMMA.16816.F32 R44, R180, R170.reuse, R44 ;  /* 0x000000aab42c723c */ /* 0x080fe6000000182c */
[----:B------:R-:W-:Y:S05]  /*14b10*/  SHFL.IDX PT, R185, R0, RZ, 0x181f ;  /* 0x00181fff00b97589 */ /* 0x000fea00000e0000 */
[C---:B------:R-:W-:Y:S03]  /*14b20*/  HMMA.16816.F32 R48, R172.reuse, R170, R48 ;  /* 0x000000aaac30723c */ /* 0x040fe60000001830 */
[----:B------:R-:W1:Y:S05]  /*14b30*/  LDSM.16.M88.4 R168, [R221] ;  /* 0x00000000dda8783b */ /* 0x000e6a0000000200 */
[-C--:B--2---:R-:W-:Y:S03]  /*14b40*/  HMMA.16816.F32 R52, R172, R176.reuse, R52 ;  /* 0x000000b0ac34723c */ /* 0x084fe60000001834 */
[----:B------:R-:W-:Y:S05]  /*14b50*/  SHFL.IDX PT, R184, R0, 0x1, 0x181f ;  /* 0x00381f0000b87f89 */ /* 0x000fea00000e0000 */
[C---:B------:R-:W-:Y:S03]  /*14b60*/  HMMA.16816.F32 R56, R180.reuse, R176, R56 ;  /* 0x000000b0b438723c */ /* 0x040fe60000001838 */
[----:B------:R-:W-:Y:S05]  /*14b70*/  SHFL.IDX PT, R192, R0, 0x2, 0x181f ;  /* 0x00581f0000c07f89 */ /* 0x000fea00000e0000 */
[-C--:B------:R-:W-:Y:S03]  /*14b80*/  HMMA.16816.F32 R60, R180, R178.reuse, R60 ;  /* 0x000000b2b43c723c */ /* 0x080fe6000000183c */
[----:B------:R-:W-:Y:S05]  /*14b90*/  SHFL.IDX PT, R196, R0, 0x3, 0x181f ;  /* 0x00781f0000c47f89 */ /* 0x000fea00000e0000 */
[C---:B------:R-:W-:Y:S03]  /*14ba0*/  HMMA.16816.F32 R64, R172.reuse, R178, R64 ;  /* 0x000000b2ac40723c */ /* 0x040fe60000001840 */
[----:B------:R-:W-:Y:S05]  /*14bb0*/  SHFL.IDX PT, R195, R0, 0x4, 0x181f ;  /* 0x00981f0000c37f89 */ /* 0x000fea00000e0000 */
[-C--:B-1----:R-:W-:Y:S03]  /*14bc0*/  HMMA.16816.F32 R68, R172, R168.reuse, R68 ;  /* 0x000000a8ac44723c */ /* 0x082fe60000001844 */
[----:B------:R-:W-:Y:S05]  /*14bd0*/  SHFL.IDX PT, R3, R2, RZ, 0x181f ;  /* 0x00181fff02037589 */ /* 0x000fea00000e0000 */
[C---:B------:R-:W-:Y:S03]  /*14be0*/  HMMA.16816.F32 R72, R180.reuse, R168, R72 ;  /* 0x000000a8b448723c */ /* 0x040fe60000001848 */
[----:B------:R-:W1:Y:S05]  /*14bf0*/  SHFL.IDX PT, R190, R2, 0x1, 0x181f ;  /* 0x00381f0002be7f89 */ /* 0x000e6a00000e0000 */
[-C--:B------:R-:W-:Y:S03]  /*14c00*/  HMMA.16816.F32 R76, R180, R170.reuse, R76 ;  /* 0x000000aab44c723c */ /* 0x080fe6000000184c */
[----:B------:R-:W2:Y:S05]  /*14c10*/  SHFL.IDX PT, R188, R2, 0x2, 0x181f ;  /* 0x00581f0002bc7f89 */ /* 0x000eaa00000e0000 */
[C---:B------:R-:W-:Y:S03]  /*14c20*/  HMMA.16816.F32 R80, R172.reuse, R170, R80 ;  /* 0x000000aaac50723c */ /* 0x040fe60000001850 */
[----:B------:R3:W-:Y:S01]  /*14c30*/  SHFL.IDX PT, R189, R2, 0x3, 0x181f ;  /* 0x00781f0002bd7f89 */ /* 0x0007e200000e0000 */
[-C--:B-1----:R-:W-:Y:S07]  /*14c40*/  IADD3 R190, P0, R190, R226.reuse, RZ ;  /* 0x000000e2bebe7210 */ /* 0x082fee0007f1e0ff */
[----:B------:R-:W-:Y:S01]  /*14c50*/  SHFL.IDX PT, R0, R0, 0x5, 0x181f ;  /* 0x00b81f0000007f89 */ /* 0x000fe200000e0000 */
[-C--:B------:R-:W-:Y:S02]  /*14c60*/  IADD3.X R191, R184, R225.reuse, RZ, P0, !PT ;  /* 0x000000e1b8bf7210 */ /* 0x080fe400007fe4ff */
[-C--:B--2---:R-:W-:Y:S02]  /*14c70*/  IADD3 R188, P0, R188, R226.reuse, RZ ;  /* 0x000000e2bcbc7210 */ /* 0x084fe40007f1e0ff */
[-C--:B---3--:R-:W-:Y:S04]  /*14c80*/  IADD3 R2, P1, R3, R226.reuse, RZ ;  /* 0x000000e203027210 */ /* 0x088fe80007f3e0ff */
[-C--:B------:R-:W-:Y:S02]  /*14c90*/  IADD3.X R3, R185, R225.reuse, RZ, P1, !PT ;  /* 0x000000e1b9037210 */ /* 0x080fe40000ffe4ff */
[----:B------:R-:W1:Y:S01]  /*14ca0*/  LDSM.16.M88.4 R184, [R220] ;  /* 0x00000000dcb8783b */ /* 0x000e620000000200 */
[-C--:B------:R-:W-:Y:S04]  /*14cb0*/  IADD3 R176, P1, R193, R226.reuse, RZ ;  /* 0x000000e2c1b07210 */ /* 0x080fe80007f3e0ff */
[-C--:B------:R-:W-:Y:S03]  /*14cc0*/  IADD3.X R177, R195, R225.reuse, RZ, P1, !PT ;  /* 0x000000e1c3b17210 */ /* 0x080fe60000ffe4ff */
[----:B------:R-:W-:Y:S01]  /*14cd0*/  @!PT LDS RZ, [RZ] ;  /* 0x00000000fffff984 */ /* 0x000fe20000000800 */
[----:B------:R-:W-:Y:S01]  /*14ce0*/  @!PT LDS RZ, [RZ] ;  /* 0x00000000fffff984 */ /* 0x000fe20000000800 */
[----:B------:R-:W-:Y:S01]  /*14cf0*/  @!PT LDS RZ, [RZ] ;  /* 0x00000000fffff984 */ /* 0x000fe20000000800 */
[----:B----4-:R2:W-:Y:S08]  /*14d00*/  LDGSTS.E.BYPASS.LTC128B.128 [R197], [R2.64], !P4 ;  /* 0x0000000002c57fae */ /* 0x0105f0000e101d50 */
[----:B------:R3:W-:Y:S01]  /*14d10*/  LDGSTS.E.BYPASS.LTC128B.128 [R197+0x800], [R190.64], !P4 ;  /* 0x00800000bec57fae */ /* 0x0007e2000e101d50 */
[-C--:B-1----:R-:W-:Y:S03]  /*14d20*/  HMMA.16816.F32 R84, R172, R184.reuse, R84 ;  /* 0x000000b8ac54723c */ /* 0x082fe60000001854 */
[-C--:B---3--:R-:W-:Y:S02]  /*14d30*/  IADD3 R190, P2, R189, R226.reuse, RZ ;  /* 0x000000e2bdbe7210 */ /* 0x088fe40007f5e0ff */
[-C--:B------:R-:W-:Y:S02]  /*14d40*/  IADD3.X R189, R192, R225.reuse, RZ, P0, !PT ;  /* 0x000000e1c0bd7210 */ /* 0x080fe400007fe4ff */
[-C--:B------:R-:W-:Y:S01]  /*14d50*/  IADD3.X R191, R196, R225.reuse, RZ, P2, !PT ;  /* 0x000000e1c4bf7210 */ /* 0x080fe200017fe4ff */
[C---:B------:R-:W-:Y:S02]  /*14d60*/  HMMA.16816.F32 R88, R180.reuse, R184, R88 ;  /* 0x000000b8b458723c */ /* 0x040fe40000001858 */
[----:B------:R1:W-:Y:S02]  /*14d70*/  LDGSTS.E.BYPASS.LTC128B.128 [R197+0x1000], [R188.64], !P4 ;  /* 0x01000000bcc57fae */ /* 0x0003e4000e101d50 */
[----:B--2---:R-:W-:Y:S04]  /*14d80*/  IADD3 R2, P0, R194, R226, RZ ;  /* 0x000000e2c2027210 */ /* 0x004fe80007f1e0ff */
[----:B------:R-:W-:Y:S01]  /*14d90*/  IADD3.X R3, R0, R225, RZ, P0, !PT ;  /* 0x000000e100037210 */ /* 0x000fe200007fe4ff */
[-C--:B------:R-:W-:Y:S01]  /*14da0*/  HMMA.16816.F32 R92, R180, R186.reuse, R92 ;  /* 0x000000bab45c723c */ /* 0x080fe2000000185c */
[----:B------:R1:W-:Y:S07]  /*14db0*/  LDGSTS.E.BYPASS.LTC128B.128 [R197+0x1800], [R190.64], !P4 ;  /* 0x01800000bec57fae */ /* 0x0003ee000e101d50 */
[----:B------:R-:W-:Y:S01]  /*14dc0*/  HMMA.16816.F32 R96, R172, R186, R96 ;  /* 0x000000baac60723c */ /* 0x000fe20000001860 */
[----:B------:R2:W-:Y:S08]  /*14dd0*/  LDGSTS.E.BYPASS.LTC128B.128 [R197+0x2000], [R176.64], !P4 ;  /* 0x02000000b0c57fae */ /* 0x0005f0000e101d50 */
[----:B------:R3:W-:Y:S08]  /*14de0*/  LDGSTS.E.BYPASS.LTC128B.128 [R197+0x2800], [R2.64], !P4 ;  /* 0x0280000002c57fae */ /* 0x0007f0000e101d50 */
[----:B------:R-:W-:Y:S08]  /*14df0*/  LDSM.16.M88.4 R192, [R216+0x8100] ;  /* 0x00810000d8c0783b */ /* 0x000ff00000000200 */
[----:B------:R-:W0:Y:S08]  /*14e00*/  LDGDEPBAR ;  /* 0x00000000000079af */ /* 0x000e300000000000 */
[----:B--2---:R-:W-:Y:S08]  /*14e10*/  LDSM.16.M88.4 R176, [R216+0x6100] ;  /* 0x00610000d8b0783b */ /* 0x004ff00000000200 */
[----:B-1----:R-:W1:Y:S08]  /*14e20*/  LDSM.16.M88.4 R188, [R214+0x3100] ;  /* 0x00310000d6bc783b */ /* 0x002e700000000200 */
[----:B---3--:R-:W2:Y:S08]  /*14e30*/  LDSM.16.M88.4 R196, [R214+0x3900] ;  /* 0x00390000d6c4783b */ /* 0x008eb00000000200 */
[----:B------:R-:W3:Y:S08]  /*14e40*/  LDSM.16.M88.4 R200, [R214+0x4100] ;  /* 0x00410000d6c8783b */ /* 0x000ef00000000200 */
[----:B------:R-:W4:Y:S08]  /*14e50*/  LDSM.16.M88.4 R168, [R214+0x4900] ;  /* 0x00490000d6a8783b */ /* 0x000f300000000200 */
[----:B------:R-:W2:Y:S08]  /*14e60*/  LDSM.16.M88.4 R180, [R214+0x5100] ;  /* 0x00510000d6b4783b */ /* 0x000eb00000000200 */
[----:B------:R-:W3:Y:S01]  /*14e70*/  LDSM.16.M88.4 R204, [R214+0x5900] ;  /* 0x00590000d6cc783b */ /* 0x000ee20000000200 */
[-C--:B-1----:R-:W-:Y:S07]  /*14e80*/  HMMA.16816.F32 R4, R176, R188.reuse, R4 ;  /* 0x000000bcb004723c */ /* 0x082fee0000001804 */
[----:B------:R-:W-:Y:S01]  /*14e90*/  LDSM.16.M88.4 R172, [R217+0x6100] ;  /* 0x00610000d9ac783b */ /* 0x000fe20000000200 */
[C---:B------:R-:W-:Y:S07]  /*14ea0*/  HMMA.16816.F32 R8, R192.reuse, R188, R8 ;  /* 0x000000bcc008723c */ /* 0x040fee0000001808 */
[----:B------:R-:W1:Y:S01]  /*14eb0*/  LDSM.16.M88.4 R184, [R213] ;  /* 0x00000000d5b8783b */ /* 0x000e620000000200 */
[-C--:B------:R-:W-:Y:S08]  /*14ec0*/  HMMA.16816.F32 R12, R192, R190.reuse, R12 ;  /* 0x000000bec00c723c */ /* 0x080ff0000000180c */
[C---:B------:R-:W-:Y:S01]  /*14ed0*/  HMMA.16816.F32 R16, R176.reuse, R190, R16 ;  /* 0x000000beb010723c */ /* 0x040fe20000001810 */
[----:B------:R-:W1:Y:S07]  /*14ee0*/  LDSM.16.M88.4 R188, [R217+0x8100] ;  /* 0x00810000d9bc783b */ /* 0x000e6e0000000200 */
[-C--:B--2---:R-:W-:Y:S08]  /*14ef0*/  HMMA.16816.F32 R20, R176, R196.reuse, R20 ;  /* 0x000000c4b014723c */ /* 0x084ff00000001814 */
[C---:B------:R-:W-:Y:S08]  /*14f00*/  HMMA.16816.F32 R24, R192.reuse, R196, R24 ;  /* 0x000000c4c018723c */ /* 0x040ff00000001818 */
[-C--:B------:R-:W-:Y:S08]  /*14f10*/  HMMA.16816.F32 R28, R192, R198.reuse, R28 ;  /* 0x000000c6c01c723c */ /* 0x080ff0000000181c */
[C---:B------:R-:W-:Y:S08]  /*14f20*/  HMMA.16816.F32 R32, R176.reuse, R198, R32 ;  /* 0x000000c6b020723c */ /* 0x040ff00000001820 */
        /* <DEDUP_REMOVED lines=17> */
[C---:B------:R-:W-:Y:S08]  /*15040*/  HMMA.16816.F32 R8, R188.reuse, R184, R8 ;  /* 0x000000b8bc08723c */ /* 0x040ff00000001808 */
        /* <DEDUP_REMOVED lines=27> */
[----:B------:R-:W4:Y:S01]  /*15200*/  MUFU.TANH R241, R12 ;  /* 0x0000000c00f17308 */ /* 0x000f220000002400 */
[----:B--2---:R-:W-:Y:S09]  /*15210*/  STL [R1+0x4], R2 ;  /* 0x0000040201007387 */ /* 0x004ff20000100800 */
[----:B------:R-:W2:Y:S01]  /*15220*/  MUFU.TANH R229, R13 ;  /* 0x0000000d00e57308 */ /* 0x000ea20000002400 */
[----:B---3--:R-:W3:Y:S01]  /*15230*/  LDSM.16.M88.4 R8, [R213+0x1000] ;  /* 0x00100000d508783b */ /* 0x008ee20000000200 */
[-C--:B-1----:R-:W-:Y:S08]  /*15240*/  HMMA.16816.F32 R20, R172, R4.reuse, R20 ;  /* 0x00000004ac14723c */ /* 0x082ff00000001814 */
[----:B------:R-:W1:Y:S01]  /*15250*/  MUFU.TANH R250, R14 ;  /* 0x0000000e00fa7308 */ /* 0x000e620000002400 */
[----:B----4-:R-:W-:Y:S01]  /*15260*/  STL [R1], R0 ;  /* 0x0000000001007387 */ /* 0x010fe20000100800 */
[C---:B------:R-:W-:Y:S08]  /*15270*/  HMMA.16816.F32 R24, R188.reuse, R4, R24 ;  /* 0x00000004bc18723c */ /* 0x040ff00000001818 */
[----:B------:R-:W4:Y:S01]  /*15280*/  MUFU.TANH R249, R15 ;  /* 0x0000000f00f97308 */ /* 0x000f220000002400 */
        /* <DEDUP_REMOVED lines=13> */
[----:B------:R-:W3:Y:S01]  /*15360*/  MUFU.TANH R192, R18 ;  /* 0x0000001200c07308 */ /* 0x000ee20000002400 */
        /* <DEDUP_REMOVED lines=11> */
[----:B------:R-:W2:Y:S02]  /*15420*/  LDSM.16.M88.4 R8, [R213+0x2000] ;  /* 0x00200000d508783b */ /* 0x000ea40000000200 */
        /* <DEDUP_REMOVED lines=21> */
[-C--:B--2---:R-:W-:Y:S05]  /*15580*/  HMMA.16816.F32 R68, R172, R8.reuse, R68 ;  /* 0x00000008ac44723c */ /* 0x084fea0000001844 */
[----:B------:R-:W-:Y:S02]  /*15590*/  FMUL.FTZ R51, R51, c[0x0][0x320] ;  /* 0x0000c80033337a20 */ /* 0x000fe40000410000 */
[----:B------:R-:W-:Y:S01]  /*155a0*/  FMUL.FTZ R52, R52, c[0x0][0x320] ;  /* 0x0000c80034347a20 */ /* 0x000fe20000410000 */
[----:B------:R2:W1:Y:S01]  /*155b0*/  MUFU.TANH R181, R58 ;  /* 0x0000003a00b57308 */ /* 0x0004620000002400 */
[C---:B------:R-:W-:Y:S04]  /*155c0*/  HMMA.16816.F32 R72, R188.reuse, R8, R72 ;  /* 0x00000008bc48723c */ /* 0x040fe80000001848 */
[----:B------:R-:W-:Y:S02]  /*155d0*/  FMUL.FTZ R53, R53, c[0x0][0x320] ;  /* 0x0000c80035357a20 */ /* 0x000fe40000410000 */
[----:B------:R-:W-:Y:S02]  /*155e0*/  FMUL.FTZ R54, R54, c[0x0][0x320] ;  /* 0x0000c80036367a20 */ /* 0x000fe40000410000 */
[-C--:B------:R-:W-:Y:S01]  /*155f0*/  HMMA.16816.F32 R76, R188, R10.reuse, R76 ;  /* 0x0000000abc4c723c */ /* 0x080fe2000000184c */
[----:B------:R3:W3:Y:S03]  /*15600*/  MUFU.TANH R206, R25 ;  /* 0x0000001900ce7308 */ /* 0x0006e60000002400 */
[----:B------:R-:W-:Y:S02]  /*15610*/  FMUL.FTZ R55, R55, c[0x0][0x320] ;  /* 0x0000c80037377a20 */ /* 0x000fe40000410000 */
[----:B------:R-:W-:Y:S02]  /*15620*/  FMUL.FTZ R56, R56, c[0x0][0x320] ;  /* 0x0000c80038387a20 */ /* 0x000fe40000410000 */
[C---:B------:R-:W-:Y:S03]  /*15630*/  HMMA.16816.F32 R80, R172.reuse, R10, R80 ;  /* 0x0000000aac50723c */ /* 0x040fe60000001850 */
[----:B------:R3:W3:Y:S01]  /*15640*/  MUFU.TANH R238, R26 ;  /* 0x0000001a00ee7308 */ /* 0x0006e20000002400 */
[----:B------:R-:W-:Y:S02]  /*15650*/  FMUL.FTZ R59, R59, c[0x0][0x320] ;  /* 0x0000c8003b3b7a20 */ /* 0x000fe40000410000 */
[----:B------:R-:W-:Y:S01]  /*15660*/  FMUL.FTZ R60, R60, c[0x0][0x320] ;  /* 0x0000c8003c3c7a20 */ /* 0x000fe20000410000 */
[----:B--2---:R-:W2:Y:S01]  /*15670*/  LDL R58, [R1+0x28] ;  /* 0x00002800013a7983 */ /* 0x004ea20000100800 */
[-C--:B-1----:R-:W-:Y:S04]  /*15680*/  HMMA.16816.F32 R84, R172, R4.reuse, R84 ;  /* 0x00000004ac54723c */ /* 0x082fe80000001854 */
        /* <DEDUP_REMOVED lines=81> */
[----:B------:R1:W1:Y:S01]  /*15ba0*/  MUFU.TANH R168, R56 ;  /* 0x0000003800a87308 */ /* 0x0002620000002400 */
[----:B--2---:R-:W-:Y:S09]  /*15bb0*/  ISETP.GT.AND P0, PT, R227, R58, PT ;  /* 0x0000003ae300720c */ /* 0x004ff20003f04270 */
        /* <DEDUP_REMOVED lines=104> */
.L_x_547:
        /* <DEDUP_REMOVED lines=10> */
[----:B------:R-:W-:Y:S02]  /*162e0*/  IMAD.U32 R0, RZ, RZ, UR8 ;  /* 0x00000008ff007e24 */ /* 0x000fe4000f8e00ff */
[----:B------:R-:W1:Y:S01]  /*162f0*/  SHFL.IDX PT, R4, R5, RZ, 0x1c1f ;  /* 0x001c1fff05047589 */ /* 0x000e6200000e0000 */
[----:B---3--:R-:W-:Y:S01]  /*16300*/  IADD3 R7, -R3, 0x1, R2 ;  /* 0x0000000103077810 */ /* 0x008fe20007ffe102 */
[----:B------:R-:W-:Y:S03]  /*16310*/  IMAD.IADD R8, R2, 0x1, -R3 ;  /* 0x0000000102087824 */ /* 0x000fe600078e0a03 */
[----:B------:R-:W-:Y:S04]  /*16320*/  IADD3 R7, R7, -c[0x0][0x168], R0 ;  /* 0x80005a0007077a10 */ /* 0x000fe80007ffe000 */
        /* <DEDUP_REMOVED lines=20> */
.L_x_550:
[----:B------:R-:W-:Y:S04]  /*16470*/  MOV R9, c[0x0][0x32c] ;  /* 0x0000cb0000097a02 */ /* 0x000fe80000000f00 */
[----:B------:R-:W-:Y:S11]  /*16480*/  ISETP.NE.AND P0, PT, R9, 0x1, PT ;  /* 0x000000010900780c */ /* 0x000ff60003f05270 */
[----:B------:R-:W-:Y:S02]  /*16490*/  @!UPT UIADD3 URZ, URZ, URZ, URZ ;  /* 0x0000003f3f3ff290 */ /* 0x000fe4000fffe03f */
[----:B------:R-:W-:Y:S05]  /*164a0*/  @P0 IMAD.HI.U32 R9, R4, c[0x0][0x330], RZ ;  /* 0x0000cc0004090a27 */ /* 0x000fea00078e00ff */
[----:B------:R-:W-:Y:S02]  /*164b0*/  @P0 SHF.R.U32.HI R4, RZ, c[0x0][0x334], R9 ;  /* 0x0000cd00ff040a19 */ /* 0x000fe40000011609 */
.L_x_551:
[----:B------:R-:W-:Y:S05]  /*164c0*/  BSYNC B0 ;  /* 0x0000000000007941 */ /* 0x000fea0003800000 */
.L_x_549:
[----:B------:R-:W-:Y:S05]  /*164d0*/  IMAD R4, R4, c[0x0][0x32c], R8 ;  /* 0x0000cb0004047a24 */ /* 0x000fea00078e0208 */
[----:B------:R-:W-:Y:S02]  /*164e0*/  IADD3 R9, R4, c[0x0][0x32c], RZ ;  /* 0x0000cb0004097a10 */ /* 0x000fe40007ffe0ff */
[----:B------:R-:W-:Y:S02]  /*164f0*/  IMNMX R0, R0, R4, !PT ;  /* 0x0000000400007217 */ /* 0x000fe40007800200 */
[----:B------:R-:W-:Y:S02]  /*16500*/  IMNMX R3, R3, R9, PT ;  /* 0x0000000903037217 */ /* 0x000fe40003800200 */
.L_x_548:
[C---:B------:R-:W-:Y:S02]  /*16510*/  ISETP.GE.AND P0, PT, R2.reuse, 0x2, PT ;  /* 0x000000020200780c */ /* 0x040fe40003f06270 */
[----:B------:R-:W-:Y:S02]  /*16520*/  ISETP.GE.AND P2, PT, R2, 0xa, PT ;  /* 0x0000000a0200780c */ /* 0x000fe40003f46270 */
[----:B------:R-:W-:Y:S02]  /*16530*/  P2R R26, PR, RZ, 0x1 ;  /* 0x00000001ff1a7803 */ /* 0x000fe40000000000 */
[----:B------:R-:W-:Y:S02]  /*16540*/  ISETP.GT.AND P0, PT, R0, 0x1, !P0 ;  /* 0x000000010000780c */ /* 0x000fe40004704270 */
        /* <DEDUP_REMOVED lines=103> */
[C---:B------:R-:W-:Y:S04]  /*16bc0*/  ISETP.LT.OR P0, PT, R3.reuse, 0x59, P0 ;  /* 0x000000590300780c */ /* 0x040fe80000701670 */
[----:B------:R-:W-:Y:S02]  /*16bd0*/  FSEL R251, R96, -INF , !P0 ;  /* 0xff80000060fb7808 */ /* 0x000fe40004000000 */
[----:B------:R-:W-:Y:S04]  /*16be0*/  ISETP.GT.AND P0, PT, R0, RZ, !P2 ;  /* 0x000000ff0000720c */ /* 0x000fe80005704270 */
[C---:B------:R-:W-:Y:S04]  /*16bf0*/  ISETP.LT.OR P0, PT, R3.reuse, 0x1, P0 ;  /* 0x000000010300780c */ /* 0x040fe80000701670 */
[----:B------:R-:W-:Y:S02]  /*16c00*/  FSEL R29, R200, -INF , !P0 ;  /* 0xff800000c81d7808 */ /* 0x000fe40004000000 */
[----:B------:R-:W-:Y:S04]  /*16c10*/  ISETP.GE.AND P0, PT, R2, 0x5a, PT ;  /* 0x0000005a0200780c */ /* 0x000fe80003f06270 */
[----:B------:R-:W-:Y:S04]  /*16c20*/  ISETP.GT.AND P2, PT, R0, 0x59, !P0 ;  /* 0x000000590000780c */ /* 0x000fe80004744270 */
[----:B------:R-:W-:Y:S02]  /*16c30*/  ISETP.LT.OR P2, PT, R3, 0x5a, P2 ;  /* 0x0000005a0300780c */ /* 0x000fe40001741670 */
[----:B------:R-:W1:Y:S02]  /*16c40*/  SHFL.IDX PT, R3, R5, 0x1, 0x1c1f ;  /* 0x003c1f0005037f89 */ /* 0x000e6400000e0000 */
[----:B------:R-:W-:Y:S02]  /*16c50*/  FSEL R252, R97, -INF , !P2 ;  /* 0xff80000061fc7808 */ /* 0x000fe40005000000 */
[----:B------:R-:W-:Y:S01]  /*16c60*/  PLOP3.LUT P2, PT, PT, PT, UP1, 0x40, 0x0 ;  /* 0x000000000000781c */ /* 0x000fe20003f4e818 */
[--C-:B-1----:R-:W-:Y:S02]  /*16c70*/  IMAD.IADD R2, R6, 0x1, R3.reuse ;  /* 0x0000000106027824 */ /* 0x102fe400078e0203 */
[----:B------:R-:W-:Y:S10]  /*16c80*/  IMAD.IADD R0, R7, 0x1, R3 ;  /* 0x0000000107007824 */ /* 0x000ff400078e0203 */
        /* <DEDUP_REMOVED lines=16> */
.L_x_554:
[----:B------:R-:W-:Y:S04]  /*16d90*/  MOV R28, 0x1 ;  /* 0x00000001001c7802 */ /* 0x000fe80000000f00 */
[----:B------:R-:W-:Y:S11]  /*16da0*/  ISETP.NE.AND P2, PT, R28, c[0x0][0x32c], PT ;  /* 0x0000cb001c007a0c */ /* 0x000ff60003f45270 */
[----:B------:R-:W-:Y:S02]  /*16db0*/  @!UPT UIADD3 URZ, URZ, URZ, URZ ;  /* 0x0000003f3f3ff290 */ /* 0x000fe4000fffe03f */
[----:B------:R-:W-:Y:S05]  /*16dc0*/  @P2 IMAD.HI.U32 R28, R3, c[0x0][0x330], RZ ;  /* 0x0000cc00031c2a27 */ /* 0x000fea00078e00ff */
[----:B------:R-:W-:Y:S02]  /*16dd0*/  @P2 SHF.R.U32.HI R3, RZ, c[0x0][0x334], R28 ;  /* 0x0000cd00ff032a19 */ /* 0x000fe4000001161c */
.L_x_555:
[----:B------:R-:W-:Y:S05]  /*16de0*/  BSYNC B0 ;  /* 0x0000000000007941 */ /* 0x000fea0003800000 */
.L_x_553:
[----:B------:R-:W-:Y:S05]  /*16df0*/  IMAD R3, R3, c[0x0][0x32c], R8 ;  /* 0x0000cb0003037a24 */ /* 0x000fea00078e0208 */
[----:B------:R-:W-:Y:S02]  /*16e00*/  IADD3 R28, R3, c[0x0][0x32c], RZ ;  /* 0x0000cb00031c7a10 */ /* 0x000fe40007ffe0ff */
[----:B------:R-:W-:Y:S02]  /*16e10*/  IMNMX R0, R0, R3, !PT ;  /* 0x0000000300007217 */ /* 0x000fe40007800200 */
[----:B------:R-:W-:Y:S02]  /*16e20*/  IMNMX R2, R2, R28, PT ;  /* 0x0000001c02027217 */ /* 0x000fe40003800200 */
.L_x_552:
        /* <DEDUP_REMOVED lines=113> */
.L_x_558:
[----:B------:R-:W-:Y:S04]  /*17540*/  MOV R28, c[0x0][0x32c] ;  /* 0x0000cb00001c7a02 */ /* 0x000fe80000000f00 */
[----:B------:R-:W-:Y:S11]  /*17550*/  ISETP.NE.AND P2, PT, R28, 0x1, PT ;  /* 0x000000011c00780c */ /* 0x000ff60003f45270 */
[----:B------:R-:W-:Y:S02]  /*17560*/  @!UPT UIADD3 URZ, URZ, URZ, URZ ;  /* 0x0000003f3f3ff290 */ /* 0x000fe4000fffe03f */
[----:B------:R-:W-:Y:S05]  /*17570*/  @P2 IMAD.HI.U32 R28, R3, c[0x0][0x330], RZ ;  /* 0x0000cc00031c2a27 */ /* 0x000fea00078e00ff */
[----:B------:R-:W-:Y:S02]  /*17580*/  @P2 SHF.R.U32.HI R3, RZ, c[0x0][0x334], R28 ;  /* 0x0000cd00ff032a19 */ /* 0x000fe4000001161c */
.L_x_559:
[----:B------:R-:W-:Y:S05]  /*17590*/  BSYNC B0 ;  /* 0x0000000000007941 */ /* 0x000fea0003800000 */
.L_x_557:
[----:B------:R-:W-:Y:S05]  /*175a0*/  IMAD R3, R3, c[0x0][0x32c], R8 ;  /* 0x0000cb0003037a24 */ /* 0x000fea00078e0208 */
[----:B------:R-:W-:Y:S02]  /*175b0*/  IADD3 R28, R3, c[0x0][0x32c], RZ ;  /* 0x0000cb00031c7a10 */ /* 0x000fe40007ffe0ff */
[----:B------:R-:W-:Y:S02]  /*175c0*/  IMNMX R0, R0, R3, !PT ;  /* 0x0000000300007217 */ /* 0x000fe40007800200 */
[----:B------:R-:W-:Y:S02]  /*175d0*/  IMNMX R2, R2, R28, PT ;  /* 0x0000001c02027217 */ /* 0x000fe40003800200 */
.L_x_556:
        /* <DEDUP_REMOVED lines=113> */
.L_x_562:
[----:B------:R-:W-:Y:S04]  /*17cf0*/  MOV R5, c[0x0][0x32c] ;  /* 0x0000cb0000057a02 */ /* 0x000fe80000000f00 */
[----:B------:R-:W-:Y:S11]  /*17d00*/  ISETP.NE.AND P2, PT, R5, 0x1, PT ;  /* 0x000000010500780c */ /* 0x000ff60003f45270 */
[----:B------:R-:W-:Y:S02]  /*17d10*/  @!UPT UIADD3 URZ, URZ, URZ, URZ ;  /* 0x0000003f3f3ff290 */ /* 0x000fe4000fffe03f */
[----:B------:R-:W-:Y:S05]  /*17d20*/  @P2 IMAD.HI.U32 R5, R3, c[0x0][0x330], RZ ;  /* 0x0000cc0003052a27 */ /* 0x000fea00078e00ff */
[----:B------:R-:W-:Y:S02]  /*17d30*/  @P2 SHF.R.U32.HI R3, RZ, c[0x0][0x334], R5 ;  /* 0x0000cd00ff032a19 */ /* 0x000fe40000011605 */
.L_x_563:
[----:B------:R-:W-:Y:S05]  /*17d40*/  BSYNC B0 ;  /* 0x0000000000007941 */ /* 0x000fea0003800000 */
.L_x_561:
[----:B------:R-:W-:Y:S05]  /*17d50*/  IMAD R8, R3, c[0x0][0x32c], R8 ;  /* 0x0000cb0003087a24 */ /* 0x000fea00078e0208 */
[----:B------:R-:W-:Y:S02]  /*17d60*/  IADD3 R3, R8, c[0x0][0x32c], RZ ;  /* 0x0000cb0008037a10 */ /* 0x000fe40007ffe0ff */
[----:B------:R-:W-:Y:S02]  /*17d70*/  IMNMX R0, R0, R8, !PT ;  /* 0x0000000800007217 */ /* 0x000fe40007800200 */
[----:B------:R-:W-:Y:S02]  /*17d80*/  IMNMX R2, R2, R3, PT ;  /* 0x0000000302027217 */ /* 0x000fe40003800200 */
.L_x_560:
[----:B------:R-:W2:Y:S01]  /*17d90*/  LDL.LU R5, [R1+0x4] ;  /* 0x0000040001057983 */ /* 0x000ea20000300800 */
[----:B------:R-:W-:Y:S02]  /*17da0*/  ISETP.NE.AND P2, PT, R27, RZ, PT ;  /* 0x000000ff1b00720c */ /* 0x000fe40003f45270 */
[----:B------:R-:W-:Y:S01]  /*17db0*/  MOV R52, R58 ;  /* 0x0000003a00347202 */ /* 0x000fe20000000f00 */
[----:B------:R-:W3:Y:S01]  /*17dc0*/  LDL.LU R3, [R1] ;  /* 0x0000000001037983 */ /* 0x000ee20000300800 */
[----:B------:R-:W-:Y:S02]  /*17dd0*/  ISETP.GT.AND P2, PT, R0, RZ, !P2 ;  /* 0x000000ff0000720c */ /* 0x000fe40005744270 */
[----:B------:R-:W-:Y:S01]  /*17de0*/  FMNMX.FTZ R72, R29, R100, !PT ;  /* 0x000000641d487209 */ /* 0x000fe20007810000 */
[----:B------:R-:W-:Y:S01]  /*17df0*/  IMAD.MOV.U32 R80, RZ, RZ, R52 ;  /* 0x000000ffff507224 */ /* 0x000fe200078e0034 */
[----:B------:R-:W-:Y:S02]  /*17e00*/  ISETP.LT.OR P2, PT, R2, 0x1, P2 ;  /* 0x000000010200780c */ /* 0x000fe40001741670 */
[----:B------:R-:W-:Y:S01]  /*17e10*/  FMNMX.FTZ R72, R31, R72, !PT ;  /* 0x000000481f487209 */ /* 0x000fe20007810000 */
[----:B------:R-:W-:Y:S01]  /*17e20*/  IMAD.MOV.U32 R85, RZ, RZ, R80 ;  /* 0x000000ffff557224 */ /* 0x000fe200078e0050 */
[----:B------:R-:W-:Y:S01]  /*17e30*/  ISETP.GT.AND P1, PT, R0, 0x50, !P1 ;  /* 0x000000500000780c */ /* 0x000fe20004f24270 */
[----:B------:R-:W-:Y:S01]  /*17e40*/  LDSM.16.MT88.4 R80, [R211+0x100] ;  /* 0x00010000d350783b */ /* 0x000fe20000004200 */
[----:B------:R-:W-:Y:S02]  /*17e50*/  FMNMX.FTZ R72, R32, R72, !PT ;  /* 0x0000004820487209 */ /* 0x000fe40007810000 */
[----:B------:R-:W-:Y:S02]  /*17e60*/  ISETP.LT.OR P1, PT, R2, 0x51, P1 ;  /* 0x000000510200780c */ /* 0x000fe40000f21670 */
[----:B------:R-:W-:Y:S02]  /*17e70*/  FMNMX.FTZ R72, R34, R72, !PT ;  /* 0x0000004822487209 */ /* 0x000fe40007810000 */
[----:B------:R-:W-:Y:S02]  /*17e80*/  ISETP.GT.AND P0, PT, R0, 0x59, !P0 ;  /* 0x000000590000780c */ /* 0x000fe40004704270 */
[----:B------:R-:W-:Y:S02]  /*17e90*/  FMNMX.FTZ R72, R40, R72, !PT ;  /* 0x0000004828487209 */ /* 0x000fe40007810000 */
[----:B------:R-:W-:Y:S02]  /*17ea0*/  ISETP.LT.OR P0, PT, R2, 0x5a, P0 ;  /* 0x0000005a0200780c */ /* 0x000fe40000701670 */
[----:B------:R-:W-:Y:S02]  /*17eb0*/  FMNMX.FTZ R72, R42, R72, !PT ;  /* 0x000000482a487209 */ /* 0x000fe40007810000 */
[----:B------:R-:W-:Y:S02]  /*17ec0*/  FSEL R73, R79, -INF , !P0 ;  /* 0xff8000004f497808 */ /* 0x000fe40004000000 */
[----:B------:R-:W-:Y:S02]  /*17ed0*/  FMNMX.FTZ R72, R44, R72, !PT ;  /* 0x000000482c487209 */ /* 0x000fe40007810000 */
[C---:B------:R-:W-:Y:S02]  /*17ee0*/  ISETP.GT.AND P6, PT, R0.reuse, 0x51, !P6 ;  /* 0x000000510000780c */ /* 0x040fe400077c4270 */
[----:B------:R-:W-:Y:S02]  /*17ef0*/  FMNMX.FTZ R72, R47, R72, !PT ;  /* 0x000000482f487209 */ /* 0x000fe40007810000 */
[----:B------:R-:W-:Y:S02]  /*17f00*/  ISETP.GT.AND P5, PT, R0, 0x58, !P5 ;  /* 0x000000580000780c */ /* 0x000fe40006fa4270 */
[----:B------:R-:W-:Y:S02]  /*17f10*/  FMNMX.FTZ R72, R57, R72, !PT ;  /* 0x0000004839487209 */ /* 0x000fe40007810000 */
[----:B------:R-:W-:Y:S02]  /*17f20*/  ISETP.LT.OR P6, PT, R2, 0x52, P6 ;  /* 0x000000520200780c */ /* 0x000fe400037c1670 */
[----:B------:R-:W-:Y:S02]  /*17f30*/  FMNMX.FTZ R72, R90, R72, !PT ;  /* 0x000000485a487209 */ /* 0x000fe40007810000 */
[----:B------:R-:W-:Y:S02]  /*17f40*/  ISETP.LT.OR P5, PT, R2, 0x59, P5 ;  /* 0x000000590200780c */ /* 0x000fe40002fa1670 */
        /* <DEDUP_REMOVED lines=14> */
[----:B------:R-:W-:Y:S02]  /*18030*/  FMNMX.FTZ R72, R252, R72, !PT ;  /* 0x00000048fc487209 */ /* 0x000fe40007810000 */
[----:B--2---:R-:W-:Y:S02]  /*18040*/  FSEL R8, R5, -INF , !P2 ;  /* 0xff80000005087808 */ /* 0x004fe40005000000 */
[----:B------:R-:W-:Y:S01]  /*18050*/  ISETP.NE.AND P2, PT, R26, RZ, PT ;  /* 0x000000ff1a00720c */ /* 0x000fe20003f45270 */
[----:B------:R-:W1:Y:S03]  /*18060*/  SHFL.BFLY PT, R5, R72, 0x2, 0x1f ;  /* 0x0c401f0048057f89 */ /* 0x000e6600000e0000 */
[----:B------:R-:W-:Y:S04]  /*18070*/  ISETP.GT.AND P2, PT, R0, 0x1, !P2 ;  /* 0x000000010000780c */ /* 0x000fe80005744270 */
[----:B------:R-:W-:Y:S04]  /*18080*/  ISETP.LT.OR P2, PT, R2, 0x2, P2 ;  /* 0x000000020200780c */ /* 0x000fe80001741670 */
        /* <DEDUP_REMOVED lines=58> */
[----:B------:R-:W-:Y:S01]  /*18430*/  ISETP.NE.AND P2, PT, R17, RZ, PT ;  /* 0x000000ff1100720c */ /* 0x000fe20003f45270 */
[----:B------:R-:W2:Y:S01]  /*18440*/  SHFL.BFLY PT, R71, R3, 0x2, 0x1f ;  /* 0x0c401f0003477f89 */ /* 0x000ea200000e0000 */
[----:B-1----:R-:W-:Y:S02]  /*18450*/  FMNMX.FTZ R72, R72, R5, !PT ;  /* 0x0000000548487209 */ /* 0x002fe40007810000 */
[----:B------:R-:W-:Y:S02]  /*18460*/  ISETP.GT.AND P2, PT, R0, 0x28, !P2 ;  /* 0x000000280000780c */ /* 0x000fe40005744270 */
[----:B------:R-:W-:Y:S02]  /*18470*/  FMNMX.FTZ R5, R8, R103, !PT ;  /* 0x0000006708057209 */ /* 0x000fe40007810000 */
[----:B------:R-:W-:Y:S01]  /*18480*/  ISETP.LT.OR P2, PT, R2, 0x29, P2 ;  /* 0x000000290200780c */ /* 0x000fe20001741670 */
[----:B------:R-:W1:Y:S01]  /*18490*/  SHFL.BFLY PT, R6, R72, 0x1, 0x1f ;  /* 0x0c201f0048067f89 */ /* 0x000e6200000e0000 */
        /* <DEDUP_REMOVED lines=10> */
[----:B--2---:R-:W-:Y:S02]  /*18540*/  FMNMX.FTZ R71, R3, R71, !PT ;  /* 0x0000004703477209 */ /* 0x004fe40007810000 */
[----:B------:R-:W-:Y:S02]  /*18550*/  ISETP.GT.AND P2, PT, R0, 0x30, !P2 ;  /* 0x000000300000780c */ /* 0x000fe40005744270 */
[----:B-1----:R-:W-:Y:S02]  /*18560*/  FMNMX.FTZ R72, R72, R6, !PT ;  /* 0x0000000648487209 */ /* 0x002fe40007810000 */
        /* <DEDUP_REMOVED lines=14> */
[----:B-1----:R-:W-:Y:S02]  /*18650*/  FMNMX.FTZ R71, R71, R6, !PT ;  /* 0x0000000647477209 */ /* 0x002fe40007810000 */
[----:B------:R-:W-:Y:S02]  /*18660*/  ISETP.LT.OR P2, PT, R2, 0x39, P2 ;  /* 0x000000390200780c */ /* 0x000fe40001741670 */
[----:B------:R-:W-:Y:S02]  /*18670*/  FSEL R198, R180, -INF , !P1 ;  /* 0xff800000b4c67808 */ /* 0x000fe40004800000 */
[----:B------:R-:W-:Y:S02]  /*18680*/  FSEL R185, R59, -INF , !P2 ;  /* 0xff8000003bb97808 */ /* 0x000fe40005000000 */
[----:B------:R-:W-:Y:S02]  /*18690*/  ISETP.NE.AND P2, PT, R12, RZ, PT ;  /* 0x000000ff0c00720c */ /* 0x000fe40003f45270 */
[----:B------:R-:W-:Y:S02]  /*186a0*/  FSETP.NEU.FTZ.AND P1, PT, R71, -INF , PT ;  /* 0xff8000004700780b */ /* 0x000fe40003f3d000 */
[----:B------:R-:W-:Y:S02]  /*186b0*/  ISETP.GT.AND P2, PT, R0, 0x39, !P2 ;  /* 0x000000390000780c */ /* 0x000fe40005744270 */
[----:B------:R-:W-:Y:S02]  /*186c0*/  FSEL R180, R91, -INF , !P5 ;  /* 0xff8000005bb47808 */ /* 0x000fe40006800000 */
[----:B------:R-:W-:Y:S04]  /*186d0*/  ISETP.LT.OR P2, PT, R2, 0x3a, P2 ;  /* 0x0000003a0200780c */ /* 0x000fe80001741670 */
[----:B------:R-:W-:Y:S02]  /*186e0*/  FSEL R187, R63, -INF , !P2 ;  /* 0xff8000003fbb7808 */ /* 0x000fe40005000000 */
[----:B------:R-:W-:Y:S04]  /*186f0*/  ISETP.NE.AND P2, PT, R11, RZ, PT ;  /* 0x000000ff0b00720c */ /* 0x000fe80003f45270 */
[----:B------:R-:W-:Y:S04]  /*18700*/  ISETP.GT.AND P2, PT, R0, 0x40, !P2 ;  /* 0x000000400000780c */ /* 0x000fe80005744270 */
[----:B------:R-:W-:Y:S04]  /*18710*/  ISETP.LT.OR P2, PT, R2, 0x41, P2 ;  /* 0x000000410200780c */ /* 0x000fe80001741670 */
[----:B------:R-:W-:Y:S01]  /*18720*/  FSEL R197, R74, -INF , !P2 ;  /* 0xff8000004ac57808 */ /* 0x000fe20005000000 */
[----:B------:R-:W-:Y:S01]  /*18730*/  FMUL.FTZ R74, R72, c[0x0][0x2d0] ;  /* 0x0000b400484a7a20 */ /* 0x000fe20000410000 */
[----:B------:R-:W-:Y:S04]  /*18740*/  ISETP.NE.AND P2, PT, R10, RZ, PT ;  /* 0x000000ff0a00720c */ /* 0x000fe80003f45270 */
[----:B------:R-:W-:Y:S04]  /*18750*/  ISETP.GT.AND P2, PT, R0, 0x41, !P2 ;  /* 0x000000410000780c */ /* 0x000fe80005744270 */
[----:B------:R-:W-:Y:S04]  /*18760*/  ISETP.LT.OR P2, PT, R2, 0x42, P2 ;  /* 0x000000420200780c */ /* 0x000fe80001741670 */
[----:B------:R-:W-:Y:S01]  /*18770*/  FSEL R201, R75, -INF , !P2 ;  /* 0xff8000004bc97808 */ /* 0x000fe20005000000 */
[----:B------:R-:W-:Y:S01]  /*18780*/  FMUL.FTZ R75, R71, c[0x0][0x2d0] ;  /* 0x0000b400474b7a20 */ /* 0x000fe20000410000 */
[----:B------:R-:W-:Y:S04]  /*18790*/  ISETP.NE.AND P2, PT, R9, RZ, PT ;  /* 0x000000ff0900720c */ /* 0x000fe80003f45270 */
[----:B------:R-:W-:Y:S02]  /*187a0*/  ISETP.GT.AND P2, PT, R0, 0x48, !P2 ;  /* 0x000000480000780c */ /* 0x000fe40005744270 */
[----:B------:R-:W-:Y:S02]  /*187b0*/  FSEL R75, R75, RZ, P1 ;  /* 0x000000ff4b4b7208 */ /* 0x000fe40000800000 */
[----:B------:R-:W-:Y:S03]  /*187c0*/  ISETP.LT.OR P2, PT, R2, 0x49, P2 ;  /* 0x000000490200780c */ /* 0x000fe60001741670 */
[--C-:B------:R-:W-:Y:S01]  /*187d0*/  FFMA.FTZ R12, R43, c[0x0][0x2d0], -R75.reuse ;  /* 0x0000b4002b0c7a23 */ /* 0x100fe2000001084b */
[----:B------:R-:W-:Y:S02]  /*187e0*/  FSEL R202, R78, -INF , !P2 ;  /* 0xff8000004eca7808 */ /* 0x000fe40005000000 */
[----:B------:R-:W-:Y:S01]  /*187f0*/  ISETP.NE.AND P2, PT, R4, RZ, PT ;  /* 0x000000ff0400720c */ /* 0x000fe20003f45270 */
[----:B------:R-:W-:Y:S01]  /*18800*/  MUFU.EX2 R91, R12 ;  /* 0x0000000c005b7308 */ /* 0x000fe20000000800 */
[----:B------:R-:W-:Y:S02]  /*18810*/  FMNMX.FTZ R4, R28, R102, !PT ;  /* 0x000000661c047209 */ /* 0x000fe40007810000 */
[----:B------:R-:W-:Y:S01]  /*18820*/  ISETP.GT.AND P2, PT, R0, 0x49, !P2 ;  /* 0x000000490000780c */ /* 0x000fe20005744270 */
[--C-:B------:R-:W-:Y:S01]  /*18830*/  FFMA.FTZ R0, R33, c[0x0][0x2d0], -R75.reuse ;  /* 0x0000b40021007a23 */ /* 0x100fe2000001084b */
[----:B------:R-:W-:Y:S02]  /*18840*/  FMNMX.FTZ R4, R35, R4, !PT ;  /* 0x0000000423047209 */ /* 0x000fe40007810000 */
[----:B------:R-:W-:Y:S01]  /*18850*/  ISETP.LT.OR P2, PT, R2, 0x4a, P2 ;  /* 0x0000004a0200780c */ /* 0x000fe20001741670 */
[--C-:B------:R-:W-:Y:S01]  /*18860*/  FFMA.FTZ R2, R36, c[0x0][0x2d0], -R75.reuse ;  /* 0x0000b40024027a23 */ /* 0x100fe2000001084b */
[----:B------:R-:W-:Y:S01]  /*18870*/  FMNMX.FTZ R4, R37, R4, !PT ;  /* 0x0000000425047209 */ /* 0x000fe20007810000 */
[----:B------:R-:W-:Y:S01]  /*18880*/  MUFU.EX2 R86, R0 ;  /* 0x0000000000567308 */ /* 0x000fe20000000800 */
[----:B------:R-:W-:Y:S02]  /*18890*/  FSEL R194, R194, -INF , !P2 ;  /* 0xff800000c2c27808 */ /* 0x000fe40005000000 */
[----:B------:R-:W-:Y:S02]  /*188a0*/  FMNMX.FTZ R4, R38, R4, !PT ;  /* 0x0000000426047209 */ /* 0x000fe40007810000 */
[----:B------:R-:W-:Y:S02]  /*188b0*/  FSETP.NEU.FTZ.AND P2, PT, R72, -INF , PT ;  /* 0xff8000004800780b */ /* 0x000fe40003f5d000 */
[----:B------:R-:W-:Y:S02]  /*188c0*/  FMNMX.FTZ R4, R46, R4, !PT ;  /* 0x000000042e047209 */ /* 0x000fe40007810000 */
[----:B------:R-:W-:Y:S01]  /*188d0*/  FSEL R74, R74, RZ, P2 ;  /* 0x000000ff4a4a7208 */ /* 0x000fe20001000000 */
[----:B------:R-:W-:Y:S01]  /*188e0*/  MUFU.EX2 R250, R2 ;  /* 0x0000000200fa7308 */ /* 0x000fe20000000800 */
[----:B------:R-:W-:Y:S03]  /*188f0*/  FMNMX.FTZ R4, R49, R4, !PT ;  /* 0x0000000431047209 */ /* 0x000fe60007810000 */
[--C-:B------:R-:W-:Y:S01]  /*18900*/  FFMA.FTZ R16, R44, c[0x0][0x2d0], -R74.reuse ;  /* 0x0000b4002c107a23 */ /* 0x100fe2000001084a */
[----:B------:R-:W-:Y:S04]  /*18910*/  FMNMX.FTZ R4, R50, R4, !PT ;  /* 0x0000000432047209 */ /* 0x000fe80007810000 */
[----:B------:R-:W-:Y:S01]  /*18920*/  FMNMX.FTZ R4, R51, R4, !PT ;  /* 0x0000000433047209 */ /* 0x000fe20007810000 */
[----:B------:R-:W-:Y:S03]  /*18930*/  MUFU.EX2 R33, R16 ;  /* 0x0000001000217308 */ /* 0x000fe60000000800 */
        /* <DEDUP_REMOVED lines=12> */
[----:B------:R-:W-:Y:S01]  /*18a00*/  FMNMX.FTZ R3, R241, R4, !PT ;  /* 0x00000004f1037209 */ /* 0x000fe20007810000 */
[--C-:B------:R-:W-:Y:S03]  /*18a10*/  FFMA.FTZ R4, R29, c[0x0][0x2d0], -R74.reuse ;  /* 0x0000b4001d047a23 */ /* 0x100fe6000001084a */
[----:B------:R-:W-:Y:S01]  /*18a20*/  FMNMX.FTZ R3, R243, R3, !PT ;  /* 0x00000003f3037209 */ /* 0x000fe20007810000 */
[----:B------:R1:W-:Y:S03]  /*18a30*/  MUFU.EX2 R55, R4 ;  /* 0x0000000400377308 */ /* 0x0003e60000000800 */
[----:B------:R-:W-:Y:S04]  /*18a40*/  FMNMX.FTZ R3, R245, R3, !PT ;  /* 0x00000003f5037209 */ /* 0x000fe80007810000 */
[----:B------:R-:W-:Y:S05]  /*18a50*/  FMNMX.FTZ R3, R247, R3, !PT ;  /* 0x00000003f7037209 */ /* 0x000fea0007810000 */
[----:B------:R-:W2:Y:S01]  /*18a60*/  SHFL.BFLY PT, R7, R3, 0x2, 0x1f ;  /* 0x0c401f0003077f89 */ /* 0x000ea200000e0000 */
[----:B-1----:R-:W-:Y:S01]  /*18a70*/  FMNMX.FTZ R4, R170, R5, !PT ;  /* 0x00000005aa047209 */ /* 0x002fe20007810000 */
[--C-:B------:R-:W-:Y:S03]  /*18a80*/  FFMA.FTZ R5, R31, c[0x0][0x2d0], -R74.reuse ;  /* 0x0000b4001f057a23 */ /* 0x100fe6000001084a */
[----:B------:R-:W-:Y:S01]  /*18a90*/  FMNMX.FTZ R4, R172, R4, !PT ;  /* 0x00000004ac047209 */ /* 0x000fe20007810000 */
[----:B------:R1:W-:Y:S01]  /*18aa0*/  MUFU.EX2 R84, R5 ;  /* 0x0000000500547308 */ /* 0x0003e20000000800 */
[----:B--2---:R-:W-:Y:S05]  /*18ab0*/  FMNMX.FTZ R3, R3, R7, !PT ;  /* 0x0000000703037209 */ /* 0x004fea0007810000 */
[----:B------:R-:W2:Y:S01]  /*18ac0*/  SHFL.BFLY PT, R70, R3, 0x1, 0x1f ;  /* 0x0c201f0003467f89 */ /* 0x000ea200000e0000 */
[----:B-1----:R-:W-:Y:S01]  /*18ad0*/  FMNMX.FTZ R5, R181, R4, !PT ;  /* 0x00000004b5057209 */ /* 0x002fe20007810000 */
[----:B------:R-:W-:Y:S03]  /*18ae0*/  FFMA.FTZ R4, R32, c[0x0][0x2d0], -R74 ;  /* 0x0000b40020047a23 */ /* 0x000fe6000001084a */
[----:B------:R-:W-:Y:S01]  /*18af0*/  FMNMX.FTZ R5, R184, R5, !PT ;  /* 0x00000005b8057209 */ /* 0x000fe20007810000 */
[----:B------:R1:W-:Y:S01]  /*18b00*/  MUFU.EX2 R93, R4 ;  /* 0x00000004005d7308 */ /* 0x0003e20000000800 */
[----:B--2---:R-:W-:Y:S01]  /*18b10*/  FMNMX.FTZ R70, R3, R70, !PT ;  /* 0x0000004603467209 */ /* 0x004fe20007810000 */
[--C-:B------:R-:W-:Y:S03]  /*18b20*/  FFMA.FTZ R3, R39, c[0x0][0x2d0], -R75.reuse ;  /* 0x0000b40027037a23 */ /* 0x100fe6000001084b */
[C---:B------:R-:W-:Y:S05]  /*18b30*/  FSETP.NEU.FTZ.AND P0, PT, R70.reuse, -INF , PT ;  /* 0xff8000004600780b */ /* 0x040fea0003f1d000 */
[----:B------:R2:W3:Y:S01]  /*18b40*/  MUFU.EX2 R92, R3 ;  /* 0x00000003005c7308 */ /* 0x0004e20000000800 */
[----:B------:R-:W-:Y:S05]  /*18b50*/  FMUL.FTZ R96, R70, c[0x0][0x2d0] ;  /* 0x0000b40046607a20 */ /* 0x000fea0000410000 */
[----:B------:R-:W-:Y:S05]  /*18b60*/  FSEL R96, R96, RZ, P0 ;  /* 0x000000ff60607208 */ /* 0x000fea0000000000 */
[----:B------:R-:W-:Y:S01]  /*18b70*/  FFMA.FTZ R32, R46, c[0x0][0x2d0], -R96 ;  /* 0x0000b4002e207a23 */ /* 0x000fe20000010860 */
[----:B-1----:R-:W-:Y:S01]  /*18b80*/  FMNMX.FTZ R4, R185, R5, !PT ;  /* 0x00000005b9047209 */ /* 0x002fe20007810000 */
[----:B------:R-:W-:Y:S02]  /*18b90*/  FFMA.FTZ R5, R34, c[0x0][0x2d0], -R74 ;  /* 0x0000b40022057a23 */ /* 0x000fe4000001084a */
[--C-:B------:R-:W-:Y:S01]  /*18ba0*/  FFMA.FTZ R44, R51, c[0x0][0x2d0], -R96.reuse ;  /* 0x0000b400332c7a23 */ /* 0x100fe20000010860 */
[----:B------:R-:W-:Y:S01]  /*18bb0*/  FMNMX.FTZ R4, R187, R4, !PT ;  /* 0x00000004bb047209 */ /* 0x000fe20007810000 */
[----:B------:R1:W4:Y:S03]  /*18bc0*/  MUFU.EX2 R89, R5 ;  /* 0x0000000500597308 */ /* 0x0003260000000800 */
[----:B------:R-:W-:Y:S01]  /*18bd0*/  FMNMX.FTZ R4, R197, R4, !PT ;  /* 0x00000004c5047209 */ /* 0x000fe20007810000 */
[----:B--2---:R-:W-:Y:S01]  /*18be0*/  FFMA.FTZ R3, R28, c[0x0][0x2d0], -R96 ;  /* 0x0000b4001c037a23 */ /* 0x004fe20000010860 */
[----:B---3--:R-:W-:Y:S01]  /*18bf0*/  F2FP.PACK_AB R79, R92, R250 ;  /* 0x000000fa5c4f723e */ /* 0x008fe200000000ff */
[--C-:B------:R-:W-:Y:S01]  /*18c00*/  FFMA.FTZ R28, R48, c[0x0][0x2d0], -R75.reuse ;  /* 0x0000b400301c7a23 */ /* 0x100fe2000001084b */
[----:B------:R-:W-:Y:S03]  /*18c10*/  FMNMX.FTZ R4, R201, R4, !PT ;  /* 0x00000004c9047209 */ /* 0x000fe60007810000 */
[----:B------:R2:W-:Y:S01]  /*18c20*/  MUFU.EX2 R53, R3 ;  /* 0x0000000300357308 */ /* 0x0005e20000000800 */
[----:B------:R-:W-:Y:S01]  /*18c30*/  FFMA.FTZ R48, R57, c[0x0][0x2d0], -R74 ;  /* 0x0000b40039307a23 */ /* 0x000fe2000001084a */
[----:B------:R-:W-:Y:S04]  /*18c40*/  FMNMX.FTZ R4, R202, R4, !PT ;  /* 0x00000004ca047209 */ /* 0x000fe80007810000 */
[----:B------:R-:W-:Y:S04]  /*18c50*/  FMNMX.FTZ R4, R194, R4, !PT ;  /* 0x00000004c2047209 */ /* 0x000fe80007810000 */
[----:B------:R-:W-:Y:S01]  /*18c60*/  FMNMX.FTZ R4, R198, R4, !PT ;  /* 0x00000004c6047209 */ /* 0x000fe20007810000 */
[----:B-1----:R-:W-:Y:S01]  /*18c70*/  FFMA.FTZ R5, R30, c[0x0][0x2d0], -R75 ;  /* 0x0000b4001e057a23 */ /* 0x002fe2000001084b */
[----:B----4-:R-:W-:Y:S02]  /*18c80*/  F2FP.PACK_AB R78, R89, R93 ;  /* 0x0000005d594e723e */ /* 0x010fe400000000ff */
[----:B------:R-:W-:Y:S01]  /*18c90*/  FMNMX.FTZ R0, R188, R4, !PT ;  /* 0x00000004bc007209 */ /* 0x000fe20007810000 */
[----:B------:R-:W-:Y:S01]  /*18ca0*/  MUFU.EX2 R54, R5 ;  /* 0x0000000500367308 */ /* 0x000fe20000000800 */
[--C-:B------:R-:W-:Y:S02]  /*18cb0*/  FFMA.FTZ R4, R38, c[0x0][0x2d0], -R96.reuse ;  /* 0x0000b40026047a23 */ /* 0x100fe40000010860 */
[----:B------:R-:W-:Y:S01]  /*18cc0*/  FMNMX.FTZ R0, R180, R0, !PT ;  /* 0x00000000b4007209 */ /* 0x000fe20007810000 */
[--C-:B--2---:R-:W-:Y:S03]  /*18cd0*/  FFMA.FTZ R3, R35, c[0x0][0x2d0], -R96.reuse ;  /* 0x0000b40023037a23 */ /* 0x104fe60000010860 */
[----:B------:R-:W-:Y:S03]  /*18ce0*/  FMNMX.FTZ R0, R73, R0, !PT ;  /* 0x0000000049007209 */ /* 0x000fe60007810000 */
[----:B------:R-:W-:Y:S02]  /*18cf0*/  MUFU.EX2 R61, R4 ;  /* 0x00000004003d7308 */ /* 0x000fe40000000800 */
[----:B------:R-:W1:Y:S08]  /*18d00*/  SHFL.BFLY PT, R2, R0, 0x2, 0x1f ;  /* 0x0c401f0000027f89 */ /* 0x000e7000000e0000 */
[----:B------:R2:W-:Y:S02]  /*18d10*/  MUFU.EX2 R27, R3 ;  /* 0x00000003001b7308 */ /* 0x0005e40000000800 */
[----:B--2---:R-:W-:Y:S02]  /*18d20*/  FFMA.FTZ R3, R37, c[0x0][0x2d0], -R96 ;  /* 0x0000b40025037a23 */ /* 0x004fe40000010860 */
[----:B------:R-:W-:Y:S06]  /*18d30*/  LDSM.16.MT88.4 R36, [R212+0x100] ;  /* 0x00010000d424783b */ /* 0x000fec0000004200 */
[----:B------:R1:W2:Y:S02]  /*18d40*/  MUFU.EX2 R87, R3 ;  /* 0x0000000300577308 */ /* 0x0002a40000000800 */
[----:B-1----:R-:W-:Y:S01]  /*18d50*/  FMNMX.FTZ R3, R0, R2, !PT ;  /* 0x0000000200037209 */ /* 0x002fe20007810000 */
[----:B------:R-:W-:Y:S01]  /*18d60*/  FFMA.FTZ R2, R40, c[0x0][0x2d0], -R74 ;  /* 0x0000b40028027a23 */ /* 0x000fe2000001084a */
[----:B------:R-:W-:Y:S01]  /*18d70*/  FSEL R0, R72, RZ, P2 ;  /* 0x000000ff48007208 */ /* 0x000fe20001000000 */
[----:B------:R-:W-:Y:S01]  /*18d80*/  FFMA.FTZ R40, R50, c[0x0][0x2d0], -R96 ;  /* 0x0000b40032287a23 */ /* 0x000fe20000010860 */
[----:B--2---:R-:W-:Y:S04]  /*18d90*/  F2FP.PACK_AB R66, R61, R87 ;  /* 0x000000573d42723e */ /* 0x004fe800000000ff */
[----:B------:R1:W-:Y:S01]  /*18da0*/  MUFU.EX2 R60, R2 ;  /* 0x00000002003c7308 */ /* 0x0003e20000000800 */
[----:B------:R-:W2:Y:S01]  /*18db0*/  SHFL.BFLY PT, R4, R3, 0x1, 0x1f ;  /* 0x0c201f0003047f89 */ /* 0x000ea200000e0000 */
[----:B------:R-:W-:Y:S02]  /*18dc0*/  FADD.FTZ R0, -R0, R100 ;  /* 0x0000006400007221 */ /* 0x000fe40000010100 */
[----:B------:R-:W-:Y:S02]  /*18dd0*/  IMAD.MOV.U32 R100, RZ, RZ, R55 ;  /* 0x000000ffff647224 */ /* 0x000fe400078e0037 */
[----:B------:R-:W-:Y:S03]  /*18de0*/  FMUL.FTZ R0, R0, c[0x0][0x2d0] ;  /* 0x0000b40000007a20 */ /* 0x000fe60000410000 */
[----:B------:R-:W-:Y:S01]  /*18df0*/  F2FP.PACK_AB R76, R84, R100 ;  /* 0x00000064544c723e */ /* 0x000fe200000000ff */
[----:B------:R3:W4:Y:S01]  /*18e00*/  MUFU.EX2 R69, R0 ;  /* 0x0000000000457308 */ /* 0x0007220000000800 */
[----:B-1----:R-:W-:Y:S02]  /*18e10*/  FSEL R2, R71, RZ, P1 ;  /* 0x000000ff47027208 */ /* 0x002fe40000800000 */
[----:B--2---:R-:W-:Y:S03]  /*18e20*/  FMNMX.FTZ R3, R4, R3, !PT ;  /* 0x0000000304037209 */ /* 0x004fe60007810000 */
[----:B------:R-:W-:Y:S01]  /*18e30*/  FADD.FTZ R2, -R2, R101 ;  /* 0x0000006502027221 */ /* 0x000fe20000010100 */
[----:B------:R-:W-:Y:S01]  /*18e40*/  MOV R101, R54 ;  /* 0x0000003600657202 */ /* 0x000fe20000000f00 */
[----:B------:R-:W-:Y:S02]  /*18e50*/  FMUL.FTZ R97, R3, c[0x0][0x2d0] ;  /* 0x0000b40003617a20 */ /* 0x000fe40000410000 */
[----:B------:R-:W-:Y:S01]  /*18e60*/  FMUL.FTZ R2, R2, c[0x0][0x2d0] ;  /* 0x0000b40002027a20 */ /* 0x000fe20000410000 */
[----:B---3--:R-:W-:Y:S01]  /*18e70*/  FSEL R0, R70, RZ, P0 ;  /* 0x000000ff46007208 */ /* 0x008fe20000000000 */
[----:B----4-:R-:W-:Y:S01]  /*18e80*/  FMUL.FTZ R16, R69, R116 ;  /* 0x0000007445107220 */ /* 0x010fe20000410000 */
[----:B------:R-:W-:Y:S01]  /*18e90*/  F2FP.PACK_AB R77, R86, R101 ;  /* 0x00000065564d723e */ /* 0x000fe200000000ff */
[----:B------:R-:W1:Y:S01]  /*18ea0*/  MUFU.EX2 R68, R2 ;  /* 0x0000000200447308 */ /* 0x000e620000000800 */
[----:B------:R-:W-:Y:S01]  /*18eb0*/  FSETP.NEU.FTZ.AND P0, PT, R3, -INF , PT ;  /* 0xff8000000300780b */ /* 0x000fe20003f1d000 */
[----:B------:R-:W-:Y:S02]  /*18ec0*/  FADD.FTZ R0, -R0, R102 ;  /* 0x0000006600007221 */ /* 0x000fe40000010100 */
[----:B------:R-:W-:Y:S01]  /*18ed0*/  IMAD.MOV.U32 R102, RZ, RZ, R53 ;  /* 0x000000ffff667224 */ /* 0x000fe200078e0035 */
[----:B------:R-:W-:Y:S01]  /*18ee0*/  FSEL R97, R97, RZ, P0 ;  /* 0x000000ff61617208 */ /* 0x000fe20000000000 */
[----:B------:R-:W-:Y:S01]  /*18ef0*/  FMUL.FTZ R0, R0, c[0x0][0x2d0] ;  /* 0x0000b40000007a20 */ /* 0x000fe20000410000 */
[----:B------:R-:W2:Y:S01]  /*18f00*/  LDSM.16.MT88.4 R52, [R210+0x100] ;  /* 0x00010000d234783b */ /* 0x000ea20000004200 */
[----:B------:R-:W-:Y:S01]  /*18f10*/  FMUL.FTZ R17, R69, R117 ;  /* 0x0000007545117220 */ /* 0x000fe20000410000 */
[----:B------:R-:W-:Y:S01]  /*18f20*/  MOV R117, R89 ;  /* 0x0000005900757202 */ /* 0x000fe20000000f00 */
[----:B------:R3:W4:Y:S01]  /*18f30*/  MUFU.EX2 R2, R0 ;  /* 0x0000000000027308 */ /* 0x0007220000000800 */
[--C-:B------:R-:W-:Y:S02]  /*18f40*/  FFMA.FTZ R4, R25, c[0x0][0x2d0], -R97.reuse ;  /* 0x0000b40019047a23 */ /* 0x100fe40000010861 */
[--C-:B------:R-:W-:Y:S02]  /*18f50*/  FFMA.FTZ R58, R58, c[0x0][0x2d0], -R97.reuse ;  /* 0x0000b4003a3a7a23 */ /* 0x100fe40000010861 */
[--C-:B------:R-:W-:Y:S05]  /*18f60*/  FFMA.FTZ R62, R62, c[0x0][0x2d0], -R97.reuse ;  /* 0x0000b4003e3e7a23 */ /* 0x100fea0000010861 */
[----:B------:R5:W-:Y:S01]  /*18f70*/  MUFU.EX2 R63, R4 ;  /* 0x00000004003f7308 */ /* 0x000be20000000800 */
[C---:B-1----:R-:W-:Y:S02]  /*18f80*/  FMUL.FTZ R6, R68.reuse, R106 ;  /* 0x0000006a44067220 */ /* 0x042fe40000410000 */
[C---:B------:R-:W-:Y:S02]  /*18f90*/  FMUL.FTZ R18, R68.reuse, R118 ;  /* 0x0000007644127220 */ /* 0x040fe40000410000 */
[C---:B------:R-:W-:Y:S05]  /*18fa0*/  FMUL.FTZ R19, R68.reuse, R119 ;  /* 0x0000007744137220 */ /* 0x040fea0000410000 */
[----:B------:R1:W-:Y:S01]  /*18fb0*/  MUFU.EX2 R116, R28 ;  /* 0x0000001c00747308 */ /* 0x0003e20000000800 */
[C---:B------:R-:W-:Y:S02]  /*18fc0*/  FMUL.FTZ R34, R68.reuse, R134 ;  /* 0x0000008644227220 */ /* 0x040fe40000410000 */
[----:B------:R-:W-:Y:S02]  /*18fd0*/  FMUL.FTZ R35, R68, R135 ;  /* 0x0000008744237220 */ /* 0x000fe40000410000 */
[----:B---3--:R-:W-:Y:S02]  /*18fe0*/  FFMA.FTZ R0, R8, c[0x0][0x2d0], -R97 ;  /* 0x0000b40008007a23 */ /* 0x008fe40000010861 */
[----:B----4-:R-:W-:Y:S01]  /*18ff0*/  FMUL.FTZ R13, R2, R113 ;  /* 0x00000071020d7220 */ /* 0x010fe20000410000 */
[----:B------:R-:W-:Y:S01]  /*19000*/  MOV R113, R86 ;  /* 0x0000005600717202 */ /* 0x000fe20000000f00 */
[----:B------:R-:W-:Y:S01]  /*19010*/  FMUL.FTZ R50, R68, R150 ;  /* 0x0000009644327220 */ /* 0x000fe20000410000 */
[----:B------:R3:W-:Y:S01]  /*19020*/  MUFU.EX2 R5, R0 ;  /* 0x0000000000057308 */ /* 0x0007e20000000800 */
[----:B------:R-:W-:Y:S02]  /*19030*/  FFMA.FTZ R8, R41, c[0x0][0x2d0], -R75 ;  /* 0x0000b40029087a23 */ /* 0x000fe4000001084b */
[----:B------:R-:W-:Y:S02]  /*19040*/  IMAD.MOV.U32 R150, RZ, RZ, R91 ;  /* 0x000000ffff967224 */ /* 0x000fe400078e005b */
[----:B-----5:R-:W-:Y:S02]  /*19050*/  FFMA.FTZ R4, R24, c[0x0][0x2d0], -R97 ;  /* 0x0000b40018047a23 */ /* 0x020fe40000010861 */
[C---:B------:R-:W-:Y:S02]  /*19060*/  FMUL.FTZ R9, R2.reuse, R109 ;  /* 0x0000006d02097220 */ /* 0x040fe40000410000 */
[C---:B------:R-:W-:Y:S01]  /*19070*/  FMUL.FTZ R12, R2.reuse, R112 ;  /* 0x00000070020c7220 */ /* 0x040fe20000410000 */
[----:B------:R4:W5:Y:S01]  /*19080*/  MUFU.EX2 R7, R4 ;  /* 0x0000000400077308 */ /* 0x0009620000000800 */
[----:B------:R-:W-:Y:S02]  /*19090*/  FFMA.FTZ R24, R45, c[0x0][0x2d0], -R75 ;  /* 0x0000b4002d187a23 */ /* 0x000fe4000001084b */
[C---:B------:R-:W-:Y:S02]  /*190a0*/  FMUL.FTZ R45, R2.reuse, R145 ;  /* 0x00000091022d7220 */ /* 0x040fe40000410000 */
[C---:B------:R-:W-:Y:S02]  /*190b0*/  FMUL.FTZ R25, R2.reuse, R125 ;  /* 0x0000007d02197220 */ /* 0x040fe40000410000 */
[C---:B-1----:R-:W-:Y:S02]  /*190c0*/  FMUL.FTZ R28, R2.reuse, R128 ;  /* 0x00000080021c7220 */ /* 0x042fe40000410000 */
[C---:B------:R-:W-:Y:S01]  /*190d0*/  FMUL.FTZ R29, R2.reuse, R129 ;  /* 0x00000081021d7220 */ /* 0x040fe20000410000 */
[----:B------:R1:W-:Y:S01]  /*190e0*/  MUFU.EX2 R31, R8 ;  /* 0x00000008001f7308 */ /* 0x0003e20000000800 */
[----:B------:R-:W-:Y:S02]  /*190f0*/  FMUL.FTZ R41, R2, R141 ;  /* 0x0000008d02297220 */ /* 0x000fe40000410000 */
[----:B------:R-:W-:Y:S02]  /*19100*/  FMUL.FTZ R51, R68, R151 ;  /* 0x0000009744337220 */ /* 0x000fe40000410000 */
[----:B---3--:R-:W-:Y:S02]  /*19110*/  FFMA.FTZ R0, R26, c[0x0][0x2d0], -R97 ;  /* 0x0000b4001a007a23 */ /* 0x008fe40000010861 */
[----:B------:R-:W-:Y:S03]  /*19120*/  FMUL.FTZ R57, R2, R157 ;  /* 0x0000009d02397220 */ /* 0x000fe60000410000 */
[----:B------:R3:W2:Y:S01]  /*19130*/  MUFU.EX2 R59, R0 ;  /* 0x00000000003b7308 */ /* 0x0006a20000000800 */
[--C-:B----4-:R-:W-:Y:S02]  /*19140*/  FFMA.FTZ R4, R42, c[0x0][0x2d0], -R74.reuse ;  /* 0x0000b4002a047a23 */ /* 0x110fe4000001084a */
[----:B-----5:R-:W-:Y:S02]  /*19150*/  IMAD.MOV.U32 R106, RZ, RZ, R7 ;  /* 0x000000ffff6a7224 */ /* 0x020fe400078e0007 */
[----:B------:R-:W-:Y:S01]  /*19160*/  FMUL.FTZ R7, R68, R107 ;  /* 0x0000006b44077220 */ /* 0x000fe20000410000 */
[----:B------:R-:W-:Y:S04]  /*19170*/  MOV R107, R27 ;  /* 0x0000001b006b7202 */ /* 0x000fe80000000f00 */
[----:B------:R4:W-:Y:S01]  /*19180*/  MUFU.EX2 R235, R4 ;  /* 0x0000000400eb7308 */ /* 0x0009e20000000800 */
[----:B------:R-:W-:Y:S02]  /*19190*/  F2FP.PACK_AB R67, R106, R63 ;  /* 0x0000003f6a43723e */ /* 0x000fe400000000ff */
[----:B------:R-:W-:Y:S01]  /*191a0*/  F2FP.PACK_AB R64, R107, R102 ;  /* 0x000000666b40723e */ /* 0x000fe200000000ff */
[----:B-1----:R-:W-:Y:S01]  /*191b0*/  FMUL.FTZ R8, R2, R108 ;  /* 0x0000006c02087220 */ /* 0x002fe20000410000 */
[----:B------:R-:W-:Y:S05]  /*191c0*/  MOV R108, R87 ;  /* 0x00000057006c7202 */ /* 0x000fea0000000f00 */
[----:B------:R1:W5:Y:S01]  /*191d0*/  MUFU.EX2 R30, R24 ;  /* 0x00000018001e7308 */ /* 0x0003620000000800 */
[----:B---3--:R-:W-:Y:S02]  /*191e0*/  FSEL R0, R3, RZ, P0 ;  /* 0x000000ff03007208 */ /* 0x008fe40000000000 */
[----:B--2---:R-:W-:Y:S03]  /*191f0*/  MOV R151, R59 ;  /* 0x0000003b00977202 */ /* 0x004fe60000000f00 */
[----:B------:R-:W-:Y:S01]  /*19200*/  FADD.FTZ R0, -R0, R103 ;  /* 0x0000006700007221 */ /* 0x000fe20000010100 */
[----:B------:R-:W-:Y:S01]  /*19210*/  MOV R103, R5 ;  /* 0x0000000500677202 */ /* 0x000fe20000000f00 */
[----:B------:R-:W-:Y:S02]  /*19220*/  FMUL.FTZ R5, R69, R105 ;  /* 0x0000006945057220 */ /* 0x000fe40000410000 */
[----:B------:R2:W-:Y:S01]  /*19230*/  MUFU.EX2 R109, R40 ;  /* 0x00000028006d7308 */ /* 0x0005e20000000800 */
[----:B------:R-:W-:Y:S01]  /*19240*/  FMUL.FTZ R0, R0, c[0x0][0x2d0] ;  /* 0x0000b40000007a20 */ /* 0x000fe20000410000 */
[----:B------:R-:W-:Y:S01]  /*19250*/  F2FP.PACK_AB R65, R59, R103 ;  /* 0x000000673b41723e */ /* 0x000fe200000000ff */
[C---:B----4-:R-:W-:Y:S01]  /*19260*/  FMUL.FTZ R4, R69.reuse, R104 ;  /* 0x0000006845047220 */ /* 0x050fe20000410000 */
[----:B------:R-:W-:Y:S01]  /*19270*/  MOV R104, R250 ;  /* 0x000000fa00687202 */ /* 0x000fe20000000f00 */
[----:B------:R-:W-:Y:S05]  /*19280*/  IMAD.MOV.U32 R105, RZ, RZ, R93 ;  /* 0x000000ffff697224 */ /* 0x000fea00078e005d */
[-C--:B------:R-:W-:Y:S01]  /*19290*/  HMMA.16816.F32 R4, R76, R20.reuse, R4 ;  /* 0x000000144c04723c */ /* 0x080fe20000001804 */
[----:B------:R-:W3:Y:S01]  /*192a0*/  MUFU.EX2 R0, R0 ;  /* 0x0000000000007308 */ /* 0x000ee20000000800 */
[C---:B-1----:R-:W-:Y:S01]  /*192b0*/  FMUL.FTZ R24, R2.reuse, R124 ;  /* 0x0000007c02187220 */ /* 0x042fe20000410000 */
[----:B-----5:R-:W-:Y:S08]  /*192c0*/  MOV R129, R30 ;  /* 0x0000001e00817202 */ /* 0x020ff00000000f00 */
[----:B------:R1:W-:Y:S01]  /*192d0*/  MUFU.EX2 R124, R32 ;  /* 0x00000020007c7308 */ /* 0x0003e20000000800 */
[----:B--2---:R-:W-:Y:S02]  /*192e0*/  FMUL.FTZ R40, R2, R140 ;  /* 0x0000008c02287220 */ /* 0x004fe40000410000 */
[C---:B---3--:R-:W-:Y:S02]  /*192f0*/  FMUL.FTZ R10, R0.reuse, R110 ;  /* 0x0000006e000a7220 */ /* 0x048fe40000410000 */
[C---:B------:R-:W-:Y:S02]  /*19300*/  FMUL.FTZ R11, R0.reuse, R111 ;  /* 0x0000006f000b7220 */ /* 0x040fe40000410000 */
[C---:B------:R-:W-:Y:S02]  /*19310*/  FMUL.FTZ R14, R0.reuse, R114 ;  /* 0x00000072000e7220 */ /* 0x040fe40000410000 */
[----:B------:R-:W-:Y:S02]  /*19320*/  IMAD.MOV.U32 R114, RZ, RZ, R85 ;  /* 0x000000ffff727224 */ /* 0x000fe400078e0055 */
[C---:B------:R-:W-:Y:S01]  /*19330*/  FMUL.FTZ R15, R0.reuse, R115 ;  /* 0x00000073000f7220 */ /* 0x040fe20000410000 */
[C---:B------:R-:W-:Y:S01]  /*19340*/  HMMA.16816.F32 R8, R64.reuse, R20, R8 ;  /* 0x000000144008723c */ /* 0x040fe20000001808 */
[----:B-1----:R-:W-:Y:S01]  /*19350*/  FMUL.FTZ R32, R69, R132 ;  /* 0x0000008445207220 */ /* 0x002fe20000410000 */
[----:B------:R-:W-:Y:S01]  /*19360*/  MOV R115, R84 ;  /* 0x0000005400737202 */ /* 0x000fe20000000f00 */
[----:B------:R-:W-:Y:S01]  /*19370*/  IMAD.MOV.U32 R110, RZ, RZ, R63 ;  /* 0x000000ffff6e7224 */ /* 0x000fe200078e003f */
[----:B------:R-:W1:Y:S01]  /*19380*/  LDSM.16.MT88.4 R84, [R209+0x900] ;  /* 0x00090000d154783b */ /* 0x000e620000004200 */
[C---:B------:R-:W-:Y:S01]  /*19390*/  FMUL.FTZ R26, R0.reuse, R126 ;  /* 0x0000007e001a7220 */ /* 0x040fe20000410000 */
[----:B------:R-:W2:Y:S01]  /*193a0*/  MUFU.EX2 R63, R62 ;  /* 0x0000003e003f7308 */ /* 0x000ea20000000800 */
[----:B------:R-:W-:Y:S01]  /*193b0*/  FFMA.FTZ R20, R47, c[0x0][0x2d0], -R74 ;  /* 0x0000b4002f147a23 */ /* 0x000fe2000001084a */
[-C--:B------:R-:W-:Y:S01]  /*193c0*/  HMMA.16816.F32 R12, R64, R22.reuse, R12 ;  /* 0x00000016400c723c */ /* 0x080fe2000000180c */
[C---:B------:R-:W-:Y:S03]  /*193d0*/  FMUL.FTZ R21, R69.reuse, R121 ;  /* 0x0000007945157220 */ /* 0x040fe60000410000 */
[C---:B------:R-:W-:Y:S01]  /*193e0*/  FMUL.FTZ R27, R0.reuse, R127 ;  /* 0x0000007f001b7220 */ /* 0x040fe20000410000 */
[----:B------:R-:W-:Y:S01]  /*193f0*/  MOV R127, R31 ;  /* 0x0000001f007f7202 */ /* 0x000fe20000000f00 */
[C---:B------:R-:W-:Y:S02]  /*19400*/  FMUL.FTZ R30, R0.reuse, R130 ;  /* 0x00000082001e7220 */ /* 0x040fe40000410000 */
[C---:B------:R-:W-:Y:S01]  /*19410*/  HMMA.16816.F32 R16, R76.reuse, R22, R16 ;  /* 0x000000164c10723c */ /* 0x040fe20000001810 */
[----:B------:R3:W-:Y:S03]  /*19420*/  MUFU.EX2 R112, R20 ;  /* 0x0000001400707308 */ /* 0x0007e60000000800 */
[----:B------:R-:W-:Y:S02]  /*19430*/  FMUL.FTZ R31, R0, R131 ;  /* 0x00000083001f7220 */ /* 0x000fe40000410000 */
[----:B------:R-:W-:Y:S02]  /*19440*/  IMAD.MOV.U32 R130, RZ, RZ, R33 ;  /* 0x000000ffff827224 */ /* 0x000fe400078e0021 */
[C---:B------:R-:W-:Y:S03]  /*19450*/  FMUL.FTZ R22, R68.reuse, R122 ;  /* 0x0000007a44167220 */ /* 0x040fe60000410000 */
[----:B------:R4:W-:Y:S01]  /*19460*/  MUFU.EX2 R121, R48 ;  /* 0x0000003000797308 */ /* 0x0009e20000000800 */
[----:B------:R-:W-:Y:S02]  /*19470*/  FMUL.FTZ R23, R68, R123 ;  /* 0x0000007b44177220 */ /* 0x000fe40000410000 */
[C---:B------:R-:W-:Y:S02]  /*19480*/  FMUL.FTZ R33, R69.reuse, R133 ;  /* 0x0000008545217220 */ /* 0x040fe40000410000 */
[C---:B------:R-:W-:Y:S01]  /*19490*/  FMUL.FTZ R42, R0.reuse, R142 ;  /* 0x0000008e002a7220 */ /* 0x040fe20000410000 */
[----:B------:R-:W-:Y:S01]  /*194a0*/  LDSM.16.MT88.4 R132, [R212+0x2900] ;  /* 0x00290000d484783b */ /* 0x000fe20000004200 */
[C---:B------:R-:W-:Y:S02]  /*194b0*/  FMUL.FTZ R43, R0.reuse, R143 ;  /* 0x0000008f002b7220 */ /* 0x040fe40000410000 */
[C---:B------:R-:W-:Y:S01]  /*194c0*/  FMUL.FTZ R46, R0.reuse, R146 ;  /* 0x00000092002e7220 */ /* 0x040fe20000410000 */
[----:B------:R5:W-:Y:S01]  /*194d0*/  MUFU.EX2 R123, R44 ;  /* 0x0000002c007b7308 */ /* 0x000be20000000800 */
[C---:B------:R-:W-:Y:S02]  /*194e0*/  FMUL.FTZ R47, R0.reuse, R147 ;  /* 0x00000093002f7220 */ /* 0x040fe40000410000 */
[----:B------:R-:W-:Y:S02]  /*194f0*/  FMUL.FTZ R59, R0, R159 ;  /* 0x0000009f003b7220 */ /* 0x000fe40000410000 */
[C---:B---3--:R-:W-:Y:S02]  /*19500*/  FMUL.FTZ R20, R69.reuse, R120 ;  /* 0x0000007845147220 */ /* 0x048fe40000410000 */
[----:B------:R-:W-:Y:S02]  /*19510*/  IMAD.MOV.U32 R131, RZ, RZ, R60 ;  /* 0x000000ffff837224 */ /* 0x000fe400078e003c */
[----:B------:R-:W-:Y:S01]  /*19520*/  IMAD.MOV.U32 R120, RZ, RZ, R103 ;  /* 0x000000ffff787224 */ /* 0x000fe200078e0067 */
[----:B------:R3:W-:Y:S01]  /*19530*/  MUFU.EX2 R122, R58 ;  /* 0x0000003a007a7308 */ /* 0x0007e20000000800 */
[C---:B------:R-:W-:Y:S01]  /*19540*/  FMUL.FTZ R60, R2.reuse, R160 ;  /* 0x000000a0023c7220 */ /* 0x040fe20000410000 */
[-C--:B------:R-:W-:Y:S01]  /*19550*/  HMMA.16816.F32 R20, R76, R36.reuse, R20 ;  /* 0x000000244c14723c */ /* 0x080fe20000001814 */
[----:B------:R-:W-:Y:S02]  /*19560*/  IMAD.MOV.U32 R160, RZ, RZ, R61 ;  /* 0x000000ffffa07224 */ /* 0x000fe400078e003d */
[----:B----4-:R-:W-:Y:S02]  /*19570*/  FMUL.FTZ R48, R69, R148 ;  /* 0x0000009445307220 */ /* 0x010fe40000410000 */
[----:B------:R-:W-:Y:S02]  /*19580*/  FMUL.FTZ R61, R2, R161 ;  /* 0x000000a1023d7220 */ /* 0x000fe40000410000 */
[----:B------:R-:W-:Y:S01]  /*19590*/  FMUL.FTZ R62, R0, R162 ;  /* 0x000000a2003e7220 */ /* 0x000fe20000410000 */
[C---:B------:R-:W-:Y:S01]  /*195a0*/  HMMA.16816.F32 R24, R64.reuse, R36, R24 ;  /* 0x000000244018723c */ /* 0x040fe20000001818 */
[----:B--2---:R-:W-:Y:S03]  /*195b0*/  MOV R162, R63 ;  /* 0x0000003f00a27202 */ /* 0x004fe60000000f00 */
[----:B-----5:R-:W-:Y:S02]  /*195c0*/  FMUL.FTZ R44, R2, R144 ;  /* 0x00000090022c7220 */ /* 0x020fe40000410000 */
[C---:B------:R-:W-:Y:S02]  /*195d0*/  FMUL.FTZ R63, R0.reuse, R163 ;  /* 0x000000a3003f7220 */ /* 0x040fe40000410000 */
[-C--:B------:R-:W-:Y:S01]  /*195e0*/  HMMA.16816.F32 R28, R64, R38.reuse, R28 ;  /* 0x00000026401c723c */ /* 0x080fe2000000181c */
[----:B------:R-:W-:Y:S03]  /*195f0*/  FFMA.FTZ R36, R49, c[0x0][0x2d0], -R96 ;  /* 0x0000b40031247a23 */ /* 0x000fe60000010860 */
[C---:B------:R-:W-:Y:S01]  /*19600*/  FMUL.FTZ R37, R69.reuse, R137 ;  /* 0x0000008945257220 */ /* 0x040fe20000410000 */
[----:B------:R2:W-:Y:S01]  /*19610*/  MUFU.EX2 R128, R36 ;  /* 0x0000002400807308 */ /* 0x0005e20000000800 */
[----:B------:R-:W-:Y:S01]  /*19620*/  FMUL.FTZ R49, R69, R149 ;  /* 0x0000009545317220 */ /* 0x000fe20000410000 */
[----:B------:R-:W-:Y:S01]  /*19630*/  MOV R149, R235 ;  /* 0x000000eb00957202 */ /* 0x000fe20000000f00 */
[C---:B------:R-:W-:Y:S01]  /*19640*/  HMMA.16816.F32 R32, R76.reuse, R38, R32 ;  /* 0x000000264c20723c */ /* 0x040fe20000001820 */
[----:B---3--:R-:W-:Y:S03]  /*19650*/  FMUL.FTZ R58, R0, R158 ;  /* 0x0000009e003a7220 */ /* 0x008fe60000410000 */
[----:B------:R-:W-:Y:S02]  /*19660*/  IMAD.MOV.U32 R163, RZ, RZ, R92 ;  /* 0x000000ffffa37224 */ /* 0x000fe400078e005c */
[----:B------:R-:W-:Y:S02]  /*19670*/  FFMA.FTZ R92, R95, c[0x0][0x2d0], -R75 ;  /* 0x0000b4005f5c7a23 */ /* 0x000fe4000001084b */
[C---:B------:R-:W-:Y:S02]  /*19680*/  FMUL.FTZ R38, R68.reuse, R138 ;  /* 0x0000008a44267220 */ /* 0x040fe40000410000 */
[----:B------:R-:W-:Y:S02]  /*19690*/  MUFU.EX2 R138, R92 ;  /* 0x0000005c008a7308 */ /* 0x000fe40000000800 */
[----:B------:R-:W-:Y:S02]  /*196a0*/  FMUL.FTZ R39, R68, R139 ;  /* 0x0000008b44277220 */ /* 0x000fe40000410000 */
[C---:B--2---:R-:W-:Y:S07]  /*196b0*/  FMUL.FTZ R36, R69.reuse, R136 ;  /* 0x0000008845247220 */ /* 0x044fee0000410000 */
        /* <DEDUP_REMOVED lines=10> */
[C---:B--2---:R-:W-:Y:S07]  /*19760*/  FMUL.FTZ R52, R69.reuse, R152 ;  /* 0x0000009845347220 */ /* 0x044fee0000410000 */
[-C--:B------:R-:W-:Y:S08]  /*19770*/  HMMA.16816.F32 R52, R76, R80.reuse, R52 ;  /* 0x000000504c34723c */ /* 0x080ff00000001834 */
[C---:B------:R-:W-:Y:S07]  /*19780*/  HMMA.16816.F32 R56, R64.reuse, R80, R56 ;  /* 0x000000504038723c */ /* 0x040fee0000001838 */
[----:B------:R-:W-:Y:S01]  /*19790*/  FFMA.FTZ R80, R88, c[0x0][0x2d0], -R97 ;  /* 0x0000b40058507a23 */ /* 0x000fe20000010861 */
[-C--:B------:R-:W-:Y:S01]  /*197a0*/  HMMA.16816.F32 R60, R64, R82.reuse, R60 ;  /* 0x00000052403c723c */ /* 0x080fe2000000183c */
[----:B---3--:R-:W-:Y:S02]  /*197b0*/  F2FP.PACK_AB R81, R122, R111 ;  /* 0x0000006f7a51723e */ /* 0x008fe400000000ff */
[----:B------:R2:W3:Y:S04]  /*197c0*/  MUFU.EX2 R148, R80 ;  /* 0x0000005000947308 */ /* 0x0004e80000000800 */
[C---:B------:R-:W-:Y:S02]  /*197d0*/  FMUL.FTZ R64, R69.reuse, R164 ;  /* 0x000000a445407220 */ /* 0x040fe40000410000 */
[----:B------:R-:W-:Y:S03]  /*197e0*/  FMUL.FTZ R65, R69, R165 ;  /* 0x000000a545417220 */ /* 0x000fe60000410000 */
[C---:B------:R-:W-:Y:S02]  /*197f0*/  FMUL.FTZ R66, R68.reuse, R166 ;  /* 0x000000a644427220 */ /* 0x040fe40000410000 */
[----:B------:R-:W-:Y:S07]  /*19800*/  FMUL.FTZ R67, R68, R167 ;  /* 0x000000a744437220 */ /* 0x000fee0000410000 */
[----:B------:R-:W-:Y:S01]  /*19810*/  HMMA.16816.F32 R64, R76, R82, R64 ;  /* 0x000000524c40723c */ /* 0x000fe20000001840 */
[--C-:B--2---:R-:W-:Y:S06]  /*19820*/  FFMA.FTZ R80, R90, c[0x0][0x2d0], -R74.reuse ;  /* 0x0000b4005a507a23 */ /* 0x104fec000001084a */
[----:B------:R-:W-:Y:S01]  /*19830*/  F2FP.PACK_AB R76, R149, R131 ;  /* 0x00000083954c723e */ /* 0x000fe200000000ff */
[----:B------:R-:W2:Y:S01]  /*19840*/  LDSM.16.MT88.4 R88, [R212+0x900] ;  /* 0x00090000d458783b */ /* 0x000ea20000004200 */
[----:B------:R-:W-:Y:S01]  /*19850*/  F2FP.PACK_AB R77, R150, R127 ;  /* 0x0000007f964d723e */ /* 0x000fe200000000ff */
[----:B------:R4:W-:Y:S02]  /*19860*/  MUFU.EX2 R161, R80 ;  /* 0x0000005000a17308 */ /* 0x0009e40000000800 */
[----:B------:R-:W-:Y:S02]  /*19870*/  F2FP.PACK_AB R79, R116, R129 ;  /* 0x00000081744f723e */ /* 0x000fe400000000ff */
[----:B------:R-:W-:Y:S02]  /*19880*/  F2FP.PACK_AB R78, R112, R130 ;  /* 0x00000082704e723e */ /* 0x000fe400000000ff */
[----:B------:R-:W-:Y:S02]  /*19890*/  F2FP.PACK_AB R82, R123, R109 ;  /* 0x0000006d7b52723e */ /* 0x000fe400000000ff */
[----:B---3--:R-:W-:Y:S03]  /*198a0*/  F2FP.PACK_AB R83, R148, R162 ;  /* 0x000000a29453723e */ /* 0x008fe600000000ff */
[-C--:B-1----:R-:W-:Y:S01]  /*198b0*/  HMMA.16816.F32 R4, R76, R84.reuse, R4 ;  /* 0x000000544c04723c */ /* 0x082fe20000001804 */
[--C-:B----4-:R-:W-:Y:S02]  /*198c0*/  FFMA.FTZ R80, R94, c[0x0][0x2d0], -R75.reuse ;  /* 0x0000b4005e507a23 */ /* 0x110fe4000001084b */
[----:B------:R-:W1:Y:S02]  /*198d0*/  LDSM.16.MT88.4 R92, [R210+0x900] ;  /* 0x00090000d25c783b */ /* 0x000e640000004200 */
[----:B------:R3:W-:Y:S02]  /*198e0*/  MUFU.EX2 R139, R80 ;  /* 0x00000050008b7308 */ /* 0x0007e40000000800 */
[----:B---3--:R-:W-:Y:S07]  /*198f0*/  F2FP.PACK_AB R80, R128, R124 ;  /* 0x0000007c8050723e */ /* 0x008fee00000000ff */
[C---:B------:R-:W-:Y:S07]  /*19900*/  HMMA.16816.F32 R8, R80.reuse, R84, R8 ;  /* 0x000000545008723c */ /* 0x040fee0000001808 */
[--C-:B------:R-:W-:Y:S01]  /*19910*/  FFMA.FTZ R84, R176, c[0x0][0x2d0], -R74.reuse ;  /* 0x0000b400b0547a23 */ /* 0x100fe2000001084a */
[-C--:B------:R-:W-:Y:S03]  /*19920*/  HMMA.16816.F32 R12, R80, R86.reuse, R12 ;  /* 0x00000056500c723c */ /* 0x080fe6000000180c */
[----:B------:R3:W-:Y:S05]  /*19930*/  MUFU.EX2 R126, R84 ;  /* 0x00000054007e7308 */ /* 0x0007ea0000000800 */
[C---:B------:R-:W-:Y:S08]  /*19940*/  HMMA.16816.F32 R16, R76.reuse, R86, R16 ;  /* 0x000000564c10723c */ /* 0x040ff00000001810 */
[-C--:B--2---:R-:W-:Y:S08]  /*19950*/  HMMA.16816.F32 R20, R76, R88.reuse, R20 ;  /* 0x000000584c14723c */ /* 0x084ff00000001814 */
[C---:B------:R-:W-:Y:S01]  /*19960*/  HMMA.16816.F32 R24, R80.reuse, R88, R24 ;  /* 0x000000585018723c */ /* 0x040fe20000001818 */
[----:B---3--:R-:W-:Y:S06]  /*19970*/  FFMA.FTZ R84, R177, c[0x0][0x2d0], -R74 ;  /* 0x0000b400b1547a23 */ /* 0x008fec000001084a */
[--C-:B------:R-:W-:Y:S01]  /*19980*/  FFMA.FTZ R88, R169, c[0x0][0x2d0], -R96.reuse ;  /* 0x0000b400a9587a23 */ /* 0x100fe20000010860 */
[-C--:B------:R-:W-:Y:S01]  /*19990*/  HMMA.16816.F32 R28, R80, R90.reuse, R28 ;  /* 0x0000005a501c723c */ /* 0x080fe2000000181c */
[----:B------:R2:W-:Y:S07]  /*199a0*/  MUFU.EX2 R125, R84 ;  /* 0x00000054007d7308 */ /* 0x0005ee0000000800 */
[C---:B------:R-:W-:Y:S03]  /*199b0*/  HMMA.16816.F32 R32, R76.reuse, R90, R32 ;  /* 0x0000005a4c20723c */ /* 0x040fe60000001820 */
[----:B------:R3:W-:Y:S05]  /*199c0*/  MUFU.EX2 R136, R88 ;  /* 0x0000005800887308 */ /* 0x0007ea0000000800 */
[-C--:B-1----:R-:W-:Y:S08]  /*199d0*/  HMMA.16816.F32 R36, R76, R92.reuse, R36 ;  /* 0x0000005c4c24723c */ /* 0x082ff00000001824 */
[C---:B------:R-:W-:Y:S01]  /*199e0*/  HMMA.16816.F32 R40, R80.reuse, R92, R40 ;  /* 0x0000005c5028723c */ /* 0x040fe20000001828 */
[----:B--2---:R-:W-:Y:S04]  /*199f0*/  FFMA.FTZ R84, R171, c[0x0][0x2d0], -R75 ;  /* 0x0000b400ab547a23 */ /* 0x004fe8000001084b */
        /* <DEDUP_REMOVED lines=63> */
[----:B------:R-:W3:Y:S03]  /*19df0*/  LDL.LU R184, [R1+0x18] ;  /* 0x0000180001b87983 */ /* 0x000ee60000300800 */
[--C-:B--2---:R-:W-:Y:S03]  /*19e00*/  FFMA.FTZ R84, R189, c[0x0][0x2d0], -R96.reuse ;  /* 0x0000b400bd547a23 */ /* 0x104fe60000010860 */
[----:B------:R2:W-:Y:S01]  /*19e10*/  MUFU.EX2 R155, R92 ;  /* 0x0000005c009b7308 */ /* 0x0005e20000000800 */
[C---:B------:R-:W-:Y:S09]  /*19e20*/  HMMA.16816.F32 R48, R76.reuse, R94, R48 ;  /* 0x0000005e4c30723c */ /* 0x040ff20000001830 */
[----:B------:R4:W-:Y:S03]  /*19e30*/  MUFU.EX2 R190, R84 ;  /* 0x0000005400be7308 */ /* 0x0009e60000000800 */
[----:B-1----:R-:W-:Y:S07]  /*19e40*/  FFMA.FTZ R88, R192, c[0x0][0x2d0], -R75 ;  /* 0x0000b400c0587a23 */ /* 0x002fee000001084b */
[----:B------:R1:W-:Y:S01]  /*19e50*/  MUFU.EX2 R192, R88 ;  /* 0x0000005800c07308 */ /* 0x0003e20000000800 */
[----:B--2---:R-:W-:Y:S02]  /*19e60*/  FFMA.FTZ R92, R185, c[0x0][0x2d0], -R97 ;  /* 0x0000b400b95c7a23 */ /* 0x004fe40000010861 */
[----:B------:R-:W-:Y:S07]  /*19e70*/  IMAD.MOV.U32 R185, RZ, RZ, R101 ;  /* 0x000000ffffb97224 */ /* 0x000fee00078e0065 */
[----:B------:R2:W-:Y:S01]  /*19e80*/  MUFU.EX2 R154, R92 ;  /* 0x0000005c009a7308 */ /* 0x0005e20000000800 */
[--C-:B----4-:R-:W-:Y:S02]  /*19e90*/  FFMA.FTZ R84, R191, c[0x0][0x2d0], -R96.reuse ;  /* 0x0000b400bf547a23 */ /* 0x110fe40000010860 */
[----:B------:R-:W-:Y:S07]  /*19ea0*/  IMAD.MOV.U32 R191, RZ, RZ, R117 ;  /* 0x000000ffffbf7224 */ /* 0x000fee00078e0075 */
[----:B------:R4:W-:Y:S01]  /*19eb0*/  MUFU.EX2 R186, R84 ;  /* 0x0000005400ba7308 */ /* 0x0009e20000000800 */
[----:B-1----:R-:W1:Y:S01]  /*19ec0*/  LDSM.16.MT88.4 R88, [R211+0x1100] ;  /* 0x00110000d358783b */ /* 0x002e620000004200 */
[----:B--2---:R-:W-:Y:S01]  /*19ed0*/  FFMA.FTZ R92, R203, c[0x0][0x2d0], -R75 ;  /* 0x0000b400cb5c7a23 */ /* 0x004fe2000001084b */
[----:B------:R-:W-:Y:S07]  /*19ee0*/  MOV R203, R111 ;  /* 0x0000006f00cb7202 */ /* 0x000fee0000000f00 */
[----:B------:R2:W-:Y:S01]  /*19ef0*/  MUFU.EX2 R178, R92 ;  /* 0x0000005c00b27308 */ /* 0x0005e20000000800 */
[----:B----4-:R-:W-:Y:S01]  /*19f00*/  FFMA.FTZ R84, R193, c[0x0][0x2d0], -R96 ;  /* 0x0000b400c1547a23 */ /* 0x010fe20000010860 */
[----:B------:R-:W-:Y:S02]  /*19f10*/  MOV R193, R116 ;  /* 0x0000007400c17202 */ /* 0x000fe40000000f00 */
[----:B------:R-:W-:Y:S06]  /*19f20*/  LDSM.16.MT88.4 R116, [R209+0x2900] ;  /* 0x00290000d174783b */ /* 0x000fec0000004200 */
[----:B------:R4:W5:Y:S02]  /*19f30*/  MUFU.EX2 R189, R84 ;  /* 0x0000005400bd7308 */ /* 0x0009640000000800 */
[----:B--2---:R-:W-:Y:S01]  /*19f40*/  LDSM.16.MT88.4 R92, [R210+0x1900] ;  /* 0x00190000d25c783b */ /* 0x004fe20000004200 */
[-C--:B-1----:R-:W-:Y:S08]  /*19f50*/  HMMA.16816.F32 R52, R76, R88.reuse, R52 ;  /* 0x000000584c34723c */ /* 0x082ff00000001834 */
[C---:B------:R-:W-:Y:S01]  /*19f60*/  HMMA.16816.F32 R56, R80.reuse, R88, R56 ;  /* 0x000000585038723c */ /* 0x040fe20000001838 */
[--C-:B----4-:R-:W-:Y:S03]  /*19f70*/  FFMA.FTZ R84, R199, c[0x0][0x2d0], -R74.reuse ;  /* 0x0000b400c7547a23 */ /* 0x110fe6000001084a */
[----:B------:R-:W-:Y:S01]  /*19f80*/  MOV R199, R102 ;  /* 0x0000006600c77202 */ /* 0x000fe20000000f00 */
[----:B------:R1:W-:Y:S02]  /*19f90*/  MUFU.EX2 R183, R84 ;  /* 0x0000005400b77308 */ /* 0x0003e40000000800 */
[--C-:B------:R-:W-:Y:S01]  /*19fa0*/  FFMA.FTZ R88, R187, c[0x0][0x2d0], -R97.reuse ;  /* 0x0000b400bb587a23 */ /* 0x100fe20000010861 */
[-C--:B------:R-:W-:Y:S01]  /*19fb0*/  HMMA.16816.F32 R60, R80, R90.reuse, R60 ;  /* 0x0000005a503c723c */ /* 0x080fe2000000183c */
[----:B------:R-:W2:Y:S06]  /*19fc0*/  LDL.LU R187, [R1+0x14] ;  /* 0x0000140001bb7983 */ /* 0x000eac0000300800 */
[----:B------:R-:W-:Y:S01]  /*19fd0*/  FFMA.FTZ R80, R205, c[0x0][0x2d0], -R74 ;  /* 0x0000b400cd507a23 */ /* 0x000fe2000001084a */
[----:B------:R-:W-:Y:S01]  /*19fe0*/  HMMA.16816.F32 R64, R76, R90, R64 ;  /* 0x0000005a4c40723c */ /* 0x000fe20000001840 */
[----:B-----5:R-:W-:Y:S02]  /*19ff0*/  F2FP.PACK_AB R82, R189, R186 ;  /* 0x000000babd52723e */ /* 0x020fe400000000ff */
[----:B------:R4:W-:Y:S01]  /*1a000*/  MUFU.EX2 R179, R80 ;  /* 0x0000005000b37308 */ /* 0x0009e20000000800 */
[----:B------:R-:W-:Y:S03]  /*1a010*/  MOV R205, R100 ;  /* 0x0000006400cd7202 */ /* 0x000fe60000000f00 */
[----:B------:R-:W-:Y:S02]  /*1a020*/  F2FP.PACK_AB R76, R147, R249 ;  /* 0x000000f9934c723e */ /* 0x000fe400000000ff */
[----:B------:R-:W-:Y:S03]  /*1a030*/  F2FP.PACK_AB R77, R145, R146 ;  /* 0x00000092914d723e */ /* 0x000fe600000000ff */
[----:B------:R-:W-:Y:S01]  /*1a040*/  F2FP.PACK_AB R78, R196, R235 ;  /* 0x000000ebc44e723e */ /* 0x000fe200000000ff */
[----:B-1----:R-:W-:Y:S01]  /*1a050*/  FFMA.FTZ R84, R181, c[0x0][0x2d0], -R97 ;  /* 0x0000b400b5547a23 */ /* 0x002fe20000010861 */
[----:B------:R-:W-:Y:S01]  /*1a060*/  F2FP.PACK_AB R79, R192, R195 ;  /* 0x000000c3c04f723e */ /* 0x000fe200000000ff */
[----:B------:R-:W1:Y:S10]  /*1a070*/  MUFU.EX2 R181, R88 ;  /* 0x0000005800b57308 */ /* 0x000e740000000800 */
[----:B------:R5:W5:Y:S01]  /*1a080*/  MUFU.EX2 R182, R84 ;  /* 0x0000005400b67308 */ /* 0x000b620000000800 */
[--C-:B----4-:R-:W-:Y:S02]  /*1a090*/  FFMA.FTZ R80, R200, c[0x0][0x2d0], -R75.reuse ;  /* 0x0000b400c8507a23 */ /* 0x110fe4000001084b */
[----:B------:R-:W-:Y:S07]  /*1a0a0*/  IMAD.MOV.U32 R200, RZ, RZ, R112 ;  /* 0x000000ffffc87224 */ /* 0x000fee00078e0070 */
        /* <DEDUP_REMOVED lines=8> */
[--C-:B------:R-:W-:Y:S01]  /*1a130*/  FFMA.FTZ R84, R232, c[0x0][0x2d0], -R74.reuse ;  /* 0x0000b400e8547a23 */ /* 0x100fe2000001084a */
[-C--:B------:R-:W-:Y:S01]  /*1a140*/  HMMA.16816.F32 R12, R80, R86.reuse, R12 ;  /* 0x00000056500c723c */ /* 0x080fe2000000180c */
[----:B------:R-:W-:Y:S02]  /*1a150*/  MOV R232, R109 ;  /* 0x0000006d00e87202 */ /* 0x000fe40000000f00 */
[----:B------:R1:W-:Y:S05]  /*1a160*/  MUFU.EX2 R159, R84 ;  /* 0x00000054009f7308 */ /* 0x0003ea0000000800 */
[C---:B------:R-:W-:Y:S08]  /*1a170*/  HMMA.16816.F32 R16, R76.reuse, R86, R16 ;  /* 0x000000564c10723c */ /* 0x040ff00000001810 */
[-C--:B------:R-:W-:Y:S08]  /*1a180*/  HMMA.16816.F32 R20, R76, R88.reuse, R20 ;  /* 0x000000584c14723c */ /* 0x080ff00000001814 */
[C---:B------:R-:W-:Y:S01]  /*1a190*/  HMMA.16816.F32 R24, R80.reuse, R88, R24 ;  /* 0x000000585018723c */ /* 0x040fe20000001818 */
[----:B-1----:R-:W-:Y:S03]  /*1a1a0*/  FFMA.FTZ R84, R234, c[0x0][0x2d0], -R74 ;  /* 0x0000b400ea547a23 */ /* 0x002fe6000001084a */
[----:B------:R-:W-:Y:S04]  /*1a1b0*/  IMAD.MOV.U32 R234, RZ, RZ, R108 ;  /* 0x000000ffffea7224 */ /* 0x000fe800078e006c */
[-C--:B------:R-:W-:Y:S01]  /*1a1c0*/  HMMA.16816.F32 R28, R80, R90.reuse, R28 ;  /* 0x0000005a501c723c */ /* 0x080fe2000000181c */
[----:B------:R1:W-:Y:S03]  /*1a1d0*/  MUFU.EX2 R177, R84 ;  /* 0x0000005400b17308 */ /* 0x0003e60000000800 */
[----:B------:R-:W-:Y:S02]  /*1a1e0*/  FFMA.FTZ R88, R206, c[0x0][0x2d0], -R96 ;  /* 0x0000b400ce587a23 */ /* 0x000fe40000010860 */
[----:B------:R-:W-:Y:S02]  /*1a1f0*/  IMAD.MOV.U32 R206, RZ, RZ, R160 ;  /* 0x000000ffffce7224 */ /* 0x000fe400078e00a0 */
[C---:B------:R-:W-:Y:S03]  /*1a200*/  HMMA.16816.F32 R32, R76.reuse, R90, R32 ;  /* 0x0000005a4c20723c */ /* 0x040fe60000001820 */
[----:B------:R4:W-:Y:S05]  /*1a210*/  MUFU.EX2 R157, R88 ;  /* 0x00000058009d7308 */ /* 0x0009ea0000000800 */
[-C--:B------:R-:W-:Y:S08]  /*1a220*/  HMMA.16816.F32 R36, R76, R92.reuse, R36 ;  /* 0x0000005c4c24723c */ /* 0x080ff00000001824 */
[C---:B------:R-:W-:Y:S01]  /*1a230*/  HMMA.16816.F32 R40, R80.reuse, R92, R40 ;  /* 0x0000005c5028723c */ /* 0x040fe20000001828 */
[----:B-1----:R-:W-:Y:S03]  /*1a240*/  FFMA.FTZ R84, R230, c[0x0][0x2d0], -R75 ;  /* 0x0000b400e6547a23 */ /* 0x002fe6000001084b */
[----:B------:R-:W-:Y:S01]  /*1a250*/  MOV R230, R104 ;  /* 0x0000006800e67202 */ /* 0x000fe20000000f00 */
[----:B------:R1:W-:Y:S02]  /*1a260*/  MUFU.EX2 R158, R84 ;  /* 0x00000054009e7308 */ /* 0x0003e40000000800 */
[----:B------:R-:W-:Y:S01]  /*1a270*/  FFMA.FTZ R92, R201, c[0x0][0x2d0], -R97 ;  /* 0x0000b400c95c7a23 */ /* 0x000fe20000010861 */
[-C--:B------:R-:W-:Y:S01]  /*1a280*/  HMMA.16816.F32 R44, R80, R94.reuse, R44 ;  /* 0x0000005e502c723c */ /* 0x080fe2000000182c */
[----:B------:R-:W-:Y:S03]  /*1a290*/  MOV R201, R107 ;  /* 0x0000006b00c97202 */ /* 0x000fe60000000f00 */
[--C-:B----4-:R-:W-:Y:S01]  /*1a2a0*/  FFMA.FTZ R88, R207, c[0x0][0x2d0], -R96.reuse ;  /* 0x0000b400cf587a23 */ /* 0x110fe20000010860 */
[----:B------:R-:W-:Y:S02]  /*1a2b0*/  MOV R207, R163 ;  /* 0x000000a300cf7202 */ /* 0x000fe40000000f00 */
[----:B------:R4:W-:Y:S01]  /*1a2c0*/  MUFU.EX2 R172, R92 ;  /* 0x0000005c00ac7308 */ /* 0x0009e20000000800 */
[C---:B------:R-:W-:Y:S09]  /*1a2d0*/  HMMA.16816.F32 R48, R76.reuse, R94, R48 ;  /* 0x0000005e4c30723c */ /* 0x040ff20000001830 */
[----:B------:R5:W-:Y:S03]  /*1a2e0*/  MUFU.EX2 R175, R88 ;  /* 0x0000005800af7308 */ /* 0x000be60000000800 */
[----:B---3--:R-:W-:Y:S01]  /*1a2f0*/  FFMA.FTZ R68, R68, R184, R185 ;  /* 0x000000b844447223 */ /* 0x008fe200000100b9 */
[----:B------:R-:W-:Y:S01]  /*1a300*/  MOV R184, R151 ;  /* 0x0000009700b87202 */ /* 0x000fe20000000f00 */
[----:B-1----:R-:W-:Y:S01]  /*1a310*/  FFMA.FTZ R84, R231, c[0x0][0x2d0], -R75 ;  /* 0x0000b400e7547a23 */ /* 0x002fe2000001084b */
[----:B------:R-:W-:Y:S01]  /*1a320*/  MOV R151, R113 ;  /* 0x0000007100977202 */ /* 0x000fe20000000f00 */
[----:B------:R-:W-:Y:S01]  /*1a330*/  IMAD.MOV.U32 R231, RZ, RZ, R105 ;  /* 0x000000ffffe77224 */ /* 0x000fe200078e0069 */
[----:B------:R-:W-:Y:S02]  /*1a340*/  MOV R185, R161 ;  /* 0x000000a100b97202 */ /* 0x000fe40000000f00 */
[----:B------:R1:W-:Y:S01]  /*1a350*/  MUFU.EX2 R176, R84 ;  /* 0x0000005400b07308 */ /* 0x0003e20000000800 */
[----:B----4-:R-:W-:Y:S09]  /*1a360*/  FFMA.FTZ R92, R202, c[0x0][0x2d0], -R97 ;  /* 0x0000b400ca5c7a23 */ /* 0x010ff20000010861 */
[----:B------:R3:W-:Y:S01]  /*1a370*/  MUFU.EX2 R171, R92 ;  /* 0x0000005c00ab7308 */ /* 0x0007e20000000800 */
[----:B-----5:R-:W-:Y:S02]  /*1a380*/  FFMA.FTZ R88, R229, c[0x0][0x2d0], -R96 ;  /* 0x0000b400e5587a23 */ /* 0x020fe40000010860 */
[----:B------:R-:W-:Y:S02]  /*1a390*/  IMAD.MOV.U32 R229, RZ, RZ, R191 ;  /* 0x000000ffffe57224 */ /* 0x000fe400078e00bf */
[----:B------:R-:W-:Y:S05]  /*1a3a0*/  IMAD.MOV.U32 R191, RZ, RZ, R126 ;  /* 0x000000ffffbf7224 */ /* 0x000fea00078e007e */
[----:B------:R4:W5:Y:S01]  /*1a3b0*/  MUFU.EX2 R174, R88 ;  /* 0x0000005800ae7308 */ /* 0x0009620000000800 */
[----:B------:R-:W-:Y:S02]  /*1a3c0*/  IMAD.MOV.U32 R126, RZ, RZ, R114 ;  /* 0x000000ffff7e7224 */ /* 0x000fe400078e0072 */
[----:B-1----:R-:W-:Y:S01]  /*1a3d0*/  FFMA.FTZ R84, R204, c[0x0][0x2d0], -R96 ;  /* 0x0000b400cc547a23 */ /* 0x002fe20000010860 */
[----:B------:R-:W-:Y:S06]  /*1a3e0*/  MOV R204, R115 ;  /* 0x0000007300cc7202 */ /* 0x000fec0000000f00 */
[----:B------:R1:W-:Y:S01]  /*1a3f0*/  MUFU.EX2 R152, R84 ;  /* 0x0000005400987308 */ /* 0x0003e20000000800 */
[----:B---3--:R-:W-:Y:S09]  /*1a400*/  FFMA.FTZ R92, R242, c[0x0][0x2d0], -R75 ;  /* 0x0000b400f25c7a23 */ /* 0x008ff2000001084b */
[----:B------:R3:W-:Y:S01]  /*1a410*/  MUFU.EX2 R103, R92 ;  /* 0x0000005c00677308 */ /* 0x0007e20000000800 */
[----:B----4-:R-:W-:Y:S02]  /*1a420*/  FFMA.FTZ R88, R239, c[0x0][0x2d0], -R74 ;  /* 0x0000b400ef587a23 */ /* 0x010fe4000001084a */
[----:B------:R-:W-:Y:S02]  /*1a430*/  IMAD.MOV.U32 R239, RZ, RZ, R199 ;  /* 0x000000ffffef7224 */ /* 0x000fe400078e00c7 */
[----:B------:R-:W-:Y:S05]  /*1a440*/  IMAD.MOV.U32 R199, RZ, RZ, R148 ;  /* 0x000000ffffc77224 */ /* 0x000fea00078e0094 */
[----:B------:R4:W-:Y:S01]  /*1a450*/  MUFU.EX2 R173, R88 ;  /* 0x0000005800ad7308 */ /* 0x0009e20000000800 */
[----:B------:R-:W-:Y:S01]  /*1a460*/  IMAD.MOV.U32 R148, RZ, RZ, R110 ;  /* 0x000000ffff947224 */ /* 0x000fe200078e006e */
[----:B-1----:R-:W1:Y:S08]  /*1a470*/  LDSM.16.MT88.4 R84, [R211+0x1900] ;  /* 0x00190000d354783b */ /* 0x002e700000004200 */
[----:B---3--:R-:W-:Y:S01]  /*1a480*/  LDSM.16.MT88.4 R92, [R210+0x2100] ;  /* 0x00210000d25c783b */ /* 0x008fe20000004200 */
[----:B----4-:R-:W-:Y:S01]  /*1a490*/  FFMA.FTZ R88, R197, c[0x0][0x2d0], -R97 ;  /* 0x0000b400c5587a23 */ /* 0x010fe20000010861 */
[----:B------:R-:W-:Y:S02]  /*1a4a0*/  MOV R197, R229 ;  /* 0x000000e500c57202 */ /* 0x000fe40000000f00 */
[----:B------:R-:W-:Y:S01]  /*1a4b0*/  MOV R229, R206 ;  /* 0x000000ce00e57202 */ /* 0x000fe20000000f00 */
[----:B------:R3:W4:Y:S01]  /*1a4c0*/  MUFU.EX2 R156, R88 ;  /* 0x00000058009c7308 */ /* 0x0007220000000800 */
[----:B------:R-:W-:Y:S01]  /*1a4d0*/  IMAD.MOV.U32 R206, RZ, RZ, R149 ;  /* 0x000000ffffce7224 */ /* 0x000fe200078e0095 */
[-C--:B-1----:R-:W-:Y:S01]  /*1a4e0*/  HMMA.16816.F32 R52, R76, R84.reuse, R52 ;  /* 0x000000544c34723c */ /* 0x082fe20000001834 */
[----:B--2---:R-:W-:Y:S01]  /*1a4f0*/  FFMA.FTZ R69, R69, R187, R205 ;  /* 0x000000bb45457223 */ /* 0x004fe200000100cd */
[----:B------:R-:W-:Y:S01]  /*1a500*/  MOV R205, R193 ;  /* 0x000000c100cd7202 */ /* 0x000fe20000000f00 */
[----:B------:R-:W-:Y:S01]  /*1a510*/  IMAD.MOV.U32 R187, RZ, RZ, R162 ;  /* 0x000000ffffbb7224 */ /* 0x000fe200078e00a2 */
[----:B------:R-:W-:Y:S04]  /*1a520*/  MOV R193, R131 ;  /* 0x0000008300c17202 */ /* 0x000fe80000000f00 */
[C---:B------:R-:W-:Y:S01]  /*1a530*/  HMMA.16816.F32 R56, R80.reuse, R84, R56 ;  /* 0x000000545038723c */ /* 0x040fe20000001838 */
[----:B---3--:R-:W1:Y:S03]  /*1a540*/  LDSM.16.MT88.4 R88, [R209+0x2100] ;  /* 0x00210000d158783b */ /* 0x008e660000004200 */
[----:B------:R-:W-:Y:S03]  /*1a550*/  MOV R131, R106 ;  /* 0x0000006a00837202 */ /* 0x000fe60000000f00 */
[----:B------:R-:W-:Y:S01]  /*1a560*/  FFMA.FTZ R84, R194, c[0x0][0x2d0], -R97 ;  /* 0x0000b400c2547a23 */ /* 0x000fe20000010861 */
[-C--:B------:R-:W-:Y:S03]  /*1a570*/  HMMA.16816.F32 R60, R80, R86.reuse, R60 ;  /* 0x00000056503c723c */ /* 0x080fe6000000183c */
[----:B------:R2:W3:Y:S04]  /*1a580*/  MUFU.EX2 R98, R84 ;  /* 0x0000005400627308 */ /* 0x0004e80000000800 */
[--C-:B------:R-:W-:Y:S01]  /*1a590*/  FFMA.FTZ R80, R244, c[0x0][0x2d0], -R74.reuse ;  /* 0x0000b400f4507a23 */ /* 0x100fe2000001084a */
[----:B------:R-:W-:Y:S01]  /*1a5a0*/  HMMA.16816.F32 R64, R76, R86, R64 ;  /* 0x000000564c40723c */ /* 0x000fe20000001840 */
[----:B-----5:R-:W-:Y:S03]  /*1a5b0*/  F2FP.PACK_AB R82, R174, R175 ;  /* 0x000000afae52723e */ /* 0x020fe600000000ff */
[----:B----4-:R-:W-:Y:S01]  /*1a5c0*/  F2FP.PACK_AB R81, R172, R156 ;  /* 0x0000009cac51723e */ /* 0x010fe200000000ff */
        /* <DEDUP_REMOVED lines=42> */
[----:B------:R-:W-:Y:S08]  /*1a870*/  HMMA.16816.F32 R64, R76, R90, R64 ;  /* 0x0000005a4c40723c */ /* 0x000ff00000001840 */
        /* <DEDUP_REMOVED lines=16> */
[----:B------:R-:W-:Y:S02]  /*1a980*/  IMAD.MOV.U32 R203, RZ, RZ, R123 ;  /* 0x000000ffffcb7224 */ /* 0x000fe400078e007b */
[--C-:B-1----:R-:W-:Y:S07]  /*1a990*/  FFMA.FTZ R74, R198, c[0x0][0x2d0], -R97.reuse ;  /* 0x0000b400c64a7a23 */ /* 0x102fee0000010861 */
        /* <DEDUP_REMOVED lines=8> */
[----:B------:R-:W-:Y:S01]  /*1aa20*/  MUFU.EX2 R74, R74 ;  /* 0x0000004a004a7308 */ /* 0x000fe20000000800 */
[----:B------:R-:W3:Y:S09]  /*1aa30*/  LDL.LU R7, [R1+0x20] ;  /* 0x0000200001077983 */ /* 0x000ef20000300800 */
[----:B------:R-:W1:Y:S02]  /*1aa40*/  MUFU.EX2 R97, R97 ;  /* 0x0000006100617308 */ /* 0x000e640000000800 */
[----:B-1----:R-:W-:Y:S07]  /*1aa50*/  F2FP.PACK_AB R163, R97, R74 ;  /* 0x0000004a61a3723e */ /* 0x002fee00000000ff */
[C---:B------:R-:W-:Y:S08]  /*1aa60*/  HMMA.16816.F32 R108, R160.reuse, R116, R8 ;  /* 0x00000074a06c723c */ /* 0x040ff00000001808 */
[-C--:B------:R-:W-:Y:S08]  /*1aa70*/  HMMA.16816.F32 R112, R160, R118.reuse, R12 ;  /* 0x00000076a070723c */ /* 0x080ff0000000180c */
[C---:B------:R-:W-:Y:S01]  /*1aa80*/  HMMA.16816.F32 R116, R164.reuse, R118, R16 ;  /* 0x00000076a474723c */ /* 0x040fe20000001810 */
[----:B--2---:R-:W-:Y:S03]  /*1aa90*/  FFMA.FTZ R2, R2, R73, R239 ;  /* 0x0000004902027223 */ /* 0x004fe600000100ef */
[----:B------:R-:W-:Y:S01]  /*1aaa0*/  IMAD.MOV.U32 R239, RZ, RZ, R207 ;  /* 0x000000ffffef7224 */ /* 0x000fe200078e00cf */
[----:B------:R-:W-:Y:S01]  /*1aab0*/  MOV R207, R148 ;  /* 0x0000009400cf7202 */ /* 0x000fe20000000f00 */
[----:B------:R-:W-:Y:S01]  /*1aac0*/  FADD.FTZ R2, R201, R2 ;  /* 0x00000002c9027221 */ /* 0x000fe20000010000 */
[----:B------:R-:W1:Y:S01]  /*1aad0*/  LDSM.16.MT88.4 R148, [R210+0x2900] ;  /* 0x00290000d294783b */ /* 0x000e620000004200 */
[----:B---3--:R-:W-:Y:S04]  /*1aae0*/  FFMA.FTZ R8, R0, R7, R120 ;  /* 0x0000000700087223 */ /* 0x008fe80000010078 */
[----:B------:R-:W-:Y:S01]  /*1aaf0*/  FADD.FTZ R5, R234, R2 ;  /* 0x00000002ea057221 */ /* 0x000fe20000010000 */
[----:B------:R-:W-:Y:S01]  /*1ab00*/  MOV R234, R200 ;  /* 0x000000c800ea7202 */ /* 0x000fe20000000f00 */
[----:B------:R-:W-:Y:S01]  /*1ab10*/  FADD.FTZ R2, R239, R6 ;  /* 0x00000006ef027221 */ /* 0x000fe20000010000 */
[----:B------:R-:W-:Y:S01]  /*1ab20*/  MOV R200, R122 ;  /* 0x0000007a00c87202 */ /* 0x000fe20000000f00 */
        /* <DEDUP_REMOVED lines=20> */
[----:B------:R-:W-:Y:S01]  /*1ac70*/  IMAD.MOV.U32 R193, RZ, RZ, R125 ;  /* 0x000000ffffc17224 */ /* 0x000fe200078e007d */
[----:B------:R-:W-:Y:S01]  /*1ac80*/  MOV R199, R191 ;  /* 0x000000bf00c77202 */ /* 0x000fe20000000f00 */
[----:B------:R-:W-:Y:S01]  /*1ac90*/  FADD.FTZ R8, R203, R2 ;  /* 0x00000002cb087221 */ /* 0x000fe20000010000 */
[----:B------:R-:W-:Y:S01]  /*1aca0*/  MOV R191, R126 ;  /* 0x0000007e00bf7202 */ /* 0x000fe20000000f00 */
[----:B------:R-:W-:Y:S01]  /*1acb0*/  FADD.FTZ R9, R205, R0 ;  /* 0x00000000cd097221 */ /* 0x000fe20000010000 */
[C---:B------:R-:W-:Y:S01]  /*1acc0*/  HMMA.16816.F32 R124, R160.reuse, R132, R24 ;  /* 0x00000084a07c723c */ /* 0x040fe20000001818 */
[----:B------:R-:W-:Y:S01]  /*1acd0*/  FADD.FTZ R2, R139, R10 ;  /* 0x0000000a8b027221 */ /* 0x000fe20000010000 */
[----:B------:R-:W-:Y:S01]  /*1ace0*/  ISETP.GT.AND P0, PT, R227, R191, PT ;  /* 0x000000bfe300720c */ /* 0x000fe20003f04270 */
        /* <DEDUP_REMOVED lines=78> */
[----:B------:R-:W-:Y:S01]  /*1b1d0*/  IMAD.MOV.U32 R100, RZ, RZ, R72 ;  /* 0x000000ffff647224 */ /* 0x000fe200078e0048 */
[----:B------:R2:W-:Y:S01]  /*1b1e0*/  STL [R1+0x1c], R4 ;  /* 0x00001c0401007387 */ /* 0x0005e20000100800 */
[----:B------:R-:W-:Y:S05]  /*1b1f0*/  FADD.FTZ R2, R97, R2 ;  /* 0x0000000261027221 */ /* 0x000fea0000010000 */
[----:B------:R2:W-:Y:S01]  /*1b200*/  STL [R1+0x20], R2 ;  /* 0x0000200201007387 */ /* 0x0005e20000100800 */
[----:B-1----:R-:W-:Y:S04]  /*1b210*/  IADD3 R0, R227, -0x1, RZ ;  /* 0xffffffffe3007810 */ /* 0x002fe80007ffe0ff */
[----:B------:R-:W-:Y:S01]  /*1b220*/  MOV R227, R0 ;  /* 0x0000000000e37202 */ /* 0x000fe20000000f00 */
[----:B------:R-:W-:-:S05]  /*1b230*/  @P0 BRA `(.L_x_564) ;  /* 0xffff94a000000947 */ /* 0x000fca000383ffff */
.L_x_546:
[----:B------:R-:W3:Y:S04]  /*1b240*/  LDL.LU R0, [R1+0x14] ;  /* 0x0000140001007983 */ /* 0x000ee80000300800 */
[----:B-12---:R-:W2:Y:S04]  /*1b250*/  LDL.LU R4, [R1+0x18] ;  /* 0x0000180001047983 */ /* 0x006ea80000300800 */
[----:B------:R-:W4:Y:S04]  /*1b260*/  LDL.LU R8, [R1+0x1c] ;  /* 0x00001c0001087983 */ /* 0x000f280000300800 */
[----:B------:R-:W4:Y:S01]  /*1b270*/  LDL.LU R2, [R1+0x20] ;  /* 0x0000200001027983 */ /* 0x000f220000300800 */
[----:B------:R-:W-:-:S02]  /*1b280*/  MOV R20, 0xff800000 ;  /* 0xff80000000147802 */ /* 0x000fc40000000f00 */
[----:B------:R-:W-:Y:S02]  /*1b290*/  MOV R21, 0xff800000 ;  /* 0xff80000000157802 */ /* 0x000fe40000000f00 */
[----:B------:R-:W-:Y:S02]  /*1b2a0*/  MOV R22, 0xff800000 ;  /* 0xff80000000167802 */ /* 0x000fe40000000f00 */
[----:B------:R-:W-:Y:S02]  /*1b2b0*/  MOV R23, 0xff800000 ;  /* 0xff80000000177802 */ /* 0x000fe40000000f00 */
[----:B------:R-:W-:Y:S01]  /*1b2c0*/  PLOP3.LUT P4, PT, PT, PT, PT, 0x8, 0x0 ;  /* 0x000000000000781c */ /* 0x000fe20003f8e170 */
[----:B---3--:R-:W1:Y:S04]  /*1b2d0*/  SHFL.BFLY PT, R5, R0, 0x2, 0x1f ;  /* 0x0c401f0000057f89 */ /* 0x008e6800000e0000 */
[----:B--2---:R-:W2:Y:S04]  /*1b2e0*/  SHFL.BFLY PT, R9, R4, 0x2, 0x1f ;  /* 0x0c401f0004097f89 */ /* 0x004ea800000e0000 */
[----:B----4-:R-:W3:Y:S04]  /*1b2f0*/  SHFL.BFLY PT, R7, R8, 0x2, 0x1f ;  /* 0x0c401f0008077f89 */ /* 0x010ee800000e0000 */
[----:B------:R-:W4:Y:S01]  /*1b300*/  SHFL.BFLY PT, R6, R2, 0x2, 0x1f ;  /* 0x0c401f0002067f89 */ /* 0x000f2200000e0000 */
        /* <DEDUP_REMOVED lines=17> */
[----:B------:R-:W-:-:S05]  /*1b420*/  FSETP.NE.FTZ.AND P1, PT, R7, RZ, PT ;  /* 0x000000ff0700720b */ /* 0x000fca0003f35000 */
[----:B------:R-:W1:Y:S01]  /*1b430*/  @P3 MUFU.RCP R0, R5 ;  /* 0x0000000500003308 */ /* 0x000e620000001000 */
[----:B------:R-:W-:-:S07]  /*1b440*/  FSETP.NE.FTZ.AND P0, PT, R6, RZ, PT ;  /* 0x000000ff0600720b */ /* 0x000fce0003f15000 */
[----:B------:R-:W-:Y:S06]  /*1b450*/  @P2 MUFU.RCP R4, R9 ;  /* 0x0000000900042308 */ /* 0x000fec0000001000 */
[----:B------:R-:W-:Y:S01]  /*1b460*/  @P0 MOV R8, 0x3f317218 ;  /* 0x3f31721800080802 */ /* 0x000fe20000000f00 */
[C---:B-1----:R-:W-:Y:S01]  /*1b470*/  FMUL.FTZ R104, R0.reuse, R104 ;  /* 0x0000006800687220 */ /* 0x042fe20000410000 */
[----:B------:R-:W1:Y:S01]  /*1b480*/  @P1 MUFU.RCP R2, R7 ;  /* 0x0000000700021308 */ /* 0x000e620000001000 */
        /* <DEDUP_REMOVED lines=12> */
[C---:B------:R-:W-:Y:S02]  /*1b550*/  FMUL.FTZ R149, R0.reuse, R149 ;  /* 0x0000009500957220 */ /* 0x040fe40000410000 */
[C---:B------:R-:W-:Y:S01]  /*1b560*/  FMUL.FTZ R152, R0.reuse, R152 ;  /* 0x0000009800987220 */ /* 0x040fe20000410000 */
[----:B------:R-:W-:Y:S01]  /*1b570*/  @P1 MUFU.LG2 R7, R7 ;  /* 0x0000000700071308 */ /* 0x000fe20000000c00 */
[C---:B------:R-:W-:Y:S02]  /*1b580*/  FMUL.FTZ R153, R0.reuse, R153 ;  /* 0x0000009900997220 */ /* 0x040fe40000410000 */
[C---:B------:R-:W-:Y:S02]  /*1b590*/  FMUL.FTZ R164, R0.reuse, R164 ;  /* 0x000000a400a47220 */ /* 0x040fe40000410000 */
[----:B------:R-:W-:Y:S01]  /*1b5a0*/  FMUL.FTZ R165, R0, R165 ;  /* 0x000000a500a57220 */ /* 0x000fe20000410000 */
[----:B------:R-:W-:Y:S01]  /*1b5b0*/  MOV R0, RZ ;  /* 0x000000ff00007202 */ /* 0x000fe20000000f00 */
[----:B-1----:R-:W-:-:S02]  /*1b5c0*/  FMUL.FTZ R108, R2, R108 ;  /* 0x0000006c026c7220 */ /* 0x002fc40000410000 */
[C---:B------:R-:W-:Y:S02]  /*1b5d0*/  FMUL.FTZ R109, R2.reuse, R109 ;  /* 0x0000006d026d7220 */ /* 0x040fe40000410000 */
[C---:B------:R-:W-:Y:S01]  /*1b5e0*/  FMUL.FTZ R112, R2.reuse, R112 ;  /* 0x0000007002707220 */ /* 0x040fe20000410000 */
[----:B------:R-:W1:Y:S01]  /*1b5f0*/  @P0 MUFU.RCP R0, R6 ;  /* 0x0000000600000308 */ /* 0x000e620000001000 */
[C---:B------:R-:W-:Y:S02]  /*1b600*/  FMUL.FTZ R113, R2.reuse, R113 ;  /* 0x0000007102717220 */ /* 0x040fe40000410000 */
[C---:B------:R-:W-:Y:S02]  /*1b610*/  FMUL.FTZ R124, R2.reuse, R124 ;  /* 0x0000007c027c7220 */ /* 0x040fe40000410000 */
[C---:B------:R-:W-:Y:S02]  /*1b620*/  FMUL.FTZ R125, R2.reuse, R125 ;  /* 0x0000007d027d7220 */ /* 0x040fe40000410000 */
[C---:B------:R-:W-:Y:S01]  /*1b630*/  FMUL.FTZ R128, R2.reuse, R128 ;  /* 0x0000008002807220 */ /* 0x040fe20000410000 */
[----:B------:R-:W2:Y:S01]  /*1b640*/  @P0 MUFU.LG2 R6, R6 ;  /* 0x0000000600060308 */ /* 0x000ea20000000c00 */
        /* <DEDUP_REMOVED lines=8> */
[----:B------:R-:W-:Y:S01]  /*1b6d0*/  FMUL.FTZ R161, R2, R161 ;  /* 0x000000a102a17220 */ /* 0x000fe20000410000 */
[----:B------:R-:W-:Y:S01]  /*1b6e0*/  @P2 MOV R2, 0x3f317218 ;  /* 0x3f31721800022802 */ /* 0x000fe20000000f00 */
        /* <DEDUP_REMOVED lines=34> */
[----:B------:R-:W-:Y:S02]  /*1b910*/  @P2 FMUL.FTZ R5, R2, c[0x0][0x2d0] ;  /* 0x0000b40002052a20 */ /* 0x000fe40000410000 */
[----:B------:R-:W-:Y:S02]  /*1b920*/  @P3 FMUL.FTZ R10, R4, c[0x0][0x2d0] ;  /* 0x0000b400040a3a20 */ /* 0x000fe40000410000 */
[----:B------:R-:W-:-:S02]  /*1b930*/  @P1 FMUL.FTZ R2, R0, c[0x0][0x2d0] ;  /* 0x0000b40000021a20 */ /* 0x000fc40000410000 */
[----:B------:R-:W-:Y:S02]  /*1b940*/  @P3 FMUL.FTZ R11, R11, 0.69314718246459960938 ;  /* 0x3f3172180b0b3820 */ /* 0x000fe40000410000 */
[----:B------:R-:W-:Y:S02]  /*1b950*/  @P2 FMUL.FTZ R9, R9, 0.69314718246459960938 ;  /* 0x3f31721809092820 */ /* 0x000fe40000410000 */
[----:B------:R-:W-:Y:S02]  /*1b960*/  @P1 FMUL.FTZ R7, R7, 0.69314718246459960938 ;  /* 0x3f31721807071820 */ /* 0x000fe40000410000 */
[----:B--2---:R-:W-:Y:S02]  /*1b970*/  @P0 FMUL.FTZ R4, R6, 0.69314718246459960938 ;  /* 0x3f31721806040820 */ /* 0x004fe40000410000 */
[----:B------:R-:W-:Y:S02]  /*1b980*/  @P0 FMUL.FTZ R0, R8, c[0x0][0x2d0] ;  /* 0x0000b40008000a20 */ /* 0x000fe40000410000 */
[----:B------:R-:W-:-:S02]  /*1b990*/  @P3 FFMA.FTZ R20, R10, R72, R11 ;  /* 0x000000480a143223 */ /* 0x000fc4000001000b */
[----:B------:R-:W-:Y:S02]  /*1b9a0*/  @P2 FFMA.FTZ R21, R5, R71, R9 ;  /* 0x0000004705152223 */ /* 0x000fe40000010009 */
[----:B------:R-:W-:Y:S02]  /*1b9b0*/  @P1 FFMA.FTZ R22, R2, R70, R7 ;  /* 0x0000004602161223 */ /* 0x000fe40000010007 */
[----:B------:R-:W-:Y:S02]  /*1b9c0*/  @P0 FFMA.FTZ R23, R0, R3, R4 ;  /* 0x0000000300170223 */ /* 0x000fe40000010004 */
.L_x_484:
[----:B--2---:R-:W-:Y:S05]  /*1b9d0*/  @P4 BRA `(.L_x_565) ;  /* 0x0000149000004947 */ /* 0x004fea0003800000 */
[----:B------:R-:W2:Y:S01]  /*1b9e0*/  S2R R16, SR_TID.X ;  /* 0x0000000000107919 */ /* 0x000ea20000002100 */
[----:B------:R-:W-:Y:S01]  /*1b9f0*/  ULDC.64 UR4, c[0x0][0x4d0] ;  /* 0x0001340000047ab9 */ /* 0x000fe20000000a00 */
[----:B------:R-:W-:Y:S01]  /*1ba00*/  IMAD R4, RZ, RZ, -UR9 ;  /* 0x80000009ff047e24 */ /* 0x000fe2000f8e02ff */
[----:B------:R-:W-:Y:S01]  /*1ba10*/  UIMAD.WIDE.U32 UR10, UR9, UR4, URZ ;  /* 0x00000004090a72a5 */ /* 0x000fe2000f8e003f */
[----:B------:R-:W3:Y:S01]  /*1ba20*/  S2R R12, SR_CTAID.Y ;  /* 0x00000000000c7919 */ /* 0x000ee20000002600 */
[----:B------:R-:W-:Y:S01]  /*1ba30*/  USHF.R.S32.HI UR6, URZ, 0x1f, UR9 ;  /* 0x0000001f3f067899 */ /* 0x000fe20008011409 */
[----:B------:R-:W-:Y:S01]  /*1ba40*/  MOV R24, c[0x0][0x4e8] ;  /* 0x00013a0000187a02 */ /* 0x000fe20000000f00 */
[----:B------:R-:W-:Y:S01]  /*1ba50*/  BSSY B0, `(.L_x_566) ;  /* 0x00000ab000007945 */ /* 0x000fe20003800000 */
[----:B------:R-:W4:Y:S01]  /*1ba60*/  S2R R9, SR_CTAID.Z ;  /* 0x0000000000097919 */ /* 0x000f220000002700 */
[----:B------:R-:W-:Y:S01]  /*1ba70*/  IMAD.U32 R3, RZ, RZ, UR11 ;  /* 0x0000000bff037e24 */ /* 0x000fe2000f8e00ff */
[----:B------:R-:W-:Y:S01]  /*1ba80*/  UIMAD UR7, UR6, UR4, URZ ;  /* 0x00000004060772a4 */ /* 0x000fe2000f8e023f */
[----:B------:R-:W-:Y:S01]  /*1ba90*/  IMAD.U32 R2, RZ, RZ, UR10 ;  /* 0x0000000aff027e24 */ /* 0x000fe2000f8e00ff */
[----:B------:R-:W1:Y:S04]  /*1baa0*/  S2R R15, SR_CTAID.X ;  /* 0x00000000000f7919 */ /* 0x000e680000002500 */
[----:B------:R-:W-:Y:S01]  /*1bab0*/  BAR.SYNC.DEFER_BLOCKING 0x1, 0x80 ;  /* 0x0042000000007b1d */ /* 0x000fe20000010000 */
[----:B------:R-:W-:Y:S01]  /*1bac0*/  UIMAD UR5, UR9, UR5, UR7 ;  /* 0x00000005090572a4 */ /* 0x000fe2000f8e0207 */
[C---:B------:R-:W-:Y:S01]  /*1bad0*/  ISETP.NE.AND P0, PT, R24.reuse, 0x1, PT ;  /* 0x000000011800780c */ /* 0x040fe20003f05270 */
[----:B------:R-:W-:-:S02]  /*1bae0*/  IMAD R24, R24, c[0x0][0x388], RZ ;  /* 0x0000e20018187a24 */ /* 0x000fc400078e02ff */
[----:B------:R-:W-:Y:S01]  /*1baf0*/  UIADD3 UR5, UR11, UR5, URZ ;  /* 0x000000050b057290 */ /* 0x000fe2000fffe03f */
[----:B--2---:R-:W-:-:S05]  /*1bb00*/  SHF.R.S32.HI R6, RZ, 0x1f, R16 ;  /* 0x0000001fff067819 */ /* 0x004fca0000011410 */
[----:B------:R-:W-:Y:S01]  /*1bb10*/  IMAD.U32 R5, RZ, RZ, UR5 ;  /* 0x00000005ff057e24 */ /* 0x000fe2000f8e00ff */
[-C--:B------:R-:W-:Y:S01]  /*1bb20*/  LEA.HI R0, R6, R16.reuse, RZ, 0x2 ;  /* 0x0000001006007211 */ /* 0x080fe200078f10ff */
[----:B---3--:R-:W-:Y:S01]  /*1bb30*/  IMAD R12, R4, c[0x0][0x550], R12 ;  /* 0x00015400040c7a24 */ /* 0x008fe200078e020c */
        /* <DEDUP_REMOVED lines=95> */
[----:B------:R4:W2:Y:S04]  /*1c130*/  SHFL.IDX PT, R7, R0, 0x3, 0x1c1f ;  /* 0x007c1f0000077f89 */ /* 0x0008a800000e0000 */
        /* <DEDUP_REMOVED lines=12> */
[----:B------:R2:W-:Y:S01]  /*1c200*/  @!P1 ST.E [R6.64], R23 ;  /* 0x0000001706009985 */ /* 0x0005e2000c101910 */
        /* <DEDUP_REMOVED lines=47> */
.L_x_567:
[----:B-1----:R-:W-:Y:S05]  /*1c500*/  BSYNC B0 ;  /* 0x0000000000007941 */ /* 0x002fea0003800000 */
.L_x_566:
        /* <DEDUP_REMOVED lines=49> */
.L_x_569:
[----:B------:R-:W-:Y:S05]  /*1c820*/  BSYNC B0 ;  /* 0x0000000000007941 */ /* 0x000fea0003800000 */
.L_x_568:
        /* <DEDUP_REMOVED lines=49> */
.L_x_571:
[----:B------:R-:W-:Y:S05]  /*1cb40*/  BSYNC B0 ;  /* 0x0000000000007941 */ /* 0x000fea0003800000 */
.L_x_570:
        /* <DEDUP_REMOVED lines=50> */
.L_x_565:
[----:B------:R-:W2:Y:S02]  /*1ce70*/  S2R R0, SR_TID.X ;  /* 0x0000000000007919 */ /* 0x000ea40000002100 */
[----:B--2---:R-:W-:-:S13]  /*1ce80*/  ISETP.GT.AND P0, PT, R0, 0x7f, PT ;  /* 0x0000007f0000780c */ /* 0x004fda0003f04270 */
[----:B------:R-:W-:Y:S05]  /*1ce90*/  @P0 EXIT ;  /* 0x000000000000094d */ /* 0x000fea0003800000 */
[----:B------:R-:W2:Y:S01]  /*1cea0*/  S2R R8, SR_CTAID.X ;  /* 0x0000000000087919 */ /* 0x000ea20000002500 */
[----:B------:R-:W-:-:S05]  /*1ceb0*/  MOV R3, c[0x0][0x4e8] ;  /* 0x00013a0000037a02 */ /* 0x000fca0000000f00 */
[----:B------:R-:W-:Y:S01]  /*1cec0*/  IMAD R2, R3, c[0x0][0x388], RZ ;  /* 0x0000e20003027a24 */ /* 0x000fe200078e02ff */
[----:B--2---:R-:W-:-:S04]  /*1ced0*/  LEA R8, R8, R0, 0x7 ;  /* 0x0000000008087211 */ /* 0x004fc800078e38ff */
[----:B------:R-:W-:-:S13]  /*1cee0*/  ISETP.GE.AND P0, PT, R8, R2, PT ;  /* 0x000000020800720c */ /* 0x000fda0003f06270 */
[----:B------:R-:W-:Y:S05]  /*1cef0*/  @P0 EXIT ;  /* 0x000000000000094d */ /* 0x000fea0003800000 */
[----:B------:R-:W2:Y:S01]  /*1cf00*/  S2R R7, SR_CTAID.Z ;  /* 0x0000000000077919 */ /* 0x000ea20000002700 */
[----:B------:R-:W-:Y:S01]  /*1cf10*/  USHF.R.S32.HI UR6, URZ, 0x1f, UR9 ;  /* 0x0000001f3f067899 */ /* 0x000fe20008011409 */
[----:B------:R-:W-:Y:S01]  /*1cf20*/  ISETP.NE.AND P0, PT, R3, 0x1, PT ;  /* 0x000000010300780c */ /* 0x000fe20003f05270 */
[----:B------:R-:W-:Y:S01]  /*1cf30*/  ULDC.64 UR4, c[0x0][0x4d0] ;  /* 0x0001340000047ab9 */ /* 0x000fe20000000a00 */
[----:B------:R-:W3:Y:S01]  /*1cf40*/  S2R R9, SR_CTAID.Y ;  /* 0x0000000000097919 */ /* 0x000ee20000002600 */
[----:B------:R-:W-:Y:S01]  /*1cf50*/  UIMAD UR6, UR6, UR4, URZ ;  /* 0x00000004060672a4 */ /* 0x000fe2000f8e023f */
[----:B------:R-:W-:Y:S01]  /*1cf60*/  IADD3 R4, RZ, -UR9, RZ ;  /* 0x80000009ff047c10 */ /* 0x000fe2000fffe0ff */
[----:B------:R-:W-:Y:S01]  /*1cf70*/  UIMAD.WIDE.U32 UR10, UR9, UR4, URZ ;  /* 0x00000004090a72a5 */ /* 0x000fe2000f8e003f */
        /* <DEDUP_REMOVED lines=8> */
[----:B--2---:R-:W-:-:S03]  /*1d000*/  SHF.R.S32.HI R6, RZ, 0x1f, R7 ;  /* 0x0000001fff067819 */ /* 0x004fc60000011407 */
        /* <DEDUP_REMOVED lines=24> */
.L_x_572:
        /* <DEDUP_REMOVED lines=15> */
.L_x_3829:


//--------------------- .text._ZN7cutlass13device_kernelIN5flash19enable_sm80_to_sm89INS1_16FlashAttnFwdSm80INS1_25CollectiveMainloopFwdSm80ILi4ELi1ELb0EN4cute5tupleIJNS5_1CILi128EEENS7_ILi80EEENS7_ILi64EEEEEELi64ENS_6half_tEfNS_4arch4Sm80ELb0ELb1ELb1ELb1ELb1ELb0ELb1ELb1EEENS1_21CollectiveEpilogueFwdINS6_IJS8_SA_S9_EEENS6_IJNS7_ILi1EEESI_SI_EEESC_SE_Li128ELb1ELb1ELb1ELb0EEENS1_36VarlenDynamicPersistentTileSchedulerILi128ELi80ELi128ELi128ELb1ELb1ELb0ELb1ELb0ELb1EEEEEEEEEvNT_6ParamsE --------------------------
	.section	.text._ZN7cutlass13device_kernelIN5flash19enable_sm80_to_sm89INS1_16FlashAttnFwdSm80INS1_25CollectiveMainloopFwdSm80ILi4ELi1ELb0EN4cute5tupleIJNS5_1CILi128EEENS7_ILi80EEENS7_ILi64EEEEEELi64ENS_6half_tEfNS_4arch4Sm80ELb0ELb1ELb1ELb1ELb1ELb0ELb1ELb1EEENS1_21CollectiveEpilogueFwdINS6_IJS8_SA_S9_EEENS6_IJNS7_ILi1EEESI_SI_EEESC_SE_Li128ELb1ELb1ELb1ELb0EEENS1_36VarlenDynamicPersistentTileSchedulerILi128ELi80ELi128ELi128ELb1ELb1ELb0ELb1ELb0ELb1EEEEEEEEEvNT_6ParamsE,"ax",@progbits
	.sectioninfo	@"SHI_REGISTERS=255"
	.align	128
.text._ZN7cutlass13device_kernelIN5flash19enable_sm80_to_sm89INS1_16FlashAttnFwdSm80INS1_25CollectiveMainloopFwdSm80ILi4ELi1ELb0EN4cute5tupleIJNS5_1CILi128EEENS7_ILi80EEENS7_ILi64EEEEEELi64ENS_6half_tEfNS_4arch4Sm80ELb0ELb1ELb1ELb1ELb1ELb0ELb1ELb1EEENS1_21CollectiveEpilogueFwdINS6_IJS8_SA_S9_EEENS6_IJNS7_ILi1EEESI_SI_EEESC_SE_Li128ELb1ELb1ELb1ELb0EEENS1_36VarlenDynamicPersistentTileSchedulerILi128ELi80ELi128ELi128ELb1ELb1ELb0ELb1ELb0ELb1EEEEEEEEEvNT_6ParamsE:
        .type           _ZN7cutlass13device_kernelIN5flash19enable_sm80_to_sm89INS1_16FlashAttnFwdSm80INS1_25CollectiveMainloopFwdSm80ILi4ELi1ELb0EN4cute5tupleIJNS5_1CILi128EEENS7_ILi80EEENS7_ILi64EEEEEELi64ENS_6half_tEfNS_4arch4Sm80ELb0ELb1ELb1ELb1ELb1ELb0ELb1ELb1EEENS1_21CollectiveEpilogueFwdINS6_IJS8_SA_S9_EEENS6_IJNS7_ILi1EEESI_SI_EEESC_SE_Li128ELb1ELb1ELb1ELb0EEENS1_36VarlenDynamicPersistentTileSchedulerILi128ELi80ELi128ELi128ELb1ELb1ELb0ELb1ELb0ELb1EEEEEEEEEvNT_6ParamsE,@function
        .size           _ZN7cutlass13device_kernelIN5flash19enable_sm80_to_sm89INS1_16FlashAttnFwdSm80INS1_25CollectiveMainloopFwdSm80ILi4ELi1ELb0EN4cute5tupleIJNS5_1CILi128EEENS7_ILi80EEENS7_ILi64EEEEEELi64ENS_6half_tEfNS_4arch4Sm80ELb0ELb1ELb1ELb1ELb1ELb0ELb1ELb1EEENS1_21CollectiveEpilogueFwdINS6_IJS8_SA_S9_EEENS6_IJNS7_ILi1EEESI_SI_EEESC_SE_Li128ELb1ELb1ELb1ELb0EEENS1_36VarlenDynamicPersistentTileSchedulerILi128ELi80ELi128ELi128ELb1ELb1ELb0ELb1ELb0ELb1EEEEEEEEEvNT_6ParamsE,(.L_x_3830 - _ZN7cutlass13device_kernelIN5flash19enable_sm80_to_sm89INS1_16FlashAttnFwdSm80INS1_25CollectiveMainloopFwdSm80ILi4ELi1ELb0EN4cute5tupleIJNS5_1CILi128EEENS7_ILi80EEENS7_ILi64EEEEEELi64ENS_6half_tEfNS_4arch4Sm80ELb0ELb1ELb1ELb1ELb1ELb0ELb1ELb1EEENS1_21CollectiveEpilogueFwdINS6_IJS8_SA_S9_EEENS6_IJNS7_ILi1EEESI_SI_EEESC_SE_Li128ELb1ELb1ELb1ELb0EEENS1_36VarlenDynamicPersistentTileSchedulerILi128ELi80ELi128ELi128ELb1ELb1ELb0ELb1ELb0ELb1EEEEEEEEEvNT_6ParamsE)
        .other          _ZN7cutlass13device_kernelIN5flash19enable_sm80_to_sm89INS1_16FlashAttnFwdSm80INS1_25CollectiveMainloopFwdSm80ILi4ELi1ELb0EN4cute5tupleIJNS5_1CILi128EEENS7_ILi80EEENS7_ILi64EEEEEELi64ENS_6half_tEfNS_4arch4Sm80ELb0ELb1ELb1ELb1ELb1ELb0ELb1ELb1EEENS1_21CollectiveEpilogueFwdINS6_IJS8_SA_S9_EEENS6_IJNS7_ILi1EEESI_SI_EEESC_SE_Li128ELb1ELb1ELb1ELb0EEENS1_36VarlenDynamicPersistentTileSchedulerILi128ELi80ELi128ELi128ELb1ELb1ELb0ELb1ELb0ELb1EEEEEEEEEvNT_6ParamsE,@"STO_CUDA_ENTRY STV_DEFAULT"
_ZN7cutlass13device_kernelIN5flash19enable_sm80_to_sm89INS1_16FlashAttnFwdSm80INS1_25CollectiveMainloopFwdSm80ILi4ELi1ELb0EN4cute5tupleIJNS5_1CILi128EEENS7_ILi80EEENS7_ILi64EEEEEELi64ENS_6half_tEfNS_4arch4Sm80ELb0ELb1ELb1ELb1ELb1ELb0ELb1ELb1EEENS1_21CollectiveEpilogueFwdINS6_IJS8_SA_S9_EEENS6_IJNS7_ILi1EEESI_SI_EEESC_SE_Li128ELb1ELb1ELb1ELb0EEENS1_36VarlenDynamicPersistentTileSchedulerILi128ELi80ELi128ELi128ELb1ELb1ELb0ELb1ELb0ELb1EEEEEEEEEvNT_6ParamsE:
        /* <DEDUP_REMOVED lines=15> */
[----:B------:R-:W-:-:S03]  /*00f0*/  CS2R R8, SRZ ;  /* 0x0000000000087805 */ /* 0x000fc6000001ff00 */
[----:B------:R-:W-:-:S04]  /*0100*/  ISETP.NE.AND P6, PT, R13, 0x1f, PT ;  /* 0x0000001f0d00780c */ /* 0x000fc80003fc5270 */
[----:B------:R-:W-:-:S13]  /*0110*/  ISETP.GE.OR P0, PT, R13, c[0x0][0x53c], !P6 ;  /* 0x00014f000d007a0c */ /* 0x000fda0007706670 */
[----:B-1----:R-:W-:Y:S02]  /*0120*/  @!P0 IMAD.MOV.U32 R4, RZ, RZ, 0x4 ;  /* 0x00000004ff048424 */ /* 0x002fe400078e00ff */
[----:B------:R-:W-:Y:S02]  /*0130*/  @!P0 IMAD.MOV.U32 R2, RZ, RZ, 0x4 ;  /* 0x00000004ff028424 */ /* 0x000fe400078e00ff */
[----:B------:R-:W-:-:S04]  /*0140*/  @!P0 IMAD.WIDE.U32 R4, R13, R4, c[0x0][0x580] ;  /* 0x000160000d048625 */ /* 0x000fc800078e0004 */
[C---:B------:R-:W-:Y:S01]  /*0150*/  @!P0 IMAD.WIDE.U32 R2, R13.reuse, R2, c[0x0][0x578] ;  /* 0x00015e000d028625 */ /* 0x040fe200078e0002 */
[----:B------:R-:W2:Y:S04]  /*0160*/  @!P0 LDG.E R9, [R4.64] ;  /* 0x0000000604098981 */ /* 0x000ea8000c1e1900 */
[----:B------:R-:W2:Y:S01]  /*0170*/  @!P0 LDG.E R8, [R2.64] ;  /* 0x0000000602088981 */ /* 0x000ea2000c1e1900 */
[C---:B------:R-:W-:Y:S01]  /*0180*/  ISETP.NE.AND P5, PT, R13.reuse, RZ, PT ;  /* 0x000000ff0d00720c */ /* 0x040fe20003fa5270 */
[----:B------:R-:W1:Y:S01]  /*0190*/  S2UR UR4, SR_CTAID.X ;  /* 0x00000000000479c3 */ /* 0x000e620000002500 */
[C---:B------:R-:W-:Y:S01]  /*01a0*/  ISETP.GE.U32.AND P4, PT, R13.reuse, 0x2, PT ;  /* 0x000000020d00780c */ /* 0x040fe20003f86070 */
[----:B------:R-:W-:Y:S01]  /*01b0*/  IMAD.MOV.U32 R6, RZ, RZ, RZ ;  /* 0x000000ffff067224 */ /* 0x000fe200078e00ff */
        /* <DEDUP_REMOVED lines=26> */
.L_x_578:
[----:B------:R-:W-:-:S04]  /*0360*/  IADD3 R0, R6, 0x1f, RZ ;  /* 0x0000001f06007810 */ /* 0x000fc80007ffe0ff */
[----:B------:R-:W-:-:S13]  /*0370*/  ISETP.GE.AND P0, PT, R0, c[0x0][0x53c], PT ;  /* 0x00014f0000007a0c */ /* 0x000fda0003f06270 */
[----:B------:R-:W-:Y:S05]  /*0380*/  @P0 BRA `(.L_x_575) ;  /* 0x00000c4000000947 */ /* 0x000fea0003800000 */
[----:B------:R-:W-:Y:S01]  /*0390*/  MOV R6, R0 ;  /* 0x0000000000067202 */ /* 0x000fe20000000f00 */
[----:B------:R-:W-:-:S03]  /*03a0*/  CS2R R8, SRZ ;  /* 0x0000000000087805 */ /* 0x000fc6000001ff00 */
[----:B------:R-:W-:-:S04]  /*03b0*/  IADD3 R0, R13, R6, RZ ;  /* 0x000000060d007210 */ /* 0x000fc80007ffe0ff */
[----:B------:R-:W-:-:S13]  /*03c0*/  ISETP.GE.OR P0, PT, R0, c[0x0][0x53c], !P6 ;  /* 0x00014f0000007a0c */ /* 0x000fda0007706670 */
[----:B------:R-:W-:Y:S02]  /*03d0*/  @!P0 MOV R2, 0x4 ;  /* 0x0000000400028802 */ /* 0x000fe40000000f00 */
        /* <DEDUP_REMOVED lines=8> */
.L_x_805:
        /* <DEDUP_REMOVED lines=16> */
.L_x_806:
[----:B--2---:R-:W-:-:S05]  /*0560*/  IMAD R0, R0, c[0x0][0x538], RZ ;  /* 0x00014e0000007a24 */ /* 0x004fca00078e02ff */
[----:B------:R-:W-:-:S04]  /*0570*/  IADD3 R7, R0, R7, RZ ;  /* 0x0000000700077210 */ /* 0x000fc80007ffe0ff */
[----:B------:R-:W-:-:S13]  /*0580*/  ISETP.GT.AND P0, PT, R7, UR4, PT ;  /* 0x0000000407007c0c */ /* 0x000fda000bf04270 */
[----:B-1----:R-:W-:Y:S05]  /*0590*/  @!P0 BRA `(.L_x_578) ;  /* 0xfffffdc000008947 */ /* 0x002fea000383ffff */
.L_x_574:
[----:B------:R-:W-:-:S05]  /*05a0*/  IADD3 R10, -R0, R7, RZ ;  /* 0x00000007000a7210 */ /* 0x000fca0007ffe1ff */
[----:B------:R-:W-:-:S05]  /*05b0*/  IMAD R0, R4, c[0x0][0x538], R10 ;  /* 0x00014e0004007a24 */ /* 0x000fca00078e020a */
[----:B------:R-:W-:Y:S01]  /*05c0*/  ISETP.GT.AND P0, PT, R0, UR4, PT ;  /* 0x0000000400007c0c */ /* 0x000fe2000bf04270 */
[----:B------:R-:W-:-:S12]  /*05d0*/  BRA.DIV ~URZ, `(.L_x_579) ;  /* 0x0001c9b27f007947 */ /* 0x000fd8000b800000 */
[----:B------:R-:W-:-:S04]  /*05e0*/  VOTE.ANY R7, PT, !P0 ;  /* 0x0000000000077806 */ /* 0x000fc800040e0100 */
.L_x_807:
[----:B------:R-:W1:Y:S02]  /*05f0*/  POPC R0, R7 ;  /* 0x0000000700007309 */ /* 0x000e640000000000 */
[----:B-1----:R-:W-:-:S05]  /*0600*/  IADD3 R2, R0, R6, RZ ;  /* 0x0000000600027210 */ /* 0x002fca0007ffe0ff */
[----:B------:R1:W-:Y:S01]  /*0610*/  STL [R1+0x5c], R2 ;  /* 0x00005c0201007387 */ /* 0x0003e20000100800 */
[----:B------:R-:W-:Y:S05]  /*0620*/  BRA.DIV ~URZ, `(.L_x_580) ;  /* 0x0001c9b27f007947 */ /* 0x000fea000b800000 */
[----:B------:R2:W3:Y:S01]  /*0630*/  SHFL.IDX PT, R12, R9, R0, 0x1f ;  /* 0x00001f00090c7589 */ /* 0x0004e200000e0000 */
[----:B------:R-:W-:-:S03]  /*0640*/  MOV R5, RZ ;  /* 0x000000ff00057202 */ /* 0x000fc60000000f00 */
[----:B------:R2:W4:Y:S04]  /*0650*/  SHFL.IDX PT, R9, R8, R0, 0x1f ;  /* 0x00001f0008097589 */ /* 0x00052800000e0000 */
.L_x_808:
[----:B------:R-:W-:Y:S01]  /*0660*/  ISETP.NE.AND P0, PT, R7, RZ, PT ;  /* 0x000000ff0700720c */ /* 0x000fe20003f05270 */
[----:B------:R-:W-:-:S12]  /*0670*/  BSSY B0, `(.L_x_581) ;  /* 0x0000005000007945 */ /* 0x000fd80003800000 */
[----:B------:R-:W-:Y:S05]  /*0680*/  @!P0 BRA `(.L_x_582) ;  /* 0x0000003000008947 */ /* 0x000fea0003800000 */
[----:B--2---:R-:W-:Y:S01]  /*0690*/  IADD3 R0, R0, -0x1, RZ ;  /* 0xffffffff00007810 */ /* 0x004fe20007ffe0ff */
[----:B------:R-:W-:Y:S05]  /*06a0*/  BRA.DIV ~URZ, `(.L_x_583) ;  /* 0x0001ca127f007947 */ /* 0x000fea000b800000 */
[----:B------:R2:W1:Y:S02]  /*06b0*/  SHFL.IDX PT, R5, R4, R0, 0x1f ;  /* 0x00001f0004057589 */ /* 0x00046400000e0000 */
.L_x_582:
[----:B------:R-:W-:Y:S05]  /*06c0*/  BSYNC B0 ;  /* 0x0000000000007941 */ /* 0x000fea0003800000 */
.L_x_581:
[----:B-12---:R-:W-:Y:S01]  /*06d0*/  IMAD R0, R5, c[0x0][0x538], R10 ;  /* 0x00014e0005007a24 */ /* 0x006fe200078e020a */
[----:B----4-:R-:W-:Y:S01]  /*06e0*/  ISETP.NE.AND P0, PT, R9, 0x1, PT ;  /* 0x000000010900780c */ /* 0x010fe20003f05270 */
[----:B------:R-:W-:Y:S03]  /*06f0*/  BSSY B0, `(.L_x_584) ;  /* 0x0000089000007945 */ /* 0x000fe60003800000 */
[----:B------:R1:W-:Y:S01]  /*0700*/  STL [R1+0x50], R0 ;  /* 0x0000500001007387 */ /* 0x0003e20000100800 */
[----:B------:R-:W-:-:S08]  /*0710*/  IADD3 R11, -R0, UR4, RZ ;  /* 0x00000004000b7c10 */ /* 0x000fd0000fffe1ff */
[----:B------:R-:W-:Y:S05]  /*0720*/  @!P0 BRA `(.L_x_585) ;  /* 0x000003f000008947 */ /* 0x000fea0003800000 */
[-C--:B-1-3--:R-:W-:Y:S02]  /*0730*/  IABS R0, R12.reuse ;  /* 0x0000000c00007213 */ /* 0x08afe40000000000 */
[----:B------:R-:W-:-:S03]  /*0740*/  IABS R6, R12 ;  /* 0x0000000c00067213 */ /* 0x000fc60000000000 */
[----:B------:R-:W-:Y:S01]  /*0750*/  IMAD.MOV.U32 R5, RZ, RZ, R0 ;  /* 0x000000ffff057224 */ /* 0x000fe200078e0000 */
[----:B------:R-:W-:-:S03]  /*0760*/  IABS R0, R9 ;  /* 0x0000000900007213 */ /* 0x000fc60000000000 */
[----:B------:R-:W1:Y:S02]  /*0770*/  I2F.RP R2, R5 ;  /* 0x0000000500027306 */ /* 0x000e640000209400 */
[----:B------:R-:W-:Y:S01]  /*0780*/  IMAD.MOV.U32 R8, RZ, RZ, R0 ;  /* 0x000000ffff087224 */ /* 0x000fe200078e0000 */
[----:B------:R-:W-:-:S05]  /*0790*/  IABS R0, R11 ;  /* 0x0000000b00007213 */ /* 0x000fca0000000000 */
[----:B------:R-:W-:Y:S08]  /*07a0*/  I2F.RP R7, R8 ;  /* 0x0000000800077306 */ /* 0x000ff00000209400 */
[----:B-1----:R-:W1:Y:S02]  /*07b0*/  MUFU.RCP R2, R2 ;  /* 0x0000000200027308 */ /* 0x002e640000001000 */
[----:B-1----:R-:W-:-:S06]  /*07c0*/  IADD3 R2, R2, 0xffffffe, RZ ;  /* 0x0ffffffe02027810 */ /* 0x002fcc0007ffe0ff */
[----:B------:R-:W1:Y:S02]  /*07d0*/  F2I.FTZ.U32.TRUNC.NTZ R3, R2 ;  /* 0x0000000200037305 */ /* 0x000e64000021f000 */
[----:B-1----:R-:W-:-:S04]  /*07e0*/  IMAD.MOV R2, RZ, RZ, -R3 ;  /* 0x000000ffff027224 */ /* 0x002fc800078e0a03 */
[----:B------:R-:W-:Y:S02]  /*07f0*/  IMAD R4, R2, R5, RZ ;  /* 0x0000000502047224 */ /* 0x000fe400078e02ff */
[----:B------:R-:W-:-:S04]  /*0800*/  IMAD.MOV.U32 R2, RZ, RZ, RZ ;  /* 0x000000ffff027224 */ /* 0x000fc800078e00ff */
[----:B------:R-:W-:Y:S01]  /*0810*/  IMAD.HI.U32 R2, R3, R4, R2 ;  /* 0x0000000403027227 */ /* 0x000fe200078e0002 */
[----:B------:R-:W-:-:S03]  /*0820*/  MOV R3, R0 ;  /* 0x0000000000037202 */ /* 0x000fc60000000f00 */
[----:B------:R-:W-:Y:S02]  /*0830*/  IMAD.MOV R0, RZ, RZ, -R6 ;  /* 0x000000ffff007224 */ /* 0x000fe400078e0a06 */
        /* <DEDUP_REMOVED lines=28> */
[----:B------:R-:W-:-:S03]  /*0a00*/  IMAD.MOV R5, RZ, RZ, -R4 ;  /* 0x000000ffff057224 */ /* 0x000fc600078e0a04 */
        /* <DEDUP_REMOVED lines=10> */
[----:B------:R-:W-:-:S04]  /*0ab0*/  IMAD.MOV R2, RZ, RZ, -R0 ;  /* 0x000000ffff027224 */ /* 0x000fc800078e0a00 */
[C---:B------:R-:W-:Y:S01]  /*0ac0*/  IMAD R3, R9.reuse, R2, R4 ;  /* 0x0000000209037224 */ /* 0x040fe200078e0204 */
[----:B------:R-:W-:Y:S01]  /*0ad0*/  LEA R2, R9, R0, 0x18 ;  /* 0x0000000009027211 */ /* 0x000fe200078ec0ff */
[----:B------:R-:W-:-:S04]  /*0ae0*/  IMAD R0, R12, R5, R11 ;  /* 0x000000050c007224 */ /* 0x000fc800078e020b */
[----:B------:R-:W-:-:S05]  /*0af0*/  IMAD R2, R3, 0x10000, R2 ;  /* 0x0001000003027824 */ /* 0x000fca00078e0202 */
[----:B------:R1:W-:Y:S01]  /*0b00*/  STL [R1+0x58], R2 ;  /* 0x0000580201007387 */ /* 0x0003e20000100800 */
[----:B------:R-:W-:Y:S05]  /*0b10*/  BRA `(.L_x_586) ;  /* 0x0000046000007947 */ /* 0x000fea0003800000 */
.L_x_585:
[----:B------:R-:W2:Y:S01]  /*0b20*/  LDL R3, [R1+0x5c] ;  /* 0x00005c0001037983 */ /* 0x000ea20000100800 */
[----:B------:R-:W-:-:S04]  /*0b30*/  IMAD.MOV.U32 R2, RZ, RZ, 0x4 ;  /* 0x00000004ff027424 */ /* 0x000fc800078e00ff */
[----:B--2---:R-:W-:-:S05]  /*0b40*/  IMAD.WIDE R2, R3, R2, c[0x0][0x590] ;  /* 0x0001640003027625 */ /* 0x004fca00078e0202 */
[----:B------:R-:W2:Y:S02]  /*0b50*/  LDG.E R7, [R2.64] ;  /* 0x0000000602077981 */ /* 0x000ea4000c1e1900 */
[----:B--23--:R-:W-:-:S05]  /*0b60*/  IMAD R9, R7, R12, RZ ;  /* 0x0000000c07097224 */ /* 0x00cfca00078e02ff */
[-C--:B-1----:R-:W-:Y:S02]  /*0b70*/  IABS R0, R9.reuse ;  /* 0x0000000900007213 */ /* 0x082fe40000000000 */
[----:B------:R-:W-:-:S03]  /*0b80*/  IABS R8, R9 ;  /* 0x0000000900087213 */ /* 0x000fc60000000000 */
[----:B------:R-:W-:-:S04]  /*0b90*/  IMAD.MOV.U32 R6, RZ, RZ, R0 ;  /* 0x000000ffff067224 */ /* 0x000fc800078e0000 */
[----:B------:R-:W1:Y:S08]  /*0ba0*/  I2F.RP R2, R6 ;  /* 0x0000000600027306 */ /* 0x000e700000209400 */
[----:B-1----:R-:W1:Y:S02]  /*0bb0*/  MUFU.RCP R2, R2 ;  /* 0x0000000200027308 */ /* 0x002e640000001000 */
[----:B-1----:R-:W-:-:S06]  /*0bc0*/  IADD3 R2, R2, 0xffffffe, RZ ;  /* 0x0ffffffe02027810 */ /* 0x002fcc0007ffe0ff */
[----:B------:R-:W1:Y:S02]  /*0bd0*/  F2I.FTZ.U32.TRUNC.NTZ R3, R2 ;  /* 0x0000000200037305 */ /* 0x000e64000021f000 */
[----:B-1----:R-:W-:-:S04]  /*0be0*/  IMAD.MOV R0, RZ, RZ, -R3 ;  /* 0x000000ffff007224 */ /* 0x002fc800078e0a03 */
[----:B------:R-:W-:Y:S01]  /*0bf0*/  IMAD.MOV.U32 R2, RZ, RZ, R0 ;  /* 0x000000ffff027224 */ /* 0x000fe200078e0000 */
[----:B------:R-:W-:-:S03]  /*0c00*/  IABS R0, R11 ;  /* 0x0000000b00007213 */ /* 0x000fc60000000000 */
[----:B------:R-:W-:Y:S01]  /*0c10*/  IMAD R4, R2, R6, RZ ;  /* 0x0000000602047224 */ /* 0x000fe200078e02ff */
[----:B------:R-:W-:Y:S01]  /*0c20*/  MOV R5, R0 ;  /* 0x0000000000057202 */ /* 0x000fe20000000f00 */
[----:B------:R-:W-:-:S04]  /*0c30*/  IMAD.MOV.U32 R2, RZ, RZ, RZ ;  /* 0x000000ffff027224 */ /* 0x000fc800078e00ff */
[----:B------:R-:W-:-:S04]  /*0c40*/  IMAD.HI.U32 R0, R3, R4, R2 ;  /* 0x0000000403007227 */ /* 0x000fc800078e0002 */
[----:B------:R-:W-:Y:S02]  /*0c50*/  IMAD.MOV R2, RZ, RZ, -R8 ;  /* 0x000000ffff027224 */ /* 0x000fe400078e0a08 */
        /* <DEDUP_REMOVED lines=9> */
[----:B------:R-:W-:-:S04]  /*0cf0*/  @P2 IADD3 R0, R0, 0x1, RZ ;  /* 0x0000000100002810 */ /* 0x000fc80007ffe0ff */
[----:B------:R-:W-:-:S05]  /*0d00*/  MOV R4, R0 ;  /* 0x0000000000047202 */ /* 0x000fca0000000f00 */
[----:B------:R-:W-:Y:S01]  /*0d10*/  @!P1 IMAD.MOV R4, RZ, RZ, -R4 ;  /* 0x000000ffff049224 */ /* 0x000fe200078e0a04 */
[----:B------:R-:W-:-:S05]  /*0d20*/  @!P0 LOP3.LUT R4, RZ, R9, RZ, 0x33, !PT ;  /* 0x00000009ff048212 */ /* 0x000fca00078e33ff */
[----:B------:R-:W-:-:S05]  /*0d30*/  IMAD R10, R7, R4, RZ ;  /* 0x00000004070a7224 */ /* 0x000fca00078e02ff */
[----:B------:R-:W-:-:S04]  /*0d40*/  IADD3 R0, -R10, c[0x0][0x538], RZ ;  /* 0x00014e000a007a10 */ /* 0x000fc80007ffe1ff */
[----:B------:R-:W-:-:S04]  /*0d50*/  IMNMX R6, R7, R0, PT ;  /* 0x0000000007067217 */ /* 0x000fc80003800200 */
[----:B------:R-:W-:-:S05]  /*0d60*/  IABS R0, R6 ;  /* 0x0000000600007213 */ /* 0x000fca0000000000 */
[----:B------:R-:W-:-:S04]  /*0d70*/  IMAD.MOV.U32 R5, RZ, RZ, R0 ;  /* 0x000000ffff057224 */ /* 0x000fc800078e0000 */
[----:B------:R-:W1:Y:S08]  /*0d80*/  I2F.RP R2, R5 ;  /* 0x0000000500027306 */ /* 0x000e700000209400 */
[----:B-1----:R-:W1:Y:S02]  /*0d90*/  MUFU.RCP R2, R2 ;  /* 0x0000000200027308 */ /* 0x002e640000001000 */
[----:B-1----:R-:W-:-:S06]  /*0da0*/  IADD3 R2, R2, 0xffffffe, RZ ;  /* 0x0ffffffe02027810 */ /* 0x002fcc0007ffe0ff */
[----:B------:R1:W2:Y:S02]  /*0db0*/  F2I.FTZ.U32.TRUNC.NTZ R3, R2 ;  /* 0x0000000200037305 */ /* 0x0002a4000021f000 */
[----:B-1----:R-:W-:Y:S01]  /*0dc0*/  IMAD.MOV R2, RZ, RZ, -R4 ;  /* 0x000000ffff027224 */ /* 0x002fe200078e0a04 */
[----:B--2---:R-:W-:-:S03]  /*0dd0*/  IADD3 R0, RZ, -R3, RZ ;  /* 0x80000003ff007210 */ /* 0x004fc60007ffe0ff */
[----:B------:R-:W-:Y:S01]  /*0de0*/  IMAD R8, R9, R2, R11 ;  /* 0x0000000209087224 */ /* 0x000fe200078e020b */
[----:B------:R-:W-:Y:S01]  /*0df0*/  IABS R9, R6 ;  /* 0x0000000600097213 */ /* 0x000fe20000000000 */
[----:B------:R-:W-:-:S03]  /*0e00*/  IMAD.MOV.U32 R2, RZ, RZ, R0 ;  /* 0x000000ffff027224 */ /* 0x000fc600078e0000 */
[----:B------:R-:W-:Y:S01]  /*0e10*/  IABS R0, R8 ;  /* 0x0000000800007213 */ /* 0x000fe20000000000 */
[----:B------:R-:W-:Y:S02]  /*0e20*/  IMAD R7, R2, R5, RZ ;  /* 0x0000000502077224 */ /* 0x000fe400078e02ff */
[----:B------:R-:W-:Y:S02]  /*0e30*/  IMAD.MOV.U32 R2, RZ, RZ, RZ ;  /* 0x000000ffff027224 */ /* 0x000fe400078e00ff */
[----:B------:R-:W-:Y:S01]  /*0e40*/  IMAD.MOV.U32 R4, RZ, RZ, R0 ;  /* 0x000000ffff047224 */ /* 0x000fe200078e0000 */
[----:B------:R-:W-:Y:S01]  /*0e50*/  IADD3 R0, RZ, -R9, RZ ;  /* 0x80000009ff007210 */ /* 0x000fe20007ffe0ff */
[----:B------:R-:W-:-:S04]  /*0e60*/  IMAD.HI.U32 R3, R3, R7, R2 ;  /* 0x0000000703037227 */ /* 0x000fc800078e0002 */
[----:B------:R-:W-:Y:S02]  /*0e70*/  IMAD.MOV.U32 R2, RZ, RZ, R0 ;  /* 0x000000ffff027224 */ /* 0x000fe400078e0000 */
[----:B------:R-:W-:Y:S01]  /*0e80*/  IMAD.HI.U32 R0, R3, R4, RZ ;  /* 0x0000000403007227 */ /* 0x000fe200078e00ff */
[----:B------:R-:W-:-:S03]  /*0e90*/  IADD3 R3, R10, 0x1000000, R8 ;  /* 0x010000000a037810 */ /* 0x000fc60007ffe008 */
[----:B------:R-:W-:-:S05]  /*0ea0*/  IMAD R2, R0, R2, R4 ;  /* 0x0000000200027224 */ /* 0x000fca00078e0204 */
[----:B------:R-:W-:-:S13]  /*0eb0*/  ISETP.GT.U32.AND P0, PT, R5, R2, PT ;  /* 0x000000020500720c */ /* 0x000fda0003f04070 */
[----:B------:R-:W-:Y:S01]  /*0ec0*/  @!P0 IMAD.IADD R2, R2, 0x1, -R5 ;  /* 0x0000000102028824 */ /* 0x000fe200078e0a05 */
[----:B------:R-:W-:Y:S02]  /*0ed0*/  @!P0 IADD3 R0, R0, 0x1, RZ ;  /* 0x0000000100008810 */ /* 0x000fe40007ffe0ff */
[----:B------:R-:W-:Y:S02]  /*0ee0*/  ISETP.NE.AND P0, PT, R6, RZ, PT ;  /* 0x000000ff0600720c */ /* 0x000fe40003f05270 */
[----:B------:R-:W-:Y:S02]  /*0ef0*/  ISETP.GE.U32.AND P2, PT, R2, R5, PT ;  /* 0x000000050200720c */ /* 0x000fe40003f46070 */
[----:B------:R-:W-:-:S04]  /*0f00*/  LOP3.LUT R2, R8, R6, RZ, 0x3c, !PT ;  /* 0x0000000608027212 */ /* 0x000fc800078e3cff */
[----:B------:R-:W-:Y:S01]  /*0f10*/  ISETP.GE.AND P1, PT, R2, RZ, PT ;  /* 0x000000ff0200720c */ /* 0x000fe20003f26270 */
[----:B------:R-:W-:-:S06]  /*0f20*/  IMAD.MOV R2, RZ, RZ, -R6 ;  /* 0x000000ffff027224 */ /* 0x000fcc00078e0a06 */
[----:B------:R-:W-:-:S06]  /*0f30*/  @P2 IADD3 R0, R0, 0x1, RZ ;  /* 0x0000000100002810 */ /* 0x000fcc0007ffe0ff */
[----:B------:R-:W-:Y:S02]  /*0f40*/  @!P1 IADD3 R0, -R0, RZ, RZ ;  /* 0x000000ff00009210 */ /* 0x000fe40007ffe1ff */
[----:B------:R-:W-:-:S05]  /*0f50*/  @!P0 LOP3.LUT R0, RZ, R6, RZ, 0x33, !PT ;  /* 0x00000006ff008212 */ /* 0x000fca00078e33ff */
[----:B------:R-:W-:-:S05]  /*0f60*/  IMAD R2, R0, R2, R3 ;  /* 0x0000000200027224 */ /* 0x000fca00078e0203 */
[----:B------:R1:W-:Y:S02]  /*0f70*/  STL [R1+0x58], R2 ;  /* 0x0000580201007387 */ /* 0x0003e40000100800 */
.L_x_586:
[----:B------:R-:W-:Y:S05]  /*0f80*/  BSYNC B0 ;  /* 0x0000000000007941 */ /* 0x000fea0003800000 */
.L_x_584:
[----:B------:R-:W-:-:S04]  /*0f90*/  LOP3.LUT R0, RZ, R0, RZ, 0x33, !PT ;  /* 0x00000000ff007212 */ /* 0x000fc800078e33ff */
[----:B------:R-:W-:-:S05]  /*0fa0*/  IADD3 R0, R0, R12, RZ ;  /* 0x0000000c00007210 */ /* 0x000fca0007ffe0ff */
[----:B------:R2:W-:Y:S01]  /*0fb0*/  STL [R1+0x54], R0 ;  /* 0x0000540001007387 */ /* 0x0005e20000100800 */
[----:B------:R-:W-:Y:S05]  /*0fc0*/  BRA `(.L_x_587) ;  /* 0x0000006000007947 */ /* 0x000fea0003800000 */
.L_x_575:
[----:B------:R-:W-:Y:S01]  /*0fd0*/  MOV R0, UR4 ;  /* 0x0000000400007c02 */ /* 0x000fe20008000f00 */
[----:B------:R-:W-:Y:S04]  /*0fe0*/  STL [R1+0x54], RZ ;  /* 0x000054ff01007387 */ /* 0x000fe80000100800 */
[----:B------:R-:W-:Y:S04]  /*0ff0*/  STL [R1+0x58], RZ ;  /* 0x000058ff01007387 */ /* 0x000fe80000100800 */
[----:B------:R1:W-:Y:S02]  /*1000*/  STL [R1+0x50], R0 ;  /* 0x0000500001007387 */ /* 0x0003e40000100800 */
[----:B-1----:R-:W-:-:S05]  /*1010*/  MOV R0, c[0x0][0x53c] ;  /* 0x00014f0000007a02 */ /* 0x002fca0000000f00 */
[----:B------:R1:W-:Y:S02]  /*1020*/  STL [R1+0x5c], R0 ;  /* 0x00005c0001007387 */ /* 0x0003e40000100800 */
.L_x_587:
[----:B------:R-:W3:Y:S04]  /*1030*/  LDL R4, [R1+0x50] ;  /* 0x0000500001047983 */ /* 0x000ee80000100800 */
[----:B------:R-:W3:Y:S04]  /*1040*/  LDL R5, [R1+0x54] ;  /* 0x0000540001057983 */ /* 0x000ee80000100800 */
[----:B------:R-:W3:Y:S04]  /*1050*/  LDL R6, [R1+0x58] ;  /* 0x0000580001067983 */ /* 0x000ee80000100800 */
[----:B------:R-:W3:Y:S01]  /*1060*/  LDL R7, [R1+0x5c] ;  /* 0x00005c0001077983 */ /* 0x000ee20000100800 */
[----:B------:R-:W-:Y:S01]  /*1070*/  ISETP.NE.AND P0, PT, R13, RZ, PT ;  /* 0x000000ff0d00720c */ /* 0x000fe20003f05270 */
[----:B------:R-:W-:-:S12]  /*1080*/  WARPSYNC 0xffffffff ;  /* 0xffffffff00007948 */ /* 0x000fd80003800000 */
[----:B---3--:R3:W-:Y:S04]  /*1090*/  @!P0 STS.128 [0x9100], R4 ;  /* 0x00910004ff008388 */ /* 0x0087e80000000c00 */
[----:B------:R-:W-:Y:S06]  /*10a0*/  BAR.ARV 0x5, 0x80 ;  /* 0x0142000000007b1d */ /* 0x000fec0000002000 */
.L_x_573:
[----:B-12---:R-:W2:Y:S02]  /*10b0*/  LDL R0, [R1+0x5c] ;  /* 0x00005c0001007983 */ /* 0x006ea40000100800 */
[----:B--2---:R-:W-:-:S13]  /*10c0*/  ISETP.GE.AND P0, PT, R0, c[0x0][0x53c], PT ;  /* 0x00014f0000007a0c */ /* 0x004fda0003f06270 */
[----:B------:R-:W-:Y:S05]  /*10d0*/  @P0 EXIT ;  /* 0x000000000000094d */ /* 0x000fea0003800000 */
[----:B------:R-:W1:Y:S01]  /*10e0*/  S2R R18, SR_TID.X ;  /* 0x0000000000127919 */ /* 0x000e620000002100 */
[----:B------:R-:W-:Y:S02]  /*10f0*/  ULDC UR4, c[0x0][0x2ac] ;  /* 0x0000ab0000047ab9 */ /* 0x000fe40000000800 */
[----:B------:R-:W-:Y:S02]  /*1100*/  ULDC UR5, c[0x0][0x1d0] ;  /* 0x0000740000057ab9 */ /* 0x000fe40000000800 */
[----:B------:R-:W-:Y:S01]  /*1110*/  UIMAD UR5, UR4, UR5, URZ ;  /* 0x00000005040572a4 */ /* 0x000fe2000f8e023f */
[----:B-1----:R-:W-:-:S04]  /*1120*/  SHF.R.S32.HI R12, RZ, 0x1f, R18 ;  /* 0x0000001fff0c7819 */ /* 0x002fc80000011412 */
[CC--:B------:R-:W-:Y:S02]  /*1130*/  LEA.HI R3, R12.reuse, R18.reuse, RZ, 0x4 ;  /* 0x000000120c037211 */ /* 0x0c0fe400078f20ff */
[CC--:B------:R-:W-:Y:S02]  /*1140*/  LEA.HI R9, R12.reuse, R18.reuse, RZ, 0x2 ;  /* 0x000000120c097211 */ /* 0x0c0fe400078f10ff */
[----:B------:R-:W-:Y:S02]  /*1150*/  LEA.HI R14, R12, R18, RZ, 0x3 ;  /* 0x000000120c0e7211 */ /* 0x000fe400078f18ff */
[----:B------:R-:W-:Y:S02]  /*1160*/  LOP3.LUT R0, R3, 0xfffffff0, RZ, 0xc0, !PT ;  /* 0xfffffff003007812 */ /* 0x000fe400078ec0ff */
[--C-:B------:R-:W-:Y:S02]  /*1170*/  SHF.R.S32.HI R11, RZ, 0x2, R9.reuse ;  /* 0x00000002ff0b7819 */ /* 0x100fe40000011409 */
[----:B------:R-:W-:Y:S01]  /*1180*/  SHF.R.S32.HI R2, RZ, 0x1f, R9 ;  /* 0x0000001fff027819 */ /* 0x000fe20000011409 */
[----:B------:R-:W-:Y:S01]  /*1190*/  IMAD.IADD R0, R18, 0x1, -R0 ;  /* 0x0000000112007824 */ /* 0x000fe200078e0a00 */
[----:B---3--:R-:W-:-:S02]  /*11a0*/  LOP3.LUT R7, R14, 0xfffffff8, RZ, 0xc0, !PT ;  /* 0xfffffff80e077812 */ /* 0x008fc400078ec0ff */
[----:B------:R-:W-:Y:S02]  /*11b0*/  SHF.R.S32.HI R20, RZ, 0x3, R14 ;  /* 0x00000003ff147819 */ /* 0x000fe4000001140e */
[----:B------:R-:W-:Y:S01]  /*11c0*/  SHF.R.S32.HI R6, RZ, 0x4, R3 ;  /* 0x00000004ff067819 */ /* 0x000fe20000011403 */
[----:B------:R-:W-:Y:S01]  /*11d0*/  IMAD.IADD R10, R18, 0x1, -R7 ;  /* 0x00000001120a7824 */ /* 0x000fe200078e0a07 */
[----:B------:R-:W-:Y:S01]  /*11e0*/  LEA.HI R2, R2, R11, RZ, 0x3 ;  /* 0x0000000b02027211 */ /* 0x000fe200078f18ff */
[----:B------:R-:W-:Y:S01]  /*11f0*/  IMAD.SHL.U32 R5, R20, 0x40, RZ ;  /* 0x0000004014057824 */ /* 0x000fe200078e00ff */
[----:B------:R-:W-:Y:S01]  /*1200*/  LEA.HI R4, R3, R6, RZ, 0x1 ;  /* 0x0000000603047211 */ /* 0x000fe200078f08ff */
[----:B------:R-:W-:Y:S01]  /*1210*/  IMAD.SHL.U32 R201, R10, 0x8, RZ ;  /* 0x000000080ac97824 */ /* 0x000fe200078e00ff */
[----:B------:R-:W-:Y:S02]  /*1220*/  LOP3.LUT R3, R2, 0xfffffff8, RZ, 0xc0, !PT ;  /* 0xfffffff802037812 */ /* 0x000fe400078ec0ff */
[----:B------:R-:W-:-:S02]  /*1230*/  SHF.R.S32.HI R7, RZ, 0x1f, R0 ;  /* 0x0000001fff077819 */ /* 0x000fc40000011400 */
[----:B------:R-:W-:Y:S01]  /*1240*/  LOP3.LUT R2, R5, 0x1c0, RZ, 0xc0, !PT ;  /* 0x000001c005027812 */ /* 0x000fe200078ec0ff */
[----:B------:R-:W-:Y:S01]  /*1250*/  IMAD.IADD R11, R11, 0x1, -R3 ;  /* 0x000000010b0b7824 */ /* 0x000fe200078e0a03 */
[----:B------:R-:W-:Y:S02]  /*1260*/  LEA.HI R15, R7, R0, RZ, 0x3 ;  /* 0x00000000070f7211 */ /* 0x000fe400078f18ff */
[----:B------:R-:W-:Y:S02]  /*1270*/  LOP3.LUT R7, R2, 0x38, R201, 0xf8, !PT ;  /* 0x0000003802077812 */ /* 0x000fe400078ef8c9 */
[----:B------:R-:W-:Y:S02]  /*1280*/  SHF.R.U32.HI R3, RZ, 0x3, R2 ;  /* 0x00000003ff037819 */ /* 0x000fe40000011602 */
[----:B------:R-:W-:Y:S02]  /*1290*/  LOP3.LUT R5, R15, 0xfffffff8, RZ, 0xc0, !PT ;  /* 0xfffffff80f057812 */ /* 0x000fe400078ec0ff */
[----:B------:R-:W-:-:S02]  /*12a0*/  LOP3.LUT R2, R11, 0x1, RZ, 0xc0, !PT ;  /* 0x000000010b027812 */ /* 0x000fc400078ec0ff */
[----:B------:R-:W-:Y:S01]  /*12b0*/  LOP3.LUT R17, R7, R3, RZ, 0x3c, !PT ;  /* 0x0000000307117212 */ /* 0x000fe200078e3cff */
[----:B------:R-:W-:Y:S01]  /*12c0*/  IMAD.IADD R8, R0, 0x1, -R5 ;  /* 0x0000000100087824 */ /* 0x000fe200078e0a05 */
[----:B------:R-:W-:Y:S02]  /*12d0*/  LEA.HI R3, R12, R18, RZ, 0x5 ;  /* 0x000000120c037211 */ /* 0x000fe400078f28ff */
[----:B------:R-:W-:Y:S02]  /*12e0*/  ISETP.NE.U32.AND P0, PT, R2, 0x1, PT ;  /* 0x000000010200780c */ /* 0x000fe40003f05070 */
[----:B------:R-:W-:Y:S02]  /*12f0*/  LOP3.LUT R4, R4, 0xfffffffe, RZ, 0xc0, !PT ;  /* 0xfffffffe04047812 */ /* 0x000fe400078ec0ff */
[----:B------:R-:W-:Y:S02]  /*1300*/  LOP3.LUT R2, R9, 0xfffffffc, RZ, 0xc0, !PT ;  /* 0xfffffffc09027812 */ /* 0x000fe400078ec0ff */
[--C-:B------:R-:W-:Y:S01]  /*1310*/  SHF.R.S32.HI R7, RZ, 0x5, R3.reuse ;  /* 0x00000005ff077819 */ /* 0x100fe20000011403 */
[----:B------:R-:W-:Y:S01]  /*1320*/  IMAD.IADD R16, R6, 0x1, -R4 ;  /* 0x0000000106107824 */ /* 0x000fe200078e0a04 */
[----:B------:R-:W-:Y:S01]  /*1330*/  SHF.R.S32.HI R0, RZ, 0x1f, R3 ;  /* 0x0000001fff007819 */ /* 0x000fe20000011403 */
[----:B------:R-:W-:Y:S01]  /*1340*/  IMAD.IADD R9, R18, 0x1, -R2 ;  /* 0x0000000112097824 */ /* 0x000fe200078e0a02 */
[----:B------:R-:W-:-:S02]  /*1350*/  LOP3.LUT R3, R3, 0xffffffe0, RZ, 0xc0, !PT ;  /* 0xffffffe003037812 */ /* 0x000fc400078ec0ff */
[----:B------:R-:W-:Y:S02]  /*1360*/  LEA.HI R4, R12, R18, RZ, 0x6 ;  /* 0x000000120c047211 */ /* 0x000fe400078f30ff */
[----:B------:R-:W-:Y:S01]  /*1370*/  LEA.HI R2, R0, R7, RZ, 0x2 ;  /* 0x0000000700027211 */ /* 0x000fe200078f10ff */
[----:B------:R-:W-:Y:S01]  /*1380*/  IMAD.IADD R19, R18, 0x1, -R3 ;  /* 0x0000000112137824 */ /* 0x000fe200078e0a03 */
[----:B------:R-:W-:Y:S01]  /*1390*/  LEA.HI R0, R9, R9, RZ, 0x1 ;  /* 0x0000000909007211 */ /* 0x000fe200078f08ff */
[----:B------:R-:W-:Y:S01]  /*13a0*/  IMAD.SHL.U32 R3, R10, 0x40, RZ ;  /* 0x000000400a037824 */ /* 0x000fe200078e00ff */
[----:B------:R-:W-:Y:S01]  /*13b0*/  R2P PR, R11, 0x6 ;  /* 0x000000060b007804 */ /* 0x000fe20000000000 */
[----:B------:R-:W-:Y:S01]  /*13c0*/  IMAD.SHL.U32 R13, R4, 0x8, RZ ;  /* 0x00000008040d7824 */ /* 0x000fe200078e00ff */
[----:B------:R-:W-:Y:S02]  /*13d0*/  LOP3.LUT R4, R2, 0xffffffc, RZ, 0xc0, !PT ;  /* 0x0ffffffc02047812 */ /* 0x000fe400078ec0ff */
[----:B------:R-:W-:-:S02]  /*13e0*/  LOP3.LUT R2, R3, 0x1c0, RZ, 0xc0, !PT ;  /* 0x000001c003027812 */ /* 0x000fc400078ec0ff */
[C---:B------:R-:W-:Y:S01]  /*13f0*/  LOP3.LUT R3, R0.reuse, 0x1ffffffe, RZ, 0xc0, !PT ;  /* 0x1ffffffe00037812 */ /* 0x040fe200078ec0ff */
[----:B------:R-:W-:Y:S01]  /*1400*/  IMAD.SHL.U32 R0, R0, 0x20, RZ ;  /* 0x0000002000007824 */ /* 0x000fe200078e00ff */
[----:B------:R-:W-:Y:S01]  /*1410*/  SHF.R.S32.HI R12, RZ, 0x1f, R19 ;  /* 0x0000001fff0c7819 */ /* 0x000fe20000011413 */
[----:B------:R-:W-:Y:S01]  /*1420*/  IMAD.IADD R5, R7, 0x1, -R4 ;  /* 0x0000000107057824 */ /* 0x000fe200078e0a04 */
[----:B------:R-:W-:Y:S01]  /*1430*/  LOP3.LUT R6, R2, 0x8, R14, 0xf8, !PT ;  /* 0x0000000802067812 */ /* 0x000fe200078ef80e */
[----:B------:R-:W-:Y:S01]  /*1440*/  IMAD.IADD R3, R9, 0x1, -R3 ;  /* 0x0000000109037824 */ /* 0x000fe200078e0a03 */
[----:B------:R-:W-:Y:S02]  /*1450*/  LEA.HI R12, R12, R19, RZ, 0x2 ;  /* 0x000000130c0c7211 */ /* 0x000fe400078f10ff */
[----:B------:R-:W-:Y:S02]  /*1460*/  LOP3.LUT R0, R0, 0xffffffc0, RZ, 0xc0, !PT ;  /* 0xffffffc000007812 */ /* 0x000fe400078ec0ff */
[----:B------:R-:W-:-:S02]  /*1470*/  SHF.R.U32.HI R4, RZ, 0x3, R2 ;  /* 0x00000003ff047819 */ /* 0x000fc40000011602 */
[----:B------:R-:W-:Y:S02]  /*1480*/  SHF.R.S32.HI R2, RZ, 0x2, R12 ;  /* 0x00000002ff027819 */ /* 0x000fe4000001140c */
[----:B------:R-:W-:Y:S01]  /*1490*/  LOP3.LUT R17, R17, 0x7ffffe00, R13, 0xf8, !PT ;  /* 0x7ffffe0011117812 */ /* 0x000fe200078ef80d */
[----:B------:R-:W-:Y:S01]  /*14a0*/  IMAD R13, R3, 0x8, R0 ;  /* 0x00000008030d7824 */ /* 0x000fe200078e0200 */
[----:B------:R-:W-:Y:S01]  /*14b0*/  LOP3.LUT R14, R6, R4, RZ, 0x3c, !PT ;  /* 0x00000004060e7212 */ /* 0x000fe200078e3cff */
[C---:B------:R-:W-:Y:S01]  /*14c0*/  IMAD.SHL.U32 R0, R8.reuse, 0x40, RZ ;  /* 0x0000004008007824 */ /* 0x040fe200078e00ff */
[C---:B------:R-:W-:Y:S01]  /*14d0*/  LOP3.LUT P6, RZ, R8.reuse, 0x2, RZ, 0xc0, !PT ;  /* 0x0000000208ff7812 */ /* 0x040fe200078cc0ff */
        /* <DEDUP_REMOVED lines=8> */
[----:B------:R-:W-:Y:S01]  /*1560*/  STL [R1+0xc8], R18 ;  /* 0x0000c81201007387 */ /* 0x000fe20000100800 */
[----:B------:R-:W-:Y:S01]  /*1570*/  LOP3.LUT R2, R0, 0x8, R3, 0xf8, !PT ;  /* 0x0000000800027812 */ /* 0x000fe200078ef803 */
[----:B------:R-:W-:Y:S01]  /*1580*/  IMAD.SHL.U32 R3, R15, 0x40, RZ ;  /* 0x000000400f037824 */ /* 0x000fe200078e00ff */
[----:B------:R-:W-:Y:S01]  /*1590*/  SHF.R.U32.HI R0, RZ, 0x3, R0 ;  /* 0x00000003ff007819 */ /* 0x000fe20000011600 */
[--C-:B------:R-:W-:Y:S01]  /*15a0*/  IMAD R6, R9, 0x2, R5.reuse ;  /* 0x0000000209067824 */ /* 0x100fe200078e0205 */
[----:B------:R-:W-:Y:S01]  /*15b0*/  LEA.HI R4, R4, R4, RZ, 0x1d ;  /* 0x0000000404047211 */ /* 0x000fe200078fe8ff */
[----:B------:R-:W-:Y:S01]  /*15c0*/  IMAD.MOV.U32 R9, RZ, RZ, 0x20 ;  /* 0x00000020ff097424 */ /* 0x000fe200078e00ff */
[----:B------:R-:W-:Y:S01]  /*15d0*/  LOP3.LUT R2, R2, R0, RZ, 0x3c, !PT ;  /* 0x0000000002027212 */ /* 0x000fe200078e3cff */
[----:B------:R-:W-:Y:S01]  /*15e0*/  IMAD R0, R16, 0x200, R14 ;  /* 0x0000020010007824 */ /* 0x000fe200078e020e */
[----:B------:R-:W-:Y:S01]  /*15f0*/  LOP3.LUT R3, R3, 0xfffffe00, RZ, 0xc0, !PT ;  /* 0xfffffe0003037812 */ /* 0x000fe200078ec0ff */
[----:B------:R-:W-:Y:S01]  /*1600*/  IMAD.IADD R8, R6, 0x1, R4 ;  /* 0x0000000106087824 */ /* 0x000fe200078e0204 */
[C---:B------:R-:W-:Y:S01]  /*1610*/  LOP3.LUT P4, RZ, R10.reuse, 0x2, RZ, 0xc0, !PT ;  /* 0x000000020aff7812 */ /* 0x040fe2000788c0ff */
[----:B------:R-:W-:Y:S01]  /*1620*/  IMAD R6, R10, 0x10, R20 ;  /* 0x000000100a067824 */ /* 0x000fe200078e0214 */
[CC--:B------:R-:W-:Y:S01]  /*1630*/  IADD3 R4, R2.reuse, R3.reuse, R5 ;  /* 0x0000000302047210 */ /* 0x0c0fe20007ffe005 */
[----:B------:R-:W-:Y:S01]  /*1640*/  IMAD.MOV.U32 R11, RZ, RZ, 0x40 ;  /* 0x00000040ff0b7424 */ /* 0x000fe200078e00ff */
[----:B------:R-:W-:Y:S01]  /*1650*/  LOP3.LUT R5, R2, R3, RZ, 0xfc, !PT ;  /* 0x0000000302057212 */ /* 0x000fe200078efcff */
[----:B------:R-:W-:Y:S01]  /*1660*/  IMAD.MOV.U32 R7, RZ, RZ, -0x10 ;  /* 0xfffffff0ff077424 */ /* 0x000fe200078e00ff */
[----:B------:R-:W-:Y:S01]  /*1670*/  LOP3.LUT R3, R12, 0x7ffffffc, RZ, 0xc0, !PT ;  /* 0x7ffffffc0c037812 */ /* 0x000fe200078ec0ff */
[----:B------:R1:W-:Y:S01]  /*1680*/  STL [R1+0x18], R6 ;  /* 0x0000180601007387 */ /* 0x0003e20000100800 */
[----:B------:R-:W-:Y:S01]  /*1690*/  SHF.R.S32.HI R10, RZ, 0x1f, R201 ;  /* 0x0000001fff0a7819 */ /* 0x000fe200000114c9 */
[----:B------:R-:W-:Y:S01]  /*16a0*/  IMAD.IADD R12, R18, 0x1, R13 ;  /* 0x00000001120c7824 */ /* 0x000fe200078e020d */
[----:B------:R-:W-:Y:S01]  /*16b0*/  LEA R184, R0, 0x2900, 0x1 ;  /* 0x0000290000b87811 */ /* 0x000fe200078e08ff */
[----:B------:R-:W-:Y:S01]  /*16c0*/  IMAD.IADD R3, R19, 0x1, -R3 ;  /* 0x0000000113037824 */ /* 0x000fe200078e0a03 */
[----:B------:R-:W-:Y:S01]  /*16d0*/  SEL R0, R9, 0xffffffe0, !P6 ;  /* 0xffffffe009007807 */ /* 0x000fe20007000000 */
[----:B------:R-:W-:Y:S01]  /*16e0*/  IMAD.SHL.U32 R203, R17, 0x2, RZ ;  /* 0x0000000211cb7824 */ /* 0x000fe200078e00ff */
[----:B------:R2:W-:Y:S01]  /*16f0*/  STL [R1+0x4c], R12 ;  /* 0x00004c0c01007387 */ /* 0x0005e20000100800 */
[----:B------:R-:W-:Y:S01]  /*1700*/  IMAD.SHL.U32 R10, R3, 0x2, RZ ;  /* 0x00000002030a7824 */ /* 0x000fe200078e00ff */
[----:B------:R-:W-:-:S02]  /*1710*/  SEL R2, R11, 0xffffffc0, !P3 ;  /* 0xffffffc00b027807 */ /* 0x000fc40005800000 */
[----:B------:R-:W-:Y:S02]  /*1720*/  SEL R3, R11, 0xffffffc0, !P5 ;  /* 0xffffffc00b037807 */ /* 0x000fe40006800000 */
[C---:B------:R-:W-:Y:S01]  /*1730*/  IADD3 R16, R10.reuse, 0x8, RZ ;  /* 0x000000080a107810 */ /* 0x040fe20007ffe0ff */
[----:B------:R-:W-:Y:S01]  /*1740*/  STL [R1], R10 ;  /* 0x0000000a01007387 */ /* 0x000fe20000100800 */
[----:B------:R-:W-:Y:S01]  /*1750*/  IADD3 R15, R10, 0x10, RZ ;  /* 0x000000100a0f7810 */ /* 0x000fe20007ffe0ff */
[----:B------:R-:W-:Y:S01]  /*1760*/  IMAD.IADD R190, R184, 0x1, R2 ;  /* 0x00000001b8be7824 */ /* 0x000fe200078e0202 */
[C---:B------:R-:W-:Y:S02]  /*1770*/  IADD3 R14, R10.reuse, 0x18, RZ ;  /* 0x000000180a0e7810 */ /* 0x040fe40007ffe0ff */
[C---:B------:R-:W-:Y:S02]  /*1780*/  IADD3 R13, R10.reuse, 0x20, RZ ;  /* 0x000000200a0d7810 */ /* 0x040fe40007ffe0ff */
[----:B------:R-:W-:-:S02]  /*1790*/  IADD3 R11, R10, 0x30, RZ ;  /* 0x000000300a0b7810 */ /* 0x000fc40007ffe0ff */
[----:B------:R-:W-:Y:S02]  /*17a0*/  SEL R7, R7, 0x10, !P0 ;  /* 0x0000001007077807 */ /* 0x000fe40004000000 */
[----:B-1----:R-:W-:Y:S02]  /*17b0*/  SEL R6, R9, 0xffffffe0, !P1 ;  /* 0xffffffe009067807 */ /* 0x002fe40004800000 */
[----:B------:R-:W-:Y:S02]  /*17c0*/  SHF.R.S32.HI R9, RZ, 0x1f, R10 ;  /* 0x0000001fff097819 */ /* 0x000fe4000001140a */
[C---:B------:R-:W-:Y:S02]  /*17d0*/  IADD3 R195, R184.reuse, 0x20, RZ ;  /* 0x00000020b8c37810 */ /* 0x040fe40007ffe0ff */
[----:B------:R-:W-:Y:S01]  /*17e0*/  @P4 IADD3 R195, R184, -0x20, RZ ;  /* 0xffffffe0b8c34810 */ /* 0x000fe20007ffe0ff */
[----:B------:R1:W-:Y:S01]  /*17f0*/  STL [R1+0xb8], R9 ;  /* 0x0000b80901007387 */ /* 0x0003e20000100800 */
[----:B--2---:R-:W-:-:S02]  /*1800*/  IADD3 R12, R10, 0x28, RZ ;  /* 0x000000280a0c7810 */ /* 0x004fc40007ffe0ff */
[----:B------:R-:W-:Y:S01]  /*1810*/  LEA R191, R4, 0x5100, 0x1 ;  /* 0x0000510004bf7811 */ /* 0x000fe200078e08ff */
[----:B------:R-:W-:Y:S01]  /*1820*/  STL [R1+0x78], R16 ;  /* 0x0000781001007387 */ /* 0x000fe20000100800 */
[----:B------:R-:W-:Y:S01]  /*1830*/  IMAD.IADD R187, R2, 0x1, R195 ;  /* 0x0000000102bb7824 */ /* 0x000fe200078e02c3 */
[----:B------:R-:W-:Y:S02]  /*1840*/  LEA R185, R5, 0x100, 0x1 ;  /* 0x0000010005b97811 */ /* 0x000fe400078e08ff */
[----:B------:R2:W-:Y:S01]  /*1850*/  STL [R1+0x74], R15 ;  /* 0x0000740f01007387 */ /* 0x0005e20000100800 */
[----:B------:R-:W-:Y:S01]  /*1860*/  IMAD.IADD R192, R191, 0x1, R3 ;  /* 0x00000001bfc07824 */ /* 0x000fe200078e0203 */
[----:B------:R-:W-:Y:S01]  /*1870*/  IADD3 R199, R195, 0x800, RZ ;  /* 0x00000800c3c77810 */ /* 0x000fe20007ffe0ff */
[--C-:B------:R-:W-:Y:S01]  /*1880*/  IMAD.IADD R186, R3, 0x1, R185.reuse ;  /* 0x0000000103ba7824 */ /* 0x100fe200078e02b9 */
[----:B------:R3:W-:Y:S01]  /*1890*/  STL [R1+0x70], R14 ;  /* 0x0000700e01007387 */ /* 0x0007e20000100800 */
[----:B------:R-:W-:Y:S01]  /*18a0*/  IADD3 R198, R195, 0x1000, RZ ;  /* 0x00001000c3c67810 */ /* 0x000fe20007ffe0ff */
[----:B------:R-:W-:Y:S01]  /*18b0*/  IMAD.IADD R194, R191, 0x1, R0 ;  /* 0x00000001bfc27824 */ /* 0x000fe200078e0200 */
[C---:B------:R-:W-:Y:S01]  /*18c0*/  IADD3 R197, R195.reuse, 0x1800, RZ ;  /* 0x00001800c3c57810 */ /* 0x040fe20007ffe0ff */
[----:B------:R-:W-:Y:S01]  /*18d0*/  STL [R1+0x6c], R13 ;  /* 0x00006c0d01007387 */ /* 0x000fe20000100800 */
[----:B------:R-:W-:Y:S01]  /*18e0*/  IADD3 R196, R195, 0x2000, RZ ;  /* 0x00002000c3c47810 */ /* 0x000fe20007ffe0ff */
[----:B------:R-:W-:-:S02]  /*18f0*/  IMAD.IADD R189, R0, 0x1, R185 ;  /* 0x0000000100bd7824 */ /* 0x000fc400078e02b9 */
[----:B------:R4:W-:Y:S01]  /*1900*/  STL [R1+0x68], R12 ;  /* 0x0000680c01007387 */ /* 0x0009e20000100800 */
[C---:B------:R-:W-:Y:S02]  /*1910*/  IMAD.IADD R193, R0.reuse, 0x1, R192 ;  /* 0x0000000100c17824 */ /* 0x040fe400078e02c0 */
[----:B------:R-:W-:Y:S01]  /*1920*/  IMAD.IADD R188, R0, 0x1, R186 ;  /* 0x0000000100bc7824 */ /* 0x000fe200078e02ba */
[----:B------:R5:W-:Y:S01]  /*1930*/  STL [R1+0x64], R11 ;  /* 0x0000640b01007387 */ /* 0x000be20000100800 */
[----:B-1----:R-:W-:Y:S02]  /*1940*/  IADD3 R9, R10, 0x38, RZ ;  /* 0x000000380a097810 */ /* 0x002fe40007ffe0ff */
[----:B------:R-:W-:Y:S02]  /*1950*/  LEA R10, R8, 0x80, 0x1 ;  /* 0x00000080080a7811 */ /* 0x000fe400078e08ff */
[----:B------:R-:W-:Y:S01]  /*1960*/  SHF.R.S32.HI R8, RZ, 0x1f, R16 ;  /* 0x0000001fff087819 */ /* 0x000fe20000011410 */
[----:B------:R-:W-:Y:S01]  /*1970*/  STL [R1+0x60], R9 ;  /* 0x0000600901007387 */ /* 0x000fe20000100800 */
[----:B--2---:R-:W-:-:S03]  /*1980*/  SHF.R.S32.HI R15, RZ, 0x1f, R15 ;  /* 0x0000001fff0f7819 */ /* 0x004fc6000001140f */
[----:B------:R-:W-:Y:S01]  /*1990*/  STL [R1+0x80], R10 ;  /* 0x0000800a01007387 */ /* 0x000fe20000100800 */
[----:B---3--:R-:W-:-:S03]  /*19a0*/  SHF.R.S32.HI R14, RZ, 0x1f, R14 ;  /* 0x0000001fff0e7819 */ /* 0x008fc6000001140e */
[----:B------:R1:W-:Y:S04]  /*19b0*/  STL [R1+0xb0], R8 ;  /* 0x0000b00801007387 */ /* 0x0003e80000100800 */
[----:B------:R-:W-:Y:S01]  /*19c0*/  STL [R1+0xac], R15 ;  /* 0x0000ac0f01007387 */ /* 0x000fe20000100800 */
[----:B----4-:R-:W-:-:S03]  /*19d0*/  SHF.R.S32.HI R12, RZ, 0x1f, R12 ;  /* 0x0000001fff0c7819 */ /* 0x010fc6000001140c */
[----:B------:R-:W-:Y:S01]  /*19e0*/  STL [R1+0xa8], R14 ;  /* 0x0000a80e01007387 */ /* 0x000fe20000100800 */
[----:B-----5:R-:W-:Y:S02]  /*19f0*/  SHF.R.S32.HI R11, RZ, 0x1f, R11 ;  /* 0x0000001fff0b7819 */ /* 0x020fe4000001140b */
[----:B-1----:R-:W-:-:S05]  /*1a00*/  SHF.R.S32.HI R8, RZ, 0x1f, R13 ;  /* 0x0000001fff087819 */ /* 0x002fca000001140d */
[----:B------:R1:W-:Y:S04]  /*1a10*/  STL [R1+0xa4], R8 ;  /* 0x0000a40801007387 */ /* 0x0003e80000100800 */
[----:B------:R-:W-:Y:S04]  /*1a20*/  STL [R1+0xa0], R12 ;  /* 0x0000a00c01007387 */ /* 0x000fe80000100800 */
[----:B------:R2:W-:Y:S01]  /*1a30*/  STL [R1+0x9c], R11 ;  /* 0x00009c0b01007387 */ /* 0x0005e20000100800 */
[----:B-1----:R-:W-:Y:S02]  /*1a40*/  SHF.R.S32.HI R8, RZ, 0x1f, R9 ;  /* 0x0000001fff087819 */ /* 0x002fe40000011409 */
[----:B------:R-:W-:-:S02]  /*1a50*/  IADD3 R9, R10, 0x40, RZ ;  /* 0x000000400a097810 */ /* 0x000fc40007ffe0ff */
[C---:B------:R-:W-:Y:S01]  /*1a60*/  @P2 IADD3 R9, R10.reuse, -0x40, RZ ;  /* 0xffffffc00a092810 */ /* 0x040fe20007ffe0ff */
[----:B------:R1:W-:Y:S01]  /*1a70*/  STL [R1+0x98], R8 ;  /* 0x0000980801007387 */ /* 0x0003e20000100800 */
[----:B--2---:R-:W-:-:S05]  /*1a80*/  IMAD.IADD R11, R10, 0x1, R6 ;  /* 0x000000010a0b7824 */ /* 0x004fca00078e0206 */
[----:B------:R-:W-:Y:S01]  /*1a90*/  STL [R1+0xb4], R11 ;  /* 0x0000b40b01007387 */ /* 0x000fe20000100800 */
[----:B-1----:R-:W-:-:S04]  /*1aa0*/  IMAD.IADD R8, R10, 0x1, R7 ;  /* 0x000000010a087824 */ /* 0x002fc800078e0207 */
[----:B------:R-:W-:Y:S01]  /*1ab0*/  IMAD.IADD R2, R8, 0x1, R6 ;  /* 0x0000000108027824 */ /* 0x000fe200078e0206 */
[----:B------:R1:W-:Y:S04]  /*1ac0*/  STL [R1+0x90], R8 ;  /* 0x0000900801007387 */ /* 0x0003e80000100800 */
[----:B------:R2:W-:Y:S04]  /*1ad0*/  STL [R1+0x94], R2 ;  /* 0x0000940201007387 */ /* 0x0005e80000100800 */
[----:B------:R-:W-:Y:S01]  /*1ae0*/  STL [R1+0x84], R9 ;  /* 0x0000840901007387 */ /* 0x000fe20000100800 */
[----:B-1----:R-:W-:-:S02]  /*1af0*/  IMAD.IADD R8, R6, 0x1, R9 ;  /* 0x0000000106087824 */ /* 0x002fc400078e0209 */
[----:B--2---:R-:W-:-:S03]  /*1b00*/  IMAD.IADD R2, R7, 0x1, R9 ;  /* 0x0000000107027824 */ /* 0x004fc600078e0209 */
[----:B------:R-:W-:Y:S01]  /*1b10*/  STL [R1+0x88], R8 ;  /* 0x0000880801007387 */ /* 0x000fe20000100800 */
[----:B------:R-:W-:-:S03]  /*1b20*/  IMAD.IADD R3, R7, 0x1, R8 ;  /* 0x0000000107037824 */ /* 0x000fc600078e0208 */
[----:B------:R1:W-:Y:S04]  /*1b30*/  STL [R1+0x8c], R2 ;  /* 0x00008c0201007387 */ /* 0x0003e80000100800 */
[----:B------:R2:W-:Y:S01]  /*1b40*/  STL [R1+0xc0], R3 ;  /* 0x0000c00301007387 */ /* 0x0005e20000100800 */
[----:B-1----:R-:W-:-:S05]  /*1b50*/  IMAD.IADD R2, R6, 0x1, R2 ;  /* 0x0000000106027824 */ /* 0x002fca00078e0202 */
[----:B------:R2:W-:Y:S02]  /*1b60*/  STL [R1+0xbc], R2 ;  /* 0x0000bc0201007387 */ /* 0x0005e40000100800 */
.L_x_804:
[----:B------:R-:W3:Y:S01]  /*1b70*/  LDL R14, [R1+0x5c] ;  /* 0x00005c00010e7983 */ /* 0x000ee20000100800 */
[----:B------:R-:W-:Y:S01]  /*1b80*/  ISETP.NE.U32.AND P0, PT, RZ, c[0x0][0x370], PT ;  /* 0x0000dc00ff007a0c */ /* 0x000fe20003f05070 */
[----:B------:R-:W-:Y:S01]  /*1b90*/  IMAD.MOV.U32 R13, RZ, RZ, 0x4 ;  /* 0x00000004ff0d7424 */ /* 0x000fe200078e00ff */
[----:B------:R-:W-:Y:S01]  /*1ba0*/  ISETP.NE.U32.AND P2, PT, RZ, c[0x0][0x360], PT ;  /* 0x0000d800ff007a0c */ /* 0x000fe20003f45070 */
[----:B------:R-:W-:Y:S01]  /*1bb0*/  IMAD.MOV.U32 R8, RZ, RZ, RZ ;  /* 0x000000ffff087224 */ /* 0x000fe200078e00ff */
[----:B------:R-:W-:Y:S01]  /*1bc0*/  ISETP.NE.AND.EX P1, PT, RZ, c[0x0][0x374], PT, P0 ;  /* 0x0000dd00ff007a0c */ /* 0x000fe20003f25300 */
[----:B------:R-:W-:Y:S01]  /*1bd0*/  IMAD.MOV.U32 R12, RZ, RZ, RZ ;  /* 0x000000ffff0c7224 */ /* 0x000fe200078e00ff */
[----:B------:R-:W-:Y:S02]  /*1be0*/  ISETP.NE.AND.EX P0, PT, RZ, c[0x0][0x364], PT, P2 ;  /* 0x0000d900ff007a0c */ /* 0x000fe40003f05320 */
[----:B------:R-:W-:-:S04]  /*1bf0*/  ISETP.NE.U32.AND P3, PT, RZ, c[0x0][0x348], PT ;  /* 0x0000d200ff007a0c */ /* 0x000fc80003f65070 */
[----:B------:R-:W-:-:S05]  /*1c00*/  ISETP.NE.AND.EX P3, PT, RZ, c[0x0][0x34c], PT, P3 ;  /* 0x0000d300ff007a0c */ /* 0x000fca0003f65330 */
[----:B---3--:R-:W-:-:S04]  /*1c10*/  @P1 IMAD.WIDE R6, R14, R13, c[0x0][0x370] ;  /* 0x0000dc000e061625 */ /* 0x008fc800078e020d */
[CC--:B--2---:R-:W-:Y:S01]  /*1c20*/  IMAD.WIDE R2, R14.reuse, R13.reuse, c[0x0][0x348] ;  /* 0x0000d2000e027625 */ /* 0x0c4fe200078e020d */
[----:B------:R-:W2:Y:S03]  /*1c30*/  @P1 LDG.E R8, [R6.64] ;  /* 0x0000000606081981 */ /* 0x000ea6000c1e1900 */
[----:B------:R-:W-:Y:S01]  /*1c40*/  @P0 IMAD.WIDE R4, R14, R13, c[0x0][0x360] ;  /* 0x0000d8000e040625 */ /* 0x000fe200078e020d */
[----:B------:R1:W5:Y:S04]  /*1c50*/  @P3 LDG.E R12, [R2.64] ;  /* 0x00000006020c3981 */ /* 0x000368000c1e1900 */
[----:B------:R1:W5:Y:S01]  /*1c60*/  @P0 LDG.E R246, [R4.64] ;  /* 0x0000000604f60981 */ /* 0x000362000c1e1900 */
        /* <DEDUP_REMOVED lines=8> */
.L_x_588:
[----:B------:R-:W-:-:S04]  /*1cf0*/  ISETP.NE.U32.AND P0, PT, RZ, c[0x0][0x368], PT ;  /* 0x0000da00ff007a0c */ /* 0x000fc80003f05070 */
[----:B------:R-:W-:-:S13]  /*1d00*/  ISETP.NE.AND.EX P0, PT, RZ, c[0x0][0x36c], PT, P0 ;  /* 0x0000db00ff007a0c */ /* 0x000fda0003f05300 */
[----:B------:R-:W-:Y:S05]  /*1d10*/  @!P0 BRA `(.L_x_589) ;  /* 0x0000003000008947 */ /* 0x000fea0003800000 */
[----:B-1----:R-:W-:-:S05]  /*1d20*/  IMAD.WIDE R2, R14, R13, c[0x0][0x368] ;  /* 0x0000da000e027625 */ /* 0x002fca00078e020d */
[----:B------:R1:W5:Y:S01]  /*1d30*/  LDG.E R0, [R2.64] ;  /* 0x0000000602007981 */ /* 0x000362000c1e1900 */
[----:B------:R-:W-:Y:S05]  /*1d40*/  BRA `(.L_x_590) ;  /* 0x0000008000007947 */ /* 0x000fea0003800000 */
.L_x_589:
[----:B------:R-:W-:Y:S01]  /*1d50*/  ISETP.NE.U32.AND P0, PT, RZ, c[0x0][0x350], PT ;  /* 0x0000d400ff007a0c */ /* 0x000fe20003f05070 */
[----:B------:R-:W-:-:S03]  /*1d60*/  IMAD.U32 R0, RZ, RZ, UR5 ;  /* 0x00000005ff007e24 */ /* 0x000fc6000f8e00ff */
[----:B------:R-:W-:-:S13]  /*1d70*/  ISETP.NE.AND.EX P0, PT, RZ, c[0x0][0x354], PT, P0 ;  /* 0x0000d500ff007a0c */ /* 0x000fda0003f05300 */
[----:B------:R-:W-:Y:S05]  /*1d80*/  @!P0 BRA `(.L_x_590) ;  /* 0x0000004000008947 */ /* 0x000fea0003800000 */
[----:B-1----:R-:W-:-:S05]  /*1d90*/  IMAD.WIDE R2, R14, R13, c[0x0][0x350] ;  /* 0x0000d4000e027625 */ /* 0x002fca00078e020d */
[----:B------:R-:W2:Y:S04]  /*1da0*/  LDG.E R4, [R2.64] ;  /* 0x0000000602047981 */ /* 0x000ea8000c1e1900 */
[----:B------:R-:W2:Y:S02]  /*1db0*/  LDG.E R0, [R2.64+0x4] ;  /* 0x0000040602007981 */ /* 0x000ea4000c1e1900 */
[----:B--2---:R-:W-:Y:S02]  /*1dc0*/  IADD3 R0, -R4, R0, RZ ;  /* 0x0000000004007210 */ /* 0x004fe40007ffe1ff */
.L_x_590:
[----:B-1----:R-:W2:Y:S01]  /*1dd0*/  LDL.LU R2, [R1+0x54] ;  /* 0x0000540001027983 */ /* 0x002ea20000300800 */
[----:B------:R-:W-:Y:S01]  /*1de0*/  IMAD.MOV.U32 R3, RZ, RZ, c[0x0][0x2c4] ;  /* 0x0000b100ff037624 */ /* 0x000fe200078e00ff */
[----:B------:R-:W-:Y:S01]  /*1df0*/  LOP3.LUT R200, R200, 0xfffbffff, RZ, 0xc0, !PT ;  /* 0xfffbffffc8c87812 */ /* 0x000fe200078ec0ff */
[----:B------:R-:W-:Y:S02]  /*1e00*/  IMAD.MOV.U32 R6, RZ, RZ, c[0x0][0x32c] ;  /* 0x0000cb00ff067624 */ /* 0x000fe400078e00ff */
[----:B-----5:R-:W-:Y:S01]  /*1e10*/  IMAD.IADD R248, R0, 0x1, -R8 ;  /* 0x0000000100f87824 */ /* 0x020fe200078e0a08 */
[----:B------:R-:W-:-:S02]  /*1e20*/  ISETP.NE.AND P4, PT, R3, 0x1, PT ;  /* 0x000000010300780c */ /* 0x000fc40003f85270 */
[----:B------:R-:W-:-:S11]  /*1e30*/  ISETP.GE.AND P1, PT, R6, 0x1, PT ;  /* 0x000000010600780c */ /* 0x000fd60003f26270 */
[----:B------:R-:W-:-:S04]  /*1e40*/  @P4 LOP3.LUT R200, R200, 0x40000, RZ, 0xfc, !PT ;  /* 0x00040000c8c84812 */ /* 0x000fc800078efcff */
[----:B------:R-:W-:-:S04]  /*1e50*/  LOP3.LUT R200, R200, 0xfffeffff, RZ, 0xc0, !PT ;  /* 0xfffeffffc8c87812 */ /* 0x000fc800078ec0ff */
[----:B------:R-:W-:Y:S01]  /*1e60*/  @P1 LOP3.LUT R200, R200, 0x10000, RZ, 0xfc, !PT ;  /* 0x00010000c8c81812 */ /* 0x000fe200078efcff */
[----:B--2---:R-:W-:-:S05]  /*1e70*/  IMAD.SHL.U32 R16, R2, 0x80, RZ ;  /* 0x0000008002107824 */ /* 0x004fca00078e00ff */
[----:B------:R1:W-:Y:S01]  /*1e80*/  STL [R1+0x48], R16 ;  /* 0x0000481001007387 */ /* 0x0003e20000100800 */
[----:B------:R-:W-:-:S05]  /*1e90*/  IADD3 R2, R16, 0x7f, RZ ;  /* 0x0000007f10027810 */ /* 0x000fca0007ffe0ff */
[----:B------:R-:W-:-:S04]  /*1ea0*/  @P4 IMAD.HI.U32 R3, R2, c[0x0][0x2c8], RZ ;  /* 0x0000b20002034a27 */ /* 0x000fc800078e00ff */
[----:B------:R-:W-:Y:S01]  /*1eb0*/  IMAD.MOV.U32 R0, RZ, RZ, R2 ;  /* 0x000000ffff007224 */ /* 0x000fe200078e0002 */
[----:B------:R-:W-:Y:S02]  /*1ec0*/  IADD3 R2, R248, 0x1, -R246 ;  /* 0x00000001f8027810 */ /* 0x000fe40007ffe8f6 */
[----:B------:R-:W-:-:S05]  /*1ed0*/  @P4 SHF.R.U32.HI R0, RZ, c[0x0][0x2cc], R3 ;  /* 0x0000b300ff004a19 */ /* 0x000fca0000011603 */
[----:B------:R-:W-:-:S05]  /*1ee0*/  IMAD.IADD R0, R2, 0x1, R0 ;  /* 0x0000000102007824 */ /* 0x000fca00078e0200 */
[----:B------:R-:W-:Y:S01]  /*1ef0*/  IADD3 R3, R0, c[0x0][0x328], RZ ;  /* 0x0000ca0000037a10 */ /* 0x000fe20007ffe0ff */
[----:B------:R-:W-:Y:S05]  /*1f00*/  @!P1 BRA `(.L_x_591) ;  /* 0x0000010000009947 */ /* 0x000fea0003800000 */
[C---:B------:R-:W-:Y:S01]  /*1f10*/  ISETP.GT.AND P0, PT, R0.reuse, RZ, PT ;  /* 0x000000ff0000720c */ /* 0x040fe20003f04270 */
[----:B------:R-:W-:Y:S01]  /*1f20*/  BSSY B0, `(.L_x_592) ;  /* 0x000000c000007945 */ /* 0x000fe20003800000 */
[----:B------:R-:W-:-:S11]  /*1f30*/  IADD3 R2, R0, -0x1, RZ ;  /* 0xffffffff00027810 */ /* 0x000fd60007ffe0ff */
[----:B------:R-:W-:Y:S05]  /*1f40*/  @P0 BRA `(.L_x_593) ;  /* 0x0000006000000947 */ /* 0x000fea0003800000 */
[----:B------:R-:W-:Y:S01]  /*1f50*/  ISETP.NE.AND P0, PT, R6, 0x1, PT ;  /* 0x000000010600780c */ /* 0x000fe20003f05270 */
[----:B------:R-:W-:-:S12]  /*1f60*/  IMAD.MOV R0, RZ, RZ, -R0 ;  /* 0x000000ffff007224 */ /* 0x000fd800078e0a00 */
[----:B------:R-:W-:-:S05]  /*1f70*/  @P0 IMAD.HI.U32 R2, R0, c[0x0][0x330], RZ ;  /* 0x0000cc0000020a27 */ /* 0x000fca00078e00ff */
[----:B------:R-:W-:-:S04]  /*1f80*/  @P0 SHF.R.U32.HI R0, RZ, c[0x0][0x334], R2 ;  /* 0x0000cd00ff000a19 */ /* 0x000fc80000011602 */
[----:B------:R-:W-:Y:S01]  /*1f90*/  LOP3.LUT R2, RZ, R0, RZ, 0x33, !PT ;  /* 0x00000000ff027212 */ /* 0x000fe200078e33ff */
[----:B------:R-:W-:Y:S05]  /*1fa0*/  BRA `(.L_x_594) ;  /* 0x0000003000007947 */ /* 0x000fea0003800000 */
.L_x_593:
[----:B------:R-:W-:-:S13]  /*1fb0*/  ISETP.NE.AND P0, PT, R6, 0x1, PT ;  /* 0x000000010600780c */ /* 0x000fda0003f05270 */
[----:B------:R-:W-:-:S05]  /*1fc0*/  @P0 IMAD.HI.U32 R0, R2, c[0x0][0x330], RZ ;  /* 0x0000cc0002000a27 */ /* 0x000fca00078e00ff */
[----:B------:R-:W-:Y:S02]  /*1fd0*/  @P0 SHF.R.U32.HI R2, RZ, c[0x0][0x334], R0 ;  /* 0x0000cd00ff020a19 */ /* 0x000fe40000011600 */
.L_x_594:
[----:B------:R-:W-:Y:S05]  /*1fe0*/  BSYNC B0 ;  /* 0x0000000000007941 */ /* 0x000fea0003800000 */
.L_x_592:
[----:B------:R-:W-:-:S05]  /*1ff0*/  IMAD R2, R2, R6, c[0x0][0x32c] ;  /* 0x0000cb0002027624 */ /* 0x000fca00078e0206 */
[----:B------:R-:W-:-:S04]  /*2000*/  IMNMX R3, R3, R2, PT ;  /* 0x0000000203037217 */ /* 0x000fc80003800200 */
.L_x_591:
[----:B------:R-:W-:Y:S01]  /*2010*/  IADD3 R3, R3, 0x4f, RZ ;  /* 0x0000004f03037810 */ /* 0x000fe20007ffe0ff */
[----:B------:R-:W-:Y:S01]  /*2020*/  @P4 IMAD.HI.U32 R4, R16, c[0x0][0x2c8], RZ ;  /* 0x0000b20010044a27 */ /* 0x000fe200078e00ff */
[----:B------:R-:W-:-:S03]  /*2030*/  IADD3 R2, R248, 0x4f, RZ ;  /* 0x0000004ff8027810 */ /* 0x000fc60007ffe0ff */
[----:B------:R-:W-:-:S04]  /*2040*/  IMAD.HI R5, R3, 0x66666667, RZ ;  /* 0x6666666703057827 */ /* 0x000fc800078e02ff */
[----:B------:R-:W-:-:S04]  /*2050*/  IMAD.HI R2, R2, 0x66666667, RZ ;  /* 0x6666666702027827 */ /* 0x000fc800078e02ff */
[----:B------:R-:W-:Y:S01]  /*2060*/  IMAD.MOV.U32 R0, RZ, RZ, R16 ;  /* 0x000000ffff007224 */ /* 0x000fe200078e0010 */
[----:B------:R-:W-:Y:S01]  /*2070*/  @P4 SHF.R.U32.HI R0, RZ, c[0x0][0x2cc], R4 ;  /* 0x0000b300ff004a19 */ /* 0x000fe20000011604 */
[----:B------:R-:W-:Y:S01]  /*2080*/  IMAD.IADD R252, R248, 0x1, -R246 ;  /* 0x00000001f8fc7824 */ /* 0x000fe200078e0af6 */
[----:B------:R-:W-:Y:S02]  /*2090*/  SHF.R.U32.HI R4, RZ, 0x1f, R5 ;  /* 0x0000001fff047819 */ /* 0x000fe40000011605 */
[----:B------:R-:W-:Y:S01]  /*20a0*/  SHF.R.U32.HI R3, RZ, 0x1f, R2 ;  /* 0x0000001fff037819 */ /* 0x000fe20000011602 */
[----:B------:R-:W-:Y:S01]  /*20b0*/  IMAD.IADD R0, R252, 0x1, R0 ;  /* 0x00000001fc007824 */ /* 0x000fe200078e0200 */
[----:B------:R-:W-:Y:S02]  /*20c0*/  LEA.HI.SX32 R4, R5, R4, 0x1b ;  /* 0x0000000405047211 */ /* 0x000fe400078fdaff */
[----:B------:R-:W-:Y:S02]  /*20d0*/  LEA.HI.SX32 R3, R2, R3, 0x1b ;  /* 0x0000000302037211 */ /* 0x000fe400078fdaff */
[----:B------:R-:W-:-:S02]  /*20e0*/  IADD3 R2, R0, -c[0x0][0x324], RZ ;  /* 0x8000c90000027a10 */ /* 0x000fc40007ffe0ff */
[----:B------:R-:W-:Y:S01]  /*20f0*/  IMNMX R9, R3, R4, PT ;  /* 0x0000000403097217 */ /* 0x000fe20003800200 */
[----:B------:R-:W-:Y:S05]  /*2100*/  @!P1 BRA `(.L_x_595) ;  /* 0x000000f000009947 */ /* 0x000fea0003800000 */
[----:B------:R-:W-:Y:S01]  /*2110*/  ISETP.GT.AND P0, PT, R0, -0x1, PT ;  /* 0xffffffff0000780c */ /* 0x000fe20003f04270 */
[----:B------:R-:W-:-:S12]  /*2120*/  BSSY B0, `(.L_x_596) ;  /* 0x000000b000007945 */ /* 0x000fd80003800000 */
[----:B------:R-:W-:Y:S05]  /*2130*/  @P0 BRA `(.L_x_597) ;  /* 0x0000006000000947 */ /* 0x000fea0003800000 */
[----:B------:R-:W-:Y:S02]  /*2140*/  ISETP.NE.AND P0, PT, R6, 0x1, PT ;  /* 0x000000010600780c */ /* 0x000fe40003f05270 */
[----:B------:R-:W-:-:S11]  /*2150*/  LOP3.LUT R0, RZ, R0, RZ, 0x33, !PT ;  /* 0x00000000ff007212 */ /* 0x000fd600078e33ff */
[----:B------:R-:W-:-:S05]  /*2160*/  @P0 IMAD.HI.U32 R3, R0, c[0x0][0x330], RZ ;  /* 0x0000cc0000030a27 */ /* 0x000fca00078e00ff */
[----:B------:R-:W-:-:S04]  /*2170*/  @P0 SHF.R.U32.HI R0, RZ, c[0x0][0x334], R3 ;  /* 0x0000cd00ff000a19 */ /* 0x000fc80000011603 */
[----:B------:R-:W-:Y:S01]  /*2180*/  LOP3.LUT R0, RZ, R0, RZ, 0x33, !PT ;  /* 0x00000000ff007212 */ /* 0x000fe200078e33ff */
[----:B------:R-:W-:Y:S05]  /*2190*/  BRA `(.L_x_598) ;  /* 0x0000003000007947 */ /* 0x000fea0003800000 */
.L_x_597:
[----:B------:R-:W-:-:S13]  /*21a0*/  ISETP.NE.AND P0, PT, R6, 0x1, PT ;  /* 0x000000010600780c */ /* 0x000fda0003f05270 */
[----:B------:R-:W-:-:S05]  /*21b0*/  @P0 IMAD.HI.U32 R3, R0, c[0x0][0x330], RZ ;  /* 0x0000cc0000030a27 */ /* 0x000fca00078e00ff */
[----:B------:R-:W-:Y:S02]  /*21c0*/  @P0 SHF.R.U32.HI R0, RZ, c[0x0][0x334], R3 ;  /* 0x0000cd00ff000a19 */ /* 0x000fe40000011603 */
.L_x_598:
[----:B------:R-:W-:Y:S05]  /*21d0*/  BSYNC B0 ;  /* 0x0000000000007941 */ /* 0x000fea0003800000 */
.L_x_596:
[----:B------:R-:W-:-:S05]  /*21e0*/  IMAD R0, R0, c[0x0][0x32c], RZ ;  /* 0x0000cb0000007a24 */ /* 0x000fca00078e02ff */
[----:B------:R-:W-:-:S04]  /*21f0*/  IMNMX R2, R2, R0, !PT ;  /* 0x0000000002027217 */ /* 0x000fc80007800200 */
.L_x_595:
[----:B------:R-:W2:Y:S01]  /*2200*/  LDL R15, [R1+0x58] ;  /* 0x00005800010f7983 */ /* 0x000ea20000100800 */
[----:B------:R-:W-:Y:S01]  /*2210*/  IMAD.HI R2, R2, 0x66666667, RZ ;  /* 0x6666666702027827 */ /* 0x000fe200078e02ff */
[----:B------:R-:W-:Y:S04]  /*2220*/  BSSY B0, `(.L_x_599) ;  /* 0x000002e000007945 */ /* 0x000fe80003800000 */
[----:B------:R-:W-:-:S04]  /*2230*/  SHF.R.U32.HI R0, RZ, 0x1f, R2 ;  /* 0x0000001fff007819 */ /* 0x000fc80000011602 */
[----:B------:R-:W-:-:S04]  /*2240*/  LEA.HI.SX32 R2, R2, R0, 0x1b ;  /* 0x0000000002027211 */ /* 0x000fc800078fdaff */
[----:B------:R-:W-:Y:S01]  /*2250*/  IMNMX R6, RZ, R2, !PT ;  /* 0x00000002ff067217 */ /* 0x000fe20007800200 */
[----:B------:R-:W-:-:S03]  /*2260*/  IMAD.MOV.U32 R2, RZ, RZ, RZ ;  /* 0x000000ffff027224 */ /* 0x000fc600078e00ff */
[----:B------:R-:W-:Y:S02]  /*2270*/  ISETP.GT.AND P0, PT, R9, R6, PT ;  /* 0x000000060900720c */ /* 0x000fe40003f04270 */
        /* <DEDUP_REMOVED lines=9> */
[----:B------:R-:W-:-:S04]  /*2310*/  ISETP.NE.AND P0, PT, R5, RZ, PT ;  /* 0x000000ff0500720c */ /* 0x000fc80003f05270 */
[----:B------:R-:W-:-:S04]  /*2320*/  SEL R0, R5, c[0x0][0x338], P0 ;  /* 0x0000ce0005007a07 */ /* 0x000fc80000000000 */
[----:B------:R-:W-:Y:S02]  /*2330*/  IABS R3, R0 ;  /* 0x0000000000037213 */ /* 0x000fe40000000000 */
[----:B------:R-:W-:Y:S02]  /*2340*/  IADD3 R7, R0, -0x1, R9 ;  /* 0xffffffff00077810 */ /* 0x000fe40007ffe009 */
[----:B------:R-:W3:Y:S03]  /*2350*/  I2F.RP R2, R3 ;  /* 0x0000000300027306 */ /* 0x000ee60000209400 */
[----:B------:R-:W-:-:S05]  /*2360*/  IMAD.IADD R7, R7, 0x1, -R6 ;  /* 0x0000000107077824 */ /* 0x000fca00078e0a06 */
[----:B------:R-:W-:Y:S01]  /*2370*/  IABS R11, R7 ;  /* 0x00000007000b7213 */ /* 0x000fe20000000000 */
[----:B---3--:R-:W3:Y:S02]  /*2380*/  MUFU.RCP R2, R2 ;  /* 0x0000000200027308 */ /* 0x008ee40000001000 */
[----:B---3--:R-:W-:-:S06]  /*2390*/  IADD3 R2, R2, 0xffffffe, RZ ;  /* 0x0ffffffe02027810 */ /* 0x008fcc0007ffe0ff */
[----:B--2---:R-:W2:Y:S02]  /*23a0*/  F2I.FTZ.U32.TRUNC.NTZ R5, R2 ;  /* 0x0000000200057305 */ /* 0x004ea4000021f000 */
[----:B--2---:R-:W-:-:S04]  /*23b0*/  IMAD.MOV R2, RZ, RZ, -R5 ;  /* 0x000000ffff027224 */ /* 0x004fc800078e0a05 */
        /* <DEDUP_REMOVED lines=20> */
.L_x_600:
[----:B------:R-:W-:Y:S05]  /*2500*/  BSYNC B0 ;  /* 0x0000000000007941 */ /* 0x000fea0003800000 */
.L_x_599:
[----:B------:R-:W-:Y:S01]  /*2510*/  IMAD R3, R17, R2, R6 ;  /* 0x0000000211037224 */ /* 0x000fe200078e0206 */
[----:B------:R-:W-:Y:S01]  /*2520*/  PRMT R0, RZ, 0x7610, R0 ;  /* 0x00007610ff007816 */ /* 0x000fe20000000000 */
[----:B------:R-:W-:Y:S01]  /*2530*/  CS2R R22, SRZ ;  /* 0x0000000000167805 */ /* 0x000fe2000001ff00 */
[----:B------:R-:W-:Y:S01]  /*2540*/  CS2R R24, SRZ ;  /* 0x0000000000187805 */ /* 0x000fe2000001ff00 */
        /* <DEDUP_REMOVED lines=37> */
[----:B---3--:R-:W3:Y:S01]  /*27a0*/  LDL R4, [R1+0x18] ;  /* 0x0000180001047983 */ /* 0x008ee20000100800 */
[----:B------:R-:W-:-:S04]  /*27b0*/  ISETP.NE.U32.AND P0, PT, RZ, c[0x0][0x340], PT ;  /* 0x0000d000ff007a0c */ /* 0x000fc80003f05070 */
[----:B------:R-:W-:-:S13]  /*27c0*/  ISETP.NE.AND.EX P1, PT, RZ, c[0x0][0x344], PT, P0 ;  /* 0x0000d100ff007a0c */ /* 0x000fda0003f25300 */
[----:B------:R-:W-:-:S05]  /*27d0*/  @P1 IMAD.WIDE R2, R14, R13, c[0x0][0x340] ;  /* 0x0000d0000e021625 */ /* 0x000fca00078e020d */
[----:B------:R4:W5:Y:S01]  /*27e0*/  @P1 LDG.E R8, [R2.64] ;  /* 0x0000000602081981 */ /* 0x000962000c1e1900 */
[----:B------:R-:W-:Y:S02]  /*27f0*/  SHF.R.S32.HI R0, RZ, 0x1f, R12 ;  /* 0x0000001fff007819 */ /* 0x000fe4000001140c */
[----:B------:R-:W-:Y:S02]  /*2800*/  LOP3.LUT R15, R15, 0xffff, RZ, 0xc0, !PT ;  /* 0x0000ffff0f0f7812 */ /* 0x000fe400078ec0ff */
[----:B--2---:R-:W-:Y:S01]  /*2810*/  SEL R5, R14, RZ, !P3 ;  /* 0x000000ff0e057207 */ /* 0x004fe20005800000 */
[----:B------:R-:W-:Y:S01]  /*2820*/  IMAD R0, R0, c[0x0][0x178], RZ ;  /* 0x00005e0000007a24 */ /* 0x000fe200078e02ff */
[----:B------:R-:W-:Y:S02]  /*2830*/  ISETP.GE.AND P2, PT, R201, c[0x0][0x198], PT ;  /* 0x00006600c9007a0c */ /* 0x000fe40003f46270 */
[----:B------:R-:W-:Y:S01]  /*2840*/  IADD3 R135, R202, -0x1, RZ ;  /* 0xffffffffca877810 */ /* 0x000fe20007ffe0ff */
[----:B------:R-:W-:-:S02]  /*2850*/  IMAD R0, R12, c[0x0][0x17c], R0 ;  /* 0x00005f000c007a24 */ /* 0x000fc400078e0200 */
[----:B----4-:R-:W-:-:S05]  /*2860*/  IMAD.WIDE.U32 R2, R12, c[0x0][0x178], RZ ;  /* 0x00005e000c027a25 */ /* 0x010fca00078e00ff */
[----:B------:R-:W-:Y:S02]  /*2870*/  IADD3 R3, R3, R0, RZ ;  /* 0x0000000003037210 */ /* 0x000fe40007ffe0ff */
[----:B------:R-:W-:-:S03]  /*2880*/  SHF.R.S32.HI R0, RZ, 0x1f, R14 ;  /* 0x0000001fff007819 */ /* 0x000fc6000001140e */
[----:B------:R-:W-:Y:S01]  /*2890*/  IMAD.WIDE.U32 R2, R15, c[0x0][0x1b8], R2 ;  /* 0x00006e000f027a25 */ /* 0x000fe200078e0002 */
[----:B------:R-:W-:-:S03]  /*28a0*/  SEL R6, R0, RZ, !P3 ;  /* 0x000000ff00067207 */ /* 0x000fc60005800000 */
[----:B------:R-:W-:Y:S02]  /*28b0*/  IMAD R3, R15, c[0x0][0x1bc], R3 ;  /* 0x00006f000f037a24 */ /* 0x000fe400078e0203 */
[----:B------:R-:W-:Y:S02]  /*28c0*/  IMAD R6, R6, c[0x0][0x1c0], RZ ;  /* 0x0000700006067a24 */ /* 0x000fe400078e02ff */
[----:B------:R-:W-:-:S04]  /*28d0*/  IMAD.WIDE.U32 R2, R5, c[0x0][0x1c0], R2 ;  /* 0x0000700005027a25 */ /* 0x000fc800078e0002 */
[----:B------:R-:W-:-:S05]  /*28e0*/  IMAD R6, R5, c[0x0][0x1c4], R6 ;  /* 0x0000710005067a24 */ /* 0x000fca00078e0206 */
[----:B------:R-:W-:Y:S02]  /*28f0*/  IADD3 R3, R3, R6, RZ ;  /* 0x0000000603037210 */ /* 0x000fe40007ffe0ff */
[----:B---3--:R-:W-:-:S04]  /*2900*/  IADD3 R4, R4, R16, RZ ;  /* 0x0000001004047210 */ /* 0x008fc80007ffe0ff */
[----:B------:R-:W-:Y:S01]  /*2910*/  MOV R0, R4 ;  /* 0x0000000400007202 */ /* 0x000fe20000000f00 */
[----:B------:R-:W-:-:S05]  /*2920*/  @P4 IMAD.HI.U32 R7, R4, c[0x0][0x2c8], RZ ;  /* 0x0000b20004074a27 */ /* 0x000fca00078e00ff */
[----:B------:R-:W-:-:S04]  /*2930*/  @P4 SHF.R.U32.HI R0, RZ, c[0x0][0x2cc], R7 ;  /* 0x0000b300ff004a19 */ /* 0x000fc80000011607 */
[--C-:B------:R-:W-:Y:S01]  /*2940*/  SHF.R.S32.HI R7, RZ, 0x1f, R0.reuse ;  /* 0x0000001fff077819 */ /* 0x100fe20000011400 */
[----:B------:R-:W-:Y:S02]  /*2950*/  IMAD.MOV R5, RZ, RZ, -R0 ;  /* 0x000000ffff057224 */ /* 0x000fe400078e0a00 */
[----:B------:R-:W-:-:S04]  /*2960*/  IMAD.WIDE.U32 R2, R0, c[0x0][0x1b0], R2 ;  /* 0x00006c0000027a25 */ /* 0x000fc800078e0002 */
[----:B------:R-:W-:Y:S02]  /*2970*/  IMAD R4, R5, c[0x0][0x2c4], R4 ;  /* 0x0000b10005047a24 */ /* 0x000fe400078e0204 */
[----:B------:R-:W-:Y:S01]  /*2980*/  IMAD R5, R7, c[0x0][0x1b0], RZ ;  /* 0x00006c0007057a24 */ /* 0x000fe200078e02ff */
[----:B------:R-:W-:-:S03]  /*2990*/  @!P1 MOV R8, R14 ;  /* 0x0000000e00089202 */ /* 0x000fc60000000f00 */
[----:B------:R-:W-:Y:S01]  /*29a0*/  IMAD R6, R0, c[0x0][0x1b4], R5 ;  /* 0x00006d0000067a24 */ /* 0x000fe200078e0205 */
[----:B------:R-:W-:-:S03]  /*29b0*/  SHF.R.S32.HI R5, RZ, 0x1f, R4 ;  /* 0x0000001fff057819 */ /* 0x000fc60000011404 */
        /* <DEDUP_REMOVED lines=8> */
[----:B------:R2:W3:Y:S02]  /*2a40*/  SHFL.IDX PT, R7, R5, RZ, 0x181f ;  /* 0x00181fff05077589 */ /* 0x0004e400000e0000 */
.L_x_809:
[----:B------:R-:W-:Y:S05]  /*2a50*/  BRA.DIV ~URZ, `(.L_x_603) ;  /* 0x0001a7427f007947 */ /* 0x000fea000b800000 */
[----:B------:R4:W1:Y:S02]  /*2a60*/  SHFL.IDX PT, R2, R6, RZ, 0x181f ;  /* 0x00181fff06027589 */ /* 0x00086400000e0000 */
.L_x_810:
[----:B--2---:R-:W2:Y:S04]  /*2a70*/  LDL R3, [R1+0x48] ;  /* 0x0000480001037983 */ /* 0x004ea80000100800 */
[----:B------:R-:W4:Y:S02]  /*2a80*/  S2R R4, SR_TID.X ;  /* 0x0000000000047919 */ /* 0x000f240000002100 */
[----:B----4-:R-:W-:-:S04]  /*2a90*/  SHF.R.S32.HI R0, RZ, 0x1f, R4 ;  /* 0x0000001fff007819 */ /* 0x010fc80000011404 */
[----:B------:R-:W-:-:S04]  /*2aa0*/  LEA.HI R0, R0, R4, RZ, 0x3 ;  /* 0x0000000400007211 */ /* 0x000fc800078f18ff */
[----:B------:R-:W-:Y:S01]  /*2ab0*/  SHF.R.S32.HI R0, RZ, 0x3, R0 ;  /* 0x00000003ff007819 */ /* 0x000fe20000011400 */
[----:B------:R-:W-:Y:S01]  /*2ac0*/  IMAD R4, R246, c[0x0][0x2c4], RZ ;  /* 0x0000b100f6047a24 */ /* 0x000fe200078e02ff */
[----:B------:R-:W-:Y:S03]  /*2ad0*/  BSSY B0, `(.L_x_604) ;  /* 0x000000b000007945 */ /* 0x000fe60003800000 */
[----:B--2---:R-:W-:-:S05]  /*2ae0*/  IMAD.IADD R0, R0, 0x1, R3 ;  /* 0x0000000100007824 */ /* 0x004fca00078e0203 */
        /* <DEDUP_REMOVED lines=9> */
.L_x_605:
[----:B------:R-:W-:Y:S05]  /*2b80*/  BSYNC B0 ;  /* 0x0000000000007941 */ /* 0x000fea0003800000 */
.L_x_604:
[----:B------:R-:W-:Y:S05]  /*2b90*/  BRA.DIV ~URZ, `(.L_x_606) ;  /* 0x0001a6727f007947 */ /* 0x000fea000b800000 */
[----:B---3--:R2:W3:Y:S04]  /*2ba0*/  SHFL.IDX PT, R7, R5, 0x1, 0x181f ;  /* 0x00381f0005077f89 */ /* 0x0084e800000e0000 */
[----:B-1----:R2:W1:Y:S02]  /*2bb0*/  SHFL.IDX PT, R2, R6, 0x1, 0x181f ;  /* 0x00381f0006027f89 */ /* 0x00246400000e0000 */
.L_x_811:
        /* <DEDUP_REMOVED lines=11> */
.L_x_608:
[----:B------:R-:W-:Y:S05]  /*2c70*/  BSYNC B0 ;  /* 0x0000000000007941 */ /* 0x000fea0003800000 */
.L_x_607:
[----:B------:R-:W-:Y:S05]  /*2c80*/  BRA.DIV ~URZ, `(.L_x_609) ;  /* 0x0001a6527f007947 */ /* 0x000fea000b800000 */
[----:B---3--:R3:W4:Y:S02]  /*2c90*/  SHFL.IDX PT, R7, R5, 0x2, 0x181f ;  /* 0x00581f0005077f89 */ /* 0x00872400000e0000 */
.L_x_812:
[----:B------:R-:W-:Y:S05]  /*2ca0*/  BRA.DIV ~URZ, `(.L_x_610) ;  /* 0x0001a6a27f007947 */ /* 0x000fea000b800000 */
[----:B-1----:R1:W2:Y:S02]  /*2cb0*/  SHFL.IDX PT, R2, R6, 0x2, 0x181f ;  /* 0x00581f0006027f89 */ /* 0x0022a400000e0000 */
.L_x_813:
        /* <DEDUP_REMOVED lines=11> */
.L_x_612:
[----:B------:R-:W-:Y:S05]  /*2d70*/  BSYNC B0 ;  /* 0x0000000000007941 */ /* 0x000fea0003800000 */
.L_x_611:
[----:B------:R-:W-:Y:S05]  /*2d80*/  BRA.DIV ~URZ, `(.L_x_613) ;  /* 0x0001a6327f007947 */ /* 0x000fea000b800000 */
[----:B----4-:R4:W1:Y:S04]  /*2d90*/  SHFL.IDX PT, R7, R5, 0x3, 0x181f ;  /* 0x00781f0005077f89 */ /* 0x01086800000e0000 */
[----:B--2---:R4:W2:Y:S02]  /*2da0*/  SHFL.IDX PT, R2, R6, 0x3, 0x181f ;  /* 0x00781f0006027f89 */ /* 0x0048a400000e0000 */
.L_x_814:
        /* <DEDUP_REMOVED lines=11> */
.L_x_615:
[----:B------:R-:W-:Y:S05]  /*2e60*/  BSYNC B0 ;  /* 0x0000000000007941 */ /* 0x000fea0003800000 */
.L_x_614:
[----:B------:R-:W-:Y:S05]  /*2e70*/  BRA.DIV ~URZ, `(.L_x_616) ;  /* 0x0001a6127f007947 */ /* 0x000fea000b800000 */
[----:B-1----:R1:W3:Y:S02]  /*2e80*/  SHFL.IDX PT, R7, R5, 0x4, 0x181f ;  /* 0x00981f0005077f89 */ /* 0x0022e400000e0000 */
.L_x_815:
[----:B------:R-:W-:Y:S05]  /*2e90*/  BRA.DIV ~URZ, `(.L_x_617) ;  /* 0x0001a6627f007947 */ /* 0x000fea000b800000 */
[----:B--2---:R2:W1:Y:S02]  /*2ea0*/  SHFL.IDX PT, R2, R6, 0x4, 0x181f ;  /* 0x00981f0006027f89 */ /* 0x00446400000e0000 */
.L_x_816:
        /* <DEDUP_REMOVED lines=11> */
.L_x_619:
[----:B------:R-:W-:Y:S05]  /*2f60*/  BSYNC B0 ;  /* 0x0000000000007941 */ /* 0x000fea0003800000 */
.L_x_618:
[----:B------:R-:W-:Y:S05]  /*2f70*/  BRA.DIV ~URZ, `(.L_x_620) ;  /* 0x0001a5f27f007947 */ /* 0x000fea000b800000 */
[----:B---3--:R3:W2:Y:S04]  /*2f80*/  SHFL.IDX PT, R7, R5, 0x5, 0x181f ;  /* 0x00b81f0005077f89 */ /* 0x0086a800000e0000 */
[----:B-1----:R3:W1:Y:S02]  /*2f90*/  SHFL.IDX PT, R2, R6, 0x5, 0x181f ;  /* 0x00b81f0006027f89 */ /* 0x00266400000e0000 */
.L_x_817:
        /* <DEDUP_REMOVED lines=11> */
.L_x_622:
[----:B------:R-:W-:Y:S05]  /*3050*/  BSYNC B0 ;  /* 0x0000000000007941 */ /* 0x000fea0003800000 */
.L_x_621:
[----:B------:R-:W-:Y:S05]  /*3060*/  BRA.DIV ~URZ, `(.L_x_623) ;  /* 0x0001a5d27f007947 */ /* 0x000fea000b800000 */
[----:B--2---:R2:W3:Y:S02]  /*3070*/  SHFL.IDX PT, R7, R5, 0x6, 0x181f ;  /* 0x00d81f0005077f89 */ /* 0x0044e400000e0000 */
.L_x_818:
[----:B------:R-:W-:Y:S05]  /*3080*/  BRA.DIV ~URZ, `(.L_x_624) ;  /* 0x0001a6227f007947 */ /* 0x000fea000b800000 */
[----:B-1----:R1:W2:Y:S02]  /*3090*/  SHFL.IDX PT, R2, R6, 0x6, 0x181f ;  /* 0x00d81f0006027f89 */ /* 0x0022a400000e0000 */
.L_x_819:
        /* <DEDUP_REMOVED lines=11> */
.L_x_626:
[----:B------:R-:W-:Y:S05]  /*3150*/  BSYNC B0 ;  /* 0x0000000000007941 */ /* 0x000fea0003800000 */
.L_x_625:
[----:B------:R-:W-:Y:S05]  /*3160*/  BRA.DIV ~URZ, `(.L_x_627) ;  /* 0x0001a5b27f007947 */ /* 0x000fea000b800000 */
[----:B--234-:R-:W2:Y:S04]  /*3170*/  SHFL.IDX PT, R5, R5, 0x7, 0x181f ;  /* 0x00f81f0005057f89 */ /* 0x01cea800000e0000 */
[----:B------:R3:W4:Y:S02]  /*3180*/  SHFL.IDX PT, R2, R6, 0x7, 0x181f ;  /* 0x00f81f0006027f89 */ /* 0x00072400000e0000 */
.L_x_820:
[----:B------:R-:W-:Y:S01]  /*3190*/  IADD3 R0, R0, 0x70, RZ ;  /* 0x0000007000007810 */ /* 0x000fe20007ffe0ff */
        /* <DEDUP_REMOVED lines=10> */
[----:B------:R1:W-:Y:S04]  /*3240*/  STL [R1+0x40], R146 ;  /* 0x0000409201007387 */ /* 0x0003e80000100800 */
[----:B------:R-:W-:Y:S01]  /*3250*/  @!PT LDS RZ, [RZ] ;  /* 0x00000000fffff984 */ /* 0x000fe20000000800 */
[----:B------:R-:W-:Y:S01]  /*3260*/  @!PT LDS RZ, [RZ] ;  /* 0x00000000fffff984 */ /* 0x000fe20000000800 */
[----:B------:R-:W-:Y:S01]  /*3270*/  @!PT LDS RZ, [RZ] ;  /* 0x00000000fffff984 */ /* 0x000fe20000000800 */
[----:B------:R1:W-:Y:S04]  /*3280*/  @!P0 LDGSTS.E.BYPASS.LTC128B.128 [R203+0x8900], [R2.64], !P2 ;  /* 0x0890000002cb8fae */ /* 0x0003e8000d101d46 */
[----:B------:R-:W0:Y:S01]  /*3290*/  LDGDEPBAR ;  /* 0x00000000000079af */ /* 0x000e220000000000 */
[----:B------:R-:W-:Y:S02]  /*32a0*/  WARPSYNC 0xffffffff ;  /* 0xffffffff00007948 */ /* 0x000fe40003800000 */
[----:B------:R-:W2:Y:S04]  /*32b0*/  LDL R147, [R1+0x18] ;  /* 0x0000180001937983 */ /* 0x000ea80000100800 */
[----:B------:R-:W4:Y:S01]  /*32c0*/  LDL R153, [R1+0x20] ;  /* 0x0000200001997983 */ /* 0x000f220000100800 */
[----:B-1-3--:R-:W-:-:S02]  /*32d0*/  MOV R6, 0x50 ;  /* 0x0000005000067802 */ /* 0x00afc40000000f00 */
[----:B------:R-:W-:-:S03]  /*32e0*/  MOV R0, c[0x0][0x2b8] ;  /* 0x0000ae0000007a02 */ /* 0x000fc60000000f00 */
[----:B------:R-:W-:Y:S01]  /*32f0*/  IMAD R105, R202, R6, -0x50 ;  /* 0xffffffb0ca697424 */ /* 0x000fe200078e0206 */
[----:B------:R-:W-:Y:S02]  /*3300*/  ISETP.NE.AND P6, PT, R0, 0x1, PT ;  /* 0x000000010000780c */ /* 0x000fe40003fc5270 */
[----:B------:R-:W-:Y:S01]  /*3310*/  MOV R212, RZ ;  /* 0x000000ff00d47202 */ /* 0x000fe20000000f00 */
[----:B------:R-:W-:Y:S01]  /*3320*/  BAR.SYNC.DEFER_BLOCKING 0x0 ;  /* 0x0000000000007b1d */ /* 0x000fe20000010000 */
[----:B--2---:R-:W-:-:S04]  /*3330*/  IADD3 R2, R147, R105, RZ ;  /* 0x0000006993027210 */ /* 0x004fc80007ffe0ff */
[C---:B------:R-:W-:Y:S02]  /*3340*/  ISETP.GE.AND P0, PT, R2.reuse, R248, PT ;  /* 0x000000f80200720c */ /* 0x040fe40003f06270 */
[----:B----4-:R-:W-:Y:S02]  /*3350*/  IADD3 R2, R2, R153, RZ ;  /* 0x0000009902027210 */ /* 0x010fe40007ffe0ff */
[----:B------:R-:W-:-:S03]  /*3360*/  ISETP.GT.OR P0, PT, R147, 0x4f, P0 ;  /* 0x0000004f9300780c */ /* 0x000fc60000704670 */
[----:B------:R-:W-:Y:S01]  /*3370*/  @P6 IMAD.HI.U32 R3, R2, c[0x0][0x2bc], RZ ;  /* 0x0000af0002036a27 */ /* 0x000fe200078e00ff */
[----:B------:R-:W-:-:S04]  /*3380*/  MOV R0, R2 ;  /* 0x0000000200007202 */ /* 0x000fc80000000f00 */
[----:B------:R-:W-:-:S05]  /*3390*/  @P6 SHF.R.U32.HI R0, RZ, c[0x0][0x2c0], R3 ;  /* 0x0000b000ff006a19 */ /* 0x000fca0000011603 */
[----:B------:R-:W-:-:S04]  /*33a0*/  @!P0 IADD3 R3, P1, R0, R150, RZ ;  /* 0x0000009600038210 */ /* 0x000fc80007f3e0ff */
[----:B------:R-:W-:Y:S02]  /*33b0*/  @!P0 LEA.HI.X.SX32 R5, R0, R146, 0x1, P1 ;  /* 0x0000009200058211 */ /* 0x000fe400008f0eff */
[----:B------:R-:W-:-:S04]  /*33c0*/  @!P0 LEA R4, P1, R3, c[0x0][0x2a0], 0x2 ;  /* 0x0000a80003048a11 */ /* 0x000fc800078210ff */
[----:B------:R-:W-:-:S05]  /*33d0*/  @!P0 LEA.HI.X R5, R3, c[0x0][0x2a4], R5, 0x2, P1 ;  /* 0x0000a90003058a11 */ /* 0x000fca00008f1405 */
[----:B------:R1:W2:Y:S01]  /*33e0*/  @!P0 LDG.E R212, [R4.64] ;  /* 0x0000000604d48981 */ /* 0x0002a2000c1e1900 */
[----:B------:R-:W-:-:S05]  /*33f0*/  IADD3 R0, -R0, RZ, RZ ;  /* 0x000000ff00007210 */ /* 0x000fca0007ffe1ff */
[----:B------:R-:W-:-:S05]  /*3400*/  IMAD R214, R0, c[0x0][0x2b8], R2 ;  /* 0x0000ae0000d67a24 */ /* 0x000fca00078e0202 */
[----:B------:R-:W-:Y:S01]  /*3410*/  SHF.R.S32.HI R8, RZ, 0x1f, R214 ;  /* 0x0000001fff087819 */ /* 0x000fe200000114d6 */
[----:B------:R-:W3:Y:S04]  /*3420*/  S2R R10, SR_TID.X ;  /* 0x00000000000a7919 */ /* 0x000ee80000002100 */
[----:B------:R-:W-:Y:S02]  /*3430*/  IMAD R0, R8, c[0x0][0x1e0], RZ ;  /* 0x0000780008007a24 */ /* 0x000fe400078e02ff */
[----:B------:R-:W-:-:S04]  /*3440*/  IMAD.WIDE.U32 R2, R214, c[0x0][0x1e0], RZ ;  /* 0x00007800d6027a25 */ /* 0x000fc800078e00ff */
[----:B------:R-:W-:-:S05]  /*3450*/  IMAD R0, R214, c[0x0][0x1e4], R0 ;  /* 0x00007900d6007a24 */ /* 0x000fca00078e0200 */
[----:B------:R-:W-:Y:S01]  /*3460*/  IADD3 R3, R3, R0, RZ ;  /* 0x0000000003037210 */ /* 0x000fe20007ffe0ff */
[----:B------:R-:W-:-:S04]  /*3470*/  IMAD.WIDE.U32 R144, R15, c[0x0][0x1e8], RZ ;  /* 0x00007a000f907a25 */ /* 0x000fc800078e00ff */
[----:B------:R-:W-:Y:S01]  /*3480*/  IMAD R139, R15, c[0x0][0x1ec], R145 ;  /* 0x00007b000f8b7a24 */ /* 0x000fe200078e0291 */
[----:B---3--:R-:W-:Y:S01]  /*3490*/  SHF.R.S32.HI R9, RZ, 0x1f, R10 ;  /* 0x0000001fff097819 */ /* 0x008fe2000001140a */
[----:B-1----:R-:W-:-:S03]  /*34a0*/  IMAD R4, R202, -0x50, R6 ;  /* 0xffffffb0ca047824 */ /* 0x002fc600078e0206 */
[----:B------:R-:W-:Y:S02]  /*34b0*/  LEA.HI R9, R9, R10, RZ, 0x3 ;  /* 0x0000000a09097211 */ /* 0x000fe400078f18ff */
[----:B------:R-:W-:Y:S02]  /*34c0*/  IADD3 R104, R248, R4, RZ ;  /* 0x00000004f8687210 */ /* 0x000fe40007ffe0ff */
[----:B------:R-:W-:-:S04]  /*34d0*/  SHF.R.S32.HI R9, RZ, 0x3, R9 ;  /* 0x00000003ff097819 */ /* 0x000fc80000011409 */
[----:B------:R-:W-:Y:S02]  /*34e0*/  IADD3 R5, -R9, R104, RZ ;  /* 0x0000006809057210 */ /* 0x000fe40007ffe1ff */
[----:B------:R-:W-:Y:S02]  /*34f0*/  ISETP.GE.AND P3, PT, R201, c[0x0][0x1d4], PT ;  /* 0x00007500c9007a0c */ /* 0x000fe40003f66270 */
[----:B------:R-:W-:Y:S01]  /*3500*/  ISETP.GE.AND P2, PT, R5, 0x11, PT ;  /* 0x000000110500780c */ /* 0x000fe20003f46270 */
[----:B------:R-:W-:Y:S01]  /*3510*/  IMAD.WIDE.U32 R18, R15, c[0x0][0x210], RZ ;  /* 0x000084000f127a25 */ /* 0x000fe200078e00ff */
[----:B------:R-:W-:Y:S04]  /*3520*/  STL.64 [R1+0x28], R144 ;  /* 0x0000289001007387 */ /* 0x000fe80000100a00 */
[----:B------:R-:W-:Y:S04]  /*3530*/  STL [R1+0x24], R139 ;  /* 0x0000248b01007387 */ /* 0x000fe80000100800 */
[----:B------:R-:W-:Y:S01]  /*3540*/  STL.64 [R1+0x38], R18 ;  /* 0x0000381201007387 */ /* 0x000fe20000100a00 */
[----:B------:R-:W-:-:S02]  /*3550*/  SHF.L.U32 R138, R201, 0x1, RZ ;  /* 0x00000001c98a7819 */ /* 0x000fc400000006ff */
[----:B--2---:R-:W-:Y:S01]  /*3560*/  SHF.R.S32.HI R13, RZ, 0x1f, R212 ;  /* 0x0000001fff0d7819 */ /* 0x004fe200000114d4 */
[----:B------:R-:W-:-:S04]  /*3570*/  IMAD.WIDE.U32 R2, R212, c[0x0][0x1f0], R2 ;  /* 0x00007c00d4027a25 */ /* 0x000fc800078e0002 */
[----:B------:R-:W-:Y:S01]  /*3580*/  IMAD R0, R13, c[0x0][0x1f0], RZ ;  /* 0x00007c000d007a24 */ /* 0x000fe200078e02ff */
[----:B------:R-:W-:-:S03]  /*3590*/  IADD3 R2, P0, R2, R144, RZ ;  /* 0x0000009002027210 */ /* 0x000fc60007f1e0ff */
[----:B------:R-:W-:-:S05]  /*35a0*/  IMAD R0, R212, c[0x0][0x1f4], R0 ;  /* 0x00007d00d4007a24 */ /* 0x000fca00078e0200 */
[----:B------:R-:W-:Y:S02]  /*35b0*/  IADD3.X R3, R139, R3, R0, P0, !PT ;  /* 0x000000038b037210 */ /* 0x000fe400007fe400 */
[----:B------:R-:W-:-:S04]  /*35c0*/  LEA R0, P0, R2, c[0x0][0x1c8], 0x1 ;  /* 0x0000720002007a11 */ /* 0x000fc800078008ff */
[----:B------:R-:W-:Y:S02]  /*35d0*/  LEA.HI.X R7, R2, c[0x0][0x1cc], R3, 0x1, P0 ;  /* 0x0000730002077a11 */ /* 0x000fe400000f0c03 */
[----:B------:R-:W1:Y:S04]  /*35e0*/  SHFL.IDX PT, R2, R0, RZ, 0x181f ;  /* 0x00181fff00027589 */ /* 0x000e6800000e0000 */
[----:B------:R-:W2:Y:S01]  /*35f0*/  SHFL.IDX PT, R3, R7, RZ, 0x181f ;  /* 0x00181fff07037589 */ /* 0x000ea200000e0000 */
[----:B------:R-:W-:-:S03]  /*3600*/  ISETP.GE.AND P0, PT, R5, 0x1, PT ;  /* 0x000000010500780c */ /* 0x000fc60003f06270 */
[----:B------:R-:W3:Y:S04]  /*3610*/  SHFL.IDX PT, R6, R0, 0x1, 0x181f ;  /* 0x00381f0000067f89 */ /* 0x000ee800000e0000 */
[----:B------:R-:W4:Y:S04]  /*3620*/  SHFL.IDX PT, R10, R7, 0x1, 0x181f ;  /* 0x00381f00070a7f89 */ /* 0x000f2800000e0000 */
[----:B------:R-:W5:Y:S04]  /*3630*/  SHFL.IDX PT, R9, R0, 0x2, 0x181f ;  /* 0x00581f0000097f89 */ /* 0x000f6800000e0000 */
[----:B------:R-:W3:Y:S01]  /*3640*/  SHFL.IDX PT, R11, R7, 0x2, 0x181f ;  /* 0x00581f00070b7f89 */ /* 0x000ee200000e0000 */
[----:B-1----:R-:W-:-:S04]  /*3650*/  @P0 LEA R2, P1, R201, R2, 0x1 ;  /* 0x00000002c9020211 */ /* 0x002fc800078208ff */
[----:B--2---:R-:W-:Y:S02]  /*3660*/  @P0 LEA.HI.X R3, R201, R3, R16, 0x1, P1 ;  /* 0x00000003c9030211 */ /* 0x004fe400008f0c10 */
[----:B------:R-:W-:Y:S01]  /*3670*/  ISETP.GE.AND P1, PT, R5, 0x21, PT ;  /* 0x000000210500780c */ /* 0x000fe20003f26270 */
[----:B------:R-:W1:Y:S04]  /*3680*/  SHFL.IDX PT, R12, R0, 0x3, 0x181f ;  /* 0x00781f00000c7f89 */ /* 0x000e6800000e0000 */
[----:B------:R3:W-:Y:S04]  /*3690*/  @P0 LDGSTS.E.BYPASS.LTC128B.128 [R203+0x2900], [R2.64], !P3 ;  /* 0x0290000002cb0fae */ /* 0x0007e8000d901d46 */
[----:B------:R-:W2:Y:S01]  /*36a0*/  SHFL.IDX PT, R14, R7, 0x3, 0x181f ;  /* 0x00781f00070e7f89 */ /* 0x000ea200000e0000 */
[----:B---3--:R-:W-:-:S04]  /*36b0*/  @P2 LEA R2, P0, R201, R6, 0x1 ;  /* 0x00000006c9022211 */ /* 0x008fc800078008ff */
[----:B----4-:R-:W-:Y:S02]  /*36c0*/  @P2 LEA.HI.X R3, R201, R10, R16, 0x1, P0 ;  /* 0x0000000ac9032211 */ /* 0x010fe400000f0c10 */
[----:B------:R3:W4:Y:S01]  /*36d0*/  SHFL.IDX PT, R10, R0, 0x4, 0x181f ;  /* 0x00981f00000a7f89 */ /* 0x00072200000e0000 */
[----:B------:R-:W-:-:S03]  /*36e0*/  ISETP.GE.AND P0, PT, R5, 0x31, PT ;  /* 0x000000310500780c */ /* 0x000fc60003f06270 */
[----:B------:R1:W-:Y:S01]  /*36f0*/  @P2 LDGSTS.E.BYPASS.LTC128B.128 [R203+0x3100], [R2.64], !P3 ;  /* 0x0310000002cb2fae */ /* 0x0003e2000d901d46 */
[C---:B-----5:R-:W-:Y:S01]  /*3700*/  @P1 LEA R6, P2, R201.reuse, R9, 0x1 ;  /* 0x00000009c9061211 */ /* 0x060fe200078408ff */
[----:B---3--:R-:W-:Y:S02]  /*3710*/  IMAD R0, R8, c[0x0][0x208], RZ ;  /* 0x0000820008007a24 */ /* 0x008fe400078e02ff */
[----:B------:R3:W5:Y:S02]  /*3720*/  SHFL.IDX PT, R8, R7, 0x4, 0x181f ;  /* 0x00981f0007087f89 */ /* 0x00076400000e0000 */
[----:B---3--:R-:W-:-:S05]  /*3730*/  @P1 LEA.HI.X R7, R201, R11, R16, 0x1, P2 ;  /* 0x0000000bc9071211 */ /* 0x008fca00010f0c10 */
[----:B------:R1:W-:Y:S01]  /*3740*/  @P1 LDGSTS.E.BYPASS.LTC128B.128 [R203+0x3900], [R6.64], !P3 ;  /* 0x0390000006cb1fae */ /* 0x0003e2000d901d46 */
[----:B------:R-:W-:Y:S02]  /*3750*/  ISETP.GE.AND P1, PT, R5, 0x41, PT ;  /* 0x000000410500780c */ /* 0x000fe40003f26270 */
[----:B-1----:R-:W-:-:S04]  /*3760*/  @P0 LEA R6, P2, R201, R12, 0x1 ;  /* 0x0000000cc9060211 */ /* 0x002fc800078408ff */
[----:B--2---:R-:W-:-:S05]  /*3770*/  @P0 LEA.HI.X R7, R201, R14, R16, 0x1, P2 ;  /* 0x0000000ec9070211 */ /* 0x004fca00010f0c10 */
[----:B------:R4:W-:Y:S01]  /*3780*/  @P0 LDGSTS.E.BYPASS.LTC128B.128 [R203+0x4100], [R6.64], !P3 ;  /* 0x0410000006cb0fae */ /* 0x0009e2000d901d46 */
[----:B------:R-:W-:-:S04]  /*3790*/  IMAD.WIDE.U32 R2, R214, c[0x0][0x208], RZ ;  /* 0x00008200d6027a25 */ /* 0x000fc800078e00ff */
[----:B------:R-:W-:Y:S01]  /*37a0*/  IMAD R0, R214, c[0x0][0x20c], R0 ;  /* 0x00008300d6007a24 */ /* 0x000fe200078e0200 */
[----:B----4-:R-:W-:-:S04]  /*37b0*/  @P1 LEA R6, P0, R201, R10, 0x1 ;  /* 0x0000000ac9061211 */ /* 0x010fc800078008ff */
[----:B-----5:R-:W-:-:S05]  /*37c0*/  @P1 LEA.HI.X R7, R201, R8, R16, 0x1, P0 ;  /* 0x00000008c9071211 */ /* 0x020fca00000f0c10 */
[----:B------:R1:W-:Y:S04]  /*37d0*/  @P1 LDGSTS.E.BYPASS.LTC128B.128 [R203+0x4900], [R6.64], !P3 ;  /* 0x0490000006cb1fae */ /* 0x0003e8000d901d46 */
[----:B------:R-:W0:Y:S01]  /*37e0*/  LDGDEPBAR ;  /* 0x00000000000079af */ /* 0x000e220000000000 */
[----:B------:R-:W-:Y:S01]  /*37f0*/  IADD3 R3, R3, R0, RZ ;  /* 0x0000000003037210 */ /* 0x000fe20007ffe0ff */
[----:B------:R-:W-:-:S04]  /*3800*/  IMAD R8, R13, c[0x0][0x218], RZ ;  /* 0x000086000d087a24 */ /* 0x000fc800078e02ff */
[----:B------:R-:W-:-:S04]  /*3810*/  IMAD.WIDE.U32 R2, R212, c[0x0][0x218], R2 ;  /* 0x00008600d4027a25 */ /* 0x000fc800078e0002 */
[----:B------:R-:W-:Y:S01]  /*3820*/  IMAD R10, R15, c[0x0][0x214], R19 ;  /* 0x000085000f0a7a24 */ /* 0x000fe200078e0213 */
[----:B------:R-:W-:Y:S01]  /*3830*/  IADD3 R2, P2, R2, R18, RZ ;  /* 0x0000001202027210 */ /* 0x000fe20007f5e0ff */
[----:B------:R-:W-:-:S03]  /*3840*/  IMAD R8, R212, c[0x0][0x21c], R8 ;  /* 0x00008700d4087a24 */ /* 0x000fc600078e0208 */
[----:B------:R-:W-:Y:S02]  /*3850*/  LEA R0, P0, R2, c[0x0][0x1f8], 0x1 ;  /* 0x00007e0002007a11 */ /* 0x000fe400078008ff */
[----:B------:R-:W-:Y:S01]  /*3860*/  IADD3.X R3, R10, R3, R8, P2, !PT ;  /* 0x000000030a037210 */ /* 0x000fe200017fe408 */
[----:B------:R-:W-:-:S04]  /*3870*/  DEPBAR.LE SB0, 0x1 ;  /* 0x000080400000791a */ /* 0x000fc80000000000 */
[----:B------:R-:W-:-:S04]  /*3880*/  DEPBAR.LE SB0, 0x0 ;  /* 0x000080000000791a */ /* 0x000fc80000000000 */
[----:B------:R-:W-:Y:S01]  /*3890*/  BAR.SYNC.DEFER_BLOCKING 0x0 ;  /* 0x0000000000007b1d */ /* 0x000fe20000010000 */
[----:B------:R-:W-:-:S05]  /*38a0*/  LEA.HI.X R2, R2, c[0x0][0x1fc], R3, 0x1, P0 ;  /* 0x00007f0002027a11 */ /* 0x000fca00000f0c03 */
[----:B------:R-:W2:Y:S04]  /*38b0*/  SHFL.IDX PT, R9, R0, RZ, 0x181f ;  /* 0x00181fff00097589 */ /* 0x000ea800000e0000 */
[----:B------:R-:W3:Y:S04]  /*38c0*/  SHFL.IDX PT, R3, R0, 0x1, 0x181f ;  /* 0x00381f0000037f89 */ /* 0x000ee800000e0000 */
[----:B------:R-:W4:Y:S04]  /*38d0*/  SHFL.IDX PT, R13, R2, RZ, 0x181f ;  /* 0x00181fff020d7589 */ /* 0x000f2800000e0000 */
[----:B-1----:R-:W-:Y:S04]  /*38e0*/  SHFL.IDX PT, R7, R0, 0x2, 0x181f ;  /* 0x00581f0000077f89 */ /* 0x002fe800000e0000 */
[----:B------:R-:W1:Y:S04]  /*38f0*/  SHFL.IDX PT, R11, R2, 0x1, 0x181f ;  /* 0x00381f00020b7f89 */ /* 0x000e6800000e0000 */
[----:B------:R-:W5:Y:S01]  /*3900*/  SHFL.IDX PT, R8, R0, 0x3, 0x181f ;  /* 0x00781f0000087f89 */ /* 0x000f6200000e0000 */
[----:B------:R-:W-:-:S03]  /*3910*/  SHF.L.U64.HI R6, R201, 0x1, R16 ;  /* 0x00000001c9067819 */ /* 0x000fc60000010210 */
[----:B------:R-:W-:Y:S04]  /*3920*/  SHFL.IDX PT, R0, R0, 0x4, 0x181f ;  /* 0x00981f0000007f89 */ /* 0x000fe800000e0000 */
[----:B------:R-:W5:Y:S04]  /*3930*/  SHFL.IDX PT, R18, R2, 0x3, 0x181f ;  /* 0x00781f0002127f89 */ /* 0x000f6800000e0000 */
[----:B------:R-:W5:Y:S04]  /*3940*/  SHFL.IDX PT, R16, R2, 0x4, 0x181f ;  /* 0x00981f0002107f89 */ /* 0x000f6800000e0000 */
[----:B------:R-:W-:Y:S04]  /*3950*/  LDSM.16.M88.4 R36, [R191] ;  /* 0x00000000bf24783b */ /* 0x000fe80000000200 */
[----:B------:R-:W-:Y:S01]  /*3960*/  LDSM.16.M88.4 R52, [R184] ;  /* 0x00000000b834783b */ /* 0x000fe20000000200 */
[----:B--2---:R-:W-:-:S02]  /*3970*/  IADD3 R14, P0, R9, R138, RZ ;  /* 0x0000008a090e7210 */ /* 0x004fc40007f1e0ff */
[----:B---3--:R-:W-:Y:S01]  /*3980*/  IADD3 R12, P1, R3, R138, RZ ;  /* 0x0000008a030c7210 */ /* 0x008fe20007f3e0ff */
[----:B------:R2:W-:Y:S01]  /*3990*/  SHFL.IDX PT, R17, R2, 0x2, 0x181f ;  /* 0x00581f0002117f89 */ /* 0x0005e200000e0000 */
[-C--:B----4-:R-:W-:Y:S02]  /*39a0*/  IADD3.X R15, R13, R6.reuse, RZ, P0, !PT ;  /* 0x000000060d0f7210 */ /* 0x090fe400007fe4ff */
[----:B-1----:R-:W-:Y:S01]  /*39b0*/  IADD3.X R13, R11, R6, RZ, P1, !PT ;  /* 0x000000060b0d7210 */ /* 0x002fe20000ffe4ff */
[----:B------:R-:W1:Y:S01]  /*39c0*/  LDSM.16.M88.4 R32, [R191+0x2000] ;  /* 0x00200000bf20783b */ /* 0x000e620000000200 */
[----:B-----5:R-:W-:Y:S02]  /*39d0*/  IADD3 R8, P2, R8, R138, RZ ;  /* 0x0000008a08087210 */ /* 0x020fe40007f5e0ff */
[----:B------:R-:W-:Y:S01]  /*39e0*/  ISETP.GE.AND P0, PT, R201, c[0x0][0x1d4], PT ;  /* 0x00007500c9007a0c */ /* 0x000fe20003f06270 */
[----:B------:R-:W-:Y:S01]  /*39f0*/  LDSM.16.M88.4 R28, [R194] ;  /* 0x00000000c21c783b */ /* 0x000fe20000000200 */
[----:B------:R-:W-:-:S02]  /*3a00*/  IADD3.X R9, R18, R6, RZ, P2, !PT ;  /* 0x0000000612097210 */ /* 0x000fc400017fe4ff */
[----:B------:R-:W-:Y:S01]  /*3a10*/  ISETP.LT.OR P2, PT, R5, 0x1, P0 ;  /* 0x000000010500780c */ /* 0x000fe20000741670 */
[----:B------:R-:W3:Y:S04]  /*3a20*/  LDSM.16.M88.4 R48, [R195] ;  /* 0x00000000c330783b */ /* 0x000ee80000000200 */
[----:B------:R-:W-:Y:S04]  /*3a30*/  LDSM.16.M88.4 R72, [R184+0x800] ;  /* 0x00080000b848783b */ /* 0x000fe80000000200 */
[----:B------:R-:W-:Y:S01]  /*3a40*/  LDSM.16.M88.4 R88, [R184+0x1000] ;  /* 0x00100000b858783b */ /* 0x000fe20000000200 */
[----:B--2---:R-:W-:-:S03]  /*3a50*/  IADD3 R2, P1, R0, R138, RZ ;  /* 0x0000008a00027210 */ /* 0x004fc60007f3e0ff */
[----:B------:R-:W-:Y:S01]  /*3a60*/  LDSM.16.M88.4 R96, [R184+0x1800] ;  /* 0x00180000b860783b */ /* 0x000fe20000000200 */
[----:B------:R-:W-:-:S03]  /*3a70*/  IADD3.X R3, R16, R6, RZ, P1, !PT ;  /* 0x0000000610037210 */ /* 0x000fc60000ffe4ff */
[----:B------:R-:W-:Y:S01]  /*3a80*/  LDSM.16.M88.4 R108, [R184+0x2000] ;  /* 0x00200000b86c783b */ /* 0x000fe20000000200 */
[----:B------:R-:W-:-:S03]  /*3a90*/  ISETP.LT.OR P1, PT, R5, 0x11, P0 ;  /* 0x000000110500780c */ /* 0x000fc60000721670 */
[----:B------:R-:W3:Y:S04]  /*3aa0*/  LDSM.16.M88.4 R24, [R194+0x2000] ;  /* 0x00200000c218783b */ /* 0x000ee80000000200 */
[----:B------:R-:W-:Y:S04]  /*3ab0*/  LDSM.16.M88.4 R84, [R199] ;  /* 0x00000000c754783b */ /* 0x000fe80000000200 */
[----:B------:R-:W-:Y:S04]  /*3ac0*/  LDSM.16.M88.4 R92, [R198] ;  /* 0x00000000c65c783b */ /* 0x000fe80000000200 */
[----:B------:R-:W-:Y:S04]  /*3ad0*/  LDSM.16.M88.4 R100, [R197] ;  /* 0x00000000c564783b */ /* 0x000fe80000000200 */
[----:B------:R-:W-:Y:S04]  /*3ae0*/  LDSM.16.M88.4 R112, [R196] ;  /* 0x00000000c470783b */ /* 0x000fe80000000200 */
[----:B------:R-:W-:Y:S01]  /*3af0*/  @!PT LDS RZ, [RZ] ;  /* 0x00000000fffff984 */ /* 0x000fe20000000800 */
[----:B------:R-:W-:Y:S01]  /*3b00*/  @!PT LDS RZ, [RZ] ;  /* 0x00000000fffff984 */ /* 0x000fe20000000800 */
[----:B------:R-:W-:Y:S01]  /*3b10*/  @!PT LDS RZ, [RZ] ;  /* 0x00000000fffff984 */ /* 0x000fe20000000800 */
[----:B------:R4:W-:Y:S01]  /*3b20*/  LDGSTS.E.BYPASS.LTC128B.128 [R203+0x100], [R14.64], !P2 ;  /* 0x001000000ecb7fae */ /* 0x0009e2000d101d46 */
[----:B------:R-:W-:-:S03]  /*3b30*/  ISETP.LT.OR P2, PT, R5, 0x21, P0 ;  /* 0x000000210500780c */ /* 0x000fc60000741670 */
[----:B------:R4:W-:Y:S01]  /*3b40*/  LDGSTS.E.BYPASS.LTC128B.128 [R203+0x900], [R12.64], !P1 ;  /* 0x009000000ccb7fae */ /* 0x0009e2000c901d46 */
[C---:B------:R-:W-:Y:S02]  /*3b50*/  ISETP.LT.OR P1, PT, R5.reuse, 0x31, P0 ;  /* 0x000000310500780c */ /* 0x040fe40000721670 */
[----:B------:R-:W-:Y:S01]  /*3b60*/  ISETP.LT.OR P0, PT, R5, 0x41, P0 ;  /* 0x000000410500780c */ /* 0x000fe20000701670 */
[----:B------:R5:W-:Y:S01]  /*3b70*/  STL [R1+0x44], R10 ;  /* 0x0000440a01007387 */ /* 0x000be20000100800 */
[----:B-1----:R-:W-:Y:S03]  /*3b80*/  HMMA.16816.F32 R56, R32, R52, RZ ;  /* 0x000000342038723c */ /* 0x002fe600000018ff */
[----:B------:R-:W2:Y:S01]  /*3b90*/  LDL R154, [R1+0x14] ;  /* 0x00001400019a7983 */ /* 0x000ea20000100800 */
[----:B-----5:R-:W-:-:S04]  /*3ba0*/  IADD3 R10, P4, R7, R138, RZ ;  /* 0x0000008a070a7210 */ /* 0x020fc80007f9e0ff */
[----:B----4-:R-:W-:Y:S01]  /*3bb0*/  HMMA.16816.F32 R12, R36, R52, RZ ;  /* 0x00000034240c723c */ /* 0x010fe200000018ff */
[----:B------:R-:W-:-:S05]  /*3bc0*/  IADD3.X R11, R17, R6, RZ, P4, !PT ;  /* 0x00000006110b7210 */ /* 0x000fca00027fe4ff */
[----:B------:R1:W-:Y:S04]  /*3bd0*/  LDGSTS.E.BYPASS.LTC128B.128 [R203+0x1100], [R10.64], !P2 ;  /* 0x011000000acb7fae */ /* 0x0003e8000d101d46 */
[----:B------:R1:W-:Y:S04]  /*3be0*/  LDGSTS.E.BYPASS.LTC128B.128 [R203+0x1900], [R8.64], !P1 ;  /* 0x0190000008cb7fae */ /* 0x0003e8000c901d46 */
[----:B------:R4:W-:Y:S04]  /*3bf0*/  LDGSTS.E.BYPASS.LTC128B.128 [R203+0x2100], [R2.64], !P0 ;  /* 0x0210000002cb7fae */ /* 0x0009e8000c101d46 */
[----:B------:R-:W-:Y:S04]  /*3c00*/  LDSM.16.M88.4 R40, [R190] ;  /* 0x00000000be28783b */ /* 0x000fe80000000200 */
[----:B------:R-:W5:Y:S02]  /*3c10*/  LDSM.16.M88.4 R20, [R192] ;  /* 0x00000000c014783b */ /* 0x000f640000000200 */
[-C--:B---3--:R-:W-:Y:S02]  /*3c20*/  HMMA.16816.F32 R60, R28, R48.reuse, R12 ;  /* 0x000000301c3c723c */ /* 0x088fe4000000180c */
[----:B------:R-:W3:Y:S04]  /*3c30*/  LDSM.16.M88.4 R16, [R192+0x2000] ;  /* 0x00200000c010783b */ /* 0x000ee80000000200 */
[----:B------:R-:W-:Y:S04]  /*3c40*/  LDSM.16.M88.4 R44, [R187] ;  /* 0x00000000bb2c783b */ /* 0x000fe80000000200 */
[----:B------:R-:W3:Y:S01]  /*3c50*/  LDSM.16.M88.4 R12, [R193] ;  /* 0x00000000c10c783b */ /* 0x000ee20000000200 */
[----:B------:R-:W-:Y:S03]  /*3c60*/  HMMA.16816.F32 R56, R24, R48, R56 ;  /* 0x000000301838723c */ /* 0x000fe60000001838 */
[----:B-1----:R-:W1:Y:S04]  /*3c70*/  LDSM.16.M88.4 R8, [R193+0x2000] ;  /* 0x00200000c108783b */ /* 0x002e680000000200 */
[----:B------:R-:W0:Y:S01]  /*3c80*/  LDGDEPBAR ;  /* 0x00000000000079af */ /* 0x000e220000000000 */
[----:B------:R-:W-:Y:S08]  /*3c90*/  HMMA.16816.F32 R68, R36, R54, RZ ;  /* 0x000000362444723c */ /* 0x000ff000000018ff */
[----:B-----5:R-:W-:Y:S08]  /*3ca0*/  HMMA.16816.F32 R64, R20, R40, R60 ;  /* 0x000000281440723c */ /* 0x020ff0000000183c */
[----:B------:R-:W-:Y:S08]  /*3cb0*/  HMMA.16816.F32 R60, R32, R54, RZ ;  /* 0x00000036203c723c */ /* 0x000ff000000018ff */
[----:B---3--:R-:W-:Y:S08]  /*3cc0*/  HMMA.16816.F32 R52, R16, R40, R56 ;  /* 0x000000281034723c */ /* 0x008ff00000001838 */
[----:B------:R-:W-:Y:S08]  /*3cd0*/  HMMA.16816.F32 R56, R28, R50, R68 ;  /* 0x000000321c38723c */ /* 0x000ff00000001844 */
[----:B------:R-:W-:Y:S08]  /*3ce0*/  HMMA.16816.F32 R68, R12, R44, R64 ;  /* 0x0000002c0c44723c */ /* 0x000ff00000001840 */
[----:B------:R-:W-:Y:S01]  /*3cf0*/  HMMA.16816.F32 R64, R24, R50, R60 ;  /* 0x000000321840723c */ /* 0x000fe2000000183c */
[----:B------:R-:W3:Y:S07]  /*3d00*/  LDSM.16.M88.4 R48, [R190+0x800] ;  /* 0x00080000be30783b */ /* 0x000eee0000000200 */
[----:B------:R-:W-:Y:S08]  /*3d10*/  HMMA.16816.F32 R60, R36, R72, RZ ;  /* 0x00000048243c723c */ /* 0x000ff000000018ff */
[----:B-1----:R-:W-:Y:S08]  /*3d20*/  HMMA.16816.F32 R80, R8, R44, R52 ;  /* 0x0000002c0850723c */ /* 0x002ff00000001834 */
[----:B------:R-:W-:Y:S01]  /*3d30*/  HMMA.16816.F32 R52, R20, R42, R56 ;  /* 0x0000002a1434723c */ /* 0x000fe20000001838 */
[----:B------:R-:W-:-:S07]  /*3d40*/  FMUL.FTZ R0, R68, c[0x0][0x320] ;  /* 0x0000c80044007a20 */ /* 0x000fce0000410000 */
[----:B------:R-:W-:Y:S01]  /*3d50*/  HMMA.16816.F32 R56, R32, R72, RZ ;  /* 0x000000482038723c */ /* 0x000fe200000018ff */
[----:B------:R1:W1:Y:S07]  /*3d60*/  MUFU.TANH R137, R0 ;  /* 0x0000000000897308 */ /* 0x00026e0000002400 */
[----:B------:R-:W-:Y:S01]  /*3d70*/  HMMA.16816.F32 R60, R28, R84, R60 ;  /* 0x000000541c3c723c */ /* 0x000fe2000000183c */
[----:B-1----:R-:W-:-:S07]  /*3d80*/  FMUL.FTZ R0, R69, c[0x0][0x320] ;  /* 0x0000c80045007a20 */ /* 0x002fce0000410000 */
[----:B------:R-:W-:Y:S01]  /*3d90*/  HMMA.16816.F32 R64, R16, R42, R64 ;  /* 0x0000002a1040723c */ /* 0x000fe20000001840 */
[----:B------:R-:W1:Y:S01]  /*3da0*/  LDSM.16.M88.4 R40, [R187+0x800] ;  /* 0x00080000bb28783b */ /* 0x000e620000000200 */
[----:B------:R5:W1:Y:S02]  /*3db0*/  MUFU.TANH R134, R0 ;  /* 0x0000000000867308 */ /* 0x000a640000002400 */
[----:B-----5:R-:W-:-:S06]  /*3dc0*/  FMUL.FTZ R0, R70, c[0x0][0x320] ;  /* 0x0000c80046007a20 */ /* 0x020fcc0000410000 */
[----:B------:R5:W1:Y:S02]  /*3dd0*/  MUFU.TANH R149, R0 ;  /* 0x0000000000957308 */ /* 0x000a640000002400 */
[----:B-----5:R-:W-:Y:S02]  /*3de0*/  FMUL.FTZ R0, R71, c[0x0][0x320] ;  /* 0x0000c80047007a20 */ /* 0x020fe40000410000 */
[----:B------:R-:W-:Y:S04]  /*3df0*/  HMMA.16816.F32 R68, R12, R46, R52 ;  /* 0x0000002e0c44723c */ /* 0x000fe80000001834 */
[----:B------:R5:W1:Y:S04]  /*3e00*/  MUFU.TANH R136, R0 ;  /* 0x0000000000887308 */ /* 0x000a680000002400 */
[----:B------:R-:W-:Y:S01]  /*3e10*/  HMMA.16816.F32 R52, R24, R84, R56 ;  /* 0x000000541834723c */ /* 0x000fe20000001838 */
[----:B-----5:R-:W-:-:S07]  /*3e20*/  FMUL.FTZ R0, R80, c[0x0][0x320] ;  /* 0x0000c80050007a20 */ /* 0x020fce0000410000 */
[----:B------:R-:W-:Y:S01]  /*3e30*/  HMMA.16816.F32 R56, R36, R74, RZ ;  /* 0x0000004a2438723c */ /* 0x000fe200000018ff */
[----:B------:R5:W1:Y:S07]  /*3e40*/  MUFU.TANH R152, R0 ;  /* 0x0000000000987308 */ /* 0x000a6e0000002400 */
[----:B---3--:R-:W-:Y:S01]  /*3e50*/  HMMA.16816.F32 R60, R20, R48, R60 ;  /* 0x00000030143c723c */ /* 0x008fe2000000183c */
[----:B-----5:R-:W-:-:S04]  /*3e60*/  FMUL.FTZ R0, R81, c[0x0][0x320] ;  /* 0x0000c80051007a20 */ /* 0x020fc80000410000 */
[----:B------:R3:W1:Y:S03]  /*3e70*/  MUFU.TANH R148, R0 ;  /* 0x0000000000947308 */ /* 0x0006660000002400 */
[----:B------:R-:W-:Y:S01]  /*3e80*/  HMMA.16816.F32 R76, R8, R46, R64 ;  /* 0x0000002e084c723c */ /* 0x000fe20000001840 */
[----:B---3--:R-:W-:-:S04]  /*3e90*/  FMUL.FTZ R0, R82, c[0x0][0x320] ;  /* 0x0000c80052007a20 */ /* 0x008fc80000410000 */
[----:B------:R3:W1:Y:S03]  /*3ea0*/  MUFU.TANH R168, R0 ;  /* 0x0000000000a87308 */ /* 0x0006660000002400 */
[----:B------:R-:W-:Y:S01]  /*3eb0*/  HMMA.16816.F32 R64, R32, R74, RZ ;  /* 0x0000004a2040723c */ /* 0x000fe200000018ff */
[----:B---3--:R-:W-:-:S04]  /*3ec0*/  FMUL.FTZ R0, R83, c[0x0][0x320] ;  /* 0x0000c80053007a20 */ /* 0x008fc80000410000 */
[----:B------:R3:W1:Y:S03]  /*3ed0*/  MUFU.TANH R158, R0 ;  /* 0x00000000009e7308 */ /* 0x0006660000002400 */
[----:B------:R-:W-:Y:S01]  /*3ee0*/  HMMA.16816.F32 R44, R16, R48, R52 ;  /* 0x00000030102c723c */ /* 0x000fe20000001834 */
[----:B---3--:R-:W-:-:S04]  /*3ef0*/  FMUL.FTZ R0, R68, c[0x0][0x320] ;  /* 0x0000c80044007a20 */ /* 0x008fc80000410000 */
[----:B------:R3:W1:Y:S03]  /*3f00*/  MUFU.TANH R127, R0 ;  /* 0x00000000007f7308 */ /* 0x0006660000002400 */
[----:B------:R-:W-:Y:S01]  /*3f10*/  HMMA.16816.F32 R52, R28, R86, R56 ;  /* 0x000000561c34723c */ /* 0x000fe20000001838 */
[----:B---3--:R-:W-:-:S04]  /*3f20*/  FMUL.FTZ R0, R69, c[0x0][0x320] ;  /* 0x0000c80045007a20 */ /* 0x008fc80000410000 */
[----:B------:R3:W1:Y:S03]  /*3f30*/  MUFU.TANH R126, R0 ;  /* 0x00000000007e7308 */ /* 0x0006660000002400 */
[----:B------:R-:W-:Y:S01]  /*3f40*/  HMMA.16816.F32 R64, R24, R86, R64 ;  /* 0x000000561840723c */ /* 0x000fe20000001840 */
[----:B---3--:R-:W-:-:S04]  /*3f50*/  FMUL.FTZ R0, R70, c[0x0][0x320] ;  /* 0x0000c80046007a20 */ /* 0x008fc80000410000 */
[----:B------:R3:W1:Y:S02]  /*3f60*/  MUFU.TANH R131, R0 ;  /* 0x0000000000837308 */ /* 0x0006640000002400 */
[----:B---3--:R-:W-:Y:S02]  /*3f70*/  FMUL.FTZ R0, R71, c[0x0][0x320] ;  /* 0x0000c80047007a20 */ /* 0x008fe40000410000 */
[----:B-1----:R-:W-:Y:S04]  /*3f80*/  HMMA.16816.F32 R68, R12, R40, R60 ;  /* 0x000000280c44723c */ /* 0x002fe8000000183c */
[----:B------:R1:W3:Y:S04]  /*3f90*/  MUFU.TANH R130, R0 ;  /* 0x0000000000827308 */ /* 0x0002e80000002400 */
        /* <DEDUP_REMOVED lines=29> */
[----:B------:R-:W-:Y:S01]  /*4170*/  HMMA.16816.F32 R72, R8, R42, R64 ;  /* 0x0000002a0848723c */ /* 0x000fe20000001840 */
[----:B-1----:R-:W-:-:S07]  /*4180*/  FMUL.FTZ R0, R81, c[0x0][0x320] ;  /* 0x0000c80051007a20 */ /* 0x002fce0000410000 */
[----:B-----5:R-:W-:Y:S01]  /*4190*/  HMMA.16816.F32 R60, R20, R44, R60 ;  /* 0x0000002c143c723c */ /* 0x020fe2000000183c */
[----:B------:R1:W1:Y:S07]  /*41a0*/  MUFU.TANH R118, R0 ;  /* 0x0000000000767308 */ /* 0x00026e0000002400 */
        /* <DEDUP_REMOVED lines=13> */
[----:B------:R1:W1:Y:S02]  /*4280*/  MUFU.TANH R90, R0 ;  /* 0x00000000005a7308 */ /* 0x0002640000002400 */
[----:B-1----:R-:W-:Y:S02]  /*4290*/  FMUL.FTZ R0, R71, c[0x0][0x320] ;  /* 0x0000c80047007a20 */ /* 0x002fe40000410000 */
[----:B--2---:R-:W-:Y:S04]  /*42a0*/  HMMA.16816.F32 R68, R12, R48, R60 ;  /* 0x000000300c44723c */ /* 0x004fe8000000183c */
[----:B------:R1:W2:Y:S04]  /*42b0*/  MUFU.TANH R89, R0 ;  /* 0x0000000000597308 */ /* 0x0002a80000002400 */
[----:B------:R-:W-:Y:S01]  /*42c0*/  HMMA.16816.F32 R60, R36, R96, RZ ;  /* 0x00000060243c723c */ /* 0x000fe200000018ff */
[----:B-1----:R-:W-:-:S04]  /*42d0*/  FMUL.FTZ R0, R72, c[0x0][0x320] ;  /* 0x0000c80048007a20 */ /* 0x002fc80000410000 */
[----:B------:R1:W1:Y:S03]  /*42e0*/  MUFU.TANH R92, R0 ;  /* 0x00000000005c7308 */ /* 0x0002660000002400 */
[----:B------:R-:W-:Y:S08]  /*42f0*/  HMMA.16816.F32 R76, R8, R48, R40 ;  /* 0x00000030084c723c */ /* 0x000ff00000001828 */
[----:B------:R-:W-:Y:S01]  /*4300*/  HMMA.16816.F32 R40, R20, R46, R52 ;  /* 0x0000002e1428723c */ /* 0x000fe20000001834 */
[----:B------:R-:W5:Y:S01]  /*4310*/  LDSM.16.M88.4 R52, [R190+0x1800] ;  /* 0x00180000be34783b */ /* 0x000f620000000200 */
[----:B-1----:R-:W-:-:S04]  /*4320*/  FMUL.FTZ R0, R73, c[0x0][0x320] ;  /* 0x0000c80049007a20 */ /* 0x002fc80000410000 */
[----:B------:R1:W1:Y:S02]  /*4330*/  MUFU.TANH R91, R0 ;  /* 0x00000000005b7308 */ /* 0x0002640000002400 */
[----:B------:R-:W-:Y:S01]  /*4340*/  HMMA.16816.F32 R64, R16, R46, R64 ;  /* 0x0000002e1040723c */ /* 0x000fe20000001840 */
[----:B-1----:R-:W-:-:S05]  /*4350*/  FMUL.FTZ R0, R74, c[0x0][0x320] ;  /* 0x0000c8004a007a20 */ /* 0x002fca0000410000 */
        /* <DEDUP_REMOVED lines=11> */
[----:B------:R1:W1:Y:S01]  /*4410*/  MUFU.TANH R128, R0 ;  /* 0x0000000000807308 */ /* 0x0002620000002400 */
[----:B------:R-:W-:Y:S01]  /*4420*/  HMMA.16816.F32 R44, R24, R100, R56 ;  /* 0x00000064182c723c */ /* 0x000fe20000001838 */
[----:B-1----:R-:W-:-:S07]  /*4430*/  FMUL.FTZ R0, R71, c[0x0][0x320] ;  /* 0x0000c80047007a20 */ /* 0x002fce0000410000 */
[----:B------:R-:W-:Y:S01]  /*4440*/  HMMA.16816.F32 R68, R12, R50, R40 ;  /* 0x000000320c44723c */ /* 0x000fe20000001828 */
[----:B------:R-:W1:Y:S01]  /*4450*/  LDSM.16.M88.4 R40, [R187+0x1800] ;  /* 0x00180000bb28783b */ /* 0x000e620000000200 */
[----:B------:R2:W1:Y:S06]  /*4460*/  MUFU.TANH R129, R0 ;  /* 0x0000000000817308 */ /* 0x00046c0000002400 */
[----:B------:R-:W-:Y:S01]  /*4470*/  HMMA.16816.F32 R48, R36, R98, RZ ;  /* 0x000000622430723c */ /* 0x000fe200000018ff */
[----:B--2---:R-:W-:-:S04]  /*4480*/  FMUL.FTZ R0, R76, c[0x0][0x320] ;  /* 0x0000c8004c007a20 */ /* 0x004fc80000410000 */
[----:B------:R2:W1:Y:S03]  /*4490*/  MUFU.TANH R124, R0 ;  /* 0x00000000007c7308 */ /* 0x0004660000002400 */
        /* <DEDUP_REMOVED lines=12> */
[----:B--2---:R-:W-:-:S06]  /*4560*/  FMUL.FTZ R0, R69, c[0x0][0x320] ;  /* 0x0000c80045007a20 */ /* 0x004fcc0000410000 */
[----:B------:R2:W1:Y:S01]  /*4570*/  MUFU.TANH R81, R0 ;  /* 0x0000000000517308 */ /* 0x0004620000002400 */
[----:B------:R-:W-:Y:S01]  /*4580*/  HMMA.16816.F32 R64, R24, R102, R60 ;  /* 0x000000661840723c */ /* 0x000fe2000000183c */
[----:B--2---:R-:W-:-:S06]  /*4590*/  FMUL.FTZ R0, R70, c[0x0][0x320] ;  /* 0x0000c80046007a20 */ /* 0x004fcc0000410000 */
[----:B------:R2:W1:Y:S01]  /*45a0*/  MUFU.TANH R84, R0 ;  /* 0x0000000000547308 */ /* 0x0004620000002400 */
[----:B------:R-:W-:Y:S01]  /*45b0*/  HMMA.16816.F32 R60, R36, R108, RZ ;  /* 0x0000006c243c723c */ /* 0x000fe200000018ff */
[----:B--2---:R-:W-:-:S07]  /*45c0*/  FMUL.FTZ R0, R71, c[0x0][0x320] ;  /* 0x0000c80047007a20 */ /* 0x004fce0000410000 */
[----:B-1----:R-:W-:Y:S01]  /*45d0*/  HMMA.16816.F32 R68, R12, R40, R56 ;  /* 0x000000280c44723c */ /* 0x002fe20000001838 */
        /* <DEDUP_REMOVED lines=91> */
[----:B------:R-:W-:Y:S01]  /*4b90*/  BAR.SYNC.DEFER_BLOCKING 0x0 ;  /* 0x0000000000007b1d */ /* 0x000fe20000010000 */
[----:B------:R-:W-:Y:S01]  /*4ba0*/  ISETP.GT.AND P5, PT, R147, 0x4f, PT ;  /* 0x0000004f9300780c */ /* 0x000fe20003fa4270 */
[----:B-1----:R-:W-:-:S05]  /*4bb0*/  FMUL.FTZ R0, R9, c[0x0][0x320] ;  /* 0x0000c80009007a20 */ /* 0x002fca0000410000 */
[----:B------:R1:W1:Y:S01]  /*4bc0*/  MUFU.TANH R25, R0 ;  /* 0x0000000000197308 */ /* 0x0002620000002400 */
[----:B------:R-:W-:Y:S01]  /*4bd0*/  LOP3.LUT R200, R200, 0xfffdffff, RZ, 0xc0, !PT ;  /* 0xfffdffffc8c87812 */ /* 0x000fe200078ec0ff */
[----:B-1----:R-:W-:-:S06]  /*4be0*/  FMUL.FTZ R0, R10, c[0x0][0x320] ;  /* 0x0000c8000a007a20 */ /* 0x002fcc0000410000 */
[----:B------:R1:W1:Y:S01]  /*4bf0*/  MUFU.TANH R28, R0 ;  /* 0x00000000001c7308 */ /* 0x0002620000002400 */
[----:B------:R-:W-:Y:S01]  /*4c00*/  @P6 LOP3.LUT R200, R200, 0x20000, RZ, 0xfc, !PT ;  /* 0x00020000c8c86812 */ /* 0x000fe200078efcff */
[----:B------:R-:W-:Y:S01]  /*4c10*/  BSSY B0, `(.L_x_628) ;  /* 0x000003e000007945 */ /* 0x000fe20003800000 */
[----:B-1----:R-:W-:-:S05]  /*4c20*/  FMUL.FTZ R0, R11, c[0x0][0x320] ;  /* 0x0000c8000b007a20 */ /* 0x002fca0000410000 */
[----:B------:R4:W1:Y:S01]  /*4c30*/  MUFU.TANH R27, R0 ;  /* 0x00000000001b7308 */ /* 0x0008620000002400 */
[----:B------:R-:W-:-:S04]  /*4c40*/  LOP3.LUT R200, R200, 0xffff7fff, RZ, 0xc0, !PT ;  /* 0xffff7fffc8c87812 */ /* 0x000fc800078ec0ff */
[----:B------:R-:W-:Y:S01]  /*4c50*/  @P5 LOP3.LUT R200, R200, 0x8000, RZ, 0xfc, !PT ;  /* 0x00008000c8c85812 */ /* 0x000fe200078efcff */
[----:B------:R-:W-:Y:S05]  /*4c60*/  @!P0 BRA `(.L_x_629) ;  /* 0x0000038000008947 */ /* 0x000fea0003800000 */
[----:B--234-:R-:W-:Y:S01]  /*4c70*/  IADD3 R2, R147, R105, R153 ;  /* 0x0000006993027210 */ /* 0x01cfe20007ffe099 */
[----:B------:R-:W-:-:S03]  /*4c80*/  IMAD.MOV.U32 R212, RZ, RZ, RZ ;  /* 0x000000ffffd47224 */ /* 0x000fc600078e00ff */
[----:B------:R-:W-:-:S05]  /*4c90*/  IADD3 R2, R2, -0x50, RZ ;  /* 0xffffffb002027810 */ /* 0x000fca0007ffe0ff */
[----:B------:R-:W-:-:S04]  /*4ca0*/  @P6 IMAD.HI.U32 R3, R2, c[0x0][0x2bc], RZ ;  /* 0x0000af0002036a27 */ /* 0x000fc800078e00ff */
[----:B------:R-:W-:Y:S01]  /*4cb0*/  IMAD.MOV.U32 R0, RZ, RZ, R2 ;  /* 0x000000ffff007224 */ /* 0x000fe200078e0002 */
        /* <DEDUP_REMOVED lines=22> */
[----:B------:R2:W3:Y:S02]  /*4e20*/  SHFL.IDX PT, R8, R5, RZ, 0x181f ;  /* 0x00181fff05087589 */ /* 0x0004e400000e0000 */
.L_x_821:
[----:B------:R-:W-:Y:S05]  /*4e30*/  BRA.DIV ~URZ, `(.L_x_631) ;  /* 0x00018a227f007947 */ /* 0x000fea000b800000 */
[----:B------:R-:W4:Y:S04]  /*4e40*/  SHFL.IDX PT, R2, R0, RZ, 0x181f ;  /* 0x00181fff00027589 */ /* 0x000f2800000e0000 */
[----:B------:R-:W5:Y:S04]  /*4e50*/  SHFL.IDX PT, R3, R0, 0x1, 0x181f ;  /* 0x00381f0000037f89 */ /* 0x000f6800000e0000 */
[----:B------:R-:W2:Y:S04]  /*4e60*/  SHFL.IDX PT, R7, R0, 0x2, 0x181f ;  /* 0x00581f0000077f89 */ /* 0x000ea800000e0000 */
[----:B------:R-:W3:Y:S04]  /*4e70*/  SHFL.IDX PT, R9, R0, 0x3, 0x181f ;  /* 0x00781f0000097f89 */ /* 0x000ee800000e0000 */
[----:B------:R-:W1:Y:S04]  /*4e80*/  SHFL.IDX PT, R11, R5, 0x1, 0x181f ;  /* 0x00381f00050b7f89 */ /* 0x000e6800000e0000 */
[----:B------:R-:W1:Y:S04]  /*4e90*/  SHFL.IDX PT, R15, R5, 0x2, 0x181f ;  /* 0x00581f00050f7f89 */ /* 0x000e6800000e0000 */
[----:B------:R-:W1:Y:S01]  /*4ea0*/  SHFL.IDX PT, R14, R5, 0x3, 0x181f ;  /* 0x00781f00050e7f89 */ /* 0x000e6200000e0000 */
[----:B----4-:R-:W-:-:S02]  /*4eb0*/  IADD3 R12, P0, R2, R138, RZ ;  /* 0x0000008a020c7210 */ /* 0x010fc40007f1e0ff */
[-C--:B-----5:R-:W-:Y:S01]  /*4ec0*/  IADD3 R10, P2, R3, R138.reuse, RZ ;  /* 0x0000008a030a7210 */ /* 0x0a0fe20007f5e0ff */
[----:B------:R-:W4:Y:S02]  /*4ed0*/  SHFL.IDX PT, R0, R0, 0x4, 0x181f ;  /* 0x00981f0000007f89 */ /* 0x000f2400000e0000 */
[----:B---3--:R-:W-:Y:S01]  /*4ee0*/  IMAD.X R13, R8, 0x1, R6, P0 ;  /* 0x00000001080d7824 */ /* 0x008fe200000e0606 */
[-C--:B--2---:R-:W-:Y:S01]  /*4ef0*/  IADD3 R8, P1, R7, R138.reuse, RZ ;  /* 0x0000008a07087210 */ /* 0x084fe20007f3e0ff */
[----:B------:R-:W2:Y:S01]  /*4f00*/  SHFL.IDX PT, R5, R5, 0x4, 0x181f ;  /* 0x00981f0005057f89 */ /* 0x000ea200000e0000 */
[----:B------:R-:W-:-:S03]  /*4f10*/  IADD3 R2, P0, R9, R138, RZ ;  /* 0x0000008a09027210 */ /* 0x000fc60007f1e0ff */
[----:B------:R3:W-:Y:S01]  /*4f20*/  LDGSTS.E.BYPASS.LTC128B.128 [R203+0x2900], [R12.64], !P3 ;  /* 0x029000000ccb7fae */ /* 0x0007e2000d901d46 */
[--C-:B-1----:R-:W-:Y:S02]  /*4f30*/  IMAD.X R11, R11, 0x1, R6.reuse, P2 ;  /* 0x000000010b0b7824 */ /* 0x102fe400010e0606 */
[----:B------:R-:W-:-:S03]  /*4f40*/  IMAD.X R9, R15, 0x1, R6, P1 ;  /* 0x000000010f097824 */ /* 0x000fc600008e0606 */
[----:B------:R3:W-:Y:S01]  /*4f50*/  LDGSTS.E.BYPASS.LTC128B.128 [R203+0x3100], [R10.64], !P3 ;  /* 0x031000000acb7fae */ /* 0x0007e2000d901d46 */
[----:B------:R-:W-:-:S03]  /*4f60*/  IMAD.X R3, R14, 0x1, R6, P0 ;  /* 0x000000010e037824 */ /* 0x000fc600000e0606 */
[----:B------:R3:W-:Y:S04]  /*4f70*/  LDGSTS.E.BYPASS.LTC128B.128 [R203+0x3900], [R8.64], !P3 ;  /* 0x0390000008cb7fae */ /* 0x0007e8000d901d46 */
[----:B------:R3:W-:Y:S02]  /*4f80*/  LDGSTS.E.BYPASS.LTC128B.128 [R203+0x4100], [R2.64], !P3 ;  /* 0x0410000002cb7fae */ /* 0x0007e4000d901d46 */
.L_x_822:
[----:B---34-:R-:W-:-:S04]  /*4f90*/  IADD3 R2, P0, R0, R138, RZ ;  /* 0x0000008a00027210 */ /* 0x018fc80007f1e0ff */
[----:B--2---:R-:W-:-:S05]  /*4fa0*/  IADD3.X R3, R5, R6, RZ, P0, !PT ;  /* 0x0000000605037210 */ /* 0x004fca00007fe4ff */
[----:B------:R-:W-:Y:S01]  /*4fb0*/  @!PT LDS RZ, [RZ] ;  /* 0x00000000fffff984 */ /* 0x000fe20000000800 */
[----:B------:R-:W-:Y:S01]  /*4fc0*/  @!PT LDS RZ, [RZ] ;  /* 0x00000000fffff984 */ /* 0x000fe20000000800 */
[----:B------:R-:W-:Y:S01]  /*4fd0*/  @!PT LDS RZ, [RZ] ;  /* 0x00000000fffff984 */ /* 0x000fe20000000800 */
[----:B------:R1:W-:Y:S04]  /*4fe0*/  LDGSTS.E.BYPASS.LTC128B.128 [R203+0x4900], [R2.64], !P3 ;  /* 0x0490000002cb7fae */ /* 0x0003e8000d901d46 */
.L_x_629:
[----:B--23--:R-:W-:Y:S05]  /*4ff0*/  BSYNC B0 ;  /* 0x0000000000007941 */ /* 0x00cfea0003800000 */
.L_x_628:
[----:B-1--4-:R-:W2:Y:S01]  /*5000*/  LDL R2, [R1+0x48] ;  /* 0x0000480001027983 */ /* 0x012ea20000100800 */
[----:B------:R-:W-:-:S03]  /*5010*/  IMAD.MOV.U32 R3, RZ, RZ, c[0x0][0x2c4] ;  /* 0x0000b100ff037624 */ /* 0x000fc600078e00ff */
[----:B------:R-:W2:Y:S04]  /*5020*/  LDL R0, [R1+0x4c] ;  /* 0x00004c0001007983 */ /* 0x000ea80000100800 */
[----:B------:R-:W3:Y:S01]  /*5030*/  LDL R6, [R1] ;  /* 0x0000000001067983 */ /* 0x000ee20000100800 */
[----:B------:R-:W-:Y:S01]  /*5040*/  ISETP.NE.AND P0, PT, R3, 0x1, PT ;  /* 0x000000010300780c */ /* 0x000fe20003f05270 */
[----:B------:R-:W-:Y:S02]  /*5050*/  ULDC UR4, c[0x0][0x324] ;  /* 0x0000c90000047ab9 */ /* 0x000fe40000000800 */
[----:B------:R-:W-:Y:S01]  /*5060*/  ULOP3.LUT UR4, URZ, UR4, URZ, 0x33, !UPT ;  /* 0x000000043f047292 */ /* 0x000fe2000f8e333f */
[----:B------:R-:W0:Y:S01]  /*5070*/  LDGDEPBAR ;  /* 0x00000000000079af */ /* 0x000e220000000000 */
[----:B--2---:R-:W-:Y:S01]  /*5080*/  IMAD.IADD R0, R0, 0x1, R2 ;  /* 0x0000000100007824 */ /* 0x004fe200078e0202 */
[----:B---3--:R-:W-:-:S07]  /*5090*/  IADD3 R2, -R6, 0x1, R104 ;  /* 0x0000000106027810 */ /* 0x008fce0007ffe168 */
[----:B------:R-:W-:Y:S01]  /*50a0*/  @P0 IMAD.HI.U32 R3, R0, c[0x0][0x2c8], RZ ;  /* 0x0000b20000030a27 */ /* 0x000fe200078e00ff */
[----:B------:R-:W-:-:S03]  /*50b0*/  IADD3 R9, -R6, R4, RZ ;  /* 0x0000000406097210 */ /* 0x000fc60007ffe1ff */
[----:B------:R-:W-:Y:S01]  /*50c0*/  IMAD.MOV.U32 R5, RZ, RZ, R0 ;  /* 0x000000ffff057224 */ /* 0x000fe200078e0000 */
[----:B------:R-:W-:Y:S01]  /*50d0*/  IADD3 R0, R2, -R246, RZ ;  /* 0x800000f602007210 */ /* 0x000fe20007ffe0ff */
[----:B------:R-:W-:Y:S01]  /*50e0*/  IMAD.IADD R8, R104, 0x1, -R6 ;  /* 0x0000000168087824 */ /* 0x000fe200078e0a06 */
[----:B------:R-:W-:Y:S02]  /*50f0*/  @P0 SHF.R.U32.HI R5, RZ, c[0x0][0x2cc], R3 ;  /* 0x0000b300ff050a19 */ /* 0x000fe40000011603 */
[C---:B------:R-:W-:Y:S02]  /*5100*/  IADD3 R7, R0.reuse, UR4, RZ ;  /* 0x0000000400077c10 */ /* 0x040fe4000fffe0ff */
[----:B------:R-:W-:Y:S01]  /*5110*/  IADD3 R6, R0, c[0x0][0x328], RZ ;  /* 0x0000ca0000067a10 */ /* 0x000fe20007ffe0ff */
[----:B------:R-:W-:Y:S05]  /*5120*/  BRA.DIV ~URZ, `(.L_x_632) ;  /* 0x00018be27f007947 */ /* 0x000fea000b800000 */
[----:B------:R1:W2:Y:S02]  /*5130*/  SHFL.IDX PT, R3, R5, RZ, 0x1c1f ;  /* 0x001c1fff05037589 */ /* 0x0002a400000e0000 */
.L_x_823:
[----:B------:R-:W-:Y:S01]  /*5140*/  IMAD.MOV.U32 R0, RZ, RZ, c[0x0][0x32c] ;  /* 0x0000cb00ff007624 */ /* 0x000fe200078e00ff */
[----:B--2---:R-:W-:-:S04]  /*5150*/  IADD3 R2, R6, R3, RZ ;  /* 0x0000000306027210 */ /* 0x004fc80007ffe0ff */
[----:B------:R-:W-:Y:S01]  /*5160*/  ISETP.GE.AND P0, PT, R0, 0x1, PT ;  /* 0x000000010000780c */ /* 0x000fe20003f06270 */
[----:B------:R-:W-:Y:S01]  /*5170*/  IMAD.IADD R0, R7, 0x1, R3 ;  /* 0x0000000107007824 */ /* 0x000fe200078e0203 */
[----:B------:R-:W-:-:S11]  /*5180*/  IMNMX R2, R8, R2, PT ;  /* 0x0000000208027217 */ /* 0x000fd60003800200 */
[----:B------:R-:W-:Y:S05]  /*5190*/  @!P0 BRA `(.L_x_633) ;  /* 0x0000014000008947 */ /* 0x000fea0003800000 */
[----:B------:R-:W-:Y:S01]  /*51a0*/  IADD3 R3, -R246, R248, R3 ;  /* 0x000000f8f6037210 */ /* 0x000fe20007ffe103 */
[----:B------:R-:W-:Y:S03]  /*51b0*/  BSSY B0, `(.L_x_634) ;  /* 0x000000e000007945 */ /* 0x000fe60003800000 */
        /* <DEDUP_REMOVED lines=9> */
.L_x_635:
[----:B------:R-:W-:-:S04]  /*5250*/  MOV R10, c[0x0][0x32c] ;  /* 0x0000cb00000a7a02 */ /* 0x000fc80000000f00 */
[----:B------:R-:W-:-:S13]  /*5260*/  ISETP.NE.AND P0, PT, R10, 0x1, PT ;  /* 0x000000010a00780c */ /* 0x000fda0003f05270 */
[----:B------:R-:W-:-:S05]  /*5270*/  @P0 IMAD.HI.U32 R10, R3, c[0x0][0x330], RZ ;  /* 0x0000cc00030a0a27 */ /* 0x000fca00078e00ff */
[----:B------:R-:W-:Y:S02]  /*5280*/  @P0 SHF.R.U32.HI R3, RZ, c[0x0][0x334], R10 ;  /* 0x0000cd00ff030a19 */ /* 0x000fe4000001160a */
.L_x_636:
[----:B------:R-:W-:Y:S05]  /*5290*/  BSYNC B0 ;  /* 0x0000000000007941 */ /* 0x000fea0003800000 */
.L_x_634:
[----:B------:R-:W-:-:S05]  /*52a0*/  IMAD R3, R3, c[0x0][0x32c], R9 ;  /* 0x0000cb0003037a24 */ /* 0x000fca00078e0209 */
[----:B------:R-:W-:Y:S02]  /*52b0*/  IADD3 R10, R3, c[0x0][0x32c], RZ ;  /* 0x0000cb00030a7a10 */ /* 0x000fe40007ffe0ff */
[----:B------:R-:W-:Y:S02]  /*52c0*/  IMNMX R0, R0, R3, !PT ;  /* 0x0000000300007217 */ /* 0x000fe40007800200 */
[----:B------:R-:W-:Y:S02]  /*52d0*/  IMNMX R2, R2, R10, PT ;  /* 0x0000000a02027217 */ /* 0x000fe40003800200 */
.L_x_633:
[----:B------:R-:W-:Y:S02]  /*52e0*/  ISETP.GE.AND P0, PT, R4, 0x2, PT ;  /* 0x000000020400780c */ /* 0x000fe40003f06270 */
[----:B------:R-:W-:Y:S02]  /*52f0*/  LOP3.LUT R200, R200, 0xffffefff, RZ, 0xc0, !PT ;  /* 0xffffefffc8c87812 */ /* 0x000fe400078ec0ff */
[C---:B------:R-:W-:Y:S02]  /*5300*/  ISETP.GE.AND P1, PT, R4.reuse, 0x9, PT ;  /* 0x000000090400780c */ /* 0x040fe40003f26270 */
[----:B------:R-:W-:-:S02]  /*5310*/  ISETP.GE.AND P6, PT, R4, 0x39, PT ;  /* 0x000000390400780c */ /* 0x000fc40003fc6270 */
[C---:B------:R-:W-:Y:S02]  /*5320*/  ISETP.GE.AND P5, PT, R4.reuse, 0x3a, PT ;  /* 0x0000003a0400780c */ /* 0x040fe40003fa6270 */
[C---:B------:R-:W-:Y:S02]  /*5330*/  ISETP.GE.AND P4, PT, R4.reuse, 0x41, PT ;  /* 0x000000410400780c */ /* 0x040fe40003f86270 */
[----:B------:R-:W-:Y:S02]  /*5340*/  ISETP.GE.AND P2, PT, R4, 0x42, PT ;  /* 0x000000420400780c */ /* 0x000fe40003f46270 */
[----:B------:R-:W-:Y:S02]  /*5350*/  @P0 LOP3.LUT R200, R200, 0x1000, RZ, 0xfc, !PT ;  /* 0x00001000c8c80812 */ /* 0x000fe400078efcff */
[----:B------:R-:W-:Y:S02]  /*5360*/  ISETP.GT.AND P0, PT, R0, 0x1, !P0 ;  /* 0x000000010000780c */ /* 0x000fe40004704270 */
[----:B------:R-:W-:-:S02]  /*5370*/  LOP3.LUT R200, R200, 0xfffff7ff, RZ, 0xc0, !PT ;  /* 0xfffff7ffc8c87812 */ /* 0x000fc400078ec0ff */
[----:B------:R-:W-:Y:S02]  /*5380*/  ISETP.LT.OR P0, PT, R2, 0x2, P0 ;  /* 0x000000020200780c */ /* 0x000fe40000701670 */
[----:B------:R-:W-:Y:S02]  /*5390*/  @P1 LOP3.LUT R200, R200, 0x800, RZ, 0xfc, !PT ;  /* 0x00000800c8c81812 */ /* 0x000fe400078efcff */
[----:B------:R-:W-:Y:S02]  /*53a0*/  FSEL R15, R134, -INF , !P0 ;  /* 0xff800000860f7808 */ /* 0x000fe40004000000 */
[----:B------:R-:W-:Y:S02]  /*53b0*/  ISETP.GT.AND P0, PT, R0, 0x8, !P1 ;  /* 0x000000080000780c */ /* 0x000fe40004f04270 */
[----:B------:R-:W-:Y:S02]  /*53c0*/  ISETP.GE.AND P1, PT, R4, 0xa, PT ;  /* 0x0000000a0400780c */ /* 0x000fe40003f26270 */
[----:B------:R-:W-:-:S02]  /*53d0*/  ISETP.LT.OR P0, PT, R2, 0x9, P0 ;  /* 0x000000090200780c */ /* 0x000fc40000701670 */
[----:B------:R-:W-:Y:S02]  /*53e0*/  LOP3.LUT R200, R200, 0xfffffbff, RZ, 0xc0, !PT ;  /* 0xfffffbffc8c87812 */ /* 0x000fe400078ec0ff */
[----:B------:R-:W-:Y:S02]  /*53f0*/  FSEL R18, R127, -INF , !P0 ;  /* 0xff8000007f127808 */ /* 0x000fe40004000000 */
[----:B------:R-:W-:-:S04]  /*5400*/  ISETP.GT.AND P0, PT, R0, 0x9, !P1 ;  /* 0x000000090000780c */ /* 0x000fc80004f04270 */
[----:B------:R-:W-:Y:S02]  /*5410*/  ISETP.LT.OR P0, PT, R2, 0xa, P0 ;  /* 0x0000000a0200780c */ /* 0x000fe40000701670 */
[----:B------:R-:W-:Y:S02]  /*5420*/  @P1 LOP3.LUT R200, R200, 0x400, RZ, 0xfc, !PT ;  /* 0x00000400c8c81812 */ /* 0x000fe400078efcff */
[----:B------:R-:W-:Y:S02]  /*5430*/  ISETP.GE.AND P1, PT, R4, 0x11, PT ;  /* 0x000000110400780c */ /* 0x000fe40003f26270 */
[----:B------:R-:W-:Y:S02]  /*5440*/  LOP3.LUT R200, R200, 0xfffffdff, RZ, 0xc0, !PT ;  /* 0xfffffdffc8c87812 */ /* 0x000fe400078ec0ff */
[----:B------:R-:W-:Y:S02]  /*5450*/  FSEL R19, R126, -INF , !P0 ;  /* 0xff8000007e137808 */ /* 0x000fe40004000000 */
[----:B------:R-:W-:-:S04]  /*5460*/  ISETP.GT.AND P0, PT, R0, 0x10, !P1 ;  /* 0x000000100000780c */ /* 0x000fc80004f04270 */
[----:B------:R-:W-:-:S03]  /*5470*/  ISETP.LT.OR P0, PT, R2, 0x11, P0 ;  /* 0x000000110200780c */ /* 0x000fc60000701670 */
        /* <DEDUP_REMOVED lines=44> */
[----:B------:R-:W-:Y:S02]  /*5740*/  FSEL R135, R81, -INF , !P0 ;  /* 0xff80000051877808 */ /* 0x000fe40004000000 */
[----:B------:R-:W-:Y:S02]  /*5750*/  LOP3.LUT R200, R200, 0xfffffffd, RZ, 0xc0, !PT ;  /* 0xfffffffdc8c87812 */ /* 0x000fe400078ec0ff */
[----:B------:R-:W-:-:S04]  /*5760*/  ISETP.GT.AND P0, PT, R0, 0x30, !P1 ;  /* 0x000000300000780c */ /* 0x000fc80004f04270 */
[----:B------:R-:W-:-:S03]  /*5770*/  ISETP.LT.OR P0, PT, R2, 0x31, P0 ;  /* 0x000000310200780c */ /* 0x000fc60000701670 */
[----:B------:R-:W-:Y:S02]  /*5780*/  @P1 LOP3.LUT R200, R200, 0x2, RZ, 0xfc, !PT ;  /* 0x00000002c8c81812 */ /* 0x000fe400078efcff */
[----:B------:R-:W-:Y:S02]  /*5790*/  ISETP.GE.AND P1, PT, R4, 0x32, PT ;  /* 0x000000320400780c */ /* 0x000fe40003f26270 */
[----:B------:R-:W-:Y:S02]  /*57a0*/  FSEL R147, R73, -INF , !P0 ;  /* 0xff80000049937808 */ /* 0x000fe40004000000 */
[----:B------:R-:W-:Y:S02]  /*57b0*/  ISETP.GT.AND P0, PT, R0, 0x31, !P1 ;  /* 0x000000310000780c */ /* 0x000fe40004f04270 */
[----:B------:R-:W-:Y:S02]  /*57c0*/  LOP3.LUT R200, R200, 0xfffffffe, RZ, 0xc0, !PT ;  /* 0xfffffffec8c87812 */ /* 0x000fe400078ec0ff */
[----:B------:R-:W-:-:S04]  /*57d0*/  ISETP.LT.OR P0, PT, R2, 0x32, P0 ;  /* 0x000000320200780c */ /* 0x000fc80000701670 */
[----:B------:R-:W-:Y:S02]  /*57e0*/  FSEL R146, R72, -INF , !P0 ;  /* 0xff80000048927808 */ /* 0x000fe40004000000 */
[----:B------:R-:W-:Y:S02]  /*57f0*/  ISETP.GT.AND P0, PT, R0, 0x38, !P6 ;  /* 0x000000380000780c */ /* 0x000fe40007704270 */
[----:B------:R-:W-:Y:S02]  /*5800*/  @P1 LOP3.LUT R200, R200, 0x1, RZ, 0xfc, !PT ;  /* 0x00000001c8c81812 */ /* 0x000fe400078efcff */
[----:B------:R-:W-:Y:S02]  /*5810*/  ISETP.LT.OR P0, PT, R2, 0x39, P0 ;  /* 0x000000390200780c */ /* 0x000fe40000701670 */
[----:B------:R-:W-:Y:S02]  /*5820*/  ISETP.GE.AND P1, PT, R4, 0x49, PT ;  /* 0x000000490400780c */ /* 0x000fe40003f26270 */
[----:B------:R-:W-:-:S02]  /*5830*/  FSEL R145, R61, -INF , !P0 ;  /* 0xff8000003d917808 */ /* 0x000fc40004000000 */
[----:B------:R-:W-:Y:S02]  /*5840*/  ISETP.GT.AND P0, PT, R0, 0x39, !P5 ;  /* 0x000000390000780c */ /* 0x000fe40006f04270 */
[----:B------:R-:W-:Y:S02]  /*5850*/  LOP3.LUT R200, R200, 0xffffdfff, RZ, 0xc0, !PT ;  /* 0xffffdfffc8c87812 */ /* 0x000fe400078ec0ff */
[----:B------:R-:W-:-:S04]  /*5860*/  ISETP.LT.OR P0, PT, R2, 0x3a, P0 ;  /* 0x0000003a0200780c */ /* 0x000fc80000701670 */
[----:B------:R-:W-:Y:S02]  /*5870*/  FSEL R144, R60, -INF , !P0 ;  /* 0xff8000003c907808 */ /* 0x000fe40004000000 */
[----:B------:R-:W-:Y:S02]  /*5880*/  ISETP.GT.AND P0, PT, R0, 0x40, !P4 ;  /* 0x000000400000780c */ /* 0x000fe40006704270 */
[----:B------:R-:W-:Y:S02]  /*5890*/  @P1 LOP3.LUT R200, R200, 0x2000, RZ, 0xfc, !PT ;  /* 0x00002000c8c81812 */ /* 0x000fe400078efcff */
[----:B------:R-:W-:Y:S02]  /*58a0*/  ISETP.LT.OR P0, PT, R2, 0x41, P0 ;  /* 0x000000410200780c */ /* 0x000fe40000701670 */
[----:B------:R-:W-:Y:S02]  /*58b0*/  LOP3.LUT R200, R200, 0xffffbfff, RZ, 0xc0, !PT ;  /* 0xffffbfffc8c87812 */ /* 0x000fe400078ec0ff */
[----:B------:R-:W-:-:S02]  /*58c0*/  FSEL R167, R31, -INF , !P0 ;  /* 0xff8000001fa77808 */ /* 0x000fc40004000000 */
[----:B------:R-:W-:-:S04]  /*58d0*/  ISETP.GT.AND P0, PT, R0, 0x41, !P2 ;  /* 0x000000410000780c */ /* 0x000fc80005704270 */
[----:B------:R-:W-:-:S04]  /*58e0*/  ISETP.LT.OR P0, PT, R2, 0x42, P0 ;  /* 0x000000420200780c */ /* 0x000fc80000701670 */
[----:B------:R-:W-:Y:S02]  /*58f0*/  FSEL R166, R30, -INF , !P0 ;  /* 0xff8000001ea67808 */ /* 0x000fe40004000000 */
[----:B------:R-:W-:Y:S02]  /*5900*/  ISETP.GT.AND P0, PT, R0, 0x48, !P1 ;  /* 0x000000480000780c */ /* 0x000fe40004f04270 */
[----:B------:R-:W-:Y:S02]  /*5910*/  ISETP.GE.AND P1, PT, R4, 0x1, PT ;  /* 0x000000010400780c */ /* 0x000fe40003f26270 */
[----:B------:R-:W-:-:S04]  /*5920*/  ISETP.LT.OR P0, PT, R2, 0x49, P0 ;  /* 0x000000490200780c */ /* 0x000fc80000701670 */
[----:B------:R-:W-:Y:S02]  /*5930*/  FSEL R165, R17, -INF , !P0 ;  /* 0xff80000011a57808 */ /* 0x000fe40004000000 */
[----:B------:R-:W-:-:S04]  /*5940*/  ISETP.GT.AND P0, PT, R0, RZ, !P1 ;  /* 0x000000ff0000720c */ /* 0x000fc80004f04270 */
[----:B------:R-:W-:-:S04]  /*5950*/  ISETP.LT.OR P0, PT, R2, 0x1, P0 ;  /* 0x000000010200780c */ /* 0x000fc80000701670 */
[----:B------:R-:W-:Y:S02]  /*5960*/  FSEL R13, R137, -INF , !P0 ;  /* 0xff800000890d7808 */ /* 0x000fe40004000000 */
[----:B------:R-:W-:-:S13]  /*5970*/  ISETP.GE.AND P0, PT, R4, 0x4a, PT ;  /* 0x0000004a0400780c */ /* 0x000fda0003f06270 */
[----:B------:R-:W-:Y:S02]  /*5980*/  @P0 LOP3.LUT R200, R200, 0x4000, RZ, 0xfc, !PT ;  /* 0x00004000c8c80812 */ /* 0x000fe400078efcff */
[----:B------:R-:W-:-:S04]  /*5990*/  ISETP.GT.AND P0, PT, R0, 0x49, !P0 ;  /* 0x000000490000780c */ /* 0x000fc80004704270 */
[----:B------:R-:W-:-:S04]  /*59a0*/  ISETP.LT.OR P0, PT, R2, 0x4a, P0 ;  /* 0x0000004a0200780c */ /* 0x000fc80000701670 */
[----:B------:R-:W-:Y:S01]  /*59b0*/  FSEL R164, R16, -INF , !P0 ;  /* 0xff80000010a47808 */ /* 0x000fe20004000000 */
[----:B------:R-:W-:Y:S06]  /*59c0*/  BRA.DIV ~URZ, `(.L_x_637) ;  /* 0x000183b27f007947 */ /* 0x000fec000b800000 */
[----:B------:R2:W3:Y:S02]  /*59d0*/  SHFL.IDX PT, R3, R5, 0x1, 0x1c1f ;  /* 0x003c1f0005037f89 */ /* 0x0004e400000e0000 */
.L_x_824:
[----:B------:R-:W-:Y:S01]  /*59e0*/  IMAD.MOV.U32 R0, RZ, RZ, c[0x0][0x32c] ;  /* 0x0000cb00ff007624 */ /* 0x000fe200078e00ff */
[----:B---3--:R-:W-:-:S04]  /*59f0*/  IADD3 R2, R6, R3, RZ ;  /* 0x0000000306027210 */ /* 0x008fc80007ffe0ff */
        /* <DEDUP_REMOVED lines=15> */
.L_x_640:
[----:B------:R-:W-:-:S04]  /*5af0*/  MOV R4, c[0x0][0x32c] ;  /* 0x0000cb0000047a02 */ /* 0x000fc80000000f00 */
[----:B------:R-:W-:-:S13]  /*5b00*/  ISETP.NE.AND P0, PT, R4, 0x1, PT ;  /* 0x000000010400780c */ /* 0x000fda0003f05270 */
[----:B------:R-:W-:-:S05]  /*5b10*/  @P0 IMAD.HI.U32 R4, R3, c[0x0][0x330], RZ ;  /* 0x0000cc0003040a27 */ /* 0x000fca00078e00ff */
[----:B------:R-:W-:Y:S02]  /*5b20*/  @P0 SHF.R.U32.HI R3, RZ, c[0x0][0x334], R4 ;  /* 0x0000cd00ff030a19 */ /* 0x000fe40000011604 */
.L_x_641:
[----:B------:R-:W-:Y:S05]  /*5b30*/  BSYNC B0 ;  /* 0x0000000000007941 */ /* 0x000fea0003800000 */
.L_x_639:
[----:B------:R-:W-:-:S05]  /*5b40*/  IMAD R3, R3, c[0x0][0x32c], R9 ;  /* 0x0000cb0003037a24 */ /* 0x000fca00078e0209 */
[----:B------:R-:W-:Y:S02]  /*5b50*/  IADD3 R4, R3, c[0x0][0x32c], RZ ;  /* 0x0000cb0003047a10 */ /* 0x000fe40007ffe0ff */
[----:B------:R-:W-:Y:S02]  /*5b60*/  IMNMX R0, R0, R3, !PT ;  /* 0x0000000300007217 */ /* 0x000fe40007800200 */
[----:B------:R-:W-:Y:S02]  /*5b70*/  IMNMX R2, R2, R4, PT ;  /* 0x0000000402027217 */ /* 0x000fe40003800200 */
.L_x_638:
[----:B------:R-:W-:-:S04]  /*5b80*/  LOP3.LUT P0, RZ, R200, 0x1000, RZ, 0xc0, !PT ;  /* 0x00001000c8ff7812 */ /* 0x000fc8000780c0ff */
[----:B------:R-:W-:-:S04]  /*5b90*/  ISETP.GT.AND P0, PT, R0, 0x1, !P0 ;  /* 0x000000010000780c */ /* 0x000fc80004704270 */
[----:B------:R-:W-:-:S04]  /*5ba0*/  ISETP.LT.OR P0, PT, R2, 0x2, P0 ;  /* 0x000000020200780c */ /* 0x000fc80000701670 */
[----:B------:R-:W-:Y:S02]  /*5bb0*/  FSEL R14, R136, -INF , !P0 ;  /* 0xff800000880e7808 */ /* 0x000fe40004000000 */
        /* <DEDUP_REMOVED lines=60> */
[----:B------:R-:W-:-:S04]  /*5f80*/  LOP3.LUT P0, RZ, R200, 0x2000, RZ, 0xc0, !PT ;  /* 0x00002000c8ff7812 */ /* 0x000fc8000780c0ff */
[----:B------:R-:W-:-:S04]  /*5f90*/  ISETP.GT.AND P0, PT, R0, 0x48, !P0 ;  /* 0x000000480000780c */ /* 0x000fc80004704270 */
[----:B------:R-:W-:-:S04]  /*5fa0*/  ISETP.LT.OR P0, PT, R2, 0x49, P0 ;  /* 0x000000490200780c */ /* 0x000fc80000701670 */
[----:B------:R-:W-:Y:S02]  /*5fb0*/  FSEL R161, R23, -INF , !P0 ;  /* 0xff80000017a17808 */ /* 0x000fe40004000000 */
[----:B------:R-:W-:-:S04]  /*5fc0*/  ISETP.GT.AND P0, PT, R0, RZ, !P1 ;  /* 0x000000ff0000720c */ /* 0x000fc80004f04270 */
[----:B------:R-:W-:-:S04]  /*5fd0*/  ISETP.LT.OR P0, PT, R2, 0x1, P0 ;  /* 0x000000010200780c */ /* 0x000fc80000701670 */
[----:B------:R-:W-:Y:S02]  /*5fe0*/  FSEL R12, R149, -INF , !P0 ;  /* 0xff800000950c7808 */ /* 0x000fe40004000000 */
[----:B------:R-:W-:-:S04]  /*5ff0*/  LOP3.LUT P0, RZ, R200, 0x4000, RZ, 0xc0, !PT ;  /* 0x00004000c8ff7812 */ /* 0x000fc8000780c0ff */
[----:B------:R-:W-:-:S04]  /*6000*/  ISETP.GT.AND P0, PT, R0, 0x49, !P0 ;  /* 0x000000490000780c */ /* 0x000fc80004704270 */
[----:B------:R-:W-:-:S04]  /*6010*/  ISETP.LT.OR P0, PT, R2, 0x4a, P0 ;  /* 0x0000004a0200780c */ /* 0x000fc80000701670 */
[----:B------:R-:W-:Y:S01]  /*6020*/  FSEL R160, R20, -INF , !P0 ;  /* 0xff80000014a07808 */ /* 0x000fe20004000000 */
[----:B------:R-:W-:Y:S06]  /*6030*/  BRA.DIV ~URZ, `(.L_x_642) ;  /* 0x00017db27f007947 */ /* 0x000fec000b800000 */
[----:B------:R3:W4:Y:S02]  /*6040*/  SHFL.IDX PT, R3, R5, 0x2, 0x1c1f ;  /* 0x005c1f0005037f89 */ /* 0x00072400000e0000 */
.L_x_825:
[----:B------:R-:W-:Y:S01]  /*6050*/  IMAD.MOV.U32 R0, RZ, RZ, c[0x0][0x32c] ;  /* 0x0000cb00ff007624 */ /* 0x000fe200078e00ff */
[----:B----4-:R-:W-:-:S04]  /*6060*/  IADD3 R2, R6, R3, RZ ;  /* 0x0000000306027210 */ /* 0x010fc80007ffe0ff */
        /* <DEDUP_REMOVED lines=15> */
.L_x_645:
[----:B------:R-:W-:-:S04]  /*6160*/  MOV R4, c[0x0][0x32c] ;  /* 0x0000cb0000047a02 */ /* 0x000fc80000000f00 */
[----:B------:R-:W-:-:S13]  /*6170*/  ISETP.NE.AND P0, PT, R4, 0x1, PT ;  /* 0x000000010400780c */ /* 0x000fda0003f05270 */
[----:B------:R-:W-:-:S05]  /*6180*/  @P0 IMAD.HI.U32 R4, R3, c[0x0][0x330], RZ ;  /* 0x0000cc0003040a27 */ /* 0x000fca00078e00ff */
[----:B------:R-:W-:Y:S02]  /*6190*/  @P0 SHF.R.U32.HI R3, RZ, c[0x0][0x334], R4 ;  /* 0x0000cd00ff030a19 */ /* 0x000fe40000011604 */
.L_x_646:
[----:B------:R-:W-:Y:S05]  /*61a0*/  BSYNC B0 ;  /* 0x0000000000007941 */ /* 0x000fea0003800000 */
.L_x_644:
[----:B------:R-:W-:-:S05]  /*61b0*/  IMAD R3, R3, c[0x0][0x32c], R9 ;  /* 0x0000cb0003037a24 */ /* 0x000fca00078e0209 */
[----:B------:R-:W-:Y:S02]  /*61c0*/  IADD3 R4, R3, c[0x0][0x32c], RZ ;  /* 0x0000cb0003047a10 */ /* 0x000fe40007ffe0ff */
[----:B------:R-:W-:Y:S02]  /*61d0*/  IMNMX R0, R0, R3, !PT ;  /* 0x0000000300007217 */ /* 0x000fe40007800200 */
[----:B------:R-:W-:Y:S02]  /*61e0*/  IMNMX R2, R2, R4, PT ;  /* 0x0000000402027217 */ /* 0x000fe40003800200 */
.L_x_643:
        /* <DEDUP_REMOVED lines=76> */
[----:B------:R4:W1:Y:S02]  /*66b0*/  SHFL.IDX PT, R3, R5, 0x3, 0x1c1f ;  /* 0x007c1f0005037f89 */ /* 0x00086400000e0000 */
.L_x_826:
[----:B------:R-:W-:Y:S01]  /*66c0*/  IMAD.MOV.U32 R0, RZ, RZ, c[0x0][0x32c] ;  /* 0x0000cb00ff007624 */ /* 0x000fe200078e00ff */
[----:B-1----:R-:W-:-:S04]  /*66d0*/  IADD3 R2, R6, R3, RZ ;  /* 0x0000000306027210 */ /* 0x002fc80007ffe0ff */
        /* <DEDUP_REMOVED lines=15> */
.L_x_650:
[----:B------:R-:W-:-:S04]  /*67d0*/  MOV R4, c[0x0][0x32c] ;  /* 0x0000cb0000047a02 */ /* 0x000fc80000000f00 */
[----:B------:R-:W-:-:S13]  /*67e0*/  ISETP.NE.AND P0, PT, R4, 0x1, PT ;  /* 0x000000010400780c */ /* 0x000fda0003f05270 */
[----:B------:R-:W-:-:S05]  /*67f0*/  @P0 IMAD.HI.U32 R4, R3, c[0x0][0x330], RZ ;  /* 0x0000cc0003040a27 */ /* 0x000fca00078e00ff */
[----:B------:R-:W-:Y:S02]  /*6800*/  @P0 SHF.R.U32.HI R3, RZ, c[0x0][0x334], R4 ;  /* 0x0000cd00ff030a19 */ /* 0x000fe40000011604 */
.L_x_651:
[----:B------:R-:W-:Y:S05]  /*6810*/  BSYNC B0 ;  /* 0x0000000000007941 */ /* 0x000fea0003800000 */
.L_x_649:
[----:B------:R-:W-:-:S05]  /*6820*/  IMAD R3, R3, c[0x0][0x32c], R9 ;  /* 0x0000cb0003037a24 */ /* 0x000fca00078e0209 */
[----:B------:R-:W-:Y:S02]  /*6830*/  IADD3 R4, R3, c[0x0][0x32c], RZ ;  /* 0x0000cb0003047a10 */ /* 0x000fe40007ffe0ff */
[----:B------:R-:W-:Y:S02]  /*6840*/  IMNMX R0, R0, R3, !PT ;  /* 0x0000000300007217 */ /* 0x000fe40007800200 */
[----:B------:R-:W-:Y:S02]  /*6850*/  IMNMX R2, R2, R4, PT ;  /* 0x0000000402027217 */ /* 0x000fe40003800200 */
.L_x_648:
[----:B------:R-:W-:Y:S02]  /*6860*/  LOP3.LUT P0, RZ, R200, 0x1000, RZ, 0xc0, !PT ;  /* 0x00001000c8ff7812 */ /* 0x000fe4000780c0ff */
[----:B------:R-:W-:Y:S02]  /*6870*/  FMNMX.FTZ R3, R34, R35, !PT ;  /* 0x0000002322037209 */ /* 0x000fe40007810000 */
        /* <DEDUP_REMOVED lines=51> */
[----:B------:R-:W-:Y:S02]  /*6bb0*/  ISETP.GT.AND P0, PT, R0, 0x38, !P6 ;  /* 0x000000380000780c */ /* 0x000fe40007704270 */
[----:B------:R-:W-:Y:S02]  /*6bc0*/  LOP3.LUT P6, RZ, R200, 0x4000, RZ, 0xc0, !PT ;  /* 0x00004000c8ff7812 */ /* 0x000fe400078cc0ff */
[----:B------:R-:W-:-:S04]  /*6bd0*/  ISETP.LT.OR P0, PT, R2, 0x39, P0 ;  /* 0x000000390200780c */ /* 0x000fc80000701670 */
[----:B------:R-:W-:Y:S02]  /*6be0*/  FSEL R141, R54, -INF , !P0 ;  /* 0xff800000368d7808 */ /* 0x000fe40004000000 */
[----:B------:R-:W-:Y:S02]  /*6bf0*/  ISETP.GT.AND P0, PT, R0, 0x39, !P5 ;  /* 0x000000390000780c */ /* 0x000fe40006f04270 */
[----:B------:R-:W-:Y:S02]  /*6c00*/  LOP3.LUT P5, RZ, R200, 0x2000, RZ, 0xc0, !PT ;  /* 0x00002000c8ff7812 */ /* 0x000fe400078ac0ff */
        /* <DEDUP_REMOVED lines=8> */
[C---:B------:R-:W-:Y:S02]  /*6c90*/  ISETP.GT.AND P0, PT, R0.reuse, RZ, !P1 ;  /* 0x000000ff0000720c */ /* 0x040fe40004f04270 */
[----:B------:R-:W-:Y:S02]  /*6ca0*/  ISETP.GT.AND P1, PT, R0, 0x48, !P5 ;  /* 0x000000480000780c */ /* 0x000fe40006f24270 */
[C---:B------:R-:W-:Y:S02]  /*6cb0*/  ISETP.LT.OR P0, PT, R2.reuse, 0x1, P0 ;  /* 0x000000010200780c */ /* 0x040fe40000701670 */
[----:B------:R-:W-:Y:S02]  /*6cc0*/  ISETP.LT.OR P1, PT, R2, 0x49, P1 ;  /* 0x000000490200780c */ /* 0x000fe40000f21670 */
[----:B------:R-:W-:-:S02]  /*6cd0*/  FSEL R10, R168, -INF , !P0 ;  /* 0xff800000a80a7808 */ /* 0x000fc40004000000 */
[----:B------:R-:W-:Y:S02]  /*6ce0*/  ISETP.GT.AND P0, PT, R0, 0x49, !P6 ;  /* 0x000000490000780c */ /* 0x000fe40007704270 */
[----:B------:R-:W-:Y:S02]  /*6cf0*/  FMNMX.FTZ R0, R12, R14, !PT ;  /* 0x0000000e0c007209 */ /* 0x000fe40007810000 */
[----:B------:R-:W-:Y:S02]  /*6d00*/  ISETP.LT.OR P0, PT, R2, 0x4a, P0 ;  /* 0x0000004a0200780c */ /* 0x000fe40000701670 */
[----:B------:R-:W-:Y:S02]  /*6d10*/  FMNMX.FTZ R2, R13, R15, !PT ;  /* 0x0000000f0d027209 */ /* 0x000fe40007810000 */
[----:B------:R-:W-:Y:S02]  /*6d20*/  FMNMX.FTZ R4, R16, R0, !PT ;  /* 0x0000000010047209 */ /* 0x000fe40007810000 */
[----:B------:R-:W-:-:S02]  /*6d30*/  FMNMX.FTZ R0, R10, R11, !PT ;  /* 0x0000000b0a007209 */ /* 0x000fc40007810000 */
[----:B--234-:R-:W-:Y:S02]  /*6d40*/  FMNMX.FTZ R5, R18, R2, !PT ;  /* 0x0000000212057209 */ /* 0x01cfe40007810000 */
        /* <DEDUP_REMOVED lines=60> */
[----:B------:R-:W-:Y:S02]  /*7110*/  FSEL R157, R28, -INF , !P1 ;  /* 0xff8000001c9d7808 */ /* 0x000fe40004800000 */
[----:B------:R-:W-:Y:S02]  /*7120*/  FMNMX.FTZ R4, R166, R4, !PT ;  /* 0x00000004a6047209 */ /* 0x000fe40007810000 */
[----:B------:R-:W-:Y:S02]  /*7130*/  FMNMX.FTZ R0, R158, R0, !PT ;  /* 0x000000009e007209 */ /* 0x000fe40007810000 */
[----:B------:R-:W-:Y:S02]  /*7140*/  FMNMX.FTZ R5, R161, R3, !PT ;  /* 0x00000003a1057209 */ /* 0x000fe40007810000 */
[----:B------:R-:W-:-:S02]  /*7150*/  FMNMX.FTZ R3, R153, R2, !PT ;  /* 0x0000000299037209 */ /* 0x000fc40007810000 */
[----:B------:R-:W-:Y:S02]  /*7160*/  FSEL R156, R27, -INF , !P0 ;  /* 0xff8000001b9c7808 */ /* 0x000fe40004000000 */
[----:B------:R-:W-:Y:S02]  /*7170*/  FMNMX.FTZ R4, R165, R4, !PT ;  /* 0x00000004a5047209 */ /* 0x000fe40007810000 */
[----:B------:R-:W-:Y:S02]  /*7180*/  FMNMX.FTZ R2, R157, R0, !PT ;  /* 0x000000009d027209 */ /* 0x000fe40007810000 */
[----:B------:R-:W-:Y:S02]  /*7190*/  FMNMX.FTZ R0, R164, R4, !PT ;  /* 0x00000004a4007209 */ /* 0x000fe40007810000 */
[----:B------:R-:W-:Y:S02]  /*71a0*/  FMNMX.FTZ R5, R160, R5, !PT ;  /* 0x00000005a0057209 */ /* 0x000fe40007810000 */
[----:B------:R-:W-:-:S02]  /*71b0*/  FMNMX.FTZ R6, R152, R3, !PT ;  /* 0x0000000398067209 */ /* 0x000fc40007810000 */
[----:B------:R-:W-:Y:S01]  /*71c0*/  FMNMX.FTZ R7, R156, R2, !PT ;  /* 0x000000029c077209 */ /* 0x000fe20007810000 */
[----:B------:R-:W-:Y:S05]  /*71d0*/  BRA.DIV ~URZ, `(.L_x_652) ;  /* 0x00016cf27f007947 */ /* 0x000fea000b800000 */
[----:B------:R1:W2:Y:S02]  /*71e0*/  SHFL.BFLY PT, R2, R0, 0x2, 0x1f ;  /* 0x0c401f0000027f89 */ /* 0x0002a400000e0000 */
.L_x_827:
[----:B--2---:R-:W-:Y:S01]  /*71f0*/  FMNMX.FTZ R4, R0, R2, !PT ;  /* 0x0000000200047209 */ /* 0x004fe20007810000 */
[----:B------:R-:W-:Y:S05]  /*7200*/  BRA.DIV ~URZ, `(.L_x_653) ;  /* 0x00016d227f007947 */ /* 0x000fea000b800000 */
[----:B-1----:R-:W1:Y:S04]  /*7210*/  SHFL.BFLY PT, R0, R5, 0x2, 0x1f ;  /* 0x0c401f0005007f89 */ /* 0x002e6800000e0000 */
        /* <DEDUP_REMOVED lines=12> */
.L_x_828:
[C---:B------:R-:W-:Y:S01]  /*72e0*/  FMUL.FTZ R0, R72.reuse, c[0x0][0x2d0] ;  /* 0x0000b40048007a20 */ /* 0x040fe20000410000 */
[----:B------:R-:W-:Y:S01]  /*72f0*/  FSETP.NEU.FTZ.AND P0, PT, R72, -INF , PT ;  /* 0xff8000004800780b */ /* 0x000fe20003f1d000 */
[----:B------:R-:W-:Y:S01]  /*7300*/  FMUL.FTZ R3, R71, c[0x0][0x2d0] ;  /* 0x0000b40047037a20 */ /* 0x000fe20000410000 */
[----:B----4-:R-:W-:Y:S01]  /*7310*/  FMNMX.FTZ R69, R9, R7, !PT ;  /* 0x0000000709457209 */ /* 0x010fe20007810000 */
[----:B------:R-:W-:Y:S01]  /*7320*/  FMUL.FTZ R2, R70, c[0x0][0x2d0] ;  /* 0x0000b40046027a20 */ /* 0x000fe20000410000 */
[----:B------:R-:W-:Y:S01]  /*7330*/  FSEL R4, R0, RZ, P0 ;  /* 0x000000ff00047208 */ /* 0x000fe20000000000 */
[----:B------:R-:W-:Y:S01]  /*7340*/  WARPSYNC 0xffffffff ;  /* 0xffffffff00007948 */ /* 0x000fe20003800000 */
[----:B------:R-:W-:Y:S01]  /*7350*/  FSETP.NEU.FTZ.AND P0, PT, R71, -INF , PT ;  /* 0xff8000004700780b */ /* 0x000fe20003f1d000 */
[----:B------:R-:W-:Y:S02]  /*7360*/  LDSM.16.MT88.4 R28, [R185] ;  /* 0x00000000b91c783b */ /* 0x000fe40000004200 */
[----:B------:R-:W-:Y:S01]  /*7370*/  FFMA.FTZ R0, R13, c[0x0][0x2d0], -R4 ;  /* 0x0000b4000d007a23 */ /* 0x000fe20000010804 */
[----:B------:R-:W-:-:S02]  /*7380*/  FSEL R3, R3, RZ, P0 ;  /* 0x000000ff03037208 */ /* 0x000fc40000000000 */
[----:B------:R-:W-:Y:S01]  /*7390*/  FSETP.NEU.FTZ.AND P0, PT, R70, -INF , PT ;  /* 0xff8000004600780b */ /* 0x000fe20003f1d000 */
[----:B------:R1:W-:Y:S03]  /*73a0*/  MUFU.EX2 R227, R0 ;  /* 0x0000000000e37308 */ /* 0x0003e60000000800 */
[----:B------:R-:W-:Y:S02]  /*73b0*/  FSEL R2, R2, RZ, P0 ;  /* 0x000000ff02027208 */ /* 0x000fe40000000000 */
[----:B------:R-:W-:-:S03]  /*73c0*/  FSETP.NEU.FTZ.AND P0, PT, R69, -INF , PT ;  /* 0xff8000004500780b */ /* 0x000fc60003f1d000 */
[----:B------:R-:W-:-:S04]  /*73d0*/  FFMA.FTZ R5, R36, c[0x0][0x2d0], -R2 ;  /* 0x0000b40024057a23 */ /* 0x000fc80000010802 */
[----:B------:R2:W-:Y:S01]  /*73e0*/  MUFU.EX2 R221, R5 ;  /* 0x0000000500dd7308 */ /* 0x0005e20000000800 */
[----:B-1----:R-:W-:-:S07]  /*73f0*/  FFMA.FTZ R0, R15, c[0x0][0x2d0], -R4 ;  /* 0x0000b4000f007a23 */ /* 0x002fce0000010804 */
[----:B------:R1:W4:Y:S01]  /*7400*/  MUFU.EX2 R226, R0 ;  /* 0x0000000000e27308 */ /* 0x0003220000000800 */
[----:B--2---:R-:W-:-:S07]  /*7410*/  FFMA.FTZ R5, R37, c[0x0][0x2d0], -R2 ;  /* 0x0000b40025057a23 */ /* 0x004fce0000010802 */
[----:B------:R-:W-:Y:S01]  /*7420*/  MUFU.EX2 R234, R5 ;  /* 0x0000000500ea7308 */ /* 0x000fe20000000800 */
[----:B-1----:R-:W-:-:S07]  /*7430*/  FFMA.FTZ R0, R18, c[0x0][0x2d0], -R4 ;  /* 0x0000b40012007a23 */ /* 0x002fce0000010804 */
[----:B------:R1:W-:Y:S02]  /*7440*/  MUFU.EX2 R229, R0 ;  /* 0x0000000000e57308 */ /* 0x0003e40000000800 */
[----:B-1----:R-:W-:-:S06]  /*7450*/  FFMA.FTZ R0, R19, c[0x0][0x2d0], -R4 ;  /* 0x0000b40013007a23 */ /* 0x002fcc0000010804 */
[----:B------:R1:W2:Y:S02]  /*7460*/  MUFU.EX2 R242, R0 ;  /* 0x0000000000f27308 */ /* 0x0002a40000000800 */
[----:B-1----:R-:W-:-:S06]  /*7470*/  FFMA.FTZ R0, R21, c[0x0][0x2d0], -R4 ;  /* 0x0000b40015007a23 */ /* 0x002fcc0000010804 */
[----:B------:R1:W-:Y:S02]  /*7480*/  MUFU.EX2 R245, R0 ;  /* 0x0000000000f57308 */ /* 0x0003e40000000800 */
[--C-:B-1----:R-:W-:Y:S02]  /*7490*/  FFMA.FTZ R0, R22, c[0x0][0x2d0], -R4.reuse ;  /* 0x0000b40016007a23 */ /* 0x102fe40000010804 */
[----:B------:R-:W1:Y:S04]  /*74a0*/  LDSM.16.MT88.4 R20, [R186] ;  /* 0x00000000ba14783b */ /* 0x000e680000004200 */
[----:B------:R5:W-:Y:S02]  /*74b0*/  MUFU.EX2 R250, R0 ;  /* 0x0000000000fa7308 */ /* 0x000be40000000800 */
[----:B-----5:R-:W-:-:S02]  /*74c0*/  FFMA.FTZ R0, R24, c[0x0][0x2d0], -R4 ;  /* 0x0000b40018007a23 */ /* 0x020fc40000010804 */
[----:B------:R-:W-:Y:S04]  /*74d0*/  LDSM.16.MT88.4 R24, [R189] ;  /* 0x00000000bd18783b */ /* 0x000fe80000004200 */
[----:B------:R5:W-:Y:S02]  /*74e0*/  MUFU.EX2 R251, R0 ;  /* 0x0000000000fb7308 */ /* 0x000be40000000800 */
[----:B-----5:R-:W-:Y:S01]  /*74f0*/  FFMA.FTZ R0, R12, c[0x0][0x2d0], -R3 ;  /* 0x0000b4000c007a23 */ /* 0x020fe20000010803 */
[----:B----4-:R-:W-:-:S05]  /*7500*/  F2FP.PACK_AB R12, R226, R227 ;  /* 0x000000e3e20c723e */ /* 0x010fca00000000ff */
[----:B------:R4:W-:Y:S02]  /*7510*/  MUFU.EX2 R224, R0 ;  /* 0x0000000000e07308 */ /* 0x0009e40000000800 */
[----:B----4-:R-:W-:Y:S01]  /*7520*/  FFMA.FTZ R0, R14, c[0x0][0x2d0], -R3 ;  /* 0x0000b4000e007a23 */ /* 0x010fe20000010803 */
[----:B--2---:R-:W-:-:S05]  /*7530*/  F2FP.PACK_AB R14, R242, R229 ;  /* 0x000000e5f20e723e */ /* 0x004fca00000000ff */
[----:B------:R2:W4:Y:S02]  /*7540*/  MUFU.EX2 R222, R0 ;  /* 0x0000000000de7308 */ /* 0x0005240000000800 */
[----:B--2---:R-:W-:Y:S01]  /*7550*/  FFMA.FTZ R0, R16, c[0x0][0x2d0], -R3 ;  /* 0x0000b40010007a23 */ /* 0x004fe20000010803 */
[----:B----4-:R-:W-:-:S05]  /*7560*/  F2FP.PACK_AB R13, R222, R224 ;  /* 0x000000e0de0d723e */ /* 0x010fca00000000ff */
[----:B------:R2:W-:Y:S02]  /*7570*/  MUFU.EX2 R225, R0 ;  /* 0x0000000000e17308 */ /* 0x0005e40000000800 */
[----:B--2---:R-:W-:Y:S02]  /*7580*/  FFMA.FTZ R0, R17, c[0x0][0x2d0], -R3 ;  /* 0x0000b40011007a23 */ /* 0x004fe40000010803 */
[----:B------:R-:W2:Y:S04]  /*7590*/  LDSM.16.MT88.4 R16, [R188] ;  /* 0x00000000bc10783b */ /* 0x000ea80000004200 */
[----:B------:R4:W5:Y:S02]  /*75a0*/  MUFU.EX2 R238, R0 ;  /* 0x0000000000ee7308 */ /* 0x0009640000000800 */
[----:B----4-:R-:W-:Y:S01]  /*75b0*/  FFMA.FTZ R0, R34, c[0x0][0x2d0], -R2 ;  /* 0x0000b40022007a23 */ /* 0x010fe20000010802 */
[----:B-----5:R-:W-:-:S05]  /*75c0*/  F2FP.PACK_AB R15, R238, R225 ;  /* 0x000000e1ee0f723e */ /* 0x020fca00000000ff */
[----:B------:R4:W-:Y:S02]  /*75d0*/  MUFU.EX2 R219, R0 ;  /* 0x0000000000db7308 */ /* 0x0009e40000000800 */
[C---:B-1----:R-:W-:Y:S08]  /*75e0*/  HMMA.16816.F32 R100, R12.reuse, R20, RZ ;  /* 0x000000140c64723c */ /* 0x042ff000000018ff */
[----:B------:R-:W-:Y:S01]  /*75f0*/  HMMA.16816.F32 R88, R12, R22, RZ ;  /* 0x000000160c58723c */ /* 0x000fe200000018ff */
[----:B----4-:R-:W-:-:S04]  /*7600*/  FFMA.FTZ R0, R35, c[0x0][0x2d0], -R2 ;  /* 0x0000b40023007a23 */ /* 0x010fc80000010802 */
[----:B------:R1:W4:Y:S03]  /*7610*/  MUFU.EX2 R218, R0 ;  /* 0x0000000000da7308 */ /* 0x0003260000000800 */
[C---:B--2---:R-:W-:Y:S08]  /*7620*/  HMMA.16816.F32 R92, R12.reuse, R16, RZ ;  /* 0x000000100c5c723c */ /* 0x044ff000000018ff */
[----:B------:R-:W-:Y:S01]  /*7630*/  HMMA.16816.F32 R64, R12, R18, RZ ;  /* 0x000000120c40723c */ /* 0x000fe200000018ff */
[----:B-1----:R-:W-:Y:S01]  /*7640*/  FMUL.FTZ R0, R69, c[0x0][0x2d0] ;  /* 0x0000b40045007a20 */ /* 0x002fe20000410000 */
[----:B----4-:R-:W-:-:S06]  /*7650*/  F2FP.PACK_AB R8, R218, R219 ;  /* 0x000000dbda08723e */ /* 0x010fcc00000000ff */
[----:B------:R-:W-:Y:S01]  /*7660*/  HMMA.16816.F32 R76, R12, R28, RZ ;  /* 0x0000001c0c4c723c */ /* 0x000fe200000018ff */
[----:B------:R-:W-:-:S05]  /*7670*/  FSEL R0, R0, RZ, P0 ;  /* 0x000000ff00007208 */ /* 0x000fca0000000000 */
[--C-:B------:R-:W-:Y:S01]  /*7680*/  FFMA.FTZ R5, R10, c[0x0][0x2d0], -R0.reuse ;  /* 0x0000b4000a057a23 */ /* 0x100fe20000010800 */
[----:B------:R-:W-:Y:S01]  /*7690*/  F2FP.PACK_AB R10, R234, R221 ;  /* 0x000000ddea0a723e */ /* 0x000fe200000000ff */
[--C-:B------:R-:W-:Y:S01]  /*76a0*/  FFMA.FTZ R6, R74, c[0x0][0x2d0], -R0.reuse ;  /* 0x0000b4004a067a23 */ /* 0x100fe20000010800 */
[C---:B------:R-:W-:Y:S01]  /*76b0*/  HMMA.16816.F32 R84, R12.reuse, R30, RZ ;  /* 0x0000001e0c54723c */ /* 0x040fe200000018ff */
[----:B------:R1:W-:Y:S07]  /*76c0*/  MUFU.EX2 R223, R5 ;  /* 0x0000000500df7308 */ /* 0x0003ee0000000800 */
[C---:B------:R-:W-:Y:S01]  /*76d0*/  HMMA.16816.F32 R80, R12.reuse, R24, RZ ;  /* 0x000000180c50723c */ /* 0x040fe200000018ff */
[----:B------:R2:W-:Y:S07]  /*76e0*/  MUFU.EX2 R236, R6 ;  /* 0x0000000600ec7308 */ /* 0x0005ee0000000800 */
[----:B------:R-:W-:Y:S01]  /*76f0*/  HMMA.16816.F32 R96, R12, R26, RZ ;  /* 0x0000001a0c60723c */ /* 0x000fe200000018ff */
[----:B-1----:R-:W-:-:S04]  /*7700*/  FFMA.FTZ R5, R11, c[0x0][0x2d0], -R0 ;  /* 0x0000b4000b057a23 */ /* 0x002fc80000010800 */
[----:B------:R1:W4:Y:S02]  /*7710*/  MUFU.EX2 R220, R5 ;  /* 0x0000000500dc7308 */ /* 0x0003240000000800 */
[----:B------:R-:W-:Y:S01]  /*7720*/  F2FP.PACK_AB R12, R250, R245 ;  /* 0x000000f5fa0c723e */ /* 0x000fe200000000ff */
[----:B--2---:R-:W-:-:S05]  /*7730*/  FFMA.FTZ R6, R127, c[0x0][0x2d0], -R2 ;  /* 0x0000b4007f067a23 */ /* 0x004fca0000010802 */
[----:B------:R2:W-:Y:S01]  /*7740*/  MUFU.EX2 R207, R6 ;  /* 0x0000000600cf7308 */ /* 0x0005e20000000800 */
[----:B-1----:R-:W-:Y:S01]  /*7750*/  FFMA.FTZ R5, R32, c[0x0][0x2d0], -R0 ;  /* 0x0000b40020057a23 */ /* 0x002fe20000010800 */
[----:B----4-:R-:W-:-:S06]  /*7760*/  F2FP.PACK_AB R9, R220, R223 ;  /* 0x000000dfdc09723e */ /* 0x010fcc00000000ff */
[----:B------:R1:W-:Y:S01]  /*7770*/  MUFU.EX2 R233, R5 ;  /* 0x0000000500e97308 */ /* 0x0003e20000000800 */
[----:B--2---:R-:W-:-:S07]  /*7780*/  FFMA.FTZ R6, R136, c[0x0][0x2d0], -R3 ;  /* 0x0000b40088067a23 */ /* 0x004fce0000010803 */
[----:B------:R-:W-:Y:S01]  /*7790*/  MUFU.EX2 R175, R6 ;  /* 0x0000000600af7308 */ /* 0x000fe20000000800 */
[----:B-1----:R-:W-:-:S07]  /*77a0*/  FFMA.FTZ R5, R33, c[0x0][0x2d0], -R0 ;  /* 0x0000b40021057a23 */ /* 0x002fce0000010800 */
[----:B------:R1:W2:Y:S02]  /*77b0*/  MUFU.EX2 R235, R5 ;  /* 0x0000000500eb7308 */ /* 0x0002a40000000800 */
[----:B-1----:R-:W-:Y:S01]  /*77c0*/  FFMA.FTZ R5, R40, c[0x0][0x2d0], -R4 ;  /* 0x0000b40028057a23 */ /* 0x002fe20000010804 */
[----:B--2---:R-:W-:-:S05]  /*77d0*/  F2FP.PACK_AB R11, R235, R233 ;  /* 0x000000e9eb0b723e */ /* 0x004fca00000000ff */
[----:B------:R1:W2:Y:S02]  /*77e0*/  MUFU.EX2 R249, R5 ;  /* 0x0000000500f97308 */ /* 0x0002a40000000800 */
[C---:B------:R-:W-:Y:S08]  /*77f0*/  HMMA.16816.F32 R32, R8.reuse, R18, RZ ;  /* 0x000000120820723c */ /* 0x040ff000000018ff */
[----:B------:R-:W-:Y:S01]  /*7800*/  HMMA.16816.F32 R52, R8, R28, RZ ;  /* 0x0000001c0834723c */ /* 0x000fe200000018ff */
[----:B-1----:R-:W-:Y:S01]  /*7810*/  FFMA.FTZ R5, R38, c[0x0][0x2d0], -R3 ;  /* 0x0000b40026057a23 */ /* 0x002fe20000010803 */
[----:B--2---:R-:W-:-:S03]  /*7820*/  F2FP.PACK_AB R14, R249, R251 ;  /* 0x000000fbf90e723e */ /* 0x004fc600000000ff */
[----:B------:R1:W-:Y:S03]  /*7830*/  MUFU.EX2 R230, R5 ;  /* 0x0000000500e67308 */ /* 0x0003e60000000800 */
[C---:B------:R-:W-:Y:S01]  /*7840*/  HMMA.16816.F32 R60, R8.reuse, R30, RZ ;  /* 0x0000001e083c723c */ /* 0x040fe200000018ff */
[----:B------:R-:W-:Y:S07]  /*7850*/  LDSM.16.MT88.4 R28, [R185+0x800] ;  /* 0x00080000b91c783b */ /* 0x000fee0000004200 */
[----:B------:R-:W-:Y:S01]  /*7860*/  HMMA.16816.F32 R56, R8, R26, RZ ;  /* 0x0000001a0838723c */ /* 0x000fe200000018ff */
[----:B-1----:R-:W-:-:S07]  /*7870*/  FFMA.FTZ R5, R39, c[0x0][0x2d0], -R3 ;  /* 0x0000b40027057a23 */ /* 0x002fce0000010803 */
[----:B------:R-:W-:Y:S01]  /*7880*/  HMMA.16816.F32 R36, R8, R16, RZ ;  /* 0x000000100824723c */ /* 0x000fe200000018ff */
[----:B------:R-:W1:Y:S01]  /*7890*/  LDSM.16.MT88.4 R16, [R188+0x800] ;  /* 0x00080000bc10783b */ /* 0x000e620000004200 */
[----:B------:R2:W4:Y:S02]  /*78a0*/  MUFU.EX2 R244, R5 ;  /* 0x0000000500f47308 */ /* 0x0005240000000800 */
[----:B--2---:R-:W-:Y:S01]  /*78b0*/  FFMA.FTZ R5, R41, c[0x0][0x2d0], -R3 ;  /* 0x0000b40029057a23 */ /* 0x004fe20000010803 */
[----:B----4-:R-:W-:-:S05]  /*78c0*/  F2FP.PACK_AB R13, R244, R230 ;  /* 0x000000e6f40d723e */ /* 0x010fca00000000ff */
[----:B------:R2:W-:Y:S02]  /*78d0*/  MUFU.EX2 R243, R5 ;  /* 0x0000000500f37308 */ /* 0x0005e40000000800 */
[----:B--2---:R-:W-:Y:S02]  /*78e0*/  FFMA.FTZ R5, R42, c[0x0][0x2d0], -R3 ;  /* 0x0000b4002a057a23 */ /* 0x004fe40000010803 */
[----:B------:R-:W-:Y:S01]  /*78f0*/  HMMA.16816.F32 R40, R8, R24, RZ ;  /* 0x000000180828723c */ /* 0x000fe200000018ff */
[----:B------:R-:W2:Y:S03]  /*7900*/  LDSM.16.MT88.4 R24, [R186+0x800] ;  /* 0x00080000ba18783b */ /* 0x000ea60000004200 */
[----:B------:R4:W5:Y:S02]  /*7910*/  MUFU.EX2 R247, R5 ;  /* 0x0000000500f77308 */ /* 0x0009640000000800 */
[----:B----4-:R-:W-:Y:S01]  /*7920*/  FFMA.FTZ R5, R44, c[0x0][0x2d0], -R2 ;  /* 0x0000b4002c057a23 */ /* 0x010fe20000010802 */
[----:B-----5:R-:W-:-:S05]  /*7930*/  F2FP.PACK_AB R15, R247, R243 ;  /* 0x000000f3f70f723e */ /* 0x020fca00000000ff */
[----:B------:R4:W-:Y:S02]  /*7940*/  MUFU.EX2 R228, R5 ;  /* 0x0000000500e47308 */ /* 0x0009e40000000800 */
[C---:B-1----:R-:W-:Y:S08]  /*7950*/  HMMA.16816.F32 R92, R12.reuse, R16, R92 ;  /* 0x000000100c5c723c */ /* 0x042ff0000000185c */
[----:B------:R-:W-:Y:S01]  /*7960*/  HMMA.16816.F32 R64, R12, R18, R64 ;  /* 0x000000120c40723c */ /* 0x000fe20000001840 */
[----:B----4-:R-:W-:-:S04]  /*7970*/  FFMA.FTZ R5, R45, c[0x0][0x2d0], -R2 ;  /* 0x0000b4002d057a23 */ /* 0x010fc80000010802 */
[----:B------:R1:W4:Y:S03]  /*7980*/  MUFU.EX2 R240, R5 ;  /* 0x0000000500f07308 */ /* 0x0003260000000800 */
[----:B------:R-:W-:Y:S08]  /*7990*/  HMMA.16816.F32 R44, R8, R20, RZ ;  /* 0x00000014082c723c */ /* 0x000ff000000018ff */
[----:B------:R-:W-:Y:S01]  /*79a0*/  HMMA.16816.F32 R76, R12, R28, R76 ;  /* 0x0000001c0c4c723c */ /* 0x000fe2000000184c */
[----:B-1----:R-:W-:-:S07]  /*79b0*/  FFMA.FTZ R5, R48, c[0x0][0x2d0], -R2 ;  /* 0x0000b40030057a23 */ /* 0x002fce0000010802 */
[----:B--2---:R-:W-:Y:S01]  /*79c0*/  HMMA.16816.F32 R108, R12, R24, R100 ;  /* 0x000000180c6c723c */ /* 0x004fe20000001864 */
[----:B------:R1:W-:Y:S07]  /*79d0*/  MUFU.EX2 R239, R5 ;  /* 0x0000000500ef7308 */ /* 0x0003ee0000000800 */
[----:B------:R-:W-:Y:S01]  /*79e0*/  HMMA.16816.F32 R48, R8, R22, RZ ;  /* 0x000000160830723c */ /* 0x000fe200000018ff */
[----:B------:R-:W2:Y:S06]  /*79f0*/  LDSM.16.MT88.4 R20, [R189+0x800] ;  /* 0x00080000bd14783b */ /* 0x000eac0000004200 */
[----:B----4-:R-:W-:Y:S01]  /*7a00*/  F2FP.PACK_AB R8, R240, R228 ;  /* 0x000000e4f008723e */ /* 0x010fe200000000ff */
[----:B-1----:R-:W-:-:S04]  /*7a10*/  FFMA.FTZ R5, R104, c[0x0][0x2d0], -R2 ;  /* 0x0000b40068057a23 */ /* 0x002fc80000010802 */
[----:B------:R1:W4:Y:S02]  /*7a20*/  MUFU.EX2 R241, R5 ;  /* 0x0000000500f17308 */ /* 0x0003240000000800 */
[----:B-1----:R-:W-:Y:S01]  /*7a30*/  FFMA.FTZ R5, R68, c[0x0][0x2d0], -R0 ;  /* 0x0000b40044057a23 */ /* 0x002fe20000010800 */
[----:B----4-:R-:W-:-:S05]  /*7a40*/  F2FP.PACK_AB R10, R241, R239 ;  /* 0x000000eff10a723e */ /* 0x010fca00000000ff */
[----:B------:R1:W-:Y:S01]  /*7a50*/  MUFU.EX2 R231, R5 ;  /* 0x0000000500e77308 */ /* 0x0003e20000000800 */
[C---:B--2---:R-:W-:Y:S08]  /*7a60*/  HMMA.16816.F32 R112, R12.reuse, R20, R80 ;  /* 0x000000140c70723c */ /* 0x044ff00000001850 */
[----:B------:R-:W-:Y:S01]  /*7a70*/  HMMA.16816.F32 R96, R12, R22, R96 ;  /* 0x000000160c60723c */ /* 0x000fe20000001860 */
[----:B-1----:R-:W-:-:S04]  /*7a80*/  FFMA.FTZ R5, R73, c[0x0][0x2d0], -R0 ;  /* 0x0000b40049057a23 */ /* 0x002fc80000010800 */
[----:B------:R1:W2:Y:S03]  /*7a90*/  MUFU.EX2 R232, R5 ;  /* 0x0000000500e87308 */ /* 0x0002a60000000800 */
[----:B------:R-:W-:Y:S01]  /*7aa0*/  HMMA.16816.F32 R80, R12, R26, R88 ;  /* 0x0000001a0c50723c */ /* 0x000fe20000001858 */
[----:B-1----:R-:W-:Y:S01]  /*7ab0*/  FFMA.FTZ R5, R75, c[0x0][0x2d0], -R0 ;  /* 0x0000b4004b057a23 */ /* 0x002fe20000010800 */
[----:B--2---:R-:W-:-:S03]  /*7ac0*/  F2FP.PACK_AB R9, R232, R231 ;  /* 0x000000e7e809723e */ /* 0x004fc600000000ff */
[----:B------:R1:W2:Y:S02]  /*7ad0*/  MUFU.EX2 R237, R5 ;  /* 0x0000000500ed7308 */ /* 0x0002a40000000800 */
[----:B-1----:R-:W-:Y:S01]  /*7ae0*/  FFMA.FTZ R5, R132, c[0x0][0x2d0], -R4 ;  /* 0x0000b40084057a23 */ /* 0x002fe20000010804 */
[----:B--2---:R-:W-:-:S05]  /*7af0*/  F2FP.PACK_AB R11, R237, R236 ;  /* 0x000000eced0b723e */ /* 0x004fca00000000ff */
[----:B------:R1:W-:Y:S02]  /*7b00*/  MUFU.EX2 R213, R5 ;  /* 0x0000000500d57308 */ /* 0x0003e40000000800 */
[C---:B------:R-:W-:Y:S08]  /*7b10*/  HMMA.16816.F32 R104, R8.reuse, R16, R36 ;  /* 0x000000100868723c */ /* 0x040ff00000001824 */
[----:B------:R-:W-:Y:S01]  /*7b20*/  HMMA.16816.F32 R32, R8, R18, R32 ;  /* 0x000000120820723c */ /* 0x000fe20000001820 */
[----:B------:R-:W2:Y:S01]  /*7b30*/  LDSM.16.MT88.4 R16, [R185+0x1000] ;  /* 0x00100000b910783b */ /* 0x000ea20000004200 */
[----:B-1----:R-:W-:-:S04]  /*7b40*/  FFMA.FTZ R5, R133, c[0x0][0x2d0], -R4 ;  /* 0x0000b40085057a23 */ /* 0x002fc80000010804 */
[----:B------:R1:W4:Y:S02]  /*7b50*/  MUFU.EX2 R215, R5 ;  /* 0x0000000500d77308 */ /* 0x0003240000000800 */
[C---:B------:R-:W-:Y:S08]  /*7b60*/  HMMA.16816.F32 R116, R8.reuse, R20, R40 ;  /* 0x000000140874723c */ /* 0x040ff00000001828 */
[----:B------:R-:W-:Y:S01]  /*7b70*/  HMMA.16816.F32 R52, R8, R28, R52 ;  /* 0x0000001c0834723c */ /* 0x000fe20000001834 */
[----:B-1----:R-:W-:-:S07]  /*7b80*/  FFMA.FTZ R5, R134, c[0x0][0x2d0], -R4 ;  /* 0x0000b40086057a23 */ /* 0x002fce0000010804 */
[-C--:B------:R-:W-:Y:S01]  /*7b90*/  HMMA.16816.F32 R40, R12, R30.reuse, R84 ;  /* 0x0000001e0c28723c */ /* 0x080fe20000001854 */
[----:B------:R1:W-:Y:S06]  /*7ba0*/  MUFU.EX2 R216, R5 ;  /* 0x0000000500d87308 */ /* 0x0003ec0000000800 */
[----:B----4-:R-:W-:Y:S01]  /*7bb0*/  F2FP.PACK_AB R12, R215, R213 ;  /* 0x000000d5d70c723e */ /* 0x010fe200000000ff */
[C---:B------:R-:W-:Y:S08]  /*7bc0*/  HMMA.16816.F32 R28, R8.reuse, R30, R60 ;  /* 0x0000001e081c723c */ /* 0x040ff0000000183c */
[----:B------:R-:W-:Y:S01]  /*7bd0*/  HMMA.16816.F32 R100, R8, R24, R44 ;  /* 0x000000180864723c */ /* 0x000fe2000000182c */
[----:B-1----:R-:W-:-:S04]  /*7be0*/  FFMA.FTZ R5, R135, c[0x0][0x2d0], -R4 ;  /* 0x0000b40087057a23 */ /* 0x002fc80000010804 */
[----:B------:R1:W4:Y:S03]  /*7bf0*/  MUFU.EX2 R217, R5 ;  /* 0x0000000500d97308 */ /* 0x0003260000000800 */
[C---:B------:R-:W-:Y:S01]  /*7c00*/  HMMA.16816.F32 R60, R8.reuse, R22, R56 ;  /* 0x00000016083c723c */ /* 0x040fe20000001838 */
[----:B------:R-:W5:Y:S07]  /*7c10*/  LDSM.16.MT88.4 R20, [R186+0x1000] ;  /* 0x00100000ba14783b */ /* 0x000f6e0000004200 */
[----:B------:R-:W-:Y:S01]  /*7c20*/  HMMA.16816.F32 R36, R8, R26, R48 ;  /* 0x0000001a0824723c */ /* 0x000fe20000001830 */
[----:B------:R-:W3:Y:S01]  /*7c30*/  LDSM.16.MT88.4 R24, [R189+0x1000] ;  /* 0x00100000bd18783b */ /* 0x000ee20000004200 */
[----:B-1----:R-:W-:Y:S01]  /*7c40*/  FFMA.FTZ R5, R128, c[0x0][0x2d0], -R3 ;  /* 0x0000b40080057a23 */ /* 0x002fe20000010803 */
[----:B----4-:R-:W-:-:S03]  /*7c50*/  F2FP.PACK_AB R14, R217, R216 ;  /* 0x000000d8d90e723e */ /* 0x010fc600000000ff */
[----:B------:R1:W-:Y:S02]  /*7c60*/  MUFU.EX2 R208, R5 ;  /* 0x0000000500d07308 */ /* 0x0003e40000000800 */
[----:B-1----:R-:W-:-:S06]  /*7c70*/  FFMA.FTZ R5, R129, c[0x0][0x2d0], -R3 ;  /* 0x0000b40081057a23 */ /* 0x002fcc0000010803 */
[----:B------:R1:W4:Y:S02]  /*7c80*/  MUFU.EX2 R209, R5 ;  /* 0x0000000500d17308 */ /* 0x0003240000000800 */
[----:B-1----:R-:W-:Y:S01]  /*7c90*/  FFMA.FTZ R5, R130, c[0x0][0x2d0], -R3 ;  /* 0x0000b40082057a23 */ /* 0x002fe20000010803 */
[----:B----4-:R-:W-:-:S05]  /*7ca0*/  F2FP.PACK_AB R13, R209, R208 ;  /* 0x000000d0d10d723e */ /* 0x010fca00000000ff */
[----:B------:R1:W-:Y:S02]  /*7cb0*/  MUFU.EX2 R210, R5 ;  /* 0x0000000500d27308 */ /* 0x0003e40000000800 */
[----:B-1----:R-:W-:-:S06]  /*7cc0*/  FFMA.FTZ R5, R131, c[0x0][0x2d0], -R3 ;  /* 0x0000b40083057a23 */ /* 0x002fcc0000010803 */
[----:B------:R1:W4:Y:S02]  /*7cd0*/  MUFU.EX2 R211, R5 ;  /* 0x0000000500d37308 */ /* 0x0003240000000800 */
[----:B-1----:R-:W-:Y:S01]  /*7ce0*/  FFMA.FTZ R5, R124, c[0x0][0x2d0], -R2 ;  /* 0x0000b4007c057a23 */ /* 0x002fe20000010802 */
[----:B----4-:R-:W-:-:S05]  /*7cf0*/  F2FP.PACK_AB R15, R211, R210 ;  /* 0x000000d2d30f723e */ /* 0x010fca00000000ff */
[----:B------:R1:W-:Y:S02]  /*7d00*/  MUFU.EX2 R204, R5 ;  /* 0x0000000500cc7308 */ /* 0x0003e40000000800 */
[C---:B--2---:R-:W-:Y:S08]  /*7d10*/  HMMA.16816.F32 R88, R12.reuse, R16, R76 ;  /* 0x000000100c58723c */ /* 0x044ff0000000184c */
[----:B------:R-:W-:Y:S01]  /*7d20*/  HMMA.16816.F32 R76, R12, R18, R40 ;  /* 0x000000120c4c723c */ /* 0x000fe20000001828 */
[----:B-1----:R-:W-:-:S04]  /*7d30*/  FFMA.FTZ R5, R125, c[0x0][0x2d0], -R2 ;  /* 0x0000b4007d057a23 */ /* 0x002fc80000010802 */
[----:B------:R1:W2:Y:S03]  /*7d40*/  MUFU.EX2 R205, R5 ;  /* 0x0000000500cd7308 */ /* 0x0002a60000000800 */
[C---:B-----5:R-:W-:Y:S08]  /*7d50*/  HMMA.16816.F32 R44, R12.reuse, R22, R80 ;  /* 0x000000160c2c723c */ /* 0x060ff00000001850 */
[----:B---3--:R-:W-:Y:S01]  /*7d60*/  HMMA.16816.F32 R56, R12, R24, R112 ;  /* 0x000000180c38723c */ /* 0x008fe20000001870 */
[----:B------:R-:W-:Y:S01]  /*7d70*/  LDSM.16.MT88.4 R112, [R189+0x2000] ;  /* 0x00200000bd70783b */ /* 0x000fe20000004200 */
[----:B-1----:R-:W-:Y:S01]  /*7d80*/  FFMA.FTZ R5, R126, c[0x0][0x2d0], -R2 ;  /* 0x0000b4007e057a23 */ /* 0x002fe20000010802 */
[----:B--2---:R-:W-:-:S05]  /*7d90*/  F2FP.PACK_AB R8, R205, R204 ;  /* 0x000000cccd08723e */ /* 0x004fca00000000ff */
[----:B------:R-:W-:Y:S01]  /*7da0*/  HMMA.16816.F32 R48, R12, R20, R108 ;  /* 0x000000140c30723c */ /* 0x000fe2000000186c */
        /* <DEDUP_REMOVED lines=18> */
[----:B------:R1:W3:Y:S02]  /*7ed0*/  MUFU.EX2 R177, R5 ;  /* 0x0000000500b17308 */ /* 0x0002e40000000800 */
[-C--:B------:R-:W-:Y:S08]  /*7ee0*/  HMMA.16816.F32 R84, R8, R26.reuse, R60 ;  /* 0x0000001a0854723c */ /* 0x080ff0000000183c */
[----:B------:R-:W-:Y:S01]  /*7ef0*/  HMMA.16816.F32 R52, R12, R26, R96 ;  /* 0x0000001a0c34723c */ /* 0x000fe20000001860 */
[----:B------:R-:W-:Y:S01]  /*7f00*/  LDSM.16.MT88.4 R96, [R185+0x2000] ;  /* 0x00200000b960783b */ /* 0x000fe20000004200 */
[----:B-1----:R-:W-:-:S06]  /*7f10*/  FFMA.FTZ R5, R145, c[0x0][0x2d0], -R4 ;  /* 0x0000b40091057a23 */ /* 0x002fcc0000010804 */
[----:B------:R-:W-:Y:S01]  /*7f20*/  HMMA.16816.F32 R80, R8, R20, R100 ;  /* 0x000000140850723c */ /* 0x000fe20000001864 */
[----:B------:R1:W-:Y:S07]  /*7f30*/  MUFU.EX2 R178, R5 ;  /* 0x0000000500b27308 */ /* 0x0003ee0000000800 */
[----:B--2---:R-:W-:Y:S01]  /*7f40*/  HMMA.16816.F32 R28, R12, R18, R64 ;  /* 0x000000120c1c723c */ /* 0x004fe20000001840 */
[----:B-1----:R-:W-:-:S04]  /*7f50*/  FFMA.FTZ R5, R144, c[0x0][0x2d0], -R4 ;  /* 0x0000b40090057a23 */ /* 0x002fc80000010804 */
[----:B------:R1:W2:Y:S03]  /*7f60*/  MUFU.EX2 R179, R5 ;  /* 0x0000000500b37308 */ /* 0x0002a60000000800 */
[----:B------:R-:W-:Y:S01]  /*7f70*/  HMMA.16816.F32 R40, R12, R16, R92 ;  /* 0x000000100c28723c */ /* 0x000fe2000000185c */
[----:B------:R-:W-:Y:S07]  /*7f80*/  LDSM.16.MT88.4 R12, [R188+0x1800] ;  /* 0x00180000bc0c783b */ /* 0x000fee0000004200 */
[----:B------:R-:W-:Y:S01]  /*7f90*/  HMMA.16816.F32 R64, R8, R22, R36 ;  /* 0x000000160840723c */ /* 0x000fe20000001824 */
[----:B------:R-:W-:Y:S01]  /*7fa0*/  LDSM.16.MT88.4 R20, [R189+0x1800] ;  /* 0x00180000bd14783b */ /* 0x000fe20000004200 */
[----:B-1----:R-:W-:-:S06]  /*7fb0*/  FFMA.FTZ R5, R139, c[0x0][0x2d0], -R3 ;  /* 0x0000b4008b057a23 */ /* 0x002fcc0000010803 */
[C---:B------:R-:W-:Y:S01]  /*7fc0*/  HMMA.16816.F32 R92, R8.reuse, R24, R116 ;  /* 0x00000018085c723c */ /* 0x040fe20000001874 */
[----:B------:R-:W1:Y:S01]  /*7fd0*/  LDSM.16.MT88.4 R24, [R185+0x1800] ;  /* 0x00180000b918783b */ /* 0x000e620000004200 */
[----:B------:R4:W-:Y:S06]  /*7fe0*/  MUFU.EX2 R172, R5 ;  /* 0x0000000500ac7308 */ /* 0x0009ec0000000800 */
[C---:B------:R-:W-:Y:S08]  /*7ff0*/  HMMA.16816.F32 R60, R8.reuse, R16, R104 ;  /* 0x00000010083c723c */ /* 0x040ff00000001868 */
[----:B------:R-:W-:Y:S01]  /*8000*/  HMMA.16816.F32 R36, R8, R18, R32 ;  /* 0x000000120824723c */ /* 0x000fe20000001820 */
[----:B------:R-:W5:Y:S01]  /*8010*/  LDSM.16.MT88.4 R16, [R186+0x1800] ;  /* 0x00180000ba10783b */ /* 0x000f620000004200 */
[----:B----4-:R-:W-:-:S04]  /*8020*/  FFMA.FTZ R5, R138, c[0x0][0x2d0], -R3 ;  /* 0x0000b4008a057a23 */ /* 0x010fc80000010803 */
[----:B------:R4:W4:Y:S01]  /*8030*/  MUFU.EX2 R173, R5 ;  /* 0x0000000500ad7308 */ /* 0x0009220000000800 */
[----:B---3--:R-:W-:Y:S02]  /*8040*/  F2FP.PACK_AB R8, R177, R176 ;  /* 0x000000b0b108723e */ /* 0x008fe400000000ff */
[----:B--2---:R-:W-:Y:S01]  /*8050*/  F2FP.PACK_AB R10, R179, R178 ;  /* 0x000000b2b30a723e */ /* 0x004fe200000000ff */
[----:B----4-:R-:W-:Y:S01]  /*8060*/  FFMA.FTZ R5, R137, c[0x0][0x2d0], -R3 ;  /* 0x0000b40089057a23 */ /* 0x010fe20000010803 */
[----:B------:R-:W-:-:S03]  /*8070*/  F2FP.PACK_AB R9, R173, R172 ;  /* 0x000000acad09723e */ /* 0x000fc600000000ff */
[----:B------:R2:W3:Y:S02]  /*8080*/  MUFU.EX2 R174, R5 ;  /* 0x0000000500ae7308 */ /* 0x0004e40000000800 */
[----:B--2---:R-:W-:Y:S01]  /*8090*/  FFMA.FTZ R5, R151, c[0x0][0x2d0], -R2 ;  /* 0x0000b40097057a23 */ /* 0x004fe20000010802 */
[----:B---3--:R-:W-:-:S05]  /*80a0*/  F2FP.PACK_AB R11, R175, R174 ;  /* 0x000000aeaf0b723e */ /* 0x008fca00000000ff */
[----:B------:R2:W-:Y:S02]  /*80b0*/  MUFU.EX2 R168, R5 ;  /* 0x0000000500a87308 */ /* 0x0005e40000000800 */
[----:B-1----:R-:W-:Y:S01]  /*80c0*/  HMMA.16816.F32 R88, R8, R24, R88 ;  /* 0x000000180858723c */ /* 0x002fe20000001858 */
[----:B------:R-:W-:-:S07]  /*80d0*/  FFMA.FTZ R32, R155, c[0x0][0x2d0], -R2 ;  /* 0x0000b4009b207a23 */ /* 0x000fce0000010802 */
[----:B------:R-:W-:Y:S01]  /*80e0*/  HMMA.16816.F32 R76, R8, R26, R76 ;  /* 0x0000001a084c723c */ /* 0x000fe2000000184c */
[----:B--2---:R-:W-:-:S04]  /*80f0*/  FFMA.FTZ R5, R150, c[0x0][0x2d0], -R2 ;  /* 0x0000b40096057a23 */ /* 0x004fc80000010802 */
[----:B------:R1:W-:Y:S03]  /*8100*/  MUFU.EX2 R169, R5 ;  /* 0x0000000500a97308 */ /* 0x0003e60000000800 */
[----:B------:R-:W-:Y:S01]  /*8110*/  HMMA.16816.F32 R56, R8, R20, R56 ;  /* 0x000000140838723c */ /* 0x000fe20000001838 */
[----:B------:R-:W-:-:S07]  /*8120*/  FFMA.FTZ R33, R154, c[0x0][0x2d0], -R2 ;  /* 0x0000b4009a217a23 */ /* 0x000fce0000010802 */
[----:B------:R-:W-:Y:S01]  /*8130*/  HMMA.16816.F32 R52, R8, R22, R52 ;  /* 0x000000160834723c */ /* 0x000fe20000001834 */
[----:B-1----:R-:W-:-:S07]  /*8140*/  FFMA.FTZ R5, R149, c[0x0][0x2d0], -R2 ;  /* 0x0000b40095057a23 */ /* 0x002fce0000010802 */
[C---:B-----5:R-:W-:Y:S01]  /*8150*/  HMMA.16816.F32 R48, R8.reuse, R16, R48 ;  /* 0x000000100830723c */ /* 0x060fe20000001830 */
[----:B------:R1:W-:Y:S07]  /*8160*/  MUFU.EX2 R170, R5 ;  /* 0x0000000500aa7308 */ /* 0x0003ee0000000800 */
[----:B------:R-:W-:Y:S01]  /*8170*/  HMMA.16816.F32 R44, R8, R18, R44 ;  /* 0x00000012082c723c */ /* 0x000fe2000000182c */
[----:B------:R-:W-:-:S07]  /*8180*/  FFMA.FTZ R34, R153, c[0x0][0x2d0], -R2 ;  /* 0x0000b40099227a23 */ /* 0x000fce0000010802 */
[----:B------:R-:W-:Y:S01]  /*8190*/  HMMA.16816.F32 R136, R8, R12, R40 ;  /* 0x0000000c0888723c */ /* 0x000fe20000001828 */
[----:B-1----:R-:W-:-:S04]  /*81a0*/  FFMA.FTZ R5, R148, c[0x0][0x2d0], -R2 ;  /* 0x0000b40094057a23 */ /* 0x002fc80000010802 */
[----:B------:R1:W2:Y:S03]  /*81b0*/  MUFU.EX2 R171, R5 ;  /* 0x0000000500ab7308 */ /* 0x0002a60000000800 */
[----:B------:R-:W-:Y:S01]  /*81c0*/  HMMA.16816.F32 R124, R8, R14, R28 ;  /* 0x0000000e087c723c */ /* 0x000fe2000000181c */
[----:B-1----:R-:W-:Y:S02]  /*81d0*/  FFMA.FTZ R5, R143, c[0x0][0x2d0], -R0 ;  /* 0x0000b4008f057a23 */ /* 0x002fe40000010800 */
[----:B------:R-:W3:Y:S04]  /*81e0*/  LDL R143, [R1+0x48] ;  /* 0x00004800018f7983 */ /* 0x000ee80000100800 */
[--C-:B------:R-:W-:Y:S01]  /*81f0*/  FFMA.FTZ R30, R167, c[0x0][0x2d0], -R4.reuse ;  /* 0x0000b400a71e7a23 */ /* 0x100fe20000010804 */
[----:B------:R1:W-:Y:S01]  /*8200*/  MUFU.EX2 R68, R5 ;  /* 0x0000000500447308 */ /* 0x0003e20000000800 */
[--C-:B------:R-:W-:Y:S01]  /*8210*/  FFMA.FTZ R29, R166, c[0x0][0x2d0], -R4.reuse ;  /* 0x0000b400a61d7a23 */ /* 0x100fe20000010804 */
[----:B--2---:R-:W-:Y:S01]  /*8220*/  F2FP.PACK_AB R6, R171, R170 ;  /* 0x000000aaab06723e */ /* 0x004fe200000000ff */
[--C-:B------:R-:W-:Y:S01]  /*8230*/  FFMA.FTZ R28, R165, c[0x0][0x2d0], -R4.reuse ;  /* 0x0000b400a51c7a23 */ /* 0x100fe20000010804 */
[----:B------:R-:W-:Y:S01]  /*8240*/  IADD3 R202, R202, -0x2, RZ ;  /* 0xfffffffecaca7810 */ /* 0x000fe20007ffe0ff */
[----:B------:R-:W-:Y:S01]  /*8250*/  FFMA.FTZ R10, R164, c[0x0][0x2d0], -R4 ;  /* 0x0000b400a40a7a23 */ /* 0x000fe20000010804 */
[----:B------:R-:W-:Y:S01]  /*8260*/  F2FP.PACK_AB R4, R169, R168 ;  /* 0x000000a8a904723e */ /* 0x000fe200000000ff */
[----:B------:R-:W-:Y:S01]  /*8270*/  FFMA.FTZ R35, R152, c[0x0][0x2d0], -R2 ;  /* 0x0000b40098237a23 */ /* 0x000fe20000010802 */
[----:B------:R-:W-:Y:S01]  /*8280*/  MUFU.EX2 R30, R30 ;  /* 0x0000001e001e7308 */ /* 0x000fe20000000800 */
[----:B------:R-:W-:-:S02]  /*8290*/  FADD.FTZ R2, R224, R222 ;  /* 0x000000dee0027221 */ /* 0x000fc40000010000 */
[--C-:B------:R-:W-:Y:S02]  /*82a0*/  FFMA.FTZ R9, R163, c[0x0][0x2d0], -R3.reuse ;  /* 0x0000b400a3097a23 */ /* 0x100fe40000010803 */
[--C-:B------:R-:W-:Y:S02]  /*82b0*/  FFMA.FTZ R8, R162, c[0x0][0x2d0], -R3.reuse ;  /* 0x0000b400a2087a23 */ /* 0x100fe40000010803 */
[--C-:B------:R-:W-:Y:S01]  /*82c0*/  FFMA.FTZ R11, R161, c[0x0][0x2d0], -R3.reuse ;  /* 0x0000b400a10b7a23 */ /* 0x100fe20000010803 */
[----:B------:R-:W-:Y:S01]  /*82d0*/  MUFU.EX2 R32, R32 ;  /* 0x0000002000207308 */ /* 0x000fe20000000800 */
[----:B-1----:R-:W-:Y:S01]  /*82e0*/  FFMA.FTZ R5, R142, c[0x0][0x2d0], -R0 ;  /* 0x0000b4008e057a23 */ /* 0x002fe20000010800 */
[----:B------:R-:W-:Y:S01]  /*82f0*/  MOV R142, c[0x0][0x2c4] ;  /* 0x0000b100008e7a02 */ /* 0x000fe20000000f00 */
[----:B------:R-:W-:Y:S02]  /*8300*/  FFMA.FTZ R31, R160, c[0x0][0x2d0], -R3 ;  /* 0x0000b400a01f7a23 */ /* 0x000fe40000010803 */
[----:B------:R-:W-:Y:S01]  /*8310*/  FADD.FTZ R3, R227, R226 ;  /* 0x000000e2e3037221 */ /* 0x000fe20000010000 */
[----:B------:R-:W-:Y:S01]  /*8320*/  ISETP.NE.AND P1, PT, R142, 0x1, PT ;  /* 0x000000018e00780c */ /* 0x000fe20003f25270 */
[----:B------:R-:W-:Y:S01]  /*8330*/  FADD.FTZ R2, R225, R2 ;  /* 0x00000002e1027221 */ /* 0x000fe20000010000 */
[----:B------:R1:W-:Y:S01]  /*8340*/  MUFU.EX2 R73, R5 ;  /* 0x0000000500497308 */ /* 0x0003e20000000800 */
[----:B------:R-:W-:-:S02]  /*8350*/  FADD.FTZ R3, R229, R3 ;  /* 0x00000003e5037221 */ /* 0x000fc40000010000 */
[----:B------:R-:W-:Y:S02]  /*8360*/  FADD.FTZ R2, R238, R2 ;  /* 0x00000002ee027221 */ /* 0x000fe40000010000 */
[----:B------:R-:W-:-:S03]  /*8370*/  FADD.FTZ R3, R242, R3 ;  /* 0x00000003f2037221 */ /* 0x000fc60000010000 */
[----:B------:R-:W2:Y:S01]  /*8380*/  MUFU.EX2 R29, R29 ;  /* 0x0000001d001d7308 */ /* 0x000ea20000000800 */
[----:B------:R-:W-:Y:S02]  /*8390*/  FADD.FTZ R3, R245, R3 ;  /* 0x00000003f5037221 */ /* 0x000fe40000010000 */
[----:B-1----:R-:W-:-:S05]  /*83a0*/  FFMA.FTZ R5, R141, c[0x0][0x2d0], -R0 ;  /* 0x0000b4008d057a23 */ /* 0x002fca0000010800 */
[----:B------:R-:W1:Y:S01]  /*83b0*/  MUFU.EX2 R33, R33 ;  /* 0x0000002100217308 */ /* 0x000e620000000800 */
[----:B--2---:R-:W-:-:S07]  /*83c0*/  F2FP.PACK_AB R144, R29, R30 ;  /* 0x0000001e1d90723e */ /* 0x004fce00000000ff */
[----:B------:R2:W-:Y:S08]  /*83d0*/  MUFU.EX2 R74, R5 ;  /* 0x00000005004a7308 */ /* 0x0005f00000000800 */
[----:B------:R-:W-:Y:S01]  /*83e0*/  MUFU.EX2 R28, R28 ;  /* 0x0000001c001c7308 */ /* 0x000fe20000000800 */
[----:B-1----:R-:W-:Y:S01]  /*83f0*/  F2FP.PACK_AB R148, R33, R32 ;  /* 0x000000202194723e */ /* 0x002fe200000000ff */
[----:B--2---:R-:W-:-:S06]  /*8400*/  FFMA.FTZ R5, R140, c[0x0][0x2d0], -R0 ;  /* 0x0000b4008c057a23 */ /* 0x004fcc0000010800 */
[----:B------:R-:W-:Y:S08]  /*8410*/  MUFU.EX2 R34, R34 ;  /* 0x0000002200227308 */ /* 0x000ff00000000800 */
[----:B------:R1:W2:Y:S08]  /*8420*/  MUFU.EX2 R75, R5 ;  /* 0x00000005004b7308 */ /* 0x0002b00000000800 */
[----:B------:R-:W-:Y:S01]  /*8430*/  MUFU.EX2 R31, R31 ;  /* 0x0000001f001f7308 */ /* 0x000fe20000000800 */
[----:B-1----:R-:W-:-:S07]  /*8440*/  F2FP.PACK_AB R5, R73, R68 ;  /* 0x000000444905723e */ /* 0x002fce00000000ff */
[----:B------:R-:W1:Y:S01]  /*8450*/  MUFU.EX2 R35, R35 ;  /* 0x0000002300237308 */ /* 0x000e620000000800 */
[----:B--2---:R-:W-:-:S07]  /*8460*/  F2FP.PACK_AB R7, R75, R74 ;  /* 0x0000004a4b07723e */ /* 0x004fce00000000ff */
[C---:B------:R-:W-:Y:S01]  /*8470*/  HMMA.16816.F32 R40, R4.reuse, R24, R128 ;  /* 0x000000180428723c */ /* 0x040fe20000001880 */
[----:B------:R-:W2:Y:S07]  /*8480*/  LDSM.16.MT88.4 R128, [R186+0x2000] ;  /* 0x00200000ba80783b */ /* 0x000eae0000004200 */
[----:B------:R-:W-:Y:S01]  /*8490*/  HMMA.16816.F32 R24, R4, R26, R120 ;  /* 0x0000001a0418723c */ /* 0x000fe20000001878 */
[----:B-1----:R-:W-:-:S07]  /*84a0*/  F2FP.PACK_AB R150, R35, R34 ;  /* 0x000000222396723e */ /* 0x002fce00000000ff */
[C---:B------:R-:W-:Y:S01]  /*84b0*/  HMMA.16816.F32 R108, R4.reuse, R20, R92 ;  /* 0x00000014046c723c */ /* 0x040fe2000000185c */
[----:B------:R-:W1:Y:S07]  /*84c0*/  MUFU.EX2 R20, R10 ;  /* 0x0000000a00147308 */ /* 0x000e6e0000000800 */
[C---:B------:R-:W-:Y:S08]  /*84d0*/  HMMA.16816.F32 R84, R4.reuse, R22, R84 ;  /* 0x000000160454723c */ /* 0x040ff00000001854 */
[----:B------:R-:W-:Y:S01]  /*84e0*/  HMMA.16816.F32 R80, R4, R16, R80 ;  /* 0x000000100450723c */ /* 0x000fe20000001850 */
[----:B------:R-:W4:Y:S01]  /*84f0*/  MUFU.EX2 R17, R11 ;  /* 0x0000000b00117308 */ /* 0x000f220000000800 */
[----:B-1----:R-:W-:-:S06]  /*8500*/  F2FP.PACK_AB R146, R20, R28 ;  /* 0x0000001c1492723e */ /* 0x002fcc00000000ff */
[C---:B------:R-:W-:Y:S01]  /*8510*/  HMMA.16816.F32 R64, R4.reuse, R18, R64 ;  /* 0x000000120440723c */ /* 0x040fe20000001840 */
[----:B------:R-:W-:Y:S07]  /*8520*/  MUFU.EX2 R19, R9 ;  /* 0x0000000900137308 */ /* 0x000fee0000000800 */
[----:B------:R-:W-:Y:S01]  /*8530*/  HMMA.16816.F32 R60, R4, R12, R60 ;  /* 0x0000000c043c723c */ /* 0x000fe2000000183c */
[----:B------:R1:W5:Y:S01]  /*8540*/  MUFU.EX2 R18, R8 ;  /* 0x0000000800127308 */ /* 0x0003620000000800 */
[----:B----4-:R-:W-:-:S05]  /*8550*/  F2FP.PACK_AB R147, R31, R17 ;  /* 0x000000111f93723e */ /* 0x010fca00000000ff */
[----:B------:R-:W-:Y:S01]  /*8560*/  FADD.FTZ R12, R223, R220 ;  /* 0x000000dcdf0c7221 */ /* 0x000fe20000010000 */
[----:B------:R-:W-:Y:S07]  /*8570*/  HMMA.16816.F32 R36, R4, R14, R36 ;  /* 0x0000000e0424723c */ /* 0x000fee0000001824 */
[--C-:B------:R-:W-:Y:S02]  /*8580*/  FFMA.FTZ R4, R159, c[0x0][0x2d0], -R0.reuse ;  /* 0x0000b4009f047a23 */ /* 0x100fe40000010800 */
[--C-:B------:R-:W-:Y:S01]  /*8590*/  FFMA.FTZ R5, R158, c[0x0][0x2d0], -R0.reuse ;  /* 0x0000b4009e057a23 */ /* 0x100fe20000010800 */
[----:B-1----:R-:W1:Y:S01]  /*85a0*/  LDSM.16.MT88.4 R8, [R188+0x2000] ;  /* 0x00200000bc08783b */ /* 0x002e620000004200 */
[--C-:B------:R-:W-:Y:S01]  /*85b0*/  FFMA.FTZ R6, R157, c[0x0][0x2d0], -R0.reuse ;  /* 0x0000b4009d067a23 */ /* 0x100fe20000010800 */
[----:B------:R4:W-:Y:S01]  /*85c0*/  MUFU.EX2 R16, R4 ;  /* 0x0000000400107308 */ /* 0x0009e20000000800 */
[----:B------:R-:W-:Y:S01]  /*85d0*/  FFMA.FTZ R7, R156, c[0x0][0x2d0], -R0 ;  /* 0x0000b4009c077a23 */ /* 0x000fe20000010800 */
[----:B-----5:R-:W-:Y:S01]  /*85e0*/  F2FP.PACK_AB R145, R18, R19 ;  /* 0x000000131291723e */ /* 0x020fe200000000ff */
[----:B------:R-:W-:-:S04]  /*85f0*/  FADD.FTZ R0, R219, R218 ;  /* 0x000000dadb007221 */ /* 0x000fc80000010000 */
[----:B------:R-:W-:Y:S01]  /*8600*/  FADD.FTZ R0, R221, R0 ;  /* 0x00000000dd007221 */ /* 0x000fe20000010000 */
[----:B------:R5:W-:Y:S01]  /*8610*/  MUFU.EX2 R13, R7 ;  /* 0x00000007000d7308 */ /* 0x000be20000000800 */
[----:B------:R-:W-:Y:S02]  /*8620*/  HMMA.16816.F32 R88, R144, R96, R88 ;  /* 0x000000609058723c */ /* 0x000fe40000001858 */
[----:B------:R-:W-:Y:S02]  /*8630*/  FADD.FTZ R0, R234, R0 ;  /* 0x00000000ea007221 */ /* 0x000fe40000010000 */
[----:B----4-:R-:W-:-:S03]  /*8640*/  FADD.FTZ R4, R233, R12 ;  /* 0x0000000ce9047221 */ /* 0x010fc60000010000 */
[----:B------:R4:W2:Y:S01]  /*8650*/  MUFU.EX2 R15, R5 ;  /* 0x00000005000f7308 */ /* 0x0008a20000000800 */
[----:B------:R-:W-:Y:S01]  /*8660*/  MOV R12, c[0x0][0x32c] ;  /* 0x0000cb00000c7a02 */ /* 0x000fe20000000f00 */
[C---:B------:R-:W-:Y:S03]  /*8670*/  HMMA.16816.F32 R100, R144.reuse, R98, R76 ;  /* 0x000000629064723c */ /* 0x040fe6000000184c */
[----:B------:R-:W-:Y:S01]  /*8680*/  ISETP.GE.AND P0, PT, R12, 0x1, PT ;  /* 0x000000010c00780c */ /* 0x000fe20003f06270 */
[----:B-----5:R-:W-:Y:S02]  /*8690*/  FADD.FTZ R7, R230, R2 ;  /* 0x00000002e6077221 */ /* 0x020fe40000010000 */
[----:B------:R5:W1:Y:S02]  /*86a0*/  MUFU.EX2 R14, R6 ;  /* 0x00000006000e7308 */ /* 0x000a640000000800 */
[----:B------:R-:W-:Y:S01]  /*86b0*/  HMMA.16816.F32 R104, R144, R112, R56 ;  /* 0x000000709068723c */ /* 0x000fe20000001838 */
[----:B----4-:R-:W-:Y:S01]  /*86c0*/  FADD.FTZ R5, R235, R4 ;  /* 0x00000004eb057221 */ /* 0x010fe20000010000 */
[----:B--2---:R-:W-:Y:S01]  /*86d0*/  F2FP.PACK_AB R149, R15, R16 ;  /* 0x000000100f95723e */ /* 0x004fe200000000ff */
[----:B------:R-:W-:-:S05]  /*86e0*/  FADD.FTZ R4, R250, R3 ;  /* 0x00000003fa047221 */ /* 0x000fca0000010000 */
[C---:B------:R-:W-:Y:S01]  /*86f0*/  HMMA.16816.F32 R116, R144.reuse, R114, R52 ;  /* 0x000000729074723c */ /* 0x040fe20000001834 */
[----:B------:R-:W-:Y:S02]  /*8700*/  FADD.FTZ R5, R231, R5 ;  /* 0x00000005e7057221 */ /* 0x000fe40000010000 */
[----:B------:R-:W-:Y:S02]  /*8710*/  FADD.FTZ R3, R244, R7 ;  /* 0x00000007f4037221 */ /* 0x000fe40000010000 */
[----:B-----5:R-:W-:Y:S01]  /*8720*/  FADD.FTZ R6, R228, R0 ;  /* 0x00000000e4067221 */ /* 0x020fe20000010000 */
[----:B-1----:R-:W-:Y:S01]  /*8730*/  F2FP.PACK_AB R151, R13, R14 ;  /* 0x0000000e0d97723e */ /* 0x002fe200000000ff */
        /* <DEDUP_REMOVED lines=26> */
[----:B------:R-:W-:Y:S03]  /*88e0*/  HMMA.16816.F32 R108, R148, R112, R108 ;  /* 0x00000070946c723c */ /* 0x000fe6000000186c */
[----:B------:R-:W-:-:S04]  /*88f0*/  FADD.FTZ R5, R19, R5 ;  /* 0x0000000513057221 */ /* 0x000fc80000010000 */
[----:B------:R-:W-:Y:S01]  /*8900*/  FADD.FTZ R5, R18, R5 ;  /* 0x0000000512057221 */ /* 0x000fe20000010000 */
[C---:B------:R-:W-:Y:S08]  /*8910*/  HMMA.16816.F32 R124, R148.reuse, R128, R80 ;  /* 0x00000080947c723c */ /* 0x040ff00000001850 */
[C---:B------:R-:W-:Y:S08]  /*8920*/  HMMA.16816.F32 R96, R148.reuse, R98, R24 ;  /* 0x000000629460723c */ /* 0x040ff00000001818 */
[C---:B------:R-:W-:Y:S08]  /*8930*/  HMMA.16816.F32 R112, R148.reuse, R114, R84 ;  /* 0x000000729470723c */ /* 0x040ff00000001854 */
[----:B------:R-:W-:Y:S01]  /*8940*/  HMMA.16816.F32 R128, R148, R130, R64 ;  /* 0x000000829480723c */ /* 0x000fe20000001840 */
[----:B---3--:R-:W-:Y:S01]  /*8950*/  @P1 IMAD.HI.U32 R2, R143, c[0x0][0x2c8], RZ ;  /* 0x0000b2008f021a27 */ /* 0x008fe200078e00ff */
[----:B------:R-:W-:-:S06]  /*8960*/  MOV R0, R143 ;  /* 0x0000008f00007202 */ /* 0x000fcc0000000f00 */
[----:B------:R-:W-:Y:S01]  /*8970*/  HMMA.16816.F32 R140, R148, R8, R60 ;  /* 0x00000008948c723c */ /* 0x000fe2000000183c */
[----:B------:R-:W-:-:S04]  /*8980*/  @P1 SHF.R.U32.HI R0, RZ, c[0x0][0x2cc], R2 ;  /* 0x0000b300ff001a19 */ /* 0x000fc80000011602 */
[----:B------:R-:W-:Y:S01]  /*8990*/  IADD3 R2, R252, R0, RZ ;  /* 0x00000000fc027210 */ /* 0x000fe20007ffe0ff */
[----:B------:R-:W-:Y:S02]  /*89a0*/  FADD.FTZ R0, R240, R6 ;  /* 0x00000006f0007221 */ /* 0x000fe40000010000 */
[----:B------:R-:W-:Y:S02]  /*89b0*/  HMMA.16816.F32 R148, R148, R10, R36 ;  /* 0x0000000a9494723c */ /* 0x000fe40000001824 */
        /* <DEDUP_REMOVED lines=31> */
[----:B------:R-:W-:Y:S01]  /*8bb0*/  FADD.FTZ R4, R14, R4 ;  /* 0x000000040e047221 */ /* 0x000fe20000010000 */
[----:B------:R-:W-:Y:S01]  /*8bc0*/  STL [R1+0x4], R6 ;  /* 0x0000040601007387 */ /* 0x000fe20000100800 */
[----:B------:R-:W-:-:S03]  /*8bd0*/  FADD.FTZ R3, R35, R5 ;  /* 0x0000000523037221 */ /* 0x000fc60000010000 */
[----:B------:R1:W-:Y:S04]  /*8be0*/  STL [R1+0x8], R0 ;  /* 0x0000080001007387 */ /* 0x0003e80000100800 */
[----:B------:R2:W-:Y:S01]  /*8bf0*/  STL [R1+0xc], R3 ;  /* 0x00000c0301007387 */ /* 0x0005e20000100800 */
[----:B-1----:R-:W-:Y:S01]  /*8c00*/  FADD.FTZ R0, R13, R4 ;  /* 0x000000040d007221 */ /* 0x002fe20000010000 */
[----:B--2---:R-:W-:-:S04]  /*8c10*/  IADD3 R3, R2, c[0x0][0x328], RZ ;  /* 0x0000ca0002037a10 */ /* 0x004fc80007ffe0ff */
[----:B------:R1:W-:Y:S01]  /*8c20*/  STL [R1+0x10], R0 ;  /* 0x0000100001007387 */ /* 0x0003e20000100800 */
[----:B------:R-:W-:Y:S05]  /*8c30*/  @!P0 BRA `(.L_x_654) ;  /* 0x0000013000008947 */ /* 0x000fea0003800000 */
[C---:B------:R-:W-:Y:S01]  /*8c40*/  ISETP.GT.AND P0, PT, R2.reuse, RZ, PT ;  /* 0x000000ff0200720c */ /* 0x040fe20003f04270 */
[----:B------:R-:W-:Y:S01]  /*8c50*/  BSSY B0, `(.L_x_655) ;  /* 0x000000e000007945 */ /* 0x000fe20003800000 */
[----:B-1----:R-:W-:-:S11]  /*8c60*/  IADD3 R0, R2, -0x1, RZ ;  /* 0xffffffff02007810 */ /* 0x002fd60007ffe0ff */
[----:B------:R-:W-:Y:S05]  /*8c70*/  @P0 BRA `(.L_x_656) ;  /* 0x0000007000000947 */ /* 0x000fea0003800000 */
[----:B------:R-:W-:-:S05]  /*8c80*/  IMAD.MOV.U32 R0, RZ, RZ, 0x1 ;  /* 0x00000001ff007424 */ /* 0x000fca00078e00ff */
[----:B------:R-:W-:Y:S01]  /*8c90*/  ISETP.NE.AND P0, PT, R0, c[0x0][0x32c], PT ;  /* 0x0000cb0000007a0c */ /* 0x000fe20003f05270 */
[----:B------:R-:W-:-:S12]  /*8ca0*/  IMAD.MOV R0, RZ, RZ, -R2 ;  /* 0x000000ffff007224 */ /* 0x000fd800078e0a02 */
[----:B------:R-:W-:-:S05]  /*8cb0*/  @P0 IMAD.HI.U32 R2, R0, c[0x0][0x330], RZ ;  /* 0x0000cc0000020a27 */ /* 0x000fca00078e00ff */
[----:B------:R-:W-:-:S04]  /*8cc0*/  @P0 SHF.R.U32.HI R0, RZ, c[0x0][0x334], R2 ;  /* 0x0000cd00ff000a19 */ /* 0x000fc80000011602 */
[----:B------:R-:W-:Y:S01]  /*8cd0*/  LOP3.LUT R0, RZ, R0, RZ, 0x33, !PT ;  /* 0x00000000ff007212 */ /* 0x000fe200078e33ff */
[----:B------:R-:W-:Y:S05]  /*8ce0*/  BRA `(.L_x_657) ;  /* 0x0000004000007947 */ /* 0x000fea0003800000 */
.L_x_656:
[----:B------:R-:W-:-:S04]  /*8cf0*/  MOV R2, 0x1 ;  /* 0x0000000100027802 */ /* 0x000fc80000000f00 */
[----:B------:R-:W-:-:S13]  /*8d00*/  ISETP.NE.AND P0, PT, R2, c[0x0][0x32c], PT ;  /* 0x0000cb0002007a0c */ /* 0x000fda0003f05270 */
[----:B------:R-:W-:-:S05]  /*8d10*/  @P0 IMAD.HI.U32 R2, R0, c[0x0][0x330], RZ ;  /* 0x0000cc0000020a27 */ /* 0x000fca00078e00ff */
[----:B------:R-:W-:Y:S02]  /*8d20*/  @P0 SHF.R.U32.HI R0, RZ, c[0x0][0x334], R2 ;  /* 0x0000cd00ff000a19 */ /* 0x000fe40000011602 */
.L_x_657:
[----:B------:R-:W-:Y:S05]  /*8d30*/  BSYNC B0 ;  /* 0x0000000000007941 */ /* 0x000fea0003800000 */
.L_x_655:
[----:B------:R-:W-:-:S05]  /*8d40*/  MOV R2, c[0x0][0x32c] ;  /* 0x0000cb0000027a02 */ /* 0x000fca0000000f00 */
[----:B------:R-:W-:-:S05]  /*8d50*/  IMAD R0, R0, R2, c[0x0][0x32c] ;  /* 0x0000cb0000007624 */ /* 0x000fca00078e0202 */
[----:B------:R-:W-:-:S04]  /*8d60*/  IMNMX R3, R3, R0, PT ;  /* 0x0000000003037217 */ /* 0x000fc80003800200 */
.L_x_654:
[----:B------:R-:W2:Y:S01]  /*8d70*/  LDL R2, [R1+0x14] ;  /* 0x0000140001027983 */ /* 0x000ea20000100800 */
[----:B------:R-:W-:-:S05]  /*8d80*/  IMAD.HI R3, R3, 0x66666667, RZ ;  /* 0x6666666703037827 */ /* 0x000fca00078e02ff */
[----:B-1----:R-:W-:-:S04]  /*8d90*/  SHF.R.U32.HI R0, RZ, 0x1f, R3 ;  /* 0x0000001fff007819 */ /* 0x002fc80000011603 */
        /* <DEDUP_REMOVED lines=9> */
.L_x_689:
[----:B------:R-:W2:Y:S01]  /*8e30*/  LDL R0, [R1+0x14] ;  /* 0x0000140001007983 */ /* 0x000ea20000100800 */
[----:B------:R-:W-:Y:S04]  /*8e40*/  DEPBAR.LE SB0, 0x0 ;  /* 0x000080000000791a */ /* 0x000fe80000000000 */
[----:B------:R-:W-:Y:S01]  /*8e50*/  WARPSYNC 0xffffffff ;  /* 0xffffffff00007948 */ /* 0x000fe20003800000 */
[----:B------:R-:W-:Y:S06]  /*8e60*/  BAR.SYNC.DEFER_BLOCKING 0x0 ;  /* 0x0000000000007b1d */ /* 0x000fec0000010000 */
[----:B------:R3:W4:Y:S01]  /*8e70*/  LDSM.16.M88.4 R80, [R191] ;  /* 0x00000000bf50783b */ /* 0x0007220000000200 */
[----:B------:R-:W-:Y:S03]  /*8e80*/  BSSY B0, `(.L_x_659) ;  /* 0x0000040000007945 */ /* 0x000fe60003800000 */
        /* <DEDUP_REMOVED lines=13> */
[----:B--2---:R-:W-:-:S13]  /*8f60*/  ISETP.GT.AND P0, PT, R0, R202, PT ;  /* 0x000000ca0000720c */ /* 0x004fda0003f04270 */
[----:B------:R-:W-:-:S05]  /*8f70*/  @P0 BRA `(.L_x_660) ;  /* 0x0000030000000947 */ /* 0x000fca0003800000 */
[----:B-1-34-:R-:W-:Y:S01]  /*8f80*/  IMAD.WIDE.U32 R2, R214, c[0x0][0x208], RZ ;  /* 0x00008200d6027a25 */ /* 0x01afe200078e00ff */
[----:B------:R-:W-:Y:S01]  /*8f90*/  SHF.R.S32.HI R0, RZ, 0x1f, R214 ;  /* 0x0000001fff007819 */ /* 0x000fe200000114d6 */
[----:B------:R-:W2:Y:S02]  /*8fa0*/  LDL.64 R4, [R1+0x38] ;  /* 0x0000380001047983 */ /* 0x000ea40000100a00 */
[----:B------:R-:W-:Y:S02]  /*8fb0*/  IMAD.SHL.U32 R15, R201, 0x2, RZ ;  /* 0x00000002c90f7824 */ /* 0x000fe400078e00ff */
[----:B------:R-:W-:Y:S02]  /*8fc0*/  IMAD R0, R0, c[0x0][0x208], RZ ;  /* 0x0000820000007a24 */ /* 0x000fe400078e02ff */
[----:B------:R-:W3:Y:S02]  /*8fd0*/  LDL R6, [R1+0x44] ;  /* 0x0000440001067983 */ /* 0x000ee40000100800 */
[----:B------:R-:W-:Y:S04]  /*8fe0*/  IMAD R0, R214, c[0x0][0x20c], R0 ;  /* 0x00008300d6007a24 */ /* 0x000fe800078e0200 */
[----:B------:R-:W-:Y:S01]  /*8ff0*/  IMAD.IADD R3, R3, 0x1, R0 ;  /* 0x0000000103037824 */ /* 0x000fe200078e0200 */
[----:B------:R-:W-:Y:S03]  /*9000*/  SHF.R.S32.HI R0, RZ, 0x1f, R212 ;  /* 0x0000001fff007819 */ /* 0x000fe600000114d4 */
[----:B------:R-:W-:Y:S04]  /*9010*/  IMAD.WIDE.U32 R2, R212, c[0x0][0x218], R2 ;  /* 0x00008600d4027a25 */ /* 0x000fe800078e0002 */
[----:B------:R-:W-:Y:S01]  /*9020*/  IMAD R0, R0, c[0x0][0x218], RZ ;  /* 0x0000860000007a24 */ /* 0x000fe200078e02ff */
[----:B--2---:R-:W-:Y:S03]  /*9030*/  IADD3 R2, P1, R4, R2, RZ ;  /* 0x0000000204027210 */ /* 0x004fe60007f3e0ff */
[----:B------:R-:W-:Y:S01]  /*9040*/  IMAD R4, R212, c[0x0][0x21c], R0 ;  /* 0x00008700d4047a24 */ /* 0x000fe200078e0200 */
[----:B------:R-:W-:Y:S02]  /*9050*/  SHF.R.S32.HI R5, RZ, 0x1f, R201 ;  /* 0x0000001fff057819 */ /* 0x000fe400000114c9 */
[----:B------:R-:W-:Y:S02]  /*9060*/  LEA R0, P0, R2, c[0x0][0x1f8], 0x1 ;  /* 0x00007e0002007a11 */ /* 0x000fe400078008ff */
[----:B---3--:R-:W-:Y:S02]  /*9070*/  IADD3.X R3, R6, R3, R4, P1, !PT ;  /* 0x0000000306037210 */ /* 0x008fe40000ffe404 */
[----:B------:R-:W-:Y:S02]  /*9080*/  SHF.L.U64.HI R5, R201, 0x1, R5 ;  /* 0x00000001c9057819 */ /* 0x000fe40000010205 */
[----:B------:R-:W-:Y:S01]  /*9090*/  LEA.HI.X R4, R2, c[0x0][0x1fc], R3, 0x1, P0 ;  /* 0x00007f0002047a11 */ /* 0x000fe200000f0c03 */
[----:B------:R-:W-:-:S05]  /*90a0*/  BRA.DIV ~URZ, `(.L_x_661) ;  /* 0x000150a27f007947 */ /* 0x000fca000b800000 */
[----:B------:R1:W2:Y:S02]  /*90b0*/  SHFL.IDX PT, R7, R4, RZ, 0x181f ;  /* 0x00181fff04077589 */ /* 0x0002a400000e0000 */
.L_x_829:
[----:B------:R-:W-:-:S05]  /*90c0*/  BRA.DIV ~URZ, `(.L_x_662) ;  /* 0x000150f27f007947 */ /* 0x000fca000b800000 */
[----:B------:R-:W3:Y:S04]  /*90d0*/  SHFL.IDX PT, R2, R0, RZ, 0x181f ;  /* 0x00181fff00027589 */ /* 0x000ee800000e0000 */
[----:B------:R-:W4:Y:S04]  /*90e0*/  SHFL.IDX PT, R3, R0, 0x1, 0x181f ;  /* 0x00381f0000037f89 */ /* 0x000f2800000e0000 */
[----:B------:R-:W5:Y:S04]  /*90f0*/  SHFL.IDX PT, R6, R0, 0x2, 0x181f ;  /* 0x00581f0000067f89 */ /* 0x000f6800000e0000 */
[----:B------:R-:W1:Y:S04]  /*9100*/  SHFL.IDX PT, R9, R4, 0x1, 0x181f ;  /* 0x00381f0004097f89 */ /* 0x000e6800000e0000 */
[----:B------:R-:W2:Y:S04]  /*9110*/  SHFL.IDX PT, R12, R0, 0x3, 0x181f ;  /* 0x00781f00000c7f89 */ /* 0x000ea800000e0000 */
[----:B------:R-:W2:Y:S04]  /*9120*/  SHFL.IDX PT, R14, R4, 0x2, 0x181f ;  /* 0x00581f00040e7f89 */ /* 0x000ea800000e0000 */
[----:B------:R-:W2:Y:S04]  /*9130*/  SHFL.IDX PT, R13, R4, 0x3, 0x181f ;  /* 0x00781f00040d7f89 */ /* 0x000ea800000e0000 */
[----:B------:R-:W2:Y:S04]  /*9140*/  SHFL.IDX PT, R0, R0, 0x4, 0x181f ;  /* 0x00981f0000007f89 */ /* 0x000ea800000e0000 */
[----:B-1----:R-:W1:Y:S01]  /*9150*/  SHFL.IDX PT, R4, R4, 0x4, 0x181f ;  /* 0x00981f0004047f89 */ /* 0x002e6200000e0000 */
[-C--:B---3--:R-:W-:Y:S02]  /*9160*/  IADD3 R10, P0, R2, R15.reuse, RZ ;  /* 0x0000000f020a7210 */ /* 0x088fe40007f1e0ff */
[-C--:B----4-:R-:W-:Y:S02]  /*9170*/  IADD3 R8, P2, R3, R15.reuse, RZ ;  /* 0x0000000f03087210 */ /* 0x090fe40007f5e0ff */
[-C--:B-----5:R-:W-:Y:S01]  /*9180*/  IADD3 R6, P1, R6, R15.reuse, RZ ;  /* 0x0000000f06067210 */ /* 0x0a0fe20007f3e0ff */
[--C-:B--2---:R-:W-:Y:S02]  /*9190*/  IMAD.X R11, R7, 0x1, R5.reuse, P0 ;  /* 0x00000001070b7824 */ /* 0x104fe400000e0605 */
[--C-:B------:R-:W-:Y:S01]  /*91a0*/  IMAD.X R9, R9, 0x1, R5.reuse, P2 ;  /* 0x0000000109097824 */ /* 0x100fe200010e0605 */
[----:B------:R-:W-:Y:S02]  /*91b0*/  IADD3 R2, P0, R12, R15, RZ ;  /* 0x0000000f0c027210 */ /* 0x000fe40007f1e0ff */
[----:B------:R2:W-:Y:S01]  /*91c0*/  LDGSTS.E.BYPASS.LTC128B.128 [R203+0x100], [R10.64], !P3 ;  /* 0x001000000acb7fae */ /* 0x0005e2000d901d46 */
[--C-:B------:R-:W-:Y:S03]  /*91d0*/  IMAD.X R7, R14, 0x1, R5.reuse, P1 ;  /* 0x000000010e077824 */ /* 0x100fe600008e0605 */
[----:B------:R2:W-:Y:S01]  /*91e0*/  LDGSTS.E.BYPASS.LTC128B.128 [R203+0x900], [R8.64], !P3 ;  /* 0x0090000008cb7fae */ /* 0x0005e2000d901d46 */
[----:B------:R-:W-:Y:S03]  /*91f0*/  IMAD.X R3, R13, 0x1, R5, P0 ;  /* 0x000000010d037824 */ /* 0x000fe600000e0605 */
[----:B------:R2:W-:Y:S04]  /*9200*/  LDGSTS.E.BYPASS.LTC128B.128 [R203+0x1100], [R6.64], !P3 ;  /* 0x0110000006cb7fae */ /* 0x0005e8000d901d46 */
[----:B------:R2:W-:Y:S02]  /*9210*/  LDGSTS.E.BYPASS.LTC128B.128 [R203+0x1900], [R2.64], !P3 ;  /* 0x0190000002cb7fae */ /* 0x0005e4000d901d46 */
.L_x_830:
[----:B--2---:R-:W-:Y:S04]  /*9220*/  IADD3 R2, P0, R0, R15, RZ ;  /* 0x0000000f00027210 */ /* 0x004fe80007f1e0ff */
[----:B-1----:R-:W-:Y:S05]  /*9230*/  IADD3.X R3, R4, R5, RZ, P0, !PT ;  /* 0x0000000504037210 */ /* 0x002fea00007fe4ff */
[----:B------:R-:W-:Y:S01]  /*9240*/  @!PT LDS RZ, [RZ] ;  /* 0x00000000fffff984 */ /* 0x000fe20000000800 */
[----:B------:R-:W-:Y:S01]  /*9250*/  @!PT LDS RZ, [RZ] ;  /* 0x00000000fffff984 */ /* 0x000fe20000000800 */
[----:B------:R-:W-:Y:S01]  /*9260*/  @!PT LDS RZ, [RZ] ;  /* 0x00000000fffff984 */ /* 0x000fe20000000800 */
[----:B------:R1:W-:Y:S04]  /*9270*/  LDGSTS.E.BYPASS.LTC128B.128 [R203+0x2100], [R2.64], !P3 ;  /* 0x0210000002cb7fae */ /* 0x0003e8000d901d46 */
.L_x_660:
[----:B-1-34-:R-:W-:Y:S05]  /*9280*/  BSYNC B0 ;  /* 0x0000000000007941 */ /* 0x01afea0003800000 */
.L_x_659:
[----:B------:R-:W0:Y:S01]  /*9290*/  LDGDEPBAR ;  /* 0x00000000000079af */ /* 0x000e220000000000 */
[----:B------:R-:W-:Y:S01]  /*92a0*/  WARPSYNC 0xffffffff ;  /* 0xffffffff00007948 */ /* 0x000fe20003800000 */
[-C--:B------:R-:W-:Y:S01]  /*92b0*/  HMMA.16816.F32 R4, R80, R16.reuse, RZ ;  /* 0x000000105004723c */ /* 0x080fe200000018ff */
[----:B------:R-:W-:Y:S05]  /*92c0*/  BSSY B0, `(.L_x_663) ;  /* 0x0000147000007945 */ /* 0x000fea0003800000 */
[----:B------:R-:W2:Y:S02]  /*92d0*/  LDL R233, [R1+0x14] ;  /* 0x0000140001e97983 */ /* 0x000ea40000100800 */
        /* <DEDUP_REMOVED lines=19> */
[----:B------:R-:W-:Y:S07]  /*9410*/  LDSM.16.M88.4 R152, [R192] ;  /* 0x00000000c098783b */ /* 0x000fee0000000200 */
[-C--:B------:R-:W-:Y:S08]  /*9420*/  HMMA.16816.F32 R4, R156, R160.reuse, R4 ;  /* 0x000000a09c04723c */ /* 0x080ff00000001804 */
[C---:B------:R-:W-:Y:S08]  /*9430*/  HMMA.16816.F32 R8, R164.reuse, R160, R8 ;  /* 0x000000a0a408723c */ /* 0x040ff00000001808 */
[-C--:B------:R-:W-:Y:S08]  /*9440*/  HMMA.16816.F32 R12, R164, R162.reuse, R12 ;  /* 0x000000a2a40c723c */ /* 0x080ff0000000180c */
[C---:B------:R-:W-:Y:S01]  /*9450*/  HMMA.16816.F32 R16, R156.reuse, R162, R16 ;  /* 0x000000a29c10723c */ /* 0x040fe20000001810 */
[----:B------:R-:W1:Y:S07]  /*9460*/  LDSM.16.M88.4 R160, [R190] ;  /* 0x00000000bea0783b */ /* 0x000e6e0000000200 */
        /* <DEDUP_REMOVED lines=20> */
[----:B------:R-:W5:Y:S03]  /*95b0*/  LDSM.16.M88.4 R156, [R190+0x1800] ;  /* 0x00180000be9c783b */ /* 0x000f660000000200 */
[----:B--2---:R-:W-:Y:S04]  /*95c0*/  ISETP.GT.AND P0, PT, R202, R233, PT ;  /* 0x000000e9ca00720c */ /* 0x004fe80003f04270 */
[-C--:B-1----:R-:W-:Y:S08]  /*95d0*/  HMMA.16816.F32 R4, R152, R160.reuse, R4 ;  /* 0x000000a09804723c */ /* 0x082ff00000001804 */
[C---:B---3--:R-:W-:Y:S08]  /*95e0*/  HMMA.16816.F32 R8, R168.reuse, R160, R8 ;  /* 0x000000a0a808723c */ /* 0x048ff00000001808 */
[-C--:B------:R-:W-:Y:S08]  /*95f0*/  HMMA.16816.F32 R12, R168, R162.reuse, R12 ;  /* 0x000000a2a80c723c */ /* 0x080ff0000000180c */
[C---:B------:R-:W-:Y:S01]  /*9600*/  HMMA.16816.F32 R16, R152.reuse, R162, R16 ;  /* 0x000000a29810723c */ /* 0x040fe20000001810 */
[----:B------:R-:W1:Y:S07]  /*9610*/  LDSM.16.M88.4 R160, [R190+0x2000] ;  /* 0x00200000bea0783b */ /* 0x000e6e0000000200 */
[-C--:B----4-:R-:W-:Y:S08]  /*9620*/  HMMA.16816.F32 R20, R152, R172.reuse, R20 ;  /* 0x000000ac9814723c */ /* 0x090ff00000001814 */
[C---:B------:R-:W-:Y:S08]  /*9630*/  HMMA.16816.F32 R24, R168.reuse, R172, R24 ;  /* 0x000000aca818723c */ /* 0x040ff00000001818 */
[-C--:B------:R-:W-:Y:S08]  /*9640*/  HMMA.16816.F32 R28, R168, R174.reuse, R28 ;  /* 0x000000aea81c723c */ /* 0x080ff0000000181c */
[C---:B------:R-:W-:Y:S01]  /*9650*/  HMMA.16816.F32 R32, R152.reuse, R174, R32 ;  /* 0x000000ae9820723c */ /* 0x040fe20000001820 */
[----:B------:R-:W2:Y:S07]  /*9660*/  LDSM.16.M88.4 R172, [R193] ;  /* 0x00000000c1ac783b */ /* 0x000eae0000000200 */
[-C--:B-----5:R-:W-:Y:S08]  /*9670*/  HMMA.16816.F32 R36, R152, R164.reuse, R36 ;  /* 0x000000a49824723c */ /* 0x0a0ff00000001824 */
[C---:B------:R-:W-:Y:S08]  /*9680*/  HMMA.16816.F32 R40, R168.reuse, R164, R40 ;  /* 0x000000a4a828723c */ /* 0x040ff00000001828 */
[-C--:B------:R-:W-:Y:S08]  /*9690*/  HMMA.16816.F32 R44, R168, R166.reuse, R44 ;  /* 0x000000a6a82c723c */ /* 0x080ff0000000182c */
[C---:B------:R-:W-:Y:S01]  /*96a0*/  HMMA.16816.F32 R48, R152.reuse, R166, R48 ;  /* 0x000000a69830723c */ /* 0x040fe20000001830 */
[----:B------:R-:W3:Y:S07]  /*96b0*/  LDSM.16.M88.4 R164, [R193+0x2000] ;  /* 0x00200000c1a4783b */ /* 0x000eee0000000200 */
[-C--:B------:R-:W-:Y:S08]  /*96c0*/  HMMA.16816.F32 R52, R152, R156.reuse, R52 ;  /* 0x0000009c9834723c */ /* 0x080ff00000001834 */
[C---:B------:R-:W-:Y:S08]  /*96d0*/  HMMA.16816.F32 R56, R168.reuse, R156, R56 ;  /* 0x0000009ca838723c */ /* 0x040ff00000001838 */
[-C--:B------:R-:W-:Y:S08]  /*96e0*/  HMMA.16816.F32 R60, R168, R158.reuse, R60 ;  /* 0x0000009ea83c723c */ /* 0x080ff0000000183c */
[C---:B------:R-:W-:Y:S08]  /*96f0*/  HMMA.16816.F32 R64, R152.reuse, R158, R64 ;  /* 0x0000009e9840723c */ /* 0x040ff00000001840 */
[-C--:B-1----:R-:W-:Y:S08]  /*9700*/  HMMA.16816.F32 R68, R152, R160.reuse, R68 ;  /* 0x000000a09844723c */ /* 0x082ff00000001844 */
[C---:B------:R-:W-:Y:S08]  /*9710*/  HMMA.16816.F32 R72, R168.reuse, R160, R72 ;  /* 0x000000a0a848723c */ /* 0x040ff00000001848 */
[-C--:B------:R-:W-:Y:S08]  /*9720*/  HMMA.16816.F32 R76, R168, R162.reuse, R76 ;  /* 0x000000a2a84c723c */ /* 0x080ff0000000184c */
[----:B------:R-:W-:Y:S08]  /*9730*/  HMMA.16816.F32 R80, R152, R162, R80 ;  /* 0x000000a29850723c */ /* 0x000ff00000001850 */
[-C--:B--2---:R-:W-:Y:S08]  /*9740*/  HMMA.16816.F32 R4, R172, R176.reuse, R4 ;  /* 0x000000b0ac04723c */ /* 0x084ff00000001804 */
[C---:B---3--:R-:W-:Y:S08]  /*9750*/  HMMA.16816.F32 R8, R164.reuse, R176, R8 ;  /* 0x000000b0a408723c */ /* 0x048ff00000001808 */
        /* <DEDUP_REMOVED lines=39> */
[-C--:B--2---:R-:W-:Y:S01]  /*99d0*/  HMMA.16816.F32 R52, R172, R4.reuse, R52 ;  /* 0x00000004ac34723c */ /* 0x084fe20000001834 */
[----:B------:R-:W-:Y:S04]  /*99e0*/  BAR.SYNC.DEFER_BLOCKING 0x0 ;  /* 0x0000000000007b1d */ /* 0x000fe80000010000 */
[----:B------:R-:W-:Y:S02]  /*99f0*/  FMUL.FTZ R2, R43, c[0x0][0x320] ;  /* 0x0000c8002b027a20 */ /* 0x000fe40000410000 */
[----:B------:R-:W-:Y:S01]  /*9a00*/  FMUL.FTZ R3, R42, c[0x0][0x320] ;  /* 0x0000c8002a037a20 */ /* 0x000fe20000410000 */
[C---:B------:R-:W-:Y:S01]  /*9a10*/  HMMA.16816.F32 R56, R164.reuse, R4, R56 ;  /* 0x00000004a438723c */ /* 0x040fe20000001838 */
[----:B------:R2:W2:Y:S03]  /*9a20*/  MUFU.TANH R207, R2 ;  /* 0x0000000200cf7308 */ /* 0x0004a60000002400 */
[----:B-1----:R-:W-:Y:S04]  /*9a30*/  FMUL.FTZ R0, R14, c[0x0][0x320] ;  /* 0x0000c8000e007a20 */ /* 0x002fe80000410000 */
[-C--:B------:R-:W-:Y:S03]  /*9a40*/  HMMA.16816.F32 R60, R164, R6.reuse, R60 ;  /* 0x00000006a43c723c */ /* 0x080fe6000000183c */
[----:B------:R1:W1:Y:S05]  /*9a50*/  MUFU.TANH R229, R0 ;  /* 0x0000000000e57308 */ /* 0x00026a0000002400 */
[C---:B------:R-:W-:Y:S05]  /*9a60*/  HMMA.16816.F32 R64, R172.reuse, R6, R64 ;  /* 0x00000006ac40723c */ /* 0x040fea0000001840 */
[----:B------:R3:W3:Y:S03]  /*9a70*/  MUFU.TANH R208, R3 ;  /* 0x0000000300d07308 */ /* 0x0006e60000002400 */
[-C--:B-----5:R-:W-:Y:S04]  /*9a80*/  HMMA.16816.F32 R68, R172, R8.reuse, R68 ;  /* 0x00000008ac44723c */ /* 0x0a0fe80000001844 */
[----:B--2---:R-:W-:Y:S04]  /*9a90*/  FMUL.FTZ R2, R59, c[0x0][0x320] ;  /* 0x0000c8003b027a20 */ /* 0x004fe80000410000 */
[----:B------:R-:W2:Y:S01]  /*9aa0*/  MUFU.TANH R204, R2 ;  /* 0x0000000200cc7308 */ /* 0x000ea20000002400 */
[C---:B------:R-:W-:Y:S04]  /*9ab0*/  HMMA.16816.F32 R72, R164.reuse, R8, R72 ;  /* 0x00000008a448723c */ /* 0x040fe80000001848 */
[----:B-1----:R-:W-:Y:S04]  /*9ac0*/  FMUL.FTZ R0, R15, c[0x0][0x320] ;  /* 0x0000c8000f007a20 */ /* 0x002fe80000410000 */
[-C--:B------:R-:W-:Y:S01]  /*9ad0*/  HMMA.16816.F32 R76, R164, R10.reuse, R76 ;  /* 0x0000000aa44c723c */ /* 0x080fe2000000184c */
[----:B------:R1:W1:Y:S03]  /*9ae0*/  MUFU.TANH R228, R0 ;  /* 0x0000000000e47308 */ /* 0x0002660000002400 */
[----:B---3--:R-:W-:Y:S04]  /*9af0*/  FMUL.FTZ R3, R58, c[0x0][0x320] ;  /* 0x0000c8003a037a20 */ /* 0x008fe80000410000 */
[----:B------:R-:W-:Y:S03]  /*9b00*/  HMMA.16816.F32 R80, R172, R10, R80 ;  /* 0x0000000aac50723c */ /* 0x000fe60000001850 */
[----:B------:R-:W3:Y:S01]  /*9b10*/  MUFU.TANH R183, R3 ;  /* 0x0000000300b77308 */ /* 0x000ee20000002400 */
[----:B-1----:R-:W-:Y:S09]  /*9b20*/  FMUL.FTZ R0, R16, c[0x0][0x320] ;  /* 0x0000c80010007a20 */ /* 0x002ff20000410000 */
        /* <DEDUP_REMOVED lines=124> */
[----:B--234-:R-:W-:Y:S01]  /*a2f0*/  IMAD.MOV.U32 R240, RZ, RZ, c[0x0][0x2b8] ;  /* 0x0000ae00fff07624 */ /* 0x01cfe200078e00ff */
[----:B------:R-:W2:Y:S01]  /*a300*/  LDL R239, [R1+0x20] ;  /* 0x0000200001ef7983 */ /* 0x000ea20000100800 */
[----:B------:R-:W-:Y:S01]  /*a310*/  IMAD.MOV.U32 R212, RZ, RZ, RZ ;  /* 0x000000ffffd47224 */ /* 0x000fe200078e00ff */
[----:B------:R-:W-:Y:S01]  /*a320*/  SHF.R.S32.HI R6, RZ, 0x1f, R201 ;  /* 0x0000001fff067819 */ /* 0x000fe200000114c9 */
[----:B------:R-:W-:Y:S01]  /*a330*/  IMAD.SHL.U32 R18, R201, 0x2, RZ ;  /* 0x00000002c9127824 */ /* 0x000fe200078e00ff */
[----:B------:R-:W-:Y:S01]  /*a340*/  ISETP.NE.AND P2, PT, R240, 0x1, PT ;  /* 0x00000001f000780c */ /* 0x000fe20003f45270 */
[----:B------:R-:W3:Y:S04]  /*a350*/  LDL R238, [R1+0x18] ;  /* 0x0000180001ee7983 */ /* 0x000ee80000100800 */
[----:B------:R-:W4:Y:S04]  /*a360*/  LDL.64 R236, [R1+0x30] ;  /* 0x0000300001ec7983 */ /* 0x000f280000100a00 */
[----:B------:R-:W5:Y:S04]  /*a370*/  LDL R233, [R1+0x40] ;  /* 0x0000400001e97983 */ /* 0x000f680000100800 */
[----:B------:R-:W4:Y:S04]  /*a380*/  LDL.64 R234, [R1+0x28] ;  /* 0x0000280001ea7983 */ /* 0x000f280000100a00 */
[----:B------:R-:W5:Y:S01]  /*a390*/  LDL R7, [R1+0x24] ;  /* 0x0000240001077983 */ /* 0x000f620000100800 */
[----:B--2---:R-:W-:Y:S05]  /*a3a0*/  IMAD R2, R202, 0x50, R239 ;  /* 0x00000050ca027824 */ /* 0x004fea00078e02ef */
[----:B---3--:R-:W-:Y:S02]  /*a3b0*/  IADD3 R2, R2, -0x50, R238 ;  /* 0xffffffb002027810 */ /* 0x008fe40007ffe0ee */
[----:B------:R-:W-:Y:S03]  /*a3c0*/  ISETP.GT.AND P1, PT, R238, 0x4f, PT ;  /* 0x0000004fee00780c */ /* 0x000fe60003f24270 */
[----:B------:R-:W-:Y:S04]  /*a3d0*/  @P2 IMAD.HI.U32 R3, R2, c[0x0][0x2bc], RZ ;  /* 0x0000af0002032a27 */ /* 0x000fe800078e00ff */
[----:B-1----:R-:W-:Y:S01]  /*a3e0*/  IMAD.MOV.U32 R0, RZ, RZ, R2 ;  /* 0x000000ffff007224 */ /* 0x002fe200078e0002 */
[----:B------:R-:W-:Y:S05]  /*a3f0*/  @P2 SHF.R.U32.HI R0, RZ, c[0x0][0x2c0], R3 ;  /* 0x0000b000ff002a19 */ /* 0x000fea0000011603 */
[C---:B----4-:R-:W-:Y:S04]  /*a400*/  @!P1 IADD3 R3, P0, R0.reuse, R236, RZ ;  /* 0x000000ec00039210 */ /* 0x050fe80007f1e0ff */
[----:B-----5:R-:W-:Y:S01]  /*a410*/  @!P1 LEA.HI.X.SX32 R5, R0, R233, 0x1, P0 ;  /* 0x000000e900059211 */ /* 0x020fe200000f0eff */
[----:B------:R-:W-:Y:S01]  /*a420*/  IMAD.MOV R0, RZ, RZ, -R0 ;  /* 0x000000ffff007224 */ /* 0x000fe200078e0a00 */
[C---:B------:R-:W-:Y:S03]  /*a430*/  @!P1 LEA R4, P0, R3.reuse, c[0x0][0x2a0], 0x2 ;  /* 0x0000a80003049a11 */ /* 0x040fe600078010ff */
[----:B------:R-:W-:Y:S01]  /*a440*/  IMAD R214, R0, c[0x0][0x2b8], R2 ;  /* 0x0000ae0000d67a24 */ /* 0x000fe200078e0202 */
[----:B------:R-:W-:Y:S03]  /*a450*/  @!P1 LEA.HI.X R5, R3, c[0x0][0x2a4], R5, 0x2, P0 ;  /* 0x0000a90003059a11 */ /* 0x000fe600000f1405 */
[----:B------:R-:W-:Y:S01]  /*a460*/  IMAD.WIDE.U32 R2, R214, c[0x0][0x1e0], RZ ;  /* 0x00007800d6027a25 */ /* 0x000fe200078e00ff */
[----:B------:R-:W-:Y:S01]  /*a470*/  SHF.R.S32.HI R0, RZ, 0x1f, R214 ;  /* 0x0000001fff007819 */ /* 0x000fe200000114d6 */
[----:B------:R1:W2:Y:S04]  /*a480*/  @!P1 LDG.E R212, [R4.64] ;  /* 0x0000000604d49981 */ /* 0x0002a8000c1e1900 */
[----:B------:R-:W-:Y:S04]  /*a490*/  IMAD R0, R0, c[0x0][0x1e0], RZ ;  /* 0x0000780000007a24 */ /* 0x000fe800078e02ff */
[----:B------:R-:W-:Y:S04]  /*a4a0*/  IMAD R0, R214, c[0x0][0x1e4], R0 ;  /* 0x00007900d6007a24 */ /* 0x000fe800078e0200 */
[----:B------:R-:W-:Y:S01]  /*a4b0*/  IMAD.IADD R3, R3, 0x1, R0 ;  /* 0x0000000103037824 */ /* 0x000fe200078e0200 */
[----:B-1----:R-:W-:Y:S02]  /*a4c0*/  SHF.L.U64.HI R5, R201, 0x1, R6 ;  /* 0x00000001c9057819 */ /* 0x002fe40000010206 */
[----:B--2---:R-:W-:Y:S01]  /*a4d0*/  SHF.R.S32.HI R0, RZ, 0x1f, R212 ;  /* 0x0000001fff007819 */ /* 0x004fe200000114d4 */
[----:B------:R-:W-:Y:S04]  /*a4e0*/  IMAD.WIDE.U32 R2, R212, c[0x0][0x1f0], R2 ;  /* 0x00007c00d4027a25 */ /* 0x000fe800078e0002 */
[----:B------:R-:W-:Y:S01]  /*a4f0*/  IMAD R0, R0, c[0x0][0x1f0], RZ ;  /* 0x00007c0000007a24 */ /* 0x000fe200078e02ff */
[----:B------:R-:W-:Y:S03]  /*a500*/  IADD3 R2, P1, R234, R2, RZ ;  /* 0x00000002ea027210 */ /* 0x000fe60007f3e0ff */
[----:B------:R-:W-:Y:S01]  /*a510*/  IMAD R4, R212, c[0x0][0x1f4], R0 ;  /* 0x00007d00d4047a24 */ /* 0x000fe200078e0200 */
[C---:B------:R-:W-:Y:S04]  /*a520*/  LEA R0, P0, R2.reuse, c[0x0][0x1c8], 0x1 ;  /* 0x0000720002007a11 */ /* 0x040fe800078008ff */
[----:B------:R-:W-:Y:S04]  /*a530*/  IADD3.X R3, R7, R3, R4, P1, !PT ;  /* 0x0000000307037210 */ /* 0x000fe80000ffe404 */
[----:B------:R-:W-:Y:S01]  /*a540*/  LEA.HI.X R4, R2, c[0x0][0x1cc], R3, 0x1, P0 ;  /* 0x0000730002047a11 */ /* 0x000fe200000f0c03 */
[----:B------:R-:W-:-:S05]  /*a550*/  BRA.DIV ~URZ, `(.L_x_665) ;  /* 0x000141127f007947 */ /* 0x000fca000b800000 */
[----:B------:R1:W2:Y:S02]  /*a560*/  SHFL.IDX PT, R7, R4, RZ, 0x181f ;  /* 0x00181fff04077589 */ /* 0x0002a400000e0000 */
.L_x_831:
        /* <DEDUP_REMOVED lines=22> */
.L_x_832:
[----:B--2---:R-:W-:Y:S04]  /*a6d0*/  IADD3 R2, P0, R0, R18, RZ ;  /* 0x0000001200027210 */ /* 0x004fe80007f1e0ff */
[----:B-1----:R-:W-:Y:S05]  /*a6e0*/  IADD3.X R3, R4, R5, RZ, P0, !PT ;  /* 0x0000000504037210 */ /* 0x002fea00007fe4ff */
[----:B------:R-:W-:Y:S01]  /*a6f0*/  @!PT LDS RZ, [RZ] ;  /* 0x00000000fffff984 */ /* 0x000fe20000000800 */
[----:B------:R-:W-:Y:S01]  /*a700*/  @!PT LDS RZ, [RZ] ;  /* 0x00000000fffff984 */ /* 0x000fe20000000800 */
[----:B------:R-:W-:Y:S01]  /*a710*/  @!PT LDS RZ, [RZ] ;  /* 0x00000000fffff984 */ /* 0x000fe20000000800 */
[----:B------:R1:W-:Y:S04]  /*a720*/  LDGSTS.E.BYPASS.LTC128B.128 [R203+0x4900], [R2.64], !P3 ;  /* 0x0490000002cb7fae */ /* 0x0003e8000d901d46 */
.L_x_664:
[----:B--234-:R-:W-:Y:S05]  /*a730*/  BSYNC B0 ;  /* 0x0000000000007941 */ /* 0x01cfea0003800000 */
.L_x_663:
[----:B------:R-:W2:Y:S01]  /*a740*/  LDL R4, [R1+0x48] ;  /* 0x0000480001047983 */ /* 0x000ea20000100800 */
[----:B-1----:R-:W-:Y:S01]  /*a750*/  IMAD.MOV.U32 R0, RZ, RZ, c[0x0][0x2c4] ;  /* 0x0000b100ff007624 */ /* 0x002fe200078e00ff */
[----:B------:R-:W-:Y:S02]  /*a760*/  LOP3.LUT R8, RZ, c[0x0][0x324], RZ, 0x33, !PT ;  /* 0x0000c900ff087a12 */ /* 0x000fe400078e33ff */
[----:B------:R-:W2:Y:S02]  /*a770*/  LDL R3, [R1+0x4c] ;  /* 0x00004c0001037983 */ /* 0x000ea40000100800 */
[----:B------:R-:W-:Y:S01]  /*a780*/  ISETP.NE.AND P0, PT, R0, 0x1, PT ;  /* 0x000000010000780c */ /* 0x000fe20003f05270 */
[----:B------:R-:W-:Y:S01]  /*a790*/  IMAD R0, R202, -0x50, RZ ;  /* 0xffffffb0ca007824 */ /* 0x000fe200078e02ff */
[----:B------:R-:W3:Y:S04]  /*a7a0*/  LDL R2, [R1] ;  /* 0x0000000001027983 */ /* 0x000ee80000100800 */
[----:B------:R-:W0:Y:S01]  /*a7b0*/  LDGDEPBAR ;  /* 0x00000000000079af */ /* 0x000e220000000000 */
[----:B---3--:R-:W-:Y:S01]  /*a7c0*/  IADD3 R2, -R2, 0x1, R0 ;  /* 0x0000000102027810 */ /* 0x008fe20007ffe100 */
[----:B--2---:R-:W-:Y:S03]  /*a7d0*/  IMAD.IADD R5, R3, 0x1, R4 ;  /* 0x0000000103057824 */ /* 0x004fe600078e0204 */
[----:B------:R-:W-:Y:S02]  /*a7e0*/  IADD3 R7, -R246, R2, R248 ;  /* 0x00000002f6077210 */ /* 0x000fe40007ffe1f8 */
[----:B------:R-:W-:Y:S02]  /*a7f0*/  @P0 IMAD.HI.U32 R3, R5, c[0x0][0x2c8], RZ ;  /* 0x0000b20005030a27 */ /* 0x000fe400078e00ff */
[----:B------:R-:W-:Y:S03]  /*a800*/  IADD3 R6, R7, c[0x0][0x328], RZ ;  /* 0x0000ca0007067a10 */ /* 0x000fe60007ffe0ff */
[----:B------:R-:W-:Y:S01]  /*a810*/  @P0 SHF.R.U32.HI R5, RZ, c[0x0][0x2cc], R3 ;  /* 0x0000b300ff050a19 */ /* 0x000fe20000011603 */
[----:B------:R-:W-:-:S05]  /*a820*/  BRA.DIV ~URZ, `(.L_x_667) ;  /* 0x000143627f007947 */ /* 0x000fca000b800000 */
[----:B------:R1:W2:Y:S02]  /*a830*/  SHFL.IDX PT, R4, R5, RZ, 0x1c1f ;  /* 0x001c1fff05047589 */ /* 0x0002a400000e0000 */
.L_x_833:
[-C--:B--2---:R-:W-:Y:S01]  /*a840*/  IADD3 R3, R6, R4.reuse, RZ ;  /* 0x0000000406037210 */ /* 0x084fe20007ffe0ff */
[----:B------:R-:W-:Y:S02]  /*a850*/  IMAD.MOV.U32 R2, RZ, RZ, c[0x0][0x32c] ;  /* 0x0000cb00ff027624 */ /* 0x000fe400078e00ff */
[----:B------:R-:W-:Y:S03]  /*a860*/  IMAD.IADD R7, R8, 0x1, R7 ;  /* 0x0000000108077824 */ /* 0x000fe600078e0207 */
[----:B------:R-:W-:Y:S02]  /*a870*/  ISETP.GE.AND P0, PT, R2, 0x1, PT ;  /* 0x000000010200780c */ /* 0x000fe40003f06270 */
[----:B------:R-:W-:Y:S11]  /*a880*/  IADD3 R2, R7, R4, RZ ;  /* 0x0000000407027210 */ /* 0x000ff60007ffe0ff */
[----:B------:R-:W-:-:S05]  /*a890*/  @!P0 BRA `(.L_x_668) ;  /* 0x0000016000008947 */ /* 0x000fca0003800000 */
[----:B------:R-:W-:Y:S01]  /*a8a0*/  IADD3 R4, -R246, R248, R4 ;  /* 0x000000f8f6047210 */ /* 0x000fe20007ffe104 */
[----:B------:R-:W-:Y:S03]  /*a8b0*/  BSSY B0, `(.L_x_669) ;  /* 0x000000e000007945 */ /* 0x000fe60003800000 */
[----:B------:R-:W-:-:S13]  /*a8c0*/  ISETP.GT.AND P0, PT, R4, -0x1, PT ;  /* 0xffffffff0400780c */ /* 0x000fda0003f04270 */
[----:B------:R-:W-:-:S05]  /*a8d0*/  @P0 BRA `(.L_x_670) ;  /* 0x0000007000000947 */ /* 0x000fca0003800000 */
[----:B------:R-:W-:Y:S01]  /*a8e0*/  LOP3.LUT R4, RZ, R4, RZ, 0x33, !PT ;  /* 0x00000004ff047212 */ /* 0x000fe200078e33ff */
[----:B------:R-:W-:Y:S05]  /*a8f0*/  IMAD.MOV.U32 R8, RZ, RZ, c[0x0][0x32c] ;  /* 0x0000cb00ff087624 */ /* 0x000fea00078e00ff */
[----:B------:R-:W-:-:S13]  /*a900*/  ISETP.NE.AND P0, PT, R8, 0x1, PT ;  /* 0x000000010800780c */ /* 0x000fda0003f05270 */
[----:B------:R-:W-:Y:S05]  /*a910*/  @P0 IMAD.HI.U32 R8, R4, c[0x0][0x330], RZ ;  /* 0x0000cc0004080a27 */ /* 0x000fea00078e00ff */
[----:B------:R-:W-:Y:S04]  /*a920*/  @P0 SHF.R.U32.HI R4, RZ, c[0x0][0x334], R8 ;  /* 0x0000cd00ff040a19 */ /* 0x000fe80000011608 */
[----:B------:R-:W-:Y:S01]  /*a930*/  LOP3.LUT R4, RZ, R4, RZ, 0x33, !PT ;  /* 0x00000004ff047212 */ /* 0x000fe200078e33ff */
[----:B------:R-:W-:-:S05]  /*a940*/  BRA `(.L_x_671) ;  /* 0x0000004000007947 */ /* 0x000fca0003800000 */
.L_x_670:
[----:B------:R-:W-:Y:S04]  /*a950*/  MOV R8, c[0x0][0x32c] ;  /* 0x0000cb0000087a02 */ /* 0x000fe80000000f00 */
[----:B------:R-:W-:-:S13]  /*a960*/  ISETP.NE.AND P0, PT, R8, 0x1, PT ;  /* 0x000000010800780c */ /* 0x000fda0003f05270 */
[----:B------:R-:W-:Y:S05]  /*a970*/  @P0 IMAD.HI.U32 R8, R4, c[0x0][0x330], RZ ;  /* 0x0000cc0004080a27 */ /* 0x000fea00078e00ff */
[----:B------:R-:W-:Y:S02]  /*a980*/  @P0 SHF.R.U32.HI R4, RZ, c[0x0][0x334], R8 ;  /* 0x0000cd00ff040a19 */ /* 0x000fe40000011608 */
.L_x_671:
[----:B------:R-:W-:Y:S05]  /*a990*/  BSYNC B0 ;  /* 0x0000000000007941 */ /* 0x000fea0003800000 */
.L_x_669:
[----:B------:R-:W2:Y:S02]  /*a9a0*/  LDL R8, [R1] ;  /* 0x0000000001087983 */ /* 0x000ea40000100800 */
[----:B--2---:R-:W-:Y:S04]  /*a9b0*/  IMAD.IADD R8, R0, 0x1, -R8 ;  /* 0x0000000100087824 */ /* 0x004fe800078e0a08 */
[----:B------:R-:W-:Y:S05]  /*a9c0*/  IMAD R4, R4, c[0x0][0x32c], R8 ;  /* 0x0000cb0004047a24 */ /* 0x000fea00078e0208 */
[----:B------:R-:W-:Y:S02]  /*a9d0*/  IADD3 R8, R4, c[0x0][0x32c], RZ ;  /* 0x0000cb0004087a10 */ /* 0x000fe40007ffe0ff */
[----:B------:R-:W-:Y:S02]  /*a9e0*/  IMNMX R2, R2, R4, !PT ;  /* 0x0000000402027217 */ /* 0x000fe40007800200 */
[----:B------:R-:W-:Y:S02]  /*a9f0*/  IMNMX R3, R3, R8, PT ;  /* 0x0000000803037217 */ /* 0x000fe40003800200 */
.L_x_668:
[C---:B------:R-:W-:Y:S02]  /*aa00*/  ISETP.GE.AND P0, PT, R0.reuse, 0x1, PT ;  /* 0x000000010000780c */ /* 0x040fe40003f06270 */
[----:B------:R-:W-:Y:S02]  /*aa10*/  ISETP.GE.AND P1, PT, R0, 0x2, PT ;  /* 0x000000020000780c */ /* 0x000fe40003f26270 */
[----:B------:R-:W-:Y:S02]  /*aa20*/  LOP3.LUT R200, R200, 0xffffdfff, RZ, 0xc0, !PT ;  /* 0xffffdfffc8c87812 */ /* 0x000fe400078ec0ff */
[C---:B------:R-:W-:Y:S02]  /*aa30*/  ISETP.GE.AND P6, PT, R0.reuse, 0x39, PT ;  /* 0x000000390000780c */ /* 0x040fe40003fc6270 */
[C---:B------:R-:W-:Y:S02]  /*aa40*/  ISETP.GE.AND P5, PT, R0.reuse, 0x3a, PT ;  /* 0x0000003a0000780c */ /* 0x040fe40003fa6270 */
[C---:B------:R-:W-:Y:S02]  /*aa50*/  ISETP.GE.AND P4, PT, R0.reuse, 0x41, PT ;  /* 0x000000410000780c */ /* 0x040fe40003f86270 */
[----:B------:R-:W-:Y:S02]  /*aa60*/  ISETP.GE.AND P2, PT, R0, 0x42, PT ;  /* 0x000000420000780c */ /* 0x000fe40003f46270 */
[----:B------:R-:W-:Y:S02]  /*aa70*/  @P0 LOP3.LUT R200, R200, 0x2000, RZ, 0xfc, !PT ;  /* 0x00002000c8c80812 */ /* 0x000fe400078efcff */
[----:B------:R-:W-:Y:S02]  /*aa80*/  ISETP.GT.AND P0, PT, R2, RZ, !P0 ;  /* 0x000000ff0200720c */ /* 0x000fe40004704270 */
[----:B------:R-:W-:Y:S02]  /*aa90*/  LOP3.LUT R200, R200, 0xffffefff, RZ, 0xc0, !PT ;  /* 0xffffefffc8c87812 */ /* 0x000fe400078ec0ff */
[----:B------:R-:W-:Y:S02]  /*aaa0*/  ISETP.LT.OR P0, PT, R3, 0x1, P0 ;  /* 0x000000010300780c */ /* 0x000fe40000701670 */
[----:B------:R-:W-:Y:S02]  /*aab0*/  @P1 LOP3.LUT R200, R200, 0x1000, RZ, 0xfc, !PT ;  /* 0x00001000c8c81812 */ /* 0x000fe400078efcff */
[----:B------:R-:W-:Y:S02]  /*aac0*/  FSEL R19, R217, -INF , !P0 ;  /* 0xff800000d9137808 */ /* 0x000fe40004000000 */
[----:B------:R-:W-:Y:S02]  /*aad0*/  ISETP.GT.AND P0, PT, R2, 0x1, !P1 ;  /* 0x000000010200780c */ /* 0x000fe40004f04270 */
[----:B------:R-:W-:Y:S02]  /*aae0*/  ISETP.GE.AND P1, PT, R0, 0x9, PT ;  /* 0x000000090000780c */ /* 0x000fe40003f26270 */
[----:B------:R-:W-:Y:S02]  /*aaf0*/  ISETP.LT.OR P0, PT, R3, 0x2, P0 ;  /* 0x000000020300780c */ /* 0x000fe40000701670 */
[----:B------:R-:W-:Y:S02]  /*ab00*/  LOP3.LUT R200, R200, 0xfffff7ff, RZ, 0xc0, !PT ;  /* 0xfffff7ffc8c87812 */ /* 0x000fe400078ec0ff */
[----:B------:R-:W-:Y:S02]  /*ab10*/  FSEL R22, R215, -INF , !P0 ;  /* 0xff800000d7167808 */ /* 0x000fe40004000000 */
[----:B------:R-:W-:Y:S04]  /*ab20*/  ISETP.GT.AND P0, PT, R2, 0x8, !P1 ;  /* 0x000000080200780c */ /* 0x000fe80004f04270 */
[C---:B------:R-:W-:Y:S02]  /*ab30*/  ISETP.LT.OR P0, PT, R3.reuse, 0x9, P0 ;  /* 0x000000090300780c */ /* 0x040fe40000701670 */
[----:B------:R-:W-:Y:S02]  /*ab40*/  @P1 LOP3.LUT R200, R200, 0x800, RZ, 0xfc, !PT ;  /* 0x00000800c8c81812 */ /* 0x000fe400078efcff */
[----:B------:R-:W-:Y:S02]  /*ab50*/  ISETP.GE.AND P1, PT, R0, 0xa, PT ;  /* 0x0000000a0000780c */ /* 0x000fe40003f26270 */
[----:B------:R-:W-:Y:S02]  /*ab60*/  LOP3.LUT R200, R200, 0xfffffbff, RZ, 0xc0, !PT ;  /* 0xfffffbffc8c87812 */ /* 0x000fe400078ec0ff */
[----:B------:R-:W-:Y:S02]  /*ab70*/  FSEL R23, R180, -INF , !P0 ;  /* 0xff800000b4177808 */ /* 0x000fe40004000000 */
[----:B------:R-:W-:Y:S04]  /*ab80*/  ISETP.GT.AND P0, PT, R2, 0x9, !P1 ;  /* 0x000000090200780c */ /* 0x000fe80004f04270 */
[----:B------:R-:W-:Y:S03]  /*ab90*/  ISETP.LT.OR P0, PT, R3, 0xa, P0 ;  /* 0x0000000a0300780c */ /* 0x000fe60000701670 */
        /* <DEDUP_REMOVED lines=17> */
[C---:B------:R-:W-:Y:S03]  /*acb0*/  ISETP.LT.OR P0, PT, R3.reuse, 0x19, P0 ;  /* 0x000000190300780c */ /* 0x040fe60000701670 */
        /* <DEDUP_REMOVED lines=32> */
[----:B------:R-:W-:Y:S02]  /*aec0*/  FSEL R42, R37, -INF , !P0 ;  /* 0xff800000252a7808 */ /* 0x000fe40004000000 */
[----:B------:R-:W-:Y:S02]  /*aed0*/  LOP3.LUT R200, R200, 0xfffffffd, RZ, 0xc0, !PT ;  /* 0xfffffffdc8c87812 */ /* 0x000fe400078ec0ff */
[----:B------:R-:W-:Y:S04]  /*aee0*/  ISETP.GT.AND P0, PT, R2, 0x30, !P1 ;  /* 0x000000300200780c */ /* 0x000fe80004f04270 */
[C---:B------:R-:W-:Y:S03]  /*aef0*/  ISETP.LT.OR P0, PT, R3.reuse, 0x31, P0 ;  /* 0x000000310300780c */ /* 0x040fe60000701670 */
[----:B------:R-:W-:Y:S02]  /*af00*/  @P1 LOP3.LUT R200, R200, 0x2, RZ, 0xfc, !PT ;  /* 0x00000002c8c81812 */ /* 0x000fe400078efcff */
[----:B------:R-:W-:Y:S02]  /*af10*/  ISETP.GE.AND P1, PT, R0, 0x32, PT ;  /* 0x000000320000780c */ /* 0x000fe40003f26270 */
[----:B------:R-:W-:Y:S02]  /*af20*/  FSEL R41, R36, -INF , !P0 ;  /* 0xff80000024297808 */ /* 0x000fe40004000000 */
[----:B------:R-:W-:Y:S02]  /*af30*/  ISETP.GT.AND P0, PT, R2, 0x31, !P1 ;  /* 0x000000310200780c */ /* 0x000fe40004f04270 */
[----:B------:R-:W-:Y:S02]  /*af40*/  LOP3.LUT R200, R200, 0xfffffffe, RZ, 0xc0, !PT ;  /* 0xfffffffec8c87812 */ /* 0x000fe400078ec0ff */
[----:B------:R-:W-:Y:S04]  /*af50*/  ISETP.LT.OR P0, PT, R3, 0x32, P0 ;  /* 0x000000320300780c */ /* 0x000fe80000701670 */
[----:B------:R-:W-:Y:S02]  /*af60*/  FSEL R39, R35, -INF , !P0 ;  /* 0xff80000023277808 */ /* 0x000fe40004000000 */
[----:B------:R-:W-:Y:S02]  /*af70*/  ISETP.GT.AND P0, PT, R2, 0x38, !P6 ;  /* 0x000000380200780c */ /* 0x000fe40007704270 */
[----:B------:R-:W-:Y:S02]  /*af80*/  @P1 LOP3.LUT R200, R200, 0x1, RZ, 0xfc, !PT ;  /* 0x00000001c8c81812 */ /* 0x000fe400078efcff */
[----:B------:R-:W-:Y:S02]  /*af90*/  ISETP.LT.OR P0, PT, R3, 0x39, P0 ;  /* 0x000000390300780c */ /* 0x000fe40000701670 */
[----:B------:R-:W-:Y:S02]  /*afa0*/  ISETP.GE.AND P1, PT, R0, 0x49, PT ;  /* 0x000000490000780c */ /* 0x000fe40003f26270 */
[----:B------:R-:W-:Y:S02]  /*afb0*/  FSEL R38, R31, -INF , !P0 ;  /* 0xff8000001f267808 */ /* 0x000fe40004000000 */
[----:B------:R-:W-:Y:S02]  /*afc0*/  ISETP.GT.AND P0, PT, R2, 0x39, !P5 ;  /* 0x000000390200780c */ /* 0x000fe40006f04270 */
[----:B------:R-:W-:Y:S02]  /*afd0*/  LOP3.LUT R200, R200, 0xffffbfff, RZ, 0xc0, !PT ;  /* 0xffffbfffc8c87812 */ /* 0x000fe400078ec0ff */
[C---:B------:R-:W-:Y:S04]  /*afe0*/  ISETP.LT.OR P0, PT, R3.reuse, 0x3a, P0 ;  /* 0x0000003a0300780c */ /* 0x040fe80000701670 */
[----:B------:R-:W-:Y:S02]  /*aff0*/  FSEL R37, R26, -INF , !P0 ;  /* 0xff8000001a257808 */ /* 0x000fe40004000000 */
[C---:B------:R-:W-:Y:S04]  /*b000*/  ISETP.GT.AND P0, PT, R2.reuse, 0x40, !P4 ;  /* 0x000000400200780c */ /* 0x040fe80006704270 */
[----:B------:R-:W-:Y:S04]  /*b010*/  ISETP.LT.OR P0, PT, R3, 0x41, P0 ;  /* 0x000000410300780c */ /* 0x000fe80000701670 */
[----:B------:R-:W-:Y:S02]  /*b020*/  FSEL R36, R21, -INF , !P0 ;  /* 0xff80000015247808 */ /* 0x000fe40004000000 */
[----:B------:R-:W-:Y:S04]  /*b030*/  ISETP.GT.AND P0, PT, R2, 0x41, !P2 ;  /* 0x000000410200780c */ /* 0x000fe80005704270 */
[C---:B------:R-:W-:Y:S04]  /*b040*/  ISETP.LT.OR P0, PT, R3.reuse, 0x42, P0 ;  /* 0x000000420300780c */ /* 0x040fe80000701670 */
[----:B------:R-:W-:Y:S02]  /*b050*/  FSEL R35, R20, -INF , !P0 ;  /* 0xff80000014237808 */ /* 0x000fe40004000000 */
[----:B------:R-:W-:Y:S04]  /*b060*/  ISETP.GT.AND P0, PT, R2, 0x48, !P1 ;  /* 0x000000480200780c */ /* 0x000fe80004f04270 */
[----:B------:R-:W-:Y:S04]  /*b070*/  ISETP.LT.OR P0, PT, R3, 0x49, P0 ;  /* 0x000000490300780c */ /* 0x000fe80000701670 */
[----:B------:R-:W-:Y:S02]  /*b080*/  FSEL R31, R16, -INF , !P0 ;  /* 0xff800000101f7808 */ /* 0x000fe40004000000 */
[----:B------:R-:W-:-:S13]  /*b090*/  ISETP.GE.AND P0, PT, R0, 0x4a, PT ;  /* 0x0000004a0000780c */ /* 0x000fda0003f06270 */
[----:B------:R-:W-:Y:S02]  /*b0a0*/  @P0 LOP3.LUT R200, R200, 0x4000, RZ, 0xfc, !PT ;  /* 0x00004000c8c80812 */ /* 0x000fe400078efcff */
[----:B------:R-:W-:Y:S04]  /*b0b0*/  ISETP.GT.AND P0, PT, R2, 0x49, !P0 ;  /* 0x000000490200780c */ /* 0x000fe80004704270 */
[----:B------:R-:W-:Y:S04]  /*b0c0*/  ISETP.LT.OR P0, PT, R3, 0x4a, P0 ;  /* 0x0000004a0300780c */ /* 0x000fe80000701670 */
[----:B------:R-:W-:Y:S01]  /*b0d0*/  FSEL R26, R15, -INF , !P0 ;  /* 0xff8000000f1a7808 */ /* 0x000fe20004000000 */
[----:B------:R-:W-:-:S06]  /*b0e0*/  BRA.DIV ~URZ, `(.L_x_672) ;  /* 0x00013b127f007947 */ /* 0x000fcc000b800000 */
[----:B------:R2:W3:Y:S02]  /*b0f0*/  SHFL.IDX PT, R4, R5, 0x1, 0x1c1f ;  /* 0x003c1f0005047f89 */ /* 0x0004e400000e0000 */
.L_x_834:
[----:B---3--:R-:W-:Y:S01]  /*b100*/  IADD3 R3, R7, R4, RZ ;  /* 0x0000000407037210 */ /* 0x008fe20007ffe0ff */
[----:B------:R-:W-:Y:S05]  /*b110*/  IMAD.MOV.U32 R2, RZ, RZ, c[0x0][0x32c] ;  /* 0x0000cb00ff027624 */ /* 0x000fea00078e00ff */
[----:B------:R-:W-:Y:S01]  /*b120*/  ISETP.GE.AND P0, PT, R2, 0x1, PT ;  /* 0x000000010200780c */ /* 0x000fe20003f06270 */
[----:B------:R-:W-:-:S12]  /*b130*/  IMAD.IADD R2, R6, 0x1, R4 ;  /* 0x0000000106027824 */ /* 0x000fd800078e0204 */
        /* <DEDUP_REMOVED lines=12> */
.L_x_675:
[----:B------:R-:W-:Y:S04]  /*b200*/  MOV R8, c[0x0][0x32c] ;  /* 0x0000cb0000087a02 */ /* 0x000fe80000000f00 */
[----:B------:R-:W-:-:S13]  /*b210*/  ISETP.NE.AND P0, PT, R8, 0x1, PT ;  /* 0x000000010800780c */ /* 0x000fda0003f05270 */
[----:B------:R-:W-:Y:S05]  /*b220*/  @P0 IMAD.HI.U32 R8, R4, c[0x0][0x330], RZ ;  /* 0x0000cc0004080a27 */ /* 0x000fea00078e00ff */
[----:B------:R-:W-:Y:S02]  /*b230*/  @P0 SHF.R.U32.HI R4, RZ, c[0x0][0x334], R8 ;  /* 0x0000cd00ff040a19 */ /* 0x000fe40000011608 */
.L_x_676:
[----:B------:R-:W-:Y:S05]  /*b240*/  BSYNC B0 ;  /* 0x0000000000007941 */ /* 0x000fea0003800000 */
.L_x_674:
[----:B------:R-:W3:Y:S02]  /*b250*/  LDL R8, [R1] ;  /* 0x0000000001087983 */ /* 0x000ee40000100800 */
[----:B---3--:R-:W-:Y:S04]  /*b260*/  IMAD.IADD R8, R0, 0x1, -R8 ;  /* 0x0000000100087824 */ /* 0x008fe800078e0a08 */
[----:B------:R-:W-:Y:S05]  /*b270*/  IMAD R4, R4, c[0x0][0x32c], R8 ;  /* 0x0000cb0004047a24 */ /* 0x000fea00078e0208 */
[----:B------:R-:W-:Y:S02]  /*b280*/  IADD3 R8, R4, c[0x0][0x32c], RZ ;  /* 0x0000cb0004087a10 */ /* 0x000fe40007ffe0ff */
[----:B------:R-:W-:Y:S02]  /*b290*/  IMNMX R3, R3, R4, !PT ;  /* 0x0000000403037217 */ /* 0x000fe40007800200 */
[----:B------:R-:W-:Y:S02]  /*b2a0*/  IMNMX R2, R2, R8, PT ;  /* 0x0000000802027217 */ /* 0x000fe40003800200 */
.L_x_673:
[----:B------:R-:W-:Y:S04]  /*b2b0*/  LOP3.LUT P0, RZ, R200, 0x1000, RZ, 0xc0, !PT ;  /* 0x00001000c8ff7812 */ /* 0x000fe8000780c0ff */
[----:B------:R-:W-:Y:S04]  /*b2c0*/  ISETP.GT.AND P0, PT, R3, 0x1, !P0 ;  /* 0x000000010300780c */ /* 0x000fe80004704270 */
[----:B------:R-:W-:Y:S04]  /*b2d0*/  ISETP.LT.OR P0, PT, R2, 0x2, P0 ;  /* 0x000000020200780c */ /* 0x000fe80000701670 */
[----:B------:R-:W-:Y:S02]  /*b2e0*/  FSEL R18, R221, -INF , !P0 ;  /* 0xff800000dd127808 */ /* 0x000fe40004000000 */
        /* <DEDUP_REMOVED lines=9> */
[C---:B------:R-:W-:Y:S04]  /*b380*/  ISETP.GT.AND P0, PT, R3.reuse, 0x10, !P0 ;  /* 0x000000100300780c */ /* 0x040fe80004704270 */
        /* <DEDUP_REMOVED lines=45> */
[C---:B------:R-:W-:Y:S04]  /*b660*/  ISETP.LT.OR P0, PT, R2.reuse, 0x41, P0 ;  /* 0x000000410200780c */ /* 0x040fe80000701670 */
[----:B------:R-:W-:Y:S02]  /*b670*/  FSEL R75, R53, -INF , !P0 ;  /* 0xff800000354b7808 */ /* 0x000fe40004000000 */
[C---:B------:R-:W-:Y:S04]  /*b680*/  ISETP.GT.AND P0, PT, R3.reuse, 0x41, !P2 ;  /* 0x000000410300780c */ /* 0x040fe80005704270 */
[----:B------:R-:W-:Y:S04]  /*b690*/  ISETP.LT.OR P0, PT, R2, 0x42, P0 ;  /* 0x000000420200780c */ /* 0x000fe80000701670 */
[----:B------:R-:W-:Y:S02]  /*b6a0*/  FSEL R74, R48, -INF , !P0 ;  /* 0xff800000304a7808 */ /* 0x000fe40004000000 */
[C---:B------:R-:W-:Y:S04]  /*b6b0*/  ISETP.GT.AND P0, PT, R3.reuse, 0x48, !P1 ;  /* 0x000000480300780c */ /* 0x040fe80004f04270 */
[----:B------:R-:W-:Y:S04]  /*b6c0*/  ISETP.LT.OR P0, PT, R2, 0x49, P0 ;  /* 0x000000490200780c */ /* 0x000fe80000701670 */
[----:B------:R-:W-:Y:S02]  /*b6d0*/  FSEL R67, R24, -INF , !P0 ;  /* 0xff80000018437808 */ /* 0x000fe40004000000 */
[----:B------:R-:W-:Y:S04]  /*b6e0*/  LOP3.LUT P0, RZ, R200, 0x2000, RZ, 0xc0, !PT ;  /* 0x00002000c8ff7812 */ /* 0x000fe8000780c0ff */
[C---:B------:R-:W-:Y:S04]  /*b6f0*/  ISETP.GT.AND P0, PT, R3.reuse, RZ, !P0 ;  /* 0x000000ff0300720c */ /* 0x040fe80004704270 */
[----:B------:R-:W-:Y:S04]  /*b700*/  ISETP.LT.OR P0, PT, R2, 0x1, P0 ;  /* 0x000000010200780c */ /* 0x000fe80000701670 */
[----:B------:R-:W-:Y:S02]  /*b710*/  FSEL R12, R226, -INF , !P0 ;  /* 0xff800000e20c7808 */ /* 0x000fe40004000000 */
[----:B------:R-:W-:Y:S04]  /*b720*/  LOP3.LUT P0, RZ, R200, 0x4000, RZ, 0xc0, !PT ;  /* 0x00004000c8ff7812 */ /* 0x000fe8000780c0ff */
[----:B------:R-:W-:Y:S04]  /*b730*/  ISETP.GT.AND P0, PT, R3, 0x49, !P0 ;  /* 0x000000490300780c */ /* 0x000fe80004704270 */
[----:B------:R-:W-:Y:S04]  /*b740*/  ISETP.LT.OR P0, PT, R2, 0x4a, P0 ;  /* 0x0000004a0200780c */ /* 0x000fe80000701670 */
[----:B------:R-:W-:Y:S01]  /*b750*/  FSEL R53, R17, -INF , !P0 ;  /* 0xff80000011357808 */ /* 0x000fe20004000000 */
[----:B------:R-:W-:-:S06]  /*b760*/  BRA.DIV ~URZ, `(.L_x_677) ;  /* 0x000135027f007947 */ /* 0x000fcc000b800000 */
[----:B------:R3:W4:Y:S02]  /*b770*/  SHFL.IDX PT, R4, R5, 0x2, 0x1c1f ;  /* 0x005c1f0005047f89 */ /* 0x00072400000e0000 */
.L_x_835:
[----:B----4-:R-:W-:Y:S01]  /*b780*/  IADD3 R3, R7, R4, RZ ;  /* 0x0000000407037210 */ /* 0x010fe20007ffe0ff */
        /* <DEDUP_REMOVED lines=15> */
.L_x_680:
[----:B------:R-:W-:Y:S04]  /*b880*/  MOV R8, c[0x0][0x32c] ;  /* 0x0000cb0000087a02 */ /* 0x000fe80000000f00 */
[----:B------:R-:W-:-:S13]  /*b890*/  ISETP.NE.AND P0, PT, R8, 0x1, PT ;  /* 0x000000010800780c */ /* 0x000fda0003f05270 */
[----:B------:R-:W-:Y:S05]  /*b8a0*/  @P0 IMAD.HI.U32 R8, R4, c[0x0][0x330], RZ ;  /* 0x0000cc0004080a27 */ /* 0x000fea00078e00ff */
[----:B------:R-:W-:Y:S02]  /*b8b0*/  @P0 SHF.R.U32.HI R4, RZ, c[0x0][0x334], R8 ;  /* 0x0000cd00ff040a19 */ /* 0x000fe40000011608 */
.L_x_681:
[----:B------:R-:W-:Y:S05]  /*b8c0*/  BSYNC B0 ;  /* 0x0000000000007941 */ /* 0x000fea0003800000 */
.L_x_679:
[----:B------:R-:W4:Y:S02]  /*b8d0*/  LDL R8, [R1] ;  /* 0x0000000001087983 */ /* 0x000f240000100800 */
[----:B----4-:R-:W-:Y:S04]  /*b8e0*/  IMAD.IADD R8, R0, 0x1, -R8 ;  /* 0x0000000100087824 */ /* 0x010fe800078e0a08 */
[----:B------:R-:W-:Y:S05]  /*b8f0*/  IMAD R4, R4, c[0x0][0x32c], R8 ;  /* 0x0000cb0004047a24 */ /* 0x000fea00078e0208 */
[----:B------:R-:W-:Y:S02]  /*b900*/  IADD3 R8, R4, c[0x0][0x32c], RZ ;  /* 0x0000cb0004087a10 */ /* 0x000fe40007ffe0ff */
[----:B------:R-:W-:Y:S02]  /*b910*/  IMNMX R3, R3, R4, !PT ;  /* 0x0000000403037217 */ /* 0x000fe40007800200 */
[----:B------:R-:W-:Y:S02]  /*b920*/  IMNMX R2, R2, R8, PT ;  /* 0x0000000802027217 */ /* 0x000fe40003800200 */
.L_x_678:
        /* <DEDUP_REMOVED lines=76> */
[----:B------:R4:W1:Y:S02]  /*bdf0*/  SHFL.IDX PT, R4, R5, 0x3, 0x1c1f ;  /* 0x007c1f0005047f89 */ /* 0x00086400000e0000 */
.L_x_836:
[----:B-1----:R-:W-:Y:S01]  /*be00*/  IADD3 R3, R6, R4, RZ ;  /* 0x0000000406037210 */ /* 0x002fe20007ffe0ff */
        /* <DEDUP_REMOVED lines=9> */
[----:B--234-:R-:W-:Y:S05]  /*bea0*/  IMAD.MOV.U32 R5, RZ, RZ, c[0x0][0x32c] ;  /* 0x0000cb00ff057624 */ /* 0x01cfea00078e00ff */
[----:B------:R-:W-:-:S13]  /*beb0*/  ISETP.NE.AND P0, PT, R5, 0x1, PT ;  /* 0x000000010500780c */ /* 0x000fda0003f05270 */
[----:B------:R-:W-:Y:S05]  /*bec0*/  @P0 IMAD.HI.U32 R5, R4, c[0x0][0x330], RZ ;  /* 0x0000cc0004050a27 */ /* 0x000fea00078e00ff */
[----:B------:R-:W-:Y:S04]  /*bed0*/  @P0 SHF.R.U32.HI R4, RZ, c[0x0][0x334], R5 ;  /* 0x0000cd00ff040a19 */ /* 0x000fe80000011605 */
[----:B------:R-:W-:Y:S01]  /*bee0*/  LOP3.LUT R4, RZ, R4, RZ, 0x33, !PT ;  /* 0x00000004ff047212 */ /* 0x000fe200078e33ff */
[----:B------:R-:W-:-:S05]  /*bef0*/  BRA `(.L_x_686) ;  /* 0x0000004000007947 */ /* 0x000fca0003800000 */
.L_x_685:
[----:B--234-:R-:W-:Y:S04]  /*bf00*/  MOV R5, c[0x0][0x32c] ;  /* 0x0000cb0000057a02 */ /* 0x01cfe80000000f00 */
[----:B------:R-:W-:-:S13]  /*bf10*/  ISETP.NE.AND P0, PT, R5, 0x1, PT ;  /* 0x000000010500780c */ /* 0x000fda0003f05270 */
[----:B------:R-:W-:Y:S05]  /*bf20*/  @P0 IMAD.HI.U32 R5, R4, c[0x0][0x330], RZ ;  /* 0x0000cc0004050a27 */ /* 0x000fea00078e00ff */
[----:B------:R-:W-:Y:S02]  /*bf30*/  @P0 SHF.R.U32.HI R4, RZ, c[0x0][0x334], R5 ;  /* 0x0000cd00ff040a19 */ /* 0x000fe40000011605 */
.L_x_686:
[----:B------:R-:W-:Y:S05]  /*bf40*/  BSYNC B0 ;  /* 0x0000000000007941 */ /* 0x000fea0003800000 */
.L_x_684:
[----:B------:R-:W2:Y:S02]  /*bf50*/  LDL R5, [R1] ;  /* 0x0000000001057983 */ /* 0x000ea40000100800 */
[----:B--2---:R-:W-:Y:S04]  /*bf60*/  IMAD.IADD R0, R0, 0x1, -R5 ;  /* 0x0000000100007824 */ /* 0x004fe800078e0a05 */
[----:B------:R-:W-:Y:S05]  /*bf70*/  IMAD R0, R4, c[0x0][0x32c], R0 ;  /* 0x0000cb0004007a24 */ /* 0x000fea00078e0200 */
[----:B------:R-:W-:Y:S02]  /*bf80*/  IADD3 R4, R0, c[0x0][0x32c], RZ ;  /* 0x0000cb0000047a10 */ /* 0x000fe40007ffe0ff */
[----:B------:R-:W-:Y:S02]  /*bf90*/  IMNMX R2, R2, R0, !PT ;  /* 0x0000000002027217 */ /* 0x000fe40007800200 */
[----:B------:R-:W-:Y:S02]  /*bfa0*/  IMNMX R3, R3, R4, PT ;  /* 0x0000000403037217 */ /* 0x000fe40003800200 */
.L_x_683:
[----:B------:R-:W-:Y:S02]  /*bfb0*/  LOP3.LUT P0, RZ, R200, 0x2000, RZ, 0xc0, !PT ;  /* 0x00002000c8ff7812 */ /* 0x000fe4000780c0ff */
[C---:B------:R-:W-:Y:S02]  /*bfc0*/  ISETP.GT.AND P1, PT, R2.reuse, 0x48, !P1 ;  /* 0x000000480200780c */ /* 0x040fe40004f24270 */
[----:B------:R-:W-:Y:S02]  /*bfd0*/  ISETP.GT.AND P0, PT, R2, RZ, !P0 ;  /* 0x000000ff0200720c */ /* 0x000fe40004704270 */
[----:B------:R-:W-:Y:S02]  /*bfe0*/  FMNMX.FTZ R0, R12, R85, !PT ;  /* 0x000000550c007209 */ /* 0x000fe40007810000 */
[C---:B------:R-:W-:Y:S02]  /*bff0*/  ISETP.LT.OR P0, PT, R3.reuse, 0x1, P0 ;  /* 0x000000010300780c */ /* 0x040fe40000701670 */
[C---:B------:R-:W-:Y:S02]  /*c000*/  ISETP.LT.OR P1, PT, R3.reuse, 0x49, P1 ;  /* 0x000000490300780c */ /* 0x040fe40000f21670 */
[----:B------:R-:W-:Y:S02]  /*c010*/  FSEL R11, R232, -INF , !P0 ;  /* 0xff800000e80b7808 */ /* 0x000fe40004000000 */
[----:B------:R-:W-:Y:S02]  /*c020*/  LOP3.LUT P0, RZ, R200, 0x1000, RZ, 0xc0, !PT ;  /* 0x00001000c8ff7812 */ /* 0x000fe4000780c0ff */
[----:B------:R-:W-:Y:S02]  /*c030*/  FMNMX.FTZ R0, R18, R0, !PT ;  /* 0x0000000012007209 */ /* 0x000fe40007810000 */
[----:B------:R-:W-:Y:S02]  /*c040*/  ISETP.GT.AND P0, PT, R2, 0x1, !P0 ;  /* 0x000000010200780c */ /* 0x000fe40004704270 */
[----:B--234-:R-:W-:Y:S02]  /*c050*/  FMNMX.FTZ R5, R20, R0, !PT ;  /* 0x0000000014057209 */ /* 0x01cfe40007810000 */
[----:B------:R-:W-:Y:S02]  /*c060*/  ISETP.LT.OR P0, PT, R3, 0x2, P0 ;  /* 0x000000020300780c */ /* 0x000fe40000701670 */
[----:B------:R-:W-:Y:S02]  /*c070*/  FMNMX.FTZ R5, R21, R5, !PT ;  /* 0x0000000515057209 */ /* 0x000fe40007810000 */
[----:B------:R-:W-:Y:S02]  /*c080*/  FSEL R14, R231, -INF , !P0 ;  /* 0xff800000e70e7808 */ /* 0x000fe40004000000 */
[----:B------:R-:W-:Y:S02]  /*c090*/  LOP3.LUT P0, RZ, R200, 0x800, RZ, 0xc0, !PT ;  /* 0x00000800c8ff7812 */ /* 0x000fe4000780c0ff */
[----:B------:R-:W-:Y:S02]  /*c0a0*/  FMNMX.FTZ R5, R44, R5, !PT ;  /* 0x000000052c057209 */ /* 0x000fe40007810000 */
[----:B------:R-:W-:Y:S02]  /*c0b0*/  ISETP.GT.AND P0, PT, R2, 0x8, !P0 ;  /* 0x000000080200780c */ /* 0x000fe40004704270 */
[----:B------:R-:W-:Y:S02]  /*c0c0*/  FMNMX.FTZ R5, R45, R5, !PT ;  /* 0x000000052d057209 */ /* 0x000fe40007810000 */
        /* <DEDUP_REMOVED lines=31> */
[----:B------:R-:W-:Y:S04]  /*c2c0*/  LOP3.LUT P0, RZ, R200, 0x40, RZ, 0xc0, !PT ;  /* 0x00000040c8ff7812 */ /* 0x000fe8000780c0ff */
[----:B------:R-:W-:Y:S04]  /*c2d0*/  ISETP.GT.AND P0, PT, R2, 0x19, !P0 ;  /* 0x000000190200780c */ /* 0x000fe80004704270 */
[----:B------:R-:W-:Y:S04]  /*c2e0*/  ISETP.LT.OR P0, PT, R3, 0x1a, P0 ;  /* 0x0000001a0300780c */ /* 0x000fe80000701670 */
[----:B------:R-:W-:Y:S02]  /*c2f0*/  FSEL R176, R219, -INF , !P0 ;  /* 0xff800000dbb07808 */ /* 0x000fe40004000000 */
[----:B------:R-:W-:Y:S04]  /*c300*/  LOP3.LUT P0, RZ, R200, 0x20, RZ, 0xc0, !PT ;  /* 0x00000020c8ff7812 */ /* 0x000fe8000780c0ff */
[----:B------:R-:W-:Y:S04]  /*c310*/  ISETP.GT.AND P0, PT, R2, 0x20, !P0 ;  /* 0x000000200200780c */ /* 0x000fe80004704270 */
[C---:B------:R-:W-:Y:S04]  /*c320*/  ISETP.LT.OR P0, PT, R3.reuse, 0x21, P0 ;  /* 0x000000210300780c */ /* 0x040fe80000701670 */
        /* <DEDUP_REMOVED lines=21> */
[----:B------:R-:W-:Y:S02]  /*c480*/  ISETP.GT.AND P0, PT, R2, 0x38, !P6 ;  /* 0x000000380200780c */ /* 0x000fe40007704270 */
[----:B------:R-:W-:Y:S02]  /*c490*/  LOP3.LUT P6, RZ, R200, 0x4000, RZ, 0xc0, !PT ;  /* 0x00004000c8ff7812 */ /* 0x000fe400078cc0ff */
[C---:B------:R-:W-:Y:S04]  /*c4a0*/  ISETP.LT.OR P0, PT, R3.reuse, 0x39, P0 ;  /* 0x000000390300780c */ /* 0x040fe80000701670 */
[----:B------:R-:W-:Y:S02]  /*c4b0*/  FSEL R206, R178, -INF , !P0 ;  /* 0xff800000b2ce7808 */ /* 0x000fe40004000000 */
[----:B------:R-:W-:Y:S02]  /*c4c0*/  ISETP.GT.AND P0, PT, R2, 0x39, !P5 ;  /* 0x000000390200780c */ /* 0x000fe40006f04270 */
[----:B------:R-:W-:Y:S02]  /*c4d0*/  FSEL R178, R60, -INF , !P1 ;  /* 0xff8000003cb27808 */ /* 0x000fe40004800000 */
[----:B------:R-:W-:Y:S04]  /*c4e0*/  ISETP.LT.OR P0, PT, R3, 0x3a, P0 ;  /* 0x0000003a0300780c */ /* 0x000fe80000701670 */
[----:B------:R-:W-:Y:S02]  /*c4f0*/  FSEL R208, R177, -INF , !P0 ;  /* 0xff800000b1d07808 */ /* 0x000fe40004000000 */
[C---:B------:R-:W-:Y:S04]  /*c500*/  ISETP.GT.AND P0, PT, R2.reuse, 0x40, !P4 ;  /* 0x000000400200780c */ /* 0x040fe80006704270 */
[----:B------:R-:W-:Y:S04]  /*c510*/  ISETP.LT.OR P0, PT, R3, 0x41, P0 ;  /* 0x000000410300780c */ /* 0x000fe80000701670 */
[----:B------:R-:W-:Y:S02]  /*c520*/  FSEL R207, R65, -INF , !P0 ;  /* 0xff80000041cf7808 */ /* 0x000fe40004000000 */
[----:B------:R-:W-:Y:S04]  /*c530*/  ISETP.GT.AND P0, PT, R2, 0x41, !P2 ;  /* 0x000000410200780c */ /* 0x000fe80005704270 */
[----:B------:R-:W-:Y:S04]  /*c540*/  ISETP.LT.OR P0, PT, R3, 0x42, P0 ;  /* 0x000000420300780c */ /* 0x000fe80000701670 */
[----:B------:R-:W-:Y:S02]  /*c550*/  FSEL R205, R64, -INF , !P0 ;  /* 0xff80000040cd7808 */ /* 0x000fe40004000000 */
[----:B------:R-:W-:Y:S02]  /*c560*/  ISETP.GT.AND P0, PT, R2, 0x49, !P6 ;  /* 0x000000490200780c */ /* 0x000fe40007704270 */
[----:B------:R-:W-:Y:S02]  /*c570*/  FMNMX.FTZ R2, R19, R84, !PT ;  /* 0x0000005413027209 */ /* 0x000fe40007810000 */
[----:B------:R-:W-:Y:S02]  /*c580*/  ISETP.LT.OR P0, PT, R3, 0x4a, P0 ;  /* 0x0000004a0300780c */ /* 0x000fe40000701670 */
        /* <DEDUP_REMOVED lines=53> */
[----:B------:R-:W-:Y:S02]  /*c8e0*/  FSEL R177, R59, -INF , !P0 ;  /* 0xff8000003bb17808 */ /* 0x000fe40004000000 */
        /* <DEDUP_REMOVED lines=8> */
[----:B------:R1:W2:Y:S02]  /*c970*/  SHFL.BFLY PT, R2, R4, 0x2, 0x1f ;  /* 0x0c401f0004027f89 */ /* 0x0002a400000e0000 */
.L_x_837:
[----:B--2---:R-:W-:Y:S01]  /*c980*/  FMNMX.FTZ R5, R4, R2, !PT ;  /* 0x0000000204057209 */ /* 0x004fe20007810000 */
[----:B------:R-:W-:-:S05]  /*c990*/  BRA.DIV ~URZ, `(.L_x_688) ;  /* 0x000124027f007947 */ /* 0x000fca000b800000 */
[----:B------:R-:W-:Y:S04]  /*c9a0*/  SHFL.BFLY PT, R2, R0, 0x2, 0x1f ;  /* 0x0c401f0000027f89 */ /* 0x000fe800000e0000 */
[----:B------:R-:W-:Y:S04]  /*c9b0*/  SHFL.BFLY PT, R3, R6, 0x2, 0x1f ;  /* 0x0c401f0006037f89 */ /* 0x000fe800000e0000 */
[----:B-1----:R-:W1:Y:S02]  /*c9c0*/  SHFL.BFLY PT, R4, R7, 0x2, 0x1f ;  /* 0x0c401f0007047f89 */ /* 0x002e6400000e0000 */
[----:B-1----:R-:W-:Y:S02]  /*c9d0*/  FMNMX.FTZ R4, R7, R4, !PT ;  /* 0x0000000407047209 */ /* 0x002fe40007810000 */
[----:B------:R-:W-:Y:S02]  /*c9e0*/  FMNMX.FTZ R0, R0, R2, !PT ;  /* 0x0000000200007209 */ /* 0x000fe40007810000 */
[----:B------:R-:W-:Y:S02]  /*c9f0*/  FMNMX.FTZ R2, R6, R3, !PT ;  /* 0x0000000306027209 */ /* 0x000fe40007810000 */
[----:B------:R-:W1:Y:S04]  /*ca00*/  SHFL.BFLY PT, R6, R5, 0x1, 0x1f ;  /* 0x0c201f0005067f89 */ /* 0x000e6800000e0000 */
[----:B------:R-:W2:Y:S04]  /*ca10*/  SHFL.BFLY PT, R8, R0, 0x1, 0x1f ;  /* 0x0c201f0000087f89 */ /* 0x000ea800000e0000 */
[----:B------:R-:W3:Y:S04]  /*ca20*/  SHFL.BFLY PT, R9, R2, 0x1, 0x1f ;  /* 0x0c201f0002097f89 */ /* 0x000ee800000e0000 */
[----:B------:R4:W4:Y:S01]  /*ca30*/  SHFL.BFLY PT, R3, R4, 0x1, 0x1f ;  /* 0x0c201f0004037f89 */ /* 0x00092200000e0000 */
[----:B-1----:R-:W-:Y:S02]  /*ca40*/  FMNMX.FTZ R72, R5, R6, !PT ;  /* 0x0000000605487209 */ /* 0x002fe40007810000 */
[----:B--2---:R-:W-:Y:S02]  /*ca50*/  FMNMX.FTZ R71, R0, R8, !PT ;  /* 0x0000000800477209 */ /* 0x004fe40007810000 */
[----:B---3--:R-:W-:Y:S02]  /*ca60*/  FMNMX.FTZ R70, R2, R9, !PT ;  /* 0x0000000902467209 */ /* 0x008fe40007810000 */
.L_x_838:
[C---:B------:R-:W-:Y:S01]  /*ca70*/  FMUL.FTZ R0, R72.reuse, c[0x0][0x2d0] ;  /* 0x0000b40048007a20 */ /* 0x040fe20000410000 */
[----:B------:R-:W-:Y:S01]  /*ca80*/  FSETP.NEU.FTZ.AND P0, PT, R72, -INF , PT ;  /* 0xff8000004800780b */ /* 0x000fe20003f1d000 */
[----:B------:R-:W2:Y:S01]  /*ca90*/  LDL.LU R237, [R1+0x4] ;  /* 0x0000040001ed7983 */ /* 0x000ea20000300800 */
[----:B------:R-:W-:Y:S01]  /*caa0*/  FSETP.NEU.FTZ.AND P1, PT, R71, -INF , PT ;  /* 0xff8000004700780b */ /* 0x000fe20003f3d000 */
[----:B------:R-:W-:Y:S01]  /*cab0*/  WARPSYNC 0xffffffff ;  /* 0xffffffff00007948 */ /* 0x000fe20003800000 */
[----:B------:R-:W-:Y:S02]  /*cac0*/  FSEL R5, R0, RZ, P0 ;  /* 0x000000ff00057208 */ /* 0x000fe40000000000 */
[----:B----4-:R-:W-:Y:S03]  /*cad0*/  FMNMX.FTZ R69, R3, R4, !PT ;  /* 0x0000000403457209 */ /* 0x010fe60007810000 */
[--C-:B------:R-:W-:Y:S02]  /*cae0*/  FFMA.FTZ R0, R19, c[0x0][0x2d0], -R5.reuse ;  /* 0x0000b40013007a23 */ /* 0x100fe40000010805 */
[--C-:B------:R-:W-:Y:S02]  /*caf0*/  FFMA.FTZ R2, R22, c[0x0][0x2d0], -R5.reuse ;  /* 0x0000b40016027a23 */ /* 0x100fe40000010805 */
[----:B------:R1:W-:Y:S01]  /*cb00*/  MUFU.EX2 R220, R0 ;  /* 0x0000000000dc7308 */ /* 0x0003e20000000800 */
[--C-:B------:R-:W-:Y:S02]  /*cb10*/  FFMA.FTZ R216, R39, c[0x0][0x2d0], -R5.reuse ;  /* 0x0000b40027d87a23 */ /* 0x100fe40000010805 */
[--C-:B------:R-:W-:Y:S02]  /*cb20*/  FFMA.FTZ R215, R38, c[0x0][0x2d0], -R5.reuse ;  /* 0x0000b40026d77a23 */ /* 0x100fe40000010805 */
[--C-:B------:R-:W-:Y:S02]  /*cb30*/  FFMA.FTZ R213, R37, c[0x0][0x2d0], -R5.reuse ;  /* 0x0000b40025d57a23 */ /* 0x100fe40000010805 */
[--C-:B------:R-:W-:Y:S02]  /*cb40*/  FFMA.FTZ R211, R36, c[0x0][0x2d0], -R5.reuse ;  /* 0x0000b40024d37a23 */ /* 0x100fe40000010805 */
[----:B------:R-:W-:Y:S01]  /*cb50*/  LDSM.16.MT88.4 R36, [R189] ;  /* 0x00000000bd24783b */ /* 0x000fe20000004200 */
[----:B------:R3:W-:Y:S01]  /*cb60*/  MUFU.EX2 R232, R2 ;  /* 0x0000000200e87308 */ /* 0x0007e20000000800 */
[----:B------:R-:W-:Y:S02]  /*cb70*/  FMUL.FTZ R4, R69, c[0x0][0x2d0] ;  /* 0x0000b40045047a20 */ /* 0x000fe40000410000 */
[--C-:B------:R-:W-:Y:S02]  /*cb80*/  FFMA.FTZ R48, R30, c[0x0][0x2d0], -R5.reuse ;  /* 0x0000b4001e307a23 */ /* 0x100fe40000010805 */
[--C-:B------:R-:W-:Y:S02]  /*cb90*/  FFMA.FTZ R156, R28, c[0x0][0x2d0], -R5.reuse ;  /* 0x0000b4001c9c7a23 */ /* 0x100fe40000010805 */
[--C-:B------:R-:W-:Y:S02]  /*cba0*/  FFMA.FTZ R155, R27, c[0x0][0x2d0], -R5.reuse ;  /* 0x0000b4001b9b7a23 */ /* 0x100fe40000010805 */
[--C-:B------:R-:W-:Y:S01]  /*cbb0*/  FFMA.FTZ R154, R34, c[0x0][0x2d0], -R5.reuse ;  /* 0x0000b400229a7a23 */ /* 0x100fe20000010805 */
[----:B------:R-:W-:Y:S01]  /*cbc0*/  MUFU.EX2 R236, R156 ;  /* 0x0000009c00ec7308 */ /* 0x000fe20000000800 */
[--C-:B------:R-:W-:Y:S02]  /*cbd0*/  FFMA.FTZ R73, R33, c[0x0][0x2d0], -R5.reuse ;  /* 0x0000b40021497a23 */ /* 0x100fe40000010805 */
[--C-:B------:R-:W-:Y:S02]  /*cbe0*/  FFMA.FTZ R66, R32, c[0x0][0x2d0], -R5.reuse ;  /* 0x0000b40020427a23 */ /* 0x100fe40000010805 */
[----:B-1----:R-:W-:Y:S02]  /*cbf0*/  FMUL.FTZ R0, R71, c[0x0][0x2d0] ;  /* 0x0000b40047007a20 */ /* 0x002fe40000410000 */
[--C-:B------:R-:W-:Y:S02]  /*cc00*/  FFMA.FTZ R209, R42, c[0x0][0x2d0], -R5.reuse ;  /* 0x0000b4002ad17a23 */ /* 0x100fe40000010805 */
[--C-:B------:R-:W-:Y:S01]  /*cc10*/  FFMA.FTZ R217, R41, c[0x0][0x2d0], -R5.reuse ;  /* 0x0000b40029d97a23 */ /* 0x100fe20000010805 */
[----:B------:R-:W-:Y:S01]  /*cc20*/  MUFU.EX2 R249, R66 ;  /* 0x0000004200f97308 */ /* 0x000fe20000000800 */
[----:B------:R-:W-:Y:S01]  /*cc30*/  FSEL R40, R0, RZ, P1 ;  /* 0x000000ff00287208 */ /* 0x000fe20000800000 */
[--C-:B------:R-:W-:Y:S02]  /*cc40*/  FFMA.FTZ R210, R35, c[0x0][0x2d0], -R5.reuse ;  /* 0x0000b40023d27a23 */ /* 0x100fe40000010805 */
[--C-:B---3--:R-:W-:Y:S02]  /*cc50*/  FFMA.FTZ R2, R23, c[0x0][0x2d0], -R5.reuse ;  /* 0x0000b40017027a23 */ /* 0x108fe40000010805 */
[--C-:B------:R-:W-:Y:S02]  /*cc60*/  FFMA.FTZ R0, R12, c[0x0][0x2d0], -R40.reuse ;  /* 0x0000b4000c007a23 */ /* 0x100fe40000010828 */
[--C-:B------:R-:W-:Y:S02]  /*cc70*/  FFMA.FTZ R6, R21, c[0x0][0x2d0], -R40.reuse ;  /* 0x0000b40015067a23 */ /* 0x100fe40000010828 */
[----:B------:R1:W-:Y:S01]  /*cc80*/  MUFU.EX2 R222, R0 ;  /* 0x0000000000de7308 */ /* 0x0003e20000000800 */
[--C-:B------:R-:W-:Y:S02]  /*cc90*/  FFMA.FTZ R218, R31, c[0x0][0x2d0], -R5.reuse ;  /* 0x0000b4001fda7a23 */ /* 0x100fe40000010805 */
[--C-:B------:R-:W-:Y:S02]  /*cca0*/  FFMA.FTZ R219, R26, c[0x0][0x2d0], -R5.reuse ;  /* 0x0000b4001adb7a23 */ /* 0x100fe40000010805 */
[--C-:B------:R-:W-:Y:S02]  /*ccb0*/  FFMA.FTZ R65, R44, c[0x0][0x2d0], -R40.reuse ;  /* 0x0000b4002c417a23 */ /* 0x100fe40000010828 */
[--C-:B------:R-:W-:Y:S02]  /*ccc0*/  FFMA.FTZ R61, R49, c[0x0][0x2d0], -R40.reuse ;  /* 0x0000b400313d7a23 */ /* 0x100fe40000010828 */
[--C-:B------:R-:W-:Y:S01]  /*ccd0*/  FFMA.FTZ R59, R50, c[0x0][0x2d0], -R40.reuse ;  /* 0x0000b400323b7a23 */ /* 0x100fe20000010828 */
[----:B------:R3:W-:Y:S01]  /*cce0*/  MUFU.EX2 R228, R2 ;  /* 0x0000000200e47308 */ /* 0x0007e20000000800 */
[--C-:B------:R-:W-:Y:S02]  /*ccf0*/  FFMA.FTZ R64, R45, c[0x0][0x2d0], -R40.reuse ;  /* 0x0000b4002d407a23 */ /* 0x100fe40000010828 */
[--C-:B------:R-:W-:Y:S02]  /*cd00*/  FFMA.FTZ R63, R46, c[0x0][0x2d0], -R40.reuse ;  /* 0x0000b4002e3f7a23 */ /* 0x100fe40000010828 */
[--C-:B------:R-:W-:Y:S05]  /*cd10*/  FFMA.FTZ R62, R47, c[0x0][0x2d0], -R40.reuse ;  /* 0x0000b4002f3e7a23 */ /* 0x100fea0000010828 */
[----:B------:R-:W-:Y:S01]  /*cd20*/  MUFU.EX2 R251, R6 ;  /* 0x0000000600fb7308 */ /* 0x000fe20000000800 */
[--C-:B-1----:R-:W-:Y:S09]  /*cd30*/  FFMA.FTZ R0, R18, c[0x0][0x2d0], -R40.reuse ;  /* 0x0000b40012007a23 */ /* 0x102ff20000010828 */
[----:B------:R1:W-:Y:S01]  /*cd40*/  MUFU.EX2 R227, R0 ;  /* 0x0000000000e37308 */ /* 0x0003e20000000800 */
[----:B---3--:R-:W-:Y:S09]  /*cd50*/  FMUL.FTZ R2, R70, c[0x0][0x2d0] ;  /* 0x0000b40046027a20 */ /* 0x008ff20000410000 */
[----:B------:R-:W-:Y:S10]  /*cd60*/  MUFU.EX2 R240, R61 ;  /* 0x0000003d00f07308 */ /* 0x000ff40000000800 */
[----:B------:R-:W-:Y:S01]  /*cd70*/  MUFU.EX2 R245, R59 ;  /* 0x0000003b00f57308 */ /* 0x000fe20000000800 */
[--C-:B-1----:R-:W-:Y:S09]  /*cd80*/  FFMA.FTZ R0, R25, c[0x0][0x2d0], -R5.reuse ;  /* 0x0000b40019007a23 */ /* 0x102ff20000010805 */
[----:B------:R1:W-:Y:S10]  /*cd90*/  MUFU.EX2 R252, R0 ;  /* 0x0000000000fc7308 */ /* 0x0003f40000000800 */
[----:B------:R-:W-:Y:S10]  /*cda0*/  MUFU.EX2 R230, R64 ;  /* 0x0000004000e67308 */ /* 0x000ff40000000800 */
[----:B------:R-:W-:Y:S01]  /*cdb0*/  MUFU.EX2 R235, R63 ;  /* 0x0000003f00eb7308 */ /* 0x000fe20000000800 */
[----:B-1----:R-:W-:Y:S02]  /*cdc0*/  FFMA.FTZ R0, R20, c[0x0][0x2d0], -R40 ;  /* 0x0000b40014007a23 */ /* 0x002fe40000010828 */
[----:B------:R-:W1:Y:S07]  /*cdd0*/  LDSM.16.MT88.4 R20, [R185] ;  /* 0x00000000b914783b */ /* 0x000e6e0000004200 */
[----:B------:R3:W-:Y:S10]  /*cde0*/  MUFU.EX2 R234, R0 ;  /* 0x0000000000ea7308 */ /* 0x0007f40000000800 */
[----:B------:R-:W-:Y:S10]  /*cdf0*/  MUFU.EX2 R244, R62 ;  /* 0x0000003e00f47308 */ /* 0x000ff40000000800 */
[----:B------:R-:W-:Y:S01]  /*ce00*/  MUFU.EX2 R241, R155 ;  /* 0x0000009b00f17308 */ /* 0x000fe20000000800 */
[----:B---3--:R-:W-:Y:S02]  /*ce10*/  FSEL R0, R72, RZ, P0 ;  /* 0x000000ff48007208 */ /* 0x008fe40000000000 */
[----:B------:R-:W-:Y:S03]  /*ce20*/  FSETP.NEU.FTZ.AND P0, PT, R70, -INF , PT ;  /* 0xff8000004600780b */ /* 0x000fe60003f1d000 */
[----:B------:R-:W-:Y:S04]  /*ce30*/  FADD.FTZ R0, -R0, R84 ;  /* 0x0000005400007221 */ /* 0x000fe80000010100 */
[----:B------:R-:W-:Y:S01]  /*ce40*/  MUFU.EX2 R247, R73 ;  /* 0x0000004900f77308 */ /* 0x000fe20000000800 */
[----:B------:R-:W-:Y:S01]  /*ce50*/  FSEL R56, R2, RZ, P0 ;  /* 0x000000ff02387208 */ /* 0x000fe20000000000 */
[----:B------:R-:W-:Y:S02]  /*ce60*/  FFMA.FTZ R84, R29, c[0x0][0x2d0], -R5 ;  /* 0x0000b4001d547a23 */ /* 0x000fe40000010805 */
[----:B------:R-:W-:Y:S02]  /*ce70*/  FMUL.FTZ R0, R0, c[0x0][0x2d0] ;  /* 0x0000b40000007a20 */ /* 0x000fe40000410000 */
[--C-:B------:R-:W-:Y:S02]  /*ce80*/  FFMA.FTZ R2, R10, c[0x0][0x2d0], -R56.reuse ;  /* 0x0000b4000a027a23 */ /* 0x100fe40000010838 */
[--C-:B------:R-:W-:Y:S02]  /*ce90*/  FFMA.FTZ R57, R158, c[0x0][0x2d0], -R56.reuse ;  /* 0x0000b4009e397a23 */ /* 0x100fe40000010838 */
[----:B------:R3:W-:Y:S10]  /*cea0*/  MUFU.EX2 R221, R2 ;  /* 0x0000000200dd7308 */ /* 0x0007f40000000800 */
[----:B------:R-:W4:Y:S10]  /*ceb0*/  MUFU.EX2 R60, R0 ;  /* 0x00000000003c7308 */ /* 0x000f340000000800 */
[----:B------:R-:W-:Y:S01]  /*cec0*/  MUFU.EX2 R231, R84 ;  /* 0x0000005400e77308 */ /* 0x000fe20000000800 */
[--C-:B---3--:R-:W-:Y:S09]  /*ced0*/  FFMA.FTZ R2, R13, c[0x0][0x2d0], -R56.reuse ;  /* 0x0000b4000d027a23 */ /* 0x108ff20000010838 */
[----:B------:R3:W5:Y:S10]  /*cee0*/  MUFU.EX2 R225, R2 ;  /* 0x0000000200e17308 */ /* 0x0007740000000800 */
[----:B------:R-:W-:Y:S10]  /*cef0*/  MUFU.EX2 R226, R57 ;  /* 0x0000003900e27308 */ /* 0x000ff40000000800 */
[----:B------:R-:W-:Y:S01]  /*cf00*/  MUFU.EX2 R242, R154 ;  /* 0x0000009a00f27308 */ /* 0x000fe20000000800 */
[--C-:B---3--:R-:W-:Y:S09]  /*cf10*/  FFMA.FTZ R2, R15, c[0x0][0x2d0], -R56.reuse ;  /* 0x0000b4000f027a23 */ /* 0x108ff20000010838 */
[----:B------:R3:W-:Y:S02]  /*cf20*/  MUFU.EX2 R229, R2 ;  /* 0x0000000200e57308 */ /* 0x0007e40000000800 */
[----:B---3--:R-:W-:Y:S08]  /*cf30*/  FFMA.FTZ R2, R17, c[0x0][0x2d0], -R56 ;  /* 0x0000b40011027a23 */ /* 0x008ff00000010838 */
[----:B------:R3:W1:Y:S02]  /*cf40*/  MUFU.EX2 R250, R2 ;  /* 0x0000000200fa7308 */ /* 0x0006640000000800 */
[----:B---3--:R-:W-:Y:S05]  /*cf50*/  FSEL R2, R71, RZ, P1 ;  /* 0x000000ff47027208 */ /* 0x008fea0000800000 */
[----:B------:R-:W-:Y:S01]  /*cf60*/  FADD.FTZ R0, -R2, R85 ;  /* 0x0000005502007221 */ /* 0x000fe20000010100 */
[----:B------:R-:W-:Y:S01]  /*cf70*/  FSEL R2, R70, RZ, P0 ;  /* 0x000000ff46027208 */ /* 0x000fe20000000000 */
[----:B----4-:R-:W-:Y:S01]  /*cf80*/  FMUL.FTZ R5, R60, R89 ;  /* 0x000000593c057220 */ /* 0x010fe20000410000 */
[----:B------:R-:W-:Y:S01]  /*cf90*/  FSETP.NEU.FTZ.AND P0, PT, R69, -INF , PT ;  /* 0xff8000004500780b */ /* 0x000fe20003f1d000 */
[----:B------:R-:W-:Y:S01]  /*cfa0*/  FMUL.FTZ R0, R0, c[0x0][0x2d0] ;  /* 0x0000b40000007a20 */ /* 0x000fe20000410000 */
[----:B------:R-:W-:Y:S01]  /*cfb0*/  F2FP.PACK_AB R76, R232, R220 ;  /* 0x000000dce84c723e */ /* 0x000fe200000000ff */
[----:B------:R-:W-:Y:S01]  /*cfc0*/  FMUL.FTZ R17, R60, R101 ;  /* 0x000000653c117220 */ /* 0x000fe20000410000 */
[----:B------:R-:W-:Y:S01]  /*cfd0*/  FSEL R68, R4, RZ, P0 ;  /* 0x000000ff04447208 */ /* 0x000fe20000000000 */
[----:B------:R3:W4:Y:S01]  /*cfe0*/  MUFU.EX2 R3, R0 ;  /* 0x0000000000037308 */ /* 0x0007220000000800 */
[----:B------:R-:W-:Y:S01]  /*cff0*/  F2FP.PACK_AB R77, R227, R222 ;  /* 0x000000dee34d723e */ /* 0x000fe200000000ff */
[----:B------:R-:W-:Y:S01]  /*d000*/  FMUL.FTZ R32, R60, R116 ;  /* 0x000000743c207220 */ /* 0x000fe20000410000 */
[----:B------:R-:W-:Y:S01]  /*d010*/  F2FP.PACK_AB R78, R252, R228 ;  /* 0x000000e4fc4e723e */ /* 0x000fe200000000ff */
[----:B------:R-:W-:Y:S01]  /*d020*/  FFMA.FTZ R4, R11, c[0x0][0x2d0], -R68 ;  /* 0x0000b4000b047a23 */ /* 0x000fe20000010844 */
[----:B------:R-:W-:Y:S01]  /*d030*/  F2FP.PACK_AB R79, R251, R234 ;  /* 0x000000eafb4f723e */ /* 0x000fe200000000ff */
[----:B------:R-:W-:Y:S01]  /*d040*/  FMUL.FTZ R33, R60, R117 ;  /* 0x000000753c217220 */ /* 0x000fe20000410000 */
[----:B-----5:R-:W-:Y:S01]  /*d050*/  F2FP.PACK_AB R80, R225, R221 ;  /* 0x000000dde150723e */ /* 0x020fe200000000ff */
[----:B------:R-:W-:Y:S01]  /*d060*/  FFMA.FTZ R117, R75, c[0x0][0x2d0], -R40 ;  /* 0x0000b4004b757a23 */ /* 0x000fe20000010828 */
[----:B-1----:R-:W-:Y:S01]  /*d070*/  F2FP.PACK_AB R82, R250, R229 ;  /* 0x000000e5fa52723e */ /* 0x002fe200000000ff */
[----:B------:R1:W-:Y:S01]  /*d080*/  MUFU.EX2 R223, R4 ;  /* 0x0000000400df7308 */ /* 0x0003e20000000800 */
[----:B------:R-:W-:Y:S02]  /*d090*/  FFMA.FTZ R101, R168, c[0x0][0x2d0], -R56 ;  /* 0x0000b400a8657a23 */ /* 0x000fe40000010838 */
[----:B------:R-:W-:Y:S02]  /*d0a0*/  FMUL.FTZ R49, R60, R133 ;  /* 0x000000853c317220 */ /* 0x000fe40000410000 */
[--C-:B------:R-:W-:Y:S02]  /*d0b0*/  FFMA.FTZ R116, R208, c[0x0][0x2d0], -R68.reuse ;  /* 0x0000b400d0747a23 */ /* 0x100fe40000010844 */
[----:B------:R-:W-:Y:S02]  /*d0c0*/  FMUL.FTZ R64, R60, R144 ;  /* 0x000000903c407220 */ /* 0x000fe40000410000 */
[--C-:B------:R-:W-:Y:S01]  /*d0d0*/  FFMA.FTZ R73, R179, c[0x0][0x2d0], -R68.reuse ;  /* 0x0000b400b3497a23 */ /* 0x100fe20000010844 */
[----:B------:R-:W-:Y:S01]  /*d0e0*/  MUFU.EX2 R156, R116 ;  /* 0x00000074009c7308 */ /* 0x000fe20000000800 */
[--C-:B------:R-:W-:Y:S02]  /*d0f0*/  FFMA.FTZ R61, R175, c[0x0][0x2d0], -R68.reuse ;  /* 0x0000b400af3d7a23 */ /* 0x100fe40000010844 */
[----:B------:R-:W-:Y:S02]  /*d100*/  FFMA.FTZ R66, R176, c[0x0][0x2d0], -R68 ;  /* 0x0000b400b0427a23 */ /* 0x000fe40000010844 */
[----:B---3--:R-:W-:Y:S02]  /*d110*/  FADD.FTZ R0, -R2, R86 ;  /* 0x0000005602007221 */ /* 0x008fe40000010100 */
[C---:B----4-:R-:W-:Y:S02]  /*d120*/  FMUL.FTZ R6, R3.reuse, R90 ;  /* 0x0000005a03067220 */ /* 0x050fe40000410000 */
[----:B------:R-:W-:Y:S01]  /*d130*/  FMUL.FTZ R0, R0, c[0x0][0x2d0] ;  /* 0x0000b40000007a20 */ /* 0x000fe20000410000 */
[----:B------:R-:W-:Y:S01]  /*d140*/  MUFU.EX2 R176, R213 ;  /* 0x000000d500b07308 */ /* 0x000fe20000000800 */
[C---:B------:R-:W-:Y:S02]  /*d150*/  FMUL.FTZ R7, R3.reuse, R91 ;  /* 0x0000005b03077220 */ /* 0x040fe40000410000 */
[C---:B------:R-:W-:Y:S02]  /*d160*/  FMUL.FTZ R18, R3.reuse, R102 ;  /* 0x0000006603127220 */ /* 0x040fe40000410000 */
[----:B-1----:R-:W-:Y:S02]  /*d170*/  FFMA.FTZ R4, R24, c[0x0][0x2d0], -R68 ;  /* 0x0000b40018047a23 */ /* 0x002fe40000010844 */
[C---:B------:R-:W-:Y:S02]  /*d180*/  FMUL.FTZ R19, R3.reuse, R103 ;  /* 0x0000006703137220 */ /* 0x040fe40000410000 */
[C---:B------:R-:W-:Y:S01]  /*d190*/  FMUL.FTZ R34, R3.reuse, R118 ;  /* 0x0000007603227220 */ /* 0x040fe20000410000 */
[----:B------:R1:W3:Y:S01]  /*d1a0*/  MUFU.EX2 R2, R0 ;  /* 0x0000000000027308 */ /* 0x0002e20000000800 */
[C---:B------:R-:W-:Y:S02]  /*d1b0*/  FMUL.FTZ R35, R3.reuse, R119 ;  /* 0x0000007703237220 */ /* 0x040fe40000410000 */
[----:B------:R-:W-:Y:S02]  /*d1c0*/  FFMA.FTZ R118, R74, c[0x0][0x2d0], -R40 ;  /* 0x0000b4004a767a23 */ /* 0x000fe40000010828 */
[--C-:B------:R-:W-:Y:S02]  /*d1d0*/  FFMA.FTZ R103, R162, c[0x0][0x2d0], -R56.reuse ;  /* 0x0000b400a2677a23 */ /* 0x100fe40000010838 */
[----:B------:R-:W-:Y:S02]  /*d1e0*/  FFMA.FTZ R102, R166, c[0x0][0x2d0], -R56 ;  /* 0x0000b400a6667a23 */ /* 0x000fe40000010838 */
[----:B------:R-:W-:Y:S01]  /*d1f0*/  FMUL.FTZ R50, R3, R134 ;  /* 0x0000008603327220 */ /* 0x000fe20000410000 */
[----:B------:R4:W-:Y:S01]  /*d200*/  MUFU.EX2 R243, R4 ;  /* 0x0000000400f37308 */ /* 0x0009e20000000800 */
[--C-:B------:R-:W-:Y:S02]  /*d210*/  FFMA.FTZ R119, R207, c[0x0][0x2d0], -R68.reuse ;  /* 0x0000b400cf777a23 */ /* 0x100fe40000010844 */
[--C-:B------:R-:W-:Y:S02]  /*d220*/  FFMA.FTZ R74, R180, c[0x0][0x2d0], -R68.reuse ;  /* 0x0000b400b44a7a23 */ /* 0x100fe40000010844 */
[--C-:B------:R-:W-:Y:S05]  /*d230*/  FFMA.FTZ R75, R181, c[0x0][0x2d0], -R68.reuse ;  /* 0x0000b400b54b7a23 */ /* 0x100fea0000010844 */
[----:B------:R-:W-:Y:S01]  /*d240*/  MUFU.EX2 R162, R118 ;  /* 0x0000007600a27308 */ /* 0x000fe20000000800 */
[--C-:B-1----:R-:W-:Y:S02]  /*d250*/  FFMA.FTZ R0, R14, c[0x0][0x2d0], -R68.reuse ;  /* 0x0000b4000e007a23 */ /* 0x102fe40000010844 */
[C---:B---3--:R-:W-:Y:S02]  /*d260*/  FMUL.FTZ R44, R2.reuse, R128 ;  /* 0x00000080022c7220 */ /* 0x048fe40000410000 */
[C---:B------:R-:W-:Y:S05]  /*d270*/  FMUL.FTZ R8, R2.reuse, R92 ;  /* 0x0000005c02087220 */ /* 0x040fea0000410000 */
[----:B------:R1:W3:Y:S01]  /*d280*/  MUFU.EX2 R224, R0 ;  /* 0x0000000000e07308 */ /* 0x0002e20000000800 */
[C---:B------:R-:W-:Y:S02]  /*d290*/  FMUL.FTZ R9, R2.reuse, R93 ;  /* 0x0000005d02097220 */ /* 0x040fe40000410000 */
[----:B------:R-:W-:Y:S02]  /*d2a0*/  FMUL.FTZ R12, R2, R96 ;  /* 0x00000060020c7220 */ /* 0x000fe40000410000 */
[----:B----4-:R-:W-:Y:S02]  /*d2b0*/  FMUL.FTZ R4, R60, R88 ;  /* 0x000000583c047220 */ /* 0x010fe40000410000 */
[----:B------:R-:W-:Y:S01]  /*d2c0*/  LDSM.16.MT88.4 R88, [R185+0x800] ;  /* 0x00080000b958783b */ /* 0x000fe20000004200 */
[----:B------:R-:W-:Y:S02]  /*d2d0*/  FFMA.FTZ R96, R182, c[0x0][0x2d0], -R68 ;  /* 0x0000b400b6607a23 */ /* 0x000fe40000010844 */
[C---:B------:R-:W-:Y:S01]  /*d2e0*/  FMUL.FTZ R13, R2.reuse, R97 ;  /* 0x00000061020d7220 */ /* 0x040fe20000410000 */
[----:B------:R-:W-:Y:S01]  /*d2f0*/  MUFU.EX2 R181, R209 ;  /* 0x000000d100b57308 */ /* 0x000fe20000000800 */
[-C--:B------:R-:W-:Y:S05]  /*d300*/  HMMA.16816.F32 R4, R76, R20.reuse, R4 ;  /* 0x000000144c04723c */ /* 0x080fea0000001804 */
[----:B------:R-:W-:Y:S02]  /*d310*/  FMUL.FTZ R24, R2, R108 ;  /* 0x0000006c02187220 */ /* 0x000fe40000410000 */
[----:B------:R-:W-:Y:S02]  /*d320*/  FFMA.FTZ R108, R54, c[0x0][0x2d0], -R40 ;  /* 0x0000b400366c7a23 */ /* 0x000fe40000010828 */
[----:B------:R-:W-:Y:S01]  /*d330*/  FMUL.FTZ R29, R2, R113 ;  /* 0x00000071021d7220 */ /* 0x000fe20000410000 */
[----:B------:R-:W-:Y:S02]  /*d340*/  MUFU.EX2 R166, R217 ;  /* 0x000000d900a67308 */ /* 0x000fe40000000800 */
[----:B-1----:R-:W-:Y:S01]  /*d350*/  FFMA.FTZ R0, R16, c[0x0][0x2d0], -R68 ;  /* 0x0000b40010007a23 */ /* 0x002fe20000010844 */
[----:B---3--:R-:W-:Y:S01]  /*d360*/  F2FP.PACK_AB R81, R224, R223 ;  /* 0x000000dfe051723e */ /* 0x008fe200000000ff */
[----:B------:R-:W-:Y:S02]  /*d370*/  FMUL.FTZ R16, R60, R100 ;  /* 0x000000643c107220 */ /* 0x000fe40000410000 */
[----:B------:R-:W3:Y:S01]  /*d380*/  LDL.LU R100, [R1+0x8] ;  /* 0x0000080001647983 */ /* 0x000ee20000300800 */
[--C-:B------:R-:W-:Y:S02]  /*d390*/  FFMA.FTZ R113, R55, c[0x0][0x2d0], -R40.reuse ;  /* 0x0000b40037717a23 */ /* 0x100fe40000010828 */
[C---:B------:R-:W-:Y:S01]  /*d3a0*/  FMUL.FTZ R25, R2.reuse, R109 ;  /* 0x0000006d02197220 */ /* 0x040fe20000410000 */
[----:B------:R1:W4:Y:S01]  /*d3b0*/  MUFU.EX2 R238, R0 ;  /* 0x0000000000ee7308 */ /* 0x0003220000000800 */
[----:B------:R-:W5:Y:S01]  /*d3c0*/  LDL.LU R128, [R1+0xc] ;  /* 0x00000c0001807983 */ /* 0x000f620000300800 */
[C---:B------:R-:W-:Y:S02]  /*d3d0*/  FMUL.FTZ R28, R2.reuse, R112 ;  /* 0x00000070021c7220 */ /* 0x040fe40000410000 */
[----:B------:R-:W-:Y:S02]  /*d3e0*/  FMUL.FTZ R41, R2, R125 ;  /* 0x0000007d02297220 */ /* 0x000fe40000410000 */
[--C-:B------:R-:W-:Y:S02]  /*d3f0*/  FFMA.FTZ R109, R152, c[0x0][0x2d0], -R40.reuse ;  /* 0x0000b400986d7a23 */ /* 0x100fe40000010828 */
[----:B------:R-:W-:Y:S02]  /*d400*/  FFMA.FTZ R152, R67, c[0x0][0x2d0], -R40 ;  /* 0x0000b40043987a23 */ /* 0x000fe40000010828 */
[----:B------:R-:W-:Y:S01]  /*d410*/  FMUL.FTZ R45, R2, R129 ;  /* 0x00000081022d7220 */ /* 0x000fe20000410000 */
[----:B------:R-:W-:Y:S01]  /*d420*/  MUFU.EX2 R179, R108 ;  /* 0x0000006c00b37308 */ /* 0x000fe20000000800 */
[--C-:B------:R-:W-:Y:S02]  /*d430*/  FFMA.FTZ R97, R174, c[0x0][0x2d0], -R56.reuse ;  /* 0x0000b400ae617a23 */ /* 0x100fe40000010838 */
[----:B------:R-:W-:Y:S02]  /*d440*/  FMUL.FTZ R57, R2, R141 ;  /* 0x0000008d02397220 */ /* 0x000fe40000410000 */
[----:B------:R-:W-:Y:S02]  /*d450*/  FMUL.FTZ R67, R3, R147 ;  /* 0x0000009303437220 */ /* 0x000fe40000410000 */
[----:B------:R-:W-:Y:S02]  /*d460*/  FFMA.FTZ R125, R169, c[0x0][0x2d0], -R56 ;  /* 0x0000b400a97d7a23 */ /* 0x000fe40000010838 */
[----:B------:R-:W-:Y:S01]  /*d470*/  FFMA.FTZ R112, R204, c[0x0][0x2d0], -R68 ;  /* 0x0000b400cc707a23 */ /* 0x000fe20000010844 */
[----:B------:R2:W-:Y:S01]  /*d480*/  MUFU.EX2 R129, R48 ;  /* 0x0000003000817308 */ /* 0x0005e20000000800 */
[----:B-1----:R-:W-:Y:S02]  /*d490*/  FSEL R0, R69, RZ, P0 ;  /* 0x000000ff45007208 */ /* 0x002fe40000000000 */
[----:B----4-:R-:W-:Y:S03]  /*d4a0*/  F2FP.PACK_AB R83, R243, R238 ;  /* 0x000000eef353723e */ /* 0x010fe600000000ff */
[----:B------:R-:W-:Y:S02]  /*d4b0*/  FADD.FTZ R0, -R0, R87 ;  /* 0x0000005700007221 */ /* 0x000fe40000010100 */
[----:B------:R-:W-:Y:S02]  /*d4c0*/  LDSM.16.MT88.4 R84, [R188] ;  /* 0x00000000bc54783b */ /* 0x000fe40000004200 */
[----:B------:R-:W-:Y:S01]  /*d4d0*/  MUFU.EX2 R169, R216 ;  /* 0x000000d800a97308 */ /* 0x000fe20000000800 */
[----:B------:R-:W-:Y:S09]  /*d4e0*/  FMUL.FTZ R0, R0, c[0x0][0x2d0] ;  /* 0x0000b40000007a20 */ /* 0x000ff20000410000 */
[----:B------:R-:W1:Y:S01]  /*d4f0*/  MUFU.EX2 R0, R0 ;  /* 0x0000000000007308 */ /* 0x000e620000000800 */
[----:B--2---:R-:W-:Y:S02]  /*d500*/  FMUL.FTZ R48, R60, R132 ;  /* 0x000000843c307220 */ /* 0x004fe40000410000 */
[----:B------:R-:W2:Y:S04]  /*d510*/  LDL.LU R132, [R1+0x10] ;  /* 0x0000100001847983 */ /* 0x000ea80000300800 */
[----:B------:R-:W4:Y:S03]  /*d520*/  LDL R182, [R1+0x1c] ;  /* 0x00001c0001b67983 */ /* 0x000f260000100800 */
[----:B------:R-:W-:Y:S10]  /*d530*/  MUFU.EX2 R168, R113 ;  /* 0x0000007100a87308 */ /* 0x000ff40000000800 */
[----:B------:R-:W-:Y:S01]  /*d540*/  MUFU.EX2 R175, R109 ;  /* 0x0000006d00af7308 */ /* 0x000fe20000000800 */
[C---:B-1----:R-:W-:Y:S02]  /*d550*/  FMUL.FTZ R10, R0.reuse, R94 ;  /* 0x0000005e000a7220 */ /* 0x042fe40000410000 */
[C---:B------:R-:W-:Y:S02]  /*d560*/  FMUL.FTZ R11, R0.reuse, R95 ;  /* 0x0000005f000b7220 */ /* 0x040fe40000410000 */
[----:B------:R-:W-:Y:S01]  /*d570*/  LDSM.16.MT88.4 R92, [R189+0x800] ;  /* 0x00080000bd5c783b */ /* 0x000fe20000004200 */
[----:B------:R-:W-:Y:S02]  /*d580*/  FMUL.FTZ R14, R0, R98 ;  /* 0x00000062000e7220 */ /* 0x000fe40000410000 */
[--C-:B------:R-:W-:Y:S02]  /*d590*/  FFMA.FTZ R98, R172, c[0x0][0x2d0], -R56.reuse ;  /* 0x0000b400ac627a23 */ /* 0x100fe40000010838 */
[C---:B------:R-:W-:Y:S01]  /*d5a0*/  HMMA.16816.F32 R8, R80.reuse, R20, R8 ;  /* 0x000000145008723c */ /* 0x040fe20000001808 */
[----:B------:R-:W-:Y:S03]  /*d5b0*/  MUFU.EX2 R172, R97 ;  /* 0x0000006100ac7308 */ /* 0x000fe60000000800 */
[C---:B------:R-:W-:Y:S02]  /*d5c0*/  FMUL.FTZ R15, R0.reuse, R99 ;  /* 0x00000063000f7220 */ /* 0x040fe40000410000 */
[----:B------:R-:W-:Y:S02]  /*d5d0*/  FFMA.FTZ R99, R161, c[0x0][0x2d0], -R56 ;  /* 0x0000b400a1637a23 */ /* 0x000fe40000010838 */
[C---:B------:R-:W-:Y:S03]  /*d5e0*/  FMUL.FTZ R46, R0.reuse, R130 ;  /* 0x00000082002e7220 */ /* 0x040fe60000410000 */
[-C--:B------:R-:W-:Y:S01]  /*d5f0*/  HMMA.16816.F32 R12, R80, R22.reuse, R12 ;  /* 0x00000016500c723c */ /* 0x080fe2000000180c */
[----:B------:R-:W-:Y:S02]  /*d600*/  MUFU.EX2 R130, R99 ;  /* 0x0000006300827308 */ /* 0x000fe40000000800 */
[C---:B------:R-:W-:Y:S02]  /*d610*/  FMUL.FTZ R59, R0.reuse, R143 ;  /* 0x0000008f003b7220 */ /* 0x040fe40000410000 */
[C---:B------:R-:W-:Y:S02]  /*d620*/  FMUL.FTZ R62, R0.reuse, R150 ;  /* 0x00000096003e7220 */ /* 0x040fe40000410000 */
[----:B------:R-:W-:Y:S01]  /*d630*/  FMUL.FTZ R63, R0, R151 ;  /* 0x00000097003f7220 */ /* 0x000fe20000410000 */
[C---:B------:R-:W-:Y:S03]  /*d640*/  HMMA.16816.F32 R16, R76.reuse, R22, R16 ;  /* 0x000000164c10723c */ /* 0x040fe60000001810 */
[----:B------:R-:W-:Y:S01]  /*d650*/  MUFU.EX2 R143, R102 ;  /* 0x00000066008f7308 */ /* 0x000fe20000000800 */
[C---:B------:R-:W-:Y:S02]  /*d660*/  FMUL.FTZ R20, R60.reuse, R104 ;  /* 0x000000683c147220 */ /* 0x040fe40000410000 */
[----:B------:R-:W-:Y:S02]  /*d670*/  FMUL.FTZ R21, R60, R105 ;  /* 0x000000693c157220 */ /* 0x000fe40000410000 */
[C---:B------:R-:W-:Y:S04]  /*d680*/  FMUL.FTZ R22, R3.reuse, R106 ;  /* 0x0000006a03167220 */ /* 0x040fe80000410000 */
[----:B------:R-:W-:Y:S01]  /*d690*/  FMUL.FTZ R23, R3, R107 ;  /* 0x0000006b03177220 */ /* 0x000fe20000410000 */
[----:B------:R-:W-:Y:S01]  /*d6a0*/  MUFU.EX2 R161, R218 ;  /* 0x000000da00a17308 */ /* 0x000fe20000000800 */
[C---:B------:R-:W-:Y:S02]  /*d6b0*/  FMUL.FTZ R26, R0.reuse, R110 ;  /* 0x0000006e001a7220 */ /* 0x040fe40000410000 */
[--C-:B------:R-:W-:Y:S02]  /*d6c0*/  FFMA.FTZ R110, R153, c[0x0][0x2d0], -R40.reuse ;  /* 0x0000b400996e7a23 */ /* 0x100fe40000010828 */
[--C-:B------:R-:W-:Y:S01]  /*d6d0*/  FFMA.FTZ R153, R53, c[0x0][0x2d0], -R40.reuse ;  /* 0x0000b40035997a23 */ /* 0x100fe20000010828 */
[-C--:B------:R-:W-:Y:S01]  /*d6e0*/  HMMA.16816.F32 R20, R76, R36.reuse, R20 ;  /* 0x000000244c14723c */ /* 0x080fe20000001814 */
[----:B------:R-:W1:Y:S02]  /*d6f0*/  LDSM.16.MT88.4 R52, [R186] ;  /* 0x00000000ba34783b */ /* 0x000e640000004200 */
[C---:B------:R-:W-:Y:S01]  /*d700*/  FMUL.FTZ R27, R0.reuse, R111 ;  /* 0x0000006f001b7220 */ /* 0x040fe20000410000 */
[----:B------:R-:W-:Y:S01]  /*d710*/  MUFU.EX2 R158, R153 ;  /* 0x00000099009e7308 */ /* 0x000fe20000000800 */
[----:B------:R-:W-:Y:S02]  /*d720*/  FFMA.FTZ R106, R51, c[0x0][0x2d0], -R40 ;  /* 0x0000b400336a7a23 */ /* 0x000fe40000010828 */
[----:B------:R-:W-:Y:S02]  /*d730*/  FMUL.FTZ R51, R3, R135 ;  /* 0x0000008703337220 */ /* 0x000fe40000410000 */
[----:B------:R-:W-:Y:S01]  /*d740*/  FFMA.FTZ R105, R163, c[0x0][0x2d0], -R56 ;  /* 0x0000b400a3697a23 */ /* 0x000fe20000010838 */
[C---:B------:R-:W-:Y:S04]  /*d750*/  HMMA.16816.F32 R24, R80.reuse, R36, R24 ;  /* 0x000000245018723c */ /* 0x040fe80000001818 */
[C---:B------:R-:W-:Y:S01]  /*d760*/  FMUL.FTZ R30, R0.reuse, R114 ;  /* 0x00000072001e7220 */ /* 0x040fe20000410000 */
[----:B------:R-:W1:Y:S01]  /*d770*/  MUFU.EX2 R163, R117 ;  /* 0x0000007500a37308 */ /* 0x000e620000000800 */
[----:B------:R-:W-:Y:S02]  /*d780*/  FMUL.FTZ R31, R0, R115 ;  /* 0x00000073001f7220 */ /* 0x000fe40000410000 */
[C---:B------:R-:W-:Y:S04]  /*d790*/  FMUL.FTZ R36, R60.reuse, R120 ;  /* 0x000000783c247220 */ /* 0x040fe80000410000 */
[----:B------:R-:W-:Y:S01]  /*d7a0*/  FMUL.FTZ R37, R60, R121 ;  /* 0x000000793c257220 */ /* 0x000fe20000410000 */
[-C--:B------:R-:W-:Y:S02]  /*d7b0*/  HMMA.16816.F32 R28, R80, R38.reuse, R28 ;  /* 0x00000026501c723c */ /* 0x080fe4000000181c */
[----:B------:R-:W-:Y:S01]  /*d7c0*/  MUFU.EX2 R180, R106 ;  /* 0x0000006a00b47308 */ /* 0x000fe20000000800 */
[----:B------:R-:W-:Y:S02]  /*d7d0*/  FFMA.FTZ R115, R58, c[0x0][0x2d0], -R40 ;  /* 0x0000b4003a737a23 */ /* 0x000fe40000010828 */
[----:B------:R-:W-:Y:S02]  /*d7e0*/  FMUL.FTZ R40, R2, R124 ;  /* 0x0000007c02287220 */ /* 0x000fe40000410000 */
[--C-:B------:R-:W-:Y:S01]  /*d7f0*/  FFMA.FTZ R124, R170, c[0x0][0x2d0], -R56.reuse ;  /* 0x0000b400aa7c7a23 */ /* 0x100fe20000010838 */
[C---:B------:R-:W-:Y:S04]  /*d800*/  HMMA.16816.F32 R32, R76.reuse, R38, R32 ;  /* 0x000000264c20723c */ /* 0x040fe80000001820 */
[C---:B------:R-:W-:Y:S01]  /*d810*/  FMUL.FTZ R42, R0.reuse, R126 ;  /* 0x0000007e002a7220 */ /* 0x040fe20000410000 */
[----:B------:R-:W-:Y:S01]  /*d820*/  MUFU.EX2 R170, R98 ;  /* 0x0000006200aa7308 */ /* 0x000fe20000000800 */
[C---:B------:R-:W-:Y:S02]  /*d830*/  FMUL.FTZ R43, R0.reuse, R127 ;  /* 0x0000007f002b7220 */ /* 0x040fe40000410000 */
[C---:B------:R-:W-:Y:S04]  /*d840*/  FMUL.FTZ R38, R3.reuse, R122 ;  /* 0x0000007a03267220 */ /* 0x040fe80000410000 */
[----:B------:R-:W-:Y:S02]  /*d850*/  FMUL.FTZ R39, R3, R123 ;  /* 0x0000007b03277220 */ /* 0x000fe40000410000 */
[----:B------:R-:W-:Y:S01]  /*d860*/  FMUL.FTZ R47, R0, R131 ;  /* 0x00000083002f7220 */ /* 0x000fe20000410000 */
[----:B------:R-:W-:Y:S01]  /*d870*/  MUFU.EX2 R127, R65 ;  /* 0x00000041007f7308 */ /* 0x000fe20000000800 */
[--C-:B------:R-:W-:Y:S02]  /*d880*/  FFMA.FTZ R58, R157, c[0x0][0x2d0], -R56.reuse ;  /* 0x0000b4009d3a7a23 */ /* 0x100fe40000010838 */
[--C-:B------:R-:W-:Y:S01]  /*d890*/  FFMA.FTZ R104, R164, c[0x0][0x2d0], -R56.reuse ;  /* 0x0000b400a4687a23 */ /* 0x100fe20000010838 */
[-C--:B-1----:R-:W-:Y:S03]  /*d8a0*/  HMMA.16816.F32 R36, R76, R52.reuse, R36 ;  /* 0x000000344c24723c */ /* 0x082fe60000001824 */
[--C-:B------:R-:W-:Y:S02]  /*d8b0*/  FFMA.FTZ R122, R173, c[0x0][0x2d0], -R56.reuse ;  /* 0x0000b400ad7a7a23 */ /* 0x100fe40000010838 */
[----:B------:R-:W-:Y:S01]  /*d8c0*/  FFMA.FTZ R123, R171, c[0x0][0x2d0], -R56 ;  /* 0x0000b400ab7b7a23 */ /* 0x000fe20000010838 */
[----:B------:R1:W1:Y:S01]  /*d8d0*/  MUFU.EX2 R126, R58 ;  /* 0x0000003a007e7308 */ /* 0x0002620000000800 */
[----:B------:R-:W-:Y:S01]  /*d8e0*/  FFMA.FTZ R107, R60, R237, R220 ;  /* 0x000000ed3c6b7223 */ /* 0x000fe200000100dc */
[C---:B------:R-:W-:Y:S04]  /*d8f0*/  HMMA.16816.F32 R40, R80.reuse, R52, R40 ;  /* 0x000000345028723c */ /* 0x040fe80000001828 */
[--C-:B------:R-:W-:Y:S02]  /*d900*/  FFMA.FTZ R111, R183, c[0x0][0x2d0], -R68.reuse ;  /* 0x0000b400b76f7a23 */ /* 0x100fe40000010844 */
[----:B------:R-:W-:Y:S02]  /*d910*/  FFMA.FTZ R114, R206, c[0x0][0x2d0], -R68 ;  /* 0x0000b400ce727a23 */ /* 0x000fe40000010844 */
[-C--:B------:R-:W-:Y:S01]  /*d920*/  HMMA.16816.F32 R44, R80, R54.reuse, R44 ;  /* 0x00000036502c723c */ /* 0x080fe2000000182c */
[----:B------:R1:W-:Y:S03]  /*d930*/  MUFU.EX2 R220, R61 ;  /* 0x0000003d00dc7308 */ /* 0x0003e60000000800 */
[--C-:B------:R-:W-:Y:S02]  /*d940*/  FFMA.FTZ R52, R160, c[0x0][0x2d0], -R56.reuse ;  /* 0x0000b400a0347a23 */ /* 0x100fe40000010838 */
[----:B------:R-:W-:Y:S02]  /*d950*/  FFMA.FTZ R53, R159, c[0x0][0x2d0], -R56 ;  /* 0x0000b4009f357a23 */ /* 0x000fe40000010838 */
[C---:B------:R-:W-:Y:S03]  /*d960*/  HMMA.16816.F32 R48, R76.reuse, R54, R48 ;  /* 0x000000364c30723c */ /* 0x040fe60000001830 */
[----:B------:R1:W-:Y:S01]  /*d970*/  MUFU.EX2 R239, R52 ;  /* 0x0000003400ef7308 */ /* 0x0003e20000000800 */
[--C-:B------:R-:W-:Y:S02]  /*d980*/  FFMA.FTZ R56, R167, c[0x0][0x2d0], -R68.reuse ;  /* 0x0000b400a7387a23 */ /* 0x100fe40000010844 */
[----:B-1----:R-:W-:Y:S02]  /*d990*/  FMUL.FTZ R58, R0, R142 ;  /* 0x0000008e003a7220 */ /* 0x002fe40000410000 */
[C---:B------:R-:W-:Y:S04]  /*d9a0*/  FMUL.FTZ R54, R3.reuse, R138 ;  /* 0x0000008a03367220 */ /* 0x040fe80000410000 */
[----:B------:R-:W-:Y:S01]  /*d9b0*/  FMUL.FTZ R55, R3, R139 ;  /* 0x0000008b03377220 */ /* 0x000fe20000410000 */
[----:B------:R1:W1:Y:S01]  /*d9c0*/  MUFU.EX2 R233, R53 ;  /* 0x0000003500e97308 */ /* 0x0002620000000800 */
[----:B------:R-:W-:Y:S01]  /*d9d0*/  FMUL.FTZ R65, R60, R145 ;  /* 0x000000913c417220 */ /* 0x000fe20000410000 */
[----:B------:R-:W-:Y:S01]  /*d9e0*/  F2FP.PACK_AB R145, R162, R163 ;  /* 0x000000a3a291723e */ /* 0x000fe200000000ff */
[--C-:B------:R-:W-:Y:S02]  /*d9f0*/  FFMA.FTZ R120, R205, c[0x0][0x2d0], -R68.reuse ;  /* 0x0000b400cd787a23 */ /* 0x100fe40000010844 */
[----:B------:R-:W-:Y:S02]  /*da00*/  FMUL.FTZ R61, R2, R149 ;  /* 0x00000095023d7220 */ /* 0x000fe40000410000 */
[--C-:B------:R-:W-:Y:S03]  /*da10*/  FFMA.FTZ R121, R178, c[0x0][0x2d0], -R68.reuse ;  /* 0x0000b400b2797a23 */ /* 0x100fe60000010844 */
[----:B------:R1:W-:Y:S01]  /*da20*/  MUFU.EX2 R131, R56 ;  /* 0x0000003800837308 */ /* 0x0003e20000000800 */
[--C-:B------:R-:W-:Y:S02]  /*da30*/  FFMA.FTZ R52, R165, c[0x0][0x2d0], -R68.reuse ;  /* 0x0000b400a5347a23 */ /* 0x100fe40000010844 */
[----:B------:R-:W-:Y:S07]  /*da40*/  FFMA.FTZ R68, R177, c[0x0][0x2d0], -R68 ;  /* 0x0000b400b1447a23 */ /* 0x000fee0000010844 */
[----:B------:R1:W1:Y:S02]  /*da50*/  MUFU.EX2 R174, R52 ;  /* 0x0000003400ae7308 */ /* 0x0002640000000800 */
[----:B-1----:R-:W-:Y:S08]  /*da60*/  FMUL.FTZ R53, R60, R137 ;  /* 0x000000893c357220 */ /* 0x002ff00000410000 */
[----:B------:R1:W1:Y:S01]  /*da70*/  MUFU.EX2 R237, R66 ;  /* 0x0000004200ed7308 */ /* 0x0002620000000800 */
[----:B------:R-:W-:Y:S09]  /*da80*/  FMUL.FTZ R56, R2, R140 ;  /* 0x0000008c02387220 */ /* 0x000ff20000410000 */
[----:B------:R-:W-:Y:S01]  /*da90*/  MUFU.EX2 R139, R103 ;  /* 0x00000067008b7308 */ /* 0x000fe20000000800 */
[----:B------:R-:W-:Y:S02]  /*daa0*/  FMUL.FTZ R52, R60, R136 ;  /* 0x000000883c347220 */ /* 0x000fe40000410000 */
[----:B------:R-:W-:Y:S07]  /*dab0*/  FMUL.FTZ R60, R2, R148 ;  /* 0x00000094023c7220 */ /* 0x000fee0000410000 */
[----:B------:R1:W-:Y:S01]  /*dac0*/  MUFU.EX2 R136, R96 ;  /* 0x0000006000887308 */ /* 0x0003e20000000800 */
[-C--:B------:R-:W-:Y:S03]  /*dad0*/  HMMA.16816.F32 R52, R76, R84.reuse, R52 ;  /* 0x000000544c34723c */ /* 0x080fe60000001834 */
[----:B-1----:R-:W-:Y:S05]  /*dae0*/  FMUL.FTZ R66, R3, R146 ;  /* 0x0000009203427220 */ /* 0x002fea0000410000 */
[C---:B------:R-:W-:Y:S01]  /*daf0*/  HMMA.16816.F32 R56, R80.reuse, R84, R56 ;  /* 0x000000545038723c */ /* 0x040fe20000001838 */
[----:B------:R-:W-:Y:S07]  /*db00*/  MUFU.EX2 R167, R101 ;  /* 0x0000006500a77308 */ /* 0x000fee0000000800 */
[-C--:B------:R-:W-:Y:S03]  /*db10*/  HMMA.16816.F32 R60, R80, R86.reuse, R60 ;  /* 0x00000056503c723c */ /* 0x080fe6000000183c */
[----:B------:R-:W1:Y:S01]  /*db20*/  MUFU.EX2 R160, R219 ;  /* 0x000000db00a07308 */ /* 0x000e620000000800 */
[----:B------:R-:W-:Y:S04]  /*db30*/  LDSM.16.MT88.4 R96, [R186+0x1000] ;  /* 0x00100000ba60783b */ /* 0x000fe80000004200 */
[----:B------:R-:W-:Y:S04]  /*db40*/  HMMA.16816.F32 R64, R76, R86, R64 ;  /* 0x000000564c40723c */ /* 0x000fe80000001840 */
[----:B------:R-:W-:Y:S01]  /*db50*/  F2FP.PACK_AB R80, R226, R126 ;  /* 0x0000007ee250723e */ /* 0x000fe200000000ff */
[----:B------:R-:W-:Y:S01]  /*db60*/  MUFU.EX2 R142, R105 ;  /* 0x00000069008e7308 */ /* 0x000fe20000000800 */
[----:B------:R-:W-:Y:S01]  /*db70*/  F2FP.PACK_AB R82, R239, R233 ;  /* 0x000000e9ef52723e */ /* 0x000fe200000000ff */
[----:B------:R-:W2:Y:S01]  /*db80*/  LDSM.16.MT88.4 R84, [R186+0x800] ;  /* 0x00080000ba54783b */ /* 0x000ea20000004200 */
[----:B------:R-:W-:Y:S04]  /*db90*/  F2FP.PACK_AB R76, R231, R129 ;  /* 0x00000081e74c723e */ /* 0x000fe800000000ff */
[----:B------:R-:W-:Y:S02]  /*dba0*/  F2FP.PACK_AB R77, R230, R127 ;  /* 0x0000007fe64d723e */ /* 0x000fe400000000ff */
[----:B------:R-:W-:Y:S01]  /*dbb0*/  F2FP.PACK_AB R78, R241, R236 ;  /* 0x000000ecf14e723e */ /* 0x000fe200000000ff */
[----:B------:R-:W-:Y:S01]  /*dbc0*/  MUFU.EX2 R164, R104 ;  /* 0x0000006800a47308 */ /* 0x000fe20000000800 */
[----:B------:R-:W-:Y:S02]  /*dbd0*/  F2FP.PACK_AB R79, R244, R235 ;  /* 0x000000ebf44f723e */ /* 0x000fe400000000ff */
[----:B------:R-:W-:Y:S02]  /*dbe0*/  F2FP.PACK_AB R81, R131, R174 ;  /* 0x000000ae8351723e */ /* 0x000fe400000000ff */
[----:B------:R-:W-:Y:S01]  /*dbf0*/  F2FP.PACK_AB R83, R237, R220 ;  /* 0x000000dced53723e */ /* 0x000fe200000000ff */
[----:B---3--:R-:W-:Y:S01]  /*dc00*/  FFMA.FTZ R100, R3, R100, R222 ;  /* 0x0000006403647223 */ /* 0x008fe200000100de */
[----:B-1----:R-:W-:Y:S01]  /*dc10*/  F2FP.PACK_AB R146, R160, R161 ;  /* 0x000000a1a092723e */ /* 0x002fe200000000ff */
[-C--:B------:R-:W-:Y:S02]  /*dc20*/  HMMA.16816.F32 R4, R76, R88.reuse, R4 ;  /* 0x000000584c04723c */ /* 0x080fe40000001804 */
[----:B------:R-:W-:Y:S01]  /*dc30*/  MUFU.EX2 R138, R74 ;  /* 0x0000004a008a7308 */ /* 0x000fe20000000800 */
[----:B-----5:R-:W-:Y:S04]  /*dc40*/  FFMA.FTZ R3, R2, R128, R221 ;  /* 0x0000008002037223 */ /* 0x020fe800000100dd */
[----:B------:R-:W-:Y:S01]  /*dc50*/  FADD.FTZ R3, R225, R3 ;  /* 0x00000003e1037221 */ /* 0x000fe20000010000 */
[C---:B------:R-:W-:Y:S04]  /*dc60*/  HMMA.16816.F32 R8, R80.reuse, R88, R8 ;  /* 0x000000585008723c */ /* 0x040fe80000001808 */
[----:B------:R1:W-:Y:S01]  /*dc70*/  MUFU.EX2 R128, R73 ;  /* 0x0000004900807308 */ /* 0x0003e20000000800 */
[----:B------:R-:W-:Y:S03]  /*dc80*/  FADD.FTZ R3, R229, R3 ;  /* 0x00000003e5037221 */ /* 0x000fe60000010000 */
[-C--:B------:R-:W-:Y:S04]  /*dc90*/  HMMA.16816.F32 R12, R80, R90.reuse, R12 ;  /* 0x0000005a500c723c */ /* 0x080fe8000000180c */
[----:B------:R-:W-:Y:S02]  /*dca0*/  FADD.FTZ R3, R250, R3 ;  /* 0x00000003fa037221 */ /* 0x000fe40000010000 */
[----:B------:R3:W-:Y:S02]  /*dcb0*/  MUFU.EX2 R137, R75 ;  /* 0x0000004b00897308 */ /* 0x0007e40000000800 */
[C---:B------:R-:W-:Y:S01]  /*dcc0*/  HMMA.16816.F32 R16, R76.reuse, R90, R16 ;  /* 0x0000005a4c10723c */ /* 0x040fe20000001810 */
[----:B------:R-:W5:Y:S07]  /*dcd0*/  LDSM.16.MT88.4 R88, [R188+0x800] ;  /* 0x00080000bc58783b */ /* 0x000f6e0000004200 */
[-C--:B------:R-:W-:Y:S01]  /*dce0*/  HMMA.16816.F32 R20, R76, R92.reuse, R20 ;  /* 0x0000005c4c14723c */ /* 0x080fe20000001814 */
[----:B------:R-:W-:Y:S03]  /*dcf0*/  MUFU.EX2 R165, R115 ;  /* 0x0000007300a57308 */ /* 0x000fe60000000800 */
[----:B-1----:R-:W-:Y:S02]  /*dd00*/  FADD.FTZ R73, R227, R100 ;  /* 0x00000064e3497221 */ /* 0x002fe40000010000 */
[----:B------:R-:W-:Y:S02]  /*dd10*/  LDSM.16.MT88.4 R100, [R185+0x2000] ;  /* 0x00200000b964783b */ /* 0x000fe40000004200 */
[C---:B------:R-:W-:Y:S03]  /*dd20*/  HMMA.16816.F32 R24, R80.reuse, R92, R24 ;  /* 0x0000005c5018723c */ /* 0x040fe60000001818 */
[----:B------:R-:W-:Y:S01]  /*dd30*/  MUFU.EX2 R171, R215 ;  /* 0x000000d700ab7308 */ /* 0x000fe20000000800 */
[----:B------:R-:W-:Y:S04]  /*dd40*/  FADD.FTZ R73, R234, R73 ;  /* 0x00000049ea497221 */ /* 0x000fe80000010000 */
[-C--:B------:R-:W-:Y:S04]  /*dd50*/  HMMA.16816.F32 R28, R80, R94.reuse, R28 ;  /* 0x0000005e501c723c */ /* 0x080fe8000000181c */
[----:B--2---:R-:W-:Y:S01]  /*dd60*/  FFMA.FTZ R2, R0, R132, R223 ;  /* 0x0000008400027223 */ /* 0x004fe200000100df */
[----:B------:R-:W-:Y:S01]  /*dd70*/  MUFU.EX2 R173, R110 ;  /* 0x0000006e00ad7308 */ /* 0x000fe20000000800 */
[----:B------:R-:W-:Y:S01]  /*dd80*/  LDSM.16.MT88.4 R132, [R186+0x2000] ;  /* 0x00200000ba84783b */ /* 0x000fe20000004200 */
[----:B------:R-:W-:Y:S01]  /*dd90*/  FADD.FTZ R73, R251, R73 ;  /* 0x00000049fb497221 */ /* 0x000fe20000010000 */
[C---:B------:R-:W-:Y:S04]  /*dda0*/  HMMA.16816.F32 R32, R76.reuse, R94, R32 ;  /* 0x0000005e4c20723c */ /* 0x040fe80000001820 */
[----:B------:R-:W-:Y:S01]  /*ddb0*/  FADD.FTZ R73, R127, R73 ;  /* 0x000000497f497221 */ /* 0x000fe20000010000 */
[----:B----4-:R-:W-:Y:S01]  /*ddc0*/  ISETP.GT.AND P0, PT, R202, R182, PT ;  /* 0x000000b6ca00720c */ /* 0x010fe20003f04270 */
[----:B------:R-:W1:Y:S01]  /*ddd0*/  LDSM.16.MT88.4 R92, [R185+0x1000] ;  /* 0x00100000b95c783b */ /* 0x000e620000004200 */
[----:B------:R-:W-:Y:S01]  /*dde0*/  MUFU.EX2 R177, R211 ;  /* 0x000000d300b17308 */ /* 0x000fe20000000800 */
[-C--:B------:R-:W-:Y:S04]  /*ddf0*/  HMMA.16816.F32 R36, R76, R84.reuse, R36 ;  /* 0x000000544c24723c */ /* 0x080fe80000001824 */
[----:B------:R-:W-:Y:S01]  /*de00*/  FADD.FTZ R0, R232, R107 ;  /* 0x0000006be8007221 */ /* 0x000fe20000010000 */
[----:B------:R-:W-:Y:S01]  /*de10*/  IADD3 R202, R202, -0x1, RZ ;  /* 0xffffffffcaca7810 */ /* 0x000fe20007ffe0ff */
[----:B------:R-:W-:Y:S02]  /*de20*/  FADD.FTZ R2, R224, R2 ;  /* 0x00000002e0027221 */ /* 0x000fe40000010000 */
[C---:B------:R-:W-:Y:S01]  /*de30*/  HMMA.16816.F32 R40, R80.reuse, R84, R40 ;  /* 0x000000545028723c */ /* 0x040fe20000001828 */
[----:B------:R-:W2:Y:S03]  /*de40*/  MUFU.EX2 R178, R210 ;  /* 0x000000d200b27308 */ /* 0x000ea60000000800 */
[----:B------:R-:W-:Y:S02]  /*de50*/  FADD.FTZ R2, R238, R2 ;  /* 0x00000002ee027221 */ /* 0x000fe40000010000 */
[----:B------:R-:W-:Y:S02]  /*de60*/  FADD.FTZ R0, R228, R0 ;  /* 0x00000000e4007221 */ /* 0x000fe40000010000 */
[-C--:B------:R-:W-:Y:S03]  /*de70*/  HMMA.16816.F32 R44, R80, R86.reuse, R44 ;  /* 0x00000056502c723c */ /* 0x080fe6000000182c */
[----:B------:R-:W4:Y:S01]  /*de80*/  MUFU.EX2 R159, R152 ;  /* 0x00000098009f7308 */ /* 0x000f220000000800 */
[----:B------:R-:W-:Y:S02]  /*de90*/  FADD.FTZ R0, R252, R0 ;  /* 0x00000000fc007221 */ /* 0x000fe40000010000 */
[----:B---3--:R-:W-:Y:S02]  /*dea0*/  FADD.FTZ R75, R243, R2 ;  /* 0x00000002f34b7221 */ /* 0x008fe40000010000 */
[C---:B------:R-:W-:Y:S01]  /*deb0*/  HMMA.16816.F32 R48, R76.reuse, R86, R48 ;  /* 0x000000564c30723c */ /* 0x040fe20000001830 */
[----:B------:R-:W3:Y:S03]  /*dec0*/  LDSM.16.MT88.4 R84, [R189+0x1000] ;  /* 0x00100000bd54783b */ /* 0x000ee60000004200 */
[----:B------:R-:W-:Y:S01]  /*ded0*/  FADD.FTZ R74, R129, R0 ;  /* 0x00000000814a7221 */ /* 0x000fe20000010000 */
[----:B------:R-:W-:Y:S01]  /*dee0*/  MUFU.EX2 R152, R125 ;  /* 0x0000007d00987308 */ /* 0x000fe20000000800 */
[----:B------:R-:W-:Y:S02]  /*def0*/  FADD.FTZ R2, R126, R3 ;  /* 0x000000037e027221 */ /* 0x000fe40000010000 */
[-C--:B-----5:R-:W-:Y:S04]  /*df00*/  HMMA.16816.F32 R52, R76, R88.reuse, R52 ;  /* 0x000000584c34723c */ /* 0x0a0fe80000001834 */
[----:B--2---:R-:W-:Y:S01]  /*df10*/  F2FP.PACK_AB R144, R178, R177 ;  /* 0x000000b1b290723e */ /* 0x004fe200000000ff */
[----:B------:R-:W-:Y:S02]  /*df20*/  FADD.FTZ R0, R174, R75 ;  /* 0x0000004bae007221 */ /* 0x000fe40000010000 */
[----:B------:R-:W2:Y:S01]  /*df30*/  MUFU.EX2 R153, R124 ;  /* 0x0000007c00997308 */ /* 0x000ea20000000800 */
[C---:B------:R-:W-:Y:S04]  /*df40*/  HMMA.16816.F32 R56, R80.reuse, R88, R56 ;  /* 0x000000585038723c */ /* 0x040fe80000001838 */
[----:B----4-:R-:W-:Y:S01]  /*df50*/  F2FP.PACK_AB R147, R158, R159 ;  /* 0x0000009f9e93723e */ /* 0x010fe200000000ff */
[----:B------:R-:W-:Y:S02]  /*df60*/  FADD.FTZ R0, R131, R0 ;  /* 0x0000000083007221 */ /* 0x000fe40000010000 */
[----:B------:R-:W-:Y:S01]  /*df70*/  FADD.FTZ R2, R226, R2 ;  /* 0x00000002e2027221 */ /* 0x000fe20000010000 */
[-C--:B------:R-:W-:Y:S01]  /*df80*/  HMMA.16816.F32 R60, R80, R90.reuse, R60 ;  /* 0x0000005a503c723c */ /* 0x080fe2000000183c */
[----:B------:R-:W-:Y:S03]  /*df90*/  MUFU.EX2 R141, R111 ;  /* 0x0000006f008d7308 */ /* 0x000fe60000000800 */
[----:B------:R-:W-:Y:S02]  /*dfa0*/  FADD.FTZ R0, R220, R0 ;  /* 0x00000000dc007221 */ /* 0x000fe40000010000 */
[----:B------:R-:W-:Y:S01]  /*dfb0*/  FADD.FTZ R2, R233, R2 ;  /* 0x00000002e9027221 */ /* 0x000fe20000010000 */
[----:B------:R-:W-:Y:S01]  /*dfc0*/  F2FP.PACK_AB R80, R139, R130 ;  /* 0x000000828b50723e */ /* 0x000fe200000000ff */
[----:B------:R-:W-:Y:S01]  /*dfd0*/  HMMA.16816.F32 R64, R76, R90, R64 ;  /* 0x0000005a4c40723c */ /* 0x000fe20000001840 */
[----:B------:R-:W4:Y:S02]  /*dfe0*/  LDSM.16.MT88.4 R88, [R188+0x1000] ;  /* 0x00100000bc58783b */ /* 0x000f240000004200 */
[----:B------:R-:W-:Y:S01]  /*dff0*/  MUFU.EX2 R140, R112 ;  /* 0x00000070008c7308 */ /* 0x000fe20000000800 */
[----:B------:R-:W-:Y:S01]  /*e000*/  F2FP.PACK_AB R82, R164, R142 ;  /* 0x0000008ea452723e */ /* 0x000fe200000000ff */
[----:B------:R-:W-:Y:S01]  /*e010*/  FADD.FTZ R0, R237, R0 ;  /* 0x00000000ed007221 */ /* 0x000fe20000010000 */
[----:B------:R-:W-:Y:S01]  /*e020*/  F2FP.PACK_AB R81, R138, R128 ;  /* 0x000000808a51723e */ /* 0x000fe200000000ff */
[----:B------:R-:W-:Y:S01]  /*e030*/  FADD.FTZ R2, R239, R2 ;  /* 0x00000002ef027221 */ /* 0x000fe20000010000 */
[----:B------:R-:W-:Y:S01]  /*e040*/  F2FP.PACK_AB R76, R247, R242 ;  /* 0x000000f2f74c723e */ /* 0x000fe200000000ff */
[----:B------:R-:W-:Y:S03]  /*e050*/  FADD.FTZ R3, R230, R73 ;  /* 0x00000049e6037221 */ /* 0x000fe60000010000 */
[----:B------:R-:W-:Y:S01]  /*e060*/  F2FP.PACK_AB R77, R245, R240 ;  /* 0x000000f0f54d723e */ /* 0x000fe200000000ff */
[----:B------:R-:W-:Y:S01]  /*e070*/  MUFU.EX2 R157, R114 ;  /* 0x00000072009d7308 */ /* 0x000fe20000000800 */
[----:B------:R-:W-:Y:S01]  /*e080*/  F2FP.PACK_AB R78, R181, R249 ;  /* 0x000000f9b54e723e */ /* 0x000fe200000000ff */
[----:B------:R-:W-:Y:S01]  /*e090*/  FADD.FTZ R3, R235, R3 ;  /* 0x00000003eb037221 */ /* 0x000fe20000010000 */
[----:B------:R-:W-:Y:S02]  /*e0a0*/  F2FP.PACK_AB R79, R179, R180 ;  /* 0x000000b4b34f723e */ /* 0x000fe400000000ff */
[----:B------:R-:W-:Y:S01]  /*e0b0*/  F2FP.PACK_AB R83, R136, R137 ;  /* 0x000000898853723e */ /* 0x000fe200000000ff */
[----:B------:R-:W-:Y:S01]  /*e0c0*/  FADD.FTZ R3, R244, R3 ;  /* 0x00000003f4037221 */ /* 0x000fe20000010000 */
[----:B--2---:R-:W-:Y:S03]  /*e0d0*/  F2FP.PACK_AB R150, R152, R153 ;  /* 0x000000999896723e */ /* 0x004fe600000000ff */
[-C--:B-1----:R-:W-:Y:S01]  /*e0e0*/  HMMA.16816.F32 R4, R76, R92.reuse, R4 ;  /* 0x0000005c4c04723c */ /* 0x082fe20000001804 */
[----:B------:R-:W-:Y:S07]  /*e0f0*/  MUFU.EX2 R154, R123 ;  /* 0x0000007b009a7308 */ /* 0x000fee0000000800 */
[C---:B------:R-:W-:Y:S03]  /*e100*/  HMMA.16816.F32 R8, R80.reuse, R92, R8 ;  /* 0x0000005c5008723c */ /* 0x040fe60000001808 */
[----:B------:R-:W1:Y:S05]  /*e110*/  MUFU.EX2 R155, R122 ;  /* 0x0000007a009b7308 */ /* 0x000e6a0000000800 */
[-C--:B------:R-:W-:Y:S08]  /*e120*/  HMMA.16816.F32 R12, R80, R94.reuse, R12 ;  /* 0x0000005e500c723c */ /* 0x080ff0000000180c */
[C---:B------:R-:W-:Y:S01]  /*e130*/  HMMA.16816.F32 R16, R76.reuse, R94, R16 ;  /* 0x0000005e4c10723c */ /* 0x040fe20000001810 */
[----:B------:R-:W-:Y:S07]  /*e140*/  LDSM.16.MT88.4 R92, [R189+0x1800] ;  /* 0x00180000bd5c783b */ /* 0x000fee0000004200 */
[-C--:B---3--:R-:W-:Y:S04]  /*e150*/  HMMA.16816.F32 R20, R76, R84.reuse, R20 ;  /* 0x000000544c14723c */ /* 0x088fe80000001814 */
[----:B-1----:R-:W-:Y:S04]  /*e160*/  F2FP.PACK_AB R148, R154, R155 ;  /* 0x0000009b9a94723e */ /* 0x002fe800000000ff */
        /* <DEDUP_REMOVED lines=8> */
[----:B------:R-:W2:Y:S07]  /*e1f0*/  LDSM.16.MT88.4 R96, [R186+0x1800] ;  /* 0x00180000ba60783b */ /* 0x000eae0000004200 */
[-C--:B----4-:R-:W-:Y:S08]  /*e200*/  HMMA.16816.F32 R52, R76, R88.reuse, R52 ;  /* 0x000000584c34723c */ /* 0x090ff00000001834 */
[C---:B------:R-:W-:Y:S08]  /*e210*/  HMMA.16816.F32 R56, R80.reuse, R88, R56 ;  /* 0x000000585038723c */ /* 0x040ff00000001838 */
[-C--:B------:R-:W-:Y:S07]  /*e220*/  HMMA.16816.F32 R60, R80, R90.reuse, R60 ;  /* 0x0000005a503c723c */ /* 0x080fee000000183c */
[----:B------:R-:W-:Y:S01]  /*e230*/  F2FP.PACK_AB R80, R167, R143 ;  /* 0x0000008fa750723e */ /* 0x000fe200000000ff */
[----:B------:R-:W-:Y:S01]  /*e240*/  HMMA.16816.F32 R64, R76, R90, R64 ;  /* 0x0000005a4c40723c */ /* 0x000fe20000001840 */
[----:B------:R-:W3:Y:S03]  /*e250*/  LDSM.16.MT88.4 R88, [R188+0x1800] ;  /* 0x00180000bc58783b */ /* 0x000ee60000004200 */
[----:B------:R-:W-:Y:S02]  /*e260*/  F2FP.PACK_AB R82, R172, R170 ;  /* 0x000000aaac52723e */ /* 0x000fe400000000ff */
[----:B------:R-:W-:Y:S02]  /*e270*/  F2FP.PACK_AB R81, R140, R141 ;  /* 0x0000008d8c51723e */ /* 0x000fe400000000ff */
[----:B------:R-:W-:Y:S04]  /*e280*/  F2FP.PACK_AB R76, R169, R166 ;  /* 0x000000a6a94c723e */ /* 0x000fe800000000ff */
[----:B------:R-:W-:Y:S02]  /*e290*/  F2FP.PACK_AB R77, R168, R165 ;  /* 0x000000a5a84d723e */ /* 0x000fe400000000ff */
[----:B------:R-:W-:Y:S02]  /*e2a0*/  F2FP.PACK_AB R78, R176, R171 ;  /* 0x000000abb04e723e */ /* 0x000fe400000000ff */
[----:B------:R-:W-:Y:S02]  /*e2b0*/  F2FP.PACK_AB R79, R175, R173 ;  /* 0x000000adaf4f723e */ /* 0x000fe400000000ff */
[----:B------:R-:W-:Y:S05]  /*e2c0*/  F2FP.PACK_AB R83, R156, R157 ;  /* 0x0000009d9c53723e */ /* 0x000fea00000000ff */
[-C--:B-1----:R-:W-:Y:S08]  /*e2d0*/  HMMA.16816.F32 R4, R76, R84.reuse, R4 ;  /* 0x000000544c04723c */ /* 0x082ff00000001804 */
[C---:B------:R-:W-:Y:S01]  /*e2e0*/  HMMA.16816.F32 R8, R80.reuse, R84, R8 ;  /* 0x000000545008723c */ /* 0x040fe20000001808 */
[----:B------:R1:W-:Y:S07]  /*e2f0*/  MUFU.EX2 R84, R68 ;  /* 0x0000004400547308 */ /* 0x0003ee0000000800 */
[-C--:B------:R-:W-:Y:S03]  /*e300*/  HMMA.16816.F32 R12, R80, R86.reuse, R12 ;  /* 0x00000056500c723c */ /* 0x080fe6000000180c */
[----:B------:R-:W4:Y:S05]  /*e310*/  MUFU.EX2 R85, R121 ;  /* 0x0000007900557308 */ /* 0x000f2a0000000800 */
[C---:B------:R-:W-:Y:S05]  /*e320*/  HMMA.16816.F32 R16, R76.reuse, R86, R16 ;  /* 0x000000564c10723c */ /* 0x040fea0000001810 */
[----:B------:R5:W-:Y:S03]  /*e330*/  MUFU.EX2 R87, R119 ;  /* 0x0000007700577308 */ /* 0x000be60000000800 */
[-C--:B------:R-:W-:Y:S04]  /*e340*/  HMMA.16816.F32 R20, R76, R92.reuse, R20 ;  /* 0x0000005c4c14723c */ /* 0x080fe80000001814 */
[----:B-1----:R-:W-:Y:S03]  /*e350*/  FADD.FTZ R68, R231, R74 ;  /* 0x0000004ae7447221 */ /* 0x002fe60000010000 */
[----:B------:R-:W1:Y:S01]  /*e360*/  MUFU.EX2 R86, R120 ;  /* 0x0000007800567308 */ /* 0x000e620000000800 */
[C---:B------:R-:W-:Y:S04]  /*e370*/  HMMA.16816.F32 R24, R80.reuse, R92, R24 ;  /* 0x0000005c5018723c */ /* 0x040fe80000001818 */
[----:B----4-:R-:W-:Y:S01]  /*e380*/  F2FP.PACK_AB R151, R84, R85 ;  /* 0x000000555497723e */ /* 0x010fe200000000ff */
[----:B------:R-:W-:Y:S03]  /*e390*/  FADD.FTZ R68, R236, R68 ;  /* 0x00000044ec447221 */ /* 0x000fe60000010000 */
[-C--:B------:R-:W-:Y:S01]  /*e3a0*/  HMMA.16816.F32 R28, R80, R94.reuse, R28 ;  /* 0x0000005e501c723c */ /* 0x080fe2000000181c */
[----:B-----5:R-:W4:Y:S07]  /*e3b0*/  LDSM.16.MT88.4 R116, [R189+0x2000] ;  /* 0x00200000bd74783b */ /* 0x020f2e0000004200 */
[C---:B------:R-:W-:Y:S04]  /*e3c0*/  HMMA.16816.F32 R32, R76.reuse, R94, R32 ;  /* 0x0000005e4c20723c */ /* 0x040fe80000001820 */
[----:B-1----:R-:W-:Y:S04]  /*e3d0*/  F2FP.PACK_AB R149, R86, R87 ;  /* 0x000000575695723e */ /* 0x002fe800000000ff */
[-C--:B--2---:R-:W-:Y:S08]  /*e3e0*/  HMMA.16816.F32 R36, R76, R96.reuse, R36 ;  /* 0x000000604c24723c */ /* 0x084ff00000001824 */
        /* <DEDUP_REMOVED lines=11> */
[-C--:B------:R-:W-:Y:S04]  /*e4a0*/  HMMA.16816.F32 R96, R148, R102.reuse, R12 ;  /* 0x000000669460723c */ /* 0x080fe8000000180c */
[----:B------:R-:W-:Y:S02]  /*e4b0*/  FADD.FTZ R8, R128, R0 ;  /* 0x0000000080087221 */ /* 0x000fe40000010000 */
[----:B------:R-:W-:Y:S02]  /*e4c0*/  FADD.FTZ R0, R139, R9 ;  /* 0x000000098b007221 */ /* 0x000fe40000010000 */
[C---:B------:R-:W-:Y:S04]  /*e4d0*/  HMMA.16816.F32 R100, R144.reuse, R102, R16 ;  /* 0x000000669064723c */ /* 0x040fe80000001810 */
[----:B------:R-:W-:Y:S02]  /*e4e0*/  FADD.FTZ R11, R241, R68 ;  /* 0x00000044f10b7221 */ /* 0x000fe40000010000 */
[----:B------:R-:W-:Y:S02]  /*e4f0*/  FADD.FTZ R10, R240, R3 ;  /* 0x00000003f00a7221 */ /* 0x000fe40000010000 */
[-C--:B----4-:R-:W-:Y:S04]  /*e500*/  HMMA.16816.F32 R104, R144, R116.reuse, R20 ;  /* 0x000000749068723c */ /* 0x090fe80000001814 */
        /* <DEDUP_REMOVED lines=50> */
[----:B------:R-:W-:Y:S01]  /*e830*/  FADD.FTZ R2, R153, R2 ;  /* 0x0000000299027221 */ /* 0x000fe20000010000 */
[----:B------:R1:W-:Y:S01]  /*e840*/  STL [R1+0x4], R4 ;  /* 0x0000040401007387 */ /* 0x0003e20000100800 */
[----:B------:R-:W-:Y:S02]  /*e850*/  FADD.FTZ R3, R158, R3 ;  /* 0x000000039e037221 */ /* 0x000fe40000010000 */
[----:B------:R-:W-:Y:S01]  /*e860*/  FADD.FTZ R0, R86, R5 ;  /* 0x0000000556007221 */ /* 0x000fe20000010000 */
[----:B------:R-:W-:Y:S01]  /*e870*/  MOV R86, R70 ;  /* 0x0000004600567202 */ /* 0x000fe20000000f00 */
[----:B------:R-:W-:Y:S01]  /*e880*/  FADD.FTZ R2, R152, R2 ;  /* 0x0000000298027221 */ /* 0x000fe20000010000 */
[----:B------:R1:W-:Y:S01]  /*e890*/  STL [R1+0x8], R3 ;  /* 0x0000080301007387 */ /* 0x0003e20000100800 */
[----:B------:R-:W-:Y:S01]  /*e8a0*/  FADD.FTZ R0, R85, R0 ;  /* 0x0000000055007221 */ /* 0x000fe20000010000 */
[----:B------:R-:W-:Y:S02]  /*e8b0*/  MOV R85, R71 ;  /* 0x0000004700557202 */ /* 0x000fe40000000f00 */
[----:B------:R1:W-:Y:S01]  /*e8c0*/  STL [R1+0xc], R2 ;  /* 0x00000c0201007387 */ /* 0x0003e20000100800 */
[----:B------:R-:W-:Y:S01]  /*e8d0*/  FADD.FTZ R0, R84, R0 ;  /* 0x0000000054007221 */ /* 0x000fe20000010000 */
[----:B------:R-:W-:Y:S04]  /*e8e0*/  MOV R84, R72 ;  /* 0x0000004800547202 */ /* 0x000fe80000000f00 */
[----:B------:R1:W-:Y:S02]  /*e8f0*/  STL [R1+0x10], R0 ;  /* 0x0000100001007387 */ /* 0x0003e40000100800 */
[----:B-1----:R-:W-:-:S05]  /*e900*/  @P0 BRA `(.L_x_689) ;  /* 0xffffa52000000947 */ /* 0x002fca000383ffff */
.L_x_658:
[----:B------:R-:W2:Y:S01]  /*e910*/  LDL R0, [R1+0x48] ;  /* 0x0000480001007983 */ /* 0x000ea20000100800 */
[----:B-1----:R-:W-:-:S05]  /*e920*/  IMAD.MOV.U32 R2, RZ, RZ, c[0x0][0x2c4] ;  /* 0x0000b100ff027624 */ /* 0x002fca00078e00ff */
[----:B------:R-:W-:Y:S01]  /*e930*/  ISETP.NE.AND P1, PT, R2, 0x1, PT ;  /* 0x000000010200780c */ /* 0x000fe20003f25270 */
[----:B------:R-:W-:-:S05]  /*e940*/  IMAD.MOV.U32 R4, RZ, RZ, c[0x0][0x32c] ;  /* 0x0000cb00ff047624 */ /* 0x000fca00078e00ff */
[----:B------:R-:W-:Y:S02]  /*e950*/  ISETP.GE.AND P0, PT, R4, 0x1, PT ;  /* 0x000000010400780c */ /* 0x000fe40003f06270 */
[----:B------:R-:W-:Y:S02]  /*e960*/  IADD3 R2, R248, 0x1, -R246 ;  /* 0x00000001f8027810 */ /* 0x000fe40007ffe8f6 */
[----:B--2---:R-:W-:-:S05]  /*e970*/  IADD3 R0, R0, 0x7f, RZ ;  /* 0x0000007f00007810 */ /* 0x004fca0007ffe0ff */
[----:B------:R-:W-:-:S05]  /*e980*/  @P1 IMAD.HI.U32 R3, R0, c[0x0][0x2c8], RZ ;  /* 0x0000b20000031a27 */ /* 0x000fca00078e00ff */
[----:B------:R-:W-:-:S05]  /*e990*/  @P1 SHF.R.U32.HI R0, RZ, c[0x0][0x2cc], R3 ;  /* 0x0000b300ff001a19 */ /* 0x000fca0000011603 */
[----:B------:R-:W-:-:S05]  /*e9a0*/  IMAD.IADD R0, R2, 0x1, R0 ;  /* 0x0000000102007824 */ /* 0x000fca00078e0200 */
[----:B------:R-:W-:Y:S01]  /*e9b0*/  IADD3 R2, R0, -c[0x0][0x324], RZ ;  /* 0x8000c90000027a10 */ /* 0x000fe20007ffe0ff */
[----:B------:R-:W-:Y:S05]  /*e9c0*/  @!P0 BRA `(.L_x_690) ;  /* 0x0000011000008947 */ /* 0x000fea0003800000 */
[----:B------:R-:W-:Y:S01]  /*e9d0*/  ISETP.GT.AND P0, PT, R0, -0x1, PT ;  /* 0xffffffff0000780c */ /* 0x000fe20003f04270 */
[----:B------:R-:W-:-:S12]  /*e9e0*/  BSSY B0, `(.L_x_691) ;  /* 0x000000d000007945 */ /* 0x000fd80003800000 */
[----:B------:R-:W-:Y:S05]  /*e9f0*/  @P0 BRA `(.L_x_692) ;  /* 0x0000007000000947 */ /* 0x000fea0003800000 */
[----:B------:R-:W-:Y:S01]  /*ea00*/  IMAD.MOV.U32 R3, RZ, RZ, 0x1 ;  /* 0x00000001ff037424 */ /* 0x000fe200078e00ff */
[----:B------:R-:W-:-:S04]  /*ea10*/  LOP3.LUT R0, RZ, R0, RZ, 0x33, !PT ;  /* 0x00000000ff007212 */ /* 0x000fc800078e33ff */
[----:B------:R-:W-:-:S13]  /*ea20*/  ISETP.NE.AND P0, PT, R3, c[0x0][0x32c], PT ;  /* 0x0000cb0003007a0c */ /* 0x000fda0003f05270 */
[----:B------:R-:W-:-:S05]  /*ea30*/  @P0 IMAD.HI.U32 R3, R0, c[0x0][0x330], RZ ;  /* 0x0000cc0000030a27 */ /* 0x000fca00078e00ff */
[----:B------:R-:W-:-:S04]  /*ea40*/  @P0 SHF.R.U32.HI R0, RZ, c[0x0][0x334], R3 ;  /* 0x0000cd00ff000a19 */ /* 0x000fc80000011603 */
[----:B------:R-:W-:Y:S01]  /*ea50*/  LOP3.LUT R0, RZ, R0, RZ, 0x33, !PT ;  /* 0x00000000ff007212 */ /* 0x000fe200078e33ff */
[----:B------:R-:W-:Y:S05]  /*ea60*/  BRA `(.L_x_693) ;  /* 0x0000004000007947 */ /* 0x000fea0003800000 */
.L_x_692:
[----:B------:R-:W-:-:S04]  /*ea70*/  MOV R3, 0x1 ;  /* 0x0000000100037802 */ /* 0x000fc80000000f00 */
[----:B------:R-:W-:-:S13]  /*ea80*/  ISETP.NE.AND P0, PT, R3, c[0x0][0x32c], PT ;  /* 0x0000cb0003007a0c */ /* 0x000fda0003f05270 */
[----:B------:R-:W-:-:S05]  /*ea90*/  @P0 IMAD.HI.U32 R3, R0, c[0x0][0x330], RZ ;  /* 0x0000cc0000030a27 */ /* 0x000fca00078e00ff */
[----:B------:R-:W-:Y:S02]  /*eaa0*/  @P0 SHF.R.U32.HI R0, RZ, c[0x0][0x334], R3 ;  /* 0x0000cd00ff000a19 */ /* 0x000fe40000011603 */
.L_x_693:
[----:B------:R-:W-:Y:S05]  /*eab0*/  BSYNC B0 ;  /* 0x0000000000007941 */ /* 0x000fea0003800000 */
.L_x_691:
[----:B------:R-:W-:-:S05]  /*eac0*/  IMAD R0, R0, c[0x0][0x32c], RZ ;  /* 0x0000cb0000007a24 */ /* 0x000fca00078e02ff */
[----:B------:R-:W-:-:S03]  /*ead0*/  IMNMX R2, R2, R0, !PT ;  /* 0x0000000002027217 */ /* 0x000fc60007800200 */
.L_x_690:
[----:B------:R-:W2:Y:S01]  /*eae0*/  LDL R3, [R1+0x14] ;  /* 0x0000140001037983 */ /* 0x000ea20000100800 */
[----:B------:R-:W-:-:S05]  /*eaf0*/  IADD3 R2, R2, 0x4f, RZ ;  /* 0x0000004f02027810 */ /* 0x000fca0007ffe0ff */
[----:B------:R-:W-:-:S05]  /*eb00*/  IMAD.HI R2, R2, 0x66666667, RZ ;  /* 0x6666666702027827 */ /* 0x000fca00078e02ff */
[----:B------:R-:W-:-:S04]  /*eb10*/  SHF.R.U32.HI R0, RZ, 0x1f, R2 ;  /* 0x0000001fff007819 */ /* 0x000fc80000011602 */
[----:B------:R-:W-:-:S04]  /*eb20*/  LEA.HI.SX32 R0, R2, R0, 0x1b ;  /* 0x0000000002007211 */ /* 0x000fc800078fdaff */
[----:B--2---:R-:W-:-:S04]  /*eb30*/  IMNMX R247, R3, R0, !PT ;  /* 0x0000000003f77217 */ /* 0x004fc80007800200 */
[----:B------:R-:W-:-:S13]  /*eb40*/  ISETP.GE.AND P0, PT, R202, R247, PT ;  /* 0x000000f7ca00720c */ /* 0x000fda0003f06270 */
[----:B------:R-:W-:Y:S05]  /*eb50*/  @!P0 BRA `(.L_x_694) ;  /* 0x00003d5000008947 */ /* 0x000fea0003800000 */
[----:B------:R-:W-:Y:S01]  /*eb60*/  IMAD.MOV.U32 R84, RZ, RZ, R71 ;  /* 0x000000ffff547224 */ /* 0x000fe200078e0047 */
[----:B------:R-:W-:Y:S01]  /*eb70*/  MOV R86, R69 ;  /* 0x0000004500567202 */ /* 0x000fe20000000f00 */
[----:B------:R-:W-:Y:S01]  /*eb80*/  IMAD.MOV.U32 R0, RZ, RZ, R72 ;  /* 0x000000ffff007224 */ /* 0x000fe200078e0048 */
[----:B------:R-:W-:Y:S02]  /*eb90*/  MOV R85, R70 ;  /* 0x0000004600557202 */ /* 0x000fe40000000f00 */
.L_x_705:
[----:B------:R-:W2:Y:S01]  /*eba0*/  LDL R2, [R1+0x14] ;  /* 0x0000140001027983 */ /* 0x000ea20000100800 */
[----:B------:R-:W-:Y:S04]  /*ebb0*/  DEPBAR.LE SB0, 0x0 ;  /* 0x000080000000791a */ /* 0x000fe80000000000 */
[----:B------:R-:W-:Y:S01]  /*ebc0*/  WARPSYNC 0xffffffff ;  /* 0xffffffff00007948 */ /* 0x000fe20003800000 */
[----:B------:R-:W-:Y:S06]  /*ebd0*/  BAR.SYNC.DEFER_BLOCKING 0x0 ;  /* 0x0000000000007b1d */ /* 0x000fec0000010000 */
[----:B------:R1:W3:Y:S01]  /*ebe0*/  LDSM.16.M88.4 R80, [R191] ;  /* 0x00000000bf50783b */ /* 0x0002e20000000200 */
[----:B------:R-:W-:Y:S03]  /*ebf0*/  BSSY B0, `(.L_x_695) ;  /* 0x0000040000007945 */ /* 0x000fe60003800000 */
[----:B------:R1:W4:Y:S04]  /*ec00*/  LDSM.16.M88.4 R76, [R191+0x2000] ;  /* 0x00200000bf4c783b */ /* 0x0003280000000200 */
        /* <DEDUP_REMOVED lines=14> */
[C---:B-1-34-:R-:W-:Y:S01]  /*ecf0*/  IMAD.SHL.U32 R20, R201.reuse, 0x2, RZ ;  /* 0x00000002c9147824 */ /* 0x05afe200078e00ff */
[----:B------:R-:W2:Y:S01]  /*ed00*/  LDL.64 R8, [R1+0x38] ;  /* 0x0000380001087983 */ /* 0x000ea20000100a00 */
[----:B------:R-:W-:Y:S02]  /*ed10*/  SHF.R.S32.HI R2, RZ, 0x1f, R214 ;  /* 0x0000001fff027819 */ /* 0x000fe400000114d6 */
[----:B------:R-:W-:Y:S03]  /*ed20*/  SHF.R.S32.HI R6, RZ, 0x1f, R201 ;  /* 0x0000001fff067819 */ /* 0x000fe600000114c9 */
[----:B------:R-:W-:Y:S01]  /*ed30*/  IMAD R4, R2, c[0x0][0x208], RZ ;  /* 0x0000820002047a24 */ /* 0x000fe200078e02ff */
[----:B------:R-:W3:Y:S01]  /*ed40*/  LDL R7, [R1+0x44] ;  /* 0x0000440001077983 */ /* 0x000ee20000100800 */
[C---:B------:R-:W-:Y:S01]  /*ed50*/  IMAD.WIDE.U32 R2, R214.reuse, c[0x0][0x208], RZ ;  /* 0x00008200d6027a25 */ /* 0x040fe200078e00ff */
[----:B------:R-:W-:Y:S03]  /*ed60*/  SHF.L.U64.HI R6, R201, 0x1, R6 ;  /* 0x00000001c9067819 */ /* 0x000fe60000010206 */
[----:B------:R-:W-:Y:S04]  /*ed70*/  IMAD R4, R214, c[0x0][0x20c], R4 ;  /* 0x00008300d6047a24 */ /* 0x000fe800078e0204 */
[----:B------:R-:W-:Y:S01]  /*ed80*/  IMAD.IADD R3, R3, 0x1, R4 ;  /* 0x0000000103037824 */ /* 0x000fe200078e0204 */
[----:B------:R-:W-:Y:S03]  /*ed90*/  SHF.R.S32.HI R4, RZ, 0x1f, R212 ;  /* 0x0000001fff047819 */ /* 0x000fe600000114d4 */
[----:B------:R-:W-:Y:S04]  /*eda0*/  IMAD.WIDE.U32 R2, R212, c[0x0][0x218], R2 ;  /* 0x00008600d4027a25 */ /* 0x000fe800078e0002 */
[----:B------:R-:W-:Y:S04]  /*edb0*/  IMAD R4, R4, c[0x0][0x218], RZ ;  /* 0x0000860004047a24 */ /* 0x000fe800078e02ff */
[----:B------:R-:W-:Y:S01]  /*edc0*/  IMAD R5, R212, c[0x0][0x21c], R4 ;  /* 0x00008700d4057a24 */ /* 0x000fe200078e0204 */
[----:B--2---:R-:W-:Y:S04]  /*edd0*/  IADD3 R2, P1, R8, R2, RZ ;  /* 0x0000000208027210 */ /* 0x004fe80007f3e0ff */
[C---:B------:R-:W-:Y:S02]  /*ede0*/  LEA R4, P0, R2.reuse, c[0x0][0x1f8], 0x1 ;  /* 0x00007e0002047a11 */ /* 0x040fe400078008ff */
[----:B---3--:R-:W-:Y:S04]  /*edf0*/  IADD3.X R3, R7, R3, R5, P1, !PT ;  /* 0x0000000307037210 */ /* 0x008fe80000ffe405 */
[----:B------:R-:W-:Y:S01]  /*ee00*/  LEA.HI.X R5, R2, c[0x0][0x1fc], R3, 0x1, P0 ;  /* 0x00007f0002057a11 */ /* 0x000fe200000f0c03 */
[----:B------:R-:W-:-:S05]  /*ee10*/  BRA.DIV ~URZ, `(.L_x_697) ;  /* 0x000101927f007947 */ /* 0x000fca000b800000 */
[----:B------:R1:W2:Y:S02]  /*ee20*/  SHFL.IDX PT, R8, R5, RZ, 0x181f ;  /* 0x00181fff05087589 */ /* 0x0002a400000e0000 */
.L_x_839:
        /* <DEDUP_REMOVED lines=11> */
[-C--:B----4-:R-:W-:Y:S03]  /*eee0*/  IADD3 R10, P2, R3, R20.reuse, RZ ;  /* 0x00000014030a7210 */ /* 0x090fe60007f5e0ff */
[--C-:B--2---:R-:W-:Y:S01]  /*eef0*/  IMAD.X R13, R8, 0x1, R6.reuse, P0 ;  /* 0x00000001080d7824 */ /* 0x104fe200000e0606 */
[-C--:B-----5:R-:W-:Y:S01]  /*ef00*/  IADD3 R8, P1, R7, R20.reuse, RZ ;  /* 0x0000001407087210 */ /* 0x0a0fe20007f3e0ff */
        /* <DEDUP_REMOVED lines=8> */
.L_x_840:
[----:B--2---:R-:W-:Y:S04]  /*ef90*/  IADD3 R2, P0, R4, R20, RZ ;  /* 0x0000001404027210 */ /* 0x004fe80007f1e0ff */
[----:B-1----:R-:W-:Y:S05]  /*efa0*/  IADD3.X R3, R5, R6, RZ, P0, !PT ;  /* 0x0000000605037210 */ /* 0x002fea00007fe4ff */
[----:B------:R-:W-:Y:S01]  /*efb0*/  @!PT LDS RZ, [RZ] ;  /* 0x00000000fffff984 */ /* 0x000fe20000000800 */
[----:B------:R-:W-:Y:S01]  /*efc0*/  @!PT LDS RZ, [RZ] ;  /* 0x00000000fffff984 */ /* 0x000fe20000000800 */
[----:B------:R-:W-:Y:S01]  /*efd0*/  @!PT LDS RZ, [RZ] ;  /* 0x00000000fffff984 */ /* 0x000fe20000000800 */
[----:B------:R1:W-:Y:S04]  /*efe0*/  LDGSTS.E.BYPASS.LTC128B.128 [R203+0x2100], [R2.64], !P3 ;  /* 0x0210000002cb7fae */ /* 0x0003e8000d901d46 */
.L_x_696:
[----:B-1-34-:R-:W-:Y:S05]  /*eff0*/  BSYNC B0 ;  /* 0x0000000000007941 */ /* 0x01afea0003800000 */
.L_x_695:
        /* <DEDUP_REMOVED lines=277> */
[--C-:B-1----:R-:W-:Y:S01]  /*10150*/  IMAD.MOV.U32 R2, RZ, RZ, R3.reuse ;  /* 0x000000ffff027224 */ /* 0x102fe200078e0003 */
[----:B------:R-:W-:Y:S05]  /*10160*/  @P2 SHF.R.U32.HI R2, RZ, c[0x0][0x2c0], R4 ;  /* 0x0000b000ff022a19 */ /* 0x000fea0000011604 */
[C---:B----4-:R-:W-:Y:S04]  /*10170*/  @!P1 IADD3 R5, P0, R2.reuse, R238, RZ ;  /* 0x000000ee02059210 */ /* 0x050fe80007f1e0ff */
[----:B-----5:R-:W-:Y:S01]  /*10180*/  @!P1 LEA.HI.X.SX32 R6, R2, R236, 0x1, P0 ;  /* 0x000000ec02069211 */ /* 0x020fe200000f0eff */
        /* <DEDUP_REMOVED lines=12> */
[----:B------:R-:W-:Y:S04]  /*10250*/  IMAD.WIDE.U32 R2, R212, c[0x0][0x1f0], R2 ;  /* 0x00007c00d4027a25 */ /* 0x000fe800078e0002 */
[----:B------:R-:W-:Y:S01]  /*10260*/  IMAD R4, R4, c[0x0][0x1f0], RZ ;  /* 0x00007c0004047a24 */ /* 0x000fe200078e02ff */
[----:B------:R-:W-:Y:S03]  /*10270*/  IADD3 R2, P1, R234, R2, RZ ;  /* 0x00000002ea027210 */ /* 0x000fe60007f3e0ff */
[----:B------:R-:W-:Y:S01]  /*10280*/  IMAD R5, R212, c[0x0][0x1f4], R4 ;  /* 0x00007d00d4057a24 */ /* 0x000fe200078e0204 */
[----:B------:R-:W-:Y:S04]  /*10290*/  LEA R4, P0, R2, c[0x0][0x1c8], 0x1 ;  /* 0x0000720002047a11 */ /* 0x000fe800078008ff */
[----:B------:R-:W-:Y:S04]  /*102a0*/  IADD3.X R3, R8, R3, R5, P1, !PT ;  /* 0x0000000308037210 */ /* 0x000fe80000ffe405 */
[----:B------:R-:W-:Y:S01]  /*102b0*/  LEA.HI.X R5, R2, c[0x0][0x1cc], R3, 0x1, P0 ;  /* 0x0000730002057a11 */ /* 0x000fe200000f0c03 */
[----:B------:R-:W-:-:S05]  /*102c0*/  BRA.DIV ~URZ, `(.L_x_701) ;  /* 0x0000f2027f007947 */ /* 0x000fca000b800000 */
[----:B------:R1:W2:Y:S02]  /*102d0*/  SHFL.IDX PT, R8, R5, RZ, 0x181f ;  /* 0x00181fff05087589 */ /* 0x0002a400000e0000 */
.L_x_841:
        /* <DEDUP_REMOVED lines=22> */
.L_x_842:
[----:B--2---:R-:W-:Y:S04]  /*10440*/  IADD3 R2, P0, R4, R18, RZ ;  /* 0x0000001204027210 */ /* 0x004fe80007f1e0ff */
[----:B-1----:R-:W-:Y:S05]  /*10450*/  IADD3.X R3, R5, R6, RZ, P0, !PT ;  /* 0x0000000605037210 */ /* 0x002fea00007fe4ff */
[----:B------:R-:W-:Y:S01]  /*10460*/  @!PT LDS RZ, [RZ] ;  /* 0x00000000fffff984 */ /* 0x000fe20000000800 */
[----:B------:R-:W-:Y:S01]  /*10470*/  @!PT LDS RZ, [RZ] ;  /* 0x00000000fffff984 */ /* 0x000fe20000000800 */
[----:B------:R-:W-:Y:S01]  /*10480*/  @!PT LDS RZ, [RZ] ;  /* 0x00000000fffff984 */ /* 0x000fe20000000800 */
[----:B------:R1:W-:Y:S04]  /*10490*/  LDGSTS.E.BYPASS.LTC128B.128 [R203+0x4900], [R2.64], !P3 ;  /* 0x0490000002cb7fae */ /* 0x0003e8000d901d46 */
.L_x_700:
[----:B--234-:R-:W-:Y:S05]  /*104a0*/  BSYNC B0 ;  /* 0x0000000000007941 */ /* 0x01cfea0003800000 */
.L_x_699:
        /* <DEDUP_REMOVED lines=83> */
.L_x_843:
        /* <DEDUP_REMOVED lines=15> */
.L_x_844:
[----:B------:R-:W-:Y:S01]  /*10ad0*/  FADD.FTZ R0, -R72, R0 ;  /* 0x0000000048007221 */ /* 0x000fe20000010100 */
[----:B------:R-:W2:Y:S01]  /*10ae0*/  LDL.LU R249, [R1+0x4] ;  /* 0x0000040001f97983 */ /* 0x000ea20000300800 */
[----:B------:R-:W-:Y:S01]  /*10af0*/  FMUL.FTZ R40, R71, c[0x0][0x2d0] ;  /* 0x0000b40047287a20 */ /* 0x000fe20000410000 */
[----:B----4-:R-:W-:Y:S01]  /*10b00*/  FMNMX.FTZ R2, R2, R4, !PT ;  /* 0x0000000402027209 */ /* 0x010fe20007810000 */
[----:B------:R-:W-:Y:S01]  /*10b10*/  FMUL.FTZ R0, R0, c[0x0][0x2d0] ;  /* 0x0000b40000007a20 */ /* 0x000fe20000410000 */
[----:B------:R-:W-:Y:S01]  /*10b20*/  WARPSYNC 0xffffffff ;  /* 0xffffffff00007948 */ /* 0x000fe20003800000 */
[----:B------:R-:W1:Y:S01]  /*10b30*/  LDSM.16.MT88.4 R20, [R185] ;  /* 0x00000000b914783b */ /* 0x000e620000004200 */
[----:B------:R-:W-:Y:S01]  /*10b40*/  FMUL.FTZ R56, R70, c[0x0][0x2d0] ;  /* 0x0000b40046387a20 */ /* 0x000fe20000410000 */
[----:B------:R3:W4:Y:S01]  /*10b50*/  MUFU.EX2 R3, R0 ;  /* 0x0000000000037308 */ /* 0x0007220000000800 */
[----:B------:R-:W-:Y:S01]  /*10b60*/  FMUL.FTZ R5, R72, c[0x0][0x2d0] ;  /* 0x0000b40048057a20 */ /* 0x000fe20000410000 */
[----:B------:R-:W-:Y:S01]  /*10b70*/  ISETP.GT.AND P0, PT, R202, R247, PT ;  /* 0x000000f7ca00720c */ /* 0x000fe20003f04270 */
[----:B------:R-:W-:Y:S01]  /*10b80*/  FMUL.FTZ R73, R2, c[0x0][0x2d0] ;  /* 0x0000b40002497a20 */ /* 0x000fe20000410000 */
[----:B------:R-:W-:Y:S01]  /*10b90*/  IADD3 R202, R202, -0x1, RZ ;  /* 0xffffffffcaca7810 */ /* 0x000fe20007ffe0ff */
[----:B------:R-:W-:Y:S01]  /*10ba0*/  FFMA.FTZ R8, R204, c[0x0][0x2d0], -R5 ;  /* 0x0000b400cc087a23 */ /* 0x000fe20000010805 */
[----:B------:R-:W5:Y:S01]  /*10bb0*/  LDSM.16.MT88.4 R36, [R189] ;  /* 0x00000000bd24783b */ /* 0x000f620000004200 */
[----:B------:R-:W-:Y:S02]  /*10bc0*/  FFMA.FTZ R4, R181, c[0x0][0x2d0], -R73 ;  /* 0x0000b400b5047a23 */ /* 0x000fe40000010849 */
[--C-:B------:R-:W-:Y:S01]  /*10bd0*/  FFMA.FTZ R7, R159, c[0x0][0x2d0], -R5.reuse ;  /* 0x0000b4009f077a23 */ /* 0x100fe20000010805 */
[----:B------:R-:W-:Y:S01]  /*10be0*/  MUFU.EX2 R235, R8 ;  /* 0x0000000800eb7308 */ /* 0x000fe20000000800 */
[--C-:B------:R-:W-:Y:S02]  /*10bf0*/  FFMA.FTZ R6, R158, c[0x0][0x2d0], -R5.reuse ;  /* 0x0000b4009e067a23 */ /* 0x100fe40000010805 */
[--C-:B------:R-:W-:Y:S01]  /*10c00*/  FFMA.FTZ R9, R171, c[0x0][0x2d0], -R5.reuse ;  /* 0x0000b400ab097a23 */ /* 0x100fe20000010805 */
[----:B------:R-:W1:Y:S01]  /*10c10*/  LDSM.16.MT88.4 R52, [R186] ;  /* 0x00000000ba34783b */ /* 0x000e620000004200 */
[--C-:B------:R-:W-:Y:S02]  /*10c20*/  FFMA.FTZ R65, R161, c[0x0][0x2d0], -R5.reuse ;  /* 0x0000b400a1417a23 */ /* 0x100fe40000010805 */
[--C-:B------:R-:W-:Y:S02]  /*10c30*/  FFMA.FTZ R152, R152, c[0x0][0x2d0], -R5.reuse ;  /* 0x0000b40098987a23 */ /* 0x100fe40000010805 */
[--C-:B------:R-:W-:Y:S01]  /*10c40*/  FFMA.FTZ R75, R33, c[0x0][0x2d0], -R5.reuse ;  /* 0x0000b400214b7a23 */ /* 0x100fe20000010805 */
[----:B------:R4:W-:Y:S01]  /*10c50*/  MUFU.EX2 R234, R7 ;  /* 0x0000000700ea7308 */ /* 0x0009e20000000800 */
[--C-:B------:R-:W-:Y:S02]  /*10c60*/  FFMA.FTZ R74, R32, c[0x0][0x2d0], -R5.reuse ;  /* 0x0000b400204a7a23 */ /* 0x100fe40000010805 */
[--C-:B------:R-:W-:Y:S02]  /*10c70*/  FFMA.FTZ R67, R31, c[0x0][0x2d0], -R5.reuse ;  /* 0x0000b4001f437a23 */ /* 0x100fe40000010805 */
[----:B---3--:R-:W-:Y:S02]  /*10c80*/  FADD.FTZ R0, -R71, R84 ;  /* 0x0000005447007221 */ /* 0x008fe40000010100 */
[--C-:B------:R-:W-:Y:S02]  /*10c90*/  FFMA.FTZ R66, R30, c[0x0][0x2d0], -R5.reuse ;  /* 0x0000b4001e427a23 */ /* 0x100fe40000010805 */
[----:B------:R-:W-:Y:S01]  /*10ca0*/  FMUL.FTZ R0, R0, c[0x0][0x2d0] ;  /* 0x0000b40000007a20 */ /* 0x000fe20000410000 */
        /* <DEDUP_REMOVED lines=9> */
[----:B----4-:R-:W-:Y:S02]  /*10d40*/  FFMA.FTZ R7, R180, c[0x0][0x2d0], -R56 ;  /* 0x0000b400b4077a23 */ /* 0x010fe40000010838 */
[--C-:B------:R-:W-:Y:S02]  /*10d50*/  FFMA.FTZ R64, R219, c[0x0][0x2d0], -R40.reuse ;  /* 0x0000b400db407a23 */ /* 0x100fe40000010828 */
[--C-:B------:R-:W-:Y:S01]  /*10d60*/  FFMA.FTZ R63, R217, c[0x0][0x2d0], -R40.reuse ;  /* 0x0000b400d93f7a23 */ /* 0x100fe20000010828 */
[----:B------:R-:W4:Y:S01]  /*10d70*/  MUFU.EX2 R173, R9 ;  /* 0x0000000900ad7308 */ /* 0x000f220000000800 */
[--C-:B------:R-:W-:Y:S02]  /*10d80*/  FFMA.FTZ R62, R209, c[0x0][0x2d0], -R40.reuse ;  /* 0x0000b400d13e7a23 */ /* 0x100fe40000010828 */
[----:B------:R-:W-:Y:S02]  /*10d90*/  FFMA.FTZ R61, R208, c[0x0][0x2d0], -R40 ;  /* 0x0000b400d03d7a23 */ /* 0x000fe40000010828 */
[----:B---3--:R-:W-:Y:S02]  /*10da0*/  FFMA.FTZ R6, R205, c[0x0][0x2d0], -R56 ;  /* 0x0000b400cd067a23 */ /* 0x008fe40000010838 */
[--C-:B------:R-:W-:Y:S02]  /*10db0*/  FFMA.FTZ R60, R179, c[0x0][0x2d0], -R40.reuse ;  /* 0x0000b400b33c7a23 */ /* 0x100fe40000010828 */
[----:B------:R-:W-:Y:S01]  /*10dc0*/  FFMA.FTZ R59, R178, c[0x0][0x2d0], -R40 ;  /* 0x0000b400b23b7a23 */ /* 0x000fe20000010828 */
[----:B------:R-:W-:Y:S01]  /*10dd0*/  MUFU.EX2 R174, R7 ;  /* 0x0000000700ae7308 */ /* 0x000fe20000000800 */
[--C-:B------:R-:W-:Y:S02]  /*10de0*/  FFMA.FTZ R58, R226, c[0x0][0x2d0], -R56.reuse ;  /* 0x0000b400e23a7a23 */ /* 0x100fe40000010838 */
[----:B------:R-:W-:Y:S02]  /*10df0*/  FFMA.FTZ R57, R224, c[0x0][0x2d0], -R56 ;  /* 0x0000b400e0397a23 */ /* 0x000fe40000010838 */
[--C-:B-1----:R-:W-:Y:S02]  /*10e00*/  FFMA.FTZ R0, R170, c[0x0][0x2d0], -R40.reuse ;  /* 0x0000b400aa007a23 */ /* 0x102fe40000010828 */
[--C-:B------:R-:W-:Y:S03]  /*10e10*/  FFMA.FTZ R170, R41, c[0x0][0x2d0], -R40.reuse ;  /* 0x0000b40029aa7a23 */ /* 0x100fe60000010828 */
[----:B------:R1:W-:Y:S10]  /*10e20*/  MUFU.EX2 R175, R0 ;  /* 0x0000000000af7308 */ /* 0x0003f40000000800 */
[----:B------:R-:W-:Y:S10]  /*10e30*/  MUFU.EX2 R180, R6 ;  /* 0x0000000600b47308 */ /* 0x000ff40000000800 */
[----:B------:R-:W-:Y:S01]  /*10e40*/  MUFU.EX2 R240, R59 ;  /* 0x0000003b00f07308 */ /* 0x000fe20000000800 */
[--C-:B-1----:R-:W-:Y:S09]  /*10e50*/  FFMA.FTZ R0, R183, c[0x0][0x2d0], -R40.reuse ;  /* 0x0000b400b7007a23 */ /* 0x102ff20000010828 */
[----:B------:R1:W3:Y:S10]  /*10e60*/  MUFU.EX2 R183, R0 ;  /* 0x0000000000b77308 */ /* 0x0002f40000000800 */
[----:B------:R-:W-:Y:S10]  /*10e70*/  MUFU.EX2 R208, R63 ;  /* 0x0000003f00d07308 */ /* 0x000ff40000000800 */
[----:B------:R-:W-:Y:S01]  /*10e80*/  MUFU.EX2 R239, R61 ;  /* 0x0000003d00ef7308 */ /* 0x000fe20000000800 */
[--C-:B-1----:R-:W-:Y:S02]  /*10e90*/  FFMA.FTZ R0, R155, c[0x0][0x2d0], -R40.reuse ;  /* 0x0000b4009b007a23 */ /* 0x102fe40000010828 */
[--C-:B------:R-:W-:Y:S07]  /*10ea0*/  FFMA.FTZ R155, R29, c[0x0][0x2d0], -R5.reuse ;  /* 0x0000b4001d9b7a23 */ /* 0x100fee0000010805 */
[----:B------:R1:W-:Y:S10]  /*10eb0*/  MUFU.EX2 R236, R0 ;  /* 0x0000000000ec7308 */ /* 0x0003f40000000800 */
[----:B------:R-:W-:Y:S10]  /*10ec0*/  MUFU.EX2 R241, R67 ;  /* 0x0000004300f17308 */ /* 0x000ff40000000800 */
[----:B------:R-:W-:Y:S01]  /*10ed0*/  MUFU.EX2 R243, R66 ;  /* 0x0000004200f37308 */ /* 0x000fe20000000800 */
[----:B-1----:R-:W-:Y:S02]  /*10ee0*/  FFMA.FTZ R0, R153, c[0x0][0x2d0], -R40 ;  /* 0x0000b40099007a23 */ /* 0x002fe40000010828 */
[--C-:B------:R-:W-:Y:S02]  /*10ef0*/  FFMA.FTZ R153, R160, c[0x0][0x2d0], -R5.reuse ;  /* 0x0000b400a0997a23 */ /* 0x100fe40000010805 */
[----:B------:R-:W-:Y:S05]  /*10f00*/  FFMA.FTZ R160, R25, c[0x0][0x2d0], -R5 ;  /* 0x0000b40019a07a23 */ /* 0x000fea0000010805 */
[----:B------:R1:W-:Y:S10]  /*10f10*/  MUFU.EX2 R244, R0 ;  /* 0x0000000000f47308 */ /* 0x0003f40000000800 */
[----:B------:R-:W-:Y:S10]  /*10f20*/  MUFU.EX2 R209, R153 ;  /* 0x0000009900d17308 */ /* 0x000ff40000000800 */
[----:B------:R3:W-:Y:S01]  /*10f30*/  MUFU.EX2 R224, R75 ;  /* 0x0000004b00e07308 */ /* 0x0007e20000000800 */
[----:B-1----:R-:W-:Y:S04]  /*10f40*/  FADD.FTZ R0, -R70, R85 ;  /* 0x0000005546007221 */ /* 0x002fe80000010100 */
[----:B------:R-:W-:Y:S05]  /*10f50*/  FMUL.FTZ R0, R0, c[0x0][0x2d0] ;  /* 0x0000b40000007a20 */ /* 0x000fea0000410000 */
[----:B------:R1:W-:Y:S10]  /*10f60*/  MUFU.EX2 R226, R74 ;  /* 0x0000004a00e27308 */ /* 0x0003f40000000800 */
[----:B------:R4:W2:Y:S01]  /*10f70*/  MUFU.EX2 R68, R0 ;  /* 0x0000000000447308 */ /* 0x0008a20000000800 */
[--C-:B---3--:R-:W-:Y:S09]  /*10f80*/  FFMA.FTZ R75, R227, c[0x0][0x2d0], -R73.reuse ;  /* 0x0000b400e34b7a23 */ /* 0x108ff20000010849 */
[----:B------:R-:W-:Y:S01]  /*10f90*/  MUFU.EX2 R179, R160 ;  /* 0x000000a000b37308 */ /* 0x000fe20000000800 */
[--C-:B-1----:R-:W-:Y:S09]  /*10fa0*/  FFMA.FTZ R74, R228, c[0x0][0x2d0], -R73.reuse ;  /* 0x0000b400e44a7a23 */ /* 0x102ff20000010849 */
[----:B------:R-:W-:Y:S01]  /*10fb0*/  MUFU.EX2 R219, R155 ;  /* 0x0000009b00db7308 */ /* 0x000fe20000000800 */
[--C-:B----4-:R-:W-:Y:S09]  /*10fc0*/  FFMA.FTZ R0, R177, c[0x0][0x2d0], -R56.reuse ;  /* 0x0000b400b1007a23 */ /* 0x110ff20000010838 */
[----:B------:R1:W-:Y:S10]  /*10fd0*/  MUFU.EX2 R204, R0 ;  /* 0x0000000000cc7308 */ /* 0x0003f40000000800 */
[----:B------:R-:W-:Y:S10]  /*10fe0*/  MUFU.EX2 R167, R167 ;  /* 0x000000a700a77308 */ /* 0x000ff40000000800 */
[----:B------:R-:W-:Y:S01]  /*10ff0*/  MUFU.EX2 R166, R166 ;  /* 0x000000a600a67308 */ /* 0x000fe20000000800 */
[----:B-1----:R-:W-:Y:S09]  /*11000*/  FFMA.FTZ R0, R176, c[0x0][0x2d0], -R56 ;  /* 0x0000b400b0007a23 */ /* 0x002ff20000010838 */
[----:B------:R1:W-:Y:S10]  /*11010*/  MUFU.EX2 R176, R4 ;  /* 0x0000000400b07308 */ /* 0x0003f40000000800 */
[----:B------:R3:W-:Y:S10]  /*11020*/  MUFU.EX2 R242, R0 ;  /* 0x0000000000f27308 */ /* 0x0007f40000000800 */
[----:B------:R-:W-:Y:S01]  /*11030*/  MUFU.EX2 R181, R159 ;  /* 0x0000009f00b57308 */ /* 0x000fe20000000800 */
[--C-:B-1----:R-:W-:Y:S09]  /*11040*/  FFMA.FTZ R4, R207, c[0x0][0x2d0], -R73.reuse ;  /* 0x0000b400cf047a23 */ /* 0x102ff20000010849 */
[----:B------:R1:W-:Y:S01]  /*11050*/  MUFU.EX2 R177, R4 ;  /* 0x0000000400b17308 */ /* 0x0003e20000000800 */
[----:B---3--:R-:W-:Y:S04]  /*11060*/  FADD.FTZ R0, -R2, R86 ;  /* 0x0000005602007221 */ /* 0x008fe80000010100 */
[----:B------:R-:W-:Y:S05]  /*11070*/  FMUL.FTZ R0, R0, c[0x0][0x2d0] ;  /* 0x0000b40000007a20 */ /* 0x000fea0000410000 */
[----:B------:R-:W-:Y:S10]  /*11080*/  MUFU.EX2 R207, R57 ;  /* 0x0000003900cf7308 */ /* 0x000ff40000000800 */
[----:B------:R-:W3:Y:S01]  /*11090*/  MUFU.EX2 R0, R0 ;  /* 0x0000000000007308 */ /* 0x000ee20000000800 */
[--C-:B-1----:R-:W-:Y:S09]  /*110a0*/  FFMA.FTZ R4, R182, c[0x0][0x2d0], -R73.reuse ;  /* 0x0000b400b6047a23 */ /* 0x102ff20000010849 */
[----:B------:R1:W-:Y:S10]  /*110b0*/  MUFU.EX2 R238, R4 ;  /* 0x0000000400ee7308 */ /* 0x0003f40000000800 */
[----:B------:R-:W-:Y:S10]  /*110c0*/  MUFU.EX2 R182, R158 ;  /* 0x0000009e00b67308 */ /* 0x000ff40000000800 */
[----:B------:R-:W-:Y:S01]  /*110d0*/  MUFU.EX2 R158, R172 ;  /* 0x000000ac009e7308 */ /* 0x000fe20000000800 */
[--C-:B-1----:R-:W-:Y:S09]  /*110e0*/  FFMA.FTZ R4, R206, c[0x0][0x2d0], -R73.reuse ;  /* 0x0000b400ce047a23 */ /* 0x102ff20000010849 */
[----:B------:R1:W4:Y:S10]  /*110f0*/  MUFU.EX2 R237, R4 ;  /* 0x0000000400ed7308 */ /* 0x0003340000000800 */
[----:B------:R-:W-:Y:S01]  /*11100*/  MUFU.EX2 R159, R171 ;  /* 0x000000ab009f7308 */ /* 0x000fe20000000800 */
[----:B------:R-:W-:Y:S01]  /*11110*/  FMUL.FTZ R5, R3, R89 ;  /* 0x0000005903057220 */ /* 0x000fe20000410000 */
[----:B------:R-:W-:Y:S01]  /*11120*/  F2FP.PACK_AB R76, R235, R173 ;  /* 0x000000adeb4c723e */ /* 0x000fe200000000ff */
[----:B------:R-:W-:Y:S01]  /*11130*/  FMUL.FTZ R6, R69, R90 ;  /* 0x0000005a45067220 */ /* 0x000fe20000410000 */
[----:B------:R-:W-:Y:S01]  /*11140*/  F2FP.PACK_AB R77, R183, R175 ;  /* 0x000000afb74d723e */ /* 0x000fe200000000ff */
[----:B------:R-:W-:Y:S01]  /*11150*/  FMUL.FTZ R7, R69, R91 ;  /* 0x0000005b45077220 */ /* 0x000fe20000410000 */
[----:B------:R-:W-:Y:S01]  /*11160*/  F2FP.PACK_AB R78, R245, R234 ;  /* 0x000000eaf54e723e */ /* 0x000fe200000000ff */
[----:B--2---:R-:W-:Y:S01]  /*11170*/  FMUL.FTZ R25, R68, R109 ;  /* 0x0000006d44197220 */ /* 0x004fe20000410000 */
[----:B------:R-:W-:Y:S01]  /*11180*/  F2FP.PACK_AB R79, R244, R236 ;  /* 0x000000ecf44f723e */ /* 0x000fe200000000ff */
[--C-:B------:R-:W-:Y:S01]  /*11190*/  FFMA.FTZ R109, R46, c[0x0][0x2d0], -R40.reuse ;  /* 0x0000b4002e6d7a23 */ /* 0x100fe20000010828 */
[----:B------:R-:W-:Y:S01]  /*111a0*/  F2FP.PACK_AB R80, R180, R174 ;  /* 0x000000aeb450723e */ /* 0x000fe200000000ff */
[----:B---3--:R-:W-:Y:S01]  /*111b0*/  FMUL.FTZ R46, R0, R130 ;  /* 0x00000082002e7220 */ /* 0x008fe20000410000 */
[----:B------:R-:W-:Y:S01]  /*111c0*/  F2FP.PACK_AB R82, R242, R204 ;  /* 0x000000ccf252723e */ /* 0x000fe200000000ff */
[----:B------:R-:W2:Y:S01]  /*111d0*/  LDL.LU R130, [R1+0x8] ;  /* 0x0000080001827983 */ /* 0x000ea20000300800 */
[----:B-1----:R-:W-:Y:S01]  /*111e0*/  FMUL.FTZ R4, R3, R88 ;  /* 0x0000005803047220 */ /* 0x002fe20000410000 */
[----:B------:R-:W-:Y:S01]  /*111f0*/  F2FP.PACK_AB R81, R177, R176 ;  /* 0x000000b0b151723e */ /* 0x000fe200000000ff */
[C---:B------:R-:W-:Y:S01]  /*11200*/  FMUL.FTZ R24, R68.reuse, R108 ;  /* 0x0000006c44187220 */ /* 0x040fe20000410000 */
[----:B------:R-:W-:Y:S01]  /*11210*/  LDSM.16.MT88.4 R88, [R185+0x800] ;  /* 0x00080000b958783b */ /* 0x000fe20000004200 */
[----:B------:R-:W-:Y:S01]  /*11220*/  FFMA.FTZ R108, R45, c[0x0][0x2d0], -R40 ;  /* 0x0000b4002d6c7a23 */ /* 0x000fe20000010828 */
[----:B----4-:R-:W-:Y:S01]  /*11230*/  F2FP.PACK_AB R83, R237, R238 ;  /* 0x000000eeed53723e */ /* 0x010fe200000000ff */
[C---:B------:R-:W-:Y:S01]  /*11240*/  FMUL.FTZ R45, R68.reuse, R129 ;  /* 0x00000081442d7220 */ /* 0x040fe20000410000 */
[-C--:B------:R-:W-:Y:S04]  /*11250*/  HMMA.16816.F32 R4, R76, R20.reuse, R4 ;  /* 0x000000144c04723c */ /* 0x080fe80000001804 */
[----:B------:R-:W3:Y:S01]  /*11260*/  LDL.LU R129, [R1+0xc] ;  /* 0x00000c0001817983 */ /* 0x000ee20000300800 */
[C---:B------:R-:W-:Y:S02]  /*11270*/  FMUL.FTZ R8, R68.reuse, R92 ;  /* 0x0000005c44087220 */ /* 0x040fe40000410000 */
[----:B------:R-:W-:Y:S02]  /*11280*/  FMUL.FTZ R9, R68, R93 ;  /* 0x0000005d44097220 */ /* 0x000fe40000410000 */
[C---:B------:R-:W-:Y:S03]  /*11290*/  FMUL.FTZ R10, R0.reuse, R94 ;  /* 0x0000005e000a7220 */ /* 0x040fe60000410000 */
[----:B------:R-:W-:Y:S02]  /*112a0*/  FMUL.FTZ R11, R0, R95 ;  /* 0x0000005f000b7220 */ /* 0x000fe40000410000 */
[----:B------:R-:W-:Y:S01]  /*112b0*/  LDSM.16.MT88.4 R92, [R189+0x800] ;  /* 0x00080000bd5c783b */ /* 0x000fe20000004200 */
[----:B------:R-:W-:Y:S02]  /*112c0*/  FMUL.FTZ R51, R69, R135 ;  /* 0x0000008745337220 */ /* 0x000fe40000410000 */
[C---:B------:R-:W-:Y:S02]  /*112d0*/  FMUL.FTZ R12, R68.reuse, R96 ;  /* 0x00000060440c7220 */ /* 0x040fe40000410000 */
[C---:B------:R-:W-:Y:S04]  /*112e0*/  HMMA.16816.F32 R8, R80.reuse, R20, R8 ;  /* 0x000000145008723c */ /* 0x040fe80000001808 */
[----:B------:R-:W-:Y:S02]  /*112f0*/  FMUL.FTZ R13, R68, R97 ;  /* 0x00000061440d7220 */ /* 0x000fe40000410000 */
[C---:B------:R-:W-:Y:S02]  /*11300*/  FMUL.FTZ R14, R0.reuse, R98 ;  /* 0x00000062000e7220 */ /* 0x040fe40000410000 */
[----:B------:R-:W-:Y:S04]  /*11310*/  FMUL.FTZ R15, R0, R99 ;  /* 0x00000063000f7220 */ /* 0x000fe80000410000 */
[--C-:B------:R-:W-:Y:S02]  /*11320*/  FFMA.FTZ R99, R216, c[0x0][0x2d0], -R56.reuse ;  /* 0x0000b400d8637a23 */ /* 0x100fe40000010838 */
[--C-:B------:R-:W-:Y:S01]  /*11330*/  FFMA.FTZ R98, R169, c[0x0][0x2d0], -R56.reuse ;  /* 0x0000b400a9627a23 */ /* 0x100fe20000010838 */
[-C--:B------:R-:W-:Y:S01]  /*11340*/  HMMA.16816.F32 R12, R80, R22.reuse, R12 ;  /* 0x00000016500c723c */ /* 0x080fe2000000180c */
[----:B------:R-:W-:Y:S02]  /*11350*/  MUFU.EX2 R169, R161 ;  /* 0x000000a100a97308 */ /* 0x000fe40000000800 */
[C---:B------:R-:W-:Y:S02]  /*11360*/  FMUL.FTZ R16, R3.reuse, R100 ;  /* 0x0000006403107220 */ /* 0x040fe40000410000 */
[----:B------:R-:W-:Y:S02]  /*11370*/  FMUL.FTZ R17, R3, R101 ;  /* 0x0000006503117220 */ /* 0x000fe40000410000 */
[C---:B------:R-:W-:Y:S02]  /*11380*/  FMUL.FTZ R18, R69.reuse, R102 ;  /* 0x0000006645127220 */ /* 0x040fe40000410000 */
[----:B------:R-:W-:Y:S03]  /*11390*/  FMUL.FTZ R19, R69, R103 ;  /* 0x0000006745137220 */ /* 0x000fe60000410000 */
[--C-:B------:R-:W-:Y:S02]  /*113a0*/  FFMA.FTZ R101, R50, c[0x0][0x2d0], -R56.reuse ;  /* 0x0000b40032657a23 */ /* 0x100fe40000010838 */
[--C-:B------:R-:W-:Y:S02]  /*113b0*/  FFMA.FTZ R100, R49, c[0x0][0x2d0], -R56.reuse ;  /* 0x0000b40031647a23 */ /* 0x100fe40000010838 */
[C---:B------:R-:W-:Y:S04]  /*113c0*/  HMMA.16816.F32 R16, R76.reuse, R22, R16 ;  /* 0x000000164c10723c */ /* 0x040fe80000001810 */
[C---:B------:R-:W-:Y:S02]  /*113d0*/  FMUL.FTZ R20, R3.reuse, R104 ;  /* 0x0000006803147220 */ /* 0x040fe40000410000 */
[----:B------:R-:W-:Y:S02]  /*113e0*/  FMUL.FTZ R21, R3, R105 ;  /* 0x0000006903157220 */ /* 0x000fe40000410000 */
[C---:B------:R-:W-:Y:S04]  /*113f0*/  FMUL.FTZ R22, R69.reuse, R106 ;  /* 0x0000006a45167220 */ /* 0x040fe80000410000 */
[----:B------:R-:W-:Y:S02]  /*11400*/  FMUL.FTZ R23, R69, R107 ;  /* 0x0000006b45177220 */ /* 0x000fe40000410000 */
[----:B------:R-:W-:Y:S02]  /*11410*/  FMUL.FTZ R49, R3, R133 ;  /* 0x0000008503317220 */ /* 0x000fe40000410000 */
[----:B------:R-:W-:Y:S02]  /*11420*/  FMUL.FTZ R50, R69, R134 ;  /* 0x0000008645327220 */ /* 0x000fe40000410000 */
[--C-:B------:R-:W-:Y:S01]  /*11430*/  FFMA.FTZ R102, R211, c[0x0][0x2d0], -R56.reuse ;  /* 0x0000b400d3667a23 */ /* 0x100fe20000010838 */
[-C--:B-----5:R-:W-:Y:S01]  /*11440*/  HMMA.16816.F32 R20, R76, R36.reuse, R20 ;  /* 0x000000244c14723c */ /* 0x0a0fe20000001814 */
[----:B------:R-:W-:Y:S02]  /*11450*/  MUFU.EX2 R211, R62 ;  /* 0x0000003e00d37308 */ /* 0x000fe40000000800 */
[C---:B------:R-:W-:Y:S02]  /*11460*/  FMUL.FTZ R26, R0.reuse, R110 ;  /* 0x0000006e001a7220 */ /* 0x040fe40000410000 */
[----:B------:R-:W-:Y:S02]  /*11470*/  FMUL.FTZ R27, R0, R111 ;  /* 0x0000006f001b7220 */ /* 0x000fe40000410000 */
[--C-:B------:R-:W-:Y:S02]  /*11480*/  FFMA.FTZ R103, R213, c[0x0][0x2d0], -R56.reuse ;  /* 0x0000b400d5677a23 */ /* 0x100fe40000010838 */
[----:B------:R-:W-:Y:S02]  /*11490*/  FFMA.FTZ R97, R168, c[0x0][0x2d0], -R56 ;  /* 0x0000b400a8617a23 */ /* 0x000fe40000010838 */
[----:B------:R-:W-:Y:S01]  /*114a0*/  MUFU.EX2 R168, R98 ;  /* 0x0000006200a87308 */ /* 0x000fe20000000800 */
[C---:B------:R-:W-:Y:S04]  /*114b0*/  HMMA.16816.F32 R24, R80.reuse, R36, R24 ;  /* 0x000000245018723c */ /* 0x040fe80000001818 */
[C---:B------:R-:W-:Y:S02]  /*114c0*/  FMUL.FTZ R30, R0.reuse, R114 ;  /* 0x00000072001e7220 */ /* 0x040fe40000410000 */
[----:B------:R-:W-:Y:S02]  /*114d0*/  FMUL.FTZ R31, R0, R115 ;  /* 0x00000073001f7220 */ /* 0x000fe40000410000 */
[C---:B------:R-:W-:Y:S01]  /*114e0*/  FMUL.FTZ R28, R68.reuse, R112 ;  /* 0x00000070441c7220 */ /* 0x040fe20000410000 */
[----:B------:R-:W-:Y:S03]  /*114f0*/  MUFU.EX2 R213, R152 ;  /* 0x0000009800d57308 */ /* 0x000fe60000000800 */
[----:B------:R-:W-:Y:S02]  /*11500*/  FMUL.FTZ R29, R68, R113 ;  /* 0x00000071441d7220 */ /* 0x000fe40000410000 */
[--C-:B------:R-:W-:Y:S02]  /*11510*/  FFMA.FTZ R96, R225, c[0x0][0x2d0], -R73.reuse ;  /* 0x0000b400e1607a23 */ /* 0x100fe40000010849 */
[C---:B------:R-:W-:Y:S02]  /*11520*/  FMUL.FTZ R32, R3.reuse, R116 ;  /* 0x0000007403207220 */ /* 0x040fe40000410000 */
[--C-:B------:R-:W-:Y:S01]  /*11530*/  FFMA.FTZ R116, R44, c[0x0][0x2d0], -R40.reuse ;  /* 0x0000b4002c747a23 */ /* 0x100fe20000010828 */
[-C--:B------:R-:W-:Y:S03]  /*11540*/  HMMA.16816.F32 R28, R80, R38.reuse, R28 ;  /* 0x00000026501c723c */ /* 0x080fe6000000181c */
[----:B------:R-:W-:Y:S01]  /*11550*/  FMUL.FTZ R33, R3, R117 ;  /* 0x0000007503217220 */ /* 0x000fe20000410000 */
[----:B------:R-:W-:Y:S01]  /*11560*/  MUFU.EX2 R161, R116 ;  /* 0x0000007400a17308 */ /* 0x000fe20000000800 */
[--C-:B------:R-:W-:Y:S02]  /*11570*/  FFMA.FTZ R112, R35, c[0x0][0x2d0], -R40.reuse ;  /* 0x0000b40023707a23 */ /* 0x100fe40000010828 */
[C---:B------:R-:W-:Y:S02]  /*11580*/  FMUL.FTZ R35, R69.reuse, R119 ;  /* 0x0000007745237220 */ /* 0x040fe40000410000 */
[--C-:B------:R-:W-:Y:S03]  /*11590*/  FFMA.FTZ R111, R34, c[0x0][0x2d0], -R40.reuse ;  /* 0x0000b400226f7a23 */ /* 0x100fe60000010828 */
[----:B------:R-:W-:Y:S02]  /*115a0*/  FMUL.FTZ R34, R69, R118 ;  /* 0x0000007645227220 */ /* 0x000fe40000410000 */
[--C-:B------:R-:W-:Y:S02]  /*115b0*/  FFMA.FTZ R117, R43, c[0x0][0x2d0], -R40.reuse ;  /* 0x0000b4002b757a23 */ /* 0x100fe40000010828 */
[--C-:B------:R-:W-:Y:S02]  /*115c0*/  FFMA.FTZ R119, R42, c[0x0][0x2d0], -R40.reuse ;  /* 0x0000b4002a777a23 */ /* 0x100fe40000010828 */
[--C-:B------:R-:W-:Y:S01]  /*115d0*/  FFMA.FTZ R118, R165, c[0x0][0x2d0], -R73.reuse ;  /* 0x0000b400a5767a23 */ /* 0x100fe20000010849 */
[C---:B------:R-:W-:Y:S01]  /*115e0*/  HMMA.16816.F32 R32, R76.reuse, R38, R32 ;  /* 0x000000264c20723c */ /* 0x040fe20000001820 */
[----:B------:R-:W1:Y:S03]  /*115f0*/  MUFU.EX2 R160, R117 ;  /* 0x0000007500a07308 */ /* 0x000e660000000800 */
[C---:B------:R-:W-:Y:S02]  /*11600*/  FMUL.FTZ R36, R3.reuse, R120 ;  /* 0x0000007803247220 */ /* 0x040fe40000410000 */
[----:B------:R-:W-:Y:S02]  /*11610*/  FMUL.FTZ R37, R3, R121 ;  /* 0x0000007903257220 */ /* 0x000fe40000410000 */
[C---:B------:R-:W-:Y:S03]  /*11620*/  FMUL.FTZ R38, R69.reuse, R122 ;  /* 0x0000007a45267220 */ /* 0x040fe60000410000 */
[----:B------:R-:W-:Y:S01]  /*11630*/  MUFU.EX2 R165, R111 ;  /* 0x0000006f00a57308 */ /* 0x000fe20000000800 */
[----:B------:R-:W-:Y:S02]  /*11640*/  FMUL.FTZ R39, R69, R123 ;  /* 0x0000007b45277220 */ /* 0x000fe40000410000 */
[--C-:B------:R-:W-:Y:S02]  /*11650*/  FFMA.FTZ R107, R48, c[0x0][0x2d0], -R40.reuse ;  /* 0x0000b400306b7a23 */ /* 0x100fe40000010828 */
[----:B------:R-:W-:Y:S02]  /*11660*/  FMUL.FTZ R48, R3, R132 ;  /* 0x0000008403307220 */ /* 0x000fe40000410000 */
[----:B------:R-:W4:Y:S01]  /*11670*/  LDL.LU R132, [R1+0x10] ;  /* 0x0000100001847983 */ /* 0x000f220000300800 */
[-C--:B------:R-:W-:Y:S02]  /*11680*/  HMMA.16816.F32 R36, R76, R52.reuse, R36 ;  /* 0x000000344c24723c */ /* 0x080fe40000001824 */
[----:B------:R-:W-:Y:S01]  /*11690*/  MUFU.EX2 R205, R107 ;  /* 0x0000006b00cd7308 */ /* 0x000fe20000000800 */
[----:B------:R-:W-:Y:S02]  /*116a0*/  FMUL.FTZ R41, R68, R125 ;  /* 0x0000007d44297220 */ /* 0x000fe40000410000 */
[C---:B------:R-:W-:Y:S02]  /*116b0*/  FMUL.FTZ R42, R0.reuse, R126 ;  /* 0x0000007e002a7220 */ /* 0x040fe40000410000 */
[----:B------:R-:W-:Y:S02]  /*116c0*/  FMUL.FTZ R43, R0, R127 ;  /* 0x0000007f002b7220 */ /* 0x000fe40000410000 */
[----:B------:R-:W-:Y:S03]  /*116d0*/  FFMA.FTZ R105, R47, c[0x0][0x2d0], -R40 ;  /* 0x0000b4002f697a23 */ /* 0x000fe60000010828 */
[----:B------:R-:W-:Y:S01]  /*116e0*/  FMUL.FTZ R40, R68, R124 ;  /* 0x0000007c44287220 */ /* 0x000fe20000410000 */
[----:B------:R5:W1:Y:S01]  /*116f0*/  MUFU.EX2 R127, R58 ;  /* 0x0000003a007f7308 */ /* 0x000a620000000800 */
[--C-:B------:R-:W-:Y:S02]  /*11700*/  FFMA.FTZ R125, R87, c[0x0][0x2d0], -R56.reuse ;  /* 0x0000b400577d7a23 */ /* 0x100fe40000010838 */
[----:B------:R-:W1:Y:S01]  /*11710*/  LDSM.16.MT88.4 R84, [R188] ;  /* 0x00000000bc54783b */ /* 0x000e620000004200 */
[----:B------:R-:W-:Y:S02]  /*11720*/  FMUL.FTZ R47, R0, R131 ;  /* 0x00000083002f7220 */ /* 0x000fe40000410000 */
[C---:B------:R-:W-:Y:S04]  /*11730*/  HMMA.16816.F32 R40, R80.reuse, R52, R40 ;  /* 0x000000345028723c */ /* 0x040fe80000001828 */
[--C-:B------:R-:W-:Y:S01]  /*11740*/  FFMA.FTZ R104, R210, c[0x0][0x2d0], -R56.reuse ;  /* 0x0000b400d2687a23 */ /* 0x100fe20000010838 */
[----:B------:R-:W-:Y:S01]  /*11750*/  MUFU.EX2 R126, R65 ;  /* 0x00000041007e7308 */ /* 0x000fe20000000800 */
[----:B------:R-:W-:Y:S02]  /*11760*/  FMUL.FTZ R44, R68, R128 ;  /* 0x00000080442c7220 */ /* 0x000fe40000410000 */
[--C-:B------:R-:W-:Y:S04]  /*11770*/  FFMA.FTZ R52, R222, c[0x0][0x2d0], -R56.reuse ;  /* 0x0000b400de347a23 */ /* 0x100fe80000010838 */
[--C-:B------:R-:W-:Y:S01]  /*11780*/  FFMA.FTZ R53, R223, c[0x0][0x2d0], -R56.reuse ;  /* 0x0000b400df357a23 */ /* 0x100fe20000010838 */
[-C--:B------:R-:W-:Y:S02]  /*11790*/  HMMA.16816.F32 R44, R80, R54.reuse, R44 ;  /* 0x00000036502c723c */ /* 0x080fe4000000182c */
[----:B------:R1:W-:Y:S01]  /*117a0*/  MUFU.EX2 R222, R52 ;  /* 0x0000003400de7308 */ /* 0x0003e20000000800 */
[--C-:B------:R-:W-:Y:S02]  /*117b0*/  FFMA.FTZ R122, R157, c[0x0][0x2d0], -R56.reuse ;  /* 0x0000b4009d7a7a23 */ /* 0x100fe40000010838 */
[--C-:B-----5:R-:W-:Y:S02]  /*117c0*/  FFMA.FTZ R58, R232, c[0x0][0x2d0], -R73.reuse ;  /* 0x0000b400e83a7a23 */ /* 0x120fe40000010849 */
[----:B------:R-:W-:Y:S01]  /*117d0*/  FMUL.FTZ R57, R68, R141 ;  /* 0x0000008d44397220 */ /* 0x000fe20000410000 */
[C---:B------:R-:W-:Y:S04]  /*117e0*/  HMMA.16816.F32 R48, R76.reuse, R54, R48 ;  /* 0x000000364c30723c */ /* 0x040fe80000001830 */
[----:B------:R5:W-:Y:S01]  /*117f0*/  MUFU.EX2 R223, R60 ;  /* 0x0000003c00df7308 */ /* 0x000be20000000800 */
[----:B------:R-:W-:Y:S02]  /*11800*/  FMUL.FTZ R59, R0, R143 ;  /* 0x0000008f003b7220 */ /* 0x000fe40000410000 */
[C---:B------:R-:W-:Y:S02]  /*11810*/  FMUL.FTZ R54, R69.reuse, R138 ;  /* 0x0000008a45367220 */ /* 0x040fe40000410000 */
[----:B------:R-:W-:Y:S03]  /*11820*/  FMUL.FTZ R55, R69, R139 ;  /* 0x0000008b45377220 */ /* 0x000fe60000410000 */
[--C-:B------:R-:W-:Y:S02]  /*11830*/  FFMA.FTZ R123, R156, c[0x0][0x2d0], -R56.reuse ;  /* 0x0000b4009c7b7a23 */ /* 0x100fe40000010838 */
[----:B------:R5:W5:Y:S01]  /*11840*/  MUFU.EX2 R210, R53 ;  /* 0x0000003500d27308 */ /* 0x000b620000000800 */
[----:B------:R-:W-:Y:S02]  /*11850*/  FFMA.FTZ R124, R154, c[0x0][0x2d0], -R56 ;  /* 0x0000b4009a7c7a23 */ /* 0x000fe40000010838 */
[----:B------:R-:W-:Y:S02]  /*11860*/  FMUL.FTZ R56, R68, R140 ;  /* 0x0000008c44387220 */ /* 0x000fe40000410000 */
[----:B-1----:R-:W-:Y:S02]  /*11870*/  FFMA.FTZ R52, R230, c[0x0][0x2d0], -R73 ;  /* 0x0000b400e6347a23 */ /* 0x002fe40000010849 */
[----:B------:R-:W-:Y:S02]  /*11880*/  FMUL.FTZ R61, R68, R149 ;  /* 0x00000095443d7220 */ /* 0x000fe40000410000 */
[C---:B------:R-:W-:Y:S01]  /*11890*/  FMUL.FTZ R62, R0.reuse, R150 ;  /* 0x00000096003e7220 */ /* 0x040fe20000410000 */
[----:B------:R1:W-:Y:S01]  /*118a0*/  MUFU.EX2 R178, R52 ;  /* 0x0000003400b27308 */ /* 0x0003e20000000800 */
[----:B------:R-:W-:Y:S02]  /*118b0*/  FMUL.FTZ R63, R0, R151 ;  /* 0x00000097003f7220 */ /* 0x000fe40000410000 */
[----:B------:R-:W-:Y:S02]  /*118c0*/  FFMA.FTZ R106, R3, R249, R173 ;  /* 0x000000f9036a7223 */ /* 0x000fe400000100ad */
[--C-:B-----5:R-:W-:Y:S02]  /*118d0*/  FFMA.FTZ R60, R231, c[0x0][0x2d0], -R73.reuse ;  /* 0x0000b400e73c7a23 */ /* 0x120fe40000010849 */
[----:B------:R-:W-:Y:S01]  /*118e0*/  FMUL.FTZ R65, R3, R145 ;  /* 0x0000009103417220 */ /* 0x000fe20000410000 */
[----:B------:R-:W-:Y:S01]  /*118f0*/  F2FP.PACK_AB R145, R160, R161 ;  /* 0x000000a1a091723e */ /* 0x000fe200000000ff */
[C---:B------:R-:W-:Y:S01]  /*11900*/  FMUL.FTZ R66, R69.reuse, R146 ;  /* 0x0000009245427220 */ /* 0x040fe20000410000 */
[----:B------:R5:W5:Y:S01]  /*11910*/  MUFU.EX2 R131, R58 ;  /* 0x0000003a00837308 */ /* 0x000b620000000800 */
[----:B------:R-:W-:Y:S01]  /*11920*/  FMUL.FTZ R67, R69, R147 ;  /* 0x0000009345437220 */ /* 0x000fe20000410000 */
[----:B------:R-:W-:Y:S01]  /*11930*/  F2FP.PACK_AB R146, R158, R159 ;  /* 0x0000009f9e92723e */ /* 0x000fe200000000ff */
[--C-:B------:R-:W-:Y:S02]  /*11940*/  FFMA.FTZ R120, R164, c[0x0][0x2d0], -R73.reuse ;  /* 0x0000b400a4787a23 */ /* 0x100fe40000010849 */
[----:B------:R-:W-:Y:S02]  /*11950*/  FMUL.FTZ R53, R3, R137 ;  /* 0x0000008903357220 */ /* 0x000fe40000410000 */
[--C-:B------:R-:W-:Y:S02]  /*11960*/  FFMA.FTZ R110, R221, c[0x0][0x2d0], -R73.reuse ;  /* 0x0000b400dd6e7a23 */ /* 0x100fe40000010849 */
[--C-:B------:R-:W-:Y:S01]  /*11970*/  FFMA.FTZ R113, R220, c[0x0][0x2d0], -R73.reuse ;  /* 0x0000b400dc717a23 */ /* 0x100fe20000010849 */
[----:B------:R5:W-:Y:S01]  /*11980*/  MUFU.EX2 R216, R60 ;  /* 0x0000003c00d87308 */ /* 0x000be20000000800 */
[--C-:B------:R-:W-:Y:S02]  /*11990*/  FFMA.FTZ R114, R218, c[0x0][0x2d0], -R73.reuse ;  /* 0x0000b400da727a23 */ /* 0x100fe40000010849 */
[--C-:B------:R-:W-:Y:S02]  /*119a0*/  FFMA.FTZ R115, R215, c[0x0][0x2d0], -R73.reuse ;  /* 0x0000b400d7737a23 */ /* 0x100fe40000010849 */
[----:B-1----:R-:W-:Y:S02]  /*119b0*/  FMUL.FTZ R52, R3, R136 ;  /* 0x0000008803347220 */ /* 0x002fe40000410000 */
[--C-:B------:R-:W-:Y:S03]  /*119c0*/  FFMA.FTZ R121, R163, c[0x0][0x2d0], -R73.reuse ;  /* 0x0000b400a3797a23 */ /* 0x100fe60000010849 */
[----:B------:R1:W1:Y:S02]  /*119d0*/  MUFU.EX2 R128, R64 ;  /* 0x0000004000807308 */ /* 0x0002640000000800 */
[-C--:B------:R-:W-:Y:S03]  /*119e0*/  HMMA.16816.F32 R52, R76, R84.reuse, R52 ;  /* 0x000000544c34723c */ /* 0x080fe60000001834 */
[----:B-----5:R-:W-:Y:S05]  /*119f0*/  FMUL.FTZ R58, R0, R142 ;  /* 0x0000008e003a7220 */ /* 0x020fea0000410000 */
[----:B------:R-:W-:Y:S02]  /*11a00*/  MUFU.EX2 R139, R103 ;  /* 0x00000067008b7308 */ /* 0x000fe40000000800 */
[C---:B------:R-:W-:Y:S04]  /*11a10*/  HMMA.16816.F32 R56, R80.reuse, R84, R56 ;  /* 0x000000545038723c */ /* 0x040fe80000001838 */
[----:B------:R-:W-:Y:S04]  /*11a20*/  FMUL.FTZ R60, R68, R148 ;  /* 0x00000094443c7220 */ /* 0x000fe80000410000 */
[----:B------:R-:W-:Y:S03]  /*11a30*/  MUFU.EX2 R136, R96 ;  /* 0x0000006000887308 */ /* 0x000fe60000000800 */
[-C--:B------:R-:W-:Y:S03]  /*11a40*/  HMMA.16816.F32 R60, R80, R86.reuse, R60 ;  /* 0x00000056503c723c */ /* 0x080fe6000000183c */
[----:B-1----:R-:W-:Y:S01]  /*11a50*/  FMUL.FTZ R64, R3, R144 ;  /* 0x0000009003407220 */ /* 0x002fe20000410000 */
[----:B------:R-:W-:Y:S01]  /*11a60*/  F2FP.PACK_AB R144, R182, R181 ;  /* 0x000000b5b690723e */ /* 0x000fe200000000ff */
[----:B------:R-:W-:Y:S02]  /*11a70*/  FFMA.FTZ R3, R233, c[0x0][0x2d0], -R73 ;  /* 0x0000b400e9037a23 */ /* 0x000fe40000010849 */
[----:B------:R-:W-:Y:S01]  /*11a80*/  MUFU.EX2 R173, R97 ;  /* 0x0000006100ad7308 */ /* 0x000fe20000000800 */
[----:B------:R-:W-:Y:S02]  /*11a90*/  F2FP.PACK_AB R80, R207, R127 ;  /* 0x0000007fcf50723e */ /* 0x000fe400000000ff */
[----:B------:R-:W-:Y:S01]  /*11aa0*/  HMMA.16816.F32 R64, R76, R86, R64 ;  /* 0x000000564c40723c */ /* 0x000fe20000001840 */
[----:B------:R-:W1:Y:S03]  /*11ab0*/  LDSM.16.MT88.4 R84, [R186+0x800] ;  /* 0x00080000ba54783b */ /* 0x000e660000004200 */
[----:B------:R-:W-:Y:S02]  /*11ac0*/  F2FP.PACK_AB R82, R222, R210 ;  /* 0x000000d2de52723e */ /* 0x000fe400000000ff */
[----:B------:R-:W-:Y:S01]  /*11ad0*/  F2FP.PACK_AB R81, R131, R178 ;  /* 0x000000b28351723e */ /* 0x000fe200000000ff */
[----:B------:R-:W5:Y:S01]  /*11ae0*/  MUFU.EX2 R217, R3 ;  /* 0x0000000300d97308 */ /* 0x000f620000000800 */
[----:B------:R-:W-:Y:S04]  /*11af0*/  F2FP.PACK_AB R76, R209, R126 ;  /* 0x0000007ed14c723e */ /* 0x000fe800000000ff */
[----:B------:R-:W-:Y:S02]  /*11b00*/  F2FP.PACK_AB R77, R208, R128 ;  /* 0x00000080d04d723e */ /* 0x000fe400000000ff */
[----:B------:R-:W-:Y:S02]  /*11b10*/  F2FP.PACK_AB R78, R224, R213 ;  /* 0x000000d5e04e723e */ /* 0x000fe400000000ff */
[----:B------:R-:W-:Y:S01]  /*11b20*/  F2FP.PACK_AB R79, R239, R211 ;  /* 0x000000d3ef4f723e */ /* 0x000fe200000000ff */
[----:B------:R-:W-:Y:S06]  /*11b30*/  MUFU.EX2 R143, R101 ;  /* 0x00000065008f7308 */ /* 0x000fec0000000800 */
[-C--:B------:R-:W-:Y:S04]  /*11b40*/  HMMA.16816.F32 R4, R76, R88.reuse, R4 ;  /* 0x000000584c04723c */ /* 0x080fe80000001804 */
[----:B------:R-:W-:Y:S01]  /*11b50*/  MUFU.EX2 R164, R100 ;  /* 0x0000006400a47308 */ /* 0x000fe20000000800 */
[----:B--2---:R-:W-:Y:S01]  /*11b60*/  FFMA.FTZ R69, R69, R130, R175 ;  /* 0x0000008245457223 */ /* 0x004fe200000100af */
[----:B-----5:R-:W-:Y:S01]  /*11b70*/  F2FP.PACK_AB R83, R217, R216 ;  /* 0x000000d8d953723e */ /* 0x020fe200000000ff */
[--C-:B------:R-:W-:Y:S02]  /*11b80*/  FFMA.FTZ R3, R229, c[0x0][0x2d0], -R73.reuse ;  /* 0x0000b400e5037a23 */ /* 0x100fe40000010849 */
[----:B------:R-:W-:Y:S05]  /*11b90*/  FFMA.FTZ R73, R162, c[0x0][0x2d0], -R73 ;  /* 0x0000b400a2497a23 */ /* 0x000fea0000010849 */
[----:B------:R2:W-:Y:S01]  /*11ba0*/  MUFU.EX2 R130, R99 ;  /* 0x0000006300827308 */ /* 0x0005e20000000800 */
[C---:B------:R-:W-:Y:S04]  /*11bb0*/  HMMA.16816.F32 R8, R80.reuse, R88, R8 ;  /* 0x000000585008723c */ /* 0x040fe80000001808 */
[----:B---3--:R-:W-:Y:S02]  /*11bc0*/  FFMA.FTZ R68, R68, R129, R174 ;  /* 0x0000008144447223 */ /* 0x008fe400000100ae */
[----:B------:R-:W-:Y:S02]  /*11bd0*/  FADD.FTZ R69, R183, R69 ;  /* 0x00000045b7457221 */ /* 0x000fe40000010000 */
[-C--:B------:R-:W-:Y:S01]  /*11be0*/  HMMA.16816.F32 R12, R80, R90.reuse, R12 ;  /* 0x0000005a500c723c */ /* 0x080fe2000000180c */
[----:B------:R3:W-:Y:S03]  /*11bf0*/  MUFU.EX2 R162, R102 ;  /* 0x0000006600a27308 */ /* 0x0007e60000000800 */
[----:B------:R-:W-:Y:S04]  /*11c00*/  FADD.FTZ R68, R180, R68 ;  /* 0x00000044b4447221 */ /* 0x000fe80000010000 */
[C---:B------:R-:W-:Y:S01]  /*11c10*/  HMMA.16816.F32 R16, R76.reuse, R90, R16 ;  /* 0x0000005a4c10723c */ /* 0x040fe20000001810 */
[----:B------:R-:W5:Y:S02]  /*11c20*/  LDSM.16.MT88.4 R88, [R188+0x800] ;  /* 0x00080000bc58783b */ /* 0x000f640000004200 */
[----:B------:R-:W-:Y:S05]  /*11c30*/  MUFU.EX2 R157, R119 ;  /* 0x00000077009d7308 */ /* 0x000fea0000000800 */
[-C--:B------:R-:W-:Y:S01]  /*11c40*/  HMMA.16816.F32 R20, R76, R92.reuse, R20 ;  /* 0x0000005c4c14723c */ /* 0x080fe20000001814 */
[----:B--2---:R-:W-:Y:S04]  /*11c50*/  LDSM.16.MT88.4 R96, [R186+0x1000] ;  /* 0x00100000ba60783b */ /* 0x004fe80000004200 */
[----:B------:R-:W2:Y:S03]  /*11c60*/  MUFU.EX2 R156, R170 ;  /* 0x000000aa009c7308 */ /* 0x000ea60000000800 */
[C---:B------:R-:W-:Y:S01]  /*11c70*/  HMMA.16816.F32 R24, R80.reuse, R92, R24 ;  /* 0x0000005c5018723c */ /* 0x040fe20000001818 */
[----:B---3--:R-:W-:Y:S06]  /*11c80*/  LDSM.16.MT88.4 R100, [R185+0x2000] ;  /* 0x00200000b964783b */ /* 0x008fec0000004200 */
[----:B------:R-:W-:Y:S01]  /*11c90*/  MUFU.EX2 R73, R73 ;  /* 0x0000004900497308 */ /* 0x000fe20000000800 */
[-C--:B------:R-:W-:Y:S08]  /*11ca0*/  HMMA.16816.F32 R28, R80, R94.reuse, R28 ;  /* 0x0000005e501c723c */ /* 0x080ff0000000181c */
[C---:B------:R-:W-:Y:S01]  /*11cb0*/  HMMA.16816.F32 R32, R76.reuse, R94, R32 ;  /* 0x0000005e4c20723c */ /* 0x040fe20000001820 */
[----:B------:R-:W3:Y:S01]  /*11cc0*/  LDSM.16.MT88.4 R92, [R185+0x1000] ;  /* 0x00100000b95c783b */ /* 0x000ee20000004200 */
[----:B------:R-:W-:Y:S02]  /*11cd0*/  MUFU.EX2 R206, R105 ;  /* 0x0000006900ce7308 */ /* 0x000fe40000000800 */
[----:B--2---:R-:W-:Y:S04]  /*11ce0*/  F2FP.PACK_AB R147, R156, R157 ;  /* 0x0000009d9c93723e */ /* 0x004fe800000000ff */
[-C--:B-1----:R-:W-:Y:S04]  /*11cf0*/  HMMA.16816.F32 R36, R76, R84.reuse, R36 ;  /* 0x000000544c24723c */ /* 0x082fe80000001824 */
[----:B------:R-:W1:Y:S04]  /*11d00*/  MUFU.EX2 R142, R104 ;  /* 0x00000068008e7308 */ /* 0x000e680000000800 */
[C---:B------:R-:W-:Y:S06]  /*11d10*/  HMMA.16816.F32 R40, R80.reuse, R84, R40 ;  /* 0x000000545028723c */ /* 0x040fec0000001828 */
[----:B------:R2:W-:Y:S02]  /*11d20*/  MUFU.EX2 R129, R3 ;  /* 0x0000000300817308 */ /* 0x0005e40000000800 */
[-C--:B------:R-:W-:Y:S08]  /*11d30*/  HMMA.16816.F32 R44, R80, R86.reuse, R44 ;  /* 0x00000056502c723c */ /* 0x080ff0000000182c */
[C---:B------:R-:W-:Y:S01]  /*11d40*/  HMMA.16816.F32 R48, R76.reuse, R86, R48 ;  /* 0x000000564c30723c */ /* 0x040fe20000001830 */
[----:B------:R-:W3:Y:S01]  /*11d50*/  LDSM.16.MT88.4 R84, [R189+0x1000] ;  /* 0x00100000bd54783b */ /* 0x000ee20000004200 */
[----:B------:R1:W1:Y:S06]  /*11d60*/  MUFU.EX2 R138, R74 ;  /* 0x0000004a008a7308 */ /* 0x00026c0000000800 */
[-C--:B-----5:R-:W-:Y:S04]  /*11d70*/  HMMA.16816.F32 R52, R76, R88.reuse, R52 ;  /* 0x000000584c34723c */ /* 0x0a0fe80000001834 */
[----:B------:R-:W5:Y:S01]  /*11d80*/  MUFU.EX2 R137, R75 ;  /* 0x0000004b00897308 */ /* 0x000f620000000800 */
[----:B--2---:R-:W-:Y:S03]  /*11d90*/  FADD.FTZ R3, R235, R106 ;  /* 0x0000006aeb037221 */ /* 0x004fe60000010000 */
[C---:B------:R-:W-:Y:S06]  /*11da0*/  HMMA.16816.F32 R56, R80.reuse, R88, R56 ;  /* 0x000000585038723c */ /* 0x040fec0000001838 */
[----:B------:R-:W-:Y:S02]  /*11db0*/  MUFU.EX2 R163, R112 ;  /* 0x0000007000a37308 */ /* 0x000fe40000000800 */
[-C--:B------:R-:W-:Y:S04]  /*11dc0*/  HMMA.16816.F32 R60, R80, R90.reuse, R60 ;  /* 0x0000005a503c723c */ /* 0x080fe8000000183c */
[----:B-1----:R-:W-:Y:S03]  /*11dd0*/  FADD.FTZ R74, R236, R69 ;  /* 0x00000045ec4a7221 */ /* 0x002fe60000010000 */
[----:B------:R-:W-:Y:S01]  /*11de0*/  F2FP.PACK_AB R80, R139, R130 ;  /* 0x000000828b50723e */ /* 0x000fe200000000ff */
[----:B------:R-:W-:Y:S01]  /*11df0*/  HMMA.16816.F32 R64, R76, R90, R64 ;  /* 0x0000005a4c40723c */ /* 0x000fe20000001840 */
[----:B------:R-:W1:Y:S01]  /*11e00*/  LDSM.16.MT88.4 R88, [R188+0x1000] ;  /* 0x00100000bc58783b */ /* 0x000e620000004200 */
[----:B------:R-:W-:Y:S02]  /*11e10*/  MUFU.EX2 R174, R109 ;  /* 0x0000006d00ae7308 */ /* 0x000fe40000000800 */
[----:B------:R-:W-:Y:S02]  /*11e20*/  F2FP.PACK_AB R82, R162, R142 ;  /* 0x0000008ea252723e */ /* 0x000fe400000000ff */
[----:B------:R-:W-:Y:S02]  /*11e30*/  F2FP.PACK_AB R81, R138, R129 ;  /* 0x000000818a51723e */ /* 0x000fe400000000ff */
[----:B------:R-:W-:Y:S04]  /*11e40*/  F2FP.PACK_AB R76, R241, R226 ;  /* 0x000000e2f14c723e */ /* 0x000fe800000000ff */
[----:B------:R-:W-:Y:S01]  /*11e50*/  F2FP.PACK_AB R77, R240, R223 ;  /* 0x000000dff04d723e */ /* 0x000fe200000000ff */
[----:B------:R-:W-:Y:S01]  /*11e60*/  MUFU.EX2 R175, R108 ;  /* 0x0000006c00af7308 */ /* 0x000fe20000000800 */
[----:B------:R-:W-:Y:S02]  /*11e70*/  F2FP.PACK_AB R78, R219, R243 ;  /* 0x000000f3db4e723e */ /* 0x000fe400000000ff */
[----:B------:R-:W-:Y:S02]  /*11e80*/  F2FP.PACK_AB R79, R205, R206 ;  /* 0x000000cecd4f723e */ /* 0x000fe400000000ff */
[----:B-----5:R-:W-:Y:S01]  /*11e90*/  F2FP.PACK_AB R83, R136, R137 ;  /* 0x000000898853723e */ /* 0x020fe200000000ff */
[----:B----4-:R-:W-:Y:S04]  /*11ea0*/  FFMA.FTZ R0, R0, R132, R176 ;  /* 0x0000008400007223 */ /* 0x010fe800000100b0 */
[-C--:B---3--:R-:W-:Y:S01]  /*11eb0*/  HMMA.16816.F32 R4, R76, R92.reuse, R4 ;  /* 0x0000005c4c04723c */ /* 0x088fe20000001804 */
[----:B------:R-:W-:Y:S01]  /*11ec0*/  LDSM.16.MT88.4 R132, [R186+0x2000] ;  /* 0x00200000ba84783b */ /* 0x000fe20000004200 */
[----:B------:R-:W-:Y:S01]  /*11ed0*/  MUFU.EX2 R141, R110 ;  /* 0x0000006e008d7308 */ /* 0x000fe20000000800 */
[----:B------:R-:W-:Y:S02]  /*11ee0*/  FADD.FTZ R75, R177, R0 ;  /* 0x00000000b14b7221 */ /* 0x000fe40000010000 */
[----:B------:R-:W-:Y:S02]  /*11ef0*/  FADD.FTZ R0, R234, R3 ;  /* 0x00000003ea007221 */ /* 0x000fe40000010000 */
[----:B------:R-:W-:Y:S01]  /*11f00*/  FADD.FTZ R69, R238, R75 ;  /* 0x0000004bee457221 */ /* 0x000fe20000010000 */
[C---:B------:R-:W-:Y:S04]  /*11f10*/  HMMA.16816.F32 R8, R80.reuse, R92, R8 ;  /* 0x0000005c5008723c */ /* 0x040fe80000001808 */
[----:B------:R-:W2:Y:S01]  /*11f20*/  MUFU.EX2 R75, R121 ;  /* 0x00000079004b7308 */ /* 0x000ea20000000800 */
[----:B------:R-:W-:Y:S02]  /*11f30*/  FADD.FTZ R0, R245, R0 ;  /* 0x00000000f5007221 */ /* 0x000fe40000010000 */
[----:B------:R-:W-:Y:S01]  /*11f40*/  FADD.FTZ R3, R204, R68 ;  /* 0x00000044cc037221 */ /* 0x000fe20000010000 */
[-C--:B------:R-:W-:Y:S04]  /*11f50*/  HMMA.16816.F32 R12, R80, R94.reuse, R12 ;  /* 0x0000005e500c723c */ /* 0x080fe8000000180c */
[----:B------:R-:W-:Y:S02]  /*11f60*/  FADD.FTZ R68, R244, R74 ;  /* 0x0000004af4447221 */ /* 0x000fe40000010000 */
[----:B------:R-:W-:Y:S01]  /*11f70*/  MUFU.EX2 R140, R113 ;  /* 0x00000071008c7308 */ /* 0x000fe20000000800 */
[----:B------:R-:W-:Y:S01]  /*11f80*/  FADD.FTZ R3, R242, R3 ;  /* 0x00000003f2037221 */ /* 0x000fe20000010000 */
[C---:B------:R-:W-:Y:S01]  /*11f90*/  HMMA.16816.F32 R16, R76.reuse, R94, R16 ;  /* 0x0000005e4c10723c */ /* 0x040fe20000001810 */
[----:B------:R-:W-:Y:S03]  /*11fa0*/  LDSM.16.MT88.4 R92, [R189+0x1800] ;  /* 0x00180000bd5c783b */ /* 0x000fe60000004200 */
[----:B------:R-:W-:Y:S02]  /*11fb0*/  FADD.FTZ R3, R127, R3 ;  /* 0x000000037f037221 */ /* 0x000fe40000010000 */
[----:B------:R-:W-:Y:S02]  /*11fc0*/  FADD.FTZ R68, R128, R68 ;  /* 0x0000004480447221 */ /* 0x000fe40000010000 */
[-C--:B------:R-:W-:Y:S01]  /*11fd0*/  HMMA.16816.F32 R20, R76, R84.reuse, R20 ;  /* 0x000000544c14723c */ /* 0x080fe20000001814 */
[----:B------:R-:W-:Y:S03]  /*11fe0*/  MUFU.EX2 R155, R114 ;  /* 0x00000072009b7308 */ /* 0x000fe60000000800 */
[----:B--2---:R-:W-:Y:S01]  /*11ff0*/  F2FP.PACK_AB R151, R73, R75 ;  /* 0x0000004b4997723e */ /* 0x004fe200000000ff */
[----:B------:R-:W-:Y:S02]  /*12000*/  FADD.FTZ R74, R237, R69 ;  /* 0x00000045ed4a7221 */ /* 0x000fe40000010000 */
[----:B------:R-:W-:Y:S01]  /*12010*/  FADD.FTZ R69, R126, R0 ;  /* 0x000000007e457221 */ /* 0x000fe20000010000 */
[C---:B------:R-:W-:Y:S03]  /*12020*/  HMMA.16816.F32 R24, R80.reuse, R84, R24 ;  /* 0x000000545018723c */ /* 0x040fe60000001818 */
[----:B------:R-:W-:Y:S01]  /*12030*/  MUFU.EX2 R154, R115 ;  /* 0x00000073009a7308 */ /* 0x000fe20000000800 */
[----:B------:R-:W-:Y:S02]  /*12040*/  FADD.FTZ R0, R178, R74 ;  /* 0x0000004ab2007221 */ /* 0x000fe40000010000 */
[----:B------:R-:W-:Y:S02]  /*12050*/  FADD.FTZ R69, R209, R69 ;  /* 0x00000045d1457221 */ /* 0x000fe40000010000 */
[-C--:B------:R-:W-:Y:S04]  /*12060*/  HMMA.16816.F32 R28, R80, R86.reuse, R28 ;  /* 0x00000056501c723c */ /* 0x080fe8000000181c */
[----:B------:R-:W-:Y:S01]  /*12070*/  FADD.FTZ R0, R131, R0 ;  /* 0x0000000083007221 */ /* 0x000fe20000010000 */
[----:B------:R-:W-:Y:S01]  /*12080*/  MUFU.EX2 R152, R123 ;  /* 0x0000007b00987308 */ /* 0x000fe20000000800 */
[----:B------:R-:W-:Y:S02]  /*12090*/  FADD.FTZ R69, R213, R69 ;  /* 0x00000045d5457221 */ /* 0x000fe40000010000 */
[C---:B------:R-:W-:Y:S01]  /*120a0*/  HMMA.16816.F32 R32, R76.reuse, R86, R32 ;  /* 0x000000564c20723c */ /* 0x040fe20000001820 */
[----:B------:R-:W2:Y:S03]  /*120b0*/  LDSM.16.MT88.4 R84, [R185+0x1800] ;  /* 0x00180000b954783b */ /* 0x000ea60000004200 */
[----:B------:R-:W-:Y:S02]  /*120c0*/  FADD.FTZ R0, R216, R0 ;  /* 0x00000000d8007221 */ /* 0x000fe40000010000 */
[----:B------:R-:W-:Y:S01]  /*120d0*/  FADD.FTZ R3, R207, R3 ;  /* 0x00000003cf037221 */ /* 0x000fe20000010000 */
[----:B------:R-:W3:Y:S01]  /*120e0*/  MUFU.EX2 R153, R122 ;  /* 0x0000007a00997308 */ /* 0x000ee20000000800 */
[-C--:B------:R-:W-:Y:S04]  /*120f0*/  HMMA.16816.F32 R36, R76, R96.reuse, R36 ;  /* 0x000000604c24723c */ /* 0x080fe80000001824 */
[----:B------:R-:W-:Y:S02]  /*12100*/  FADD.FTZ R0, R217, R0 ;  /* 0x00000000d9007221 */ /* 0x000fe40000010000 */
[----:B------:R-:W-:Y:S02]  /*12110*/  FADD.FTZ R3, R210, R3 ;  /* 0x00000003d2037221 */ /* 0x000fe40000010000 */
[C---:B------:R-:W-:Y:S04]  /*12120*/  HMMA.16816.F32 R40, R80.reuse, R96, R40 ;  /* 0x000000605028723c */ /* 0x040fe80000001828 */
[----:B------:R-:W-:Y:S02]  /*12130*/  FADD.FTZ R3, R222, R3 ;  /* 0x00000003de037221 */ /* 0x000fe40000010000 */
[----:B------:R-:W-:Y:S02]  /*12140*/  FADD.FTZ R68, R208, R68 ;  /* 0x00000044d0447221 */ /* 0x000fe40000010000 */
[-C--:B------:R-:W-:Y:S04]  /*12150*/  HMMA.16816.F32 R44, R80, R98.reuse, R44 ;  /* 0x00000062502c723c */ /* 0x080fe8000000182c */
[----:B------:R-:W-:Y:S01]  /*12160*/  FADD.FTZ R68, R211, R68 ;  /* 0x00000044d3447221 */ /* 0x000fe20000010000 */
[----:B---3--:R-:W-:Y:S03]  /*12170*/  F2FP.PACK_AB R148, R152, R153 ;  /* 0x000000999894723e */ /* 0x008fe600000000ff */
[C---:B------:R-:W-:Y:S01]  /*12180*/  HMMA.16816.F32 R48, R76.reuse, R98, R48 ;  /* 0x000000624c30723c */ /* 0x040fe20000001830 */
[----:B------:R-:W3:Y:S07]  /*12190*/  LDSM.16.MT88.4 R96, [R186+0x1800] ;  /* 0x00180000ba60783b */ /* 0x000eee0000004200 */
[-C--:B-1----:R-:W-:Y:S08]  /*121a0*/  HMMA.16816.F32 R52, R76, R88.reuse, R52 ;  /* 0x000000584c34723c */ /* 0x082ff00000001834 */
[C---:B------:R-:W-:Y:S08]  /*121b0*/  HMMA.16816.F32 R56, R80.reuse, R88, R56 ;  /* 0x000000585038723c */ /* 0x040ff00000001838 */
[-C--:B------:R-:W-:Y:S07]  /*121c0*/  HMMA.16816.F32 R60, R80, R90.reuse, R60 ;  /* 0x0000005a503c723c */ /* 0x080fee000000183c */
[----:B------:R-:W-:Y:S01]  /*121d0*/  F2FP.PACK_AB R80, R164, R143 ;  /* 0x0000008fa450723e */ /* 0x000fe200000000ff */
[----:B------:R-:W-:Y:S01]  /*121e0*/  HMMA.16816.F32 R64, R76, R90, R64 ;  /* 0x0000005a4c40723c */ /* 0x000fe20000001840 */
[----:B------:R-:W1:Y:S03]  /*121f0*/  LDSM.16.MT88.4 R88, [R188+0x1800] ;  /* 0x00180000bc58783b */ /* 0x000e660000004200 */
[----:B------:R-:W-:Y:S02]  /*12200*/  F2FP.PACK_AB R82, R173, R168 ;  /* 0x000000a8ad52723e */ /* 0x000fe400000000ff */
[----:B------:R-:W-:Y:S02]  /*12210*/  F2FP.PACK_AB R81, R140, R141 ;  /* 0x0000008d8c51723e */ /* 0x000fe400000000ff */
[----:B------:R-:W-:Y:S04]  /*12220*/  F2FP.PACK_AB R76, R166, R167 ;  /* 0x000000a7a64c723e */ /* 0x000fe800000000ff */
[----:B------:R-:W-:Y:S02]  /*12230*/  F2FP.PACK_AB R77, R165, R163 ;  /* 0x000000a3a54d723e */ /* 0x000fe400000000ff */
[----:B------:R-:W-:Y:S02]  /*12240*/  F2FP.PACK_AB R78, R179, R169 ;  /* 0x000000a9b34e723e */ /* 0x000fe400000000ff */
[----:B------:R-:W-:Y:S02]  /*12250*/  F2FP.PACK_AB R79, R175, R174 ;  /* 0x000000aeaf4f723e */ /* 0x000fe400000000ff */
[----:B------:R-:W-:Y:S05]  /*12260*/  F2FP.PACK_AB R83, R154, R155 ;  /* 0x0000009b9a53723e */ /* 0x000fea00000000ff */
[-C--:B--2---:R-:W-:Y:S08]  /*12270*/  HMMA.16816.F32 R4, R76, R84.reuse, R4 ;  /* 0x000000544c04723c */ /* 0x084ff00000001804 */
[C---:B------:R-:W-:Y:S01]  /*12280*/  HMMA.16816.F32 R8, R80.reuse, R84, R8 ;  /* 0x000000545008723c */ /* 0x040fe20000001808 */
[----:B------:R2:W-:Y:S07]  /*12290*/  MUFU.EX2 R85, R118 ;  /* 0x0000007600557308 */ /* 0x0005ee0000000800 */
[-C--:B------:R-:W-:Y:S03]  /*122a0*/  HMMA.16816.F32 R12, R80, R86.reuse, R12 ;  /* 0x00000056500c723c */ /* 0x080fe6000000180c */
[----:B------:R-:W4:Y:S05]  /*122b0*/  MUFU.EX2 R84, R120 ;  /* 0x0000007800547308 */ /* 0x000f2a0000000800 */
[C---:B------:R-:W-:Y:S05]  /*122c0*/  HMMA.16816.F32 R16, R76.reuse, R86, R16 ;  /* 0x000000564c10723c */ /* 0x040fea0000001810 */
[----:B------:R-:W-:Y:S03]  /*122d0*/  MUFU.EX2 R86, R125 ;  /* 0x0000007d00567308 */ /* 0x000fe60000000800 */
[-C--:B------:R-:W-:Y:S01]  /*122e0*/  HMMA.16816.F32 R20, R76, R92.reuse, R20 ;  /* 0x0000005c4c14723c */ /* 0x080fe20000001814 */
[----:B--2---:R-:W2:Y:S06]  /*122f0*/  LDSM.16.MT88.4 R116, [R189+0x2000] ;  /* 0x00200000bd74783b */ /* 0x004eac0000004200 */
[----:B------:R-:W5:Y:S01]  /*12300*/  MUFU.EX2 R87, R124 ;  /* 0x0000007c00577308 */ /* 0x000f620000000800 */
[C---:B------:R-:W-:Y:S04]  /*12310*/  HMMA.16816.F32 R24, R80.reuse, R92, R24 ;  /* 0x0000005c5018723c */ /* 0x040fe80000001818 */
[----:B----4-:R-:W-:Y:S04]  /*12320*/  F2FP.PACK_AB R149, R84, R85 ;  /* 0x000000555495723e */ /* 0x010fe800000000ff */
[-C--:B------:R-:W-:Y:S08]  /*12330*/  HMMA.16816.F32 R28, R80, R94.reuse, R28 ;  /* 0x0000005e501c723c */ /* 0x080ff0000000181c */
[C---:B------:R-:W-:Y:S04]  /*12340*/  HMMA.16816.F32 R32, R76.reuse, R94, R32 ;  /* 0x0000005e4c20723c */ /* 0x040fe80000001820 */
[----:B-----5:R-:W-:Y:S04]  /*12350*/  F2FP.PACK_AB R150, R86, R87 ;  /* 0x000000575696723e */ /* 0x020fe800000000ff */
[-C--:B---3--:R-:W-:Y:S08]  /*12360*/  HMMA.16816.F32 R36, R76, R96.reuse, R36 ;  /* 0x000000604c24723c */ /* 0x088ff00000001824 */
[C---:B------:R-:W-:Y:S08]  /*12370*/  HMMA.16816.F32 R40, R80.reuse, R96, R40 ;  /* 0x000000605028723c */ /* 0x040ff00000001828 */
[-C--:B------:R-:W-:Y:S08]  /*12380*/  HMMA.16816.F32 R44, R80, R98.reuse, R44 ;  /* 0x00000062502c723c */ /* 0x080ff0000000182c */
[C---:B------:R-:W-:Y:S08]  /*12390*/  HMMA.16816.F32 R48, R76.reuse, R98, R48 ;  /* 0x000000624c30723c */ /* 0x040ff00000001830 */
[-C--:B-1----:R-:W-:Y:S08]  /*123a0*/  HMMA.16816.F32 R52, R76, R88.reuse, R52 ;  /* 0x000000584c34723c */ /* 0x082ff00000001834 */
        /* <DEDUP_REMOVED lines=8> */
[----:B------:R-:W-:Y:S01]  /*12430*/  FADD.FTZ R9, R224, R69 ;  /* 0x00000045e0097221 */ /* 0x000fe20000010000 */
[----:B------:R-:W-:Y:S01]  /*12440*/  MOV R69, R2 ;  /* 0x0000000200457202 */ /* 0x000fe20000000f00 */
[----:B------:R-:W-:Y:S02]  /*12450*/  FADD.FTZ R8, R239, R68 ;  /* 0x00000044ef087221 */ /* 0x000fe40000010000 */
[C---:B------:R-:W-:Y:S04]  /*12460*/  HMMA.16816.F32 R100, R144.reuse, R102, R16 ;  /* 0x000000669064723c */ /* 0x040fe80000001810 */
[----:B------:R-:W-:Y:S02]  /*12470*/  FADD.FTZ R12, R226, R9 ;  /* 0x00000009e20c7221 */ /* 0x000fe40000010000 */
[----:B------:R-:W-:Y:S02]  /*12480*/  FADD.FTZ R9, R129, R0 ;  /* 0x0000000081097221 */ /* 0x000fe40000010000 */
[-C--:B--2---:R-:W-:Y:S04]  /*12490*/  HMMA.16816.F32 R104, R144, R116.reuse, R20 ;  /* 0x000000749068723c */ /* 0x084fe80000001814 */
[----:B------:R-:W-:Y:S02]  /*124a0*/  FADD.FTZ R11, R223, R8 ;  /* 0x00000008df0b7221 */ /* 0x000fe40000010000 */
[----:B------:R-:W-:Y:S02]  /*124b0*/  FADD.FTZ R0, R139, R10 ;  /* 0x0000000a8b007221 */ /* 0x000fe40000010000 */
        /* <DEDUP_REMOVED lines=32> */
[C---:B------:R-:W-:Y:S07]  /*126c0*/  HMMA.16816.F32 R140, R148.reuse, R4, R56 ;  /* 0x00000004948c723c */ /* 0x040fee0000001838 */
[----:B------:R-:W-:Y:S01]  /*126d0*/  FADD.FTZ R4, R174, R11 ;  /* 0x0000000bae047221 */ /* 0x000fe20000010000 */
[-C--:B------:R-:W-:Y:S04]  /*126e0*/  HMMA.16816.F32 R148, R148, R6.reuse, R60 ;  /* 0x000000069494723c */ /* 0x080fe8000000183c */
[----:B------:R-:W-:Y:S02]  /*126f0*/  FADD.FTZ R9, R175, R4 ;  /* 0x00000004af097221 */ /* 0x000fe40000010000 */
[----:B------:R-:W-:Y:S02]  /*12700*/  FADD.FTZ R5, R154, R0 ;  /* 0x000000009a057221 */ /* 0x000fe40000010000 */
[----:B------:R-:W-:Y:S01]  /*12710*/  FADD.FTZ R4, R181, R10 ;  /* 0x0000000ab5047221 */ /* 0x000fe20000010000 */
[----:B------:R-:W-:Y:S04]  /*12720*/  HMMA.16816.F32 R144, R144, R6, R64 ;  /* 0x000000069090723c */ /* 0x000fe80000001840 */
[----:B------:R-:W-:Y:S02]  /*12730*/  FADD.FTZ R3, R161, R9 ;  /* 0x00000009a1037221 */ /* 0x000fe40000010000 */
[----:B------:R-:W-:Y:S02]  /*12740*/  FADD.FTZ R0, R153, R8 ;  /* 0x0000000899007221 */ /* 0x000fe40000010000 */
[----:B------:R-:W-:Y:S01]  /*12750*/  FADD.FTZ R8, R85, R5 ;  /* 0x0000000555087221 */ /* 0x000fe20000010000 */
[----:B------:R-:W-:Y:S03]  /*12760*/  MOV R85, R70 ;  /* 0x0000004600557202 */ /* 0x000fe60000000f00 */
        /* <DEDUP_REMOVED lines=10> */
[----:B------:R-:W-:Y:S01]  /*12810*/  MOV R84, R71 ;  /* 0x0000004700547202 */ /* 0x000fe20000000f00 */
[----:B------:R-:W-:Y:S01]  /*12820*/  FADD.FTZ R3, R86, R3 ;  /* 0x0000000356037221 */ /* 0x000fe20000010000 */
[----:B------:R-:W-:Y:S01]  /*12830*/  STL [R1+0x8], R4 ;  /* 0x0000080401007387 */ /* 0x000fe20000100800 */
[----:B------:R-:W-:Y:S01]  /*12840*/  FADD.FTZ R0, R75, R0 ;  /* 0x000000004b007221 */ /* 0x000fe20000010000 */
[----:B------:R-:W-:Y:S02]  /*12850*/  MOV R86, R2 ;  /* 0x0000000200567202 */ /* 0x000fe40000000f00 */
[----:B------:R-:W-:Y:S01]  /*12860*/  STL [R1+0xc], R3 ;  /* 0x00000c0301007387 */ /* 0x000fe20000100800 */
[----:B------:R-:W-:Y:S05]  /*12870*/  FADD.FTZ R0, R73, R0 ;  /* 0x0000000049007221 */ /* 0x000fea0000010000 */
[----:B------:R1:W-:Y:S02]  /*12880*/  STL [R1+0x10], R0 ;  /* 0x0000100001007387 */ /* 0x0003e40000100800 */
[----:B-1----:R-:W-:Y:S01]  /*12890*/  MOV R0, R72 ;  /* 0x0000004800007202 */ /* 0x002fe20000000f00 */
[----:B------:R-:W-:-:S05]  /*128a0*/  @P0 BRA `(.L_x_705) ;  /* 0xffffc2f000000947 */ /* 0x000fca000383ffff */
.L_x_694:
[----:B------:R-:W2:Y:S02]  /*128b0*/  LDL R2, [R1+0x14] ;  /* 0x0000140001027983 */ /* 0x000ea40000100800 */
[----:B--2---:R-:W-:-:S13]  /*128c0*/  ISETP.GE.AND P0, PT, R202, R2, PT ;  /* 0x00000002ca00720c */ /* 0x004fda0003f06270 */
[----:B------:R-:W-:Y:S05]  /*128d0*/  @!P0 BRA `(.L_x_706) ;  /* 0x00005aa000008947 */ /* 0x000fea0003800000 */
[----:B------:R-:W-:Y:S01]  /*128e0*/  IMAD.MOV.U32 R85, RZ, RZ, R71 ;  /* 0x000000ffff557224 */ /* 0x000fe200078e0047 */
[----:B------:R-:W-:Y:S01]  /*128f0*/  MOV R87, R69 ;  /* 0x0000004500577202 */ /* 0x000fe20000000f00 */
[----:B------:R-:W-:Y:S01]  /*12900*/  IMAD.MOV.U32 R84, RZ, RZ, R72 ;  /* 0x000000ffff547224 */ /* 0x000fe200078e0048 */
[----:B------:R-:W-:Y:S02]  /*12910*/  MOV R86, R70 ;  /* 0x0000004600567202 */ /* 0x000fe40000000f00 */
.L_x_734:
[----:B------:R-:W2:Y:S01]  /*12920*/  LDL.64 R6, [R1+0x38] ;  /* 0x0000380001067983 */ /* 0x000ea20000100a00 */
[----:B------:R-:W-:Y:S04]  /*12930*/  DEPBAR.LE SB0, 0x0 ;  /* 0x000080000000791a */ /* 0x000fe80000000000 */
[----:B------:R-:W3:Y:S01]  /*12940*/  LDL R5, [R1+0x44] ;  /* 0x0000440001057983 */ /* 0x000ee20000100800 */
[----:B------:R-:W-:Y:S01]  /*12950*/  WARPSYNC 0xffffffff ;  /* 0xffffffff00007948 */ /* 0x000fe20003800000 */
[----:B------:R-:W-:Y:S01]  /*12960*/  SHF.R.S32.HI R0, RZ, 0x1f, R214 ;  /* 0x0000001fff007819 */ /* 0x000fe200000114d6 */
[----:B------:R-:W-:Y:S01]  /*12970*/  IMAD.WIDE.U32 R2, R214, c[0x0][0x208], RZ ;  /* 0x00008200d6027a25 */ /* 0x000fe200078e00ff */
[----:B------:R-:W-:Y:S01]  /*12980*/  BAR.SYNC.DEFER_BLOCKING 0x0 ;  /* 0x0000000000007b1d */ /* 0x000fe20000010000 */
[----:B------:R-:W-:Y:S02]  /*12990*/  SHF.R.S32.HI R4, RZ, 0x1f, R201 ;  /* 0x0000001fff047819 */ /* 0x000fe400000114c9 */
[----:B------:R-:W-:Y:S02]  /*129a0*/  IMAD R0, R0, c[0x0][0x208], RZ ;  /* 0x0000820000007a24 */ /* 0x000fe400078e02ff */
[C---:B------:R-:W-:Y:S01]  /*129b0*/  SHF.L.U64.HI R68, R201.reuse, 0x1, R4 ;  /* 0x00000001c9447819 */ /* 0x040fe20000010204 */
[----:B------:R-:W-:Y:S02]  /*129c0*/  IMAD.SHL.U32 R58, R201, 0x2, RZ ;  /* 0x00000002c93a7824 */ /* 0x000fe400078e00ff */
[----:B------:R-:W-:Y:S04]  /*129d0*/  IMAD R0, R214, c[0x0][0x20c], R0 ;  /* 0x00008300d6007a24 */ /* 0x000fe800078e0200 */
[----:B------:R-:W-:Y:S01]  /*129e0*/  IMAD.IADD R3, R3, 0x1, R0 ;  /* 0x0000000103037824 */ /* 0x000fe200078e0200 */
[----:B------:R-:W-:Y:S03]  /*129f0*/  SHF.R.S32.HI R0, RZ, 0x1f, R212 ;  /* 0x0000001fff007819 */ /* 0x000fe600000114d4 */
[----:B------:R-:W-:Y:S04]  /*12a00*/  IMAD.WIDE.U32 R2, R212, c[0x0][0x218], R2 ;  /* 0x00008600d4027a25 */ /* 0x000fe800078e0002 */
[----:B------:R-:W-:Y:S01]  /*12a10*/  IMAD R0, R0, c[0x0][0x218], RZ ;  /* 0x0000860000007a24 */ /* 0x000fe200078e02ff */
[----:B------:R1:W4:Y:S03]  /*12a20*/  LDSM.16.M88.4 R80, [R191] ;  /* 0x00000000bf50783b */ /* 0x0003260000000200 */
[----:B------:R-:W-:Y:S01]  /*12a30*/  IMAD R0, R212, c[0x0][0x21c], R0 ;  /* 0x00008700d4007a24 */ /* 0x000fe200078e0200 */
        /* <DEDUP_REMOVED lines=19> */
.L_x_845:
[-C--:B------:R-:W-:Y:S01]  /*12b70*/  HMMA.16816.F32 R4, R80, R16.reuse, RZ ;  /* 0x000000105004723c */ /* 0x080fe200000018ff */
[----:B------:R-:W3:Y:S01]  /*12b80*/  SHFL.IDX PT, R2, R0, RZ, 0x181f ;  /* 0x00181fff00027589 */ /* 0x000ee200000e0000 */
[----:B------:R-:W-:Y:S06]  /*12b90*/  BSSY B0, `(.L_x_708) ;  /* 0x000015f000007945 */ /* 0x000fec0003800000 */
[C---:B------:R-:W-:Y:S01]  /*12ba0*/  HMMA.16816.F32 R8, R76.reuse, R16, RZ ;  /* 0x000000104c08723c */ /* 0x040fe200000018ff */
[----:B------:R-:W4:Y:S07]  /*12bb0*/  SHFL.IDX PT, R3, R0, 0x1, 0x181f ;  /* 0x00381f0000037f89 */ /* 0x000f2e00000e0000 */
[-C--:B------:R-:W-:Y:S01]  /*12bc0*/  HMMA.16816.F32 R12, R76, R18.reuse, RZ ;  /* 0x000000124c0c723c */ /* 0x080fe200000018ff */
[----:B------:R-:W5:Y:S07]  /*12bd0*/  SHFL.IDX PT, R55, R52, 0x1, 0x181f ;  /* 0x00381f0034377f89 */ /* 0x000f6e00000e0000 */
[C---:B------:R-:W-:Y:S01]  /*12be0*/  HMMA.16816.F32 R16, R80.reuse, R18, RZ ;  /* 0x000000125010723c */ /* 0x040fe200000018ff */
[----:B------:R-:W1:Y:S07]  /*12bf0*/  SHFL.IDX PT, R53, R0, 0x2, 0x181f ;  /* 0x00581f0000357f89 */ /* 0x000e6e00000e0000 */
[-C--:B------:R-:W-:Y:S01]  /*12c00*/  HMMA.16816.F32 R20, R80, R32.reuse, RZ ;  /* 0x000000205014723c */ /* 0x080fe200000018ff */
[----:B------:R-:W-:Y:S07]  /*12c10*/  SHFL.IDX PT, R56, R52, 0x2, 0x181f ;  /* 0x00581f0034387f89 */ /* 0x000fee00000e0000 */
[C---:B------:R-:W-:Y:S01]  /*12c20*/  HMMA.16816.F32 R24, R76.reuse, R32, RZ ;  /* 0x000000204c18723c */ /* 0x040fe200000018ff */
[----:B------:R-:W3:Y:S07]  /*12c30*/  SHFL.IDX PT, R54, R0, 0x3, 0x181f ;  /* 0x00781f0000367f89 */ /* 0x000eee00000e0000 */
[-C--:B------:R-:W-:Y:S01]  /*12c40*/  HMMA.16816.F32 R28, R76, R34.reuse, RZ ;  /* 0x000000224c1c723c */ /* 0x080fe200000018ff */
[----:B------:R-:W1:Y:S07]  /*12c50*/  SHFL.IDX PT, R69, R52, 0x3, 0x181f ;  /* 0x00781f0034457f89 */ /* 0x000e6e00000e0000 */
[C---:B------:R-:W-:Y:S01]  /*12c60*/  HMMA.16816.F32 R32, R80.reuse, R34, RZ ;  /* 0x000000225020723c */ /* 0x040fe200000018ff */
[----:B------:R1:W-:Y:S07]  /*12c70*/  SHFL.IDX PT, R73, R52, 0x4, 0x181f ;  /* 0x00981f0034497f89 */ /* 0x0003ee00000e0000 */
[-C--:B------:R-:W-:Y:S01]  /*12c80*/  HMMA.16816.F32 R36, R80, R48.reuse, RZ ;  /* 0x000000305024723c */ /* 0x080fe200000018ff */
[----:B------:R-:W1:Y:S07]  /*12c90*/  SHFL.IDX PT, R0, R0, 0x4, 0x181f ;  /* 0x00981f0000007f89 */ /* 0x000e6e00000e0000 */
[C---:B------:R-:W-:Y:S01]  /*12ca0*/  HMMA.16816.F32 R40, R76.reuse, R48, RZ ;  /* 0x000000304c28723c */ /* 0x040fe200000018ff */
[----:B------:R-:W2:Y:S07]  /*12cb0*/  LDL R235, [R1+0x14] ;  /* 0x0000140001eb7983 */ /* 0x000eae0000100800 */
[-C--:B------:R-:W-:Y:S08]  /*12cc0*/  HMMA.16816.F32 R44, R76, R50.reuse, RZ ;  /* 0x000000324c2c723c */ /* 0x080ff000000018ff */
[C---:B------:R-:W-:Y:S04]  /*12cd0*/  HMMA.16816.F32 R48, R80.reuse, R50, RZ ;  /* 0x000000325030723c */ /* 0x040fe800000018ff */
[-C--:B---3--:R-:W-:Y:S02]  /*12ce0*/  IADD3 R2, P0, R2, R58.reuse, RZ ;  /* 0x0000003a02027210 */ /* 0x088fe40007f1e0ff */
[----:B----4-:R-:W-:Y:S02]  /*12cf0*/  IADD3 R62, P1, R3, R58, RZ ;  /* 0x0000003a033e7210 */ /* 0x010fe40007f3e0ff */
[-C--:B--2---:R-:W-:Y:S04]  /*12d00*/  IADD3.X R3, R57, R68.reuse, RZ, P0, !PT ;  /* 0x0000004439037210 */ /* 0x084fe800007fe4ff */
[----:B-----5:R-:W-:Y:S01]  /*12d10*/  IADD3.X R63, R55, R68, RZ, P1, !PT ;  /* 0x00000044373f7210 */ /* 0x020fe20000ffe4ff */
[----:B------:R2:W-:Y:S01]  /*12d20*/  LDGSTS.E.BYPASS.LTC128B.128 [R203+0x100], [R2.64], !P3 ;  /* 0x0010000002cb7fae */ /* 0x0005e2000d901d46 */
[-C--:B-1----:R-:W-:Y:S02]  /*12d30*/  IADD3 R60, P0, R53, R58.reuse, RZ ;  /* 0x0000003a353c7210 */ /* 0x082fe40007f1e0ff */
[----:B------:R-:W-:Y:S02]  /*12d40*/  IADD3 R70, P1, R54, R58, RZ ;  /* 0x0000003a36467210 */ /* 0x000fe40007f3e0ff */
[-C--:B------:R-:W-:Y:S01]  /*12d50*/  IADD3.X R61, R56, R68.reuse, RZ, P0, !PT ;  /* 0x00000044383d7210 */ /* 0x080fe200007fe4ff */
[-C--:B------:R-:W-:Y:S01]  /*12d60*/  HMMA.16816.F32 R52, R80, R64.reuse, RZ ;  /* 0x000000405034723c */ /* 0x080fe200000018ff */
[----:B------:R-:W-:Y:S01]  /*12d70*/  IADD3.X R71, R69, R68, RZ, P1, !PT ;  /* 0x0000004445477210 */ /* 0x000fe20000ffe4ff */
[----:B------:R1:W-:Y:S01]  /*12d80*/  LDGSTS.E.BYPASS.LTC128B.128 [R203+0x900], [R62.64], !P3 ;  /* 0x009000003ecb7fae */ /* 0x0003e2000d901d46 */
[----:B------:R-:W-:Y:S04]  /*12d90*/  IADD3 R72, P0, R0, R58, RZ ;  /* 0x0000003a00487210 */ /* 0x000fe80007f1e0ff */
[----:B------:R-:W-:Y:S01]  /*12da0*/  IADD3.X R73, R73, R68, RZ, P0, !PT ;  /* 0x0000004449497210 */ /* 0x000fe200007fe4ff */
[C---:B------:R-:W-:Y:S02]  /*12db0*/  HMMA.16816.F32 R56, R76.reuse, R64, RZ ;  /* 0x000000404c38723c */ /* 0x040fe400000018ff */
[----:B------:R1:W-:Y:S08]  /*12dc0*/  LDGSTS.E.BYPASS.LTC128B.128 [R203+0x1100], [R60.64], !P3 ;  /* 0x011000003ccb7fae */ /* 0x0003f0000d901d46 */
[----:B------:R3:W-:Y:S08]  /*12dd0*/  LDGSTS.E.BYPASS.LTC128B.128 [R203+0x1900], [R70.64], !P3 ;  /* 0x0190000046cb7fae */ /* 0x0007f0000d901d46 */
[----:B------:R4:W-:Y:S08]  /*12de0*/  LDGSTS.E.BYPASS.LTC128B.128 [R203+0x2100], [R72.64], !P3 ;  /* 0x0210000048cb7fae */ /* 0x0009f0000d901d46 */
[----:B------:R-:W0:Y:S01]  /*12df0*/  LDGDEPBAR ;  /* 0x00000000000079af */ /* 0x000e220000000000 */
[-C--:B-1----:R-:W-:Y:S08]  /*12e00*/  HMMA.16816.F32 R60, R76, R66.reuse, RZ ;  /* 0x000000424c3c723c */ /* 0x082ff000000018ff */
        /* <DEDUP_REMOVED lines=31> */
[----:B------:R-:W2:Y:S07]  /*13000*/  LDSM.16.M88.4 R156, [R190+0x1800] ;  /* 0x00180000be9c783b */ /* 0x000eae0000000200 */
[-C--:B-1----:R-:W-:Y:S08]  /*13010*/  HMMA.16816.F32 R4, R152, R160.reuse, R4 ;  /* 0x000000a09804723c */ /* 0x082ff00000001804 */
[C---:B---3--:R-:W-:Y:S08]  /*13020*/  HMMA.16816.F32 R8, R168.reuse, R160, R8 ;  /* 0x000000a0a808723c */ /* 0x048ff00000001808 */
[-C--:B------:R-:W-:Y:S03]  /*13030*/  HMMA.16816.F32 R12, R168, R162.reuse, R12 ;  /* 0x000000a2a80c723c */ /* 0x080fe6000000180c */
[----:B------:R-:W-:Y:S05]  /*13040*/  ISETP.GT.AND P0, PT, R202, R235, PT ;  /* 0x000000ebca00720c */ /* 0x000fea0003f04270 */
[C---:B------:R-:W-:Y:S01]  /*13050*/  HMMA.16816.F32 R16, R152.reuse, R162, R16 ;  /* 0x000000a29810723c */ /* 0x040fe20000001810 */
[----:B------:R-:W1:Y:S07]  /*13060*/  LDSM.16.M88.4 R160, [R190+0x2000] ;  /* 0x00200000bea0783b */ /* 0x000e6e0000000200 */
        /* <DEDUP_REMOVED lines=10> */
[-C--:B--2---:R-:W-:Y:S08]  /*13110*/  HMMA.16816.F32 R52, R152, R156.reuse, R52 ;  /* 0x0000009c9834723c */ /* 0x084ff00000001834 */
[C---:B------:R-:W-:Y:S08]  /*13120*/  HMMA.16816.F32 R56, R168.reuse, R156, R56 ;  /* 0x0000009ca838723c */ /* 0x040ff00000001838 */
[-C--:B------:R-:W-:Y:S08]  /*13130*/  HMMA.16816.F32 R60, R168, R158.reuse, R60 ;  /* 0x0000009ea83c723c */ /* 0x080ff0000000183c */
[C---:B------:R-:W-:Y:S08]  /*13140*/  HMMA.16816.F32 R64, R152.reuse, R158, R64 ;  /* 0x0000009e9840723c */ /* 0x040ff00000001840 */
[-C--:B-1----:R-:W-:Y:S08]  /*13150*/  HMMA.16816.F32 R68, R152, R160.reuse, R68 ;  /* 0x000000a09844723c */ /* 0x082ff00000001844 */
        /* <DEDUP_REMOVED lines=230> */
.L_x_846:
        /* <DEDUP_REMOVED lines=22> */
.L_x_847:
[----:B--2---:R-:W-:Y:S04]  /*14120*/  IADD3 R2, P0, R0, R18, RZ ;  /* 0x0000001200027210 */ /* 0x004fe80007f1e0ff */
[----:B-1----:R-:W-:Y:S05]  /*14130*/  IADD3.X R3, R4, R5, RZ, P0, !PT ;  /* 0x0000000504037210 */ /* 0x002fea00007fe4ff */
[----:B------:R-:W-:Y:S01]  /*14140*/  @!PT LDS RZ, [RZ] ;  /* 0x00000000fffff984 */ /* 0x000fe20000000800 */
[----:B------:R-:W-:Y:S01]  /*14150*/  @!PT LDS RZ, [RZ] ;  /* 0x00000000fffff984 */ /* 0x000fe20000000800 */
[----:B------:R-:W-:Y:S01]  /*14160*/  @!PT LDS RZ, [RZ] ;  /* 0x00000000fffff984 */ /* 0x000fe20000000800 */
[----:B------:R1:W-:Y:S04]  /*14170*/  LDGSTS.E.BYPASS.LTC128B.128 [R203+0x4900], [R2.64], !P3 ;  /* 0x0490000002cb7fae */ /* 0x0003e8000d901d46 */
.L_x_709:
[----:B--234-:R-:W-:Y:S05]  /*14180*/  BSYNC B0 ;  /* 0x0000000000007941 */ /* 0x01cfea0003800000 */
.L_x_708:
[----:B-1----:R-:W2:Y:S01]  /*14190*/  LDL R2, [R1] ;  /* 0x0000000001027983 */ /* 0x002ea20000100800 */
[----:B------:R-:W-:Y:S01]  /*141a0*/  IMAD.MOV.U32 R3, RZ, RZ, c[0x0][0x2c4] ;  /* 0x0000b100ff037624 */ /* 0x000fe200078e00ff */
[----:B------:R-:W-:Y:S01]  /*141b0*/  ULDC UR4, c[0x0][0x324] ;  /* 0x0000c90000047ab9 */ /* 0x000fe20000000800 */
[----:B------:R-:W-:Y:S01]  /*141c0*/  IMAD R0, R202, -0x50, RZ ;  /* 0xffffffb0ca007824 */ /* 0x000fe200078e02ff */
[----:B------:R-:W3:Y:S01]  /*141d0*/  LDL R5, [R1+0x48] ;  /* 0x0000480001057983 */ /* 0x000ee20000100800 */
[----:B------:R-:W-:Y:S01]  /*141e0*/  ULOP3.LUT UR4, URZ, UR4, URZ, 0x33, !UPT ;  /* 0x000000043f047292 */ /* 0x000fe2000f8e333f */
[----:B------:R-:W-:Y:S02]  /*141f0*/  ISETP.NE.AND P0, PT, R3, 0x1, PT ;  /* 0x000000010300780c */ /* 0x000fe40003f05270 */
[----:B------:R-:W3:Y:S04]  /*14200*/  LDL R4, [R1+0x4c] ;  /* 0x00004c0001047983 */ /* 0x000ee80000100800 */
[----:B------:R-:W0:Y:S01]  /*14210*/  LDGDEPBAR ;  /* 0x00000000000079af */ /* 0x000e220000000000 */
[----:B--2---:R-:W-:Y:S04]  /*14220*/  IADD3 R2, -R2, 0x1, R0 ;  /* 0x0000000102027810 */ /* 0x004fe80007ffe100 */
[----:B------:R-:W-:Y:S04]  /*14230*/  IADD3 R2, -R246, R2, R248 ;  /* 0x00000002f6027210 */ /* 0x000fe80007ffe1f8 */
[----:B------:R-:W-:Y:S01]  /*14240*/  IADD3 R7, R2, UR4, RZ ;  /* 0x0000000402077c10 */ /* 0x000fe2000fffe0ff */
[----:B---3--:R-:W-:Y:S01]  /*14250*/  IMAD.IADD R5, R4, 0x1, R5 ;  /* 0x0000000104057824 */ /* 0x008fe200078e0205 */
[----:B------:R-:W-:Y:S03]  /*14260*/  IADD3 R6, R2, c[0x0][0x328], RZ ;  /* 0x0000ca0002067a10 */ /* 0x000fe60007ffe0ff */
[----:B------:R-:W-:Y:S05]  /*14270*/  @P0 IMAD.HI.U32 R3, R5, c[0x0][0x2c8], RZ ;  /* 0x0000b20005030a27 */ /* 0x000fea00078e00ff */
[----:B------:R-:W-:Y:S01]  /*14280*/  @P0 SHF.R.U32.HI R5, RZ, c[0x0][0x2cc], R3 ;  /* 0x0000b300ff050a19 */ /* 0x000fe20000011603 */
[----:B------:R-:W-:-:S05]  /*14290*/  BRA.DIV ~URZ, `(.L_x_712) ;  /* 0x0000bf227f007947 */ /* 0x000fca000b800000 */
[----:B------:R1:W2:Y:S02]  /*142a0*/  SHFL.IDX PT, R4, R5, RZ, 0x1c1f ;  /* 0x001c1fff05047589 */ /* 0x0002a400000e0000 */
.L_x_848:
[----:B--2---:R-:W-:Y:S01]  /*142b0*/  IADD3 R3, R6, R4, RZ ;  /* 0x0000000406037210 */ /* 0x004fe20007ffe0ff */
        /* <DEDUP_REMOVED lines=15> */
.L_x_715:
[----:B------:R-:W-:Y:S04]  /*143b0*/  MOV R8, c[0x0][0x32c] ;  /* 0x0000cb0000087a02 */ /* 0x000fe80000000f00 */
[----:B------:R-:W-:-:S13]  /*143c0*/  ISETP.NE.AND P0, PT, R8, 0x1, PT ;  /* 0x000000010800780c */ /* 0x000fda0003f05270 */
[----:B------:R-:W-:Y:S05]  /*143d0*/  @P0 IMAD.HI.U32 R8, R4, c[0x0][0x330], RZ ;  /* 0x0000cc0004080a27 */ /* 0x000fea00078e00ff */
[----:B------:R-:W-:Y:S02]  /*143e0*/  @P0 SHF.R.U32.HI R4, RZ, c[0x0][0x334], R8 ;  /* 0x0000cd00ff040a19 */ /* 0x000fe40000011608 */
.L_x_716:
[----:B------:R-:W-:Y:S05]  /*143f0*/  BSYNC B0 ;  /* 0x0000000000007941 */ /* 0x000fea0003800000 */
.L_x_714:
[----:B------:R-:W2:Y:S02]  /*14400*/  LDL R8, [R1] ;  /* 0x0000000001087983 */ /* 0x000ea40000100800 */
[----:B--2---:R-:W-:Y:S04]  /*14410*/  IMAD.IADD R8, R0, 0x1, -R8 ;  /* 0x0000000100087824 */ /* 0x004fe800078e0a08 */
[----:B------:R-:W-:Y:S05]  /*14420*/  IMAD R4, R4, c[0x0][0x32c], R8 ;  /* 0x0000cb0004047a24 */ /* 0x000fea00078e0208 */
[----:B------:R-:W-:Y:S02]  /*14430*/  IADD3 R8, R4, c[0x0][0x32c], RZ ;  /* 0x0000cb0004087a10 */ /* 0x000fe40007ffe0ff */
[----:B------:R-:W-:Y:S02]  /*14440*/  IMNMX R2, R2, R4, !PT ;  /* 0x0000000402027217 */ /* 0x000fe40007800200 */
[----:B------:R-:W-:Y:S02]  /*14450*/  IMNMX R3, R3, R8, PT ;  /* 0x0000000803037217 */ /* 0x000fe40003800200 */
.L_x_713:
        /* <DEDUP_REMOVED lines=76> */
[----:B------:R-:W-:Y:S02]  /*14920*/  FSEL R51, R44, -INF , !P0 ;  /* 0xff8000002c337808 */ /* 0x000fe40004000000 */
[----:B------:R-:W-:Y:S02]  /*14930*/  LOP3.LUT R200, R200, 0xfffffffd, RZ, 0xc0, !PT ;  /* 0xfffffffdc8c87812 */ /* 0x000fe400078ec0ff */
[----:B------:R-:W-:Y:S04]  /*14940*/  ISETP.GT.AND P0, PT, R2, 0x30, !P1 ;  /* 0x000000300200780c */ /* 0x000fe80004f04270 */
[----:B------:R-:W-:Y:S03]  /*14950*/  ISETP.LT.OR P0, PT, R3, 0x31, P0 ;  /* 0x000000310300780c */ /* 0x000fe60000701670 */
[----:B------:R-:W-:Y:S02]  /*14960*/  @P1 LOP3.LUT R200, R200, 0x2, RZ, 0xfc, !PT ;  /* 0x00000002c8c81812 */ /* 0x000fe400078efcff */
[----:B------:R-:W-:Y:S02]  /*14970*/  ISETP.GE.AND P1, PT, R0, 0x32, PT ;  /* 0x000000320000780c */ /* 0x000fe40003f26270 */
[----:B------:R-:W-:Y:S02]  /*14980*/  FSEL R53, R43, -INF , !P0 ;  /* 0xff8000002b357808 */ /* 0x000fe40004000000 */
[----:B------:R-:W-:Y:S02]  /*14990*/  ISETP.GT.AND P0, PT, R2, 0x31, !P1 ;  /* 0x000000310200780c */ /* 0x000fe40004f04270 */
[----:B------:R-:W-:Y:S02]  /*149a0*/  LOP3.LUT R200, R200, 0xfffffffe, RZ, 0xc0, !PT ;  /* 0xfffffffec8c87812 */ /* 0x000fe400078ec0ff */
[C---:B------:R-:W-:Y:S04]  /*149b0*/  ISETP.LT.OR P0, PT, R3.reuse, 0x32, P0 ;  /* 0x000000320300780c */ /* 0x040fe80000701670 */
        /* <DEDUP_REMOVED lines=26> */
.L_x_849:
        /* <DEDUP_REMOVED lines=16> */
.L_x_720:
[----:B------:R-:W-:Y:S04]  /*14c60*/  MOV R8, c[0x0][0x32c] ;  /* 0x0000cb0000087a02 */ /* 0x000fe80000000f00 */
[----:B------:R-:W-:-:S13]  /*14c70*/  ISETP.NE.AND P0, PT, R8, 0x1, PT ;  /* 0x000000010800780c */ /* 0x000fda0003f05270 */
[----:B------:R-:W-:Y:S05]  /*14c80*/  @P0 IMAD.HI.U32 R8, R4, c[0x0][0x330], RZ ;  /* 0x0000cc0004080a27 */ /* 0x000fea00078e00ff */
[----:B------:R-:W-:Y:S02]  /*14c90*/  @P0 SHF.R.U32.HI R4, RZ, c[0x0][0x334], R8 ;  /* 0x0000cd00ff040a19 */ /* 0x000fe40000011608 */
.L_x_721:
[----:B------:R-:W-:Y:S05]  /*14ca0*/  BSYNC B0 ;  /* 0x0000000000007941 */ /* 0x000fea0003800000 */
.L_x_719:
[----:B------:R-:W3:Y:S02]  /*14cb0*/  LDL R8, [R1] ;  /* 0x0000000001087983 */ /* 0x000ee40000100800 */
[----:B---3--:R-:W-:Y:S04]  /*14cc0*/  IMAD.IADD R8, R0, 0x1, -R8 ;  /* 0x0000000100087824 */ /* 0x008fe800078e0a08 */
[----:B------:R-:W-:Y:S05]  /*14cd0*/  IMAD R4, R4, c[0x0][0x32c], R8 ;  /* 0x0000cb0004047a24 */ /* 0x000fea00078e0208 */
[----:B------:R-:W-:Y:S02]  /*14ce0*/  IADD3 R8, R4, c[0x0][0x32c], RZ ;  /* 0x0000cb0004087a10 */ /* 0x000fe40007ffe0ff */
[----:B------:R-:W-:Y:S02]  /*14cf0*/  IMNMX R3, R3, R4, !PT ;  /* 0x0000000403037217 */ /* 0x000fe40007800200 */
[----:B------:R-:W-:Y:S02]  /*14d00*/  IMNMX R2, R2, R8, PT ;  /* 0x0000000802027217 */ /* 0x000fe40003800200 */
.L_x_718:
        /* <DEDUP_REMOVED lines=77> */
.L_x_850:
        /* <DEDUP_REMOVED lines=16> */
.L_x_725:
[----:B------:R-:W-:Y:S04]  /*152e0*/  MOV R8, c[0x0][0x32c] ;  /* 0x0000cb0000087a02 */ /* 0x000fe80000000f00 */
[----:B------:R-:W-:-:S13]  /*152f0*/  ISETP.NE.AND P0, PT, R8, 0x1, PT ;  /* 0x000000010800780c */ /* 0x000fda0003f05270 */
[----:B------:R-:W-:Y:S05]  /*15300*/  @P0 IMAD.HI.U32 R8, R4, c[0x0][0x330], RZ ;  /* 0x0000cc0004080a27 */ /* 0x000fea00078e00ff */
[----:B------:R-:W-:Y:S02]  /*15310*/  @P0 SHF.R.U32.HI R4, RZ, c[0x0][0x334], R8 ;  /* 0x0000cd00ff040a19 */ /* 0x000fe40000011608 */
.L_x_726:
[----:B------:R-:W-:Y:S05]  /*15320*/  BSYNC B0 ;  /* 0x0000000000007941 */ /* 0x000fea0003800000 */
.L_x_724:
[----:B------:R-:W4:Y:S02]  /*15330*/  LDL R8, [R1] ;  /* 0x0000000001087983 */ /* 0x000f240000100800 */
[----:B----4-:R-:W-:Y:S04]  /*15340*/  IMAD.IADD R8, R0, 0x1, -R8 ;  /* 0x0000000100087824 */ /* 0x010fe800078e0a08 */
[----:B------:R-:W-:Y:S05]  /*15350*/  IMAD R4, R4, c[0x0][0x32c], R8 ;  /* 0x0000cb0004047a24 */ /* 0x000fea00078e0208 */
[----:B------:R-:W-:Y:S02]  /*15360*/  IADD3 R8, R4, c[0x0][0x32c], RZ ;  /* 0x0000cb0004087a10 */ /* 0x000fe40007ffe0ff */
[----:B------:R-:W-:Y:S02]  /*15370*/  IMNMX R3, R3, R4, !PT ;  /* 0x0000000403037217 */ /* 0x000fe40007800200 */
[----:B------:R-:W-:Y:S02]  /*15380*/  IMNMX R2, R2, R8, PT ;  /* 0x0000000802027217 */ /* 0x000fe40003800200 */
.L_x_723:
        /* <DEDUP_REMOVED lines=77> */
.L_x_851:
        /* <DEDUP_REMOVED lines=16> */
.L_x_730:
[----:B--234-:R-:W-:Y:S04]  /*15960*/  MOV R5, c[0x0][0x32c] ;  /* 0x0000cb0000057a02 */ /* 0x01cfe80000000f00 */
[----:B------:R-:W-:-:S13]  /*15970*/  ISETP.NE.AND P0, PT, R5, 0x1, PT ;  /* 0x000000010500780c */ /* 0x000fda0003f05270 */
[----:B------:R-:W-:Y:S05]  /*15980*/  @P0 IMAD.HI.U32 R5, R4, c[0x0][0x330], RZ ;  /* 0x0000cc0004050a27 */ /* 0x000fea00078e00ff */
[----:B------:R-:W-:Y:S02]  /*15990*/  @P0 SHF.R.U32.HI R4, RZ, c[0x0][0x334], R5 ;  /* 0x0000cd00ff040a19 */ /* 0x000fe40000011605 */
.L_x_731:
[----:B------:R-:W-:Y:S05]  /*159a0*/  BSYNC B0 ;  /* 0x0000000000007941 */ /* 0x000fea0003800000 */
.L_x_729:
[----:B------:R-:W2:Y:S02]  /*159b0*/  LDL R5, [R1] ;  /* 0x0000000001057983 */ /* 0x000ea40000100800 */
[----:B--2---:R-:W-:Y:S04]  /*159c0*/  IMAD.IADD R0, R0, 0x1, -R5 ;  /* 0x0000000100007824 */ /* 0x004fe800078e0a05 */
[----:B------:R-:W-:Y:S05]  /*159d0*/  IMAD R0, R4, c[0x0][0x32c], R0 ;  /* 0x0000cb0004007a24 */ /* 0x000fea00078e0200 */
[----:B------:R-:W-:Y:S02]  /*159e0*/  IADD3 R4, R0, c[0x0][0x32c], RZ ;  /* 0x0000cb0000047a10 */ /* 0x000fe40007ffe0ff */
[----:B------:R-:W-:Y:S02]  /*159f0*/  IMNMX R2, R2, R0, !PT ;  /* 0x0000000002027217 */ /* 0x000fe40007800200 */
[----:B------:R-:W-:Y:S02]  /*15a00*/  IMNMX R3, R3, R4, PT ;  /* 0x0000000403037217 */ /* 0x000fe40003800200 */
.L_x_728:
        /* <DEDUP_REMOVED lines=45> */
[----:B------:R-:W-:Y:S02]  /*15ce0*/  FSEL R163, R36, -INF , !P1 ;  /* 0xff80000024a37808 */ /* 0x000fe40004800000 */
[----:B------:R-:W-:Y:S02]  /*15cf0*/  ISETP.LT.OR P0, PT, R3, 0x19, P0 ;  /* 0x000000190300780c */ /* 0x000fe40000701670 */
[----:B------:R-:W-:Y:S02]  /*15d00*/  FMNMX.FTZ R5, R177, R5, !PT ;  /* 0x00000005b1057209 */ /* 0x000fe40007810000 */
[----:B------:R-:W-:Y:S02]  /*15d10*/  FSEL R154, R222, -INF , !P0 ;  /* 0xff800000de9a7808 */ /* 0x000fe40004000000 */
[----:B------:R-:W-:Y:S02]  /*15d20*/  LOP3.LUT P0, RZ, R200, 0x40, RZ, 0xc0, !PT ;  /* 0x00000040c8ff7812 */ /* 0x000fe4000780c0ff */
[----:B------:R-:W-:Y:S02]  /*15d30*/  FMNMX.FTZ R5, R176, R5, !PT ;  /* 0x00000005b0057209 */ /* 0x000fe40007810000 */
        /* <DEDUP_REMOVED lines=106> */
.L_x_852:
        /* <DEDUP_REMOVED lines=15> */
.L_x_853:
[C---:B------:R-:W-:Y:S01]  /*164d0*/  FMUL.FTZ R0, R72.reuse, c[0x0][0x2d0] ;  /* 0x0000b40048007a20 */ /* 0x040fe20000410000 */
[----:B------:R-:W-:Y:S01]  /*164e0*/  FSETP.NEU.FTZ.AND P0, PT, R72, -INF , PT ;  /* 0xff8000004800780b */ /* 0x000fe20003f1d000 */
[----:B------:R-:W-:Y:S01]  /*164f0*/  WARPSYNC 0xffffffff ;  /* 0xffffffff00007948 */ /* 0x000fe20003800000 */
[----:B------:R-:W-:Y:S01]  /*16500*/  FSETP.NEU.FTZ.AND P1, PT, R71, -INF , PT ;  /* 0xff8000004700780b */ /* 0x000fe20003f3d000 */
[----:B------:R-:W-:Y:S01]  /*16510*/  LDSM.16.MT88.4 R36, [R189] ;  /* 0x00000000bd24783b */ /* 0x000fe20000004200 */
[----:B------:R-:W-:Y:S02]  /*16520*/  FSEL R40, R0, RZ, P0 ;  /* 0x000000ff00287208 */ /* 0x000fe40000000000 */
[----:B----4-:R-:W-:Y:S03]  /*16530*/  FMNMX.FTZ R69, R3, R4, !PT ;  /* 0x0000000403457209 */ /* 0x010fe60007810000 */
[--C-:B------:R-:W-:Y:S02]  /*16540*/  FFMA.FTZ R0, R19, c[0x0][0x2d0], -R40.reuse ;  /* 0x0000b40013007a23 */ /* 0x100fe40000010828 */
[----:B------:R-:W2:Y:S01]  /*16550*/  LDL.LU R251, [R1+0x4] ;  /* 0x0000040001fb7983 */ /* 0x000ea20000300800 */
[--C-:B------:R-:W-:Y:S01]  /*16560*/  FFMA.FTZ R2, R22, c[0x0][0x2d0], -R40.reuse ;  /* 0x0000b40016027a23 */ /* 0x100fe20000010828 */
[----:B------:R1:W-:Y:S01]  /*16570*/  MUFU.EX2 R217, R0 ;  /* 0x0000000000d97308 */ /* 0x0003e20000000800 */
[--C-:B------:R-:W-:Y:S01]  /*16580*/  FFMA.FTZ R211, R53, c[0x0][0x2d0], -R40.reuse ;  /* 0x0000b40035d37a23 */ /* 0x100fe20000010828 */
[----:B------:R-:W3:Y:S01]  /*16590*/  LDL.LU R250, [R1+0x8] ;  /* 0x0000080001fa7983 */ /* 0x000ee20000300800 */
[--C-:B------:R-:W-:Y:S02]  /*165a0*/  FFMA.FTZ R209, R54, c[0x0][0x2d0], -R40.reuse ;  /* 0x0000b40036d17a23 */ /* 0x100fe40000010828 */
[--C-:B------:R-:W-:Y:S02]  /*165b0*/  FFMA.FTZ R215, R55, c[0x0][0x2d0], -R40.reuse ;  /* 0x0000b40037d77a23 */ /* 0x100fe40000010828 */
[----:B------:R-:W-:Y:S01]  /*165c0*/  LDSM.16.MT88.4 R52, [R186] ;  /* 0x00000000ba34783b */ /* 0x000fe20000004200 */
[--C-:B------:R-:W-:Y:S02]  /*165d0*/  FFMA.FTZ R48, R47, c[0x0][0x2d0], -R40.reuse ;  /* 0x0000b4002f307a23 */ /* 0x100fe40000010828 */
[----:B------:R4:W5:Y:S01]  /*165e0*/  MUFU.EX2 R223, R2 ;  /* 0x0000000200df7308 */ /* 0x0009620000000800 */
[----:B------:R-:W-:Y:S02]  /*165f0*/  FMUL.FTZ R4, R69, c[0x0][0x2d0] ;  /* 0x0000b40045047a20 */ /* 0x000fe40000410000 */
[--C-:B------:R-:W-:Y:S02]  /*16600*/  FFMA.FTZ R58, R49, c[0x0][0x2d0], -R40.reuse ;  /* 0x0000b400313a7a23 */ /* 0x100fe40000010828 */
[--C-:B------:R-:W-:Y:S02]  /*16610*/  FFMA.FTZ R213, R73, c[0x0][0x2d0], -R40.reuse ;  /* 0x0000b40049d57a23 */ /* 0x100fe40000010828 */
[--C-:B------:R-:W-:Y:S02]  /*16620*/  FFMA.FTZ R28, R41, c[0x0][0x2d0], -R40.reuse ;  /* 0x0000b400291c7a23 */ /* 0x100fe40000010828 */
[----:B------:R-:W-:Y:S01]  /*16630*/  FFMA.FTZ R210, R63, c[0x0][0x2d0], -R40 ;  /* 0x0000b4003fd27a23 */ /* 0x000fe20000010828 */
[----:B------:R-:W-:Y:S01]  /*16640*/  MUFU.EX2 R241, R48 ;  /* 0x0000003000f17308 */ /* 0x000fe20000000800 */
[----:B-1----:R-:W-:Y:S05]  /*16650*/  FMUL.FTZ R0, R71, c[0x0][0x2d0] ;  /* 0x0000b40047007a20 */ /* 0x002fea0000410000 */
[----:B------:R-:W-:Y:S04]  /*16660*/  FSEL R56, R0, RZ, P1 ;  /* 0x000000ff00387208 */ /* 0x000fe80000800000 */
[----:B------:R1:W-:Y:S01]  /*16670*/  MUFU.EX2 R245, R28 ;  /* 0x0000001c00f57308 */ /* 0x0003e20000000800 */
[----:B------:R-:W-:Y:S02]  /*16680*/  FFMA.FTZ R0, R12, c[0x0][0x2d0], -R56 ;  /* 0x0000b4000c007a23 */ /* 0x000fe40000010838 */
[----:B----4-:R-:W-:Y:S02]  /*16690*/  FFMA.FTZ R2, R23, c[0x0][0x2d0], -R40 ;  /* 0x0000b40017027a23 */ /* 0x010fe40000010828 */
[--C-:B------:R-:W-:Y:S05]  /*166a0*/  FFMA.FTZ R5, R21, c[0x0][0x2d0], -R56.reuse ;  /* 0x0000b40015057a23 */ /* 0x100fea0000010838 */
[----:B------:R4:W-:Y:S01]  /*166b0*/  MUFU.EX2 R216, R0 ;  /* 0x0000000000d87308 */ /* 0x0009e20000000800 */
[--C-:B------:R-:W-:Y:S09]  /*166c0*/  FFMA.FTZ R73, R83, c[0x0][0x2d0], -R56.reuse ;  /* 0x0000b40053497a23 */ /* 0x100ff20000010838 */
[----:B------:R5:W-:Y:S01]  /*166d0*/  MUFU.EX2 R226, R2 ;  /* 0x0000000200e27308 */ /* 0x000be20000000800 */
[--C-:B-1----:R-:W-:Y:S02]  /*166e0*/  FFMA.FTZ R28, R32, c[0x0][0x2d0], -R56.reuse ;  /* 0x0000b400201c7a23 */ /* 0x102fe40000010838 */
[--C-:B------:R-:W-:Y:S07]  /*166f0*/  FFMA.FTZ R32, R33, c[0x0][0x2d0], -R56.reuse ;  /* 0x0000b40021207a23 */ /* 0x100fee0000010838 */
[----:B------:R-:W-:Y:S01]  /*16700*/  MUFU.EX2 R240, R5 ;  /* 0x0000000500f07308 */ /* 0x000fe20000000800 */
[----:B----4-:R-:W-:Y:S09]  /*16710*/  FFMA.FTZ R0, R18, c[0x0][0x2d0], -R56 ;  /* 0x0000b40012007a23 */ /* 0x010ff20000010838 */
[----:B------:R1:W-:Y:S01]  /*16720*/  MUFU.EX2 R222, R0 ;  /* 0x0000000000de7308 */ /* 0x0003e20000000800 */
[----:B-----5:R-:W-:Y:S09]  /*16730*/  FMUL.FTZ R2, R70, c[0x0][0x2d0] ;  /* 0x0000b40046027a20 */ /* 0x020ff20000410000 */
[----:B------:R-:W-:Y:S10]  /*16740*/  MUFU.EX2 R225, R28 ;  /* 0x0000001c00e17308 */ /* 0x000ff40000000800 */
[----:B------:R-:W-:Y:S01]  /*16750*/  MUFU.EX2 R239, R32 ;  /* 0x0000002000ef7308 */ /* 0x000fe20000000800 */
[----:B-1----:R-:W-:Y:S09]  /*16760*/  FFMA.FTZ R0, R25, c[0x0][0x2d0], -R40 ;  /* 0x0000b40019007a23 */ /* 0x002ff20000010828 */
[----:B------:R1:W-:Y:S10]  /*16770*/  MUFU.EX2 R242, R0 ;  /* 0x0000000000f27308 */ /* 0x0003f40000000800 */
[----:B------:R-:W-:Y:S01]  /*16780*/  MUFU.EX2 R238, R58 ;  /* 0x0000003a00ee7308 */ /* 0x000fe20000000800 */
[----:B-1----:R-:W-:Y:S02]  /*16790*/  FFMA.FTZ R0, R20, c[0x0][0x2d0], -R56 ;  /* 0x0000b40014007a23 */ /* 0x002fe40000010838 */
[----:B------:R-:W1:Y:S07]  /*167a0*/  LDSM.16.MT88.4 R20, [R185] ;  /* 0x00000000b914783b */ /* 0x000e6e0000004200 */
[----:B------:R4:W-:Y:S02]  /*167b0*/  MUFU.EX2 R224, R0 ;  /* 0x0000000000e07308 */ /* 0x0009e40000000800 */
[----:B----4-:R-:W-:Y:S02]  /*167c0*/  FSEL R0, R72, RZ, P0 ;  /* 0x000000ff48007208 */ /* 0x010fe40000000000 */
[----:B------:R-:W-:Y:S03]  /*167d0*/  FSETP.NEU.FTZ.AND P0, PT, R70, -INF , PT ;  /* 0xff8000004600780b */ /* 0x000fe60003f1d000 */
[----:B------:R-:W-:Y:S01]  /*167e0*/  FADD.FTZ R0, -R0, R84 ;  /* 0x0000005400007221 */ /* 0x000fe20000010100 */
[----:B------:R-:W-:Y:S03]  /*167f0*/  FSEL R57, R2, RZ, P0 ;  /* 0x000000ff02397208 */ /* 0x000fe60000000000 */
[----:B------:R-:W-:Y:S02]  /*16800*/  FMUL.FTZ R0, R0, c[0x0][0x2d0] ;  /* 0x0000b40000007a20 */ /* 0x000fe40000410000 */
[--C-:B------:R-:W-:Y:S02]  /*16810*/  FFMA.FTZ R2, R10, c[0x0][0x2d0], -R57.reuse ;  /* 0x0000b4000a027a23 */ /* 0x100fe40000010839 */
[----:B------:R-:W4:Y:S10]  /*16820*/  MUFU.EX2 R68, R0 ;  /* 0x0000000000447308 */ /* 0x000f340000000800 */
[----:B------:R5:W-:Y:S02]  /*16830*/  MUFU.EX2 R220, R2 ;  /* 0x0000000200dc7308 */ /* 0x000be40000000800 */
[--C-:B-----5:R-:W-:Y:S08]  /*16840*/  FFMA.FTZ R2, R13, c[0x0][0x2d0], -R57.reuse ;  /* 0x0000b4000d027a23 */ /* 0x120ff00000010839 */
[----:B------:R5:W-:Y:S02]  /*16850*/  MUFU.EX2 R221, R2 ;  /* 0x0000000200dd7308 */ /* 0x000be40000000800 */
[--C-:B-----5:R-:W-:Y:S08]  /*16860*/  FFMA.FTZ R2, R15, c[0x0][0x2d0], -R57.reuse ;  /* 0x0000b4000f027a23 */ /* 0x120ff00000010839 */
[----:B------:R5:W-:Y:S02]  /*16870*/  MUFU.EX2 R234, R2 ;  /* 0x0000000200ea7308 */ /* 0x000be40000000800 */
[----:B-----5:R-:W-:Y:S08]  /*16880*/  FFMA.FTZ R2, R17, c[0x0][0x2d0], -R57 ;  /* 0x0000b40011027a23 */ /* 0x020ff00000010839 */
[----:B------:R5:W-:Y:S02]  /*16890*/  MUFU.EX2 R236, R2 ;  /* 0x0000000200ec7308 */ /* 0x000be40000000800 */
[----:B-----5:R-:W-:Y:S05]  /*168a0*/  FSEL R2, R71, RZ, P1 ;  /* 0x000000ff47027208 */ /* 0x020fea0000800000 */
[----:B------:R-:W-:Y:S01]  /*168b0*/  FADD.FTZ R0, -R2, R85 ;  /* 0x0000005502007221 */ /* 0x000fe20000010100 */
[----:B------:R-:W-:Y:S02]  /*168c0*/  FSEL R2, R70, RZ, P0 ;  /* 0x000000ff46027208 */ /* 0x000fe40000000000 */
[----:B------:R-:W-:Y:S01]  /*168d0*/  FSETP.NEU.FTZ.AND P0, PT, R69, -INF , PT ;  /* 0xff8000004500780b */ /* 0x000fe20003f1d000 */
[----:B------:R-:W-:Y:S03]  /*168e0*/  FMUL.FTZ R0, R0, c[0x0][0x2d0] ;  /* 0x0000b40000007a20 */ /* 0x000fe60000410000 */
[----:B------:R-:W-:Y:S01]  /*168f0*/  FSEL R60, R4, RZ, P0 ;  /* 0x000000ff043c7208 */ /* 0x000fe20000000000 */
[----:B------:R5:W1:Y:S04]  /*16900*/  MUFU.EX2 R3, R0 ;  /* 0x0000000000037308 */ /* 0x000a680000000800 */
[----:B------:R-:W-:Y:S06]  /*16910*/  FFMA.FTZ R4, R14, c[0x0][0x2d0], -R60 ;  /* 0x0000b4000e047a23 */ /* 0x000fec000001083c */
[----:B------:R1:W-:Y:S01]  /*16920*/  MUFU.EX2 R219, R4 ;  /* 0x0000000400db7308 */ /* 0x0003e20000000800 */
[----:B-----5:R-:W-:Y:S04]  /*16930*/  FADD.FTZ R0, -R2, R86 ;  /* 0x0000005602007221 */ /* 0x020fe80000010100 */
[----:B------:R-:W-:Y:S05]  /*16940*/  FMUL.FTZ R0, R0, c[0x0][0x2d0] ;  /* 0x0000b40000007a20 */ /* 0x000fea0000410000 */
[----:B------:R5:W-:Y:S01]  /*16950*/  MUFU.EX2 R2, R0 ;  /* 0x0000000000027308 */ /* 0x000be20000000800 */
[----:B-1----:R-:W-:Y:S02]  /*16960*/  FFMA.FTZ R4, R24, c[0x0][0x2d0], -R60 ;  /* 0x0000b40018047a23 */ /* 0x002fe4000001083c */
[----:B------:R-:W-:Y:S07]  /*16970*/  FFMA.FTZ R24, R31, c[0x0][0x2d0], -R40 ;  /* 0x0000b4001f187a23 */ /* 0x000fee0000010828 */
[----:B------:R-:W-:Y:S10]  /*16980*/  MUFU.EX2 R231, R4 ;  /* 0x0000000400e77308 */ /* 0x000ff40000000800 */
[----:B------:R-:W-:Y:S01]  /*16990*/  MUFU.EX2 R227, R24 ;  /* 0x0000001800e37308 */ /* 0x000fe20000000800 */
[--C-:B-----5:R-:W-:Y:S09]  /*169a0*/  FFMA.FTZ R0, R11, c[0x0][0x2d0], -R60.reuse ;  /* 0x0000b4000b007a23 */ /* 0x120ff2000001083c */
[----:B------:R1:W5:Y:S02]  /*169b0*/  MUFU.EX2 R218, R0 ;  /* 0x0000000000da7308 */ /* 0x0003640000000800 */
[----:B-1----:R-:W-:Y:S01]  /*169c0*/  FFMA.FTZ R0, R16, c[0x0][0x2d0], -R60 ;  /* 0x0000b40010007a23 */ /* 0x002fe2000001083c */
[----:B------:R-:W-:Y:S01]  /*169d0*/  F2FP.PACK_AB R76, R223, R217 ;  /* 0x000000d9df4c723e */ /* 0x000fe200000000ff */
[----:B----4-:R-:W-:Y:S01]  /*169e0*/  FMUL.FTZ R4, R68, R88 ;  /* 0x0000005844047220 */ /* 0x010fe20000410000 */
[----:B------:R-:W-:Y:S05]  /*169f0*/  F2FP.PACK_AB R77, R222, R216 ;  /* 0x000000d8de4d723e */ /* 0x000fea00000000ff */
[----:B------:R1:W4:Y:S01]  /*16a00*/  MUFU.EX2 R229, R0 ;  /* 0x0000000000e57308 */ /* 0x0003220000000800 */
[----:B------:R-:W-:Y:S01]  /*16a10*/  FMUL.FTZ R5, R68, R89 ;  /* 0x0000005944057220 */ /* 0x000fe20000410000 */
[----:B------:R-:W-:Y:S01]  /*16a20*/  F2FP.PACK_AB R78, R242, R226 ;  /* 0x000000e2f24e723e */ /* 0x000fe200000000ff */
[C---:B------:R-:W-:Y:S01]  /*16a30*/  FMUL.FTZ R6, R3.reuse, R90 ;  /* 0x0000005a03067220 */ /* 0x040fe20000410000 */
[----:B------:R-:W-:Y:S01]  /*16a40*/  F2FP.PACK_AB R79, R240, R224 ;  /* 0x000000e0f04f723e */ /* 0x000fe200000000ff */
[----:B------:R-:W-:Y:S01]  /*16a50*/  FMUL.FTZ R7, R3, R91 ;  /* 0x0000005b03077220 */ /* 0x000fe20000410000 */
[----:B------:R-:W-:Y:S01]  /*16a60*/  F2FP.PACK_AB R64, R221, R220 ;  /* 0x000000dcdd40723e */ /* 0x000fe200000000ff */
[----:B------:R-:W-:Y:S01]  /*16a70*/  LDSM.16.MT88.4 R88, [R189+0x800] ;  /* 0x00080000bd58783b */ /* 0x000fe20000004200 */
[----:B------:R-:W-:Y:S01]  /*16a80*/  FMUL.FTZ R48, R68, R132 ;  /* 0x0000008444307220 */ /* 0x000fe20000410000 */
[----:B------:R-:W-:Y:S01]  /*16a90*/  F2FP.PACK_AB R66, R236, R234 ;  /* 0x000000eaec42723e */ /* 0x000fe200000000ff */
[----:B------:R-:W-:Y:S01]  /*16aa0*/  FMUL.FTZ R49, R68, R133 ;  /* 0x0000008544317220 */ /* 0x000fe20000410000 */
[----:B-----5:R-:W-:Y:S01]  /*16ab0*/  F2FP.PACK_AB R65, R219, R218 ;  /* 0x000000dadb41723e */ /* 0x020fe200000000ff */
[-C--:B------:R-:W-:Y:S03]  /*16ac0*/  HMMA.16816.F32 R4, R76, R20.reuse, R4 ;  /* 0x000000144c04723c */ /* 0x080fe60000001804 */
[----:B------:R-:W5:Y:S02]  /*16ad0*/  LDL.LU R133, [R1+0xc] ;  /* 0x00000c0001857983 */ /* 0x000f640000300800 */
[C---:B------:R-:W-:Y:S02]  /*16ae0*/  FMUL.FTZ R8, R2.reuse, R92 ;  /* 0x0000005c02087220 */ /* 0x040fe40000410000 */
[C---:B------:R-:W-:Y:S01]  /*16af0*/  FMUL.FTZ R9, R2.reuse, R93 ;  /* 0x0000005d02097220 */ /* 0x040fe20000410000 */
[----:B------:R-:W2:Y:S01]  /*16b00*/  LDL.LU R132, [R1+0x10] ;  /* 0x0000100001847983 */ /* 0x000ea20000300800 */
[C---:B------:R-:W-:Y:S03]  /*16b10*/  FMUL.FTZ R12, R2.reuse, R96 ;  /* 0x00000060020c7220 */ /* 0x040fe60000410000 */
[----:B-1----:R-:W-:Y:S01]  /*16b20*/  FSEL R0, R69, RZ, P0 ;  /* 0x000000ff45007208 */ /* 0x002fe20000000000 */
[----:B------:R-:W-:Y:S01]  /*16b30*/  FMUL.FTZ R13, R2, R97 ;  /* 0x00000061020d7220 */ /* 0x000fe20000410000 */
[----:B----4-:R-:W-:Y:S01]  /*16b40*/  F2FP.PACK_AB R67, R231, R229 ;  /* 0x000000e5e743723e */ /* 0x010fe200000000ff */
[----:B------:R-:W-:Y:S02]  /*16b50*/  FMUL.FTZ R16, R68, R100 ;  /* 0x0000006444107220 */ /* 0x000fe40000410000 */
[----:B------:R-:W-:Y:S02]  /*16b60*/  FADD.FTZ R0, -R0, R87 ;  /* 0x0000005700007221 */ /* 0x000fe40000010100 */
[----:B------:R-:W-:Y:S01]  /*16b70*/  FMUL.FTZ R17, R68, R101 ;  /* 0x0000006544117220 */ /* 0x000fe20000410000 */
[----:B------:R-:W-:Y:S01]  /*16b80*/  LDSM.16.MT88.4 R84, [R185+0x800] ;  /* 0x00080000b954783b */ /* 0x000fe20000004200 */
[----:B------:R-:W-:Y:S02]  /*16b90*/  FMUL.FTZ R0, R0, c[0x0][0x2d0] ;  /* 0x0000b40000007a20 */ /* 0x000fe40000410000 */
[C---:B------:R-:W-:Y:S02]  /*16ba0*/  FMUL.FTZ R18, R3.reuse, R102 ;  /* 0x0000006603127220 */ /* 0x040fe40000410000 */
[----:B------:R-:W-:Y:S02]  /*16bb0*/  FMUL.FTZ R19, R3, R103 ;  /* 0x0000006703137220 */ /* 0x000fe40000410000 */
[----:B------:R-:W1:Y:S01]  /*16bc0*/  MUFU.EX2 R0, R0 ;  /* 0x0000000000007308 */ /* 0x000e620000000800 */
[C---:B------:R-:W-:Y:S02]  /*16bd0*/  FMUL.FTZ R24, R2.reuse, R108 ;  /* 0x0000006c02187220 */ /* 0x040fe40000410000 */
[C---:B------:R-:W-:Y:S02]  /*16be0*/  FMUL.FTZ R25, R2.reuse, R109 ;  /* 0x0000006d02197220 */ /* 0x040fe40000410000 */
[C---:B------:R-:W-:Y:S02]  /*16bf0*/  FMUL.FTZ R28, R2.reuse, R112 ;  /* 0x00000070021c7220 */ /* 0x040fe40000410000 */
[----:B------:R-:W-:Y:S02]  /*16c00*/  FMUL.FTZ R29, R2, R113 ;  /* 0x00000071021d7220 */ /* 0x000fe40000410000 */
[--C-:B------:R-:W-:Y:S02]  /*16c10*/  FFMA.FTZ R93, R50, c[0x0][0x2d0], -R40.reuse ;  /* 0x0000b400325d7a23 */ /* 0x100fe40000010828 */
[--C-:B------:R-:W-:Y:S02]  /*16c20*/  FFMA.FTZ R113, R80, c[0x0][0x2d0], -R40.reuse ;  /* 0x0000b40050717a23 */ /* 0x100fe40000010828 */
[--C-:B------:R-:W-:Y:S02]  /*16c30*/  FFMA.FTZ R112, R75, c[0x0][0x2d0], -R40.reuse ;  /* 0x0000b4004b707a23 */ /* 0x100fe40000010828 */
[C---:B------:R-:W-:Y:S02]  /*16c40*/  FMUL.FTZ R32, R68.reuse, R116 ;  /* 0x0000007444207220 */ /* 0x040fe40000410000 */
[----:B------:R-:W-:Y:S02]  /*16c50*/  FMUL.FTZ R33, R68, R117 ;  /* 0x0000007544217220 */ /* 0x000fe40000410000 */
[C---:B------:R-:W-:Y:S02]  /*16c60*/  FMUL.FTZ R34, R3.reuse, R118 ;  /* 0x0000007603227220 */ /* 0x040fe40000410000 */
[----:B------:R-:W-:Y:S02]  /*16c70*/  FMUL.FTZ R35, R3, R119 ;  /* 0x0000007703237220 */ /* 0x000fe40000410000 */
[----:B------:R-:W-:Y:S02]  /*16c80*/  FMUL.FTZ R41, R2, R125 ;  /* 0x0000007d02297220 */ /* 0x000fe40000410000 */
[C---:B-1----:R-:W-:Y:S02]  /*16c90*/  FMUL.FTZ R11, R0.reuse, R95 ;  /* 0x0000005f000b7220 */ /* 0x042fe40000410000 */
[----:B------:R-:W-:Y:S02]  /*16ca0*/  FMUL.FTZ R10, R0, R94 ;  /* 0x0000005e000a7220 */ /* 0x000fe40000410000 */
[----:B------:R-:W-:Y:S02]  /*16cb0*/  FFMA.FTZ R94, R51, c[0x0][0x2d0], -R40 ;  /* 0x0000b400335e7a23 */ /* 0x000fe40000010828 */
[--C-:B------:R-:W-:Y:S02]  /*16cc0*/  FFMA.FTZ R92, R156, c[0x0][0x2d0], -R56.reuse ;  /* 0x0000b4009c5c7a23 */ /* 0x100fe40000010838 */
[--C-:B------:R-:W-:Y:S01]  /*16cd0*/  FFMA.FTZ R103, R179, c[0x0][0x2d0], -R56.reuse ;  /* 0x0000b400b3677a23 */ /* 0x100fe20000010838 */
[C---:B------:R-:W-:Y:S01]  /*16ce0*/  HMMA.16816.F32 R8, R64.reuse, R20, R8 ;  /* 0x000000144008723c */ /* 0x040fe20000001808 */
[----:B------:R-:W-:Y:S03]  /*16cf0*/  MUFU.EX2 R179, R113 ;  /* 0x0000007100b37308 */ /* 0x000fe60000000800 */
[C---:B------:R-:W-:Y:S02]  /*16d00*/  FMUL.FTZ R14, R0.reuse, R98 ;  /* 0x00000062000e7220 */ /* 0x040fe40000410000 */
[----:B------:R-:W-:Y:S02]  /*16d10*/  FMUL.FTZ R15, R0, R99 ;  /* 0x00000063000f7220 */ /* 0x000fe40000410000 */
[----:B------:R-:W-:Y:S04]  /*16d20*/  FFMA.FTZ R119, R176, c[0x0][0x2d0], -R56 ;  /* 0x0000b400b0777a23 */ /* 0x000fe80000010838 */
[C---:B------:R-:W-:Y:S01]  /*16d30*/  FMUL.FTZ R50, R3.reuse, R134 ;  /* 0x0000008603327220 */ /* 0x040fe20000410000 */
[-C--:B------:R-:W-:Y:S03]  /*16d40*/  HMMA.16816.F32 R12, R64, R22.reuse, R12 ;  /* 0x00000016400c723c */ /* 0x080fe6000000180c */
[----:B------:R-:W-:Y:S02]  /*16d50*/  FMUL.FTZ R51, R3, R135 ;  /* 0x0000008703337220 */ /* 0x000fe40000410000 */
[--C-:B------:R-:W-:Y:S02]  /*16d60*/  FFMA.FTZ R97, R204, c[0x0][0x2d0], -R57.reuse ;  /* 0x0000b400cc617a23 */ /* 0x100fe40000010839 */
[--C-:B------:R-:W-:Y:S01]  /*16d70*/  FFMA.FTZ R101, R173, c[0x0][0x2d0], -R57.reuse ;  /* 0x0000b400ad657a23 */ /* 0x100fe20000010839 */
[C---:B------:R-:W-:Y:S01]  /*16d80*/  HMMA.16816.F32 R16, R76.reuse, R22, R16 ;  /* 0x000000164c10723c */ /* 0x040fe20000001810 */
[----:B------:R-:W-:Y:S03]  /*16d90*/  MUFU.EX2 R173, R97 ;  /* 0x0000006100ad7308 */ /* 0x000fe60000000800 */
[C---:B------:R-:W-:Y:S02]  /*16da0*/  FMUL.FTZ R20, R68.reuse, R104 ;  /* 0x0000006844147220 */ /* 0x040fe40000410000 */
[----:B------:R-:W-:Y:S02]  /*16db0*/  FMUL.FTZ R21, R68, R105 ;  /* 0x0000006944157220 */ /* 0x000fe40000410000 */
[C---:B------:R-:W-:Y:S04]  /*16dc0*/  FMUL.FTZ R22, R3.reuse, R106 ;  /* 0x0000006a03167220 */ /* 0x040fe80000410000 */
[----:B------:R-:W-:Y:S02]  /*16dd0*/  FMUL.FTZ R23, R3, R107 ;  /* 0x0000006b03177220 */ /* 0x000fe40000410000 */
[--C-:B------:R-:W-:Y:S02]  /*16de0*/  FFMA.FTZ R100, R174, c[0x0][0x2d0], -R57.reuse ;  /* 0x0000b400ae647a23 */ /* 0x100fe40000010839 */
[--C-:B------:R-:W-:Y:S01]  /*16df0*/  FFMA.FTZ R99, R175, c[0x0][0x2d0], -R57.reuse ;  /* 0x0000b400af637a23 */ /* 0x100fe20000010839 */
[----:B------:R-:W-:Y:S01]  /*16e00*/  MUFU.EX2 R174, R209 ;  /* 0x000000d100ae7308 */ /* 0x000fe20000000800 */
[--C-:B------:R-:W-:Y:S01]  /*16e10*/  FFMA.FTZ R98, R181, c[0x0][0x2d0], -R57.reuse ;  /* 0x0000b400b5627a23 */ /* 0x100fe20000010839 */
[-C--:B------:R-:W-:Y:S03]  /*16e20*/  HMMA.16816.F32 R20, R76, R36.reuse, R20 ;  /* 0x000000244c14723c */ /* 0x080fe60000001814 */
[C---:B------:R-:W-:Y:S02]  /*16e30*/  FMUL.FTZ R26, R0.reuse, R110 ;  /* 0x0000006e001a7220 */ /* 0x040fe40000410000 */
[C---:B------:R-:W-:Y:S02]  /*16e40*/  FMUL.FTZ R27, R0.reuse, R111 ;  /* 0x0000006f001b7220 */ /* 0x040fe40000410000 */
[--C-:B------:R-:W-:Y:S02]  /*16e50*/  FFMA.FTZ R96, R207, c[0x0][0x2d0], -R57.reuse ;  /* 0x0000b400cf607a23 */ /* 0x100fe40000010839 */
[----:B------:R-:W-:Y:S01]  /*16e60*/  FFMA.FTZ R102, R157, c[0x0][0x2d0], -R60 ;  /* 0x0000b4009d667a23 */ /* 0x000fe2000001083c */
[----:B------:R-:W-:Y:S02]  /*16e70*/  MUFU.EX2 R207, R94 ;  /* 0x0000005e00cf7308 */ /* 0x000fe40000000800 */
[C---:B------:R-:W-:Y:S04]  /*16e80*/  HMMA.16816.F32 R24, R64.reuse, R36, R24 ;  /* 0x000000244018723c */ /* 0x040fe80000001818 */
[C---:B------:R-:W-:Y:S02]  /*16e90*/  FMUL.FTZ R30, R0.reuse, R114 ;  /* 0x00000072001e7220 */ /* 0x040fe40000410000 */
[----:B------:R-:W-:Y:S02]  /*16ea0*/  FMUL.FTZ R31, R0, R115 ;  /* 0x00000073001f7220 */ /* 0x000fe40000410000 */
[--C-:B------:R-:W-:Y:S01]  /*16eb0*/  FFMA.FTZ R36, R45, c[0x0][0x2d0], -R40.reuse ;  /* 0x0000b4002d247a23 */ /* 0x100fe20000010828 */
[----:B------:R-:W-:Y:S03]  /*16ec0*/  MUFU.EX2 R175, R96 ;  /* 0x0000006000af7308 */ /* 0x000fe60000000800 */
[--C-:B------:R-:W-:Y:S01]  /*16ed0*/  FFMA.FTZ R37, R46, c[0x0][0x2d0], -R40.reuse ;  /* 0x0000b4002e257a23 */ /* 0x100fe20000010828 */
[-C--:B------:R-:W-:Y:S03]  /*16ee0*/  HMMA.16816.F32 R28, R64, R38.reuse, R28 ;  /* 0x00000026401c723c */ /* 0x080fe6000000181c */
[----:B------:R-:W-:Y:S02]  /*16ef0*/  FFMA.FTZ R111, R74, c[0x0][0x2d0], -R40 ;  /* 0x0000b4004a6f7a23 */ /* 0x000fe40000010828 */
[--C-:B------:R-:W-:Y:S01]  /*16f00*/  FFMA.FTZ R40, R44, c[0x0][0x2d0], -R57.reuse ;  /* 0x0000b4002c287a23 */ /* 0x100fe20000010839 */
[----:B------:R1:W-:Y:S01]  /*16f10*/  MUFU.EX2 R237, R36 ;  /* 0x0000002400ed7308 */ /* 0x0003e20000000800 */
[----:B------:R-:W-:Y:S01]  /*16f20*/  FFMA.FTZ R116, R168, c[0x0][0x2d0], -R60 ;  /* 0x0000b400a8747a23 */ /* 0x000fe2000001083c */
[C---:B------:R-:W-:Y:S04]  /*16f30*/  HMMA.16816.F32 R32, R76.reuse, R38, R32 ;  /* 0x000000264c20723c */ /* 0x040fe80000001820 */
[--C-:B------:R-:W-:Y:S02]  /*16f40*/  FFMA.FTZ R44, R59, c[0x0][0x2d0], -R57.reuse ;  /* 0x0000b4003b2c7a23 */ /* 0x100fe40000010839 */
[----:B------:R-:W-:Y:S02]  /*16f50*/  FMUL.FTZ R47, R0, R131 ;  /* 0x00000083002f7220 */ /* 0x000fe40000410000 */
[----:B------:R4:W-:Y:S01]  /*16f60*/  MUFU.EX2 R249, R37 ;  /* 0x0000002500f97308 */ /* 0x0009e20000000800 */
[C---:B------:R-:W-:Y:S03]  /*16f70*/  FMUL.FTZ R38, R3.reuse, R122 ;  /* 0x0000007a03267220 */ /* 0x040fe60000410000 */
[----:B------:R-:W-:Y:S02]  /*16f80*/  FMUL.FTZ R39, R3, R123 ;  /* 0x0000007b03277220 */ /* 0x000fe40000410000 */
[----:B------:R-:W-:Y:S02]  /*16f90*/  FMUL.FTZ R45, R2, R129 ;  /* 0x00000081022d7220 */ /* 0x000fe40000410000 */
[----:B------:R-:W-:Y:S02]  /*16fa0*/  FMUL.FTZ R46, R0, R130 ;  /* 0x00000082002e7220 */ /* 0x000fe40000410000 */
[----:B------:R3:W-:Y:S01]  /*16fb0*/  MUFU.EX2 R244, R40 ;  /* 0x0000002800f47308 */ /* 0x0007e20000000800 */
[--C-:B------:R-:W-:Y:S02]  /*16fc0*/  FFMA.FTZ R110, R178, c[0x0][0x2d0], -R56.reuse ;  /* 0x0000b400b26e7a23 */ /* 0x100fe40000010838 */
[--C-:B------:R-:W-:Y:S02]  /*16fd0*/  FFMA.FTZ R107, R158, c[0x0][0x2d0], -R56.reuse ;  /* 0x0000b4009e6b7a23 */ /* 0x100fe40000010838 */
[--C-:B-1----:R-:W-:Y:S02]  /*16fe0*/  FFMA.FTZ R36, R61, c[0x0][0x2d0], -R56.reuse ;  /* 0x0000b4003d247a23 */ /* 0x102fe40000010838 */
[--C-:B------:R-:W-:Y:S02]  /*16ff0*/  FFMA.FTZ R106, R166, c[0x0][0x2d0], -R56.reuse ;  /* 0x0000b400a66a7a23 */ /* 0x100fe40000010838 */
[--C-:B------:R-:W-:Y:S01]  /*17000*/  FFMA.FTZ R105, R165, c[0x0][0x2d0], -R56.reuse ;  /* 0x0000b400a5697a23 */ /* 0x100fe20000010838 */
[----:B------:R1:W-:Y:S01]  /*17010*/  MUFU.EX2 R235, R36 ;  /* 0x0000002400eb7308 */ /* 0x0003e20000000800 */
[----:B------:R-:W-:Y:S02]  /*17020*/  FFMA.FTZ R114, R177, c[0x0][0x2d0], -R56 ;  /* 0x0000b400b1727a23 */ /* 0x000fe40000010838 */
[----:B------:R-:W-:Y:S02]  /*17030*/  FFMA.FTZ R61, R154, c[0x0][0x2d0], -R60 ;  /* 0x0000b4009a3d7a23 */ /* 0x000fe4000001083c */
[----:B----4-:R-:W-:Y:S02]  /*17040*/  FMUL.FTZ R37, R68, R121 ;  /* 0x0000007944257220 */ /* 0x010fe40000410000 */
[----:B------:R-:W-:Y:S02]  /*17050*/  FFMA.FTZ R121, R171, c[0x0][0x2d0], -R56 ;  /* 0x0000b400ab797a23 */ /* 0x000fe40000010838 */
[--C-:B------:R-:W-:Y:S01]  /*17060*/  FFMA.FTZ R75, R170, c[0x0][0x2d0], -R57.reuse ;  /* 0x0000b400aa4b7a23 */ /* 0x100fe20000010839 */
[----:B------:R4:W-:Y:S01]  /*17070*/  MUFU.EX2 R243, R44 ;  /* 0x0000002c00f37308 */ /* 0x0009e20000000800 */
[C---:B------:R-:W-:Y:S02]  /*17080*/  FMUL.FTZ R58, R0.reuse, R142 ;  /* 0x0000008e003a7220 */ /* 0x040fe40000410000 */
[----:B------:R-:W-:Y:S02]  /*17090*/  FMUL.FTZ R59, R0, R143 ;  /* 0x0000008f003b7220 */ /* 0x000fe40000410000 */
[----:B---3--:R-:W-:Y:S02]  /*170a0*/  FMUL.FTZ R40, R2, R124 ;  /* 0x0000007c02287220 */ /* 0x008fe40000410000 */
[--C-:B------:R-:W-:Y:S02]  /*170b0*/  FFMA.FTZ R74, R169, c[0x0][0x2d0], -R57.reuse ;  /* 0x0000b400a94a7a23 */ /* 0x100fe40000010839 */
[--C-:B------:R-:W-:Y:S01]  /*170c0*/  FFMA.FTZ R123, R183, c[0x0][0x2d0], -R57.reuse ;  /* 0x0000b400b77b7a23 */ /* 0x100fe20000010839 */
[----:B------:R-:W-:Y:S01]  /*170d0*/  MUFU.EX2 R142, R101 ;  /* 0x00000065008e7308 */ /* 0x000fe20000000800 */
[--C-:B------:R-:W-:Y:S02]  /*170e0*/  FFMA.FTZ R125, R180, c[0x0][0x2d0], -R57.reuse ;  /* 0x0000b400b47d7a23 */ /* 0x100fe40000010839 */
[----:B------:R-:W-:Y:S02]  /*170f0*/  FFMA.FTZ R118, R167, c[0x0][0x2d0], -R60 ;  /* 0x0000b400a7767a23 */ /* 0x000fe4000001083c */
[----:B-1----:R-:W-:Y:S02]  /*17100*/  FFMA.FTZ R36, R62, c[0x0][0x2d0], -R56 ;  /* 0x0000b4003e247a23 */ /* 0x002fe40000010838 */
[--C-:B------:R-:W-:Y:S02]  /*17110*/  FFMA.FTZ R62, R155, c[0x0][0x2d0], -R60.reuse ;  /* 0x0000b4009b3e7a23 */ /* 0x100fe4000001083c */
[--C-:B------:R-:W-:Y:S01]  /*17120*/  FFMA.FTZ R117, R208, c[0x0][0x2d0], -R60.reuse ;  /* 0x0000b400d0757a23 */ /* 0x100fe2000001083c */
[----:B------:R1:W-:Y:S01]  /*17130*/  MUFU.EX2 R247, R36 ;  /* 0x0000002400f77308 */ /* 0x0003e20000000800 */
[--C-:B------:R-:W-:Y:S01]  /*17140*/  FFMA.FTZ R104, R159, c[0x0][0x2d0], -R60.reuse ;  /* 0x0000b4009f687a23 */ /* 0x100fe2000001083c */
[----:B------:R-:W3:Y:S01]  /*17150*/  LDL R208, [R1+0x14] ;  /* 0x0000140001d07983 */ /* 0x000ee20000100800 */
[--C-:B------:R-:W-:Y:S02]  /*17160*/  FFMA.FTZ R108, R160, c[0x0][0x2d0], -R60.reuse ;  /* 0x0000b400a06c7a23 */ /* 0x100fe4000001083c */
[----:B----4-:R-:W-:Y:S02]  /*17170*/  FMUL.FTZ R44, R2, R128 ;  /* 0x00000080022c7220 */ /* 0x010fe40000410000 */
[--C-:B------:R-:W-:Y:S02]  /*17180*/  FFMA.FTZ R109, R162, c[0x0][0x2d0], -R60.reuse ;  /* 0x0000b400a26d7a23 */ /* 0x100fe4000001083c */
[--C-:B------:R-:W-:Y:S01]  /*17190*/  FFMA.FTZ R122, R205, c[0x0][0x2d0], -R60.reuse ;  /* 0x0000b400cd7a7a23 */ /* 0x100fe2000001083c */
[----:B------:R4:W-:Y:S01]  /*171a0*/  MUFU.EX2 R204, R62 ;  /* 0x0000003e00cc7308 */ /* 0x0009e20000000800 */
[--C-:B------:R-:W-:Y:S02]  /*171b0*/  FFMA.FTZ R124, R182, c[0x0][0x2d0], -R60.reuse ;  /* 0x0000b400b67c7a23 */ /* 0x100fe4000001083c */
[----:B------:R-:W-:Y:S02]  /*171c0*/  FMUL.FTZ R63, R0, R151 ;  /* 0x00000097003f7220 */ /* 0x000fe40000410000 */
[--C-:B------:R-:W-:Y:S02]  /*171d0*/  FFMA.FTZ R115, R164, c[0x0][0x2d0], -R60.reuse ;  /* 0x0000b400a4737a23 */ /* 0x100fe4000001083c */
[--C-:B------:R-:W-:Y:S03]  /*171e0*/  FFMA.FTZ R128, R161, c[0x0][0x2d0], -R60.reuse ;  /* 0x0000b400a1807a23 */ /* 0x100fe6000001083c */
[----:B------:R-:W-:Y:S01]  /*171f0*/  MUFU.EX2 R205, R93 ;  /* 0x0000005d00cd7308 */ /* 0x000fe20000000800 */
[--C-:B-1----:R-:W-:Y:S02]  /*17200*/  FFMA.FTZ R36, R42, c[0x0][0x2d0], -R57.reuse ;  /* 0x0000b4002a247a23 */ /* 0x102fe40000010839 */
[C---:B------:R-:W-:Y:S02]  /*17210*/  FMUL.FTZ R42, R0.reuse, R126 ;  /* 0x0000007e002a7220 */ /* 0x040fe40000410000 */
[----:B------:R-:W-:Y:S05]  /*17220*/  FFMA.FTZ R126, R163, c[0x0][0x2d0], -R60 ;  /* 0x0000b400a37e7a23 */ /* 0x000fea000001083c */
[----:B------:R1:W-:Y:S01]  /*17230*/  MUFU.EX2 R228, R36 ;  /* 0x0000002400e47308 */ /* 0x0003e20000000800 */
[C---:B----4-:R-:W-:Y:S09]  /*17240*/  FMUL.FTZ R62, R0.reuse, R150 ;  /* 0x00000096003e7220 */ /* 0x050ff20000410000 */
[----:B------:R4:W-:Y:S10]  /*17250*/  MUFU.EX2 R182, R92 ;  /* 0x0000005c00b67308 */ /* 0x0009f40000000800 */
[----:B------:R-:W-:Y:S01]  /*17260*/  MUFU.EX2 R167, R100 ;  /* 0x0000006400a77308 */ /* 0x000fe20000000800 */
[--C-:B-1----:R-:W-:Y:S02]  /*17270*/  FFMA.FTZ R36, R43, c[0x0][0x2d0], -R57.reuse ;  /* 0x0000b4002b247a23 */ /* 0x102fe40000010839 */
[----:B------:R-:W-:Y:S02]  /*17280*/  FMUL.FTZ R43, R0, R127 ;  /* 0x0000007f002b7220 */ /* 0x000fe40000410000 */
[--C-:B------:R-:W-:Y:S05]  /*17290*/  FFMA.FTZ R127, R172, c[0x0][0x2d0], -R57.reuse ;  /* 0x0000b400ac7f7a23 */ /* 0x100fea0000010839 */
[----:B------:R1:W1:Y:S01]  /*172a0*/  MUFU.EX2 R230, R36 ;  /* 0x0000002400e67308 */ /* 0x0002620000000800 */
[----:B----4-:R-:W-:Y:S09]  /*172b0*/  LDSM.16.MT88.4 R92, [R186+0x800] ;  /* 0x00080000ba5c783b */ /* 0x010ff20000004200 */
[----:B------:R-:W-:Y:S10]  /*172c0*/  MUFU.EX2 R129, R102 ;  /* 0x0000006600817308 */ /* 0x000ff40000000800 */
[----:B------:R-:W-:Y:S01]  /*172d0*/  MUFU.EX2 R143, R99 ;  /* 0x00000063008f7308 */ /* 0x000fe20000000800 */
[----:B-1----:R-:W-:Y:S02]  /*172e0*/  FMUL.FTZ R36, R68, R120 ;  /* 0x0000007844247220 */ /* 0x002fe40000410000 */
[----:B------:R-:W-:Y:S02]  /*172f0*/  FFMA.FTZ R120, R206, c[0x0][0x2d0], -R57 ;  /* 0x0000b400ce787a23 */ /* 0x000fe40000010839 */
[----:B------:R-:W-:Y:S05]  /*17300*/  FMUL.FTZ R57, R2, R141 ;  /* 0x0000008d02397220 */ /* 0x000fea0000410000 */
[----:B------:R1:W-:Y:S01]  /*17310*/  MUFU.EX2 R170, R98 ;  /* 0x0000006200aa7308 */ /* 0x0003e20000000800 */
[-C--:B------:R-:W-:Y:S08]  /*17320*/  HMMA.16816.F32 R36, R76, R52.reuse, R36 ;  /* 0x000000344c24723c */ /* 0x080ff00000001824 */
[C---:B------:R-:W-:Y:S01]  /*17330*/  HMMA.16816.F32 R40, R64.reuse, R52, R40 ;  /* 0x000000344028723c */ /* 0x040fe20000001828 */
[----:B------:R4:W-:Y:S06]  /*17340*/  MUFU.EX2 R178, R103 ;  /* 0x0000006700b27308 */ /* 0x0009ec0000000800 */
[--C-:B------:R-:W-:Y:S01]  /*17350*/  FFMA.FTZ R52, R82, c[0x0][0x2d0], -R56.reuse ;  /* 0x0000b40052347a23 */ /* 0x100fe20000010838 */
[-C--:B------:R-:W-:Y:S03]  /*17360*/  HMMA.16816.F32 R44, R64, R54.reuse, R44 ;  /* 0x00000036402c723c */ /* 0x080fe6000000182c */
[----:B------:R5:W-:Y:S01]  /*17370*/  MUFU.EX2 R232, R52 ;  /* 0x0000003400e87308 */ /* 0x000be20000000800 */
[----:B------:R-:W-:Y:S02]  /*17380*/  FFMA.FTZ R53, R81, c[0x0][0x2d0], -R56 ;  /* 0x0000b40051357a23 */ /* 0x000fe40000010838 */
[----:B------:R-:W5:Y:S01]  /*17390*/  LDSM.16.MT88.4 R80, [R188] ;  /* 0x00000000bc50783b */ /* 0x000f620000004200 */
[----:B------:R-:W-:Y:S01]  /*173a0*/  FFMA.FTZ R56, R153, c[0x0][0x2d0], -R60 ;  /* 0x0000b40099387a23 */ /* 0x000fe2000001083c */
[C---:B------:R-:W-:Y:S04]  /*173b0*/  HMMA.16816.F32 R48, R76.reuse, R54, R48 ;  /* 0x000000364c30723c */ /* 0x040fe80000001830 */
[----:B--2---:R-:W-:Y:S01]  /*173c0*/  FFMA.FTZ R0, R0, R132, R218 ;  /* 0x0000008400007223 */ /* 0x004fe200000100da */
[----:B------:R2:W-:Y:S01]  /*173d0*/  MUFU.EX2 R233, R53 ;  /* 0x0000003500e97308 */ /* 0x0005e20000000800 */
[----:B-1----:R-:W-:Y:S01]  /*173e0*/  LDSM.16.MT88.4 R96, [R186+0x1000] ;  /* 0x00100000ba60783b */ /* 0x002fe20000004200 */
[C---:B------:R-:W-:Y:S02]  /*173f0*/  FMUL.FTZ R54, R3.reuse, R138 ;  /* 0x0000008a03367220 */ /* 0x040fe40000410000 */
[----:B------:R-:W-:Y:S03]  /*17400*/  FMUL.FTZ R55, R3, R139 ;  /* 0x0000008b03377220 */ /* 0x000fe60000410000 */
[----:B------:R-:W-:Y:S02]  /*17410*/  FADD.FTZ R0, R219, R0 ;  /* 0x00000000db007221 */ /* 0x000fe40000010000 */
[----:B----4-:R-:W-:Y:S01]  /*17420*/  LDSM.16.MT88.4 R100, [R185+0x2000] ;  /* 0x00200000b964783b */ /* 0x010fe20000004200 */
[----:B------:R1:W-:Y:S01]  /*17430*/  MUFU.EX2 R177, R56 ;  /* 0x0000003800b17308 */ /* 0x0003e20000000800 */
[----:B------:R-:W-:Y:S02]  /*17440*/  FADD.FTZ R0, R229, R0 ;  /* 0x00000000e5007221 */ /* 0x000fe40000010000 */
[----:B-----5:R-:W-:Y:S02]  /*17450*/  FFMA.FTZ R52, R152, c[0x0][0x2d0], -R60 ;  /* 0x0000b40098347a23 */ /* 0x020fe4000001083c */
[----:B------:R-:W-:Y:S05]  /*17460*/  FMUL.FTZ R60, R2, R148 ;  /* 0x00000094023c7220 */ /* 0x000fea0000410000 */
[----:B------:R4:W5:Y:S01]  /*17470*/  MUFU.EX2 R131, R52 ;  /* 0x0000003400837308 */ /* 0x0009620000000800 */
[----:B--2---:R-:W-:Y:S09]  /*17480*/  FMUL.FTZ R53, R68, R137 ;  /* 0x0000008944357220 */ /* 0x004ff20000410000 */
[----:B------:R2:W2:Y:S01]  /*17490*/  MUFU.EX2 R206, R61 ;  /* 0x0000003d00ce7308 */ /* 0x0004a20000000800 */
[----:B-1----:R-:W-:Y:S09]  /*174a0*/  FMUL.FTZ R56, R2, R140 ;  /* 0x0000008c02387220 */ /* 0x002ff20000410000 */
[----:B------:R-:W-:Y:S01]  /*174b0*/  MUFU.EX2 R140, R116 ;  /* 0x00000074008c7308 */ /* 0x000fe20000000800 */
[----:B----4-:R-:W-:Y:S09]  /*174c0*/  FMUL.FTZ R52, R68, R136 ;  /* 0x0000008844347220 */ /* 0x010ff20000410000 */
[----:B------:R-:W-:Y:S01]  /*174d0*/  MUFU.EX2 R160, R118 ;  /* 0x0000007600a07308 */ /* 0x000fe20000000800 */
[-C--:B------:R-:W-:Y:S03]  /*174e0*/  HMMA.16816.F32 R52, R76, R80.reuse, R52 ;  /* 0x000000504c34723c */ /* 0x080fe60000001834 */
[C---:B--2---:R-:W-:Y:S02]  /*174f0*/  FMUL.FTZ R61, R2.reuse, R149 ;  /* 0x00000095023d7220 */ /* 0x044fe40000410000 */
[----:B------:R-:W-:Y:S02]  /*17500*/  FFMA.FTZ R2, R2, R133, R220 ;  /* 0x0000008502027223 */ /* 0x000fe400000100dc */
[----:B------:R-:W-:Y:S01]  /*17510*/  LDSM.16.MT88.4 R132, [R186+0x2000] ;  /* 0x00200000ba84783b */ /* 0x000fe20000004200 */
[C---:B------:R-:W-:Y:S01]  /*17520*/  HMMA.16816.F32 R56, R64.reuse, R80, R56 ;  /* 0x000000504038723c */ /* 0x040fe20000001838 */
[----:B------:R-:W-:Y:S03]  /*17530*/  MUFU.EX2 R159, R117 ;  /* 0x00000075009f7308 */ /* 0x000fe60000000800 */
[----:B------:R-:W-:Y:S03]  /*17540*/  FADD.FTZ R2, R221, R2 ;  /* 0x00000002dd027221 */ /* 0x000fe60000010000 */
[----:B------:R-:W-:Y:S01]  /*17550*/  F2FP.PACK_AB R80, R230, R228 ;  /* 0x000000e4e650723e */ /* 0x000fe200000000ff */
[-C--:B------:R-:W-:Y:S03]  /*17560*/  HMMA.16816.F32 R60, R64, R82.reuse, R60 ;  /* 0x00000052403c723c */ /* 0x080fe6000000183c */
[----:B------:R1:W-:Y:S01]  /*17570*/  MUFU.EX2 R162, R119 ;  /* 0x0000007700a27308 */ /* 0x0003e20000000800 */
[----:B-----5:R-:W-:Y:S01]  /*17580*/  F2FP.PACK_AB R81, R177, R131 ;  /* 0x00000083b151723e */ /* 0x020fe200000000ff */
[----:B------:R-:W-:Y:S02]  /*17590*/  FADD.FTZ R2, R234, R2 ;  /* 0x00000002ea027221 */ /* 0x000fe40000010000 */
[C---:B------:R-:W-:Y:S02]  /*175a0*/  FMUL.FTZ R64, R68.reuse, R144 ;  /* 0x0000009044407220 */ /* 0x040fe40000410000 */
[C---:B------:R-:W-:Y:S03]  /*175b0*/  FMUL.FTZ R65, R68.reuse, R145 ;  /* 0x0000009144417220 */ /* 0x040fe60000410000 */
[C---:B------:R-:W-:Y:S01]  /*175c0*/  FMUL.FTZ R66, R3.reuse, R146 ;  /* 0x0000009203427220 */ /* 0x040fe20000410000 */
[----:B------:R-:W-:Y:S01]  /*175d0*/  MUFU.EX2 R163, R215 ;  /* 0x000000d700a37308 */ /* 0x000fe20000000800 */
[C---:B------:R-:W-:Y:S02]  /*175e0*/  FMUL.FTZ R67, R3.reuse, R147 ;  /* 0x0000009303437220 */ /* 0x040fe40000410000 */
[----:B------:R-:W-:Y:S02]  /*175f0*/  FFMA.FTZ R68, R68, R251, R217 ;  /* 0x000000fb44447223 */ /* 0x000fe400000100d9 */
[----:B------:R-:W-:Y:S02]  /*17600*/  FFMA.FTZ R3, R3, R250, R216 ;  /* 0x000000fa03037223 */ /* 0x000fe400000100d8 */
[----:B------:R-:W-:Y:S01]  /*17610*/  FADD.FTZ R68, R223, R68 ;  /* 0x00000044df447221 */ /* 0x000fe20000010000 */
[----:B------:R-:W-:Y:S02]  /*17620*/  HMMA.16816.F32 R64, R76, R82, R64 ;  /* 0x000000524c40723c */ /* 0x000fe40000001840 */
[----:B------:R-:W2:Y:S02]  /*17630*/  MUFU.EX2 R161, R121 ;  /* 0x0000007900a17308 */ /* 0x000ea40000000800 */
[----:B------:R-:W-:Y:S01]  /*17640*/  FADD.FTZ R68, R226, R68 ;  /* 0x00000044e2447221 */ /* 0x000fe20000010000 */
[----:B-1----:R-:W-:Y:S02]  /*17650*/  LDSM.16.MT88.4 R116, [R189+0x2000] ;  /* 0x00200000bd74783b */ /* 0x002fe40000004200 */
[----:B------:R-:W-:Y:S01]  /*17660*/  F2FP.PACK_AB R76, R245, R227 ;  /* 0x000000e3f54c723e */ /* 0x000fe200000000ff */
[----:B------:R-:W-:Y:S01]  /*17670*/  FADD.FTZ R68, R242, R68 ;  /* 0x00000044f2447221 */ /* 0x000fe20000010000 */
[----:B------:R-:W-:Y:S03]  /*17680*/  F2FP.PACK_AB R77, R239, R225 ;  /* 0x000000e1ef4d723e */ /* 0x000fe600000000ff */
[----:B------:R-:W-:Y:S01]  /*17690*/  F2FP.PACK_AB R78, R249, R237 ;  /* 0x000000edf94e723e */ /* 0x000fe200000000ff */
[----:B------:R-:W-:Y:S01]  /*176a0*/  MUFU.EX2 R155, R127 ;  /* 0x0000007f009b7308 */ /* 0x000fe20000000800 */
[----:B------:R-:W-:Y:S01]  /*176b0*/  F2FP.PACK_AB R79, R247, R235 ;  /* 0x000000ebf74f723e */ /* 0x000fe200000000ff */
[----:B------:R-:W-:Y:S01]  /*176c0*/  FADD.FTZ R3, R222, R3 ;  /* 0x00000003de037221 */ /* 0x000fe20000010000 */
[----:B------:R-:W-:Y:S02]  /*176d0*/  F2FP.PACK_AB R82, R243, R244 ;  /* 0x000000f4f352723e */ /* 0x000fe400000000ff */
[----:B------:R-:W-:Y:S01]  /*176e0*/  F2FP.PACK_AB R83, R204, R206 ;  /* 0x000000cecc53723e */ /* 0x000fe200000000ff */
[----:B------:R-:W-:Y:S02]  /*176f0*/  FADD.FTZ R3, R224, R3 ;  /* 0x00000003e0037221 */ /* 0x000fe40000010000 */
[-C--:B------:R-:W-:Y:S02]  /*17700*/  HMMA.16816.F32 R4, R76, R84.reuse, R4 ;  /* 0x000000544c04723c */ /* 0x080fe40000001804 */
[----:B------:R1:W-:Y:S01]  /*17710*/  MUFU.EX2 R183, R73 ;  /* 0x0000004900b77308 */ /* 0x0003e20000000800 */
[----:B------:R-:W-:Y:S01]  /*17720*/  FADD.FTZ R3, R240, R3 ;  /* 0x00000003f0037221 */ /* 0x000fe20000010000 */
[----:B--2---:R-:W-:Y:S04]  /*17730*/  F2FP.PACK_AB R147, R161, R162 ;  /* 0x000000a2a193723e */ /* 0x004fe800000000ff */
[C---:B------:R-:W-:Y:S04]  /*17740*/  HMMA.16816.F32 R8, R80.reuse, R84, R8 ;  /* 0x000000545008723c */ /* 0x040fe80000001808 */
[----:B------:R2:W-:Y:S04]  /*17750*/  MUFU.EX2 R130, R74 ;  /* 0x0000004a00827308 */ /* 0x0005e80000000800 */
[-C--:B------:R-:W-:Y:S06]  /*17760*/  HMMA.16816.F32 R12, R80, R86.reuse, R12 ;  /* 0x00000056500c723c */ /* 0x080fec000000180c */
[----:B------:R4:W5:Y:S02]  /*17770*/  MUFU.EX2 R139, R75 ;  /* 0x0000004b008b7308 */ /* 0x0009640000000800 */
[C---:B------:R-:W-:Y:S01]  /*17780*/  HMMA.16816.F32 R16, R76.reuse, R86, R16 ;  /* 0x000000564c10723c */ /* 0x040fe20000001810 */
[----:B------:R-:W3:Y:S03]  /*17790*/  LDSM.16.MT88.4 R84, [R188+0x800] ;  /* 0x00080000bc54783b */ /* 0x000ee60000004200 */
[----:B-1----:R-:W-:Y:S04]  /*177a0*/  FADD.FTZ R73, R227, R68 ;  /* 0x00000044e3497221 */ /* 0x002fe80000010000 */
[-C--:B------:R-:W-:Y:S01]  /*177b0*/  HMMA.16816.F32 R20, R76, R88.reuse, R20 ;  /* 0x000000584c14723c */ /* 0x080fe20000001814 */
[----:B------:R-:W1:Y:S03]  /*177c0*/  MUFU.EX2 R138, R104 ;  /* 0x00000068008a7308 */ /* 0x000e660000000800 */
[----:B--2---:R-:W-:Y:S04]  /*177d0*/  FADD.FTZ R74, R231, R0 ;  /* 0x00000000e74a7221 */ /* 0x004fe80000010000 */
[C---:B------:R-:W-:Y:S03]  /*177e0*/  HMMA.16816.F32 R24, R80.reuse, R88, R24 ;  /* 0x000000585018723c */ /* 0x040fe60000001818 */
[----:B------:R-:W-:Y:S01]  /*177f0*/  MUFU.EX2 R137, R108 ;  /* 0x0000006c00897308 */ /* 0x000fe20000000800 */
[----:B------:R-:W-:Y:S02]  /*17800*/  FADD.FTZ R68, R131, R74 ;  /* 0x0000004a83447221 */ /* 0x000fe40000010000 */
[----:B----4-:R-:W-:Y:S02]  /*17810*/  FADD.FTZ R75, R236, R2 ;  /* 0x00000002ec4b7221 */ /* 0x010fe40000010000 */
[-C--:B------:R-:W-:Y:S04]  /*17820*/  HMMA.16816.F32 R28, R80, R90.reuse, R28 ;  /* 0x0000005a501c723c */ /* 0x080fe8000000181c */
[----:B------:R-:W-:Y:S01]  /*17830*/  FADD.FTZ R0, R228, R75 ;  /* 0x0000004be4007221 */ /* 0x000fe20000010000 */
[----:B------:R-:W2:Y:S01]  /*17840*/  MUFU.EX2 R136, R109 ;  /* 0x0000006d00887308 */ /* 0x000ea20000000800 */
[----:B------:R-:W-:Y:S02]  /*17850*/  FADD.FTZ R2, R225, R3 ;  /* 0x00000003e1027221 */ /* 0x000fe40000010000 */
[C---:B------:R-:W-:Y:S01]  /*17860*/  HMMA.16816.F32 R32, R76.reuse, R90, R32 ;  /* 0x0000005a4c20723c */ /* 0x040fe20000001820 */
[----:B------:R-:W4:Y:S03]  /*17870*/  LDSM.16.MT88.4 R88, [R185+0x1000] ;  /* 0x00100000b958783b */ /* 0x000f260000004200 */
[----:B------:R-:W-:Y:S02]  /*17880*/  FADD.FTZ R3, R245, R73 ;  /* 0x00000049f5037221 */ /* 0x000fe40000010000 */
[----:B------:R-:W-:Y:S01]  /*17890*/  FADD.FTZ R2, R239, R2 ;  /* 0x00000002ef027221 */ /* 0x000fe20000010000 */
[----:B------:R-:W-:Y:S01]  /*178a0*/  MUFU.EX2 R169, R211 ;  /* 0x000000d300a97308 */ /* 0x000fe20000000800 */
[-C--:B------:R-:W-:Y:S04]  /*178b0*/  HMMA.16816.F32 R36, R76, R92.reuse, R36 ;  /* 0x0000005c4c24723c */ /* 0x080fe80000001824 */
[----:B------:R-:W-:Y:S02]  /*178c0*/  FADD.FTZ R3, R237, R3 ;  /* 0x00000003ed037221 */ /* 0x000fe40000010000 */
[----:B------:R-:W-:Y:S02]  /*178d0*/  FADD.FTZ R73, R230, R0 ;  /* 0x00000000e6497221 */ /* 0x000fe40000010000 */
[C---:B------:R-:W-:Y:S01]  /*178e0*/  HMMA.16816.F32 R40, R80.reuse, R92, R40 ;  /* 0x0000005c5028723c */ /* 0x040fe20000001828 */
[----:B------:R-:W-:Y:S03]  /*178f0*/  MUFU.EX2 R172, R210 ;  /* 0x000000d200ac7308 */ /* 0x000fe60000000800 */
[----:B------:R-:W-:Y:S01]  /*17900*/  FADD.FTZ R0, R177, R68 ;  /* 0x00000044b1007221 */ /* 0x000fe20000010000 */
[----:B---3--:R-:W-:Y:S01]  /*17910*/  ISETP.GT.AND P0, PT, R202, R208, PT ;  /* 0x000000d0ca00720c */ /* 0x008fe20003f04270 */
[----:B------:R-:W-:Y:S02]  /*17920*/  FADD.FTZ R68, R235, R2 ;  /* 0x00000002eb447221 */ /* 0x000fe40000010000 */
[-C--:B------:R-:W-:Y:S03]  /*17930*/  HMMA.16816.F32 R44, R80, R94.reuse, R44 ;  /* 0x0000005e502c723c */ /* 0x080fe6000000182c */
[----:B------:R-:W-:Y:S01]  /*17940*/  MUFU.EX2 R168, R107 ;  /* 0x0000006b00a87308 */ /* 0x000fe20000000800 */
[----:B------:R-:W-:Y:S02]  /*17950*/  FADD.FTZ R0, R206, R0 ;  /* 0x00000000ce007221 */ /* 0x000fe40000010000 */
[----:B------:R-:W-:Y:S02]  /*17960*/  FADD.FTZ R2, R244, R73 ;  /* 0x00000049f4027221 */ /* 0x000fe40000010000 */
[C---:B------:R-:W-:Y:S01]  /*17970*/  HMMA.16816.F32 R48, R76.reuse, R94, R48 ;  /* 0x0000005e4c30723c */ /* 0x040fe20000001830 */
[----:B------:R-:W3:Y:S03]  /*17980*/  LDSM.16.MT88.4 R92, [R189+0x1000] ;  /* 0x00100000bd5c783b */ /* 0x000ee60000004200 */
[----:B------:R-:W-:Y:S01]  /*17990*/  FADD.FTZ R0, R204, R0 ;  /* 0x00000000cc007221 */ /* 0x000fe20000010000 */
[----:B------:R-:W-:Y:S01]  /*179a0*/  MUFU.EX2 R171, R106 ;  /* 0x0000006a00ab7308 */ /* 0x000fe20000000800 */
[----:B------:R-:W-:Y:S02]  /*179b0*/  FADD.FTZ R2, R243, R2 ;  /* 0x00000002f3027221 */ /* 0x000fe40000010000 */
[-C--:B------:R-:W-:Y:S07]  /*179c0*/  HMMA.16816.F32 R52, R76, R84.reuse, R52 ;  /* 0x000000544c34723c */ /* 0x080fee0000001834 */
[----:B------:R-:W-:Y:S01]  /*179d0*/  MUFU.EX2 R176, R105 ;  /* 0x0000006900b07308 */ /* 0x000fe20000000800 */
[C---:B------:R-:W-:Y:S08]  /*179e0*/  HMMA.16816.F32 R56, R80.reuse, R84, R56 ;  /* 0x000000545038723c */ /* 0x040ff00000001838 */
[-C--:B------:R-:W-:Y:S01]  /*179f0*/  HMMA.16816.F32 R60, R80, R86.reuse, R60 ;  /* 0x00000056503c723c */ /* 0x080fe2000000183c */
[----:B------:R-:W-:Y:S06]  /*17a00*/  MUFU.EX2 R180, R112 ;  /* 0x0000007000b47308 */ /* 0x000fec0000000800 */
[----:B-----5:R-:W-:Y:S01]  /*17a10*/  F2FP.PACK_AB R80, R139, R130 ;  /* 0x000000828b50723e */ /* 0x020fe200000000ff */
[----:B------:R-:W-:Y:S01]  /*17a20*/  HMMA.16816.F32 R64, R76, R86, R64 ;  /* 0x000000564c40723c */ /* 0x000fe20000001840 */
[----:B------:R-:W5:Y:S02]  /*17a30*/  LDSM.16.MT88.4 R84, [R188+0x1000] ;  /* 0x00100000bc54783b */ /* 0x000f640000004200 */
[----:B------:R-:W3:Y:S01]  /*17a40*/  MUFU.EX2 R181, R111 ;  /* 0x0000006f00b57308 */ /* 0x000ee20000000800 */
[----:B------:R-:W-:Y:S02]  /*17a50*/  F2FP.PACK_AB R82, R167, R142 ;  /* 0x0000008ea752723e */ /* 0x000fe400000000ff */
[----:B-1----:R-:W-:Y:S02]  /*17a60*/  F2FP.PACK_AB R81, R138, R129 ;  /* 0x000000818a51723e */ /* 0x002fe400000000ff */
[----:B------:R-:W-:Y:S04]  /*17a70*/  F2FP.PACK_AB R76, R238, R241 ;  /* 0x000000f1ee4c723e */ /* 0x000fe800000000ff */
[----:B------:R-:W-:Y:S01]  /*17a80*/  F2FP.PACK_AB R77, R232, R233 ;  /* 0x000000e9e84d723e */ /* 0x000fe200000000ff */
[----:B------:R-:W-:Y:S01]  /*17a90*/  MUFU.EX2 R166, R110 ;  /* 0x0000006e00a67308 */ /* 0x000fe20000000800 */
[----:B------:R-:W-:Y:S02]  /*17aa0*/  F2FP.PACK_AB R78, R207, R205 ;  /* 0x000000cdcf4e723e */ /* 0x000fe400000000ff */
[----:B------:R-:W-:Y:S02]  /*17ab0*/  F2FP.PACK_AB R79, R182, R183 ;  /* 0x000000b7b64f723e */ /* 0x000fe400000000ff */
[----:B--2---:R-:W-:Y:S05]  /*17ac0*/  F2FP.PACK_AB R83, R136, R137 ;  /* 0x000000898853723e */ /* 0x004fea00000000ff */
[-C--:B----4-:R-:W-:Y:S01]  /*17ad0*/  HMMA.16816.F32 R4, R76, R88.reuse, R4 ;  /* 0x000000584c04723c */ /* 0x090fe20000001804 */
[----:B------:R-:W1:Y:S02]  /*17ae0*/  MUFU.EX2 R165, R114 ;  /* 0x0000007200a57308 */ /* 0x000e640000000800 */
[----:B---3--:R-:W-:Y:S05]  /*17af0*/  F2FP.PACK_AB R144, R181, R180 ;  /* 0x000000b4b590723e */ /* 0x008fea00000000ff */
[C---:B------:R-:W-:Y:S03]  /*17b00*/  HMMA.16816.F32 R8, R80.reuse, R88, R8 ;  /* 0x000000585008723c */ /* 0x040fe60000001808 */
[----:B------:R-:W2:Y:S05]  /*17b10*/  MUFU.EX2 R164, R213 ;  /* 0x000000d500a47308 */ /* 0x000eaa0000000800 */
[-C--:B------:R-:W-:Y:S05]  /*17b20*/  HMMA.16816.F32 R12, R80, R90.reuse, R12 ;  /* 0x0000005a500c723c */ /* 0x080fea000000180c */
[----:B------:R-:W3:Y:S03]  /*17b30*/  MUFU.EX2 R156, R125 ;  /* 0x0000007d009c7308 */ /* 0x000ee60000000800 */
[C---:B------:R-:W-:Y:S01]  /*17b40*/  HMMA.16816.F32 R16, R76.reuse, R90, R16 ;  /* 0x0000005a4c10723c */ /* 0x040fe20000001810 */
[----:B------:R-:W4:Y:S03]  /*17b50*/  LDSM.16.MT88.4 R88, [R185+0x1800] ;  /* 0x00180000b958783b */ /* 0x000f260000004200 */
[----:B-1----:R-:W-:Y:S03]  /*17b60*/  F2FP.PACK_AB R145, R165, R166 ;  /* 0x000000a6a591723e */ /* 0x002fe600000000ff */
[----:B------:R-:W-:Y:S01]  /*17b70*/  MUFU.EX2 R152, R126 ;  /* 0x0000007e00987308 */ /* 0x000fe20000000800 */
[-C--:B------:R-:W-:Y:S04]  /*17b80*/  HMMA.16816.F32 R20, R76, R92.reuse, R20 ;  /* 0x0000005c4c14723c */ /* 0x080fe80000001814 */
[----:B--2---:R-:W-:Y:S04]  /*17b90*/  F2FP.PACK_AB R146, R163, R164 ;  /* 0x000000a4a392723e */ /* 0x004fe800000000ff */
[C---:B------:R-:W-:Y:S01]  /*17ba0*/  HMMA.16816.F32 R24, R80.reuse, R92, R24 ;  /* 0x0000005c5018723c */ /* 0x040fe20000001818 */
[----:B------:R-:W-:Y:S03]  /*17bb0*/  MUFU.EX2 R141, R115 ;  /* 0x00000073008d7308 */ /* 0x000fe60000000800 */
[----:B---3--:R-:W-:Y:S04]  /*17bc0*/  F2FP.PACK_AB R150, R155, R156 ;  /* 0x0000009c9b96723e */ /* 0x008fe800000000ff */
[-C--:B------:R-:W-:Y:S03]  /*17bd0*/  HMMA.16816.F32 R28, R80, R94.reuse, R28 ;  /* 0x0000005e501c723c */ /* 0x080fe6000000181c */
[----:B------:R-:W-:Y:S05]  /*17be0*/  MUFU.EX2 R157, R123 ;  /* 0x0000007b009d7308 */ /* 0x000fea0000000800 */
[C---:B------:R-:W-:Y:S01]  /*17bf0*/  HMMA.16816.F32 R32, R76.reuse, R94, R32 ;  /* 0x0000005e4c20723c */ /* 0x040fe20000001820 */
[----:B------:R-:W1:Y:S04]  /*17c00*/  LDSM.16.MT88.4 R92, [R189+0x1800] ;  /* 0x00180000bd5c783b */ /* 0x000e680000004200 */
[----:B------:R-:W-:Y:S03]  /*17c10*/  MUFU.EX2 R154, R122 ;  /* 0x0000007a009a7308 */ /* 0x000fe60000000800 */
[-C--:B------:R-:W-:Y:S07]  /*17c20*/  HMMA.16816.F32 R36, R76, R96.reuse, R36 ;  /* 0x000000604c24723c */ /* 0x080fee0000001824 */
[----:B------:R-:W2:Y:S01]  /*17c30*/  MUFU.EX2 R153, R124 ;  /* 0x0000007c00997308 */ /* 0x000ea20000000800 */
[C---:B------:R-:W-:Y:S08]  /*17c40*/  HMMA.16816.F32 R40, R80.reuse, R96, R40 ;  /* 0x000000605028723c */ /* 0x040ff00000001828 */
[-C--:B------:R-:W-:Y:S01]  /*17c50*/  HMMA.16816.F32 R44, R80, R98.reuse, R44 ;  /* 0x00000062502c723c */ /* 0x080fe2000000182c */
[----:B------:R-:W3:Y:S07]  /*17c60*/  MUFU.EX2 R158, R120 ;  /* 0x00000078009e7308 */ /* 0x000eee0000000800 */
[C---:B------:R-:W-:Y:S01]  /*17c70*/  HMMA.16816.F32 R48, R76.reuse, R98, R48 ;  /* 0x000000624c30723c */ /* 0x040fe20000001830 */
[----:B------:R-:W1:Y:S03]  /*17c80*/  LDSM.16.MT88.4 R96, [R186+0x1800] ;  /* 0x00180000ba60783b */ /* 0x000e660000004200 */
[----:B--2---:R-:W-:Y:S04]  /*17c90*/  F2FP.PACK_AB R149, R153, R154 ;  /* 0x0000009a9995723e */ /* 0x004fe800000000ff */
[-C--:B-----5:R-:W-:Y:S08]  /*17ca0*/  HMMA.16816.F32 R52, R76, R84.reuse, R52 ;  /* 0x000000544c34723c */ /* 0x0a0ff00000001834 */
[C---:B------:R-:W-:Y:S04]  /*17cb0*/  HMMA.16816.F32 R56, R80.reuse, R84, R56 ;  /* 0x000000545038723c */ /* 0x040fe80000001838 */
[----:B---3--:R-:W-:Y:S04]  /*17cc0*/  F2FP.PACK_AB R148, R157, R158 ;  /* 0x0000009e9d94723e */ /* 0x008fe800000000ff */
[-C--:B------:R-:W-:Y:S07]  /*17cd0*/  HMMA.16816.F32 R60, R80, R86.reuse, R60 ;  /* 0x00000056503c723c */ /* 0x080fee000000183c */
[----:B------:R-:W-:Y:S01]  /*17ce0*/  F2FP.PACK_AB R80, R170, R143 ;  /* 0x0000008faa50723e */ /* 0x000fe200000000ff */
[----:B------:R-:W-:Y:S01]  /*17cf0*/  HMMA.16816.F32 R64, R76, R86, R64 ;  /* 0x000000564c40723c */ /* 0x000fe20000001840 */
[----:B------:R-:W2:Y:S03]  /*17d00*/  LDSM.16.MT88.4 R84, [R188+0x1800] ;  /* 0x00180000bc54783b */ /* 0x000ea60000004200 */
[----:B------:R-:W-:Y:S02]  /*17d10*/  F2FP.PACK_AB R82, R175, R173 ;  /* 0x000000adaf52723e */ /* 0x000fe400000000ff */
[----:B------:R-:W-:Y:S02]  /*17d20*/  F2FP.PACK_AB R81, R140, R141 ;  /* 0x0000008d8c51723e */ /* 0x000fe400000000ff */
[----:B------:R-:W-:Y:S04]  /*17d30*/  F2FP.PACK_AB R76, R172, R169 ;  /* 0x000000a9ac4c723e */ /* 0x000fe800000000ff */
[----:B------:R-:W-:Y:S02]  /*17d40*/  F2FP.PACK_AB R77, R171, R168 ;  /* 0x000000a8ab4d723e */ /* 0x000fe400000000ff */
[----:B------:R-:W-:Y:S02]  /*17d50*/  F2FP.PACK_AB R78, R179, R174 ;  /* 0x000000aeb34e723e */ /* 0x000fe400000000ff */
[----:B------:R-:W-:Y:S02]  /*17d60*/  F2FP.PACK_AB R79, R178, R176 ;  /* 0x000000b0b24f723e */ /* 0x000fe400000000ff */
[----:B------:R-:W-:Y:S05]  /*17d70*/  F2FP.PACK_AB R83, R159, R160 ;  /* 0x000000a09f53723e */ /* 0x000fea00000000ff */
[-C--:B----4-:R-:W-:Y:S08]  /*17d80*/  HMMA.16816.F32 R4, R76, R88.reuse, R4 ;  /* 0x000000584c04723c */ /* 0x090ff00000001804 */
[C---:B------:R-:W-:Y:S08]  /*17d90*/  HMMA.16816.F32 R8, R80.reuse, R88, R8 ;  /* 0x000000585008723c */ /* 0x040ff00000001808 */
[-C--:B------:R-:W-:Y:S08]  /*17da0*/  HMMA.16816.F32 R12, R80, R90.reuse, R12 ;  /* 0x0000005a500c723c */ /* 0x080ff0000000180c */
[C---:B------:R-:W-:Y:S08]  /*17db0*/  HMMA.16816.F32 R16, R76.reuse, R90, R16 ;  /* 0x0000005a4c10723c */ /* 0x040ff00000001810 */
[-C--:B-1----:R-:W-:Y:S08]  /*17dc0*/  HMMA.16816.F32 R20, R76, R92.reuse, R20 ;  /* 0x0000005c4c14723c */ /* 0x082ff00000001814 */
[C---:B------:R-:W-:Y:S08]  /*17dd0*/  HMMA.16816.F32 R24, R80.reuse, R92, R24 ;  /* 0x0000005c5018723c */ /* 0x040ff00000001818 */
[-C--:B------:R-:W-:Y:S08]  /*17de0*/  HMMA.16816.F32 R28, R80, R94.reuse, R28 ;  /* 0x0000005e501c723c */ /* 0x080ff0000000181c */
[C---:B------:R-:W-:Y:S08]  /*17df0*/  HMMA.16816.F32 R32, R76.reuse, R94, R32 ;  /* 0x0000005e4c20723c */ /* 0x040ff00000001820 */
[-C--:B------:R-:W-:Y:S08]  /*17e00*/  HMMA.16816.F32 R36, R76, R96.reuse, R36 ;  /* 0x000000604c24723c */ /* 0x080ff00000001824 */
[C---:B------:R-:W-:Y:S08]  /*17e10*/  HMMA.16816.F32 R40, R80.reuse, R96, R40 ;  /* 0x000000605028723c */ /* 0x040ff00000001828 */
[-C--:B------:R-:W-:Y:S08]  /*17e20*/  HMMA.16816.F32 R44, R80, R98.reuse, R44 ;  /* 0x00000062502c723c */ /* 0x080ff0000000182c */
[C---:B------:R-:W-:Y:S08]  /*17e30*/  HMMA.16816.F32 R48, R76.reuse, R98, R48 ;  /* 0x000000624c30723c */ /* 0x040ff00000001830 */
[-C--:B--2---:R-:W-:Y:S08]  /*17e40*/  HMMA.16816.F32 R52, R76, R84.reuse, R52 ;  /* 0x000000544c34723c */ /* 0x084ff00000001834 */
[C---:B------:R-:W-:Y:S01]  /*17e50*/  HMMA.16816.F32 R56, R80.reuse, R84, R56 ;  /* 0x000000545038723c */ /* 0x040fe20000001838 */
[----:B------:R-:W1:Y:S06]  /*17e60*/  MUFU.EX2 R84, R128 ;  /* 0x0000008000547308 */ /* 0x000e6c0000000800 */
[----:B------:R-:W-:Y:S01]  /*17e70*/  MOV R85, R71 ;  /* 0x0000004700557202 */ /* 0x000fe20000000f00 */
[-C--:B------:R-:W-:Y:S08]  /*17e80*/  HMMA.16816.F32 R60, R80, R86.reuse, R60 ;  /* 0x00000056503c723c */ /* 0x080ff0000000183c */
[----:B------:R-:W-:Y:S07]  /*17e90*/  HMMA.16816.F32 R64, R76, R86, R64 ;  /* 0x000000564c40723c */ /* 0x000fee0000001840 */
[----:B------:R-:W-:Y:S01]  /*17ea0*/  MOV R86, R70 ;  /* 0x0000004600567202 */ /* 0x000fe20000000f00 */
[-C--:B------:R-:W-:Y:S01]  /*17eb0*/  HMMA.16816.F32 R88, R144, R100.reuse, R4 ;  /* 0x000000649058723c */ /* 0x080fe20000001804 */
[----:B------:R-:W2:Y:S04]  /*17ec0*/  LDSM.16.MT88.4 R4, [R188+0x2000] ;  /* 0x00200000bc04783b */ /* 0x000ea80000004200 */
[----:B-1----:R-:W-:Y:S02]  /*17ed0*/  F2FP.PACK_AB R151, R84, R152 ;  /* 0x000000985497723e */ /* 0x002fe400000000ff */
[----:B------:R-:W-:Y:S05]  /*17ee0*/  MOV R87, R69 ;  /* 0x0000004500577202 */ /* 0x000fea0000000f00 */
        /* <DEDUP_REMOVED lines=8> */
[-C--:B------:R-:W-:Y:S04]  /*17f70*/  HMMA.16816.F32 R104, R144, R116.reuse, R20 ;  /* 0x000000749068723c */ /* 0x080fe80000001814 */
[----:B------:R-:W-:Y:S04]  /*17f80*/  FADD.FTZ R3, R247, R68 ;  /* 0x00000044f7037221 */ /* 0x000fe80000010000 */
        /* <DEDUP_REMOVED lines=28> */
[-C--:B--2---:R-:W-:Y:S03]  /*18150*/  HMMA.16816.F32 R136, R144, R4.reuse, R52 ;  /* 0x000000049088723c */ /* 0x084fe60000001834 */
        /* <DEDUP_REMOVED lines=14> */
[----:B------:R-:W-:Y:S01]  /*18240*/  FADD.FTZ R4, R159, R0 ;  /* 0x000000009f047221 */ /* 0x000fe20000010000 */
[----:B------:R1:W-:Y:S03]  /*18250*/  STL [R1+0x4], R3 ;  /* 0x0000040301007387 */ /* 0x0003e60000100800 */
        /* <DEDUP_REMOVED lines=9> */
[----:B------:R2:W-:Y:S01]  /*182f0*/  STL [R1+0x8], R5 ;  /* 0x0000080501007387 */ /* 0x0005e20000100800 */
[----:B------:R-:W-:Y:S02]  /*18300*/  IADD3 R0, R202, -0x1, RZ ;  /* 0xffffffffca007810 */ /* 0x000fe40007ffe0ff */
[----:B------:R-:W-:Y:S01]  /*18310*/  FADD.FTZ R2, R84, R2 ;  /* 0x0000000254027221 */ /* 0x000fe20000010000 */
[----:B------:R-:W-:Y:S01]  /*18320*/  MOV R84, R72 ;  /* 0x0000004800547202 */ /* 0x000fe20000000f00 */
[----:B-1----:R-:W-:Y:S01]  /*18330*/  FADD.FTZ R3, R155, R4 ;  /* 0x000000049b037221 */ /* 0x002fe20000010000 */
[----:B------:R-:W-:Y:S04]  /*18340*/  MOV R202, R0 ;  /* 0x0000000000ca7202 */ /* 0x000fe80000000f00 */
[----:B------:R2:W-:Y:S04]  /*18350*/  STL [R1+0xc], R3 ;  /* 0x00000c0301007387 */ /* 0x0005e80000100800 */
[----:B------:R2:W-:Y:S02]  /*18360*/  STL [R1+0x10], R2 ;  /* 0x0000100201007387 */ /* 0x0005e40000100800 */
[----:B--2---:R-:W-:-:S05]  /*18370*/  @P0 BRA `(.L_x_734) ;  /* 0xffffa5a000000947 */ /* 0x004fca000383ffff */
.L_x_706:
[----:B------:R-:W-:Y:S05]  /*18380*/  BRA.DIV ~URZ, `(.L_x_735) ;  /* 0x000082527f007947 */ /* 0x000fea000b800000 */
[----:B------:R-:W2:Y:S04]  /*18390*/  LDL R2, [R1+0x4] ;  /* 0x0000040001027983 */ /* 0x000ea80000100800 */
[----:B--2---:R1:W2:Y:S02]  /*183a0*/  SHFL.BFLY PT, R0, R2, 0x2, 0x1f ;  /* 0x0c401f0002007f89 */ /* 0x0042a400000e0000 */
.L_x_854:
[----:B-1----:R-:W3:Y:S02]  /*183b0*/  LDL.LU R2, [R1+0x4] ;  /* 0x0000040001027983 */ /* 0x002ee40000300800 */
[----:B--23--:R-:W-:Y:S01]  /*183c0*/  FADD.FTZ R5, R0, R2 ;  /* 0x0000000200057221 */ /* 0x00cfe20000010000 */
[----:B------:R-:W-:Y:S05]  /*183d0*/  BRA.DIV ~URZ, `(.L_x_736) ;  /* 0x000082627f007947 */ /* 0x000fea000b800000 */
[----:B------:R-:W2:Y:S04]  /*183e0*/  LDL.LU R10, [R1+0x8] ;  /* 0x00000800010a7983 */ /* 0x000ea80000300800 */
[----:B------:R-:W3:Y:S04]  /*183f0*/  LDL.LU R3, [R1+0xc] ;  /* 0x00000c0001037983 */ /* 0x000ee80000300800 */
[----:B------:R-:W4:Y:S04]  /*18400*/  LDL.LU R8, [R1+0x10] ;  /* 0x0000100001087983 */ /* 0x000f280000300800 */
[----:B--2---:R-:W1:Y:S04]  /*18410*/  SHFL.BFLY PT, R0, R10, 0x2, 0x1f ;  /* 0x0c401f000a007f89 */ /* 0x004e6800000e0000 */
[----:B---3--:R-:W2:Y:S04]  /*18420*/  SHFL.BFLY PT, R2, R3, 0x2, 0x1f ;  /* 0x0c401f0003027f89 */ /* 0x008ea800000e0000 */
[----:B----4-:R-:W3:Y:S01]  /*18430*/  SHFL.BFLY PT, R4, R8, 0x2, 0x1f ;  /* 0x0c401f0008047f89 */ /* 0x010ee200000e0000 */
[----:B-1----:R-:W-:-:S02]  /*18440*/  FADD.FTZ R0, R0, R10 ;  /* 0x0000000a00007221 */ /* 0x002fc40000010000 */
[----:B--2---:R-:W-:-:S03]  /*18450*/  FADD.FTZ R2, R2, R3 ;  /* 0x0000000302027221 */ /* 0x004fc60000010000 */
[----:B------:R-:W1:Y:S01]  /*18460*/  SHFL.BFLY PT, R6, R0, 0x1, 0x1f ;  /* 0x0c201f0000067f89 */ /* 0x000e6200000e0000 */
[----:B---3--:R-:W-:-:S03]  /*18470*/  FADD.FTZ R4, R4, R8 ;  /* 0x0000000804047221 */ /* 0x008fc60000010000 */
[----:B------:R-:W2:Y:S04]  /*18480*/  SHFL.BFLY PT, R3, R5, 0x1, 0x1f ;  /* 0x0c201f0005037f89 */ /* 0x000ea800000e0000 */
[----:B------:R-:W3:Y:S04]  /*18490*/  SHFL.BFLY PT, R7, R2, 0x1, 0x1f ;  /* 0x0c201f0002077f89 */ /* 0x000ee800000e0000 */
[----:B------:R4:W4:Y:S01]  /*184a0*/  SHFL.BFLY PT, R9, R4, 0x1, 0x1f ;  /* 0x0c201f0004097f89 */ /* 0x00092200000e0000 */
[----:B-1----:R-:W-:Y:S02]  /*184b0*/  FADD.FTZ R6, R0, R6 ;  /* 0x0000000600067221 */ /* 0x002fe40000010000 */
[----:B--2---:R-:W-:-:S02]  /*184c0*/  FADD.FTZ R5, R5, R3 ;  /* 0x0000000305057221 */ /* 0x004fc40000010000 */
[----:B---3--:R-:W-:-:S03]  /*184d0*/  FADD.FTZ R7, R2, R7 ;  /* 0x0000000702077221 */ /* 0x008fc60000010000 */
.L_x_855:
[----:B------:R-:W-:Y:S01]  /*184e0*/  FSETP.NE.FTZ.AND P3, PT, R5, RZ, PT ;  /* 0x000000ff0500720b */ /* 0x000fe20003f75000 */
[----:B------:R-:W-:Y:S01]  /*184f0*/  CS2R R2, SRZ ;  /* 0x0000000000027805 */ /* 0x000fe2000001ff00 */
[----:B------:R-:W-:Y:S01]  /*18500*/  MOV R0, RZ ;  /* 0x000000ff00007202 */ /* 0x000fe20000000f00 */
[----:B----4-:R-:W-:Y:S01]  /*18510*/  FADD.FTZ R4, R9, R4 ;  /* 0x0000000409047221 */ /* 0x010fe20000010000 */
[----:B------:R-:W-:Y:S02]  /*18520*/  FSETP.NE.FTZ.AND P1, PT, R7, RZ, PT ;  /* 0x000000ff0700720b */ /* 0x000fe40003f35000 */
[----:B------:R-:W-:Y:S02]  /*18530*/  FSETP.NE.FTZ.AND P2, PT, R6, RZ, PT ;  /* 0x000000ff0600720b */ /* 0x000fe40003f55000 */
[----:B------:R-:W-:Y:S02]  /*18540*/  FSETP.NE.FTZ.AND P0, PT, R4, RZ, PT ;  /* 0x000000ff0400720b */ /* 0x000fe40003f15000 */
[----:B------:R-:W-:-:S02]  /*18550*/  MOV R25, 0xff800000 ;  /* 0xff80000000197802 */ /* 0x000fc40000000f00 */
[----:B------:R-:W-:Y:S01]  /*18560*/  MOV R23, 0xff800000 ;  /* 0xff80000000177802 */ /* 0x000fe20000000f00 */
[----:B------:R-:W1:Y:S01]  /*18570*/  @P3 MUFU.RCP R0, R5 ;  /* 0x0000000500003308 */ /* 0x000e620000001000 */
[----:B------:R-:W-:Y:S02]  /*18580*/  MOV R24, 0xff800000 ;  /* 0xff80000000187802 */ /* 0x000fe40000000f00 */
[----:B------:R-:W-:Y:S02]  /*18590*/  MOV R22, 0xff800000 ;  /* 0xff80000000167802 */ /* 0x000fe40000000f00 */
        /* <DEDUP_REMOVED lines=90> */
.L_x_601:
[----:B---3--:R3:W5:Y:S04]  /*18b40*/  LDL R6, [R1+0x50] ;  /* 0x0000500001067983 */ /* 0x0087680000100800 */
[----:B------:R-:W4:Y:S01]  /*18b50*/  S2R R2, SR_TID.X ;  /* 0x0000000000027919 */ /* 0x000f220000002100 */
[----:B------:R-:W-:Y:S01]  /*18b60*/  BSSY B0, `(.L_x_737) ;  /* 0x0000011000007945 */ /* 0x000fe20003800000 */
[----:B----4-:R-:W-:-:S13]  /*18b70*/  LOP3.LUT P0, RZ, R2, 0x7f, RZ, 0xc0, !PT ;  /* 0x0000007f02ff7812 */ /* 0x010fda000780c0ff */
[----:B------:R-:W-:Y:S05]  /*18b80*/  @P0 BRA `(.L_x_738) ;  /* 0x000000e000000947 */ /* 0x000fea0003800000 */
[----:B---3--:R-:W3:Y:S01]  /*18b90*/  S2R R4, SR_LANEID ;  /* 0x0000000000047919 */ /* 0x008ee20000000000 */
[----:B------:R-:W-:Y:S01]  /*18ba0*/  VOTEU.ANY UR4, UPT, PT ;  /* 0x0000000000047886 */ /* 0x000fe200038e0100 */
[----:B--2---:R-:W-:Y:S01]  /*18bb0*/  IMAD.MOV.U32 R5, RZ, RZ, c[0x0][0x564] ;  /* 0x00015900ff057624 */ /* 0x004fe200078e00ff */
[----:B------:R-:W3:Y:S08]  /*18bc0*/  FLO.U32 R3, UR4 ;  /* 0x0000000400037d00 */ /* 0x000ef000080e0000 */
[----:B------:R-:W2:Y:S01]  /*18bd0*/  POPC R2, UR4 ;  /* 0x0000000400027d09 */ /* 0x000ea20008000000 */
[----:B---3--:R-:W-:Y:S01]  /*18be0*/  ISETP.EQ.U32.AND P0, PT, R3, R4, PT ;  /* 0x000000040300720c */ /* 0x008fe20003f02070 */
[----:B------:R-:W-:-:S12]  /*18bf0*/  IMAD.MOV.U32 R4, RZ, RZ, c[0x0][0x560] ;  /* 0x00015800ff047624 */ /* 0x000fd800078e00ff */
[----:B--2---:R2:W3:Y:S04]  /*18c00*/  @P0 ATOMG.E.ADD.STRONG.GPU PT, R2, [R4.64], R2 ;  /* 0x00000002040209a8 */ /* 0x0044e800081ee1c6 */
[----:B--2---:R-:W2:Y:S04]  /*18c10*/  S2R R4, SR_LTMASK ;  /* 0x0000000000047919 */ /* 0x004ea80000003900 */
[----:B---3--:R2:W3:Y:S02]  /*18c20*/  SHFL.IDX PT, R3, R2, R3, 0x1f ;  /* 0x00001f0302037589 */ /* 0x0084e400000e0000 */
[----:B--2---:R-:W-:-:S06]  /*18c30*/  LOP3.LUT R2, R4, UR4, RZ, 0xc0, !PT ;  /* 0x0000000404027c12 */ /* 0x004fcc000f8ec0ff */
[----:B------:R-:W3:Y:S02]  /*18c40*/  POPC R2, R2 ;  /* 0x0000000200027309 */ /* 0x000ee40000000000 */
[----:B---3-5:R-:W-:-:S05]  /*18c50*/  IADD3 R6, R3, c[0x0][0xc], R2 ;  /* 0x0000030003067a10 */ /* 0x028fca0007ffe002 */
[----:B------:R2:W-:Y:S02]  /*18c60*/  STL [R1+0x50], R6 ;  /* 0x0000500601007387 */ /* 0x0005e40000100800 */
.L_x_738:
[----:B---3--:R-:W-:Y:S05]  /*18c70*/  BSYNC B0 ;  /* 0x0000000000007941 */ /* 0x008fea0003800000 */
.L_x_737:
[----:B------:R-:W-:Y:S01]  /*18c80*/  PRMT R0, R0, 0x9910, RZ ;  /* 0x0000991000007816 */ /* 0x000fe200000000ff */
[----:B------:R-:W-:Y:S01]  /*18c90*/  BSSY B1, `(.L_x_739) ;  /* 0x00002fb000017945 */ /* 0x000fe20003800000 */
[----:B-----5:R-:W-:Y:S02]  /*18ca0*/  IMAD.MOV.U32 R53, RZ, RZ, R6 ;  /* 0x000000ffff357224 */ /* 0x020fe400078e0006 */
[----:B------:R-:W-:-:S13]  /*18cb0*/  ISETP.NE.AND P0, PT, R0, RZ, PT ;  /* 0x000000ff0000720c */ /* 0x000fda0003f05270 */
[----:B------:R-:W-:Y:S05]  /*18cc0*/  @!P0 BRA `(.L_x_740) ;  /* 0x0000232000008947 */ /* 0x000fea0003800000 */
[----:B------:R-:W3:Y:S04]  /*18cd0*/  LDL R7, [R1+0x80] ;  /* 0x0000800001077983 */ /* 0x000ee80000100800 */
[----:B--2---:R-:W2:Y:S04]  /*18ce0*/  LDL R6, [R1+0x90] ;  /* 0x0000900001067983 */ /* 0x004ea80000100800 */
        /* <DEDUP_REMOVED lines=11> */
[----:B---3--:R3:W-:Y:S04]  /*18da0*/  STS [R7], R0 ;  /* 0x0000000007007388 */ /* 0x0087e80000000800 */
[----:B------:R1:W-:Y:S04]  /*18db0*/  STS [R7+0x400], R3 ;  /* 0x0004000307007388 */ /* 0x0003e80000000800 */
[----:B--2---:R2:W-:Y:S01]  /*18dc0*/  STS [R6], R2 ;  /* 0x0000000206007388 */ /* 0x0045e20000000800 */
[----:B---3--:R-:W-:-:S02]  /*18dd0*/  F2FP.PACK_AB R0, R89, R88 ;  /* 0x000000585900723e */ /* 0x008fc400000000ff */
[----:B-1----:R-:W-:-:S03]  /*18de0*/  F2FP.PACK_AB R3, R49, R48 ;  /* 0x000000303103723e */ /* 0x002fc600000000ff */
[----:B------:R1:W-:Y:S01]  /*18df0*/  STS [R6+0x400], R0 ;  /* 0x0004000006007388 */ /* 0x0003e20000000800 */
[----:B--2---:R-:W-:-:S03]  /*18e00*/  F2FP.PACK_AB R2, R31, R30 ;  /* 0x0000001e1f02723e */ /* 0x004fc600000000ff */
[----:B------:R2:W-:Y:S04]  /*18e10*/  STS [R7+0x2000], R3 ;  /* 0x0020000307007388 */ /* 0x0005e80000000800 */
[----:B------:R3:W-:Y:S01]  /*18e20*/  STS [R7+0x2400], R2 ;  /* 0x0024000207007388 */ /* 0x0007e20000000800 */
[----:B-1----:R-:W-:Y:S02]  /*18e30*/  F2FP.PACK_AB R0, R35, R34 ;  /* 0x000000222300723e */ /* 0x002fe400000000ff */
[----:B--2---:R-:W-:-:S03]  /*18e40*/  F2FP.PACK_AB R3, R79, R78 ;  /* 0x0000004e4f03723e */ /* 0x004fc600000000ff */
[----:B------:R1:W-:Y:S04]  /*18e50*/  STS [R6+0x2000], R0 ;  /* 0x0020000006007388 */ /* 0x0003e80000000800 */
[----:B---3--:R-:W2:Y:S01]  /*18e60*/  LDL R7, [R1+0x8c] ;  /* 0x00008c0001077983 */ /* 0x008ea20000100800 */
[----:B------:R-:W-:-:S03]  /*18e70*/  F2FP.PACK_AB R2, R91, R90 ;  /* 0x0000005a5b02723e */ /* 0x000fc600000000ff */
[----:B------:R3:W-:Y:S04]  /*18e80*/  STS [R6+0x2400], R4 ;  /* 0x0024000406007388 */ /* 0x0007e80000000800 */
[----:B----4-:R4:W-:Y:S04]  /*18e90*/  STS [R9], R3 ;  /* 0x0000000309007388 */ /* 0x0109e80000000800 */
[----:B------:R4:W-:Y:S01]  /*18ea0*/  STS [R9+0x400], R2 ;  /* 0x0004000209007388 */ /* 0x0009e20000000800 */
[----:B-1----:R-:W-:-:S05]  /*18eb0*/  F2FP.PACK_AB R0, R81, R80 ;  /* 0x000000505100723e */ /* 0x002fca00000000ff */
[----:B------:R1:W-:Y:S01]  /*18ec0*/  STS [R5], R0 ;  /* 0x0000000005007388 */ /* 0x0003e20000000800 */
[----:B---3--:R-:W-:-:S03]  /*18ed0*/  F2FP.PACK_AB R4, R39, R38 ;  /* 0x000000262704723e */ /* 0x008fc600000000ff */
[----:B------:R-:W3:Y:S01]  /*18ee0*/  LDL R6, [R1+0x88] ;  /* 0x0000880001067983 */ /* 0x000ee20000100800 */
[----:B----4-:R-:W-:Y:S02]  /*18ef0*/  F2FP.PACK_AB R3, R101, R100 ;  /* 0x000000646503723e */ /* 0x010fe400000000ff */
[----:B------:R-:W-:-:S03]  /*18f00*/  F2FP.PACK_AB R2, R43, R42 ;  /* 0x0000002a2b02723e */ /* 0x000fc600000000ff */
[----:B------:R4:W-:Y:S04]  /*18f10*/  STS [R5+0x400], R3 ;  /* 0x0004000305007388 */ /* 0x0009e80000000800 */
[----:B------:R-:W-:Y:S01]  /*18f20*/  STS [R9+0x2000], R4 ;  /* 0x0020000409007388 */ /* 0x000fe20000000800 */
[----:B-1----:R-:W-:-:S05]  /*18f30*/  F2FP.PACK_AB R0, R41, R40 ;  /* 0x000000282900723e */ /* 0x002fca00000000ff */
[----:B------:R1:W-:Y:S01]  /*18f40*/  STS [R9+0x2400], R0 ;  /* 0x0024000009007388 */ /* 0x0003e20000000800 */
[----:B----4-:R-:W-:-:S03]  /*18f50*/  F2FP.PACK_AB R3, R61, R60 ;  /* 0x0000003c3d03723e */ /* 0x010fc600000000ff */
[----:B-1----:R-:W4:Y:S01]  /*18f60*/  LDL R9, [R1+0xc0] ;  /* 0x0000c00001097983 */ /* 0x002f220000100800 */
[----:B------:R-:W-:-:S03]  /*18f70*/  F2FP.PACK_AB R0, R67, R66 ;  /* 0x000000424300723e */ /* 0x000fc600000000ff */
[----:B------:R1:W-:Y:S04]  /*18f80*/  STS [R5+0x2000], R2 ;  /* 0x0020000205007388 */ /* 0x0003e80000000800 */
[----:B------:R1:W-:Y:S04]  /*18f90*/  STS [R5+0x2400], R3 ;  /* 0x0024000305007388 */ /* 0x0003e80000000800 */
[----:B------:R1:W-:Y:S01]  /*18fa0*/  STS [R8], R0 ;  /* 0x0000000008007388 */ /* 0x0003e20000000800 */
[----:B------:R-:W-:Y:S02]  /*18fb0*/  F2FP.PACK_AB R4, R55, R54 ;  /* 0x000000363704723e */ /* 0x000fe400000000ff */
[----:B-1----:R-:W-:-:S02]  /*18fc0*/  F2FP.PACK_AB R2, R107, R106 ;  /* 0x0000006a6b02723e */ /* 0x002fc400000000ff */
[----:B------:R-:W-:-:S03]  /*18fd0*/  F2FP.PACK_AB R3, R105, R104 ;  /* 0x000000686903723e */ /* 0x000fc600000000ff */
[----:B------:R1:W-:Y:S01]  /*18fe0*/  STS [R8+0x400], R2 ;  /* 0x0004000208007388 */ /* 0x0003e20000000800 */
[----:B------:R-:W-:Y:S02]  /*18ff0*/  F2FP.PACK_AB R0, R103, R102 ;  /* 0x000000666700723e */ /* 0x000fe400000000ff */
[----:B------:R-:W-:Y:S02]  /*19000*/  F2FP.PACK_AB R5, R51, R50 ;  /* 0x000000323305723e */ /* 0x000fe400000000ff */
[----:B-1----:R-:W-:Y:S02]  /*19010*/  F2FP.PACK_AB R2, R59, R58 ;  /* 0x0000003a3b02723e */ /* 0x002fe400000000ff */
[----:B------:R-:W-:Y:S02]  /*19020*/  ISETP.NE.U32.AND P0, PT, RZ, c[0x0][0x508], PT ;  /* 0x00014200ff007a0c */ /* 0x000fe40003f05070 */
[----:B------:R-:W-:Y:S02]  /*19030*/  ISETP.NE.U32.AND P2, PT, RZ, c[0x0][0x500], PT ;  /* 0x00014000ff007a0c */ /* 0x000fe40003f45070 */
[----:B------:R-:W-:-:S02]  /*19040*/  ISETP.NE.AND.EX P1, PT, RZ, c[0x0][0x50c], PT, P0 ;  /* 0x00014300ff007a0c */ /* 0x000fc40003f25300 */
[----:B------:R-:W-:Y:S01]  /*19050*/  ISETP.NE.AND.EX P2, PT, RZ, c[0x0][0x504], PT, P2 ;  /* 0x00014100ff007a0c */ /* 0x000fe20003f45320 */
[----:B------:R-:W-:Y:S01]  /*19060*/  IMAD.MOV.U32 R11, RZ, RZ, c[0x0][0x388] ;  /* 0x0000e200ff0b7624 */ /* 0x000fe200078e00ff */
[----:B--2---:R1:W-:Y:S04]  /*19070*/  STS [R7], R3 ;  /* 0x0000000307007388 */ /* 0x0043e80000000800 */
[----:B------:R2:W-:Y:S04]  /*19080*/  STS [R7+0x400], R0 ;  /* 0x0004000007007388 */ /* 0x0005e80000000800 */
[----:B------:R3:W-:Y:S04]  /*19090*/  STS [R8+0x2000], R2 ;  /* 0x0020000208007388 */ /* 0x0007e80000000800 */
[----:B------:R3:W-:Y:S04]  /*190a0*/  STS [R8+0x2400], R4 ;  /* 0x0024000408007388 */ /* 0x0007e80000000800 */
[----:B------:R-:W-:Y:S01]  /*190b0*/  STS [R7+0x2000], R5 ;  /* 0x0020000507007388 */ /* 0x000fe20000000800 */
[----:B-1----:R-:W-:-:S02]  /*190c0*/  F2FP.PACK_AB R3, R47, R46 ;  /* 0x0000002e2f03723e */ /* 0x002fc400000000ff */
[----:B--2---:R-:W-:Y:S02]  /*190d0*/  F2FP.PACK_AB R0, R85, R84 ;  /* 0x000000545500723e */ /* 0x004fe400000000ff */
[----:B---3--:R-:W-:Y:S01]  /*190e0*/  F2FP.PACK_AB R2, R83, R82 ;  /* 0x000000525302723e */ /* 0x008fe200000000ff */
[----:B------:R-:W-:Y:S04]  /*190f0*/  STS [R7+0x2400], R3 ;  /* 0x0024000307007388 */ /* 0x000fe80000000800 */
[----:B------:R1:W-:Y:S04]  /*19100*/  STS [R6], R2 ;  /* 0x0000000206007388 */ /* 0x0003e80000000800 */
[----:B------:R2:W-:Y:S01]  /*19110*/  STS [R6+0x400], R0 ;  /* 0x0004000006007388 */ /* 0x0005e20000000800 */
[----:B------:R-:W-:-:S03]  /*19120*/  F2FP.PACK_AB R4, R45, R44 ;  /* 0x0000002c2d04723e */ /* 0x000fc600000000ff */
[----:B------:R-:W3:Y:S01]  /*19130*/  LDL.LU R8, [R1+0x54] ;  /* 0x0000540001087983 */ /* 0x000ee20000300800 */
[----:B-1----:R-:W-:Y:S02]  /*19140*/  F2FP.PACK_AB R2, R63, R62 ;  /* 0x0000003e3f02723e */ /* 0x002fe400000000ff */
[----:B--2---:R-:W-:-:S03]  /*19150*/  F2FP.PACK_AB R0, R65, R64 ;  /* 0x000000404100723e */ /* 0x004fc600000000ff */
[----:B------:R1:W-:Y:S01]  /*19160*/  STS [R12], R2 ;  /* 0x000000020c007388 */ /* 0x0003e20000000800 */
[----:B------:R-:W-:-:S03]  /*19170*/  F2FP.PACK_AB R3, R33, R32 ;  /* 0x000000202103723e */ /* 0x000fc600000000ff */
[----:B----4-:R2:W-:Y:S04]  /*19180*/  STS [R9+0x400], R0 ;  /* 0x0004000009007388 */ /* 0x0105e80000000800 */
[----:B------:R4:W-:Y:S04]  /*19190*/  STS [R6+0x2000], R4 ;  /* 0x0020000406007388 */ /* 0x0009e80000000800 */
[----:B------:R4:W-:Y:S01]  /*191a0*/  STS [R6+0x2400], R3 ;  /* 0x0024000306007388 */ /* 0x0009e20000000800 */
[----:B-1----:R-:W-:-:S05]  /*191b0*/  F2FP.PACK_AB R2, R29, R28 ;  /* 0x0000001c1d02723e */ /* 0x002fca00000000ff */
[----:B------:R-:W-:Y:S01]  /*191c0*/  STS [R12+0x2000], R2 ;  /* 0x002000020c007388 */ /* 0x000fe20000000800 */
[----:B--2---:R-:W-:-:S05]  /*191d0*/  F2FP.PACK_AB R0, R27, R26 ;  /* 0x0000001a1b00723e */ /* 0x004fca00000000ff */
[----:B------:R1:W-:Y:S01]  /*191e0*/  STS [R9+0x2400], R0 ;  /* 0x0024000009007388 */ /* 0x0003e20000000800 */
[----:B----4-:R-:W-:Y:S02]  /*191f0*/  IMAD.MOV.U32 R4, RZ, RZ, 0x4 ;  /* 0x00000004ff047424 */ /* 0x010fe400078e00ff */
[----:B------:R-:W-:Y:S02]  /*19200*/  IMAD.MOV.U32 R3, RZ, RZ, RZ ;  /* 0x000000ffff037224 */ /* 0x000fe400078e00ff */
[CC--:B------:R-:W-:Y:S01]  /*19210*/  @P1 IMAD.WIDE R6, R10.reuse, R4.reuse, c[0x0][0x508] ;  /* 0x000142000a061625 */ /* 0x0c0fe200078e0204 */
[----:B------:R-:W-:Y:S03]  /*19220*/  BAR.SYNC.DEFER_BLOCKING 0x1, 0x80 ;  /* 0x0042000000007b1d */ /* 0x000fe60000010000 */
[----:B------:R-:W-:-:S03]  /*19230*/  IMAD.WIDE R4, R10, R4, c[0x0][0x500] ;  /* 0x000140000a047625 */ /* 0x000fc600078e0204 */
[----:B------:R2:W5:Y:S04]  /*19240*/  @P1 LDG.E R11, [R6.64] ;  /* 0x00000006060b1981 */ /* 0x000568000c1e1900 */
[----:B------:R2:W5:Y:S01]  /*19250*/  @P2 LDG.E R3, [R4.64] ;  /* 0x0000000604032981 */ /* 0x000562000c1e1900 */
[----:B---3--:R-:W-:-:S04]  /*19260*/  ISETP.NE.AND P0, PT, R8, RZ, PT ;  /* 0x000000ff0800720c */ /* 0x008fc80003f05270 */
[----:B-1----:R-:W-:Y:S01]  /*19270*/  SEL R0, R8, c[0x0][0x3d4], P0 ;  /* 0x0000f50008007a07 */ /* 0x002fe20000000000 */
[----:B------:R-:W-:Y:S05]  /*19280*/  @P1 BRA `(.L_x_741) ;  /* 0x0000004000001947 */ /* 0x000fea0003800000 */
[----:B--2---:R-:W-:Y:S05]  /*19290*/  @!P2 BRA `(.L_x_741) ;  /* 0x000000300000a947 */ /* 0x004fea0003800000 */
[----:B-----5:R1:W2:Y:S04]  /*192a0*/  LDG.E R11, [R4.64] ;  /* 0x00000006040b7981 */ /* 0x0202a8000c1e1900 */
[----:B-1----:R-:W2:Y:S02]  /*192b0*/  LDG.E R4, [R4.64+0x4] ;  /* 0x0000040604047981 */ /* 0x002ea4000c1e1900 */
[----:B--2---:R-:W-:Y:S02]  /*192c0*/  IADD3 R11, -R11, R4, RZ ;  /* 0x000000040b0b7210 */ /* 0x004fe40007ffe1ff */
.L_x_741:
[----:B--2---:R-:W2:Y:S04]  /*192d0*/  LDL R5, [R1+0x4c] ;  /* 0x00004c0001057983 */ /* 0x004ea80000100800 */
[----:B------:R-:W3:Y:S04]  /*192e0*/  LDL.LU R4, [R1+0x58] ;  /* 0x0000580001047983 */ /* 0x000ee80000300800 */
[----:B------:R-:W2:Y:S04]  /*192f0*/  LDL R56, [R1+0x48] ;  /* 0x0000480001387983 */ /* 0x000ea80000100800 */
[----:B------:R-:W4:Y:S04]  /*19300*/  LDL R16, [R1+0x7c] ;  /* 0x00007c0001107983 */ /* 0x000f280000100800 */
[----:B------:R-:W4:Y:S01]  /*19310*/  LDL R52, [R1+0xc8] ;  /* 0x0000c80001347983 */ /* 0x000f220000100800 */
[----:B------:R-:W-:Y:S01]  /*19320*/  IMAD.MOV.U32 R12, RZ, RZ, 0x368 ;  /* 0x00000368ff0c7424 */ /* 0x000fe200078e00ff */
[----:B------:R-:W-:-:S04]  /*19330*/  ISETP.GT.AND P2, PT, R0, 0x1, PT ;  /* 0x000000010000780c */ /* 0x000fc80003f44270 */
[----:B------:R-:W-:-:S04]  /*19340*/  SEL R12, R12, 0x328, P2 ;  /* 0x000003280c0c7807 */ /* 0x000fc80001000000 */
[----:B------:R-:W1:Y:S08]  /*19350*/  LDC.64 R8, c[0x0][R12+0x170] ;  /* 0x00005c000c087b82 */ /* 0x000e700000000a00 */
[----:B------:R1:W2:Y:S08]  /*19360*/  LDC.64 R14, c[0x0][R12+0x168] ;  /* 0x00005a000c0e7b82 */ /* 0x0002b00000000a00 */
[----:B------:R1:W2:Y:S08]  /*19370*/  LDC.64 R18, c[0x0][R12+0x178] ;  /* 0x00005e000c127b82 */ /* 0x0002b00000000a00 */
[----:B------:R1:W2:Y:S01]  /*19380*/  LDC.64 R20, c[0x0][R12+0x160] ;  /* 0x000058000c147b82 */ /* 0x0002a20000000a00 */
[----:B------:R-:W-:Y:S01]  /*19390*/  IMAD.MOV.U32 R0, RZ, RZ, c[0x0][0x4e8] ;  /* 0x00013a00ff007624 */ /* 0x000fe200078e00ff */
[----:B------:R-:W-:-:S04]  /*193a0*/  ISETP.NE.U32.AND P0, PT, RZ, c[0x0][0x500], PT ;  /* 0x00014000ff007a0c */ /* 0x000fc80003f05070 */
[----:B------:R-:W-:Y:S02]  /*193b0*/  ISETP.NE.AND P5, PT, R0, 0x1, PT ;  /* 0x000000010000780c */ /* 0x000fe40003fa5270 */
[----:B------:R-:W-:Y:S02]  /*193c0*/  ISETP.NE.AND.EX P0, PT, RZ, c[0x0][0x504], PT, P0 ;  /* 0x00014100ff007a0c */ /* 0x000fe40003f05300 */
[----:B------:R-:W-:Y:S02]  /*193d0*/  SHF.R.S32.HI R0, RZ, 0x1f, R10 ;  /* 0x0000001fff007819 */ /* 0x000fe4000001140a */
[----:B------:R-:W-:Y:S02]  /*193e0*/  SEL R2, R10, RZ, !P0 ;  /* 0x000000ff0a027207 */ /* 0x000fe40004000000 */
[----:B------:R-:W-:Y:S01]  /*193f0*/  SEL R6, R0, RZ, !P0 ;  /* 0x000000ff00067207 */ /* 0x000fe20004000000 */
[----:B------:R-:W1:Y:S02]  /*19400*/  S2R R57, SR_TID.X ;  /* 0x0000000000397919 */ /* 0x000e640000002100 */
[----:B-1----:R-:W-:-:S04]  /*19410*/  IMAD R0, R9, R2, RZ ;  /* 0x0000000209007224 */ /* 0x002fc800078e02ff */
[C---:B------:R-:W-:Y:S02]  /*19420*/  IMAD R12, R8.reuse, R6, R0 ;  /* 0x00000006080c7224 */ /* 0x040fe400078e0200 */
[----:B------:R-:W-:Y:S01]  /*19430*/  IMAD.WIDE.U32 R6, R8, R2, RZ ;  /* 0x0000000208067225 */ /* 0x000fe200078e00ff */
[----:B------:R-:W-:-:S04]  /*19440*/  SHF.R.S32.HI R17, RZ, 0x1f, R57 ;  /* 0x0000001fff117819 */ /* 0x000fc80000011439 */
[----:B------:R-:W-:-:S04]  /*19450*/  LEA.HI R17, R17, R57, RZ, 0x5 ;  /* 0x0000003911117211 */ /* 0x000fc800078f28ff */
[----:B------:R-:W-:-:S05]  /*19460*/  LOP3.LUT R17, R17, 0xffffffe0, RZ, 0xc0, !PT ;  /* 0xffffffe011117812 */ /* 0x000fca00078ec0ff */
[----:B------:R-:W-:Y:S01]  /*19470*/  IMAD.IADD R17, R57, 0x1, -R17 ;  /* 0x0000000139117824 */ /* 0x000fe200078e0a11 */
[----:B------:R-:W-:-:S04]  /*19480*/  LOP3.LUT R200, R200, 0xfffffffd, RZ, 0xc0, !PT ;  /* 0xfffffffdc8c87812 */ /* 0x000fc800078ec0ff */
[----:B------:R-:W-:Y:S02]  /*19490*/  LOP3.LUT R200, R200, 0xfffffffe, RZ, 0xc0, !PT ;  /* 0xfffffffec8c87812 */ /* 0x000fe400078ec0ff */
[----:B---3--:R-:W-:Y:S01]  /*194a0*/  LOP3.LUT R4, R4, 0xffff, RZ, 0xc0, !PT ;  /* 0x0000ffff04047812 */ /* 0x008fe200078ec0ff */
[----:B--2---:R-:W-:-:S04]  /*194b0*/  IMAD.IADD R5, R5, 0x1, R56 ;  /* 0x0000000105057824 */ /* 0x004fc800078e0238 */
[----:B------:R-:W-:-:S04]  /*194c0*/  @P5 IMAD.HI.U32 R10, R5, c[0x0][0x4ec], RZ ;  /* 0x00013b00050a5a27 */ /* 0x000fc800078e00ff */
[----:B------:R-:W-:-:S04]  /*194d0*/  IMAD.WIDE.U32 R8, R14, R4, RZ ;  /* 0x000000040e087225 */ /* 0x000fc800078e00ff */
[----:B------:R-:W-:Y:S01]  /*194e0*/  IMAD.MOV.U32 R0, RZ, RZ, R5 ;  /* 0x000000ffff007224 */ /* 0x000fe200078e0005 */
[----:B------:R-:W-:Y:S01]  /*194f0*/  @P5 SHF.R.U32.HI R0, RZ, c[0x0][0x4f0], R10 ;  /* 0x00013c00ff005a19 */ /* 0x000fe2000001160a */
[----:B------:R-:W-:Y:S01]  /*19500*/  IMAD R13, R15, R4, RZ ;  /* 0x000000040f0d7224 */ /* 0x000fe200078e02ff */
[----:B----4-:R-:W-:Y:S01]  /*19510*/  SEL R10, R16, RZ, P2 ;  /* 0x000000ff100a7207 */ /* 0x010fe20001000000 */
[----:B------:R-:W-:Y:S01]  /*19520*/  IMAD.IADD R14, R7, 0x1, R12 ;  /* 0x00000001070e7824 */ /* 0x000fe200078e020c */
[----:B-----5:R-:W-:Y:S01]  /*19530*/  IADD3 R15, P1, P0, R6, R8, R3 ;  /* 0x00000008060f7210 */ /* 0x020fe2000783e003 */
        /* <DEDUP_REMOVED lines=30> */
[----:B------:R-:W4:Y:S04]  /*19720*/  SHFL.IDX PT, R10, R7, 0x2, 0x1c1f ;  /* 0x005c1f00070a7f89 */ /* 0x000f2800000e0000 */
[----:B------:R1:W1:Y:S01]  /*19730*/  SHFL.IDX PT, R8, R7, 0x3, 0x1c1f ;  /* 0x007c1f0007087f89 */ /* 0x00026200000e0000 */
[----:B---3--:R-:W-:-:S05]  /*19740*/  IMAD.IADD R6, R52, 0x1, R56 ;  /* 0x0000000134067824 */ /* 0x008fca00078e0238 */
[C---:B------:R-:W-:Y:S02]  /*19750*/  IADD3 R18, R6.reuse, 0x8, RZ ;  /* 0x0000000806127810 */ /* 0x040fe40007ffe0ff */
[CC--:B------:R-:W-:Y:S02]  /*19760*/  ISETP.GE.OR P4, PT, R6.reuse, R0.reuse, P0 ;  /* 0x000000000600720c */ /* 0x0c0fe40000786670 */
[----:B------:R-:W-:Y:S02]  /*19770*/  IADD3 R17, R6, 0x40, RZ ;  /* 0x0000004006117810 */ /* 0x000fe40007ffe0ff */
[-C--:B------:R-:W-:Y:S02]  /*19780*/  ISETP.GE.OR P3, PT, R18, R0.reuse, P0 ;  /* 0x000000001200720c */ /* 0x080fe40000766670 */
[----:B------:R-:W-:Y:S02]  /*19790*/  ISETP.GE.OR P1, PT, R17, R0, P0 ;  /* 0x000000001100720c */ /* 0x000fe40000726670 */
[----:B-1----:R-:W-:-:S05]  /*197a0*/  IADD3 R7, R6, 0x48, RZ ;  /* 0x0000004806077810 */ /* 0x002fca0007ffe0ff */
[----:B------:R1:W-:Y:S04]  /*197b0*/  @!P4 ST.E [R14.64], R23 ;  /* 0x000000170e00c985 */ /* 0x0003e8000c101906 */
[----:B--2---:R1:W-:Y:S01]  /*197c0*/  @!P3 ST.E [R12.64], R24 ;  /* 0x000000180c00b985 */ /* 0x0043e2000c101906 */
[-C--:B------:R-:W-:Y:S02]  /*197d0*/  ISETP.GE.AND P3, PT, R17, R0.reuse, PT ;  /* 0x000000001100720c */ /* 0x080fe40003f66270 */
[CC--:B------:R-:W-:Y:S01]  /*197e0*/  ISETP.GE.OR P0, PT, R7.reuse, R0.reuse, P0 ;  /* 0x000000000700720c */ /* 0x0c0fe20000706670 */
[----:B----4-:R1:W-:Y:S01]  /*197f0*/  @!P1 ST.E [R10.64], R25 ;  /* 0x000000190a009985 */ /* 0x0103e2000c101906 */
[-C--:B------:R-:W-:Y:S02]  /*19800*/  ISETP.GE.AND P1, PT, R7, R0.reuse, PT ;  /* 0x000000000700720c */ /* 0x080fe40003f26270 */
[----:B------:R-:W-:-:S07]  /*19810*/  ISETP.GE.AND P6, PT, R18, R0, PT ;  /* 0x000000001200720c */ /* 0x000fce0003fc6270 */
[----:B------:R-:W-:Y:S02]  /*19820*/  @P3 LOP3.LUT R200, R200, 0x1, RZ, 0xfc, !PT ;  /* 0x00000001c8c83812 */ /* 0x000fe400078efcff */
[----:B------:R1:W-:Y:S01]  /*19830*/  @!P0 ST.E [R8.64], R22 ;  /* 0x0000001608008985 */ /* 0x0003e2000c101906 */
[----:B------:R-:W-:Y:S02]  /*19840*/  ISETP.GE.AND P0, PT, R6, R0, PT ;  /* 0x000000000600720c */ /* 0x000fe40003f06270 */
[----:B------:R-:W-:Y:S01]  /*19850*/  @P1 LOP3.LUT R200, R200, 0x2, RZ, 0xfc, !PT ;  /* 0x00000002c8c81812 */ /* 0x000fe200078efcff */
[----:B------:R-:W-:Y:S05]  /*19860*/  @P2 BRA `(.L_x_742) ;  /* 0x000007b000002947 */ /* 0x000fea0003800000 */
[----:B------:R-:W2:Y:S01]  /*19870*/  LDL R52, [R1+0x18] ;  /* 0x0000180001347983 */ /* 0x000ea20000100800 */
[----:B------:R-:W-:Y:S01]  /*19880*/  IMAD R16, R16, c[0x0][0x3a0], RZ ;  /* 0x0000e80010107a24 */ /* 0x000fe200078e02ff */
[----:B-1----:R-:W-:Y:S01]  /*19890*/  SHF.R.S32.HI R9, RZ, 0x1f, R2 ;  /* 0x0000001fff097819 */ /* 0x002fe20000011402 */
[----:B------:R-:W-:Y:S01]  /*198a0*/  IMAD.WIDE.U32 R6, R3, c[0x0][0x3a0], RZ ;  /* 0x0000e80003067a25 */ /* 0x000fe200078e00ff */
[----:B------:R1:W3:Y:S01]  /*198b0*/  LDS.128 R12, [R203+0x80] ;  /* 0x00008000cb0c7984 */ /* 0x0002e20000000c00 */
[----:B------:R-:W-:-:S02]  /*198c0*/  ISETP.GE.AND P2, PT, R201, c[0x0][0x3c8], PT ;  /* 0x0000f200c9007a0c */ /* 0x000fc40003f46270 */
[----:B------:R-:W-:Y:S01]  /*198d0*/  IMAD R3, R3, c[0x0][0x3a4], R16 ;  /* 0x0000e90003037a24 */ /* 0x000fe200078e0210 */
[----:B------:R1:W4:Y:S01]  /*198e0*/  LDS.128 R20, [R203+0x1080] ;  /* 0x00108000cb147984 */ /* 0x0003220000000c00 */
[----:B------:R-:W-:-:S03]  /*198f0*/  IMAD R9, R9, c[0x0][0x3f0], RZ ;  /* 0x0000fc0009097a24 */ /* 0x000fc600078e02ff */
[----:B------:R-:W-:Y:S01]  /*19900*/  IADD3 R7, R7, R3, RZ ;  /* 0x0000000307077210 */ /* 0x000fe20007ffe0ff */
[----:B------:R1:W1:Y:S04]  /*19910*/  LDS.128 R16, [R203+0x880] ;  /* 0x00088000cb107984 */ /* 0x0002680000000c00 */
[C---:B------:R-:W-:Y:S01]  /*19920*/  IMAD.WIDE.U32 R6, R4.reuse, c[0x0][0x3e8], R6 ;  /* 0x0000fa0004067a25 */ /* 0x040fe200078e0006 */
[----:B------:R1:W1:Y:S03]  /*19930*/  LDS.128 R24, [R203+0x1880] ;  /* 0x00188000cb187984 */ /* 0x0002660000000c00 */
[----:B------:R-:W-:Y:S01]  /*19940*/  IMAD R5, R4, c[0x0][0x3ec], R7 ;  /* 0x0000fb0004057a24 */ /* 0x000fe200078e0207 */
[----:B------:R1:W1:Y:S01]  /*19950*/  LDS.128 R28, [R203+0x2080] ;  /* 0x00208000cb1c7984 */ /* 0x0002620000000c00 */
[----:B------:R-:W-:Y:S01]  /*19960*/  MOV R4, R6 ;  /* 0x0000000600047202 */ /* 0x000fe20000000f00 */
[----:B------:R-:W-:-:S02]  /*19970*/  IMAD R7, R2, c[0x0][0x3f4], R9 ;  /* 0x0000fd0002077a24 */ /* 0x000fc400078e0209 */
[----:B------:R1:W1:Y:S02]  /*19980*/  LDS.128 R32, [R203+0x2880] ;  /* 0x00288000cb207984 */ /* 0x0002640000000c00 */
[----:B------:R-:W-:Y:S02]  /*19990*/  IMAD.WIDE.U32 R4, R2, c[0x0][0x3f0], R4 ;  /* 0x0000fc0002047a25 */ /* 0x000fe400078e0004 */
[----:B------:R1:W1:Y:S03]  /*199a0*/  LDS.128 R36, [R203+0x3080] ;  /* 0x00308000cb247984 */ /* 0x0002660000000c00 */
[----:B------:R-:W-:Y:S01]  /*199b0*/  IADD3 R5, R5, R7, RZ ;  /* 0x0000000705057210 */ /* 0x000fe20007ffe0ff */
[----:B------:R1:W1:Y:S01]  /*199c0*/  LDS.128 R40, [R203+0x3880] ;  /* 0x00388000cb287984 */ /* 0x0002620000000c00 */
[----:B--2---:R-:W-:-:S04]  /*199d0*/  IADD3 R8, R52, R56, RZ ;  /* 0x0000003834087210 */ /* 0x004fc80007ffe0ff */
[----:B------:R-:W-:Y:S01]  /*199e0*/  MOV R3, R8 ;  /* 0x0000000800037202 */ /* 0x000fe20000000f00 */
[----:B------:R-:W-:-:S05]  /*199f0*/  @P5 IMAD.HI.U32 R10, R8, c[0x0][0x4ec], RZ ;  /* 0x00013b00080a5a27 */ /* 0x000fca00078e00ff */
[----:B------:R-:W-:-:S04]  /*19a00*/  @P5 SHF.R.U32.HI R3, RZ, c[0x0][0x4f0], R10 ;  /* 0x00013c00ff035a19 */ /* 0x000fc8000001160a */
        /* <DEDUP_REMOVED lines=15> */
[----:B-1-34-:R1:W2:Y:S02]  /*19b00*/  SHFL.IDX PT, R7, R5, RZ, 0x181f ;  /* 0x00181fff05077589 */ /* 0x01a2a400000e0000 */
.L_x_856:
[----:B------:R-:W-:Y:S05]  /*19b10*/  BRA.DIV ~URZ, `(.L_x_744) ;  /* 0x00006de27f007947 */ /* 0x000fea000b800000 */
[----:B------:R3:W4:Y:S02]  /*19b20*/  SHFL.IDX PT, R2, R6, RZ, 0x181f ;  /* 0x00181fff06027589 */ /* 0x00072400000e0000 */
.L_x_857:
[----:B------:R-:W5:Y:S04]  /*19b30*/  LDL.LU R4, [R1+0x48] ;  /* 0x0000480001047983 */ /* 0x000f680000300800 */
[----:B------:R-:W1:Y:S02]  /*19b40*/  S2R R8, SR_TID.X ;  /* 0x0000000000087919 */ /* 0x000e640000002100 */
[----:B-1----:R-:W-:-:S04]  /*19b50*/  SHF.R.S32.HI R3, RZ, 0x1f, R8 ;  /* 0x0000001fff037819 */ /* 0x002fc80000011408 */
[----:B------:R-:W-:-:S04]  /*19b60*/  LEA.HI R3, R3, R8, RZ, 0x3 ;  /* 0x0000000803037211 */ /* 0x000fc800078f18ff */
[----:B------:R-:W-:Y:S02]  /*19b70*/  SHF.R.S32.HI R3, RZ, 0x3, R3 ;  /* 0x00000003ff037819 */ /* 0x000fe40000011403 */
[----:B------:R-:W-:-:S03]  /*19b80*/  SHF.R.S32.HI R8, RZ, 0x1f, R201 ;  /* 0x0000001fff087819 */ /* 0x000fc600000114c9 */
[----:B-----5:R-:W-:-:S05]  /*19b90*/  IMAD.IADD R4, R3, 0x1, R4 ;  /* 0x0000000103047824 */ /* 0x020fca00078e0204 */
[----:B------:R-:W-:-:S13]  /*19ba0*/  ISETP.GE.OR P0, PT, R4, R0, P2 ;  /* 0x000000000400720c */ /* 0x000fda0001706670 */
[----:B----4-:R-:W-:-:S04]  /*19bb0*/  @!P0 LEA R2, P1, R201, R2, 0x1 ;  /* 0x00000002c9028211 */ /* 0x010fc800078208ff */
[----:B--2---:R-:W-:-:S05]  /*19bc0*/  @!P0 LEA.HI.X R3, R201, R7, R8, 0x1, P1 ;  /* 0x00000007c9038211 */ /* 0x004fca00008f0c08 */
[----:B------:R1:W-:Y:S01]  /*19bd0*/  @!P0 ST.E.128 [R2.64], R12 ;  /* 0x0000000c02008985 */ /* 0x0003e2000c101d06 */
[----:B------:R-:W-:Y:S05]  /*19be0*/  BRA.DIV ~URZ, `(.L_x_745) ;  /* 0x00006d827f007947 */ /* 0x000fea000b800000 */
[----:B------:R2:W4:Y:S04]  /*19bf0*/  SHFL.IDX PT, R7, R5, 0x1, 0x181f ;  /* 0x00381f0005077f89 */ /* 0x00052800000e0000 */
[----:B-1----:R2:W1:Y:S02]  /*19c00*/  SHFL.IDX PT, R2, R6, 0x1, 0x181f ;  /* 0x00381f0006027f89 */ /* 0x00246400000e0000 */
.L_x_858:
[----:B------:R-:W-:Y:S02]  /*19c10*/  IADD3 R3, R4, 0x10, RZ ;  /* 0x0000001004037810 */ /* 0x000fe40007ffe0ff */
[----:B------:R-:W-:Y:S02]  /*19c20*/  SHF.R.S32.HI R8, RZ, 0x1f, R201 ;  /* 0x0000001fff087819 */ /* 0x000fe400000114c9 */
[----:B------:R-:W-:-:S13]  /*19c30*/  ISETP.GE.OR P0, PT, R3, R0, P2 ;  /* 0x000000000300720c */ /* 0x000fda0001706670 */
[----:B-1----:R-:W-:-:S04]  /*19c40*/  @!P0 LEA R2, P1, R201, R2, 0x1 ;  /* 0x00000002c9028211 */ /* 0x002fc800078208ff */
[----:B----4-:R-:W-:-:S05]  /*19c50*/  @!P0 LEA.HI.X R3, R201, R7, R8, 0x1, P1 ;  /* 0x00000007c9038211 */ /* 0x010fca00008f0c08 */
[----:B------:R1:W-:Y:S01]  /*19c60*/  @!P0 ST.E.128 [R2.64], R16 ;  /* 0x0000001002008985 */ /* 0x0003e2000c101d06 */
[----:B------:R-:W-:Y:S05]  /*19c70*/  BRA.DIV ~URZ, `(.L_x_746) ;  /* 0x00006dc27f007947 */ /* 0x000fea000b800000 */
[----:B------:R4:W1:Y:S02]  /*19c80*/  SHFL.IDX PT, R7, R5, 0x2, 0x181f ;  /* 0x00581f0005077f89 */ /* 0x00086400000e0000 */
.L_x_859:
[----:B------:R-:W-:Y:S05]  /*19c90*/  BRA.DIV ~URZ, `(.L_x_747) ;  /* 0x00006e127f007947 */ /* 0x000fea000b800000 */
[----:B-1----:R1:W2:Y:S02]  /*19ca0*/  SHFL.IDX PT, R2, R6, 0x2, 0x181f ;  /* 0x00581f0006027f89 */ /* 0x0022a400000e0000 */
.L_x_860:
        /* <DEDUP_REMOVED lines=9> */
.L_x_861:
        /* <DEDUP_REMOVED lines=8> */
.L_x_862:
[----:B------:R-:W-:Y:S05]  /*19dc0*/  BRA.DIV ~URZ, `(.L_x_750) ;  /* 0x00006e927f007947 */ /* 0x000fea000b800000 */
[----:B--2---:R2:W1:Y:S02]  /*19dd0*/  SHFL.IDX PT, R2, R6, 0x4, 0x181f ;  /* 0x00981f0006027f89 */ /* 0x00446400000e0000 */
.L_x_863:
        /* <DEDUP_REMOVED lines=9> */
.L_x_864:
        /* <DEDUP_REMOVED lines=8> */
.L_x_865:
[----:B------:R-:W-:Y:S05]  /*19ef0*/  BRA.DIV ~URZ, `(.L_x_753) ;  /* 0x00006f127f007947 */ /* 0x000fea000b800000 */
[----:B--2---:R2:W3:Y:S02]  /*19f00*/  SHFL.IDX PT, R2, R6, 0x6, 0x181f ;  /* 0x00d81f0006027f89 */ /* 0x0044e400000e0000 */
.L_x_866:
        /* <DEDUP_REMOVED lines=9> */
.L_x_867:
        /* <DEDUP_REMOVED lines=8> */
.L_x_742:
        /* <DEDUP_REMOVED lines=33> */
.L_x_868:
[----:B------:R-:W-:Y:S05]  /*1a230*/  BRA.DIV ~URZ, `(.L_x_757) ;  /* 0x00006d827f007947 */ /* 0x000fea000b800000 */
[----:B------:R3:W4:Y:S02]  /*1a240*/  SHFL.IDX PT, R0, R12, RZ, 0x1c1f ;  /* 0x001c1fff0c007589 */ /* 0x00072400000e0000 */
.L_x_869:
[----:B------:R-:W-:Y:S01]  /*1a250*/  BSSY B0, `(.L_x_758) ;  /* 0x0000032000007945 */ /* 0x000fe20003800000 */
[----:B------:R-:W-:Y:S05]  /*1a260*/  @P0 BRA `(.L_x_759) ;  /* 0x0000030000000947 */ /* 0x000fea0003800000 */
[----:B------:R-:W5:Y:S04]  /*1a270*/  LDL R6, [R1] ;  /* 0x0000000001067983 */ /* 0x000f680000100800 */
[----:B---3--:R-:W3:Y:S04]  /*1a280*/  LDL R21, [R1+0x78] ;  /* 0x0000780001157983 */ /* 0x008ee80000100800 */
[----:B----4-:R-:W4:Y:S04]  /*1a290*/  LDL R7, [R1+0xb8] ;  /* 0x0000b80001077983 */ /* 0x010f280000100800 */
[----:B--2---:R-:W2:Y:S04]  /*1a2a0*/  LDL R19, [R1+0x74] ;  /* 0x0000740001137983 */ /* 0x004ea80000100800 */
        /* <DEDUP_REMOVED lines=13> */
[----:B---3--:R-:W-:-:S11]  /*1a380*/  ISETP.GE.AND P2, PT, R21, c[0x0][0x3c8], PT ;  /* 0x0000f20015007a0c */ /* 0x008fd60003f46270 */
[C---:B------:R-:W-:Y:S02]  /*1a390*/  @!P1 LEA R2, P0, R6.reuse, R0, 0x2 ;  /* 0x0000000006029211 */ /* 0x040fe400078010ff */
[----:B--2---:R-:W-:Y:S02]  /*1a3a0*/  ISETP.GE.AND P3, PT, R19, c[0x0][0x3c8], PT ;  /* 0x0000f20013007a0c */ /* 0x004fe40003f66270 */
[----:B----4-:R-:W-:Y:S02]  /*1a3b0*/  @!P1 LEA.HI.X R3, R6, R4, R7, 0x2, P0 ;  /* 0x0000000406039211 */ /* 0x010fe400000f1407 */
[----:B------:R-:W-:-:S03]  /*1a3c0*/  @!P2 LEA R6, P0, R21, R0, 0x2 ;  /* 0x000000001506a211 */ /* 0x000fc600078010ff */
[----:B------:R2:W-:Y:S01]  /*1a3d0*/  @!P1 ST.E.64 [R2.64], R74 ;  /* 0x0000004a02009985 */ /* 0x0005e2000c101b06 */
[----:B------:R-:W-:Y:S02]  /*1a3e0*/  ISETP.GE.AND P1, PT, R17, c[0x0][0x3c8], PT ;  /* 0x0000f20011007a0c */ /* 0x000fe40003f26270 */
[----:B------:R-:W-:-:S05]  /*1a3f0*/  @!P2 LEA.HI.X R7, R21, R4, R22, 0x2, P0 ;  /* 0x000000041507a211 */ /* 0x000fca00000f1416 */
[----:B------:R3:W-:Y:S01]  /*1a400*/  @!P2 ST.E.64 [R6.64], R76 ;  /* 0x0000004c0600a985 */ /* 0x0007e2000c101b06 */
[----:B------:R-:W-:Y:S02]  /*1a410*/  ISETP.GE.AND P2, PT, R8, c[0x0][0x3c8], PT ;  /* 0x0000f20008007a0c */ /* 0x000fe40003f46270 */
[----:B------:R-:W-:Y:S02]  /*1a420*/  ISETP.GE.AND P4, PT, R15, c[0x0][0x3c8], PT ;  /* 0x0000f2000f007a0c */ /* 0x000fe40003f86270 */
[----:B--2---:R-:W-:-:S04]  /*1a430*/  @!P3 LEA R2, P0, R19, R0, 0x2 ;  /* 0x000000001302b211 */ /* 0x004fc800078010ff */
[----:B------:R-:W-:Y:S02]  /*1a440*/  @!P3 LEA.HI.X R3, R19, R4, R20, 0x2, P0 ;  /* 0x000000041303b211 */ /* 0x000fe400000f1414 */
[----:B---3--:R-:W-:-:S03]  /*1a450*/  @!P1 LEA R6, P0, R17, R0, 0x2 ;  /* 0x0000000011069211 */ /* 0x008fc600078010ff */
[----:B------:R2:W-:Y:S01]  /*1a460*/  @!P3 ST.E.64 [R2.64], R78 ;  /* 0x0000004e0200b985 */ /* 0x0005e2000c101b06 */
[----:B------:R-:W-:Y:S02]  /*1a470*/  ISETP.GE.AND P3, PT, R13, c[0x0][0x3c8], PT ;  /* 0x0000f2000d007a0c */ /* 0x000fe40003f66270 */
[----:B------:R-:W-:-:S05]  /*1a480*/  @!P1 LEA.HI.X R7, R17, R4, R18, 0x2, P0 ;  /* 0x0000000411079211 */ /* 0x000fca00000f1412 */
[----:B------:R3:W-:Y:S01]  /*1a490*/  @!P1 ST.E.64 [R6.64], R80 ;  /* 0x0000005006009985 */ /* 0x0007e2000c101b06 */
[----:B------:R-:W-:Y:S02]  /*1a4a0*/  ISETP.GE.AND P1, PT, R10, c[0x0][0x3c8], PT ;  /* 0x0000f2000a007a0c */ /* 0x000fe40003f26270 */
[----:B--2---:R-:W-:-:S04]  /*1a4b0*/  @!P2 LEA R2, P0, R8, R0, 0x2 ;  /* 0x000000000802a211 */ /* 0x004fc800078010ff */
[----:B------:R-:W-:Y:S02]  /*1a4c0*/  @!P2 LEA.HI.X R3, R8, R4, R9, 0x2, P0 ;  /* 0x000000040803a211 */ /* 0x000fe400000f1409 */
[----:B------:R-:W-:-:S04]  /*1a4d0*/  @!P4 LEA R8, P0, R15, R0, 0x2 ;  /* 0x000000000f08c211 */ /* 0x000fc800078010ff */
[----:B------:R-:W-:Y:S02]  /*1a4e0*/  @!P4 LEA.HI.X R9, R15, R4, R16, 0x2, P0 ;  /* 0x000000040f09c211 */ /* 0x000fe400000f1410 */
[C---:B---3--:R-:W-:Y:S01]  /*1a4f0*/  @!P3 LEA R6, P0, R13.reuse, R0, 0x2 ;  /* 0x000000000d06b211 */ /* 0x048fe200078010ff */
[----:B------:R2:W-:Y:S03]  /*1a500*/  @!P2 ST.E.64 [R2.64], R66 ;  /* 0x000000420200a985 */ /* 0x0005e6000c101b06 */
[----:B------:R-:W-:Y:S01]  /*1a510*/  @!P3 LEA.HI.X R7, R13, R4, R14, 0x2, P0 ;  /* 0x000000040d07b211 */ /* 0x000fe200000f140e */
[----:B------:R3:W-:Y:S04]  /*1a520*/  @!P4 ST.E.64 [R8.64], R104 ;  /* 0x000000680800c985 */ /* 0x0007e8000c101b06 */
[----:B------:R3:W-:Y:S01]  /*1a530*/  @!P3 ST.E.64 [R6.64], R82 ;  /* 0x000000520600b985 */ /* 0x0007e2000c101b06 */
[----:B--2---:R-:W-:-:S04]  /*1a540*/  @!P1 LEA R2, P0, R10, R0, 0x2 ;  /* 0x000000000a029211 */ /* 0x004fc800078010ff */
[----:B------:R-:W-:-:S05]  /*1a550*/  @!P1 LEA.HI.X R3, R10, R4, R11, 0x2, P0 ;  /* 0x000000040a039211 */ /* 0x000fca00000f140b */
[----:B------:R3:W-:Y:S04]  /*1a560*/  @!P1 ST.E.64 [R2.64], R62 ;  /* 0x0000003e02009985 */ /* 0x0007e8000c101b06 */
.L_x_759:
[----:B------:R-:W-:Y:S05]  /*1a570*/  BSYNC B0 ;  /* 0x0000000000007941 */ /* 0x000fea0003800000 */
.L_x_758:
[----:B------:R-:W-:Y:S05]  /*1a580*/  BRA.DIV ~URZ, `(.L_x_760) ;  /* 0x00006aa27f007947 */ /* 0x000fea000b800000 */
[----:B--2---:R2:W1:Y:S04]  /*1a590*/  SHFL.IDX PT, R4, R5, 0x1, 0x1c1f ;  /* 0x003c1f0005047f89 */ /* 0x00446800000e0000 */
[----:B----4-:R2:W4:Y:S02]  /*1a5a0*/  SHFL.IDX PT, R0, R12, 0x1, 0x1c1f ;  /* 0x003c1f000c007f89 */ /* 0x01052400000e0000 */
.L_x_870:
[----:B------:R-:W-:Y:S01]  /*1a5b0*/  BSSY B0, `(.L_x_761) ;  /* 0x0000032000007945 */ /* 0x000fe20003800000 */
[----:B------:R-:W-:Y:S05]  /*1a5c0*/  @P6 BRA `(.L_x_762) ;  /* 0x0000030000006947 */ /* 0x000fea0003800000 */
[----:B---3--:R-:W3:Y:S04]  /*1a5d0*/  LDL R8, [R1] ;  /* 0x0000000001087983 */ /* 0x008ee80000100800 */
        /* <DEDUP_REMOVED lines=18> */
[----:B------:R-:W-:Y:S02]  /*1a700*/  @!P1 LEA R2, P3, R8, R0, 0x2 ;  /* 0x0000000008029211 */ /* 0x000fe400078610ff */
[----:B----4-:R-:W-:Y:S02]  /*1a710*/  ISETP.GE.AND P4, PT, R10, c[0x0][0x3c8], PT ;  /* 0x0000f2000a007a0c */ /* 0x010fe40003f86270 */
[----:B-1----:R-:W-:Y:S02]  /*1a720*/  @!P1 LEA.HI.X R3, R8, R4, R9, 0x2, P3 ;  /* 0x0000000408039211 */ /* 0x002fe400018f1409 */
[----:B------:R-:W-:-:S03]  /*1a730*/  @!P0 LEA R8, P3, R6, R0, 0x2 ;  /* 0x0000000006088211 */ /* 0x000fc600078610ff */
[----:B------:R1:W-:Y:S01]  /*1a740*/  @!P1 ST.E.64 [R2.64], R86 ;  /* 0x0000005602009985 */ /* 0x0003e2000c101b06 */
[----:B------:R-:W-:Y:S02]  /*1a750*/  @!P0 LEA.HI.X R9, R6, R4, R7, 0x2, P3 ;  /* 0x0000000406098211 */ /* 0x000fe400018f1407 */
[----:B------:R-:W-:Y:S02]  /*1a760*/  ISETP.GE.AND P5, PT, R19, c[0x0][0x3c8], PT ;  /* 0x0000f20013007a0c */ /* 0x000fe40003fa6270 */
[C---:B------:R-:W-:Y:S01]  /*1a770*/  @!P2 LEA R6, P1, R21.reuse, R0, 0x2 ;  /* 0x000000001506a211 */ /* 0x040fe200078210ff */
[----:B------:R2:W-:Y:S03]  /*1a780*/  @!P0 ST.E.64 [R8.64], R88 ;  /* 0x0000005808008985 */ /* 0x0005e6000c101b06 */
[----:B------:R-:W-:Y:S02]  /*1a790*/  @!P2 LEA.HI.X R7, R21, R4, R22, 0x2, P1 ;  /* 0x000000041507a211 */ /* 0x000fe400008f1416 */
[----:B------:R-:W-:-:S03]  /*1a7a0*/  ISETP.GE.AND P3, PT, R17, c[0x0][0x3c8], PT ;  /* 0x0000f20011007a0c */ /* 0x000fc60003f66270 */
[----:B------:R3:W-:Y:S01]  /*1a7b0*/  @!P2 ST.E.64 [R6.64], R90 ;  /* 0x0000005a0600a985 */ /* 0x0007e2000c101b06 */
[----:B------:R-:W-:Y:S02]  /*1a7c0*/  ISETP.GE.AND P2, PT, R15, c[0x0][0x3c8], PT ;  /* 0x0000f2000f007a0c */ /* 0x000fe40003f46270 */
[----:B------:R-:W-:Y:S02]  /*1a7d0*/  ISETP.GE.AND P1, PT, R13, c[0x0][0x3c8], PT ;  /* 0x0000f2000d007a0c */ /* 0x000fe40003f26270 */
[----:B-1----:R-:W-:-:S04]  /*1a7e0*/  @!P4 LEA R2, P0, R10, R0, 0x2 ;  /* 0x000000000a02c211 */ /* 0x002fc800078010ff */
[----:B------:R-:W-:Y:S02]  /*1a7f0*/  @!P4 LEA.HI.X R3, R10, R4, R11, 0x2, P0 ;  /* 0x000000040a03c211 */ /* 0x000fe400000f140b */
[----:B------:R-:W-:-:S04]  /*1a800*/  @!P5 LEA R10, P0, R19, R0, 0x2 ;  /* 0x00000000130ad211 */ /* 0x000fc800078010ff */
        /* <DEDUP_REMOVED lines=8> */
[----:B------:R2:W-:Y:S01]  /*1a890*/  @!P2 ST.E.64 [R6.64], R84 ;  /* 0x000000540600a985 */ /* 0x0005e2000c101b06 */
[----:B-1----:R-:W-:-:S04]  /*1a8a0*/  @!P1 LEA R2, P0, R13, R0, 0x2 ;  /* 0x000000000d029211 */ /* 0x002fc800078010ff */
[----:B------:R-:W-:-:S05]  /*1a8b0*/  @!P1 LEA.HI.X R3, R13, R4, R14, 0x2, P0 ;  /* 0x000000040d039211 */ /* 0x000fca00000f140e */
[----:B------:R2:W-:Y:S04]  /*1a8c0*/  @!P1 ST.E.64 [R2.64], R64 ;  /* 0x0000004002009985 */ /* 0x0005e8000c101b06 */
.L_x_762:
[----:B------:R-:W-:Y:S05]  /*1a8d0*/  BSYNC B0 ;  /* 0x0000000000007941 */ /* 0x000fea0003800000 */
.L_x_761:
[----:B------:R-:W-:Y:S05]  /*1a8e0*/  BRA.DIV ~URZ, `(.L_x_763) ;  /* 0x000068127f007947 */ /* 0x000fea000b800000 */
[----:B-1----:R1:W2:Y:S02]  /*1a8f0*/  SHFL.IDX PT, R4, R5, 0x2, 0x1c1f ;  /* 0x005c1f0005047f89 */ /* 0x0022a400000e0000 */
.L_x_871:
[----:B------:R-:W-:Y:S05]  /*1a900*/  BRA.DIV ~URZ, `(.L_x_764) ;  /* 0x000068627f007947 */ /* 0x000fea000b800000 */
[----:B----4-:R4:W1:Y:S02]  /*1a910*/  SHFL.IDX PT, R0, R12, 0x2, 0x1c1f ;  /* 0x005c1f000c007f89 */ /* 0x01086400000e0000 */
.L_x_872:
[----:B------:R-:W-:Y:S01]  /*1a920*/  LOP3.LUT P0, RZ, R200, 0x1, RZ, 0xc0, !PT ;  /* 0x00000001c8ff7812 */ /* 0x000fe2000780c0ff */
[----:B------:R-:W-:-:S12]  /*1a930*/  BSSY B0, `(.L_x_765) ;  /* 0x0000032000007945 */ /* 0x000fd80003800000 */
[----:B------:R-:W-:Y:S05]  /*1a940*/  @P0 BRA `(.L_x_766) ;  /* 0x0000030000000947 */ /* 0x000fea0003800000 */
[----:B--23--:R-:W2:Y:S04]  /*1a950*/  LDL R8, [R1] ;  /* 0x0000000001087983 */ /* 0x00cea80000100800 */
[----:B------:R-:W3:Y:S04]  /*1a960*/  LDL R23, [R1+0x78] ;  /* 0x0000780001177983 */ /* 0x000ee80000100800 */
[----:B------:R-:W5:Y:S04]  /*1a970*/  LDL R21, [R1+0x74] ;  /* 0x0000740001157983 */ /* 0x000f680000100800 */
        /* <DEDUP_REMOVED lines=13> */
[----:B--2---:R-:W-:-:S02]  /*1aa50*/  ISETP.GE.AND P1, PT, R8, c[0x0][0x3c8], PT ;  /* 0x0000f20008007a0c */ /* 0x004fc40003f26270 */
[----:B---3--:R-:W-:Y:S02]  /*1aa60*/  ISETP.GE.AND P0, PT, R23, c[0x0][0x3c8], PT ;  /* 0x0000f20017007a0c */ /* 0x008fe40003f06270 */
[----:B-----5:R-:W-:-:S09]  /*1aa70*/  ISETP.GE.AND P4, PT, R21, c[0x0][0x3c8], PT ;  /* 0x0000f20015007a0c */ /* 0x020fd20003f86270 */
[----:B-1----:R-:W-:Y:S02]  /*1aa80*/  @!P1 LEA R6, P2, R8, R0, 0x2 ;  /* 0x0000000008069211 */ /* 0x002fe400078410ff */
[----:B----4-:R-:W-:Y:S02]  /*1aa90*/  ISETP.GE.AND P5, PT, R10, c[0x0][0x3c8], PT ;  /* 0x0000f2000a007a0c */ /* 0x010fe40003fa6270 */
[----:B------:R-:W-:Y:S02]  /*1aaa0*/  @!P1 LEA.HI.X R7, R8, R4, R9, 0x2, P2 ;  /* 0x0000000408079211 */ /* 0x000fe400010f1409 */
[-C--:B------:R-:W-:Y:S02]  /*1aab0*/  @!P0 LEA R2, P3, R23, R0.reuse, 0x2 ;  /* 0x0000000017028211 */ /* 0x080fe400078610ff */
[----:B------:R-:W-:Y:S02]  /*1aac0*/  @!P4 LEA R8, P2, R21, R0, 0x2 ;  /* 0x000000001508c211 */ /* 0x000fe400078410ff */
[----:B------:R-:W-:-:S02]  /*1aad0*/  @!P0 LEA.HI.X R3, R23, R4, R24, 0x2, P3 ;  /* 0x0000000417038211 */ /* 0x000fc400018f1418 */
[----:B------:R-:W-:Y:S02]  /*1aae0*/  @!P4 LEA.HI.X R9, R21, R4, R22, 0x2, P2 ;  /* 0x000000041509c211 */ /* 0x000fe400010f1416 */
[----:B------:R-:W-:Y:S01]  /*1aaf0*/  ISETP.GE.AND P2, PT, R17, c[0x0][0x3c8], PT ;  /* 0x0000f20011007a0c */ /* 0x000fe20003f46270 */
[----:B------:R-:W-:Y:S01]  /*1ab00*/  @!P1 ST.E.64 [R6.64], R48 ;  /* 0x0000003006009985 */ /* 0x000fe2000c101b06 */
[----:B------:R-:W-:-:S03]  /*1ab10*/  ISETP.GE.AND P3, PT, R19, c[0x0][0x3c8], PT ;  /* 0x0000f20013007a0c */ /* 0x000fc60003f66270 */
[----:B------:R1:W-:Y:S01]  /*1ab20*/  @!P0 ST.E.64 [R2.64], R34 ;  /* 0x0000002202008985 */ /* 0x0003e2000c101b06 */
[----:B------:R-:W-:Y:S02]  /*1ab30*/  ISETP.GE.AND P1, PT, R15, c[0x0][0x3c8], PT ;  /* 0x0000f2000f007a0c */ /* 0x000fe40003f26270 */
[----:B------:R-:W-:Y:S01]  /*1ab40*/  ISETP.GE.AND P0, PT, R13, c[0x0][0x3c8], PT ;  /* 0x0000f2000d007a0c */ /* 0x000fe20003f06270 */
[----:B------:R2:W-:Y:S01]  /*1ab50*/  @!P4 ST.E.64 [R8.64], R38 ;  /* 0x000000260800c985 */ /* 0x0005e2000c101b06 */
[----:B-1----:R-:W-:-:S04]  /*1ab60*/  @!P5 LEA R2, P6, R10, R0, 0x2 ;  /* 0x000000000a02d211 */ /* 0x002fc800078c10ff */
[----:B------:R-:W-:Y:S02]  /*1ab70*/  @!P5 LEA.HI.X R3, R10, R4, R11, 0x2, P6 ;  /* 0x000000040a03d211 */ /* 0x000fe400030f140b */
[-C--:B------:R-:W-:Y:S02]  /*1ab80*/  @!P3 LEA R10, P6, R19, R0.reuse, 0x2 ;  /* 0x00000000130ab211 */ /* 0x080fe400078c10ff */
[-C--:B--2---:R-:W-:Y:S01]  /*1ab90*/  @!P2 LEA R8, P4, R17, R0.reuse, 0x2 ;  /* 0x000000001108a211 */ /* 0x084fe200078810ff */
[----:B------:R1:W-:Y:S01]  /*1aba0*/  @!P5 ST.E.64 [R2.64], R42 ;  /* 0x0000002a0200d985 */ /* 0x0003e2000c101b06 */
[----:B------:R-:W-:Y:S02]  /*1abb0*/  @!P1 LEA R6, P5, R15, R0, 0x2 ;  /* 0x000000000f069211 */ /* 0x000fe400078a10ff */
[-C--:B------:R-:W-:Y:S02]  /*1abc0*/  @!P2 LEA.HI.X R9, R17, R4.reuse, R18, 0x2, P4 ;  /* 0x000000041109a211 */ /* 0x080fe400020f1412 */
[----:B------:R-:W-:-:S02]  /*1abd0*/  @!P3 LEA.HI.X R11, R19, R4, R20, 0x2, P6 ;  /* 0x00000004130bb211 */ /* 0x000fc400030f1414 */
[----:B------:R-:W-:-:S03]  /*1abe0*/  @!P1 LEA.HI.X R7, R15, R4, R16, 0x2, P5 ;  /* 0x000000040f079211 */ /* 0x000fc600028f1410 */
[----:B------:R2:W-:Y:S04]  /*1abf0*/  @!P3 ST.E.64 [R10.64], R58 ;  /* 0x0000003a0a00b985 */ /* 0x0005e8000c101b06 */
[----:B------:R2:W-:Y:S04]  /*1ac00*/  @!P2 ST.E.64 [R8.64], R50 ;  /* 0x000000320800a985 */ /* 0x0005e8000c101b06 */
[----:B------:R2:W-:Y:S01]  /*1ac10*/  @!P1 ST.E.64 [R6.64], R44 ;  /* 0x0000002c06009985 */ /* 0x0005e2000c101b06 */
[----:B-1----:R-:W-:-:S04]  /*1ac20*/  @!P0 LEA R2, P4, R13, R0, 0x2 ;  /* 0x000000000d028211 */ /* 0x002fc800078810ff */
[----:B------:R-:W-:-:S05]  /*1ac30*/  @!P0 LEA.HI.X R3, R13, R4, R14, 0x2, P4 ;  /* 0x000000040d038211 */ /* 0x000fca00020f140e */
[----:B------:R2:W-:Y:S04]  /*1ac40*/  @!P0 ST.E.64 [R2.64], R28 ;  /* 0x0000001c02008985 */ /* 0x0005e8000c101b06 */
.L_x_766:
[----:B------:R-:W-:Y:S05]  /*1ac50*/  BSYNC B0 ;  /* 0x0000000000007941 */ /* 0x000fea0003800000 */
.L_x_765:
[----:B------:R-:W-:Y:S05]  /*1ac60*/  BRA.DIV ~URZ, `(.L_x_767) ;  /* 0x000065727f007947 */ /* 0x000fea000b800000 */
[----:B--2---:R2:W3:Y:S04]  /*1ac70*/  SHFL.IDX PT, R4, R5, 0x3, 0x1c1f ;  /* 0x007c1f0005047f89 */ /* 0x0044e800000e0000 */
[----:B-1----:R2:W1:Y:S02]  /*1ac80*/  SHFL.IDX PT, R0, R12, 0x3, 0x1c1f ;  /* 0x007c1f000c007f89 */ /* 0x00246400000e0000 */
.L_x_873:
[----:B------:R-:W-:-:S13]  /*1ac90*/  LOP3.LUT P0, RZ, R200, 0x2, RZ, 0xc0, !PT ;  /* 0x00000002c8ff7812 */ /* 0x000fda000780c0ff */
[----:B------:R-:W-:Y:S05]  /*1aca0*/  @P0 BRA `(.L_x_755) ;  /* 0x00000f9000000947 */ /* 0x000fea0003800000 */
[----:B---3--:R-:W3:Y:S04]  /*1acb0*/  LDL R6, [R1] ;  /* 0x0000000001067983 */ /* 0x008ee80000100800 */
[----:B------:R-:W5:Y:S04]  /*1acc0*/  LDL R10, [R1+0x78] ;  /* 0x00007800010a7983 */ /* 0x000f680000100800 */
[----:B--2---:R-:W2:Y:S04]  /*1acd0*/  LDL R7, [R1+0xb8] ;  /* 0x0000b80001077983 */ /* 0x004ea80000100800 */
[----:B----4-:R-:W4:Y:S04]  /*1ace0*/  LDL R18, [R1+0x70] ;  /* 0x0000700001127983 */ /* 0x010f280000100800 */
[----:B------:R-:W2:Y:S04]  /*1acf0*/  LDL R8, [R1+0x74] ;  /* 0x0000740001087983 */ /* 0x000ea80000100800 */
        /* <DEDUP_REMOVED lines=11> */
[----:B-----5:R-:W-:-:S11]  /*1adb0*/  ISETP.GE.AND P5, PT, R10, c[0x0][0x3c8], PT ;  /* 0x0000f2000a007a0c */ /* 0x020fd60003fa6270 */
[----:B-1----:R-:W-:-:S04]  /*1adc0*/  @!P0 LEA R2, P1, R6, R0, 0x2 ;  /* 0x0000000006028211 */ /* 0x002fc800078210ff */
[----:B--2---:R-:W-:Y:S02]  /*1add0*/  @!P0 LEA.HI.X R3, R6, R4, R7, 0x2, P1 ;  /* 0x0000000406038211 */ /* 0x004fe400008f1407 */
[----:B----4-:R-:W-:Y:S02]  /*1ade0*/  ISETP.GE.AND P3, PT, R18, c[0x0][0x3c8], PT ;  /* 0x0000f20012007a0c */ /* 0x010fe40003f66270 */
[----:B------:R-:W-:Y:S01]  /*1adf0*/  ISETP.GE.AND P4, PT, R8, c[0x0][0x3c8], PT ;  /* 0x0000f20008007a0c */ /* 0x000fe20003f86270 */
        /* <DEDUP_REMOVED lines=31> */
.L_x_740:
[----:B------:R-:W3:Y:S04]  /*1aff0*/  LDL.LU R7, [R1+0x54] ;  /* 0x0000540001077983 */ /* 0x000ee80000300800 */
[----:B--2---:R-:W2:Y:S01]  /*1b000*/  LDL R6, [R1+0x5c] ;  /* 0x00005c0001067983 */ /* 0x004ea20000100800 */
[----:B------:R-:W-:Y:S01]  /*1b010*/  ISETP.NE.U32.AND P0, PT, RZ, c[0x0][0x508], PT ;  /* 0x00014200ff007a0c */ /* 0x000fe20003f05070 */
[----:B------:R-:W-:Y:S01]  /*1b020*/  IMAD.MOV.U32 R4, RZ, RZ, 0x4 ;  /* 0x00000004ff047424 */ /* 0x000fe200078e00ff */
[----:B------:R-:W-:Y:S01]  /*1b030*/  ISETP.NE.U32.AND P2, PT, RZ, c[0x0][0x500], PT ;  /* 0x00014000ff007a0c */ /* 0x000fe20003f45070 */
[----:B------:R-:W-:Y:S01]  /*1b040*/  IMAD.MOV.U32 R18, RZ, RZ, c[0x0][0x388] ;  /* 0x0000e200ff127624 */ /* 0x000fe200078e00ff */
[----:B------:R-:W-:Y:S01]  /*1b050*/  ISETP.NE.AND.EX P0, PT, RZ, c[0x0][0x50c], PT, P0 ;  /* 0x00014300ff007a0c */ /* 0x000fe20003f05300 */
[----:B------:R-:W-:Y:S01]  /*1b060*/  IMAD.MOV.U32 R0, RZ, RZ, RZ ;  /* 0x000000ffff007224 */ /* 0x000fe200078e00ff */
[----:B------:R-:W-:Y:S01]  /*1b070*/  ISETP.NE.AND.EX P2, PT, RZ, c[0x0][0x504], PT, P2 ;  /* 0x00014100ff007a0c */ /* 0x000fe20003f45320 */
[----:B--2---:R-:W-:-:S10]  /*1b080*/  IMAD.WIDE R2, R6, R4, c[0x0][0x500] ;  /* 0x0001400006027625 */ /* 0x004fd400078e0204 */
[----:B------:R-:W-:Y:S02]  /*1b090*/  @P0 IMAD.WIDE R4, R6, R4, c[0x0][0x508] ;  /* 0x0001420006040625 */ /* 0x000fe400078e0204 */
[----:B------:R2:W5:Y:S04]  /*1b0a0*/  @P2 LDG.E R0, [R2.64] ;  /* 0x0000000602002981 */ /* 0x000568000c1e1900 */
[----:B------:R2:W5:Y:S01]  /*1b0b0*/  @P0 LDG.E R18, [R4.64] ;  /* 0x0000000604120981 */ /* 0x000562000c1e1900 */
[----:B---3--:R-:W-:-:S04]  /*1b0c0*/  ISETP.NE.AND P1, PT, R7, RZ, PT ;  /* 0x000000ff0700720c */ /* 0x008fc80003f25270 */
[----:B------:R-:W-:Y:S01]  /*1b0d0*/  SEL R20, R7, c[0x0][0x3d4], P1 ;  /* 0x0000f50007147a07 */ /* 0x000fe20000800000 */
[----:B------:R-:W-:Y:S05]  /*1b0e0*/  @P0 BRA `(.L_x_768) ;  /* 0x0000004000000947 */ /* 0x000fea0003800000 */
[----:B------:R-:W-:Y:S05]  /*1b0f0*/  @!P2 BRA `(.L_x_768) ;  /* 0x000000300000a947 */ /* 0x000fea0003800000 */
[----:B--2---:R2:W3:Y:S04]  /*1b100*/  LDG.E R4, [R2.64] ;  /* 0x0000000602047981 */ /* 0x0044e8000c1e1900 */
[----:B--2---:R-:W3:Y:S02]  /*1b110*/  LDG.E R2, [R2.64+0x4] ;  /* 0x0000040602027981 */ /* 0x004ee4000c1e1900 */
[----:B---3-5:R-:W-:Y:S02]  /*1b120*/  IADD3 R18, -R4, R2, RZ ;  /* 0x0000000204127210 */ /* 0x028fe40007ffe1ff */
.L_x_768:
[----:B--2---:R-:W2:Y:S01]  /*1b130*/  LDL.LU R3, [R1+0x58] ;  /* 0x0000580001037983 */ /* 0x004ea20000300800 */
[----:B------:R-:W-:Y:S01]  /*1b140*/  SHF.R.S32.HI R2, RZ, 0x1f, R6 ;  /* 0x0000001fff027819 */ /* 0x000fe20000011406 */
[----:B------:R-:W-:Y:S01]  /*1b150*/  BSSY B0, `(.L_x_769) ;  /* 0x0000039000007945 */ /* 0x000fe20003800000 */
[----:B-----5:R-:W-:Y:S01]  /*1b160*/  SHF.R.S32.HI R19, RZ, 0x1f, R0 ;  /* 0x0000001fff137819 */ /* 0x020fe20000011400 */
[----:B------:R-:W3:Y:S01]  /*1b170*/  S2R R4, SR_TID.X ;  /* 0x0000000000047919 */ /* 0x000ee20000002100 */
[----:B------:R-:W-:-:S02]  /*1b180*/  SEL R11, R6, RZ, !P2 ;  /* 0x000000ff060b7207 */ /* 0x000fc40005000000 */
[----:B------:R-:W-:Y:S02]  /*1b190*/  SEL R21, R2, RZ, !P2 ;  /* 0x000000ff02157207 */ /* 0x000fe40005000000 */
[----:B---3--:R-:W-:Y:S02]  /*1b1a0*/  ISETP.GT.AND P0, PT, R4, 0x7f, PT ;  /* 0x0000007f0400780c */ /* 0x008fe40003f04270 */
[----:B--2---:R-:W-:-:S11]  /*1b1b0*/  LOP3.LUT R10, R3, 0xffff, RZ, 0xc0, !PT ;  /* 0x0000ffff030a7812 */ /* 0x004fd600078ec0ff */
[----:B------:R-:W-:Y:S05]  /*1b1c0*/  @P0 BRA `(.L_x_770) ;  /* 0x0000031000000947 */ /* 0x000fea0003800000 */
[----:B------:R-:W2:Y:S01]  /*1b1d0*/  LDL R3, [R1+0x48] ;  /* 0x0000480001037983 */ /* 0x000ea20000100800 */
[----:B------:R-:W-:Y:S01]  /*1b1e0*/  IMAD R2, R18, c[0x0][0x4e8], RZ ;  /* 0x00013a0012027a24 */ /* 0x000fe200078e02ff */
[----:B--2---:R-:W-:-:S04]  /*1b1f0*/  IADD3 R14, R3, R4, RZ ;  /* 0x00000004030e7210 */ /* 0x004fc80007ffe0ff */
[----:B------:R-:W-:-:S13]  /*1b200*/  ISETP.GE.AND P0, PT, R14, R2, PT ;  /* 0x000000020e00720c */ /* 0x000fda0003f06270 */
[----:B------:R-:W-:Y:S05]  /*1b210*/  @P0 BRA `(.L_x_770) ;  /* 0x000002c000000947 */ /* 0x000fea0003800000 */
[----:B------:R-:W2:Y:S01]  /*1b220*/  LDL.LU R22, [R1+0x7c] ;  /* 0x00007c0001167983 */ /* 0x000ea20000300800 */
[----:B------:R-:W-:Y:S01]  /*1b230*/  IMAD.MOV.U32 R2, RZ, RZ, 0x368 ;  /* 0x00000368ff027424 */ /* 0x000fe200078e00ff */
[----:B------:R-:W-:-:S04]  /*1b240*/  ISETP.GT.AND P2, PT, R20, 0x1, PT ;  /* 0x000000011400780c */ /* 0x000fc80003f44270 */
[----:B------:R-:W-:-:S04]  /*1b250*/  SEL R2, R2, 0x328, P2 ;  /* 0x0000032802027807 */ /* 0x000fc80001000000 */
[----:B------:R3:W4:Y:S08]  /*1b260*/  LDC.64 R8, c[0x0][R2+0x170] ;  /* 0x00005c0002087b82 */ /* 0x0007300000000a00 */
[----:B------:R3:W5:Y:S08]  /*1b270*/  LDC.64 R6, c[0x0][R2+0x168] ;  /* 0x00005a0002067b82 */ /* 0x0007700000000a00 */
[----:B-1----:R3:W1:Y:S08]  /*1b280*/  LDC.64 R16, c[0x0][R2+0x178] ;  /* 0x00005e0002107b82 */ /* 0x0026700000000a00 */
[----:B------:R3:W1:Y:S02]  /*1b290*/  LDC.64 R12, c[0x0][R2+0x160] ;  /* 0x00005800020c7b82 */ /* 0x0006640000000a00 */
[----:B---3--:R-:W-:-:S02]  /*1b2a0*/  IMAD.MOV.U32 R2, RZ, RZ, c[0x0][0x4e8] ;  /* 0x00013a00ff027624 */ /* 0x008fc400078e00ff */
[-C--:B----4-:R-:W-:Y:S02]  /*1b2b0*/  IMAD R3, R9, R11.reuse, RZ ;  /* 0x0000000b09037224 */ /* 0x090fe400078e02ff */
[----:B------:R-:W-:Y:S01]  /*1b2c0*/  IMAD.WIDE.U32 R4, R8, R11, RZ ;  /* 0x0000000b08047225 */ /* 0x000fe200078e00ff */
[----:B------:R-:W-:Y:S02]  /*1b2d0*/  ISETP.NE.AND P0, PT, R2, 0x1, PT ;  /* 0x000000010200780c */ /* 0x000fe40003f05270 */
[----:B------:R-:W-:Y:S01]  /*1b2e0*/  MOV R2, R14 ;  /* 0x0000000e00027202 */ /* 0x000fe20000000f00 */
[----:B------:R-:W-:Y:S02]  /*1b2f0*/  IMAD R8, R8, R21, R3 ;  /* 0x0000001508087224 */ /* 0x000fe400078e0203 */
[-C--:B-----5:R-:W-:Y:S02]  /*1b300*/  IMAD R9, R7, R10.reuse, RZ ;  /* 0x0000000a07097224 */ /* 0x0a0fe400078e02ff */
        /* <DEDUP_REMOVED lines=9> */
[-C--:B-1----:R-:W-:Y:S02]  /*1b3a0*/  IMAD R8, R17, R3.reuse, RZ ;  /* 0x0000000311087224 */ /* 0x082fe400078e02ff */
        /* <DEDUP_REMOVED lines=19> */
.L_x_770:
[----:B------:R-:W-:Y:S05]  /*1b4e0*/  BSYNC B0 ;  /* 0x0000000000007941 */ /* 0x000fea0003800000 */
.L_x_769:
[----:B------:R-:W-:-:S13]  /*1b4f0*/  ISETP.GT.AND P0, PT, R20, 0x1, PT ;  /* 0x000000011400780c */ /* 0x000fda0003f04270 */
[----:B------:R-:W-:Y:S05]  /*1b500*/  @P0 BRA `(.L_x_755) ;  /* 0x0000073000000947 */ /* 0x000fea0003800000 */
[----:B------:R-:W2:Y:S04]  /*1b510*/  LDL R6, [R1+0x48] ;  /* 0x0000480001067983 */ /* 0x000ea80000100800 */
[----:B-1----:R-:W2:Y:S01]  /*1b520*/  LDL R5, [R1+0x18] ;  /* 0x0000180001057983 */ /* 0x002ea20000100800 */
[----:B------:R-:W-:Y:S01]  /*1b530*/  MOV R2, c[0x0][0x4e8] ;  /* 0x00013a0000027a02 */ /* 0x000fe20000000f00 */
[----:B------:R-:W-:Y:S01]  /*1b540*/  IMAD R4, R19, c[0x0][0x3a0], RZ ;  /* 0x0000e80013047a24 */ /* 0x000fe200078e02ff */
[----:B------:R-:W-:Y:S02]  /*1b550*/  ISETP.GE.AND P2, PT, R201, c[0x0][0x3c8], PT ;  /* 0x0000f200c9007a0c */ /* 0x000fe40003f46270 */
[----:B------:R-:W-:Y:S01]  /*1b560*/  ISETP.NE.AND P0, PT, R2, 0x1, PT ;  /* 0x000000010200780c */ /* 0x000fe20003f05270 */
[----:B------:R-:W-:-:S04]  /*1b570*/  IMAD.WIDE.U32 R2, R0, c[0x0][0x3a0], RZ ;  /* 0x0000e80000027a25 */ /* 0x000fc800078e00ff */
[----:B------:R-:W-:-:S05]  /*1b580*/  IMAD R0, R0, c[0x0][0x3a4], R4 ;  /* 0x0000e90000007a24 */ /* 0x000fca00078e0204 */
[----:B------:R-:W-:-:S05]  /*1b590*/  IADD3 R3, R3, R0, RZ ;  /* 0x0000000003037210 */ /* 0x000fca0007ffe0ff */
[----:B------:R-:W-:-:S04]  /*1b5a0*/  IMAD.WIDE.U32 R2, R10, c[0x0][0x3e8], R2 ;  /* 0x0000fa000a027a25 */ /* 0x000fc800078e0002 */
[----:B------:R-:W-:-:S04]  /*1b5b0*/  IMAD R3, R10, c[0x0][0x3ec], R3 ;  /* 0x0000fb000a037a24 */ /* 0x000fc800078e0203 */
[----:B------:R-:W-:Y:S01]  /*1b5c0*/  IMAD.WIDE.U32 R2, R11, c[0x0][0x3f0], R2 ;  /* 0x0000fc000b027a25 */ /* 0x000fe200078e0002 */
[----:B--2---:R-:W-:-:S03]  /*1b5d0*/  IADD3 R4, R5, R6, RZ ;  /* 0x0000000605047210 */ /* 0x004fc60007ffe0ff */
[----:B------:R-:W-:Y:S01]  /*1b5e0*/  IMAD R5, R21, c[0x0][0x3f0], RZ ;  /* 0x0000fc0015057a24 */ /* 0x000fe200078e02ff */
[----:B------:R-:W-:Y:S01]  /*1b5f0*/  MOV R0, R4 ;  /* 0x0000000400007202 */ /* 0x000fe20000000f00 */
[----:B------:R-:W-:-:S04]  /*1b600*/  @P0 IMAD.HI.U32 R6, R4, c[0x0][0x4ec], RZ ;  /* 0x00013b0004060a27 */ /* 0x000fc800078e00ff */
[----:B------:R-:W-:Y:S01]  /*1b610*/  IMAD R7, R11, c[0x0][0x3f4], R5 ;  /* 0x0000fd000b077a24 */ /* 0x000fe200078e0205 */
[----:B------:R-:W-:-:S04]  /*1b620*/  @P0 SHF.R.U32.HI R0, RZ, c[0x0][0x4f0], R6 ;  /* 0x00013c00ff000a19 */ /* 0x000fc80000011606 */
[----:B------:R-:W-:Y:S02]  /*1b630*/  SHF.R.S32.HI R6, RZ, 0x1f, R0 ;  /* 0x0000001fff067819 */ /* 0x000fe40000011400 */
[----:B------:R-:W-:Y:S02]  /*1b640*/  IADD3 R5, -R0, RZ, RZ ;  /* 0x000000ff00057210 */ /* 0x000fe40007ffe1ff */
[----:B------:R-:W-:Y:S01]  /*1b650*/  IADD3 R3, R3, R7, RZ ;  /* 0x0000000703037210 */ /* 0x000fe20007ffe0ff */
        /* <DEDUP_REMOVED lines=14> */
.L_x_874:
[----:B------:R-:W-:Y:S05]  /*1b740*/  BRA.DIV ~URZ, `(.L_x_772) ;  /* 0x00005bd27f007947 */ /* 0x000fea000b800000 */
[----:B------:R3:W4:Y:S02]  /*1b750*/  SHFL.IDX PT, R2, R6, RZ, 0x181f ;  /* 0x00181fff06027589 */ /* 0x00072400000e0000 */
.L_x_875:
[----:B------:R-:W5:Y:S04]  /*1b760*/  LDL.LU R3, [R1+0x48] ;  /* 0x0000480001037983 */ /* 0x000f680000300800 */
[----:B------:R-:W1:Y:S02]  /*1b770*/  S2R R4, SR_TID.X ;  /* 0x0000000000047919 */ /* 0x000e640000002100 */
[----:B-1----:R-:W-:-:S04]  /*1b780*/  SHF.R.S32.HI R0, RZ, 0x1f, R4 ;  /* 0x0000001fff007819 */ /* 0x002fc80000011404 */
[----:B------:R-:W-:-:S04]  /*1b790*/  LEA.HI R0, R0, R4, RZ, 0x3 ;  /* 0x0000000400007211 */ /* 0x000fc800078f18ff */
[----:B------:R-:W-:Y:S01]  /*1b7a0*/  SHF.R.S32.HI R0, RZ, 0x3, R0 ;  /* 0x00000003ff007819 */ /* 0x000fe20000011400 */
[----:B------:R-:W-:Y:S01]  /*1b7b0*/  IMAD R4, R18, c[0x0][0x4e8], RZ ;  /* 0x00013a0012047a24 */ /* 0x000fe200078e02ff */
[----:B------:R-:W-:-:S03]  /*1b7c0*/  SHF.R.S32.HI R8, RZ, 0x1f, R201 ;  /* 0x0000001fff087819 */ /* 0x000fc600000114c9 */
[----:B-----5:R-:W-:-:S05]  /*1b7d0*/  IMAD.IADD R0, R0, 0x1, R3 ;  /* 0x0000000100007824 */ /* 0x020fca00078e0203 */
[----:B------:R-:W-:-:S13]  /*1b7e0*/  ISETP.GE.OR P0, PT, R0, R4, P2 ;  /* 0x000000040000720c */ /* 0x000fda0001706670 */
[----:B----4-:R-:W-:-:S04]  /*1b7f0*/  @!P0 LEA R2, P1, R201, R2, 0x1 ;  /* 0x00000002c9028211 */ /* 0x010fc800078208ff */
[----:B--2---:R-:W-:-:S05]  /*1b800*/  @!P0 LEA.HI.X R3, R201, R7, R8, 0x1, P1 ;  /* 0x00000007c9038211 */ /* 0x004fca00008f0c08 */
[----:B------:R1:W-:Y:S01]  /*1b810*/  @!P0 ST.E.128 [R2.64], RZ ;  /* 0x000000ff02008985 */ /* 0x0003e2000c101d06 */
[----:B------:R-:W-:Y:S05]  /*1b820*/  BRA.DIV ~URZ, `(.L_x_773) ;  /* 0x00005b627f007947 */ /* 0x000fea000b800000 */
[----:B------:R2:W4:Y:S04]  /*1b830*/  SHFL.IDX PT, R7, R5, 0x1, 0x181f ;  /* 0x00381f0005077f89 */ /* 0x00052800000e0000 */
[----:B-1----:R2:W1:Y:S02]  /*1b840*/  SHFL.IDX PT, R2, R6, 0x1, 0x181f ;  /* 0x00381f0006027f89 */ /* 0x00246400000e0000 */
.L_x_876:
[----:B------:R-:W-:Y:S02]  /*1b850*/  IADD3 R3, R0, 0x10, RZ ;  /* 0x0000001000037810 */ /* 0x000fe40007ffe0ff */
[----:B------:R-:W-:Y:S02]  /*1b860*/  SHF.R.S32.HI R8, RZ, 0x1f, R201 ;  /* 0x0000001fff087819 */ /* 0x000fe400000114c9 */
[----:B------:R-:W-:-:S13]  /*1b870*/  ISETP.GE.OR P0, PT, R3, R4, P2 ;  /* 0x000000040300720c */ /* 0x000fda0001706670 */
[----:B-1----:R-:W-:-:S04]  /*1b880*/  @!P0 LEA R2, P1, R201, R2, 0x1 ;  /* 0x00000002c9028211 */ /* 0x002fc800078208ff */
[----:B----4-:R-:W-:-:S05]  /*1b890*/  @!P0 LEA.HI.X R3, R201, R7, R8, 0x1, P1 ;  /* 0x00000007c9038211 */ /* 0x010fca00008f0c08 */
[----:B------:R1:W-:Y:S01]  /*1b8a0*/  @!P0 ST.E.128 [R2.64], RZ ;  /* 0x000000ff02008985 */ /* 0x0003e2000c101d06 */
[----:B------:R-:W-:Y:S05]  /*1b8b0*/  BRA.DIV ~URZ, `(.L_x_774) ;  /* 0x00005ba27f007947 */ /* 0x000fea000b800000 */
[----:B------:R4:W1:Y:S02]  /*1b8c0*/  SHFL.IDX PT, R7, R5, 0x2, 0x181f ;  /* 0x00581f0005077f89 */ /* 0x00086400000e0000 */
.L_x_877:
[----:B------:R-:W-:Y:S05]  /*1b8d0*/  BRA.DIV ~URZ, `(.L_x_775) ;  /* 0x00005bf27f007947 */ /* 0x000fea000b800000 */
[----:B-1----:R1:W2:Y:S02]  /*1b8e0*/  SHFL.IDX PT, R2, R6, 0x2, 0x181f ;  /* 0x00581f0006027f89 */ /* 0x0022a400000e0000 */
.L_x_878:
        /* <DEDUP_REMOVED lines=9> */
.L_x_879:
        /* <DEDUP_REMOVED lines=8> */
.L_x_880:
[----:B------:R-:W-:Y:S05]  /*1ba00*/  BRA.DIV ~URZ, `(.L_x_778) ;  /* 0x00005c727f007947 */ /* 0x000fea000b800000 */
[----:B--2---:R2:W1:Y:S02]  /*1ba10*/  SHFL.IDX PT, R2, R6, 0x4, 0x181f ;  /* 0x00981f0006027f89 */ /* 0x00446400000e0000 */
.L_x_881:
        /* <DEDUP_REMOVED lines=9> */
.L_x_882:
        /* <DEDUP_REMOVED lines=8> */
.L_x_883:
[----:B------:R-:W-:Y:S05]  /*1bb30*/  BRA.DIV ~URZ, `(.L_x_781) ;  /* 0x00005cf27f007947 */ /* 0x000fea000b800000 */
[----:B--2---:R2:W3:Y:S02]  /*1bb40*/  SHFL.IDX PT, R2, R6, 0x6, 0x181f ;  /* 0x00d81f0006027f89 */ /* 0x0044e400000e0000 */
.L_x_884:
        /* <DEDUP_REMOVED lines=9> */
.L_x_885:
[----:B------:R-:W-:Y:S02]  /*1bbe0*/  IADD3 R0, R0, 0x70, RZ ;  /* 0x0000007000007810 */ /* 0x000fe40007ffe0ff */
[----:B-12---:R-:W-:Y:S02]  /*1bbf0*/  SHF.R.S32.HI R6, RZ, 0x1f, R201 ;  /* 0x0000001fff067819 */ /* 0x006fe400000114c9 */
[----:B------:R-:W-:-:S13]  /*1bc00*/  ISETP.GE.OR P0, PT, R0, R4, P2 ;  /* 0x000000040000720c */ /* 0x000fda0001706670 */
[----:B----4-:R-:W-:-:S04]  /*1bc10*/  @!P0 LEA R2, P1, R201, R2, 0x1 ;  /* 0x00000002c9028211 */ /* 0x010fc800078208ff */
[----:B---3--:R-:W-:-:S05]  /*1bc20*/  @!P0 LEA.HI.X R3, R201, R5, R6, 0x1, P1 ;  /* 0x00000005c9038211 */ /* 0x008fca00008f0c06 */
[----:B------:R1:W-:Y:S04]  /*1bc30*/  @!P0 ST.E.128 [R2.64], RZ ;  /* 0x000000ff02008985 */ /* 0x0003e8000c101d06 */
.L_x_755:
[----:B------:R-:W-:Y:S05]  /*1bc40*/  BSYNC B1 ;  /* 0x0000000000017941 */ /* 0x000fea0003800000 */
.L_x_739:
        /* <DEDUP_REMOVED lines=11> */
[----:B--2-4-:R-:W-:-:S04]  /*1bd00*/  LOP3.LUT R12, R0, 0x1f, RZ, 0xc0, !PT ;  /* 0x0000001f000c7812 */ /* 0x014fc800078ec0ff */
[----:B------:R-:W-:Y:S01]  /*1bd10*/  ISETP.NE.AND P6, PT, R12, 0x1f, PT ;  /* 0x0000001f0c00780c */ /* 0x000fe20003fc5270 */
[----:B------:R-:W-:Y:S10]  /*1bd20*/  BRA.DIV ~URZ, `(.L_x_784) ;  /* 0x00005c427f007947 */ /* 0x000ff4000b800000 */
[----:B------:R1:W2:Y:S02]  /*1bd30*/  SHFL.IDX PT, R9, R53, RZ, 0x1f ;  /* 0x00001fff35097589 */ /* 0x0002a400000e0000 */
.L_x_886:
[----:B------:R-:W-:Y:S05]  /*1bd40*/  BRA.DIV ~URZ, `(.L_x_785) ;  /* 0x00005c927f007947 */ /* 0x000fea000b800000 */
[----:B------:R3:W4:Y:S02]  /*1bd50*/  SHFL.IDX PT, R8, R53, 0x1, 0x1f ;  /* 0x00201f0035087f89 */ /* 0x00072400000e0000 */
.L_x_887:
[----:B------:R-:W5:Y:S01]  /*1bd60*/  LDL R0, [R1+0x5c] ;  /* 0x00005c0001007983 */ /* 0x000f620000100800 */
[----:B------:R-:W-:Y:S02]  /*1bd70*/  IMAD.MOV.U32 R6, RZ, RZ, RZ ;  /* 0x000000ffff067224 */ /* 0x000fe400078e00ff */
[----:B-----5:R-:W-:-:S05]  /*1bd80*/  IMAD.IADD R0, R0, 0x1, R12 ;  /* 0x0000000100007824 */ /* 0x020fca00078e020c */
[----:B------:R-:W-:-:S13]  /*1bd90*/  ISETP.GE.OR P0, PT, R0, c[0x0][0x53c], !P6 ;  /* 0x00014f0000007a0c */ /* 0x000fda0007706670 */
[----:B------:R-:W-:Y:S01]  /*1bda0*/  @!P0 IMAD.MOV.U32 R2, RZ, RZ, 0x4 ;  /* 0x00000004ff028424 */ /* 0x000fe200078e00ff */
[----:B------:R-:W-:-:S03]  /*1bdb0*/  @!P0 MOV R3, 0x4 ;  /* 0x0000000400038802 */ /* 0x000fc60000000f00 */
[----:B------:R-:W-:-:S04]  /*1bdc0*/  @!P0 IMAD.WIDE R4, R0, R2, c[0x0][0x580] ;  /* 0x0001600000048625 */ /* 0x000fc800078e0202 */
[----:B------:R-:W-:Y:S01]  /*1bdd0*/  @!P0 IMAD.WIDE R2, R0, R3, c[0x0][0x578] ;  /* 0x00015e0000028625 */ /* 0x000fe200078e0203 */
[----:B------:R-:W5:Y:S04]  /*1bde0*/  @!P0 LDG.E R6, [R4.64] ;  /* 0x0000000604068981 */ /* 0x000f68000c1e1900 */
[----:B------:R-:W5:Y:S01]  /*1bdf0*/  @!P0 LDG.E R7, [R2.64] ;  /* 0x0000000602078981 */ /* 0x000f62000c1e1900 */
[C---:B------:R-:W-:Y:S02]  /*1be00*/  ISETP.GE.U32.AND P4, PT, R12.reuse, 0x10, PT ;  /* 0x000000100c00780c */ /* 0x040fe40003f86070 */
[C---:B------:R-:W-:Y:S02]  /*1be10*/  ISETP.GE.U32.AND P3, PT, R12.reuse, 0x8, PT ;  /* 0x000000080c00780c */ /* 0x040fe40003f66070 */
[----:B------:R-:W-:-:S02]  /*1be20*/  ISETP.GE.U32.AND P2, PT, R12, 0x4, PT ;  /* 0x000000040c00780c */ /* 0x000fc40003f46070 */
[C---:B------:R-:W-:Y:S02]  /*1be30*/  ISETP.GE.U32.AND P1, PT, R12.reuse, 0x2, PT ;  /* 0x000000020c00780c */ /* 0x040fe40003f26070 */
[----:B------:R-:W-:Y:S02]  /*1be40*/  ISETP.NE.AND P5, PT, R12, RZ, PT ;  /* 0x000000ff0c00720c */ /* 0x000fe40003fa5270 */
[----:B------:R-:W-:Y:S01]  /*1be50*/  MOV R11, RZ ;  /* 0x000000ff000b7202 */ /* 0x000fe20000000f00 */
[----:B-----5:R-:W-:Y:S01]  /*1be60*/  IMAD R0, R7, R6, RZ ;  /* 0x0000000607007224 */ /* 0x020fe200078e02ff */
[----:B------:R-:W-:Y:S07]  /*1be70*/  BRA.DIV ~URZ, `(.L_x_786) ;  /* 0x00005bd27f007947 */ /* 0x000fee000b800000 */
[----:B------:R1:W3:Y:S02]  /*1be80*/  SHFL.UP PT, R4, R0, 0x1, RZ ;  /* 0x0420000000047989 */ /* 0x0002e400000e00ff */
.L_x_888:
[----:B---3--:R-:W-:-:S04]  /*1be90*/  SEL R4, R4, RZ, P5 ;  /* 0x000000ff04047207 */ /* 0x008fc80002800000 */
        /* <DEDUP_REMOVED lines=14> */
[----:B------:R1:W3:Y:S02]  /*1bf80*/  SHFL.IDX PT, R0, R4, 0x1f, 0x1f ;  /* 0x03e01f0004007f89 */ /* 0x0002e400000e0000 */
.L_x_889:
[----:B---3--:R-:W-:Y:S01]  /*1bf90*/  IMAD R0, R0, c[0x0][0x538], RZ ;  /* 0x00014e0000007a24 */ /* 0x008fe200078e02ff */
[----:B------:R-:W-:Y:S04]  /*1bfa0*/  BSSY B1, `(.L_x_788) ;  /* 0x00000ce000017945 */ /* 0x000fe80003800000 */
[----:B----4-:R-:W-:-:S04]  /*1bfb0*/  IADD3 R8, R0, R8, RZ ;  /* 0x0000000800087210 */ /* 0x010fc80007ffe0ff */
[----:B--2---:R-:W-:-:S13]  /*1bfc0*/  ISETP.GT.AND P0, PT, R8, R9, PT ;  /* 0x000000090800720c */ /* 0x004fda0003f04270 */
[----:B------:R-:W-:Y:S05]  /*1bfd0*/  @P0 BRA `(.L_x_789) ;  /* 0x0000025000000947 */ /* 0x000fea0003800000 */
.L_x_793:
[----:B------:R-:W2:Y:S02]  /*1bfe0*/  LDL.LU R0, [R1+0x5c] ;  /* 0x00005c0001007983 */ /* 0x000ea40000300800 */
[----:B--2---:R-:W-:-:S04]  /*1bff0*/  IADD3 R0, R0, 0x1f, RZ ;  /* 0x0000001f00007810 */ /* 0x004fc80007ffe0ff */
[----:B------:R-:W-:-:S13]  /*1c000*/  ISETP.GE.AND P0, PT, R0, c[0x0][0x53c], PT ;  /* 0x00014f0000007a0c */ /* 0x000fda0003f06270 */
[----:B------:R-:W-:Y:S05]  /*1c010*/  @P0 BRA `(.L_x_790) ;  /* 0x00000c1000000947 */ /* 0x000fea0003800000 */
[----:B------:R2:W-:Y:S01]  /*1c020*/  STL [R1+0x5c], R0 ;  /* 0x00005c0001007387 */ /* 0x0005e20000100800 */
[----:B------:R-:W-:Y:S01]  /*1c030*/  CS2R R6, SRZ ;  /* 0x0000000000067805 */ /* 0x000fe2000001ff00 */
[----:B--2---:R-:W-:-:S04]  /*1c040*/  IADD3 R0, R0, R12, RZ ;  /* 0x0000000c00007210 */ /* 0x004fc80007ffe0ff */
[----:B------:R-:W-:-:S13]  /*1c050*/  ISETP.GE.OR P0, PT, R0, c[0x0][0x53c], !P6 ;  /* 0x00014f0000007a0c */ /* 0x000fda0007706670 */
[----:B------:R-:W-:Y:S02]  /*1c060*/  @!P0 MOV R2, 0x4 ;  /* 0x0000000400028802 */ /* 0x000fe40000000f00 */
[----:B------:R-:W-:-:S03]  /*1c070*/  @!P0 MOV R3, 0x4 ;  /* 0x0000000400038802 */ /* 0x000fc60000000f00 */
[----:B-1----:R-:W-:-:S04]  /*1c080*/  @!P0 IMAD.WIDE R4, R0, R2, c[0x0][0x580] ;  /* 0x0001600000048625 */ /* 0x002fc800078e0202 */
[----:B------:R-:W-:Y:S01]  /*1c090*/  @!P0 IMAD.WIDE R2, R0, R3, c[0x0][0x578] ;  /* 0x00015e0000028625 */ /* 0x000fe200078e0203 */
[----:B------:R-:W2:Y:S04]  /*1c0a0*/  @!P0 LDG.E R6, [R4.64] ;  /* 0x0000000604068981 */ /* 0x000ea8000c1e1900 */
[----:B------:R-:W2:Y:S02]  /*1c0b0*/  @!P0 LDG.E R7, [R2.64] ;  /* 0x0000000602078981 */ /* 0x000ea4000c1e1900 */
[----:B--2---:R-:W-:Y:S01]  /*1c0c0*/  IMAD R0, R7, R6, RZ ;  /* 0x0000000607007224 */ /* 0x004fe200078e02ff */
[----:B------:R-:W-:Y:S05]  /*1c0d0*/  BRA.DIV ~URZ, `(.L_x_791) ;  /* 0x00005b627f007947 */ /* 0x000fea000b800000 */
[----:B------:R1:W2:Y:S02]  /*1c0e0*/  SHFL.UP PT, R2, R0, 0x1, RZ ;  /* 0x0420000000027989 */ /* 0x0002a400000e00ff */
.L_x_890:
        /* <DEDUP_REMOVED lines=16> */
.L_x_891:
[----:B--2---:R-:W-:-:S05]  /*1c1f0*/  IMAD R0, R0, c[0x0][0x538], RZ ;  /* 0x00014e0000007a24 */ /* 0x004fca00078e02ff */
[----:B------:R-:W-:-:S04]  /*1c200*/  IADD3 R8, R0, R8, RZ ;  /* 0x0000000800087210 */ /* 0x000fc80007ffe0ff */
[----:B------:R-:W-:-:S13]  /*1c210*/  ISETP.GT.AND P0, PT, R8, R9, PT ;  /* 0x000000090800720c */ /* 0x000fda0003f04270 */
[----:B-1----:R-:W-:Y:S05]  /*1c220*/  @!P0 BRA `(.L_x_793) ;  /* 0xfffffdb000008947 */ /* 0x002fea000383ffff */
.L_x_789:
[----:B------:R-:W-:-:S05]  /*1c230*/  IADD3 R5, -R0, R8, RZ ;  /* 0x0000000800057210 */ /* 0x000fca0007ffe1ff */
[----:B------:R-:W-:-:S05]  /*1c240*/  IMAD R0, R4, c[0x0][0x538], R5 ;  /* 0x00014e0004007a24 */ /* 0x000fca00078e0205 */
[----:B------:R-:W-:Y:S01]  /*1c250*/  ISETP.GT.AND P0, PT, R0, R9, PT ;  /* 0x000000090000720c */ /* 0x000fe20003f04270 */
[----:B------:R-:W-:-:S12]  /*1c260*/  BRA.DIV ~URZ, `(.L_x_794) ;  /* 0x00005bd27f007947 */ /* 0x000fd8000b800000 */
[----:B------:R-:W-:-:S03]  /*1c270*/  VOTE.ANY R10, PT, !P0 ;  /* 0x00000000000a7806 */ /* 0x000fc600040e0100 */
.L_x_892:
[----:B------:R-:W2:Y:S01]  /*1c280*/  LDL.LU R2, [R1+0x5c] ;  /* 0x00005c0001027983 */ /* 0x000ea20000300800 */
[----:B------:R-:W2:Y:S02]  /*1c290*/  POPC R0, R10 ;  /* 0x0000000a00007309 */ /* 0x000ea40000000000 */
[----:B--2---:R-:W-:-:S05]  /*1c2a0*/  IADD3 R2, R0, R2, RZ ;  /* 0x0000000200027210 */ /* 0x004fca0007ffe0ff */
[----:B------:R2:W-:Y:S01]  /*1c2b0*/  STL [R1+0x5c], R2 ;  /* 0x00005c0201007387 */ /* 0x0005e20000100800 */
[----:B------:R-:W-:Y:S05]  /*1c2c0*/  BRA.DIV ~URZ, `(.L_x_795) ;  /* 0x00005bc27f007947 */ /* 0x000fea000b800000 */
[----:B------:R3:W4:Y:S04]  /*1c2d0*/  SHFL.IDX PT, R8, R6, R0, 0x1f ;  /* 0x00001f0006087589 */ /* 0x00072800000e0000 */
[----:B------:R3:W1:Y:S02]  /*1c2e0*/  SHFL.IDX PT, R7, R7, R0, 0x1f ;  /* 0x00001f0007077589 */ /* 0x00066400000e0000 */
.L_x_893:
[----:B------:R-:W-:Y:S01]  /*1c2f0*/  ISETP.NE.AND P0, PT, R10, RZ, PT ;  /* 0x000000ff0a00720c */ /* 0x000fe20003f05270 */
[----:B------:R-:W-:-:S12]  /*1c300*/  BSSY B0, `(.L_x_796) ;  /* 0x0000005000007945 */ /* 0x000fd80003800000 */
[----:B------:R-:W-:Y:S05]  /*1c310*/  @!P0 BRA `(.L_x_797) ;  /* 0x0000003000008947 */ /* 0x000fea0003800000 */
[----:B---3--:R-:W-:Y:S01]  /*1c320*/  IADD3 R0, R0, -0x1, RZ ;  /* 0xffffffff00007810 */ /* 0x008fe20007ffe0ff */
[----:B------:R-:W-:Y:S05]  /*1c330*/  BRA.DIV ~URZ, `(.L_x_798) ;  /* 0x00005c227f007947 */ /* 0x000fea000b800000 */
[----:B------:R3:W2:Y:S02]  /*1c340*/  SHFL.IDX PT, R11, R4, R0, 0x1f ;  /* 0x00001f00040b7589 */ /* 0x0006a400000e0000 */
.L_x_797:
[----:B------:R-:W-:Y:S05]  /*1c350*/  BSYNC B0 ;  /* 0x0000000000007941 */ /* 0x000fea0003800000 */
.L_x_796:
[----:B--23--:R-:W-:Y:S01]  /*1c360*/  IMAD R0, R11, c[0x0][0x538], R5 ;  /* 0x00014e000b007a24 */ /* 0x00cfe200078e0205 */
[----:B-1----:R-:W-:Y:S01]  /*1c370*/  ISETP.NE.AND P0, PT, R7, 0x1, PT ;  /* 0x000000010700780c */ /* 0x002fe20003f05270 */
[----:B------:R-:W-:Y:S03]  /*1c380*/  BSSY B0, `(.L_x_799) ;  /* 0x0000086000007945 */ /* 0x000fe60003800000 */
[----:B------:R1:W-:Y:S01]  /*1c390*/  STL [R1+0x50], R0 ;  /* 0x0000500001007387 */ /* 0x0003e20000100800 */
[----:B------:R-:W-:-:S08]  /*1c3a0*/  IADD3 R9, -R0, R9, RZ ;  /* 0x0000000900097210 */ /* 0x000fd00007ffe1ff */
[----:B------:R-:W-:Y:S05]  /*1c3b0*/  @!P0 BRA `(.L_x_800) ;  /* 0x000003e000008947 */ /* 0x000fea0003800000 */
[-C--:B----4-:R-:W-:Y:S02]  /*1c3c0*/  IABS R2, R8.reuse ;  /* 0x0000000800027213 */ /* 0x090fe40000000000 */
[----:B------:R-:W-:Y:S02]  /*1c3d0*/  IABS R10, R8 ;  /* 0x00000008000a7213 */ /* 0x000fe40000000000 */
[----:B-1----:R-:W1:Y:S08]  /*1c3e0*/  I2F.RP R0, R2 ;  /* 0x0000000200007306 */ /* 0x002e700000209400 */
[----:B-1----:R-:W1:Y:S02]  /*1c3f0*/  MUFU.RCP R0, R0 ;  /* 0x0000000000007308 */ /* 0x002e640000001000 */
[----:B-1----:R-:W-:-:S06]  /*1c400*/  IADD3 R0, R0, 0xffffffe, RZ ;  /* 0x0ffffffe00007810 */ /* 0x002fcc0007ffe0ff */
[----:B------:R-:W1:Y:S02]  /*1c410*/  F2I.FTZ.U32.TRUNC.NTZ R5, R0 ;  /* 0x0000000000057305 */ /* 0x000e64000021f000 */
[----:B-1----:R-:W-:Y:S01]  /*1c420*/  IMAD.MOV R3, RZ, RZ, -R5 ;  /* 0x000000ffff037224 */ /* 0x002fe200078e0a05 */
[----:B------:R-:W-:-:S03]  /*1c430*/  IABS R0, R7 ;  /* 0x0000000700007213 */ /* 0x000fc60000000000 */
[----:B------:R-:W-:Y:S01]  /*1c440*/  IMAD.MOV.U32 R4, RZ, RZ, R3 ;  /* 0x000000ffff047224 */ /* 0x000fe200078e0003 */
[----:B------:R-:W-:Y:S01]  /*1c450*/  IABS R3, R9 ;  /* 0x0000000900037213 */ /* 0x000fe20000000000 */
[----:B------:R-:W-:Y:S02]  /*1c460*/  IMAD.MOV.U32 R6, RZ, RZ, R0 ;  /* 0x000000ffff067224 */ /* 0x000fe400078e0000 */
[----:B------:R-:W-:Y:S02]  /*1c470*/  IMAD R0, R4, R2, RZ ;  /* 0x0000000204007224 */ /* 0x000fe400078e02ff */
[----:B------:R-:W-:Y:S01]  /*1c480*/  IMAD.MOV.U32 R4, RZ, RZ, RZ ;  /* 0x000000ffff047224 */ /* 0x000fe200078e00ff */
[----:B------:R-:W1:Y:S03]  /*1c490*/  I2F.RP R11, R6 ;  /* 0x00000006000b7306 */ /* 0x000e660000209400 */
[----:B------:R-:W-:-:S04]  /*1c4a0*/  IMAD.HI.U32 R5, R5, R0, R4 ;  /* 0x0000000005057227 */ /* 0x000fc800078e0004 */
[----:B------:R-:W-:-:S05]  /*1c4b0*/  IMAD.MOV R0, RZ, RZ, -R10 ;  /* 0x000000ffff007224 */ /* 0x000fca00078e0a0a */
[----:B------:R-:W-:Y:S01]  /*1c4c0*/  MOV R4, R0 ;  /* 0x0000000000047202 */ /* 0x000fe20000000f00 */
[----:B------:R-:W-:-:S04]  /*1c4d0*/  IMAD.HI.U32 R0, R5, R3, RZ ;  /* 0x0000000305007227 */ /* 0x000fc800078e00ff */
[----:B------:R-:W-:Y:S02]  /*1c4e0*/  IMAD R3, R0, R4, R3 ;  /* 0x0000000400037224 */ /* 0x000fe400078e0203 */
[----:B-1----:R-:W1:Y:S03]  /*1c4f0*/  MUFU.RCP R4, R11 ;  /* 0x0000000b00047308 */ /* 0x002e660000001000 */
[----:B------:R-:W-:-:S13]  /*1c500*/  ISETP.GT.U32.AND P0, PT, R2, R3, PT ;  /* 0x000000030200720c */ /* 0x000fda0003f04070 */
[----:B------:R-:W-:Y:S01]  /*1c510*/  @!P0 IMAD.IADD R3, R3, 0x1, -R2 ;  /* 0x0000000103038824 */ /* 0x000fe200078e0a02 */
[----:B-1----:R-:W-:Y:S02]  /*1c520*/  IADD3 R4, R4, 0xffffffe, RZ ;  /* 0x0ffffffe04047810 */ /* 0x002fe40007ffe0ff */
[----:B------:R-:W-:Y:S02]  /*1c530*/  @!P0 IADD3 R0, R0, 0x1, RZ ;  /* 0x0000000100008810 */ /* 0x000fe40007ffe0ff */
[----:B------:R-:W-:Y:S02]  /*1c540*/  ISETP.GE.U32.AND P2, PT, R3, R2, PT ;  /* 0x000000020300720c */ /* 0x000fe40003f46070 */
[----:B------:R-:W1:Y:S01]  /*1c550*/  F2I.FTZ.U32.TRUNC.NTZ R3, R4 ;  /* 0x0000000400037305 */ /* 0x000e62000021f000 */
[----:B------:R-:W-:Y:S02]  /*1c560*/  LOP3.LUT R2, R9, R8, RZ, 0x3c, !PT ;  /* 0x0000000809027212 */ /* 0x000fe400078e3cff */
[----:B------:R-:W-:-:S02]  /*1c570*/  ISETP.NE.AND P0, PT, R8, RZ, PT ;  /* 0x000000ff0800720c */ /* 0x000fc40003f05270 */
[----:B------:R-:W-:-:S06]  /*1c580*/  ISETP.GE.AND P1, PT, R2, RZ, PT ;  /* 0x000000ff0200720c */ /* 0x000fcc0003f26270 */
[----:B------:R-:W-:Y:S01]  /*1c590*/  @P2 IADD3 R0, R0, 0x1, RZ ;  /* 0x0000000100002810 */ /* 0x000fe20007ffe0ff */
[----:B-1----:R-:W-:-:S06]  /*1c5a0*/  IMAD.MOV R2, RZ, RZ, -R3 ;  /* 0x000000ffff027224 */ /* 0x002fcc00078e0a03 */
[----:B------:R-:W-:Y:S01]  /*1c5b0*/  @!P1 IMAD.MOV R0, RZ, RZ, -R0 ;  /* 0x000000ffff009224 */ /* 0x000fe200078e0a00 */
[----:B------:R-:W-:Y:S02]  /*1c5c0*/  @!P0 LOP3.LUT R0, RZ, R8, RZ, 0x33, !PT ;  /* 0x00000008ff008212 */ /* 0x000fe400078e33ff */
[----:B------:R-:W-:Y:S02]  /*1c5d0*/  MOV R4, R2 ;  /* 0x0000000200047202 */ /* 0x000fe40000000f00 */
[----:B------:R-:W-:Y:S02]  /*1c5e0*/  IABS R2, R7 ;  /* 0x0000000700027213 */ /* 0x000fe40000000000 */
[----:B------:R-:W-:Y:S01]  /*1c5f0*/  IABS R10, R0 ;  /* 0x00000000000a7213 */ /* 0x000fe20000000000 */
[----:B------:R-:W-:Y:S02]  /*1c600*/  IMAD R4, R4, R6, RZ ;  /* 0x0000000604047224 */ /* 0x000fe400078e02ff */
[----:B------:R-:W-:-:S02]  /*1c610*/  IMAD.MOV R5, RZ, RZ, -R2 ;  /* 0x000000ffff057224 */ /* 0x000fc400078e0a02 */
[----:B------:R-:W-:-:S04]  /*1c620*/  IMAD.MOV.U32 R2, RZ, RZ, RZ ;  /* 0x000000ffff027224 */ /* 0x000fc800078e00ff */
[----:B------:R-:W-:Y:S01]  /*1c630*/  IMAD.HI.U32 R2, R3, R4, R2 ;  /* 0x0000000403027227 */ /* 0x000fe200078e0002 */
[----:B------:R-:W-:-:S03]  /*1c640*/  MOV R4, R5 ;  /* 0x0000000500047202 */ /* 0x000fc60000000f00 */
[----:B------:R-:W-:-:S04]  /*1c650*/  IMAD.MOV.U32 R3, RZ, RZ, R10 ;  /* 0x000000ffff037224 */ /* 0x000fc800078e000a */
[----:B------:R-:W-:-:S04]  /*1c660*/  IMAD.HI.U32 R2, R2, R3, RZ ;  /* 0x0000000302027227 */ /* 0x000fc800078e00ff */
[----:B------:R-:W-:Y:S01]  /*1c670*/  IMAD R3, R2, R4, R3 ;  /* 0x0000000402037224 */ /* 0x000fe200078e0203 */
[----:B------:R-:W-:-:S04]  /*1c680*/  IADD3 R4, -R0, RZ, RZ ;  /* 0x000000ff00047210 */ /* 0x000fc80007ffe1ff */
        /* <DEDUP_REMOVED lines=9> */
[----:B------:R-:W-:-:S05]  /*1c720*/  @!P0 LOP3.LUT R2, RZ, R7, RZ, 0x33, !PT ;  /* 0x00000007ff028212 */ /* 0x000fca00078e33ff */
[----:B------:R-:W-:-:S04]  /*1c730*/  IMAD.MOV R3, RZ, RZ, -R2 ;  /* 0x000000ffff037224 */ /* 0x000fc800078e0a02 */
[C---:B------:R-:W-:Y:S02]  /*1c740*/  IMAD R3, R7.reuse, R3, R0 ;  /* 0x0000000307037224 */ /* 0x040fe400078e0200 */
[----:B------:R-:W-:Y:S02]  /*1c750*/  IMAD R0, R7, 0x1000000, R2 ;  /* 0x0100000007007824 */ /* 0x000fe400078e0202 */
[----:B------:R-:W-:Y:S02]  /*1c760*/  IMAD R2, R8, R4, R9 ;  /* 0x0000000408027224 */ /* 0x000fe400078e0209 */
[----:B------:R-:W-:-:S05]  /*1c770*/  IMAD R0, R3, 0x10000, R0 ;  /* 0x0001000003007824 */ /* 0x000fca00078e0200 */
[----:B------:R1:W-:Y:S01]  /*1c780*/  STL [R1+0x58], R0 ;  /* 0x0000580001007387 */ /* 0x0003e20000100800 */
[----:B------:R-:W-:Y:S05]  /*1c790*/  BRA `(.L_x_801) ;  /* 0x0000044000007947 */ /* 0x000fea0003800000 */
.L_x_800:
[----:B-1----:R-:W2:Y:S01]  /*1c7a0*/  LDL R0, [R1+0x5c] ;  /* 0x00005c0001007983 */ /* 0x002ea20000100800 */
[----:B------:R-:W-:-:S04]  /*1c7b0*/  IMAD.MOV.U32 R2, RZ, RZ, 0x4 ;  /* 0x00000004ff027424 */ /* 0x000fc800078e00ff */
[----:B--2---:R-:W-:-:S05]  /*1c7c0*/  IMAD.WIDE R2, R0, R2, c[0x0][0x590] ;  /* 0x0001640000027625 */ /* 0x004fca00078e0202 */
[----:B------:R-:W2:Y:S02]  /*1c7d0*/  LDG.E R4, [R2.64] ;  /* 0x0000000602047981 */ /* 0x000ea4000c1e1900 */
[----:B--2-4-:R-:W-:-:S05]  /*1c7e0*/  IMAD R10, R4, R8, RZ ;  /* 0x00000008040a7224 */ /* 0x014fca00078e02ff */
[-C--:B------:R-:W-:Y:S02]  /*1c7f0*/  IABS R0, R10.reuse ;  /* 0x0000000a00007213 */ /* 0x080fe40000000000 */
        /* <DEDUP_REMOVED lines=27> */
[----:B------:R-:W-:Y:S02]  /*1c9b0*/  IMAD R11, R4, R2, RZ ;  /* 0x00000002040b7224 */ /* 0x000fe400078e02ff */
[----:B------:R-:W-:-:S03]  /*1c9c0*/  IMAD.MOV R2, RZ, RZ, -R2 ;  /* 0x000000ffff027224 */ /* 0x000fc600078e0a02 */
[----:B------:R-:W-:Y:S01]  /*1c9d0*/  IADD3 R0, -R11, c[0x0][0x538], RZ ;  /* 0x00014e000b007a10 */ /* 0x000fe20007ffe1ff */
[----:B------:R-:W-:-:S03]  /*1c9e0*/  IMAD R6, R10, R2, R9 ;  /* 0x000000020a067224 */ /* 0x000fc600078e0209 */
[----:B------:R-:W-:Y:S02]  /*1c9f0*/  IMNMX R0, R4, R0, PT ;  /* 0x0000000004007217 */ /* 0x000fe40003800200 */
[----:B------:R-:W-:Y:S02]  /*1ca00*/  IABS R2, R6 ;  /* 0x0000000600027213 */ /* 0x000fe40000000000 */
[-C--:B------:R-:W-:Y:S02]  /*1ca10*/  IABS R3, R0.reuse ;  /* 0x0000000000037213 */ /* 0x080fe40000000000 */
[----:B------:R-:W-:Y:S02]  /*1ca20*/  IABS R10, R0 ;  /* 0x00000000000a7213 */ /* 0x000fe40000000000 */
[----:B------:R-:W1:Y:S01]  /*1ca30*/  I2F.RP R4, R3 ;  /* 0x0000000300047306 */ /* 0x000e620000209400 */
[----:B------:R-:W-:Y:S02]  /*1ca40*/  MOV R7, R2 ;  /* 0x0000000200077202 */ /* 0x000fe40000000f00 */
[----:B------:R-:W-:-:S05]  /*1ca50*/  IMAD.MOV R2, RZ, RZ, -R10 ;  /* 0x000000ffff027224 */ /* 0x000fca00078e0a0a */
[----:B-1----:R-:W1:Y:S02]  /*1ca60*/  MUFU.RCP R4, R4 ;  /* 0x0000000400047308 */ /* 0x002e640000001000 */
[----:B-1----:R-:W-:-:S06]  /*1ca70*/  IADD3 R4, R4, 0xffffffe, RZ ;  /* 0x0ffffffe04047810 */ /* 0x002fcc0007ffe0ff */
[----:B------:R-:W1:Y:S02]  /*1ca80*/  F2I.FTZ.U32.TRUNC.NTZ R5, R4 ;  /* 0x0000000400057305 */ /* 0x000e64000021f000 */
[----:B-1----:R-:W-:-:S04]  /*1ca90*/  IMAD.MOV R4, RZ, RZ, -R5 ;  /* 0x000000ffff047224 */ /* 0x002fc800078e0a05 */
[----:B------:R-:W-:Y:S02]  /*1caa0*/  IMAD R9, R4, R3, RZ ;  /* 0x0000000304097224 */ /* 0x000fe400078e02ff */
[----:B------:R-:W-:-:S04]  /*1cab0*/  IMAD.MOV.U32 R4, RZ, RZ, RZ ;  /* 0x000000ffff047224 */ /* 0x000fc800078e00ff */
[----:B------:R-:W-:-:S04]  /*1cac0*/  IMAD.HI.U32 R5, R5, R9, R4 ;  /* 0x0000000905057227 */ /* 0x000fc800078e0004 */
[----:B------:R-:W-:Y:S02]  /*1cad0*/  IMAD.MOV.U32 R4, RZ, RZ, R2 ;  /* 0x000000ffff047224 */ /* 0x000fe400078e0002 */
[----:B------:R-:W-:-:S04]  /*1cae0*/  IMAD.HI.U32 R2, R5, R7, RZ ;  /* 0x0000000705027227 */ /* 0x000fc800078e00ff */
[----:B------:R-:W-:-:S05]  /*1caf0*/  IMAD R4, R2, R4, R7 ;  /* 0x0000000402047224 */ /* 0x000fca00078e0207 */
[----:B------:R-:W-:-:S13]  /*1cb00*/  ISETP.GT.U32.AND P0, PT, R3, R4, PT ;  /* 0x000000040300720c */ /* 0x000fda0003f04070 */
[-C--:B------:R-:W-:Y:S02]  /*1cb10*/  @!P0 IADD3 R4, R4, -R3.reuse, RZ ;  /* 0x8000000304048210 */ /* 0x080fe40007ffe0ff */
[----:B------:R-:W-:Y:S02]  /*1cb20*/  @!P0 IADD3 R2, R2, 0x1, RZ ;  /* 0x0000000102028810 */ /* 0x000fe40007ffe0ff */
[----:B------:R-:W-:Y:S02]  /*1cb30*/  ISETP.GE.U32.AND P2, PT, R4, R3, PT ;  /* 0x000000030400720c */ /* 0x000fe40003f46070 */
[----:B------:R-:W-:Y:S02]  /*1cb40*/  LOP3.LUT R3, R6, R0, RZ, 0x3c, !PT ;  /* 0x0000000006037212 */ /* 0x000fe400078e3cff */
[----:B------:R-:W-:Y:S02]  /*1cb50*/  ISETP.NE.AND P0, PT, R0, RZ, PT ;  /* 0x000000ff0000720c */ /* 0x000fe40003f05270 */
[----:B------:R-:W-:Y:S01]  /*1cb60*/  ISETP.GE.AND P1, PT, R3, RZ, PT ;  /* 0x000000ff0300720c */ /* 0x000fe20003f26270 */
[----:B------:R-:W-:Y:S01]  /*1cb70*/  IMAD.MOV R3, RZ, RZ, -R0 ;  /* 0x000000ffff037224 */ /* 0x000fe200078e0a00 */
[----:B------:R-:W-:-:S05]  /*1cb80*/  IADD3 R6, R11, 0x1000000, R6 ;  /* 0x010000000b067810 */ /* 0x000fca0007ffe006 */
[----:B------:R-:W-:-:S06]  /*1cb90*/  @P2 IADD3 R2, R2, 0x1, RZ ;  /* 0x0000000102022810 */ /* 0x000fcc0007ffe0ff */
[----:B------:R-:W-:Y:S01]  /*1cba0*/  @!P1 IMAD.MOV R2, RZ, RZ, -R2 ;  /* 0x000000ffff029224 */ /* 0x000fe200078e0a02 */
[----:B------:R-:W-:-:S05]  /*1cbb0*/  @!P0 LOP3.LUT R2, RZ, R0, RZ, 0x33, !PT ;  /* 0x00000000ff028212 */ /* 0x000fca00078e33ff */
[----:B------:R-:W-:-:S05]  /*1cbc0*/  IMAD R0, R2, R3, R6 ;  /* 0x0000000302007224 */ /* 0x000fca00078e0206 */
[----:B------:R1:W-:Y:S02]  /*1cbd0*/  STL [R1+0x58], R0 ;  /* 0x0000580001007387 */ /* 0x0003e40000100800 */
.L_x_801:
[----:B------:R-:W-:Y:S05]  /*1cbe0*/  BSYNC B0 ;  /* 0x0000000000007941 */ /* 0x000fea0003800000 */
.L_x_799:
[----:B------:R-:W-:-:S04]  /*1cbf0*/  LOP3.LUT R2, RZ, R2, RZ, 0x33, !PT ;  /* 0x00000002ff027212 */ /* 0x000fc800078e33ff */
[----:B-1----:R-:W-:-:S05]  /*1cc00*/  IADD3 R0, R2, R8, RZ ;  /* 0x0000000802007210 */ /* 0x002fca0007ffe0ff */
[----:B------:R1:W-:Y:S01]  /*1cc10*/  STL [R1+0x54], R0 ;  /* 0x0000540001007387 */ /* 0x0003e20000100800 */
[----:B------:R-:W-:Y:S05]  /*1cc20*/  BRA `(.L_x_802) ;  /* 0x0000005000007947 */ /* 0x000fea0003800000 */
.L_x_790:
[----:B------:R-:W-:Y:S01]  /*1cc30*/  MOV R0, c[0x0][0x53c] ;  /* 0x00014f0000007a02 */ /* 0x000fe20000000f00 */
[----:B------:R2:W-:Y:S04]  /*1cc40*/  STL [R1+0x50], R9 ;  /* 0x0000500901007387 */ /* 0x0005e80000100800 */
[----:B------:R2:W-:Y:S04]  /*1cc50*/  STL [R1+0x54], RZ ;  /* 0x000054ff01007387 */ /* 0x0005e80000100800 */
[----:B------:R2:W-:Y:S04]  /*1cc60*/  STL [R1+0x58], RZ ;  /* 0x000058ff01007387 */ /* 0x0005e80000100800 */
[----:B------:R2:W-:Y:S02]  /*1cc70*/  STL [R1+0x5c], R0 ;  /* 0x00005c0001007387 */ /* 0x0005e40000100800 */
.L_x_802:
[----:B------:R-:W-:Y:S05]  /*1cc80*/  BSYNC B1 ;  /* 0x0000000000017941 */ /* 0x000fea0003800000 */
.L_x_788:
[----:B-1----:R-:W3:Y:S04]  /*1cc90*/  LDL R4, [R1+0x50] ;  /* 0x0000500001047983 */ /* 0x002ee80000100800 */
[----:B------:R-:W3:Y:S04]  /*1cca0*/  LDL R5, [R1+0x54] ;  /* 0x0000540001057983 */ /* 0x000ee80000100800 */
[----:B------:R-:W3:Y:S04]  /*1ccb0*/  LDL R6, [R1+0x58] ;  /* 0x0000580001067983 */ /* 0x000ee80000100800 */
[----:B------:R-:W3:Y:S01]  /*1ccc0*/  LDL R7, [R1+0x5c] ;  /* 0x00005c0001077983 */ /* 0x000ee20000100800 */
[----:B------:R-:W-:Y:S03]  /*1ccd0*/  WARPSYNC 0xffffffff ;  /* 0xffffffff00007948 */ /* 0x000fe60003800000 */
[----:B------:R-:W-:Y:S01]  /*1cce0*/  BAR.SYNC.DEFER_BLOCKING 0x4, 0x80 ;  /* 0x0102000000007b1d */ /* 0x000fe20000010000 */
[----:B------:R-:W-:-:S13]  /*1ccf0*/  ISETP.NE.AND P0, PT, R12, RZ, PT ;  /* 0x000000ff0c00720c */ /* 0x000fda0003f05270 */
[----:B---3--:R1:W-:Y:S04]  /*1cd00*/  @!P0 STS.128 [0x9100], R4 ;  /* 0x00910004ff008388 */ /* 0x0083e80000000c00 */
[----:B------:R-:W-:Y:S06]  /*1cd10*/  BAR.ARV 0x5, 0x80 ;  /* 0x0142000000007b1d */ /* 0x000fec0000002000 */
.L_x_783:
[----:B--2---:R-:W2:Y:S02]  /*1cd20*/  LDL R0, [R1+0x5c] ;  /* 0x00005c0001007983 */ /* 0x004ea40000100800 */
[----:B--2---:R-:W-:-:S13]  /*1cd30*/  ISETP.GE.AND P0, PT, R0, c[0x0][0x53c], PT ;  /* 0x00014f0000007a0c */ /* 0x004fda0003f06270 */
[----:B-1--4-:R-:W-:Y:S01]  /*1cd40*/  @P0 CALL.REL.NOINC `(.L_x_803) ;  /* 0x0000001000000944 */ /* 0x012fe20003c00000 */
[----:B------:R-:W-:Y:S05]  /*1cd50*/  BRA `(.L_x_804) ;  /* 0xfffe4e1000007947 */ /* 0x000fea000383ffff */
.L_x_803:
[----:B------:R-:W-:Y:S05]  /*1cd60*/  EXIT ;  /* 0x000000000000794d */ /* 0x000fea0003800000 */
.L_x_576:
[----:B------:R-:W-:Y:S01]  /*1cd70*/  IMAD.MOV.U32 R0, RZ, RZ, R5 ;  /* 0x000000ffff007224 */ /* 0x000fe200078e0005 */
[----:B------:R-:W-:Y:S02]  /*1cd80*/  MOV R2, 0x1 ;  /* 0x0000000100027802 */ /* 0x000fe40000000f00 */
[----:B------:R-:W-:Y:S02]  /*1cd90*/  MOV R3, 0x1cdb0 ;  /* 0x0001cdb000037802 */ /* 0x000fe40000000f00 */
[----:B------:R-:W-:Y:S05]  /*1cda0*/  CALL.REL.NOINC `($__internal_10_$__cuda_sm70_shflsync_up_p) ;  /* 0x000052e000007944 */ /* 0x000fea0003c00000 */
[----:B------:R-:W-:Y:S01]  /*1cdb0*/  MOV R0, R4 ;  /* 0x0000000400007202 */ /* 0x000fe20000000f00 */
[----:B------:R-:W-:Y:S05]  /*1cdc0*/  BRA `(.L_x_805) ;  /* 0xfffe369000007947 */ /* 0x000fea000383ffff */
.L_x_577:
[----:B------:R-:W-:Y:S01]  /*1cdd0*/  IMAD.MOV.U32 R0, RZ, RZ, R5 ;  /* 0x000000ffff007224 */ /* 0x000fe200078e0005 */
[----:B------:R-:W-:Y:S02]  /*1cde0*/  MOV R2, 0x2 ;  /* 0x0000000200027802 */ /* 0x000fe40000000f00 */
[----:B------:R-:W-:Y:S02]  /*1cdf0*/  MOV R3, 0x1ce10 ;  /* 0x0001ce1000037802 */ /* 0x000fe40000000f00 */
[----:B------:R-:W-:Y:S05]  /*1ce00*/  CALL.REL.NOINC `($__internal_10_$__cuda_sm70_shflsync_up_p) ;  /* 0x0000528000007944 */ /* 0x000fea0003c00000 */
[----:B------:R-:W-:Y:S01]  /*1ce10*/  SEL R0, R4, RZ, P4 ;  /* 0x000000ff04007207 */ /* 0x000fe20002000000 */
[----:B------:R-:W-:Y:S01]  /*1ce20*/  IMAD.MOV.U32 R2, RZ, RZ, 0x4 ;  /* 0x00000004ff027424 */ /* 0x000fe200078e00ff */
[----:B------:R-:W-:-:S03]  /*1ce30*/  MOV R3, 0x1ce60 ;  /* 0x0001ce6000037802 */ /* 0x000fc60000000f00 */
[----:B------:R-:W-:Y:S02]  /*1ce40*/  IMAD.IADD R0, R5, 0x1, R0 ;  /* 0x0000000105007824 */ /* 0x000fe400078e0200 */
        /* <DEDUP_REMOVED lines=13> */
[----:B------:R-:W-:Y:S02]  /*1cf20*/  MOV R57, 0x1f ;  /* 0x0000001f00397802 */ /* 0x000fe40000000f00 */
[----:B------:R-:W-:Y:S01]  /*1cf30*/  MOV R3, 0x1cf70 ;  /* 0x0001cf7000037802 */ /* 0x000fe20000000f00 */
[----:B------:R-:W-:-:S04]  /*1cf40*/  IMAD.IADD R4, R0, 0x1, R4 ;  /* 0x0000000100047824 */ /* 0x000fc800078e0204 */
[----:B------:R-:W-:Y:S02]  /*1cf50*/  IMAD.MOV.U32 R52, RZ, RZ, R4 ;  /* 0x000000ffff347224 */ /* 0x000fe400078e0004 */
[----:B------:R-:W-:Y:S05]  /*1cf60*/  CALL.REL.NOINC `($__internal_9_$__cuda_sm70_shflsync_idx_p) ;  /* 0x000050c000007944 */ /* 0x000fea0003c00000 */
[----:B------:R-:W-:Y:S01]  /*1cf70*/  MOV R0, R57 ;  /* 0x0000003900007202 */ /* 0x000fe20000000f00 */
[----:B------:R-:W-:Y:S05]  /*1cf80*/  BRA `(.L_x_806) ;  /* 0xfffe35d000007947 */ /* 0x000fea000383ffff */
.L_x_579:
[----:B------:R-:W-:Y:S02]  /*1cf90*/  SEL R0, RZ, 0x1, P0 ;  /* 0x00000001ff007807 */ /* 0x000fe40000000000 */
[----:B------:R-:W-:Y:S02]  /*1cfa0*/  MOV R2, 0x1cfc0 ;  /* 0x0001cfc000027802 */ /* 0x000fe40000000f00 */
[----:B------:R-:W-:Y:S05]  /*1cfb0*/  CALL.REL.NOINC `($__internal_11_$__cuda_sm70_votesync_ballot) ;  /* 0x0000514000007944 */ /* 0x000fea0003c00000 */
[----:B------:R-:W-:Y:S01]  /*1cfc0*/  MOV R7, R0 ;  /* 0x0000000000077202 */ /* 0x000fe20000000f00 */
[----:B------:R-:W-:Y:S05]  /*1cfd0*/  BRA `(.L_x_807) ;  /* 0xfffe361000007947 */ /* 0x000fea000383ffff */
.L_x_580:
[----:B------:R-:W-:Y:S01]  /*1cfe0*/  IMAD.MOV.U32 R52, RZ, RZ, R9 ;  /* 0x000000ffff347224 */ /* 0x000fe200078e0009 */
[----:B-1----:R-:W-:Y:S01]  /*1cff0*/  MOV R2, R0 ;  /* 0x0000000000027202 */ /* 0x002fe20000000f00 */
[----:B------:R-:W-:Y:S01]  /*1d000*/  IMAD.MOV.U32 R57, RZ, RZ, 0x1f ;  /* 0x0000001fff397424 */ /* 0x000fe200078e00ff */
[----:B------:R-:W-:Y:S02]  /*1d010*/  MOV R3, 0x1d030 ;  /* 0x0001d03000037802 */ /* 0x000fe40000000f00 */
[----:B------:R-:W-:Y:S05]  /*1d020*/  CALL.REL.NOINC `($__internal_9_$__cuda_sm70_shflsync_idx_p) ;  /* 0x0000500000007944 */ /* 0x000fea0003c00000 */
[----:B------:R-:W-:Y:S01]  /*1d030*/  IMAD.MOV.U32 R12, RZ, RZ, R57 ;  /* 0x000000ffff0c7224 */ /* 0x000fe200078e0039 */
[----:B------:R-:W-:Y:S01]  /*1d040*/  MOV R52, R8 ;  /* 0x0000000800347202 */ /* 0x000fe20000000f00 */
[----:B------:R-:W-:Y:S01]  /*1d050*/  IMAD.MOV.U32 R5, RZ, RZ, RZ ;  /* 0x000000ffff057224 */ /* 0x000fe200078e00ff */
[----:B------:R-:W-:Y:S01]  /*1d060*/  MOV R2, R0 ;  /* 0x0000000000027202 */ /* 0x000fe20000000f00 */
[----:B------:R-:W-:Y:S01]  /*1d070*/  IMAD.MOV.U32 R57, RZ, RZ, 0x1f ;  /* 0x0000001fff397424 */ /* 0x000fe200078e00ff */
[----:B------:R-:W-:-:S02]  /*1d080*/  MOV R3, 0x1d0a0 ;  /* 0x0001d0a000037802 */ /* 0x000fc40000000f00 */
[----:B------:R-:W-:Y:S05]  /*1d090*/  CALL.REL.NOINC `($__internal_9_$__cuda_sm70_shflsync_idx_p) ;  /* 0x00004f9000007944 */ /* 0x000fea0003c00000 */
[----:B------:R-:W-:Y:S01]  /*1d0a0*/  MOV R9, R57 ;  /* 0x0000003900097202 */ /* 0x000fe20000000f00 */
[----:B------:R-:W-:Y:S05]  /*1d0b0*/  BRA `(.L_x_808) ;  /* 0xfffe35a000007947 */ /* 0x000fea000383ffff */
.L_x_583:
[----:B------:R-:W-:Y:S01]  /*1d0c0*/  IMAD.MOV.U32 R52, RZ, RZ, R4 ;  /* 0x000000ffff347224 */ /* 0x000fe200078e0004 */
[----:B-1----:R-:W-:Y:S01]  /*1d0d0*/  MOV R2, R0 ;  /* 0x0000000000027202 */ /* 0x002fe20000000f00 */
[----:B------:R-:W-:Y:S01]  /*1d0e0*/  IMAD.MOV.U32 R57, RZ, RZ, 0x1f ;  /* 0x0000001fff397424 */ /* 0x000fe200078e00ff */
[----:B------:R-:W-:-:S02]  /*1d0f0*/  MOV R3, 0x1d110 ;  /* 0x0001d11000037802 */ /* 0x000fc40000000f00 */
[----:B---34-:R-:W-:Y:S05]  /*1d100*/  CALL.REL.NOINC `($__internal_9_$__cuda_sm70_shflsync_idx_p) ;  /* 0x00004f2000007944 */ /* 0x018fea0003c00000 */
[----:B------:R-:W-:Y:S01]  /*1d110*/  MOV R5, R57 ;  /* 0x0000003900057202 */ /* 0x000fe20000000f00 */
[----:B------:R-:W-:Y:S05]  /*1d120*/  BRA `(.L_x_582) ;  /* 0xfffe359000007947 */ /* 0x000fea000383ffff */
.L_x_602:
[----:B------:R-:W-:Y:S01]  /*1d130*/  IMAD.MOV.U32 R52, RZ, RZ, R5 ;  /* 0x000000ffff347224 */ /* 0x000fe200078e0005 */
[----:B------:R-:W-:Y:S01]  /*1d140*/  MOV R2, RZ ;  /* 0x000000ff00027202 */ /* 0x000fe20000000f00 */
[----:B------:R-:W-:Y:S01]  /*1d150*/  IMAD.MOV.U32 R57, RZ, RZ, 0x181f ;  /* 0x0000181fff397424 */ /* 0x000fe200078e00ff */
[----:B------:R-:W-:-:S02]  /*1d160*/  MOV R3, 0x1d180 ;  /* 0x0001d18000037802 */ /* 0x000fc40000000f00 */
[----:B-1---5:R-:W-:Y:S05]  /*1d170*/  CALL.REL.NOINC `($__internal_9_$__cuda_sm70_shflsync_idx_p) ;  /* 0x00004eb000007944 */ /* 0x022fea0003c00000 */
[----:B------:R-:W-:Y:S01]  /*1d180*/  MOV R7, R57 ;  /* 0x0000003900077202 */ /* 0x000fe20000000f00 */
[----:B------:R-:W-:Y:S05]  /*1d190*/  BRA `(.L_x_809) ;  /* 0xfffe58b000007947 */ /* 0x000fea000383ffff */
.L_x_603:
[----:B------:R-:W-:Y:S01]  /*1d1a0*/  IMAD.MOV.U32 R52, RZ, RZ, R6 ;  /* 0x000000ffff347224 */ /* 0x000fe200078e0006 */
[----:B------:R-:W-:Y:S01]  /*1d1b0*/  MOV R2, RZ ;  /* 0x000000ff00027202 */ /* 0x000fe20000000f00 */
[----:B------:R-:W-:Y:S01]  /*1d1c0*/  IMAD.MOV.U32 R57, RZ, RZ, 0x181f ;  /* 0x0000181fff397424 */ /* 0x000fe200078e00ff */
[----:B------:R-:W-:-:S02]  /*1d1d0*/  MOV R3, 0x1d1f0 ;  /* 0x0001d1f000037802 */ /* 0x000fc40000000f00 */
[----:B-123-5:R-:W-:Y:S05]  /*1d1e0*/  CALL.REL.NOINC `($__internal_9_$__cuda_sm70_shflsync_idx_p) ;  /* 0x00004e4000007944 */ /* 0x02efea0003c00000 */
[----:B------:R-:W-:Y:S01]  /*1d1f0*/  MOV R2, R57 ;  /* 0x0000003900027202 */ /* 0x000fe20000000f00 */
[----:B------:R-:W-:Y:S05]  /*1d200*/  BRA `(.L_x_810) ;  /* 0xfffe586000007947 */ /* 0x000fea000383ffff */
.L_x_606:
[----:B------:R-:W-:Y:S01]  /*1d210*/  IMAD.MOV.U32 R52, RZ, RZ, R5 ;  /* 0x000000ffff347224 */ /* 0x000fe200078e0005 */
[----:B-1----:R-:W-:Y:S01]  /*1d220*/  MOV R2, 0x1 ;  /* 0x0000000100027802 */ /* 0x002fe20000000f00 */
[----:B------:R-:W-:Y:S01]  /*1d230*/  IMAD.MOV.U32 R57, RZ, RZ, 0x181f ;  /* 0x0000181fff397424 */ /* 0x000fe200078e00ff */
[----:B------:R-:W-:-:S02]  /*1d240*/  MOV R3, 0x1d260 ;  /* 0x0001d26000037802 */ /* 0x000fc40000000f00 */
[----:B---3-5:R-:W-:Y:S05]  /*1d250*/  CALL.REL.NOINC `($__internal_9_$__cuda_sm70_shflsync_idx_p) ;  /* 0x00004dd000007944 */ /* 0x028fea0003c00000 */
[----:B------:R-:W-:Y:S01]  /*1d260*/  IMAD.MOV.U32 R7, RZ, RZ, R57 ;  /* 0x000000ffff077224 */ /* 0x000fe200078e0039 */
[----:B------:R-:W-:Y:S01]  /*1d270*/  MOV R2, 0x1 ;  /* 0x0000000100027802 */ /* 0x000fe20000000f00 */
[----:B------:R-:W-:Y:S01]  /*1d280*/  IMAD.MOV.U32 R52, RZ, RZ, R6 ;  /* 0x000000ffff347224 */ /* 0x000fe200078e0006 */
[----:B------:R-:W-:-:S02]  /*1d290*/  MOV R57, 0x181f ;  /* 0x0000181f00397802 */ /* 0x000fc40000000f00 */
[----:B------:R-:W-:Y:S02]  /*1d2a0*/  MOV R3, 0x1d2c0 ;  /* 0x0001d2c000037802 */ /* 0x000fe40000000f00 */
[----:B------:R-:W-:Y:S05]  /*1d2b0*/  CALL.REL.NOINC `($__internal_9_$__cuda_sm70_shflsync_idx_p) ;  /* 0x00004d7000007944 */ /* 0x000fea0003c00000 */
[----:B------:R-:W-:Y:S01]  /*1d2c0*/  MOV R2, R57 ;  /* 0x0000003900027202 */ /* 0x000fe20000000f00 */
[----:B------:R-:W-:Y:S05]  /*1d2d0*/  BRA `(.L_x_811) ;  /* 0xfffe58e000007947 */ /* 0x000fea000383ffff */
.L_x_609:
[----:B------:R-:W-:Y:S01]  /*1d2e0*/  IMAD.MOV.U32 R52, RZ, RZ, R5 ;  /* 0x000000ffff347224 */ /* 0x000fe200078e0005 */
[----:B-1----:R-:W-:Y:S01]  /*1d2f0*/  MOV R2, 0x2 ;  /* 0x0000000200027802 */ /* 0x002fe20000000f00 */
[----:B------:R-:W-:Y:S01]  /*1d300*/  IMAD.MOV.U32 R57, RZ, RZ, 0x181f ;  /* 0x0000181fff397424 */ /* 0x000fe200078e00ff */
[----:B------:R-:W-:Y:S02]  /*1d310*/  MOV R3, 0x1d330 ;  /* 0x0001d33000037802 */ /* 0x000fe40000000f00 */
[----:B--23-5:R-:W-:Y:S05]  /*1d320*/  CALL.REL.NOINC `($__internal_9_$__cuda_sm70_shflsync_idx_p) ;  /* 0x00004d0000007944 */ /* 0x02cfea0003c00000 */
[----:B------:R-:W-:Y:S01]  /*1d330*/  MOV R7, R57 ;  /* 0x0000003900077202 */ /* 0x000fe20000000f00 */
[----:B------:R-:W-:Y:S05]  /*1d340*/  BRA `(.L_x_812) ;  /* 0xfffe595000007947 */ /* 0x000fea000383ffff */
.L_x_610:
[----:B------:R-:W-:Y:S01]  /*1d350*/  IMAD.MOV.U32 R52, RZ, RZ, R6 ;  /* 0x000000ffff347224 */ /* 0x000fe200078e0006 */
[----:B-1----:R-:W-:Y:S01]  /*1d360*/  MOV R2, 0x2 ;  /* 0x0000000200027802 */ /* 0x002fe20000000f00 */
[----:B------:R-:W-:Y:S01]  /*1d370*/  IMAD.MOV.U32 R57, RZ, RZ, 0x181f ;  /* 0x0000181fff397424 */ /* 0x000fe200078e00ff */
[----:B------:R-:W-:Y:S02]  /*1d380*/  MOV R3, 0x1d3a0 ;  /* 0x0001d3a000037802 */ /* 0x000fe40000000f00 */
[----:B--2345:R-:W-:Y:S05]  /*1d390*/  CALL.REL.NOINC `($__internal_9_$__cuda_sm70_shflsync_idx_p) ;  /* 0x00004c9000007944 */ /* 0x03cfea0003c00000 */
[----:B------:R-:W-:Y:S01]  /*1d3a0*/  MOV R2, R57 ;  /* 0x0000003900027202 */ /* 0x000fe20000000f00 */
[----:B------:R-:W-:Y:S05]  /*1d3b0*/  BRA `(.L_x_813) ;  /* 0xfffe590000007947 */ /* 0x000fea000383ffff */
.L_x_613:
[----:B------:R-:W-:Y:S01]  /*1d3c0*/  IMAD.MOV.U32 R52, RZ, RZ, R5 ;  /* 0x000000ffff347224 */ /* 0x000fe200078e0005 */
[----:B--2---:R-:W-:Y:S01]  /*1d3d0*/  MOV R2, 0x3 ;  /* 0x0000000300027802 */ /* 0x004fe20000000f00 */
[----:B------:R-:W-:Y:S01]  /*1d3e0*/  IMAD.MOV.U32 R57, RZ, RZ, 0x181f ;  /* 0x0000181fff397424 */ /* 0x000fe200078e00ff */
[----:B------:R-:W-:-:S02]  /*1d3f0*/  MOV R3, 0x1d410 ;  /* 0x0001d41000037802 */ /* 0x000fc40000000f00 */
[----:B-1-345:R-:W-:Y:S05]  /*1d400*/  CALL.REL.NOINC `($__internal_9_$__cuda_sm70_shflsync_idx_p) ;  /* 0x00004c2000007944 */ /* 0x03afea0003c00000 */
        /* <DEDUP_REMOVED lines=8> */
.L_x_616:
[----:B------:R-:W-:Y:S01]  /*1d490*/  IMAD.MOV.U32 R52, RZ, RZ, R5 ;  /* 0x000000ffff347224 */ /* 0x000fe200078e0005 */
[----:B-12---:R-:W-:Y:S01]  /*1d4a0*/  MOV R2, 0x4 ;  /* 0x0000000400027802 */ /* 0x006fe20000000f00 */
[----:B------:R-:W-:Y:S01]  /*1d4b0*/  IMAD.MOV.U32 R57, RZ, RZ, 0x181f ;  /* 0x0000181fff397424 */ /* 0x000fe200078e00ff */
[----:B------:R-:W-:Y:S02]  /*1d4c0*/  MOV R3, 0x1d4e0 ;  /* 0x0001d4e000037802 */ /* 0x000fe40000000f00 */
[----:B---345:R-:W-:Y:S05]  /*1d4d0*/  CALL.REL.NOINC `($__internal_9_$__cuda_sm70_shflsync_idx_p) ;  /* 0x00004b5000007944 */ /* 0x038fea0003c00000 */
[----:B------:R-:W-:Y:S01]  /*1d4e0*/  MOV R7, R57 ;  /* 0x0000003900077202 */ /* 0x000fe20000000f00 */
[----:B------:R-:W-:Y:S05]  /*1d4f0*/  BRA `(.L_x_815) ;  /* 0xfffe599000007947 */ /* 0x000fea000383ffff */
.L_x_617:
[----:B------:R-:W-:Y:S01]  /*1d500*/  IMAD.MOV.U32 R52, RZ, RZ, R6 ;  /* 0x000000ffff347224 */ /* 0x000fe200078e0006 */
[----:B--2---:R-:W-:Y:S01]  /*1d510*/  MOV R2, 0x4 ;  /* 0x0000000400027802 */ /* 0x004fe20000000f00 */
[----:B------:R-:W-:Y:S01]  /*1d520*/  IMAD.MOV.U32 R57, RZ, RZ, 0x181f ;  /* 0x0000181fff397424 */ /* 0x000fe200078e00ff */
[----:B------:R-:W-:Y:S02]  /*1d530*/  MOV R3, 0x1d550 ;  /* 0x0001d55000037802 */ /* 0x000fe40000000f00 */
[----:B-1-345:R-:W-:Y:S05]  /*1d540*/  CALL.REL.NOINC `($__internal_9_$__cuda_sm70_shflsync_idx_p) ;  /* 0x00004ae000007944 */ /* 0x03afea0003c00000 */
[----:B------:R-:W-:Y:S01]  /*1d550*/  MOV R2, R57 ;  /* 0x0000003900027202 */ /* 0x000fe20000000f00 */
[----:B------:R-:W-:Y:S05]  /*1d560*/  BRA `(.L_x_816) ;  /* 0xfffe594000007947 */ /* 0x000fea000383ffff */
.L_x_620:
[----:B------:R-:W-:Y:S01]  /*1d570*/  IMAD.MOV.U32 R52, RZ, RZ, R5 ;  /* 0x000000ffff347224 */ /* 0x000fe200078e0005 */
[----:B-1----:R-:W-:Y:S01]  /*1d580*/  MOV R2, 0x5 ;  /* 0x0000000500027802 */ /* 0x002fe20000000f00 */
[----:B------:R-:W-:Y:S01]  /*1d590*/  IMAD.MOV.U32 R57, RZ, RZ, 0x181f ;  /* 0x0000181fff397424 */ /* 0x000fe200078e00ff */
[----:B------:R-:W-:-:S02]  /*1d5a0*/  MOV R3, 0x1d5c0 ;  /* 0x0001d5c000037802 */ /* 0x000fc40000000f00 */
[----:B--2345:R-:W-:Y:S05]  /*1d5b0*/  CALL.REL.NOINC `($__internal_9_$__cuda_sm70_shflsync_idx_p) ;  /* 0x00004a7000007944 */ /* 0x03cfea0003c00000 */
        /* <DEDUP_REMOVED lines=8> */
.L_x_623:
[----:B------:R-:W-:Y:S01]  /*1d640*/  IMAD.MOV.U32 R52, RZ, RZ, R5 ;  /* 0x000000ffff347224 */ /* 0x000fe200078e0005 */
[----:B-1----:R-:W-:Y:S01]  /*1d650*/  MOV R2, 0x6 ;  /* 0x0000000600027802 */ /* 0x002fe20000000f00 */
[----:B------:R-:W-:Y:S01]  /*1d660*/  IMAD.MOV.U32 R57, RZ, RZ, 0x181f ;  /* 0x0000181fff397424 */ /* 0x000fe200078e00ff */
[----:B------:R-:W-:Y:S02]  /*1d670*/  MOV R3, 0x1d690 ;  /* 0x0001d69000037802 */ /* 0x000fe40000000f00 */
[----:B--2345:R-:W-:Y:S05]  /*1d680*/  CALL.REL.NOINC `($__internal_9_$__cuda_sm70_shflsync_idx_p) ;  /* 0x000049a000007944 */ /* 0x03cfea0003c00000 */
[----:B------:R-:W-:Y:S01]  /*1d690*/  MOV R7, R57 ;  /* 0x0000003900077202 */ /* 0x000fe20000000f00 */
[----:B------:R-:W-:Y:S05]  /*1d6a0*/  BRA `(.L_x_818) ;  /* 0xfffe59d000007947 */ /* 0x000fea000383ffff */
.L_x_624:
[----:B------:R-:W-:Y:S01]  /*1d6b0*/  IMAD.MOV.U32 R52, RZ, RZ, R6 ;  /* 0x000000ffff347224 */ /* 0x000fe200078e0006 */
[----:B-1----:R-:W-:Y:S01]  /*1d6c0*/  MOV R2, 0x6 ;  /* 0x0000000600027802 */ /* 0x002fe20000000f00 */
[----:B------:R-:W-:Y:S01]  /*1d6d0*/  IMAD.MOV.U32 R57, RZ, RZ, 0x181f ;  /* 0x0000181fff397424 */ /* 0x000fe200078e00ff */
[----:B------:R-:W-:Y:S02]  /*1d6e0*/  MOV R3, 0x1d700 ;  /* 0x0001d70000037802 */ /* 0x000fe40000000f00 */
[----:B--2345:R-:W-:Y:S05]  /*1d6f0*/  CALL.REL.NOINC `($__internal_9_$__cuda_sm70_shflsync_idx_p) ;  /* 0x0000493000007944 */ /* 0x03cfea0003c00000 */
[----:B------:R-:W-:Y:S01]  /*1d700*/  MOV R2, R57 ;  /* 0x0000003900027202 */ /* 0x000fe20000000f00 */
[----:B------:R-:W-:Y:S05]  /*1d710*/  BRA `(.L_x_819) ;  /* 0xfffe598000007947 */ /* 0x000fea000383ffff */
.L_x_627:
        /* <DEDUP_REMOVED lines=13> */
.L_x_630:
[----:B------:R-:W-:Y:S01]  /*1d7f0*/  IMAD.MOV.U32 R52, RZ, RZ, R5 ;  /* 0x000000ffff347224 */ /* 0x000fe200078e0005 */
[----:B------:R-:W-:Y:S01]  /*1d800*/  MOV R2, RZ ;  /* 0x000000ff00027202 */ /* 0x000fe20000000f00 */
[----:B------:R-:W-:Y:S01]  /*1d810*/  IMAD.MOV.U32 R57, RZ, RZ, 0x181f ;  /* 0x0000181fff397424 */ /* 0x000fe200078e00ff */
[----:B------:R-:W-:Y:S02]  /*1d820*/  MOV R3, 0x1d840 ;  /* 0x0001d84000037802 */ /* 0x000fe40000000f00 */
[----:B-1----:R-:W-:Y:S05]  /*1d830*/  CALL.REL.NOINC `($__internal_9_$__cuda_sm70_shflsync_idx_p) ;  /* 0x000047f000007944 */ /* 0x002fea0003c00000 */
[----:B------:R-:W-:Y:S01]  /*1d840*/  MOV R8, R57 ;  /* 0x0000003900087202 */ /* 0x000fe20000000f00 */
[----:B------:R-:W-:Y:S05]  /*1d850*/  BRA `(.L_x_821) ;  /* 0xfffe75d000007947 */ /* 0x000fea000383ffff */
.L_x_631:
[----:B------:R-:W-:Y:S01]  /*1d860*/  IMAD.MOV.U32 R52, RZ, RZ, R0 ;  /* 0x000000ffff347224 */ /* 0x000fe200078e0000 */
[----:B------:R-:W-:Y:S01]  /*1d870*/  MOV R2, RZ ;  /* 0x000000ff00027202 */ /* 0x000fe20000000f00 */
[----:B------:R-:W-:Y:S01]  /*1d880*/  IMAD.MOV.U32 R57, RZ, RZ, 0x181f ;  /* 0x0000181fff397424 */ /* 0x000fe200078e00ff */
[----:B------:R-:W-:Y:S02]  /*1d890*/  MOV R3, 0x1d8b0 ;  /* 0x0001d8b000037802 */ /* 0x000fe40000000f00 */
[----:B-123--:R-:W-:Y:S05]  /*1d8a0*/  CALL.REL.NOINC `($__internal_9_$__cuda_sm70_shflsync_idx_p) ;  /* 0x0000478000007944 */ /* 0x00efea0003c00000 */
[----:B------:R-:W-:Y:S01]  /*1d8b0*/  IADD3 R2, P0, R57, R138, RZ ;  /* 0x0000008a39027210 */ /* 0x000fe20007f1e0ff */
[----:B------:R-:W-:Y:S02]  /*1d8c0*/  IMAD.MOV.U32 R52, RZ, RZ, R5 ;  /* 0x000000ffff347224 */ /* 0x000fe400078e0005 */
[----:B------:R-:W-:-:S02]  /*1d8d0*/  IMAD.MOV.U32 R57, RZ, RZ, 0x181f ;  /* 0x0000181fff397424 */ /* 0x000fc400078e00ff */
[----:B------:R-:W-:-:S05]  /*1d8e0*/  IMAD.X R3, R8, 0x1, R6, P0 ;  /* 0x0000000108037824 */ /* 0x000fca00000e0606 */
[----:B------:R-:W-:Y:S01]  /*1d8f0*/  @!PT LDS RZ, [RZ] ;  /* 0x00000000fffff984 */ /* 0x000fe20000000800 */
[----:B------:R-:W-:Y:S01]  /*1d900*/  @!PT LDS RZ, [RZ] ;  /* 0x00000000fffff984 */ /* 0x000fe20000000800 */
[----:B------:R-:W-:Y:S01]  /*1d910*/  @!PT LDS RZ, [RZ] ;  /* 0x00000000fffff984 */ /* 0x000fe20000000800 */
[----:B------:R1:W-:Y:S02]  /*1d920*/  LDGSTS.E.BYPASS.LTC128B.128 [R203+0x2900], [R2.64], !P3 ;  /* 0x0290000002cb7fae */ /* 0x0003e4000d901d46 */
[----:B-1----:R-:W-:Y:S02]  /*1d930*/  MOV R2, 0x1 ;  /* 0x0000000100027802 */ /* 0x002fe40000000f00 */
[----:B------:R-:W-:Y:S02]  /*1d940*/  MOV R3, 0x1d960 ;  /* 0x0001d96000037802 */ /* 0x000fe40000000f00 */
[----:B------:R-:W-:Y:S05]  /*1d950*/  CALL.REL.NOINC `($__internal_9_$__cuda_sm70_shflsync_idx_p) ;  /* 0x000046d000007944 */ /* 0x000fea0003c00000 */
[----:B------:R-:W-:Y:S01]  /*1d960*/  IMAD.MOV.U32 R7, RZ, RZ, R57 ;  /* 0x000000ffff077224 */ /* 0x000fe200078e0039 */
[----:B------:R-:W-:Y:S01]  /*1d970*/  MOV R2, 0x1 ;  /* 0x0000000100027802 */ /* 0x000fe20000000f00 */
[----:B------:R-:W-:Y:S01]  /*1d980*/  IMAD.MOV.U32 R52, RZ, RZ, R0 ;  /* 0x000000ffff347224 */ /* 0x000fe200078e0000 */
[----:B------:R-:W-:Y:S02]  /*1d990*/  MOV R57, 0x181f ;  /* 0x0000181f00397802 */ /* 0x000fe40000000f00 */
[----:B------:R-:W-:Y:S02]  /*1d9a0*/  MOV R3, 0x1d9c0 ;  /* 0x0001d9c000037802 */ /* 0x000fe40000000f00 */
[----:B------:R-:W-:Y:S05]  /*1d9b0*/  CALL.REL.NOINC `($__internal_9_$__cuda_sm70_shflsync_idx_p) ;  /* 0x0000467000007944 */ /* 0x000fea0003c00000 */
[----:B------:R-:W-:Y:S01]  /*1d9c0*/  IADD3 R2, P0, R57, R138, RZ ;  /* 0x0000008a39027210 */ /* 0x000fe20007f1e0ff */
[----:B------:R-:W-:-:S02]  /*1d9d0*/  IMAD.MOV.U32 R52, RZ, RZ, R5 ;  /* 0x000000ffff347224 */ /* 0x000fc400078e0005 */
[----:B------:R-:W-:Y:S02]  /*1d9e0*/  IMAD.MOV.U32 R57, RZ, RZ, 0x181f ;  /* 0x0000181fff397424 */ /* 0x000fe400078e00ff */
        /* <DEDUP_REMOVED lines=48> */
[----:B------:R-:W-:Y:S01]  /*1dcf0*/  MOV R0, R57 ;  /* 0x0000003900007202 */ /* 0x000fe20000000f00 */
[----:B------:R-:W-:Y:S05]  /*1dd00*/  BRA `(.L_x_822) ;  /* 0xfffe728000007947 */ /* 0x000fea000383ffff */
.L_x_632:
[----:B------:R-:W-:Y:S01]  /*1dd10*/  IMAD.MOV.U32 R52, RZ, RZ, R5 ;  /* 0x000000ffff347224 */ /* 0x000fe200078e0005 */
[----:B------:R-:W-:Y:S01]  /*1dd20*/  MOV R2, RZ ;  /* 0x000000ff00027202 */ /* 0x000fe20000000f00 */
[----:B------:R-:W-:Y:S01]  /*1dd30*/  IMAD.MOV.U32 R57, RZ, RZ, 0x1c1f ;  /* 0x00001c1fff397424 */ /* 0x000fe200078e00ff */
[----:B------:R-:W-:-:S02]  /*1dd40*/  MOV R3, 0x1dd60 ;  /* 0x0001dd6000037802 */ /* 0x000fc40000000f00 */
[----:B------:R-:W-:Y:S05]  /*1dd50*/  CALL.REL.NOINC `($__internal_9_$__cuda_sm70_shflsync_idx_p) ;  /* 0x000042d000007944 */ /* 0x000fea0003c00000 */
[----:B------:R-:W-:Y:S01]  /*1dd60*/  MOV R3, R57 ;  /* 0x0000003900037202 */ /* 0x000fe20000000f00 */
[----:B------:R-:W-:Y:S05]  /*1dd70*/  BRA `(.L_x_823) ;  /* 0xfffe73c000007947 */ /* 0x000fea000383ffff */
.L_x_637:
[----:B------:R-:W-:Y:S01]  /*1dd80*/  IMAD.MOV.U32 R52, RZ, RZ, R5 ;  /* 0x000000ffff347224 */ /* 0x000fe200078e0005 */
[----:B------:R-:W-:Y:S01]  /*1dd90*/  MOV R2, 0x1 ;  /* 0x0000000100027802 */ /* 0x000fe20000000f00 */
[----:B------:R-:W-:Y:S01]  /*1dda0*/  IMAD.MOV.U32 R57, RZ, RZ, 0x1c1f ;  /* 0x00001c1fff397424 */ /* 0x000fe200078e00ff */
[----:B------:R-:W-:-:S02]  /*1ddb0*/  MOV R3, 0x1ddd0 ;  /* 0x0001ddd000037802 */ /* 0x000fc40000000f00 */
[----:B-1----:R-:W-:Y:S05]  /*1ddc0*/  CALL.REL.NOINC `($__internal_9_$__cuda_sm70_shflsync_idx_p) ;  /* 0x0000426000007944 */ /* 0x002fea0003c00000 */
[----:B------:R-:W-:Y:S01]  /*1ddd0*/  MOV R3, R57 ;  /* 0x0000003900037202 */ /* 0x000fe20000000f00 */
[----:B------:R-:W-:Y:S05]  /*1dde0*/  BRA `(.L_x_824) ;  /* 0xfffe7bf000007947 */ /* 0x000fea000383ffff */
.L_x_642:
[----:B------:R-:W-:Y:S01]  /*1ddf0*/  IMAD.MOV.U32 R52, RZ, RZ, R5 ;  /* 0x000000ffff347224 */ /* 0x000fe200078e0005 */
[----:B------:R-:W-:Y:S01]  /*1de00*/  MOV R2, 0x2 ;  /* 0x0000000200027802 */ /* 0x000fe20000000f00 */
[----:B------:R-:W-:Y:S01]  /*1de10*/  IMAD.MOV.U32 R57, RZ, RZ, 0x1c1f ;  /* 0x00001c1fff397424 */ /* 0x000fe200078e00ff */
[----:B------:R-:W-:-:S02]  /*1de20*/  MOV R3, 0x1de40 ;  /* 0x0001de4000037802 */ /* 0x000fc40000000f00 */
[----:B-12---:R-:W-:Y:S05]  /*1de30*/  CALL.REL.NOINC `($__internal_9_$__cuda_sm70_shflsync_idx_p) ;  /* 0x000041f000007944 */ /* 0x006fea0003c00000 */
[----:B------:R-:W-:Y:S01]  /*1de40*/  MOV R3, R57 ;  /* 0x0000003900037202 */ /* 0x000fe20000000f00 */
[----:B------:R-:W-:Y:S05]  /*1de50*/  BRA `(.L_x_825) ;  /* 0xfffe81f000007947 */ /* 0x000fea000383ffff */
.L_x_647:
[----:B------:R-:W-:Y:S01]  /*1de60*/  IMAD.MOV.U32 R52, RZ, RZ, R5 ;  /* 0x000000ffff347224 */ /* 0x000fe200078e0005 */
[----:B------:R-:W-:Y:S01]  /*1de70*/  MOV R2, 0x3 ;  /* 0x0000000300027802 */ /* 0x000fe20000000f00 */
[----:B------:R-:W-:Y:S01]  /*1de80*/  IMAD.MOV.U32 R57, RZ, RZ, 0x1c1f ;  /* 0x00001c1fff397424 */ /* 0x000fe200078e00ff */
[----:B------:R-:W-:-:S02]  /*1de90*/  MOV R3, 0x1deb0 ;  /* 0x0001deb000037802 */ /* 0x000fc40000000f00 */
[----:B-123--:R-:W-:Y:S05]  /*1dea0*/  CALL.REL.NOINC `($__internal_9_$__cuda_sm70_shflsync_idx_p) ;  /* 0x0000418000007944 */ /* 0x00efea0003c00000 */
[----:B------:R-:W-:Y:S01]  /*1deb0*/  MOV R3, R57 ;  /* 0x0000003900037202 */ /* 0x000fe20000000f00 */
[----:B------:R-:W-:Y:S05]  /*1dec0*/  BRA `(.L_x_826) ;  /* 0xfffe87f000007947 */ /* 0x000fea000383ffff */
.L_x_652:
[----:B------:R-:W-:Y:S01]  /*1ded0*/  IMAD.MOV.U32 R4, RZ, RZ, R0 ;  /* 0x000000ffff047224 */ /* 0x000fe200078e0000 */
[----:B------:R-:W-:-:S02]  /*1dee0*/  MOV R3, 0x2 ;  /* 0x0000000200037802 */ /* 0x000fc40000000f00 */
[----:B------:R-:W-:Y:S02]  /*1def0*/  MOV R2, 0x1df10 ;  /* 0x0001df1000027802 */ /* 0x000fe40000000f00 */
[----:B------:R-:W-:Y:S05]  /*1df00*/  CALL.REL.NOINC `($__internal_8_$__cuda_sm70_shflsync_bfly_p) ;  /* 0x000040c000007944 */ /* 0x000fea0003c00000 */
[----:B------:R-:W-:Y:S01]  /*1df10*/  MOV R2, R9 ;  /* 0x0000000900027202 */ /* 0x000fe20000000f00 */
[----:B------:R-:W-:Y:S05]  /*1df20*/  BRA `(.L_x_827) ;  /* 0xfffe92c000007947 */ /* 0x000fea000383ffff */
.L_x_653:
[----:B------:R-:W-:Y:S02]  /*1df30*/  MOV R3, 0x1 ;  /* 0x0000000100037802 */ /* 0x000fe40000000f00 */
[----:B------:R-:W-:Y:S02]  /*1df40*/  MOV R2, 0x1df60 ;  /* 0x0001df6000027802 */ /* 0x000fe40000000f00 */
[----:B-1----:R-:W-:Y:S05]  /*1df50*/  CALL.REL.NOINC `($__internal_8_$__cuda_sm70_shflsync_bfly_p) ;  /* 0x0000407000007944 */ /* 0x002fea0003c00000 */
[----:B------:R-:W-:Y:S01]  /*1df60*/  FMNMX.FTZ R72, R4, R9, !PT ;  /* 0x0000000904487209 */ /* 0x000fe20007810000 */
[----:B------:R-:W-:Y:S01]  /*1df70*/  IMAD.MOV.U32 R4, RZ, RZ, R5 ;  /* 0x000000ffff047224 */ /* 0x000fe200078e0005 */
[----:B------:R-:W-:Y:S01]  /*1df80*/  MOV R2, 0x1dfb0 ;  /* 0x0001dfb000027802 */ /* 0x000fe20000000f00 */
[----:B------:R-:W-:Y:S02]  /*1df90*/  IMAD.MOV.U32 R3, RZ, RZ, 0x2 ;  /* 0x00000002ff037424 */ /* 0x000fe400078e00ff */
[----:B------:R-:W-:Y:S05]  /*1dfa0*/  CALL.REL.NOINC `($__internal_8_$__cuda_sm70_shflsync_bfly_p) ;  /* 0x0000402000007944 */ /* 0x000fea0003c00000 */
[----:B------:R-:W-:Y:S01]  /*1dfb0*/  FMNMX.FTZ R5, R5, R9, !PT ;  /* 0x0000000905057209 */ /* 0x000fe20007810000 */
[----:B------:R-:W-:Y:S01]  /*1dfc0*/  IMAD.MOV.U32 R3, RZ, RZ, 0x1 ;  /* 0x00000001ff037424 */ /* 0x000fe200078e00ff */
[----:B------:R-:W-:-:S03]  /*1dfd0*/  MOV R2, 0x1e000 ;  /* 0x0001e00000027802 */ /* 0x000fc60000000f00 */
[----:B------:R-:W-:Y:S02]  /*1dfe0*/  IMAD.MOV.U32 R4, RZ, RZ, R5 ;  /* 0x000000ffff047224 */ /* 0x000fe400078e0005 */
[----:B------:R-:W-:Y:S05]  /*1dff0*/  CALL.REL.NOINC `($__internal_8_$__cuda_sm70_shflsync_bfly_p) ;  /* 0x00003fd000007944 */ /* 0x000fea0003c00000 */
        /* <DEDUP_REMOVED lines=20> */
[----:B------:R-:W-:Y:S05]  /*1e140*/  BRA `(.L_x_828) ;  /* 0xfffe919000007947 */ /* 0x000fea000383ffff */
.L_x_661:
[----:B------:R-:W-:Y:S01]  /*1e150*/  MOV R2, RZ ;  /* 0x000000ff00027202 */ /* 0x000fe20000000f00 */
[----:B------:R-:W-:Y:S01]  /*1e160*/  IMAD.MOV.U32 R52, RZ, RZ, R4 ;  /* 0x000000ffff347224 */ /* 0x000fe200078e0004 */
[----:B------:R-:W-:Y:S01]  /*1e170*/  MOV R3, 0x1e1a0 ;  /* 0x0001e1a000037802 */ /* 0x000fe20000000f00 */
[----:B------:R-:W-:Y:S02]  /*1e180*/  IMAD.MOV.U32 R57, RZ, RZ, 0x181f ;  /* 0x0000181fff397424 */ /* 0x000fe400078e00ff */
[----:B------:R-:W-:Y:S05]  /*1e190*/  CALL.REL.NOINC `($__internal_9_$__cuda_sm70_shflsync_idx_p) ;  /* 0x00003e9000007944 */ /* 0x000fea0003c00000 */
[----:B------:R-:W-:Y:S01]  /*1e1a0*/  MOV R7, R57 ;  /* 0x0000003900077202 */ /* 0x000fe20000000f00 */
[----:B------:R-:W-:-:S05]  /*1e1b0*/  BRA `(.L_x_829) ;  /* 0xfffeaf0000007947 */ /* 0x000fca000383ffff */
.L_x_662:
[----:B------:R-:W-:Y:S01]  /*1e1c0*/  MOV R2, RZ ;  /* 0x000000ff00027202 */ /* 0x000fe20000000f00 */
[----:B------:R-:W-:Y:S01]  /*1e1d0*/  IMAD.MOV.U32 R52, RZ, RZ, R0 ;  /* 0x000000ffff347224 */ /* 0x000fe200078e0000 */
[----:B------:R-:W-:Y:S01]  /*1e1e0*/  MOV R3, 0x1e210 ;  /* 0x0001e21000037802 */ /* 0x000fe20000000f00 */
[----:B------:R-:W-:Y:S02]  /*1e1f0*/  IMAD.MOV.U32 R57, RZ, RZ, 0x181f ;  /* 0x0000181fff397424 */ /* 0x000fe400078e00ff */
[----:B-12---:R-:W-:Y:S05]  /*1e200*/  CALL.REL.NOINC `($__internal_9_$__cuda_sm70_shflsync_idx_p) ;  /* 0x00003e2000007944 */ /* 0x006fea0003c00000 */
[----:B------:R-:W-:Y:S01]  /*1e210*/  IMAD.MOV.U32 R52, RZ, RZ, R4 ;  /* 0x000000ffff347224 */ /* 0x000fe200078e0004 */
[----:B------:R-:W-:Y:S01]  /*1e220*/  IADD3 R2, P0, R57, R15, RZ ;  /* 0x0000000f39027210 */ /* 0x000fe20007f1e0ff */
[----:B------:R-:W-:Y:S04]  /*1e230*/  IMAD.MOV.U32 R57, RZ, RZ, 0x181f ;  /* 0x0000181fff397424 */ /* 0x000fe800078e00ff */
[----:B------:R-:W-:Y:S05]  /*1e240*/  IMAD.X R3, R7, 0x1, R5, P0 ;  /* 0x0000000107037824 */ /* 0x000fea00000e0605 */
[----:B------:R-:W-:Y:S01]  /*1e250*/  @!PT LDS RZ, [RZ] ;  /* 0x00000000fffff984 */ /* 0x000fe20000000800 */
[----:B------:R-:W-:Y:S01]  /*1e260*/  @!PT LDS RZ, [RZ] ;  /* 0x00000000fffff984 */ /* 0x000fe20000000800 */
[----:B------:R-:W-:Y:S01]  /*1e270*/  @!PT LDS RZ, [RZ] ;  /* 0x00000000fffff984 */ /* 0x000fe20000000800 */
[----:B------:R1:W-:Y:S02]  /*1e280*/  LDGSTS.E.BYPASS.LTC128B.128 [R203+0x100], [R2.64], !P3 ;  /* 0x0010000002cb7fae */ /* 0x0003e4000d901d46 */
[----:B-1----:R-:W-:Y:S02]  /*1e290*/  MOV R2, 0x1 ;  /* 0x0000000100027802 */ /* 0x002fe40000000f00 */
[----:B------:R-:W-:Y:S02]  /*1e2a0*/  MOV R3, 0x1e2c0 ;  /* 0x0001e2c000037802 */ /* 0x000fe40000000f00 */
[----:B------:R-:W-:Y:S05]  /*1e2b0*/  CALL.REL.NOINC `($__internal_9_$__cuda_sm70_shflsync_idx_p) ;  /* 0x00003d7000007944 */ /* 0x000fea0003c00000 */
[----:B------:R-:W-:Y:S01]  /*1e2c0*/  MOV R2, 0x1 ;  /* 0x0000000100027802 */ /* 0x000fe20000000f00 */
[----:B------:R-:W-:Y:S01]  /*1e2d0*/  IMAD.MOV.U32 R6, RZ, RZ, R57 ;  /* 0x000000ffff067224 */ /* 0x000fe200078e0039 */
[----:B------:R-:W-:Y:S01]  /*1e2e0*/  MOV R57, 0x181f ;  /* 0x0000181f00397802 */ /* 0x000fe20000000f00 */
[----:B------:R-:W-:Y:S01]  /*1e2f0*/  IMAD.MOV.U32 R52, RZ, RZ, R0 ;  /* 0x000000ffff347224 */ /* 0x000fe200078e0000 */
[----:B------:R-:W-:Y:S02]  /*1e300*/  MOV R3, 0x1e320 ;  /* 0x0001e32000037802 */ /* 0x000fe40000000f00 */
[----:B------:R-:W-:Y:S05]  /*1e310*/  CALL.REL.NOINC `($__internal_9_$__cuda_sm70_shflsync_idx_p) ;  /* 0x00003d1000007944 */ /* 0x000fea0003c00000 */
        /* <DEDUP_REMOVED lines=51> */
[----:B------:R-:W-:Y:S01]  /*1e650*/  MOV R0, R57 ;  /* 0x0000003900007202 */ /* 0x000fe20000000f00 */
[----:B------:R-:W-:-:S05]  /*1e660*/  BRA `(.L_x_830) ;  /* 0xfffeabb000007947 */ /* 0x000fca000383ffff */
.L_x_665:
[----:B------:R-:W-:Y:S01]  /*1e670*/  MOV R2, RZ ;  /* 0x000000ff00027202 */ /* 0x000fe20000000f00 */
[----:B------:R-:W-:Y:S01]  /*1e680*/  IMAD.MOV.U32 R52, RZ, RZ, R4 ;  /* 0x000000ffff347224 */ /* 0x000fe200078e0004 */
[----:B------:R-:W-:Y:S01]  /*1e690*/  MOV R3, 0x1e6c0 ;  /* 0x0001e6c000037802 */ /* 0x000fe20000000f00 */
[----:B------:R-:W-:Y:S02]  /*1e6a0*/  IMAD.MOV.U32 R57, RZ, RZ, 0x181f ;  /* 0x0000181fff397424 */ /* 0x000fe400078e00ff */
[----:B------:R-:W-:Y:S05]  /*1e6b0*/  CALL.REL.NOINC `($__internal_9_$__cuda_sm70_shflsync_idx_p) ;  /* 0x0000397000007944 */ /* 0x000fea0003c00000 */
[----:B------:R-:W-:Y:S01]  /*1e6c0*/  MOV R7, R57 ;  /* 0x0000003900077202 */ /* 0x000fe20000000f00 */
[----:B------:R-:W-:-:S05]  /*1e6d0*/  BRA `(.L_x_831) ;  /* 0xfffebe9000007947 */ /* 0x000fca000383ffff */
.L_x_666:
        /* <DEDUP_REMOVED lines=75> */
.L_x_667:
[----:B------:R-:W-:Y:S01]  /*1eb90*/  MOV R2, RZ ;  /* 0x000000ff00027202 */ /* 0x000fe20000000f00 */
[----:B------:R-:W-:Y:S01]  /*1eba0*/  IMAD.MOV.U32 R52, RZ, RZ, R5 ;  /* 0x000000ffff347224 */ /* 0x000fe200078e0005 */
[----:B------:R-:W-:Y:S01]  /*1ebb0*/  MOV R3, 0x1ebe0 ;  /* 0x0001ebe000037802 */ /* 0x000fe20000000f00 */
[----:B------:R-:W-:Y:S02]  /*1ebc0*/  IMAD.MOV.U32 R57, RZ, RZ, 0x1c1f ;  /* 0x00001c1fff397424 */ /* 0x000fe400078e00ff */
[----:B------:R-:W-:Y:S05]  /*1ebd0*/  CALL.REL.NOINC `($__internal_9_$__cuda_sm70_shflsync_idx_p) ;  /* 0x0000345000007944 */ /* 0x000fea0003c00000 */
[----:B------:R-:W-:Y:S01]  /*1ebe0*/  MOV R4, R57 ;  /* 0x0000003900047202 */ /* 0x000fe20000000f00 */
[----:B------:R-:W-:-:S05]  /*1ebf0*/  BRA `(.L_x_833) ;  /* 0xfffebc4000007947 */ /* 0x000fca000383ffff */
.L_x_672:
[----:B------:R-:W-:Y:S01]  /*1ec00*/  MOV R2, 0x1 ;  /* 0x0000000100027802 */ /* 0x000fe20000000f00 */
[----:B------:R-:W-:Y:S01]  /*1ec10*/  IMAD.MOV.U32 R52, RZ, RZ, R5 ;  /* 0x000000ffff347224 */ /* 0x000fe200078e0005 */
[----:B------:R-:W-:Y:S01]  /*1ec20*/  MOV R3, 0x1ec50 ;  /* 0x0001ec5000037802 */ /* 0x000fe20000000f00 */
[----:B------:R-:W-:Y:S02]  /*1ec30*/  IMAD.MOV.U32 R57, RZ, RZ, 0x1c1f ;  /* 0x00001c1fff397424 */ /* 0x000fe400078e00ff */
[----:B-1----:R-:W-:Y:S05]  /*1ec40*/  CALL.REL.NOINC `($__internal_9_$__cuda_sm70_shflsync_idx_p) ;  /* 0x000033e000007944 */ /* 0x002fea0003c00000 */
[----:B------:R-:W-:Y:S01]  /*1ec50*/  MOV R4, R57 ;  /* 0x0000003900047202 */ /* 0x000fe20000000f00 */
[----:B------:R-:W-:-:S05]  /*1ec60*/  BRA `(.L_x_834) ;  /* 0xfffec49000007947 */ /* 0x000fca000383ffff */
.L_x_677:
[----:B------:R-:W-:Y:S01]  /*1ec70*/  MOV R2, 0x2 ;  /* 0x0000000200027802 */ /* 0x000fe20000000f00 */
[----:B------:R-:W-:Y:S01]  /*1ec80*/  IMAD.MOV.U32 R52, RZ, RZ, R5 ;  /* 0x000000ffff347224 */ /* 0x000fe200078e0005 */
[----:B------:R-:W-:Y:S01]  /*1ec90*/  MOV R3, 0x1ecc0 ;  /* 0x0001ecc000037802 */ /* 0x000fe20000000f00 */
[----:B------:R-:W-:Y:S02]  /*1eca0*/  IMAD.MOV.U32 R57, RZ, RZ, 0x1c1f ;  /* 0x00001c1fff397424 */ /* 0x000fe400078e00ff */
[----:B-12---:R-:W-:Y:S05]  /*1ecb0*/  CALL.REL.NOINC `($__internal_9_$__cuda_sm70_shflsync_idx_p) ;  /* 0x0000337000007944 */ /* 0x006fea0003c00000 */
[----:B------:R-:W-:Y:S01]  /*1ecc0*/  MOV R4, R57 ;  /* 0x0000003900047202 */ /* 0x000fe20000000f00 */
[----:B------:R-:W-:-:S05]  /*1ecd0*/  BRA `(.L_x_835) ;  /* 0xfffecaa000007947 */ /* 0x000fca000383ffff */
.L_x_682:
[----:B------:R-:W-:Y:S01]  /*1ece0*/  MOV R2, 0x3 ;  /* 0x0000000300027802 */ /* 0x000fe20000000f00 */
[----:B------:R-:W-:Y:S01]  /*1ecf0*/  IMAD.MOV.U32 R52, RZ, RZ, R5 ;  /* 0x000000ffff347224 */ /* 0x000fe200078e0005 */
[----:B------:R-:W-:Y:S01]  /*1ed00*/  MOV R3, 0x1ed30 ;  /* 0x0001ed3000037802 */ /* 0x000fe20000000f00 */
[----:B------:R-:W-:Y:S02]  /*1ed10*/  IMAD.MOV.U32 R57, RZ, RZ, 0x1c1f ;  /* 0x00001c1fff397424 */ /* 0x000fe400078e00ff */
[----:B-123--:R-:W-:Y:S05]  /*1ed20*/  CALL.REL.NOINC `($__internal_9_$__cuda_sm70_shflsync_idx_p) ;  /* 0x0000330000007944 */ /* 0x00efea0003c00000 */
[----:B------:R-:W-:Y:S01]  /*1ed30*/  MOV R4, R57 ;  /* 0x0000003900047202 */ /* 0x000fe20000000f00 */
[----:B------:R-:W-:-:S05]  /*1ed40*/  BRA `(.L_x_836) ;  /* 0xfffed0b000007947 */ /* 0x000fca000383ffff */
.L_x_687:
[----:B------:R-:W-:Y:S02]  /*1ed50*/  MOV R3, 0x2 ;  /* 0x0000000200037802 */ /* 0x000fe40000000f00 */
[----:B------:R-:W-:Y:S02]  /*1ed60*/  MOV R2, 0x1ed80 ;  /* 0x0001ed8000027802 */ /* 0x000fe40000000f00 */
[----:B------:R-:W-:Y:S05]  /*1ed70*/  CALL.REL.NOINC `($__internal_8_$__cuda_sm70_shflsync_bfly_p) ;  /* 0x0000325000007944 */ /* 0x000fea0003c00000 */
[----:B------:R-:W-:Y:S01]  /*1ed80*/  MOV R2, R9 ;  /* 0x0000000900027202 */ /* 0x000fe20000000f00 */
[----:B------:R-:W-:-:S05]  /*1ed90*/  BRA `(.L_x_837) ;  /* 0xfffedbe000007947 */ /* 0x000fca000383ffff */
.L_x_688:
[----:B------:R-:W-:Y:S01]  /*1eda0*/  MOV R3, 0x1 ;  /* 0x0000000100037802 */ /* 0x000fe20000000f00 */
[----:B-1----:R-:W-:Y:S01]  /*1edb0*/  IMAD.MOV.U32 R4, RZ, RZ, R5 ;  /* 0x000000ffff047224 */ /* 0x002fe200078e0005 */
[----:B------:R-:W-:Y:S02]  /*1edc0*/  MOV R2, 0x1ede0 ;  /* 0x0001ede000027802 */ /* 0x000fe40000000f00 */
[----:B------:R-:W-:Y:S05]  /*1edd0*/  CALL.REL.NOINC `($__internal_8_$__cuda_sm70_shflsync_bfly_p) ;  /* 0x000031f000007944 */ /* 0x000fea0003c00000 */
[----:B------:R-:W-:Y:S01]  /*1ede0*/  IMAD.MOV.U32 R4, RZ, RZ, R0 ;  /* 0x000000ffff047224 */ /* 0x000fe200078e0000 */
[----:B------:R-:W-:Y:S01]  /*1edf0*/  FMNMX.FTZ R72, R5, R9, !PT ;  /* 0x0000000905487209 */ /* 0x000fe20007810000 */
[----:B------:R-:W-:Y:S01]  /*1ee00*/  IMAD.MOV.U32 R3, RZ, RZ, 0x2 ;  /* 0x00000002ff037424 */ /* 0x000fe200078e00ff */
[----:B------:R-:W-:Y:S02]  /*1ee10*/  MOV R2, 0x1ee30 ;  /* 0x0001ee3000027802 */ /* 0x000fe40000000f00 */
[----:B------:R-:W-:Y:S05]  /*1ee20*/  CALL.REL.NOINC `($__internal_8_$__cuda_sm70_shflsync_bfly_p) ;  /* 0x000031a000007944 */ /* 0x000fea0003c00000 */
[----:B------:R-:W-:Y:S01]  /*1ee30*/  FMNMX.FTZ R4, R0, R9, !PT ;  /* 0x0000000900047209 */ /* 0x000fe20007810000 */
[----:B------:R-:W-:Y:S01]  /*1ee40*/  IMAD.MOV.U32 R3, RZ, RZ, 0x1 ;  /* 0x00000001ff037424 */ /* 0x000fe200078e00ff */
[----:B------:R-:W-:Y:S02]  /*1ee50*/  MOV R2, 0x1ee70 ;  /* 0x0001ee7000027802 */ /* 0x000fe40000000f00 */
[----:B------:R-:W-:Y:S05]  /*1ee60*/  CALL.REL.NOINC `($__internal_8_$__cuda_sm70_shflsync_bfly_p) ;  /* 0x0000316000007944 */ /* 0x000fea0003c00000 */
[----:B------:R-:W-:Y:S01]  /*1ee70*/  IMAD.MOV.U32 R3, RZ, RZ, 0x2 ;  /* 0x00000002ff037424 */ /* 0x000fe200078e00ff */
[----:B------:R-:W-:Y:S01]  /*1ee80*/  FMNMX.FTZ R71, R4, R9, !PT ;  /* 0x0000000904477209 */ /* 0x000fe20007810000 */
[----:B------:R-:W-:Y:S01]  /*1ee90*/  IMAD.MOV.U32 R4, RZ, RZ, R6 ;  /* 0x000000ffff047224 */ /* 0x000fe200078e0006 */
        /* <DEDUP_REMOVED lines=15> */
[----:B------:R-:W-:Y:S01]  /*1ef90*/  MOV R3, R9 ;  /* 0x0000000900037202 */ /* 0x000fe20000000f00 */
[----:B------:R-:W-:-:S05]  /*1efa0*/  BRA `(.L_x_838) ;  /* 0xfffedac000007947 */ /* 0x000fca000383ffff */
.L_x_697:
[----:B------:R-:W-:Y:S01]  /*1efb0*/  MOV R2, RZ ;  /* 0x000000ff00027202 */ /* 0x000fe20000000f00 */
[----:B------:R-:W-:Y:S01]  /*1efc0*/  IMAD.MOV.U32 R52, RZ, RZ, R5 ;  /* 0x000000ffff347224 */ /* 0x000fe200078e0005 */
[----:B------:R-:W-:Y:S01]  /*1efd0*/  MOV R3, 0x1f000 ;  /* 0x0001f00000037802 */ /* 0x000fe20000000f00 */
[----:B------:R-:W-:Y:S02]  /*1efe0*/  IMAD.MOV.U32 R57, RZ, RZ, 0x181f ;  /* 0x0000181fff397424 */ /* 0x000fe400078e00ff */
[----:B------:R-:W-:Y:S05]  /*1eff0*/  CALL.REL.NOINC `($__internal_9_$__cuda_sm70_shflsync_idx_p) ;  /* 0x0000303000007944 */ /* 0x000fea0003c00000 */
[----:B------:R-:W-:Y:S01]  /*1f000*/  MOV R8, R57 ;  /* 0x0000003900087202 */ /* 0x000fe20000000f00 */
[----:B------:R-:W-:-:S05]  /*1f010*/  BRA `(.L_x_839) ;  /* 0xfffefe1000007947 */ /* 0x000fca000383ffff */
.L_x_698:
        /* <DEDUP_REMOVED lines=75> */
.L_x_701:
[----:B------:R-:W-:Y:S01]  /*1f4d0*/  MOV R2, RZ ;  /* 0x000000ff00027202 */ /* 0x000fe20000000f00 */
[----:B------:R-:W-:Y:S01]  /*1f4e0*/  IMAD.MOV.U32 R52, RZ, RZ, R5 ;  /* 0x000000ffff347224 */ /* 0x000fe200078e0005 */
[----:B------:R-:W-:Y:S01]  /*1f4f0*/  MOV R3, 0x1f520 ;  /* 0x0001f52000037802 */ /* 0x000fe20000000f00 */
[----:B------:R-:W-:Y:S02]  /*1f500*/  IMAD.MOV.U32 R57, RZ, RZ, 0x181f ;  /* 0x0000181fff397424 */ /* 0x000fe400078e00ff */
[----:B------:R-:W-:Y:S05]  /*1f510*/  CALL.REL.NOINC `($__internal_9_$__cuda_sm70_shflsync_idx_p) ;  /* 0x00002b1000007944 */ /* 0x000fea0003c00000 */
[----:B------:R-:W-:Y:S01]  /*1f520*/  MOV R8, R57 ;  /* 0x0000003900087202 */ /* 0x000fe20000000f00 */
[----:B------:R-:W-:-:S05]  /*1f530*/  BRA `(.L_x_841) ;  /* 0xffff0da000007947 */ /* 0x000fca000383ffff */
.L_x_702:
        /* <DEDUP_REMOVED lines=75> */
.L_x_703:
[----:B------:R-:W-:Y:S02]  /*1f9f0*/  MOV R3, 0x2 ;  /* 0x0000000200037802 */ /* 0x000fe40000000f00 */
[----:B------:R-:W-:Y:S02]  /*1fa00*/  MOV R2, 0x1fa20 ;  /* 0x0001fa2000027802 */ /* 0x000fe40000000f00 */
[----:B------:R-:W-:Y:S05]  /*1fa10*/  CALL.REL.NOINC `($__internal_8_$__cuda_sm70_shflsync_bfly_p) ;  /* 0x000025b000007944 */ /* 0x000fea0003c00000 */
[----:B------:R-:W-:Y:S01]  /*1fa20*/  MOV R2, R9 ;  /* 0x0000000900027202 */ /* 0x000fe20000000f00 */
[----:B------:R-:W-:-:S05]  /*1fa30*/  BRA `(.L_x_843) ;  /* 0xffff0fa000007947 */ /* 0x000fca000383ffff */
.L_x_704:
        /* <DEDUP_REMOVED lines=33> */
.L_x_707:
[----:B-1--4-:R-:W-:Y:S01]  /*1fc50*/  MOV R57, 0x181f ;  /* 0x0000181f00397802 */ /* 0x012fe20000000f00 */
[----:B------:R-:W-:Y:S01]  /*1fc60*/  IMAD.MOV.U32 R2, RZ, RZ, RZ ;  /* 0x000000ffff027224 */ /* 0x000fe200078e00ff */
[----:B------:R-:W-:Y:S02]  /*1fc70*/  MOV R3, 0x1fc90 ;  /* 0x0001fc9000037802 */ /* 0x000fe40000000f00 */
[----:B------:R-:W-:Y:S05]  /*1fc80*/  CALL.REL.NOINC `($__internal_9_$__cuda_sm70_shflsync_idx_p) ;  /* 0x000023a000007944 */ /* 0x000fea0003c00000 */
[----:B------:R-:W-:-:S05]  /*1fc90*/  BRA `(.L_x_845) ;  /* 0xffff2ed000007947 */ /* 0x000fca000383ffff */
.L_x_710:
[----:B------:R-:W-:Y:S01]  /*1fca0*/  MOV R2, RZ ;  /* 0x000000ff00027202 */ /* 0x000fe20000000f00 */
[----:B------:R-:W-:Y:S01]  /*1fcb0*/  IMAD.MOV.U32 R52, RZ, RZ, R4 ;  /* 0x000000ffff347224 */ /* 0x000fe200078e0004 */
[----:B------:R-:W-:Y:S01]  /*1fcc0*/  MOV R3, 0x1fcf0 ;  /* 0x0001fcf000037802 */ /* 0x000fe20000000f00 */
[----:B------:R-:W-:Y:S02]  /*1fcd0*/  IMAD.MOV.U32 R57, RZ, RZ, 0x181f ;  /* 0x0000181fff397424 */ /* 0x000fe400078e00ff */
[----:B------:R-:W-:Y:S05]  /*1fce0*/  CALL.REL.NOINC `($__internal_9_$__cuda_sm70_shflsync_idx_p) ;  /* 0x0000234000007944 */ /* 0x000fea0003c00000 */
[----:B------:R-:W-:Y:S01]  /*1fcf0*/  MOV R7, R57 ;  /* 0x0000003900077202 */ /* 0x000fe20000000f00 */
[----:B------:R-:W-:-:S05]  /*1fd00*/  BRA `(.L_x_846) ;  /* 0xffff42b000007947 */ /* 0x000fca000383ffff */
.L_x_711:
        /* <DEDUP_REMOVED lines=75> */
.L_x_712:
[----:B------:R-:W-:Y:S01]  /*201c0*/  MOV R2, RZ ;  /* 0x000000ff00027202 */ /* 0x000fe20000000f00 */
[----:B------:R-:W-:Y:S01]  /*201d0*/  IMAD.MOV.U32 R52, RZ, RZ, R5 ;  /* 0x000000ffff347224 */ /* 0x000fe200078e0005 */
[----:B------:R-:W-:Y:S01]  /*201e0*/  MOV R3, 0x20210 ;  /* 0x0002021000037802 */ /* 0x000fe20000000f00 */
[----:B------:R-:W-:Y:S02]  /*201f0*/  IMAD.MOV.U32 R57, RZ, RZ, 0x1c1f ;  /* 0x00001c1fff397424 */ /* 0x000fe400078e00ff */
[----:B------:R-:W-:Y:S05]  /*20200*/  CALL.REL.NOINC `($__internal_9_$__cuda_sm70_shflsync_idx_p) ;  /* 0x00001e2000007944 */ /* 0x000fea0003c00000 */
[----:B------:R-:W-:Y:S01]  /*20210*/  MOV R4, R57 ;  /* 0x0000003900047202 */ /* 0x000fe20000000f00 */
[----:B------:R-:W-:-:S05]  /*20220*/  BRA `(.L_x_848) ;  /* 0xffff408000007947 */ /* 0x000fca000383ffff */
.L_x_717:
[----:B------:R-:W-:Y:S01]  /*20230*/  MOV R2, 0x1 ;  /* 0x0000000100027802 */ /* 0x000fe20000000f00 */
[----:B------:R-:W-:Y:S01]  /*20240*/  IMAD.MOV.U32 R52, RZ, RZ, R5 ;  /* 0x000000ffff347224 */ /* 0x000fe200078e0005 */
[----:B------:R-:W-:Y:S01]  /*20250*/  MOV R3, 0x20280 ;  /* 0x0002028000037802 */ /* 0x000fe20000000f00 */
[----:B------:R-:W-:Y:S02]  /*20260*/  IMAD.MOV.U32 R57, RZ, RZ, 0x1c1f ;  /* 0x00001c1fff397424 */ /* 0x000fe400078e00ff */
[----:B-1----:R-:W-:Y:S05]  /*20270*/  CALL.REL.NOINC `($__internal_9_$__cuda_sm70_shflsync_idx_p) ;  /* 0x00001db000007944 */ /* 0x002fea0003c00000 */
[----:B------:R-:W-:Y:S01]  /*20280*/  MOV R4, R57 ;  /* 0x0000003900047202 */ /* 0x000fe20000000f00 */
[----:B------:R-:W-:-:S05]  /*20290*/  BRA `(.L_x_849) ;  /* 0xffff48c000007947 */ /* 0x000fca000383ffff */
.L_x_722:
[----:B------:R-:W-:Y:S01]  /*202a0*/  MOV R2, 0x2 ;  /* 0x0000000200027802 */ /* 0x000fe20000000f00 */
[----:B------:R-:W-:Y:S01]  /*202b0*/  IMAD.MOV.U32 R52, RZ, RZ, R5 ;  /* 0x000000ffff347224 */ /* 0x000fe200078e0005 */
[----:B------:R-:W-:Y:S01]  /*202c0*/  MOV R3, 0x202f0 ;  /* 0x000202f000037802 */ /* 0x000fe20000000f00 */
[----:B------:R-:W-:Y:S02]  /*202d0*/  IMAD.MOV.U32 R57, RZ, RZ, 0x1c1f ;  /* 0x00001c1fff397424 */ /* 0x000fe400078e00ff */
[----:B-12---:R-:W-:Y:S05]  /*202e0*/  CALL.REL.NOINC `($__internal_9_$__cuda_sm70_shflsync_idx_p) ;  /* 0x00001d4000007944 */ /* 0x006fea0003c00000 */
[----:B------:R-:W-:Y:S01]  /*202f0*/  MOV R4, R57 ;  /* 0x0000003900047202 */ /* 0x000fe20000000f00 */
[----:B------:R-:W-:-:S05]  /*20300*/  BRA `(.L_x_850) ;  /* 0xffff4ed000007947 */ /* 0x000fca000383ffff */
.L_x_727:
[----:B------:R-:W-:Y:S01]  /*20310*/  MOV R2, 0x3 ;  /* 0x0000000300027802 */ /* 0x000fe20000000f00 */
[----:B------:R-:W-:Y:S01]  /*20320*/  IMAD.MOV.U32 R52, RZ, RZ, R5 ;  /* 0x000000ffff347224 */ /* 0x000fe200078e0005 */
[----:B------:R-:W-:Y:S01]  /*20330*/  MOV R3, 0x20360 ;  /* 0x0002036000037802 */ /* 0x000fe20000000f00 */
[----:B------:R-:W-:Y:S02]  /*20340*/  IMAD.MOV.U32 R57, RZ, RZ, 0x1c1f ;  /* 0x00001c1fff397424 */ /* 0x000fe400078e00ff */
[----:B-123--:R-:W-:Y:S05]  /*20350*/  CALL.REL.NOINC `($__internal_9_$__cuda_sm70_shflsync_idx_p) ;  /* 0x00001cd000007944 */ /* 0x00efea0003c00000 */
[----:B------:R-:W-:Y:S01]  /*20360*/  MOV R4, R57 ;  /* 0x0000003900047202 */ /* 0x000fe20000000f00 */
[----:B------:R-:W-:-:S05]  /*20370*/  BRA `(.L_x_851) ;  /* 0xffff54e000007947 */ /* 0x000fca000383ffff */
.L_x_732:
[----:B------:R-:W-:Y:S02]  /*20380*/  MOV R3, 0x2 ;  /* 0x0000000200037802 */ /* 0x000fe40000000f00 */
[----:B------:R-:W-:Y:S02]  /*20390*/  MOV R2, 0x203b0 ;  /* 0x000203b000027802 */ /* 0x000fe40000000f00 */
[----:B------:R-:W-:Y:S05]  /*203a0*/  CALL.REL.NOINC `($__internal_8_$__cuda_sm70_shflsync_bfly_p) ;  /* 0x00001c2000007944 */ /* 0x000fea0003c00000 */
[----:B------:R-:W-:Y:S01]  /*203b0*/  MOV R2, R9 ;  /* 0x0000000900027202 */ /* 0x000fe20000000f00 */
[----:B------:R-:W-:-:S05]  /*203c0*/  BRA `(.L_x_852) ;  /* 0xffff601000007947 */ /* 0x000fca000383ffff */
.L_x_733:
        /* <DEDUP_REMOVED lines=33> */
.L_x_735:
[----:B------:R1:W5:Y:S01]  /*205e0*/  LDL R4, [R1+0x4] ;  /* 0x0000040001047983 */ /* 0x0003620000100800 */
[----:B------:R-:W-:-:S02]  /*205f0*/  MOV R3, 0x2 ;  /* 0x0000000200037802 */ /* 0x000fc40000000f00 */
[----:B------:R-:W-:Y:S02]  /*20600*/  MOV R2, 0x20620 ;  /* 0x0002062000027802 */ /* 0x000fe40000000f00 */
[----:B-1---5:R-:W-:Y:S05]  /*20610*/  CALL.REL.NOINC `($__internal_8_$__cuda_sm70_shflsync_bfly_p) ;  /* 0x000019b000007944 */ /* 0x022fea0003c00000 */
[----:B------:R-:W-:Y:S01]  /*20620*/  MOV R0, R9 ;  /* 0x0000000900007202 */ /* 0x000fe20000000f00 */
[----:B------:R-:W-:Y:S05]  /*20630*/  BRA `(.L_x_854) ;  /* 0xffff7d7000007947 */ /* 0x000fea000383ffff */
.L_x_736:
[----:B------:R-:W-:Y:S01]  /*20640*/  IMAD.MOV.U32 R4, RZ, RZ, R5 ;  /* 0x000000ffff047224 */ /* 0x000fe200078e0005 */
[----:B------:R-:W-:Y:S02]  /*20650*/  MOV R3, 0x1 ;  /* 0x0000000100037802 */ /* 0x000fe40000000f00 */
[----:B------:R-:W-:Y:S02]  /*20660*/  MOV R2, 0x20680 ;  /* 0x0002068000027802 */ /* 0x000fe40000000f00 */
[----:B------:R-:W-:Y:S05]  /*20670*/  CALL.REL.NOINC `($__internal_8_$__cuda_sm70_shflsync_bfly_p) ;  /* 0x0000195000007944 */ /* 0x000fea0003c00000 */
[----:B------:R1:W5:Y:S01]  /*20680*/  LDL R4, [R1+0x8] ;  /* 0x0000080001047983 */ /* 0x0003620000100800 */
[----:B------:R-:W-:Y:S01]  /*20690*/  FADD.FTZ R5, R5, R9 ;  /* 0x0000000905057221 */ /* 0x000fe20000010000 */
[----:B------:R-:W-:Y:S02]  /*206a0*/  MOV R3, 0x2 ;  /* 0x0000000200037802 */ /* 0x000fe40000000f00 */
[----:B------:R-:W-:Y:S02]  /*206b0*/  MOV R2, 0x206d0 ;  /* 0x000206d000027802 */ /* 0x000fe40000000f00 */
[----:B-1---5:R-:W-:Y:S05]  /*206c0*/  CALL.REL.NOINC `($__internal_8_$__cuda_sm70_shflsync_bfly_p) ;  /* 0x0000190000007944 */ /* 0x022fea0003c00000 */
[----:B------:R-:W2:Y:S01]  /*206d0*/  LDL.LU R0, [R1+0x8] ;  /* 0x0000080001007983 */ /* 0x000ea20000300800 */
[----:B------:R-:W-:Y:S02]  /*206e0*/  MOV R3, 0x1 ;  /* 0x0000000100037802 */ /* 0x000fe40000000f00 */
[----:B------:R-:W-:Y:S01]  /*206f0*/  MOV R2, 0x20730 ;  /* 0x0002073000027802 */ /* 0x000fe20000000f00 */
[----:B--2---:R-:W-:-:S05]  /*20700*/  FADD.FTZ R6, R0, R9 ;  /* 0x0000000900067221 */ /* 0x004fca0000010000 */
[----:B------:R-:W-:Y:S02]  /*20710*/  MOV R4, R6 ;  /* 0x0000000600047202 */ /* 0x000fe40000000f00 */
        /* <DEDUP_REMOVED lines=20> */
[----:B--2---:R-:W-:Y:S02]  /*20860*/  FADD.FTZ R4, R0, R9 ;  /* 0x0000000900047221 */ /* 0x004fe40000010000 */
[----:B------:R-:W-:Y:S05]  /*20870*/  CALL.REL.NOINC `($__internal_8_$__cuda_sm70_shflsync_bfly_p) ;  /* 0x0000175000007944 */ /* 0x000fea0003c00000 */
[----:B------:R-:W-:Y:S05]  /*20880*/  BRA `(.L_x_855) ;  /* 0xffff7c5000007947 */ /* 0x000fea000383ffff */
.L_x_743:
[----:B-1-34-:R-:W-:Y:S01]  /*20890*/  IMAD.MOV.U32 R52, RZ, RZ, R5 ;  /* 0x000000ffff347224 */ /* 0x01afe200078e0005 */
[----:B------:R-:W-:Y:S01]  /*208a0*/  MOV R2, RZ ;  /* 0x000000ff00027202 */ /* 0x000fe20000000f00 */
[----:B------:R-:W-:Y:S01]  /*208b0*/  IMAD.MOV.U32 R57, RZ, RZ, 0x181f ;  /* 0x0000181fff397424 */ /* 0x000fe200078e00ff */
[----:B------:R-:W-:-:S02]  /*208c0*/  MOV R3, 0x208e0 ;  /* 0x000208e000037802 */ /* 0x000fc40000000f00 */
[----:B------:R-:W-:Y:S05]  /*208d0*/  CALL.REL.NOINC `($__internal_9_$__cuda_sm70_shflsync_idx_p) ;  /* 0x0000175000007944 */ /* 0x000fea0003c00000 */
[----:B------:R-:W-:Y:S01]  /*208e0*/  MOV R7, R57 ;  /* 0x0000003900077202 */ /* 0x000fe20000000f00 */
[----:B------:R-:W-:Y:S05]  /*208f0*/  BRA `(.L_x_856) ;  /* 0xffff921000007947 */ /* 0x000fea000383ffff */
.L_x_744:
[----:B------:R-:W-:Y:S01]  /*20900*/  IMAD.MOV.U32 R52, RZ, RZ, R6 ;  /* 0x000000ffff347224 */ /* 0x000fe200078e0006 */
[----:B------:R-:W-:Y:S01]  /*20910*/  MOV R2, RZ ;  /* 0x000000ff00027202 */ /* 0x000fe20000000f00 */
[----:B------:R-:W-:Y:S01]  /*20920*/  IMAD.MOV.U32 R57, RZ, RZ, 0x181f ;  /* 0x0000181fff397424 */ /* 0x000fe200078e00ff */
[----:B------:R-:W-:-:S02]  /*20930*/  MOV R3, 0x20950 ;  /* 0x0002095000037802 */ /* 0x000fc40000000f00 */
[----:B-12---:R-:W-:Y:S05]  /*20940*/  CALL.REL.NOINC `($__internal_9_$__cuda_sm70_shflsync_idx_p) ;  /* 0x000016e000007944 */ /* 0x006fea0003c00000 */
[----:B------:R-:W-:Y:S01]  /*20950*/  MOV R2, R57 ;  /* 0x0000003900027202 */ /* 0x000fe20000000f00 */
[----:B------:R-:W-:Y:S05]  /*20960*/  BRA `(.L_x_857) ;  /* 0xffff91c000007947 */ /* 0x000fea000383ffff */
.L_x_745:
[----:B------:R-:W-:Y:S01]  /*20970*/  IMAD.MOV.U32 R52, RZ, RZ, R5 ;  /* 0x000000ffff347224 */ /* 0x000fe200078e0005 */
[----:B-1----:R-:W-:Y:S01]  /*20980*/  MOV R2, 0x1 ;  /* 0x0000000100027802 */ /* 0x002fe20000000f00 */
[----:B------:R-:W-:Y:S01]  /*20990*/  IMAD.MOV.U32 R57, RZ, RZ, 0x181f ;  /* 0x0000181fff397424 */ /* 0x000fe200078e00ff */
[----:B------:R-:W-:-:S02]  /*209a0*/  MOV R3, 0x209c0 ;  /* 0x000209c000037802 */ /* 0x000fc40000000f00 */
[----:B---3--:R-:W-:Y:S05]  /*209b0*/  CALL.REL.NOINC `($__internal_9_$__cuda_sm70_shflsync_idx_p) ;  /* 0x0000167000007944 */ /* 0x008fea0003c00000 */
        /* <DEDUP_REMOVED lines=8> */
.L_x_746:
[----:B------:R-:W-:Y:S01]  /*20a40*/  IMAD.MOV.U32 R52, RZ, RZ, R5 ;  /* 0x000000ffff347224 */ /* 0x000fe200078e0005 */
[----:B-1----:R-:W-:Y:S01]  /*20a50*/  MOV R2, 0x2 ;  /* 0x0000000200027802 */ /* 0x002fe20000000f00 */
[----:B------:R-:W-:Y:S01]  /*20a60*/  IMAD.MOV.U32 R57, RZ, RZ, 0x181f ;  /* 0x0000181fff397424 */ /* 0x000fe200078e00ff */
[----:B------:R-:W-:Y:S02]  /*20a70*/  MOV R3, 0x20a90 ;  /* 0x00020a9000037802 */ /* 0x000fe40000000f00 */
[----:B--23--:R-:W-:Y:S05]  /*20a80*/  CALL.REL.NOINC `($__internal_9_$__cuda_sm70_shflsync_idx_p) ;  /* 0x000015a000007944 */ /* 0x00cfea0003c00000 */
[----:B------:R-:W-:Y:S01]  /*20a90*/  MOV R7, R57 ;  /* 0x0000003900077202 */ /* 0x000fe20000000f00 */
[----:B------:R-:W-:Y:S05]  /*20aa0*/  BRA `(.L_x_859) ;  /* 0xffff91e000007947 */ /* 0x000fea000383ffff */
.L_x_747:
[----:B------:R-:W-:Y:S01]  /*20ab0*/  IMAD.MOV.U32 R52, RZ, RZ, R6 ;  /* 0x000000ffff347224 */ /* 0x000fe200078e0006 */
[----:B-1----:R-:W-:Y:S01]  /*20ac0*/  MOV R2, 0x2 ;  /* 0x0000000200027802 */ /* 0x002fe20000000f00 */
[----:B------:R-:W-:Y:S01]  /*20ad0*/  IMAD.MOV.U32 R57, RZ, RZ, 0x181f ;  /* 0x0000181fff397424 */ /* 0x000fe200078e00ff */
[----:B------:R-:W-:Y:S02]  /*20ae0*/  MOV R3, 0x20b00 ;  /* 0x00020b0000037802 */ /* 0x000fe40000000f00 */
[----:B--234-:R-:W-:Y:S05]  /*20af0*/  CALL.REL.NOINC `($__internal_9_$__cuda_sm70_shflsync_idx_p) ;  /* 0x0000153000007944 */ /* 0x01cfea0003c00000 */
[----:B------:R-:W-:Y:S01]  /*20b00*/  MOV R2, R57 ;  /* 0x0000003900027202 */ /* 0x000fe20000000f00 */
[----:B------:R-:W-:Y:S05]  /*20b10*/  BRA `(.L_x_860) ;  /* 0xffff919000007947 */ /* 0x000fea000383ffff */
.L_x_748:
[----:B------:R-:W-:Y:S01]  /*20b20*/  IMAD.MOV.U32 R52, RZ, RZ, R5 ;  /* 0x000000ffff347224 */ /* 0x000fe200078e0005 */
[----:B--2---:R-:W-:Y:S01]  /*20b30*/  MOV R2, 0x3 ;  /* 0x0000000300027802 */ /* 0x004fe20000000f00 */
[----:B------:R-:W-:Y:S01]  /*20b40*/  IMAD.MOV.U32 R57, RZ, RZ, 0x181f ;  /* 0x0000181fff397424 */ /* 0x000fe200078e00ff */
[----:B------:R-:W-:-:S02]  /*20b50*/  MOV R3, 0x20b70 ;  /* 0x00020b7000037802 */ /* 0x000fc40000000f00 */
[----:B-1-34-:R-:W-:Y:S05]  /*20b60*/  CALL.REL.NOINC `($__internal_9_$__cuda_sm70_shflsync_idx_p) ;  /* 0x000014c000007944 */ /* 0x01afea0003c00000 */
        /* <DEDUP_REMOVED lines=8> */
.L_x_749:
[----:B------:R-:W-:Y:S01]  /*20bf0*/  IMAD.MOV.U32 R52, RZ, RZ, R5 ;  /* 0x000000ffff347224 */ /* 0x000fe200078e0005 */
[----:B--2---:R-:W-:Y:S01]  /*20c00*/  MOV R2, 0x4 ;  /* 0x0000000400027802 */ /* 0x004fe20000000f00 */
[----:B------:R-:W-:Y:S01]  /*20c10*/  IMAD.MOV.U32 R57, RZ, RZ, 0x181f ;  /* 0x0000181fff397424 */ /* 0x000fe200078e00ff */
[----:B------:R-:W-:Y:S02]  /*20c20*/  MOV R3, 0x20c40 ;  /* 0x00020c4000037802 */ /* 0x000fe40000000f00 */
[----:B-1-34-:R-:W-:Y:S05]  /*20c30*/  CALL.REL.NOINC `($__internal_9_$__cuda_sm70_shflsync_idx_p) ;  /* 0x000013f000007944 */ /* 0x01afea0003c00000 */
[----:B------:R-:W-:Y:S01]  /*20c40*/  MOV R7, R57 ;  /* 0x0000003900077202 */ /* 0x000fe20000000f00 */
[----:B------:R-:W-:Y:S05]  /*20c50*/  BRA `(.L_x_862) ;  /* 0xffff916000007947 */ /* 0x000fea000383ffff */
.L_x_750:
[----:B------:R-:W-:Y:S01]  /*20c60*/  IMAD.MOV.U32 R52, RZ, RZ, R6 ;  /* 0x000000ffff347224 */ /* 0x000fe200078e0006 */
[----:B--2---:R-:W-:Y:S01]  /*20c70*/  MOV R2, 0x4 ;  /* 0x0000000400027802 */ /* 0x004fe20000000f00 */
[----:B------:R-:W-:Y:S01]  /*20c80*/  IMAD.MOV.U32 R57, RZ, RZ, 0x181f ;  /* 0x0000181fff397424 */ /* 0x000fe200078e00ff */
[----:B------:R-:W-:Y:S02]  /*20c90*/  MOV R3, 0x20cb0 ;  /* 0x00020cb000037802 */ /* 0x000fe40000000f00 */
[----:B-1-34-:R-:W-:Y:S05]  /*20ca0*/  CALL.REL.NOINC `($__internal_9_$__cuda_sm70_shflsync_idx_p) ;  /* 0x0000138000007944 */ /* 0x01afea0003c00000 */
[----:B------:R-:W-:Y:S01]  /*20cb0*/  MOV R2, R57 ;  /* 0x0000003900027202 */ /* 0x000fe20000000f00 */
[----:B------:R-:W-:Y:S05]  /*20cc0*/  BRA `(.L_x_863) ;  /* 0xffff911000007947 */ /* 0x000fea000383ffff */
.L_x_751:
[----:B------:R-:W-:Y:S01]  /*20cd0*/  IMAD.MOV.U32 R52, RZ, RZ, R5 ;  /* 0x000000ffff347224 */ /* 0x000fe200078e0005 */
[----:B-1----:R-:W-:Y:S01]  /*20ce0*/  MOV R2, 0x5 ;  /* 0x0000000500027802 */ /* 0x002fe20000000f00 */
[----:B------:R-:W-:Y:S01]  /*20cf0*/  IMAD.MOV.U32 R57, RZ, RZ, 0x181f ;  /* 0x0000181fff397424 */ /* 0x000fe200078e00ff */
[----:B------:R-:W-:-:S02]  /*20d00*/  MOV R3, 0x20d20 ;  /* 0x00020d2000037802 */ /* 0x000fc40000000f00 */
[----:B--234-:R-:W-:Y:S05]  /*20d10*/  CALL.REL.NOINC `($__internal_9_$__cuda_sm70_shflsync_idx_p) ;  /* 0x0000131000007944 */ /* 0x01cfea0003c00000 */
        /* <DEDUP_REMOVED lines=8> */
.L_x_752:
[----:B------:R-:W-:Y:S01]  /*20da0*/  IMAD.MOV.U32 R52, RZ, RZ, R5 ;  /* 0x000000ffff347224 */ /* 0x000fe200078e0005 */
[----:B--2---:R-:W-:Y:S01]  /*20db0*/  MOV R2, 0x6 ;  /* 0x0000000600027802 */ /* 0x004fe20000000f00 */
[----:B------:R-:W-:Y:S01]  /*20dc0*/  IMAD.MOV.U32 R57, RZ, RZ, 0x181f ;  /* 0x0000181fff397424 */ /* 0x000fe200078e00ff */
[----:B------:R-:W-:Y:S02]  /*20dd0*/  MOV R3, 0x20df0 ;  /* 0x00020df000037802 */ /* 0x000fe40000000f00 */
[----:B-1--4-:R-:W-:Y:S05]  /*20de0*/  CALL.REL.NOINC `($__internal_9_$__cuda_sm70_shflsync_idx_p) ;  /* 0x0000124000007944 */ /* 0x012fea0003c00000 */
[----:B------:R-:W-:Y:S01]  /*20df0*/  MOV R7, R57 ;  /* 0x0000003900077202 */ /* 0x000fe20000000f00 */
[----:B------:R-:W-:Y:S05]  /*20e00*/  BRA `(.L_x_865) ;  /* 0xffff90e000007947 */ /* 0x000fea000383ffff */
.L_x_753:
[----:B------:R-:W-:Y:S01]  /*20e10*/  IMAD.MOV.U32 R52, RZ, RZ, R6 ;  /* 0x000000ffff347224 */ /* 0x000fe200078e0006 */
[----:B--2---:R-:W-:Y:S01]  /*20e20*/  MOV R2, 0x6 ;  /* 0x0000000600027802 */ /* 0x004fe20000000f00 */
[----:B------:R-:W-:Y:S01]  /*20e30*/  IMAD.MOV.U32 R57, RZ, RZ, 0x181f ;  /* 0x0000181fff397424 */ /* 0x000fe200078e00ff */
[----:B------:R-:W-:Y:S02]  /*20e40*/  MOV R3, 0x20e60 ;  /* 0x00020e6000037802 */ /* 0x000fe40000000f00 */
[----:B-1-34-:R-:W-:Y:S05]  /*20e50*/  CALL.REL.NOINC `($__internal_9_$__cuda_sm70_shflsync_idx_p) ;  /* 0x000011d000007944 */ /* 0x01afea0003c00000 */
[----:B------:R-:W-:Y:S01]  /*20e60*/  MOV R2, R57 ;  /* 0x0000003900027202 */ /* 0x000fe20000000f00 */
[----:B------:R-:W-:Y:S05]  /*20e70*/  BRA `(.L_x_866) ;  /* 0xffff909000007947 */ /* 0x000fea000383ffff */
.L_x_754:
[----:B------:R-:W-:Y:S01]  /*20e80*/  IMAD.MOV.U32 R52, RZ, RZ, R5 ;  /* 0x000000ffff347224 */ /* 0x000fe200078e0005 */
[----:B-1----:R-:W-:Y:S01]  /*20e90*/  MOV R2, 0x7 ;  /* 0x0000000700027802 */ /* 0x002fe20000000f00 */
[----:B------:R-:W-:Y:S01]  /*20ea0*/  IMAD.MOV.U32 R57, RZ, RZ, 0x181f ;  /* 0x0000181fff397424 */ /* 0x000fe200078e00ff */
[----:B------:R-:W-:-:S02]  /*20eb0*/  MOV R3, 0x20ed0 ;  /* 0x00020ed000037802 */ /* 0x000fc40000000f00 */
[----:B--2-4-:R-:W-:Y:S05]  /*20ec0*/  CALL.REL.NOINC `($__internal_9_$__cuda_sm70_shflsync_idx_p) ;  /* 0x0000116000007944 */ /* 0x014fea0003c00000 */
        /* <DEDUP_REMOVED lines=8> */
.L_x_756:
[----:B------:R-:W-:Y:S01]  /*20f50*/  IMAD.MOV.U32 R52, RZ, RZ, R5 ;  /* 0x000000ffff347224 */ /* 0x000fe200078e0005 */
[----:B------:R-:W-:Y:S01]  /*20f60*/  MOV R2, RZ ;  /* 0x000000ff00027202 */ /* 0x000fe20000000f00 */
[----:B------:R-:W-:Y:S01]  /*20f70*/  IMAD.MOV.U32 R57, RZ, RZ, 0x1c1f ;  /* 0x00001c1fff397424 */ /* 0x000fe200078e00ff */
[----:B------:R-:W-:Y:S02]  /*20f80*/  MOV R3, 0x20fa0 ;  /* 0x00020fa000037802 */ /* 0x000fe40000000f00 */
[----:B------:R-:W-:Y:S05]  /*20f90*/  CALL.REL.NOINC `($__internal_9_$__cuda_sm70_shflsync_idx_p) ;  /* 0x0000109000007944 */ /* 0x000fea0003c00000 */
[----:B------:R-:W-:Y:S01]  /*20fa0*/  MOV R4, R57 ;  /* 0x0000003900047202 */ /* 0x000fe20000000f00 */
[----:B------:R-:W-:Y:S05]  /*20fb0*/  BRA `(.L_x_868) ;  /* 0xffff927000007947 */ /* 0x000fea000383ffff */
.L_x_757:
[----:B------:R-:W-:Y:S01]  /*20fc0*/  IMAD.MOV.U32 R52, RZ, RZ, R12 ;  /* 0x000000ffff347224 */ /* 0x000fe200078e000c */
[----:B------:R-:W-:Y:S01]  /*20fd0*/  MOV R2, RZ ;  /* 0x000000ff00027202 */ /* 0x000fe20000000f00 */
[----:B------:R-:W-:Y:S01]  /*20fe0*/  IMAD.MOV.U32 R57, RZ, RZ, 0x1c1f ;  /* 0x00001c1fff397424 */ /* 0x000fe200078e00ff */
[----:B------:R-:W-:Y:S02]  /*20ff0*/  MOV R3, 0x21010 ;  /* 0x0002101000037802 */ /* 0x000fe40000000f00 */
[----:B-12---:R-:W-:Y:S05]  /*21000*/  CALL.REL.NOINC `($__internal_9_$__cuda_sm70_shflsync_idx_p) ;  /* 0x0000102000007944 */ /* 0x006fea0003c00000 */
[----:B------:R-:W-:Y:S01]  /*21010*/  MOV R0, R57 ;  /* 0x0000003900007202 */ /* 0x000fe20000000f00 */
[----:B------:R-:W-:Y:S05]  /*21020*/  BRA `(.L_x_869) ;  /* 0xffff922000007947 */ /* 0x000fea000383ffff */
.L_x_760:
[----:B------:R-:W-:Y:S01]  /*21030*/  IMAD.MOV.U32 R52, RZ, RZ, R5 ;  /* 0x000000ffff347224 */ /* 0x000fe200078e0005 */
[----:B---3--:R-:W-:Y:S01]  /*21040*/  MOV R2, 0x1 ;  /* 0x0000000100027802 */ /* 0x008fe20000000f00 */
        /* <DEDUP_REMOVED lines=11> */
.L_x_763:
[----:B------:R-:W-:Y:S01]  /*21100*/  IMAD.MOV.U32 R52, RZ, RZ, R5 ;  /* 0x000000ffff347224 */ /* 0x000fe200078e0005 */
[----:B--23--:R-:W-:Y:S01]  /*21110*/  MOV R2, 0x2 ;  /* 0x0000000200027802 */ /* 0x00cfe20000000f00 */
[----:B------:R-:W-:Y:S01]  /*21120*/  IMAD.MOV.U32 R57, RZ, RZ, 0x1c1f ;  /* 0x00001c1fff397424 */ /* 0x000fe200078e00ff */
[----:B------:R-:W-:Y:S02]  /*21130*/  MOV R3, 0x21150 ;  /* 0x0002115000037802 */ /* 0x000fe40000000f00 */
[----:B-1--4-:R-:W-:Y:S05]  /*21140*/  CALL.REL.NOINC `($__internal_9_$__cuda_sm70_shflsync_idx_p) ;  /* 0x00000ee000007944 */ /* 0x012fea0003c00000 */
[----:B------:R-:W-:Y:S01]  /*21150*/  MOV R4, R57 ;  /* 0x0000003900047202 */ /* 0x000fe20000000f00 */
[----:B------:R-:W-:Y:S05]  /*21160*/  BRA `(.L_x_871) ;  /* 0xffff979000007947 */ /* 0x000fea000383ffff */
.L_x_764:
[----:B------:R-:W-:Y:S01]  /*21170*/  IMAD.MOV.U32 R52, RZ, RZ, R12 ;  /* 0x000000ffff347224 */ /* 0x000fe200078e000c */
[----:B--23--:R-:W-:Y:S01]  /*21180*/  MOV R2, 0x2 ;  /* 0x0000000200027802 */ /* 0x00cfe20000000f00 */
[----:B------:R-:W-:Y:S01]  /*21190*/  IMAD.MOV.U32 R57, RZ, RZ, 0x1c1f ;  /* 0x00001c1fff397424 */ /* 0x000fe200078e00ff */
[----:B------:R-:W-:Y:S02]  /*211a0*/  MOV R3, 0x211c0 ;  /* 0x000211c000037802 */ /* 0x000fe40000000f00 */
[----:B-1--4-:R-:W-:Y:S05]  /*211b0*/  CALL.REL.NOINC `($__internal_9_$__cuda_sm70_shflsync_idx_p) ;  /* 0x00000e7000007944 */ /* 0x012fea0003c00000 */
[----:B------:R-:W-:Y:S01]  /*211c0*/  MOV R0, R57 ;  /* 0x0000003900007202 */ /* 0x000fe20000000f00 */
[----:B------:R-:W-:Y:S05]  /*211d0*/  BRA `(.L_x_872) ;  /* 0xffff974000007947 */ /* 0x000fea000383ffff */
.L_x_767:
[----:B------:R-:W-:Y:S01]  /*211e0*/  IMAD.MOV.U32 R52, RZ, RZ, R5 ;  /* 0x000000ffff347224 */ /* 0x000fe200078e0005 */
[----:B--23--:R-:W-:Y:S01]  /*211f0*/  MOV R2, 0x3 ;  /* 0x0000000300027802 */ /* 0x00cfe20000000f00 */
[----:B------:R-:W-:Y:S01]  /*21200*/  IMAD.MOV.U32 R57, RZ, RZ, 0x1c1f ;  /* 0x00001c1fff397424 */ /* 0x000fe200078e00ff */
[----:B------:R-:W-:-:S02]  /*21210*/  MOV R3, 0x21230 ;  /* 0x0002123000037802 */ /* 0x000fc40000000f00 */
[----:B-1--4-:R-:W-:Y:S05]  /*21220*/  CALL.REL.NOINC `($__internal_9_$__cuda_sm70_shflsync_idx_p) ;  /* 0x00000e0000007944 */ /* 0x012fea0003c00000 */
        /* <DEDUP_REMOVED lines=8> */
.L_x_771:
[----:B------:R-:W-:Y:S01]  /*212b0*/  IMAD.MOV.U32 R52, RZ, RZ, R5 ;  /* 0x000000ffff347224 */ /* 0x000fe200078e0005 */
[----:B------:R-:W-:Y:S01]  /*212c0*/  MOV R2, RZ ;  /* 0x000000ff00027202 */ /* 0x000fe20000000f00 */
[----:B------:R-:W-:Y:S01]  /*212d0*/  IMAD.MOV.U32 R57, RZ, RZ, 0x181f ;  /* 0x0000181fff397424 */ /* 0x000fe200078e00ff */
[----:B------:R-:W-:Y:S02]  /*212e0*/  MOV R3, 0x21300 ;  /* 0x0002130000037802 */ /* 0x000fe40000000f00 */
[----:B------:R-:W-:Y:S05]  /*212f0*/  CALL.REL.NOINC `($__internal_9_$__cuda_sm70_shflsync_idx_p) ;  /* 0x00000d3000007944 */ /* 0x000fea0003c00000 */
[----:B------:R-:W-:Y:S01]  /*21300*/  MOV R7, R57 ;  /* 0x0000003900077202 */ /* 0x000fe20000000f00 */
[----:B------:R-:W-:Y:S05]  /*21310*/  BRA `(.L_x_874) ;  /* 0xffffa42000007947 */ /* 0x000fea000383ffff */
.L_x_772:
[----:B------:R-:W-:Y:S01]  /*21320*/  IMAD.MOV.U32 R52, RZ, RZ, R6 ;  /* 0x000000ffff347224 */ /* 0x000fe200078e0006 */
[----:B------:R-:W-:Y:S01]  /*21330*/  MOV R2, RZ ;  /* 0x000000ff00027202 */ /* 0x000fe20000000f00 */
[----:B------:R-:W-:Y:S01]  /*21340*/  IMAD.MOV.U32 R57, RZ, RZ, 0x181f ;  /* 0x0000181fff397424 */ /* 0x000fe200078e00ff */
[----:B------:R-:W-:Y:S02]  /*21350*/  MOV R3, 0x21370 ;  /* 0x0002137000037802 */ /* 0x000fe40000000f00 */
[----:B-12---:R-:W-:Y:S05]  /*21360*/  CALL.REL.NOINC `($__internal_9_$__cuda_sm70_shflsync_idx_p) ;  /* 0x00000cc000007944 */ /* 0x006fea0003c00000 */
[----:B------:R-:W-:Y:S01]  /*21370*/  MOV R2, R57 ;  /* 0x0000003900027202 */ /* 0x000fe20000000f00 */
[----:B------:R-:W-:Y:S05]  /*21380*/  BRA `(.L_x_875) ;  /* 0xffffa3d000007947 */ /* 0x000fea000383ffff */
.L_x_773:
        /* <DEDUP_REMOVED lines=13> */
.L_x_774:
[----:B------:R-:W-:Y:S01]  /*21460*/  IMAD.MOV.U32 R52, RZ, RZ, R5 ;  /* 0x000000ffff347224 */ /* 0x000fe200078e0005 */
[----:B-1----:R-:W-:Y:S01]  /*21470*/  MOV R2, 0x2 ;  /* 0x0000000200027802 */ /* 0x002fe20000000f00 */
[----:B------:R-:W-:Y:S01]  /*21480*/  IMAD.MOV.U32 R57, RZ, RZ, 0x181f ;  /* 0x0000181fff397424 */ /* 0x000fe200078e00ff */
[----:B------:R-:W-:Y:S02]  /*21490*/  MOV R3, 0x214b0 ;  /* 0x000214b000037802 */ /* 0x000fe40000000f00 */
[----:B--23--:R-:W-:Y:S05]  /*214a0*/  CALL.REL.NOINC `($__internal_9_$__cuda_sm70_shflsync_idx_p) ;  /* 0x00000b8000007944 */ /* 0x00cfea0003c00000 */
[----:B------:R-:W-:Y:S01]  /*214b0*/  MOV R7, R57 ;  /* 0x0000003900077202 */ /* 0x000fe20000000f00 */
[----:B------:R-:W-:Y:S05]  /*214c0*/  BRA `(.L_x_877) ;  /* 0xffffa40000007947 */ /* 0x000fea000383ffff */
.L_x_775:
[----:B------:R-:W-:Y:S01]  /*214d0*/  IMAD.MOV.U32 R52, RZ, RZ, R6 ;  /* 0x000000ffff347224 */ /* 0x000fe200078e0006 */
[----:B-1----:R-:W-:Y:S01]  /*214e0*/  MOV R2, 0x2 ;  /* 0x0000000200027802 */ /* 0x002fe20000000f00 */
[----:B------:R-:W-:Y:S01]  /*214f0*/  IMAD.MOV.U32 R57, RZ, RZ, 0x181f ;  /* 0x0000181fff397424 */ /* 0x000fe200078e00ff */
[----:B------:R-:W-:Y:S02]  /*21500*/  MOV R3, 0x21520 ;  /* 0x0002152000037802 */ /* 0x000fe40000000f00 */
[----:B--234-:R-:W-:Y:S05]  /*21510*/  CALL.REL.NOINC `($__internal_9_$__cuda_sm70_shflsync_idx_p) ;  /* 0x00000b1000007944 */ /* 0x01cfea0003c00000 */
[----:B------:R-:W-:Y:S01]  /*21520*/  MOV R2, R57 ;  /* 0x0000003900027202 */ /* 0x000fe20000000f00 */
[----:B------:R-:W-:Y:S05]  /*21530*/  BRA `(.L_x_878) ;  /* 0xffffa3b000007947 */ /* 0x000fea000383ffff */
.L_x_776:
        /* <DEDUP_REMOVED lines=13> */
.L_x_777:
[----:B------:R-:W-:Y:S01]  /*21610*/  IMAD.MOV.U32 R52, RZ, RZ, R5 ;  /* 0x000000ffff347224 */ /* 0x000fe200078e0005 */
[----:B--2---:R-:W-:Y:S01]  /*21620*/  MOV R2, 0x4 ;  /* 0x0000000400027802 */ /* 0x004fe20000000f00 */
[----:B------:R-:W-:Y:S01]  /*21630*/  IMAD.MOV.U32 R57, RZ, RZ, 0x181f ;  /* 0x0000181fff397424 */ /* 0x000fe200078e00ff */
[----:B------:R-:W-:Y:S02]  /*21640*/  MOV R3, 0x21660 ;  /* 0x0002166000037802 */ /* 0x000fe40000000f00 */
[----:B-1-34-:R-:W-:Y:S05]  /*21650*/  CALL.REL.NOINC `($__internal_9_$__cuda_sm70_shflsync_idx_p) ;  /* 0x000009d000007944 */ /* 0x01afea0003c00000 */
[----:B------:R-:W-:Y:S01]  /*21660*/  MOV R7, R57 ;  /* 0x0000003900077202 */ /* 0x000fe20000000f00 */
[----:B------:R-:W-:Y:S05]  /*21670*/  BRA `(.L_x_880) ;  /* 0xffffa38000007947 */ /* 0x000fea000383ffff */
.L_x_778:
[----:B------:R-:W-:Y:S01]  /*21680*/  IMAD.MOV.U32 R52, RZ, RZ, R6 ;  /* 0x000000ffff347224 */ /* 0x000fe200078e0006 */
[----:B--2---:R-:W-:Y:S01]  /*21690*/  MOV R2, 0x4 ;  /* 0x0000000400027802 */ /* 0x004fe20000000f00 */
[----:B------:R-:W-:Y:S01]  /*216a0*/  IMAD.MOV.U32 R57, RZ, RZ, 0x181f ;  /* 0x0000181fff397424 */ /* 0x000fe200078e00ff */
[----:B------:R-:W-:Y:S02]  /*216b0*/  MOV R3, 0x216d0 ;  /* 0x000216d000037802 */ /* 0x000fe40000000f00 */
[----:B-1-34-:R-:W-:Y:S05]  /*216c0*/  CALL.REL.NOINC `($__internal_9_$__cuda_sm70_shflsync_idx_p) ;  /* 0x0000096000007944 */ /* 0x01afea0003c00000 */
[----:B------:R-:W-:Y:S01]  /*216d0*/  MOV R2, R57 ;  /* 0x0000003900027202 */ /* 0x000fe20000000f00 */
[----:B------:R-:W-:Y:S05]  /*216e0*/  BRA `(.L_x_881) ;  /* 0xffffa33000007947 */ /* 0x000fea000383ffff */
.L_x_779:
        /* <DEDUP_REMOVED lines=13> */
.L_x_780:
[----:B------:R-:W-:Y:S01]  /*217c0*/  IMAD.MOV.U32 R52, RZ, RZ, R5 ;  /* 0x000000ffff347224 */ /* 0x000fe200078e0005 */
[----:B--2---:R-:W-:Y:S01]  /*217d0*/  MOV R2, 0x6 ;  /* 0x0000000600027802 */ /* 0x004fe20000000f00 */
[----:B------:R-:W-:Y:S01]  /*217e0*/  IMAD.MOV.U32 R57, RZ, RZ, 0x181f ;  /* 0x0000181fff397424 */ /* 0x000fe200078e00ff */
[----:B------:R-:W-:Y:S02]  /*217f0*/  MOV R3, 0x21810 ;  /* 0x0002181000037802 */ /* 0x000fe40000000f00 */
[----:B-1--4-:R-:W-:Y:S05]  /*21800*/  CALL.REL.NOINC `($__internal_9_$__cuda_sm70_shflsync_idx_p) ;  /* 0x0000082000007944 */ /* 0x012fea0003c00000 */
[----:B------:R-:W-:Y:S01]  /*21810*/  MOV R7, R57 ;  /* 0x0000003900077202 */ /* 0x000fe20000000f00 */
[----:B------:R-:W-:Y:S05]  /*21820*/  BRA `(.L_x_883) ;  /* 0xffffa30000007947 */ /* 0x000fea000383ffff */
.L_x_781:
[----:B------:R-:W-:Y:S01]  /*21830*/  IMAD.MOV.U32 R52, RZ, RZ, R6 ;  /* 0x000000ffff347224 */ /* 0x000fe200078e0006 */
[----:B--2---:R-:W-:Y:S01]  /*21840*/  MOV R2, 0x6 ;  /* 0x0000000600027802 */ /* 0x004fe20000000f00 */
[----:B------:R-:W-:Y:S01]  /*21850*/  IMAD.MOV.U32 R57, RZ, RZ, 0x181f ;  /* 0x0000181fff397424 */ /* 0x000fe200078e00ff */
[----:B------:R-:W-:Y:S02]  /*21860*/  MOV R3, 0x21880 ;  /* 0x0002188000037802 */ /* 0x000fe40000000f00 */
[----:B-1-34-:R-:W-:Y:S05]  /*21870*/  CALL.REL.NOINC `($__internal_9_$__cuda_sm70_shflsync_idx_p) ;  /* 0x000007b000007944 */ /* 0x01afea0003c00000 */
[----:B------:R-:W-:Y:S01]  /*21880*/  MOV R2, R57 ;  /* 0x0000003900027202 */ /* 0x000fe20000000f00 */
[----:B------:R-:W-:Y:S05]  /*21890*/  BRA `(.L_x_884) ;  /* 0xffffa2b000007947 */ /* 0x000fea000383ffff */
.L_x_782:
        /* <DEDUP_REMOVED lines=13> */
.L_x_784:
[----:B------:R-:W-:Y:S01]  /*21970*/  IMAD.MOV.U32 R52, RZ, RZ, R53 ;  /* 0x000000ffff347224 */ /* 0x000fe200078e0035 */
[----:B------:R-:W-:Y:S01]  /*21980*/  MOV R2, RZ ;  /* 0x000000ff00027202 */ /* 0x000fe20000000f00 */
[----:B------:R-:W-:Y:S01]  /*21990*/  IMAD.MOV.U32 R57, RZ, RZ, 0x1f ;  /* 0x0000001fff397424 */ /* 0x000fe200078e00ff */
[----:B------:R-:W-:Y:S02]  /*219a0*/  MOV R3, 0x219c0 ;  /* 0x000219c000037802 */ /* 0x000fe40000000f00 */
[----:B------:R-:W-:Y:S05]  /*219b0*/  CALL.REL.NOINC `($__internal_9_$__cuda_sm70_shflsync_idx_p) ;  /* 0x0000067000007944 */ /* 0x000fea0003c00000 */
[----:B------:R-:W-:Y:S01]  /*219c0*/  MOV R9, R57 ;  /* 0x0000003900097202 */ /* 0x000fe20000000f00 */
[----:B------:R-:W-:Y:S05]  /*219d0*/  BRA `(.L_x_886) ;  /* 0xffffa36000007947 */ /* 0x000fea000383ffff */
.L_x_785:
[----:B------:R-:W-:Y:S01]  /*219e0*/  IMAD.MOV.U32 R52, RZ, RZ, R53 ;  /* 0x000000ffff347224 */ /* 0x000fe200078e0035 */
[----:B------:R-:W-:Y:S01]  /*219f0*/  MOV R2, 0x1 ;  /* 0x0000000100027802 */ /* 0x000fe20000000f00 */
[----:B------:R-:W-:Y:S01]  /*21a00*/  IMAD.MOV.U32 R57, RZ, RZ, 0x1f ;  /* 0x0000001fff397424 */ /* 0x000fe200078e00ff */
[----:B------:R-:W-:Y:S02]  /*21a10*/  MOV R3, 0x21a30 ;  /* 0x00021a3000037802 */ /* 0x000fe40000000f00 */
[----:B-12---:R-:W-:Y:S05]  /*21a20*/  CALL.REL.NOINC `($__internal_9_$__cuda_sm70_shflsync_idx_p) ;  /* 0x0000060000007944 */ /* 0x006fea0003c00000 */
[----:B------:R-:W-:Y:S01]  /*21a30*/  MOV R8, R57 ;  /* 0x0000003900087202 */ /* 0x000fe20000000f00 */
[----:B------:R-:W-:Y:S05]  /*21a40*/  BRA `(.L_x_887) ;  /* 0xffffa31000007947 */ /* 0x000fea000383ffff */
.L_x_786:
[----:B------:R-:W-:Y:S02]  /*21a50*/  MOV R2, 0x1 ;  /* 0x0000000100027802 */ /* 0x000fe40000000f00 */
[----:B------:R-:W-:-:S02]  /*21a60*/  MOV R3, 0x21a80 ;  /* 0x00021a8000037802 */ /* 0x000fc40000000f00 */
[----:B-1234-:R-:W-:Y:S05]  /*21a70*/  CALL.REL.NOINC `($__internal_10_$__cuda_sm70_shflsync_up_p) ;  /* 0x0000061000007944 */ /* 0x01efea0003c00000 */
[----:B------:R-:W-:Y:S05]  /*21a80*/  BRA `(.L_x_888) ;  /* 0xffffa40000007947 */ /* 0x000fea000383ffff */
.L_x_787:
[----:B------:R-:W-:Y:S02]  /*21a90*/  MOV R2, 0x2 ;  /* 0x0000000200027802 */ /* 0x000fe40000000f00 */
[----:B------:R-:W-:-:S02]  /*21aa0*/  MOV R3, 0x21ac0 ;  /* 0x00021ac000037802 */ /* 0x000fc40000000f00 */
[----:B--2-4-:R-:W-:Y:S05]  /*21ab0*/  CALL.REL.NOINC `($__internal_10_$__cuda_sm70_shflsync_up_p) ;  /* 0x000005d000007944 */ /* 0x014fea0003c00000 */
        /* <DEDUP_REMOVED lines=24> */
.L_x_791:
[----:B------:R-:W-:Y:S02]  /*21c40*/  MOV R2, 0x1 ;  /* 0x0000000100027802 */ /* 0x000fe40000000f00 */
[----:B------:R-:W-:Y:S02]  /*21c50*/  MOV R3, 0x21c70 ;  /* 0x00021c7000037802 */ /* 0x000fe40000000f00 */
[----:B------:R-:W-:Y:S05]  /*21c60*/  CALL.REL.NOINC `($__internal_10_$__cuda_sm70_shflsync_up_p) ;  /* 0x0000042000007944 */ /* 0x000fea0003c00000 */
[----:B------:R-:W-:Y:S01]  /*21c70*/  MOV R2, R4 ;  /* 0x0000000400027202 */ /* 0x000fe20000000f00 */
[----:B------:R-:W-:Y:S05]  /*21c80*/  BRA `(.L_x_890) ;  /* 0xffffa46000007947 */ /* 0x000fea000383ffff */
.L_x_792:
        /* <DEDUP_REMOVED lines=27> */
.L_x_794:
[----:B------:R-:W-:Y:S02]  /*21e40*/  SEL R0, RZ, 0x1, P0 ;  /* 0x00000001ff007807 */ /* 0x000fe40000000000 */
[----:B------:R-:W-:Y:S02]  /*21e50*/  MOV R2, 0x21e70 ;  /* 0x00021e7000027802 */ /* 0x000fe40000000f00 */
[----:B-1----:R-:W-:Y:S05]  /*21e60*/  CALL.REL.NOINC `($__internal_11_$__cuda_sm70_votesync_ballot) ;  /* 0x0000029000007944 */ /* 0x002fea0003c00000 */
[----:B------:R-:W-:Y:S01]  /*21e70*/  MOV R10, R0 ;  /* 0x00000000000a7202 */ /* 0x000fe20000000f00 */
[----:B------:R-:W-:Y:S05]  /*21e80*/  BRA `(.L_x_892) ;  /* 0xffffa3f000007947 */ /* 0x000fea000383ffff */
.L_x_795:
[----:B------:R-:W-:Y:S01]  /*21e90*/  IMAD.MOV.U32 R52, RZ, RZ, R6 ;  /* 0x000000ffff347224 */ /* 0x000fe200078e0006 */
[----:B--2---:R-:W-:Y:S01]  /*21ea0*/  MOV R2, R0 ;  /* 0x0000000000027202 */ /* 0x004fe20000000f00 */
[----:B------:R-:W-:Y:S01]  /*21eb0*/  IMAD.MOV.U32 R57, RZ, RZ, 0x1f ;  /* 0x0000001fff397424 */ /* 0x000fe200078e00ff */
[----:B------:R-:W-:Y:S02]  /*21ec0*/  MOV R3, 0x21ee0 ;  /* 0x00021ee000037802 */ /* 0x000fe40000000f00 */
[----:B-1----:R-:W-:Y:S05]  /*21ed0*/  CALL.REL.NOINC `($__internal_9_$__cuda_sm70_shflsync_idx_p) ;  /* 0x0000015000007944 */ /* 0x002fea0003c00000 */
[----:B------:R-:W-:Y:S01]  /*21ee0*/  IMAD.MOV.U32 R8, RZ, RZ, R57 ;  /* 0x000000ffff087224 */ /* 0x000fe200078e0039 */
[----:B------:R-:W-:Y:S01]  /*21ef0*/  MOV R2, R0 ;  /* 0x0000000000027202 */ /* 0x000fe20000000f00 */
[----:B------:R-:W-:Y:S01]  /*21f00*/  IMAD.MOV.U32 R52, RZ, RZ, R7 ;  /* 0x000000ffff347224 */ /* 0x000fe200078e0007 */
[----:B------:R-:W-:-:S02]  /*21f10*/  MOV R57, 0x1f ;  /* 0x0000001f00397802 */ /* 0x000fc40000000f00 */
[----:B------:R-:W-:Y:S02]  /*21f20*/  MOV R3, 0x21f40 ;  /* 0x00021f4000037802 */ /* 0x000fe40000000f00 */
[----:B------:R-:W-:Y:S05]  /*21f30*/  CALL.REL.NOINC `($__internal_9_$__cuda_sm70_shflsync_idx_p) ;  /* 0x000000f000007944 */ /* 0x000fea0003c00000 */
[----:B------:R-:W-:Y:S01]  /*21f40*/  MOV R7, R57 ;  /* 0x0000003900077202 */ /* 0x000fe20000000f00 */
[----:B------:R-:W-:Y:S05]  /*21f50*/  BRA `(.L_x_893) ;  /* 0xffffa39000007947 */ /* 0x000fea000383ffff */
.L_x_798:
[----:B------:R-:W-:Y:S01]  /*21f60*/  IMAD.MOV.U32 R52, RZ, RZ, R4 ;  /* 0x000000ffff347224 */ /* 0x000fe200078e0004 */
[----:B--2---:R-:W-:Y:S01]  /*21f70*/  MOV R2, R0 ;  /* 0x0000000000027202 */ /* 0x004fe20000000f00 */
[----:B------:R-:W-:Y:S01]  /*21f80*/  IMAD.MOV.U32 R57, RZ, RZ, 0x1f ;  /* 0x0000001fff397424 */ /* 0x000fe200078e00ff */
[----:B------:R-:W-:Y:S02]  /*21f90*/  MOV R3, 0x21fb0 ;  /* 0x00021fb000037802 */ /* 0x000fe40000000f00 */
[----:B-1--4-:R-:W-:Y:S05]  /*21fa0*/  CALL.REL.NOINC `($__internal_9_$__cuda_sm70_shflsync_idx_p) ;  /* 0x0000008000007944 */ /* 0x012fea0003c00000 */
[----:B------:R-:W-:Y:S01]  /*21fb0*/  MOV R11, R57 ;  /* 0x00000039000b7202 */ /* 0x000fe20000000f00 */
[----:B------:R-:W-:Y:S05]  /*21fc0*/  BRA `(.L_x_797) ;  /* 0xffffa38000007947 */ /* 0x000fea000383ffff */
        .weak           $__internal_8_$__cuda_sm70_shflsync_bfly_p
        .type           $__internal_8_$__cuda_sm70_shflsync_bfly_p,@function
        .size           $__internal_8_$__cuda_sm70_shflsync_bfly_p,($__internal_9_$__cuda_sm70_shflsync_idx_p - $__internal_8_$__cuda_sm70_shflsync_bfly_p)
$__internal_8_$__cuda_sm70_shflsync_bfly_p:
[----:B------:R-:W-:Y:S02]  /*21fd0*/  MOV R9, 0x1f ;  /* 0x0000001f00097802 */ /* 0x000fe40000000f00 */
[----:B------:R-:W-:-:S04]  /*21fe0*/  MOV R52, 0xffffffff ;  /* 0xffffffff00347802 */ /* 0x000fc80000000f00 */
[----:B------:R-:W-:Y:S04]  /*21ff0*/  WARPSYNC R52 ;  /* 0x0000003400007348 */ /* 0x000fe80003800000 */
[----:B------:R1:W2:Y:S02]  /*22000*/  SHFL.BFLY PT, R9, R4, R3, R9 ;  /* 0x0c00000304097389 */ /* 0x0002a400000e0009 */
[----:B-1----:R-:W-:-:S04]  /*22010*/  MOV R3, 0x0 ;  /* 0x0000000000037802 */ /* 0x002fc80000000f00 */
[----:B--2---:R-:W-:Y:S05]  /*22020*/  RET.REL.NODEC R2 `(_ZN7cutlass13device_kernelIN5flash19enable_sm80_to_sm89INS1_16FlashAttnFwdSm80INS1_25CollectiveMainloopFwdSm80ILi4ELi1ELb0EN4cute5tupleIJNS5_1CILi128EEENS7_ILi80EEENS7_ILi64EEEEEELi64ENS_6half_tEfNS_4arch4Sm80ELb0ELb1ELb1ELb1ELb1ELb0ELb1ELb1EEENS1_21CollectiveEpilogueFwdINS6_IJS8_SA_S9_EEENS6_IJNS7_ILi1EEESI_SI_EEESC_SE_Li128ELb1ELb1ELb1ELb0EEENS1_36VarlenDynamicPersistentTileSchedulerILi128ELi80ELi128ELi128ELb1ELb1ELb0ELb1ELb0ELb1EEEEEEEEEvNT_6ParamsE) ;  /* 0xfffddfd002007950 */ /* 0x004fea0003c3ffff */
        .weak           $__internal_9_$__cuda_sm70_shflsync_idx_p
        .type           $__internal_9_$__cuda_sm70_shflsync_idx_p,@function
        .size           $__internal_9_$__cuda_sm70_shflsync_idx_p,($__internal_10_$__cuda_sm70_shflsync_up_p - $__internal_9_$__cuda_sm70_shflsync_idx_p)
$__internal_9_$__cuda_sm70_shflsync_idx_p:
[----:B------:R-:W-:-:S04]  /*22030*/  MOV R69, 0xffffffff ;  /* 0xffffffff00457802 */ /* 0x000fc80000000f00 */
[----:B------:R-:W-:Y:S04]  /*22040*/  WARPSYNC R69 ;  /* 0x0000004500007348 */ /* 0x000fe80003800000 */
[----:B------:R1:W2:Y:S02]  /*22050*/  SHFL.IDX PT, R57, R52, R2, R57 ;  /* 0x0000000234397389 */ /* 0x0002a400000e0039 */
[----:B-1----:R-:W-:Y:S02]  /*22060*/  MOV R2, R3 ;  /* 0x0000000300027202 */ /* 0x002fe40000000f00 */
[----:B------:R-:W-:-:S04]  /*22070*/  MOV R3, 0x0 ;  /* 0x0000000000037802 */ /* 0x000fc80000000f00 */
[----:B--2---:R-:W-:Y:S05]  /*22080*/  RET.REL.NODEC R2 `(_ZN7cutlass13device_kernelIN5flash19enable_sm80_to_sm89INS1_16FlashAttnFwdSm80INS1_25CollectiveMainloopFwdSm80ILi4ELi1ELb0EN4cute5tupleIJNS5_1CILi128EEENS7_ILi80EEENS7_ILi64EEEEEELi64ENS_6half_tEfNS_4arch4Sm80ELb0ELb1ELb1ELb1ELb1ELb0ELb1ELb1EEENS1_21CollectiveEpilogueFwdINS6_IJS8_SA_S9_EEENS6_IJNS7_ILi1EEESI_SI_EEESC_SE_Li128ELb1ELb1ELb1ELb0EEENS1_36VarlenDynamicPersistentTileSchedulerILi128ELi80ELi128ELi128ELb1ELb1ELb0ELb1ELb0ELb1EEEEEEEEEvNT_6ParamsE) ;  /* 0xfffddf7002007950 */ /* 0x004fea0003c3ffff */
        .weak           $__internal_10_$__cuda_sm70_shflsync_up_p
        .type           $__internal_10_$__cuda_sm70_shflsync_up_p,@function
        .size           $__internal_10_$__cuda_sm70_shflsync_up_p,($__internal_11_$__cuda_sm70_votesync_ballot - $__internal_10_$__cuda_sm70_shflsync_up_p)
$__internal_10_$__cuda_sm70_shflsync_up_p:
[----:B------:R-:W-:Y:S02]  /*22090*/  IMAD.MOV.U32 R4, RZ, RZ, RZ ;  /* 0x000000ffff047224 */ /* 0x000fe400078e00ff */
[----:B------:R-:W-:-:S04]  /*220a0*/  IMAD.MOV.U32 R10, RZ, RZ, -0x1 ;  /* 0xffffffffff0a7424 */ /* 0x000fc800078e00ff */
[----:B------:R-:W-:Y:S04]  /*220b0*/  WARPSYNC R10 ;  /* 0x0000000a00007348 */ /* 0x000fe80003800000 */
[----:B------:R1:W2:Y:S02]  /*220c0*/  SHFL.UP PT, R4, R0, R2, R4 ;  /* 0x0400000200047389 */ /* 0x0002a400000e0004 */
[----:B-1----:R-:W-:Y:S02]  /*220d0*/  MOV R2, R3 ;  /* 0x0000000300027202 */ /* 0x002fe40000000f00 */
[----:B------:R-:W-:-:S04]  /*220e0*/  MOV R3, 0x0 ;  /* 0x0000000000037802 */ /* 0x000fc80000000f00 */
[----:B--2---:R-:W-:Y:S05]  /*220f0*/  RET.REL.NODEC R2 `(_ZN7cutlass13device_kernelIN5flash19enable_sm80_to_sm89INS1_16FlashAttnFwdSm80INS1_25CollectiveMainloopFwdSm80ILi4ELi1ELb0EN4cute5tupleIJNS5_1CILi128EEENS7_ILi80EEENS7_ILi64EEEEEELi64ENS_6half_tEfNS_4arch4Sm80ELb0ELb1ELb1ELb1ELb1ELb0ELb1ELb1EEENS1_21CollectiveEpilogueFwdINS6_IJS8_SA_S9_EEENS6_IJNS7_ILi1EEESI_SI_EEESC_SE_Li128ELb1ELb1ELb1ELb0EEENS1_36VarlenDynamicPersistentTileSchedulerILi128ELi80ELi128ELi128ELb1ELb1ELb0ELb1ELb0ELb1EEEEEEEEEvNT_6ParamsE) ;  /* 0xfffddf0002007950 */ /* 0x004fea0003c3ffff */
        .weak           $__internal_11_$__cuda_sm70_votesync_ballot
        .type           $__internal_11_$__cuda_sm70_votesync_ballot,@function
        .size           $__internal_11_$__cuda_sm70_votesync_ballot,(.L_x_3830 - $__internal_11_$__cuda_sm70_votesync_ballot)
$__internal_11_$__cuda_sm70_votesync_ballot:
[----:B------:R-:W-:Y:S01]  /*22100*/  ISETP.NE.U32.AND P0, PT, R0, 0x1, PT ;  /* 0x000000010000780c */ /* 0x000fe20003f05070 */
[----:B------:R-:W-:-:S04]  /*22110*/  IMAD.MOV.U32 R3, RZ, RZ, -0x1 ;  /* 0xffffffffff037424 */ /* 0x000fc800078e00ff */
[----:B------:R-:W-:Y:S08]  /*22120*/  WARPSYNC R3 ;  /* 0x0000000300007348 */ /* 0x000ff00003800000 */
[----:B------:R-:W-:-:S04]  /*22130*/  VOTE.ANY R0, PT, !P0 ;  /* 0x0000000000007806 */ /* 0x000fc800040e0100 */
[----:B------:R-:W-:Y:S01]  /*22140*/  LOP3.LUT R0, R0, R3, RZ, 0xc0, !PT ;  /* 0x0000000300007212 */ /* 0x000fe200078ec0ff */
[----:B------:R-:W-:-:S04]  /*22150*/  IMAD.MOV.U32 R3, RZ, RZ, 0x0 ;  /* 0x00000000ff037424 */ /* 0x000fc800078e00ff */
[----:B------:R-:W-:Y:S05]  /*22160*/  RET.REL.NODEC R2 `(_ZN7cutlass13device_kernelIN5flash19enable_sm80_to_sm89INS1_16FlashAttnFwdSm80INS1_25CollectiveMainloopFwdSm80ILi4ELi1ELb0EN4cute5tupleIJNS5_1CILi128EEENS7_ILi80EEENS7_ILi64EEEEEELi64ENS_6half_tEfNS_4arch4Sm80ELb0ELb1ELb1ELb1ELb1ELb0ELb1ELb1EEENS1_21CollectiveEpilogueFwdINS6_IJS8_SA_S9_EEENS6_IJNS7_ILi1EEESI_SI_EEESC_SE_Li128ELb1ELb1ELb1ELb0EEENS1_36VarlenDynamicPersistentTileSchedulerILi128ELi80ELi128ELi128ELb1ELb1ELb0ELb1ELb0ELb1EEEEEEEEEvNT_6ParamsE) ;  /* 0xfffdde9002007950 */ /* 0x000fea0003c3ffff */
.L_x_894:
        /* <DEDUP_REMOVED lines=9> */
.L_x_3830:


//--------------------- .text._ZN7cutlass13device_kernelIN5flash19enable_sm80_to_sm89INS1_16FlashAttnFwdSm80INS1_25CollectiveMainloopFwdSm80ILi4ELi1ELb0EN4cute5tupleIJNS5_1CILi128EEENS7_ILi80EEENS7_ILi64EEEEEELi64ENS_6half_tEfNS_4arch4Sm80ELb0ELb1ELb1ELb1ELb1ELb1ELb1ELb1EEENS1_21CollectiveEpilogueFwdINS6_IJS8_SA_S9_EEENS6_IJNS7_ILi1EEESI_SI_EEESC_SE_Li128ELb1ELb1ELb1ELb0EEENS1_36VarlenDynamicPersistentTileSchedulerILi128ELi80ELi128ELi128ELb1ELb1ELb0ELb1ELb0ELb1EEEEEEEEEvNT_6ParamsE --------------------------
	.section	.text._ZN7cutlass13device_kernelIN5flash19enable_sm80_to_sm89INS1_16FlashAttnFwdSm80INS1_25CollectiveMainloopFwdSm80ILi4ELi1ELb0EN4cute5tupleIJNS5_1CILi128EEENS7_ILi80EEENS7_ILi64EEEEEELi64ENS_6half_tEfNS_4arch4Sm80ELb0ELb1ELb1ELb1ELb1ELb1ELb1ELb1EEENS1_21CollectiveEpilogueFwdINS6_IJS8_SA_S9_EEENS6_IJNS7_ILi1EEESI_SI_EEESC_SE_Li128ELb1ELb1ELb1ELb0EEENS1_36VarlenDynamicPersistentTileSchedulerILi128ELi80ELi128ELi128ELb1ELb1ELb0ELb1ELb0ELb1EEEEEEEEEvNT_6ParamsE,"ax",@progbits
	.sectioninfo	@"SHI_REGISTERS=255"
	.align	128
.text._ZN7cutlass13device_kernelIN5flash19enable_sm80_to_sm89INS1_16FlashAttnFwdSm80INS1_25CollectiveMainloopFwdSm80ILi4ELi1ELb0EN4cute5tupleIJNS5_1CILi128EEENS7_ILi80EEENS7_ILi64EEEEEELi64ENS_6half_tEfNS_4arch4Sm80ELb0ELb1ELb1ELb1ELb1ELb1ELb1ELb1EEENS1_21CollectiveEpilogueFwdINS6_IJS8_SA_S9_EEENS6_IJNS7_ILi1EEESI_SI_EEESC_SE_Li128ELb1ELb1ELb1ELb0EEENS1_36VarlenDynamicPersistentTileSchedulerILi128ELi80ELi128ELi128ELb1ELb1ELb0ELb1ELb0ELb1EEEEEEEEEvNT_6ParamsE:
        .type           _ZN7cutlass13device_kernelIN5flash19enable_sm80_to_sm89INS1_16FlashAttnFwdSm80INS1_25CollectiveMainloopFwdSm80ILi4ELi1ELb0EN4cute5tupleIJNS5_1CILi128EEENS7_ILi80EEENS7_ILi64EEEEEELi64ENS_6half_tEfNS_4arch4Sm80ELb0ELb1ELb1ELb1ELb1ELb1ELb1ELb1EEENS1_21CollectiveEpilogueFwdINS6_IJS8_SA_S9_EEENS6_IJNS7_ILi1EEESI_SI_EEESC_SE_Li128ELb1ELb1ELb1ELb0EEENS1_36VarlenDynamicPersistentTileSchedulerILi128ELi80ELi128ELi128ELb1ELb1ELb0ELb1ELb0ELb1EEEEEEEEEvNT_6ParamsE,@function
        .size           _ZN7cutlass13device_kernelIN5flash19enable_sm80_to_sm89INS1_16FlashAttnFwdSm80INS1_25CollectiveMainloopFwdSm80ILi4ELi1ELb0EN4cute5tupleIJNS5_1CILi128EEENS7_ILi80EEENS7_ILi64EEEEEELi64ENS_6half_tEfNS_4arch4Sm80ELb0ELb1ELb1ELb1ELb1ELb1ELb1ELb1EEENS1_21CollectiveEpilogueFwdINS6_IJS8_SA_S9_EEENS6_IJNS7_ILi1EEESI_SI_EEESC_SE_Li128ELb1ELb1ELb1ELb0EEENS1_36VarlenDynamicPersistentTileSchedulerILi128ELi80ELi128ELi128ELb1ELb1ELb0ELb1ELb0ELb1EEEEEEEEEvNT_6ParamsE,(.L_x_3835 - _ZN7cutlass13device_kernelIN5flash19enable_sm80_to_sm89INS1_16FlashAttnFwdSm80INS1_25CollectiveMainloopFwdSm80ILi4ELi1ELb0EN4cute5tupleIJNS5_1CILi128EEENS7_ILi80EEENS7_ILi64EEEEEELi64ENS_6half_tEfNS_4arch4Sm80ELb0ELb1ELb1ELb1ELb1ELb1ELb1ELb1EEENS1_21CollectiveEpilogueFwdINS6_IJS8_SA_S9_EEENS6_IJNS7_ILi1EEESI_SI_EEESC_SE_Li128ELb1ELb1ELb1ELb0EEENS1_36VarlenDynamicPersistentTileSchedulerILi128ELi80ELi128ELi128ELb1ELb1ELb0ELb1ELb0ELb1EEEEEEEEEvNT_6ParamsE)
        .other          _ZN7cutlass13device_kernelIN5flash19enable_sm80_to_sm89INS1_16FlashAttnFwdSm80INS1_25CollectiveMainloopFwdSm80ILi4ELi1ELb0EN4cute5tupleIJNS5_1CILi128EEENS7_ILi80EEENS7_ILi64EEEEEELi64ENS_6half_tEfNS_4arch4Sm80ELb0ELb1ELb1ELb1ELb1ELb1ELb1ELb1EEENS1_21CollectiveEpilogueFwdINS6_IJS8_SA_S9_EEENS6_IJNS7_ILi1EEESI_SI_EEESC_SE_Li128ELb1ELb1ELb1ELb0EEENS1_36VarlenDynamicPersistentTileSchedulerILi128ELi80ELi128ELi128ELb1ELb1ELb0ELb1ELb0ELb1EEEEEEEEEvNT_6ParamsE,@"STO_CUDA_ENTRY STV_DEFAULT"
_ZN7cutlass13device_kernelIN5flash19enable_sm80_to_sm89INS1_16FlashAttnFwdSm80INS1_25CollectiveMainloopFwdSm80ILi4ELi1ELb0EN4cute5tupleIJNS5_1CILi128EEENS7_ILi80EEENS7_ILi64EEEEEELi64ENS_6half_tEfNS_4arch4Sm80ELb0ELb1ELb1ELb1ELb1ELb1ELb1ELb1EEENS1_21CollectiveEpilogueFwdINS6_IJS8_SA_S9_EEENS6_IJNS7_ILi1EEESI_SI_EEESC_SE_Li128ELb1ELb1ELb1ELb0EEENS1_36VarlenDynamicPersistentTileSchedulerILi128ELi80ELi128ELi128ELb1ELb1ELb0ELb1ELb0ELb1EEEEEEEEEvNT_6ParamsE:
        /* <DEDUP_REMOVED lines=54> */
.L_x_900:
        /* <DEDUP_REMOVED lines=16> */
.L_x_1209:
        /* <DEDUP_REMOVED lines=16> */
.L_x_1210:
[----:B--2---:R-:W-:-:S05]  /*0560*/  IMAD R0, R0, c[0x0][0x538], RZ ;  /* 0x00014e0000007a24 */ /* 0x004fca00078e02ff */
[----:B------:R-:W-:-:S04]  /*0570*/  IADD3 R7, R0, R7, RZ ;  /* 0x0000000700077210 */ /* 0x000fc80007ffe0ff */
[----:B------:R-:W-:-:S13]  /*0580*/  ISETP.GT.AND P0, PT, R7, UR4, PT ;  /* 0x0000000407007c0c */ /* 0x000fda000bf04270 */
[----:B-1----:R-:W-:Y:S05]  /*0590*/  @!P0 BRA `(.L_x_900) ;  /* 0xfffffdc000008947 */ /* 0x002fea000383ffff */
.L_x_896:
[----:B------:R-:W-:-:S05]  /*05a0*/  IADD3 R10, -R0, R7, RZ ;  /* 0x00000007000a7210 */ /* 0x000fca0007ffe1ff */
[----:B------:R-:W-:-:S05]  /*05b0*/  IMAD R0, R4, c[0x0][0x538], R10 ;  /* 0x00014e0004007a24 */ /* 0x000fca00078e020a */
[----:B------:R-:W-:Y:S01]  /*05c0*/  ISETP.GT.AND P0, PT, R0, UR4, PT ;  /* 0x0000000400007c0c */ /* 0x000fe2000bf04270 */
[----:B------:R-:W-:-:S12]  /*05d0*/  BRA.DIV ~URZ, `(.L_x_901) ;  /* 0x000279527f007947 */ /* 0x000fd8000b800000 */
[----:B------:R-:W-:-:S04]  /*05e0*/  VOTE.ANY R7, PT, !P0 ;  /* 0x0000000000077806 */ /* 0x000fc800040e0100 */
.L_x_1211:
[----:B------:R-:W1:Y:S02]  /*05f0*/  POPC R0, R7 ;  /* 0x0000000700007309 */ /* 0x000e640000000000 */
[----:B-1----:R-:W-:-:S05]  /*0600*/  IADD3 R2, R0, R6, RZ ;  /* 0x0000000600027210 */ /* 0x002fca0007ffe0ff */
[----:B------:R1:W-:Y:S01]  /*0610*/  STL [R1+0x4c], R2 ;  /* 0x00004c0201007387 */ /* 0x0003e20000100800 */
[----:B------:R-:W-:Y:S05]  /*0620*/  BRA.DIV ~URZ, `(.L_x_902) ;  /* 0x000279527f007947 */ /* 0x000fea000b800000 */
[----:B------:R2:W3:Y:S01]  /*0630*/  SHFL.IDX PT, R12, R9, R0, 0x1f ;  /* 0x00001f00090c7589 */ /* 0x0004e200000e0000 */
[----:B------:R-:W-:-:S03]  /*0640*/  MOV R5, RZ ;  /* 0x000000ff00057202 */ /* 0x000fc60000000f00 */
[----:B------:R2:W4:Y:S04]  /*0650*/  SHFL.IDX PT, R9, R8, R0, 0x1f ;  /* 0x00001f0008097589 */ /* 0x00052800000e0000 */
.L_x_1212:
[----:B------:R-:W-:Y:S01]  /*0660*/  ISETP.NE.AND P0, PT, R7, RZ, PT ;  /* 0x000000ff0700720c */ /* 0x000fe20003f05270 */
[----:B------:R-:W-:-:S12]  /*0670*/  BSSY B0, `(.L_x_903) ;  /* 0x0000005000007945 */ /* 0x000fd80003800000 */
[----:B------:R-:W-:Y:S05]  /*0680*/  @!P0 BRA `(.L_x_904) ;  /* 0x0000003000008947 */ /* 0x000fea0003800000 */
[----:B--2---:R-:W-:Y:S01]  /*0690*/  IADD3 R0, R0, -0x1, RZ ;  /* 0xffffffff00007810 */ /* 0x004fe20007ffe0ff */
[----:B------:R-:W-:Y:S05]  /*06a0*/  BRA.DIV ~URZ, `(.L_x_905) ;  /* 0x000279b27f007947 */ /* 0x000fea000b800000 */
[----:B------:R2:W1:Y:S02]  /*06b0*/  SHFL.IDX PT, R5, R4, R0, 0x1f ;  /* 0x00001f0004057589 */ /* 0x00046400000e0000 */
.L_x_904:
[----:B------:R-:W-:Y:S05]  /*06c0*/  BSYNC B0 ;  /* 0x0000000000007941 */ /* 0x000fea0003800000 */
.L_x_903:
        /* <DEDUP_REMOVED lines=69> */
.L_x_907:
        /* <DEDUP_REMOVED lines=70> */
.L_x_908:
[----:B------:R-:W-:Y:S05]  /*0f80*/  BSYNC B0 ;  /* 0x0000000000007941 */ /* 0x000fea0003800000 */
.L_x_906:
[----:B------:R-:W-:-:S04]  /*0f90*/  LOP3.LUT R0, RZ, R0, RZ, 0x33, !PT ;  /* 0x00000000ff007212 */ /* 0x000fc800078e33ff */
[----:B------:R-:W-:-:S05]  /*0fa0*/  IADD3 R0, R0, R12, RZ ;  /* 0x0000000c00007210 */ /* 0x000fca0007ffe0ff */
[----:B------:R2:W-:Y:S01]  /*0fb0*/  STL [R1+0x44], R0 ;  /* 0x0000440001007387 */ /* 0x0005e20000100800 */
[----:B------:R-:W-:Y:S05]  /*0fc0*/  BRA `(.L_x_909) ;  /* 0x0000006000007947 */ /* 0x000fea0003800000 */
.L_x_897:
[----:B------:R-:W-:Y:S01]  /*0fd0*/  MOV R0, UR4 ;  /* 0x0000000400007c02 */ /* 0x000fe20008000f00 */
[----:B------:R-:W-:Y:S04]  /*0fe0*/  STL [R1+0x44], RZ ;  /* 0x000044ff01007387 */ /* 0x000fe80000100800 */
[----:B------:R-:W-:Y:S04]  /*0ff0*/  STL [R1+0x48], RZ ;  /* 0x000048ff01007387 */ /* 0x000fe80000100800 */
[----:B------:R1:W-:Y:S02]  /*1000*/  STL [R1+0x40], R0 ;  /* 0x0000400001007387 */ /* 0x0003e40000100800 */
[----:B-1----:R-:W-:-:S05]  /*1010*/  MOV R0, c[0x0][0x53c] ;  /* 0x00014f0000007a02 */ /* 0x002fca0000000f00 */
[----:B------:R1:W-:Y:S02]  /*1020*/  STL [R1+0x4c], R0 ;  /* 0x00004c0001007387 */ /* 0x0003e40000100800 */
.L_x_909:
        /* <DEDUP_REMOVED lines=8> */
.L_x_895:
[----:B-12---:R-:W2:Y:S02]  /*10b0*/  LDL R0, [R1+0x4c] ;  /* 0x00004c0001007983 */ /* 0x006ea40000100800 */
[----:B--2---:R-:W-:-:S13]  /*10c0*/  ISETP.GE.AND P0, PT, R0, c[0x0][0x53c], PT ;  /* 0x00014f0000007a0c */ /* 0x004fda0003f06270 */
[----:B------:R-:W-:Y:S05]  /*10d0*/  @P0 EXIT ;  /* 0x000000000000094d */ /* 0x000fea0003800000 */
[----:B------:R-:W1:Y:S01]  /*10e0*/  S2R R15, SR_TID.X ;  /* 0x00000000000f7919 */ /* 0x000e620000002100 */
[----:B------:R-:W-:Y:S01]  /*10f0*/  IMAD.MOV.U32 R16, RZ, RZ, 0x40 ;  /* 0x00000040ff107424 */ /* 0x000fe200078e00ff */
[----:B------:R-:W-:Y:S01]  /*1100*/  ULDC UR4, c[0x0][0x2ac] ;  /* 0x0000ab0000047ab9 */ /* 0x000fe20000000800 */
[----:B------:R-:W-:Y:S01]  /*1110*/  IMAD.MOV.U32 R17, RZ, RZ, 0x20 ;  /* 0x00000020ff117424 */ /* 0x000fe200078e00ff */
[----:B------:R-:W-:Y:S01]  /*1120*/  ULDC UR6, c[0x0][0x1d0] ;  /* 0x0000740000067ab9 */ /* 0x000fe20000000800 */
[----:B------:R-:W-:Y:S01]  /*1130*/  IMAD.MOV.U32 R18, RZ, RZ, -0x10 ;  /* 0xfffffff0ff127424 */ /* 0x000fe200078e00ff */
[----:B------:R-:W-:Y:S01]  /*1140*/  UIMAD UR6, UR4, UR6, URZ ;  /* 0x00000006040672a4 */ /* 0x000fe2000f8e023f */
[----:B-1----:R-:W-:-:S04]  /*1150*/  SHF.R.S32.HI R14, RZ, 0x1f, R15 ;  /* 0x0000001fff0e7819 */ /* 0x002fc8000001140f */
[CC--:B------:R-:W-:Y:S02]  /*1160*/  LEA.HI R10, R14.reuse, R15.reuse, RZ, 0x3 ;  /* 0x0000000f0e0a7211 */ /* 0x0c0fe400078f18ff */
[----:B------:R-:W-:Y:S02]  /*1170*/  LEA.HI R2, R14, R15, RZ, 0x4 ;  /* 0x0000000f0e027211 */ /* 0x000fe400078f20ff */
[----:B---3--:R-:W-:Y:S02]  /*1180*/  LOP3.LUT R4, R10, 0xfffffff8, RZ, 0xc0, !PT ;  /* 0xfffffff80a047812 */ /* 0x008fe400078ec0ff */
[----:B------:R-:W-:Y:S02]  /*1190*/  SHF.R.S32.HI R3, RZ, 0x4, R2 ;  /* 0x00000004ff037819 */ /* 0x000fe40000011402 */
[----:B------:R-:W-:Y:S01]  /*11a0*/  LOP3.LUT R0, R2, 0xfffffff0, RZ, 0xc0, !PT ;  /* 0xfffffff002007812 */ /* 0x000fe200078ec0ff */
[----:B------:R-:W-:Y:S01]  /*11b0*/  IMAD.IADD R9, R15, 0x1, -R4 ;  /* 0x000000010f097824 */ /* 0x000fe200078e0a04 */
[----:B------:R-:W-:-:S02]  /*11c0*/  SHF.R.S32.HI R27, RZ, 0x3, R10 ;  /* 0x00000003ff1b7819 */ /* 0x000fc4000001140a */
[----:B------:R-:W-:Y:S01]  /*11d0*/  LEA.HI R4, R2, R3, RZ, 0x1 ;  /* 0x0000000302047211 */ /* 0x000fe200078f08ff */
[----:B------:R-:W-:Y:S01]  /*11e0*/  IMAD.IADD R2, R15, 0x1, -R0 ;  /* 0x000000010f027824 */ /* 0x000fe200078e0a00 */
[----:B------:R-:W-:Y:S01]  /*11f0*/  LOP3.LUT P3, RZ, R9, 0x2, RZ, 0xc0, !PT ;  /* 0x0000000209ff7812 */ /* 0x000fe2000786c0ff */
[----:B------:R-:W-:Y:S01]  /*1200*/  IMAD.SHL.U32 R5, R27, 0x40, RZ ;  /* 0x000000401b057824 */ /* 0x000fe200078e00ff */
[----:B------:R-:W-:Y:S01]  /*1210*/  LOP3.LUT R4, R4, 0xfffffffe, RZ, 0xc0, !PT ;  /* 0xfffffffe04047812 */ /* 0x000fe200078ec0ff */
[C---:B------:R-:W-:Y:S01]  /*1220*/  IMAD.SHL.U32 R244, R9.reuse, 0x8, RZ ;  /* 0x0000000809f47824 */ /* 0x040fe200078e00ff */
[----:B------:R-:W-:Y:S01]  /*1230*/  SHF.R.S32.HI R8, RZ, 0x1f, R2 ;  /* 0x0000001fff087819 */ /* 0x000fe20000011402 */
[----:B------:R-:W-:Y:S01]  /*1240*/  IMAD.SHL.U32 R7, R9, 0x40, RZ ;  /* 0x0000004009077824 */ /* 0x000fe200078e00ff */
[----:B------:R-:W-:Y:S01]  /*1250*/  LOP3.LUT R0, R5, 0x1c0, RZ, 0xc0, !PT ;  /* 0x000001c005007812 */ /* 0x000fe200078ec0ff */
[----:B------:R-:W-:Y:S01]  /*1260*/  IMAD.IADD R12, R3, 0x1, -R4 ;  /* 0x00000001030c7824 */ /* 0x000fe200078e0a04 */
[----:B------:R-:W-:-:S02]  /*1270*/  LEA.HI R11, R8, R2, RZ, 0x3 ;  /* 0x00000002080b7211 */ /* 0x000fc400078f18ff */
[----:B------:R-:W-:Y:S02]  /*1280*/  LOP3.LUT R6, R0, 0x38, R244, 0xf8, !PT ;  /* 0x0000003800067812 */ /* 0x000fe400078ef8f4 */
[----:B------:R-:W-:Y:S02]  /*1290*/  SHF.R.U32.HI R5, RZ, 0x3, R0 ;  /* 0x00000003ff057819 */ /* 0x000fe40000011600 */
[----:B------:R-:W-:Y:S02]  /*12a0*/  LOP3.LUT R0, R7, 0x1c0, RZ, 0xc0, !PT ;  /* 0x000001c007007812 */ /* 0x000fe400078ec0ff */
[----:B------:R-:W-:Y:S02]  /*12b0*/  LEA.HI R7, R14, R15, RZ, 0x6 ;  /* 0x0000000f0e077211 */ /* 0x000fe400078f30ff */
[----:B------:R-:W-:Y:S02]  /*12c0*/  LOP3.LUT R4, R11, 0xfffffff8, RZ, 0xc0, !PT ;  /* 0xfffffff80b047812 */ /* 0x000fe400078ec0ff */
[----:B------:R-:W-:-:S02]  /*12d0*/  LOP3.LUT R6, R6, R5, RZ, 0x3c, !PT ;  /* 0x0000000506067212 */ /* 0x000fc400078e3cff */
[----:B------:R-:W-:Y:S01]  /*12e0*/  LOP3.LUT R5, R0, 0x8, R10, 0xf8, !PT ;  /* 0x0000000800057812 */ /* 0x000fe200078ef80a */
[----:B------:R-:W-:Y:S01]  /*12f0*/  IMAD.IADD R8, R2, 0x1, -R4 ;  /* 0x0000000102087824 */ /* 0x000fe200078e0a04 */
[----:B------:R-:W-:Y:S01]  /*1300*/  SHF.R.U32.HI R3, RZ, 0x3, R0 ;  /* 0x00000003ff037819 */ /* 0x000fe20000011600 */
[----:B------:R-:W-:Y:S01]  /*1310*/  IMAD.SHL.U32 R0, R7, 0x8, RZ ;  /* 0x0000000807007824 */ /* 0x000fe200078e00ff */
[CC--:B------:R-:W-:Y:S02]  /*1320*/  LEA.HI R10, R14.reuse, R15.reuse, RZ, 0x2 ;  /* 0x0000000f0e0a7211 */ /* 0x0c0fe400078f10ff */
[----:B------:R-:W-:Y:S02]  /*1330*/  LEA.HI R2, R14, R15, RZ, 0x5 ;  /* 0x0000000f0e027211 */ /* 0x000fe400078f28ff */
[----:B------:R-:W-:Y:S02]  /*1340*/  LOP3.LUT R13, R5, R3, RZ, 0x3c, !PT ;  /* 0x00000003050d7212 */ /* 0x000fe400078e3cff */
[----:B------:R-:W-:-:S02]  /*1350*/  SHF.R.S32.HI R125, RZ, 0x2, R10 ;  /* 0x00000002ff7d7819 */ /* 0x000fc4000001140a */
        /* <DEDUP_REMOVED lines=46> */
[----:B------:R-:W-:Y:S01]  /*1640*/  STL [R1+0x54], R21 ;  /* 0x0000541501007387 */ /* 0x000fe20000100800 */
[----:B------:R-:W-:Y:S01]  /*1650*/  LOP3.LUT R3, R3, 0xfffffe00, RZ, 0xc0, !PT ;  /* 0xfffffe0003037812 */ /* 0x000fe200078ec0ff */
[----:B------:R-:W-:Y:S01]  /*1660*/  IMAD.IADD R15, R6, 0x1, R4 ;  /* 0x00000001060f7824 */ /* 0x000fe200078e0204 */
[C---:B------:R-:W-:Y:S01]  /*1670*/  IADD3 R26, R125.reuse, 0x20, RZ ;  /* 0x000000207d1a7810 */ /* 0x040fe20007ffe0ff */
[----:B------:R-:W-:Y:S01]  /*1680*/  STL [R1+0x58], R20 ;  /* 0x0000581401007387 */ /* 0x000fe20000100800 */
[-C--:B------:R-:W-:Y:S01]  /*1690*/  IADD3 R4, R0, R3.reuse, R5 ;  /* 0x0000000300047210 */ /* 0x080fe20007ffe005 */
[----:B------:R-:W-:Y:S01]  /*16a0*/  IMAD R2, R12, 0x200, R13 ;  /* 0x000002000c027824 */ /* 0x000fe200078e020d */
[----:B------:R-:W-:Y:S01]  /*16b0*/  IADD3 R22, R125, 0x40, RZ ;  /* 0x000000407d167810 */ /* 0x000fe20007ffe0ff */
[----:B------:R-:W-:Y:S01]  /*16c0*/  IMAD.SHL.U32 R6, R26, 0x40, RZ ;  /* 0x000000401a067824 */ /* 0x000fe200078e00ff */
[----:B------:R-:W-:Y:S01]  /*16d0*/  LOP3.LUT R5, R0, R3, RZ, 0xfc, !PT ;  /* 0x0000000300057212 */ /* 0x000fe200078efcff */
[----:B------:R-:W-:Y:S01]  /*16e0*/  IMAD R0, R9, 0x10, R27 ;  /* 0x0000001009007824 */ /* 0x000fe200078e021b */
[----:B------:R-:W-:Y:S01]  /*16f0*/  IADD3 R24, R125, 0x60, RZ ;  /* 0x000000607d187810 */ /* 0x000fe20007ffe0ff */
[----:B------:R-:W-:Y:S01]  /*1700*/  IMAD.SHL.U32 R3, R22, 0x40, RZ ;  /* 0x0000004016037824 */ /* 0x000fe200078e00ff */
[----:B------:R-:W-:-:S02]  /*1710*/  LOP3.LUT P5, RZ, R8, 0x2, RZ, 0xc0, !PT ;  /* 0x0000000208ff7812 */ /* 0x000fc400078ac0ff */
[----:B------:R-:W-:Y:S01]  /*1720*/  LOP3.LUT P4, RZ, R8, 0x4, RZ, 0xc0, !PT ;  /* 0x0000000408ff7812 */ /* 0x000fe2000788c0ff */
[----:B------:R1:W-:Y:S01]  /*1730*/  STL [R1+0x10], R0 ;  /* 0x0000100001007387 */ /* 0x0003e20000100800 */
[----:B------:R-:W-:Y:S02]  /*1740*/  SHF.R.S32.HI R7, RZ, 0x1f, R26 ;  /* 0x0000001fff077819 */ /* 0x000fe4000001141a */
[----:B------:R-:W-:Y:S02]  /*1750*/  SHF.R.S32.HI R8, RZ, 0x1f, R22 ;  /* 0x0000001fff087819 */ /* 0x000fe40000011416 */
[----:B------:R-:W-:Y:S02]  /*1760*/  LOP3.LUT P2, RZ, R9, 0x4, RZ, 0xc0, !PT ;  /* 0x0000000409ff7812 */ /* 0x000fe4000784c0ff */
[----:B------:R-:W-:Y:S02]  /*1770*/  SHF.R.S32.HI R9, RZ, 0x1f, R24 ;  /* 0x0000001fff097819 */ /* 0x000fe40000011418 */
[----:B------:R-:W-:-:S02]  /*1780*/  LOP3.LUT R11, R6, 0x1c0, RZ, 0xc0, !PT ;  /* 0x000001c0060b7812 */ /* 0x000fc400078ec0ff */
[----:B------:R-:W-:Y:S02]  /*1790*/  LEA.HI R7, R7, R26, RZ, 0x3 ;  /* 0x0000001a07077211 */ /* 0x000fe400078f18ff */
[----:B------:R-:W-:Y:S02]  /*17a0*/  LEA.HI R6, R8, R22, RZ, 0x3 ;  /* 0x0000001608067211 */ /* 0x000fe400078f18ff */
[----:B------:R-:W-:Y:S01]  /*17b0*/  LOP3.LUT R22, R3, 0x1c0, RZ, 0xc0, !PT ;  /* 0x000001c003167812 */ /* 0x000fe200078ec0ff */
[----:B------:R-:W-:Y:S01]  /*17c0*/  IMAD.SHL.U32 R7, R7, 0x40, RZ ;  /* 0x0000004007077824 */ /* 0x000fe200078e00ff */
[----:B------:R-:W-:Y:S01]  /*17d0*/  LEA.HI R3, R9, R24, RZ, 0x3 ;  /* 0x0000001809037211 */ /* 0x000fe200078f18ff */
[----:B------:R-:W-:Y:S01]  /*17e0*/  IMAD.SHL.U32 R6, R6, 0x40, RZ ;  /* 0x0000004006067824 */ /* 0x000fe200078e00ff */
[----:B------:R-:W-:Y:S02]  /*17f0*/  IADD3 R124, R90, 0x10, RZ ;  /* 0x000000105a7c7810 */ /* 0x000fe40007ffe0ff */
[----:B------:R-:W-:Y:S01]  /*1800*/  IADD3 R241, R84, 0x20, RZ ;  /* 0x0000002054f17810 */ /* 0x000fe20007ffe0ff */
[----:B------:R-:W-:Y:S01]  /*1810*/  IMAD.SHL.U32 R3, R3, 0x40, RZ ;  /* 0x0000004003037824 */ /* 0x000fe200078e00ff */
[----:B------:R-:W-:Y:S01]  /*1820*/  LOP3.LUT R9, R10, 0x7ffffffc, RZ, 0xc0, !PT ;  /* 0x7ffffffc0a097812 */ /* 0x000fe200078ec0ff */
[----:B-1----:R-:W-:Y:S01]  /*1830*/  IMAD.SHL.U32 R0, R24, 0x40, RZ ;  /* 0x0000004018007824 */ /* 0x002fe200078e00ff */
[----:B------:R-:W-:-:S02]  /*1840*/  LOP3.LUT R12, R11, 0x38, R84, 0xf8, !PT ;  /* 0x000000380b0c7812 */ /* 0x000fc400078ef854 */
[----:B------:R-:W-:Y:S01]  /*1850*/  SHF.R.U32.HI R13, RZ, 0x3, R11 ;  /* 0x00000003ff0d7819 */ /* 0x000fe2000001160b */
[----:B------:R-:W-:Y:S01]  /*1860*/  IMAD.IADD R9, R23, 0x1, -R9 ;  /* 0x0000000117097824 */ /* 0x000fe200078e0a09 */
[----:B------:R-:W-:Y:S02]  /*1870*/  LOP3.LUT R8, R0, 0x1c0, RZ, 0xc0, !PT ;  /* 0x000001c000087812 */ /* 0x000fe400078ec0ff */
[----:B------:R-:W-:Y:S01]  /*1880*/  LOP3.LUT R11, R22, 0x38, R84, 0xf8, !PT ;  /* 0x00000038160b7812 */ /* 0x000fe200078ef854 */
[----:B------:R-:W-:Y:S01]  /*1890*/  IMAD.SHL.U32 R251, R9, 0x2, RZ ;  /* 0x0000000209fb7824 */ /* 0x000fe200078e00ff */
[----:B------:R-:W-:Y:S01]  /*18a0*/  SHF.R.U32.HI R24, RZ, 0x3, R22 ;  /* 0x00000003ff187819 */ /* 0x000fe20000011616 */
[----:B------:R-:W-:Y:S01]  /*18b0*/  IMAD.IADD R9, R25, 0x1, R14 ;  /* 0x0000000119097824 */ /* 0x000fe200078e020e */
[----:B------:R-:W-:Y:S02]  /*18c0*/  LOP3.LUT R10, R8, 0x38, R84, 0xf8, !PT ;  /* 0x00000038080a7812 */ /* 0x000fe400078ef854 */
[----:B------:R-:W-:-:S02]  /*18d0*/  SHF.R.U32.HI R22, RZ, 0x3, R8 ;  /* 0x00000003ff167819 */ /* 0x000fc40000011608 */
[----:B------:R-:W-:Y:S02]  /*18e0*/  SHF.R.S32.HI R26, RZ, 0x1f, R124 ;  /* 0x0000001fff1a7819 */ /* 0x000fe4000001147c */
[----:B------:R-:W-:Y:S02]  /*18f0*/  SHF.R.S32.HI R8, RZ, 0x1f, R241 ;  /* 0x0000001fff087819 */ /* 0x000fe400000114f1 */
[----:B------:R-:W-:Y:S01]  /*1900*/  LOP3.LUT R7, R7, 0xfffffe00, RZ, 0xc0, !PT ;  /* 0xfffffe0007077812 */ /* 0x000fe200078ec0ff */
[----:B------:R-:W-:Y:S01]  /*1910*/  STL [R1+0x68], R26 ;  /* 0x0000681a01007387 */ /* 0x000fe20000100800 */
[----:B------:R-:W-:Y:S02]  /*1920*/  LOP3.LUT R23, R6, 0xfffffe00, RZ, 0xc0, !PT ;  /* 0xfffffe0006177812 */ /* 0x000fe400078ec0ff */
[----:B------:R-:W-:Y:S01]  /*1930*/  LOP3.LUT R3, R3, 0xfffffe00, RZ, 0xc0, !PT ;  /* 0xfffffe0003037812 */ /* 0x000fe200078ec0ff */
[----:B------:R1:W-:Y:S01]  /*1940*/  STL [R1+0x4], R8 ;  /* 0x0000040801007387 */ /* 0x0003e20000100800 */
[----:B------:R-:W-:-:S02]  /*1950*/  LOP3.LUT R13, R7, R12, R13, 0xf6, !PT ;  /* 0x0000000c070d7212 */ /* 0x000fc400078ef60d */
[----:B------:R-:W-:Y:S01]  /*1960*/  LOP3.LUT R12, R23, R11, R24, 0xf6, !PT ;  /* 0x0000000b170c7212 */ /* 0x000fe200078ef618 */
[----:B------:R-:W-:Y:S01]  /*1970*/  STL [R1+0x60], R7 ;  /* 0x0000600701007387 */ /* 0x000fe20000100800 */
[----:B------:R-:W-:Y:S02]  /*1980*/  LOP3.LUT R11, R3, R10, R22, 0xf6, !PT ;  /* 0x0000000a030b7212 */ /* 0x000fe400078ef616 */
[----:B------:R-:W-:Y:S01]  /*1990*/  LOP3.LUT R10, R21, 0x38, R84, 0xf8, !PT ;  /* 0x00000038150a7812 */ /* 0x000fe200078ef854 */
[----:B------:R-:W-:Y:S01]  /*19a0*/  STL [R1+0x5c], R23 ;  /* 0x00005c1701007387 */ /* 0x000fe20000100800 */
[----:B------:R-:W-:Y:S02]  /*19b0*/  LEA R14, R13, 0x5100, 0x1 ;  /* 0x000051000d0e7811 */ /* 0x000fe400078e08ff */
[----:B------:R-:W-:Y:S01]  /*19c0*/  LOP3.LUT R10, R19, R10, R20, 0xf6, !PT ;  /* 0x0000000a130a7212 */ /* 0x000fe200078ef614 */
[----:B------:R2:W-:Y:S01]  /*19d0*/  STL [R1+0xa4], R3 ;  /* 0x0000a40301007387 */ /* 0x0005e20000100800 */
[----:B------:R-:W-:-:S02]  /*19e0*/  LEA R13, R12, 0x5100, 0x1 ;  /* 0x000051000c0d7811 */ /* 0x000fc400078e08ff */
[----:B------:R-:W-:Y:S01]  /*19f0*/  LEA R12, R11, 0x5100, 0x1 ;  /* 0x000051000b0c7811 */ /* 0x000fe200078e08ff */
[----:B------:R3:W-:Y:S01]  /*1a00*/  STL [R1+0x50], R9 ;  /* 0x0000500901007387 */ /* 0x0007e20000100800 */
[----:B------:R-:W-:Y:S02]  /*1a10*/  SEL R0, R16, 0xffffffc0, !P2 ;  /* 0xffffffc010007807 */ /* 0x000fe40005000000 */
[----:B------:R-:W-:Y:S01]  /*1a20*/  SHF.R.S32.HI R11, RZ, 0x1f, R251 ;  /* 0x0000001fff0b7819 */ /* 0x000fe200000114fb */
[----:B------:R-:W-:Y:S01]  /*1a30*/  STL [R1+0x9c], R14 ;  /* 0x00009c0e01007387 */ /* 0x000fe20000100800 */
[----:B------:R-:W-:Y:S02]  /*1a40*/  LEA R127, R2, 0x2900, 0x1 ;  /* 0x00002900027f7811 */ /* 0x000fe400078e08ff */
[----:B------:R-:W-:Y:S01]  /*1a50*/  IADD3 R11, R251, 0x30, RZ ;  /* 0x00000030fb0b7810 */ /* 0x000fe20007ffe0ff */
[----:B------:R4:W-:Y:S01]  /*1a60*/  STL [R1+0x98], R13 ;  /* 0x0000980d01007387 */ /* 0x0009e20000100800 */
[----:B-1----:R-:W-:Y:S01]  /*1a70*/  SEL R8, R16, 0xffffffc0, !P6 ;  /* 0xffffffc010087807 */ /* 0x002fe20007000000 */
[----:B------:R-:W-:Y:S01]  /*1a80*/  IMAD.IADD R197, R127, 0x1, R0 ;  /* 0x000000017fc57824 */ /* 0x000fe200078e0200 */
[C---:B------:R-:W-:Y:S01]  /*1a90*/  SEL R6, R17.reuse, 0xffffffe0, !P0 ;  /* 0xffffffe011067807 */ /* 0x040fe20004000000 */
[----:B------:R1:W-:Y:S01]  /*1aa0*/  STL [R1+0x94], R12 ;  /* 0x0000940c01007387 */ /* 0x0003e20000100800 */
[----:B------:R-:W-:-:S02]  /*1ab0*/  SEL R2, R17, 0xffffffe0, !P5 ;  /* 0xffffffe011027807 */ /* 0x000fc40006800000 */
[----:B------:R-:W-:Y:S02]  /*1ac0*/  IADD3 R17, R251, 0x10, RZ ;  /* 0x00000010fb117810 */ /* 0x000fe40007ffe0ff */
[C---:B------:R-:W-:Y:S02]  /*1ad0*/  IADD3 R202, R127.reuse, 0x20, RZ ;  /* 0x000000207fca7810 */ /* 0x040fe40007ffe0ff */
[----:B------:R-:W-:Y:S02]  /*1ae0*/  @P3 IADD3 R202, R127, -0x20, RZ ;  /* 0xffffffe07fca3810 */ /* 0x000fe40007ffe0ff */
[----:B--2---:R-:W-:Y:S02]  /*1af0*/  LOP3.LUT R3, R21, 0x18, R84, 0xf8, !PT ;  /* 0x0000001815037812 */ /* 0x004fe400078ef854 */
[----:B------:R-:W-:Y:S01]  /*1b00*/  SEL R7, R18, 0x10, !P1 ;  /* 0x0000001012077807 */ /* 0x000fe20004800000 */
[----:B------:R-:W-:Y:S01]  /*1b10*/  IMAD.IADD R194, R0, 0x1, R202 ;  /* 0x0000000100c27824 */ /* 0x000fe200078e02ca */
[----:B---3--:R-:W-:-:S02]  /*1b20*/  LOP3.LUT R9, R19, R3, R20, 0xf6, !PT ;  /* 0x0000000313097212 */ /* 0x008fc400078ef614 */
[----:B------:R-:W-:Y:S02]  /*1b30*/  SEL R3, R16, 0xffffffc0, !P4 ;  /* 0xffffffc010037807 */ /* 0x000fe40006000000 */
[----:B------:R-:W-:Y:S02]  /*1b40*/  LEA R252, R9, 0x100, 0x1 ;  /* 0x0000010009fc7811 */ /* 0x000fe400078e08ff */
[----:B------:R-:W-:Y:S02]  /*1b50*/  LEA R9, R10, 0x5100, 0x1 ;  /* 0x000051000a097811 */ /* 0x000fe400078e08ff */
[C---:B------:R-:W-:Y:S02]  /*1b60*/  IADD3 R16, R251.reuse, 0x18, RZ ;  /* 0x00000018fb107810 */ /* 0x040fe40007ffe0ff */
[C---:B----4-:R-:W-:Y:S01]  /*1b70*/  IADD3 R13, R251.reuse, 0x28, RZ ;  /* 0x00000028fb0d7810 */ /* 0x050fe20007ffe0ff */
[----:B------:R2:W-:Y:S01]  /*1b80*/  STL [R1+0x90], R9 ;  /* 0x0000900901007387 */ /* 0x0005e20000100800 */
[----:B-1----:R-:W-:-:S02]  /*1b90*/  IADD3 R12, R251, 0x38, RZ ;  /* 0x00000038fb0c7810 */ /* 0x002fc40007ffe0ff */
[----:B------:R-:W-:Y:S02]  /*1ba0*/  SHF.R.S32.HI R10, RZ, 0x1f, R17 ;  /* 0x0000001fff0a7819 */ /* 0x000fe40000011411 */
[----:B------:R-:W-:Y:S02]  /*1bb0*/  SHF.R.S32.HI R10, RZ, 0x1f, R13 ;  /* 0x0000001fff0a7819 */ /* 0x000fe4000001140d */
[----:B------:R-:W-:Y:S02]  /*1bc0*/  SHF.R.S32.HI R10, RZ, 0x1f, R12 ;  /* 0x0000001fff0a7819 */ /* 0x000fe4000001140c */
[----:B------:R-:W-:Y:S02]  /*1bd0*/  LEA R198, R4, 0x5100, 0x1 ;  /* 0x0000510004c67811 */ /* 0x000fe400078e08ff */
[----:B------:R-:W-:Y:S02]  /*1be0*/  LEA R192, R5, 0x100, 0x1 ;  /* 0x0000010005c07811 */ /* 0x000fe400078e08ff */
[C---:B------:R-:W-:Y:S01]  /*1bf0*/  IADD3 R18, R251.reuse, 0x8, RZ ;  /* 0x00000008fb127810 */ /* 0x040fe20007ffe0ff */
[C---:B------:R-:W-:Y:S01]  /*1c00*/  IMAD.IADD R199, R198.reuse, 0x1, R3 ;  /* 0x00000001c6c77824 */ /* 0x040fe200078e0203 */
[----:B------:R-:W-:Y:S01]  /*1c10*/  IADD3 R14, R251, 0x20, RZ ;  /* 0x00000020fb0e7810 */ /* 0x000fe20007ffe0ff */
[----:B------:R-:W-:Y:S01]  /*1c20*/  IMAD.IADD R193, R3, 0x1, R192 ;  /* 0x0000000103c17824 */ /* 0x000fe200078e02c0 */
[----:B------:R-:W-:Y:S01]  /*1c30*/  SHF.R.S32.HI R245, RZ, 0x1f, R244 ;  /* 0x0000001ffff57819 */ /* 0x000fe200000114f4 */
[----:B------:R-:W-:Y:S01]  /*1c40*/  IMAD.IADD R201, R198, 0x1, R2 ;  /* 0x00000001c6c97824 */ /* 0x000fe200078e0202 */
[----:B------:R-:W-:Y:S01]  /*1c50*/  SHF.R.S32.HI R85, RZ, 0x1f, R84 ;  /* 0x0000001fff557819 */ /* 0x000fe20000011454 */
[C---:B------:R-:W-:Y:S01]  /*1c60*/  IMAD.IADD R196, R2.reuse, 0x1, R192 ;  /* 0x0000000102c47824 */ /* 0x040fe200078e02c0 */
[----:B------:R-:W-:Y:S01]  /*1c70*/  SHF.R.S32.HI R91, RZ, 0x1f, R90 ;  /* 0x0000001fff5b7819 */ /* 0x000fe2000001145a */
[C---:B------:R-:W-:Y:S01]  /*1c80*/  IMAD.IADD R200, R2.reuse, 0x1, R199 ;  /* 0x0000000102c87824 */ /* 0x040fe200078e02c7 */
[----:B------:R-:W-:Y:S01]  /*1c90*/  SHF.R.S32.HI R18, RZ, 0x1f, R18 ;  /* 0x0000001fff127819 */ /* 0x000fe20000011412 */
[----:B------:R-:W-:Y:S01]  /*1ca0*/  IMAD.IADD R195, R2, 0x1, R193 ;  /* 0x0000000102c37824 */ /* 0x000fe200078e02c1 */
[----:B--2---:R-:W-:-:S02]  /*1cb0*/  SHF.R.S32.HI R9, RZ, 0x1f, R16 ;  /* 0x0000001fff097819 */ /* 0x004fc40000011410 */
[----:B------:R-:W-:Y:S01]  /*1cc0*/  SHF.R.S32.HI R9, RZ, 0x1f, R11 ;  /* 0x0000001fff097819 */ /* 0x000fe2000001140b */
[----:B------:R-:W-:Y:S01]  /*1cd0*/  IMAD.IADD R9, R252, 0x1, R8 ;  /* 0x00000001fc097824 */ /* 0x000fe200078e0208 */
[----:B------:R-:W-:Y:S02]  /*1ce0*/  LEA R11, R15, 0x80, 0x1 ;  /* 0x000000800f0b7811 */ /* 0x000fe400078e08ff */
[----:B------:R-:W-:Y:S02]  /*1cf0*/  SHF.R.S32.HI R14, RZ, 0x1f, R14 ;  /* 0x0000001fff0e7819 */ /* 0x000fe4000001140e */
[C---:B------:R-:W-:Y:S01]  /*1d00*/  IADD3 R206, R202.reuse, 0x800, RZ ;  /* 0x00000800cace7810 */ /* 0x040fe20007ffe0ff */
[C---:B------:R-:W-:Y:S01]  /*1d10*/  IMAD.IADD R10, R11.reuse, 0x1, R8 ;  /* 0x000000010b0a7824 */ /* 0x040fe200078e0208 */
[----:B------:R-:W-:Y:S01]  /*1d20*/  STL [R1+0x6c], R11 ;  /* 0x00006c0b01007387 */ /* 0x000fe20000100800 */
[----:B------:R-:W-:Y:S01]  /*1d30*/  IMAD.IADD R0, R11, 0x1, R6 ;  /* 0x000000010b007824 */ /* 0x000fe200078e0206 */
[----:B------:R-:W-:Y:S01]  /*1d40*/  IADD3 R205, R202, 0x1000, RZ ;  /* 0x00001000cacd7810 */ /* 0x000fe20007ffe0ff */
[----:B------:R-:W-:Y:S01]  /*1d50*/  IMAD.IADD R4, R6, 0x1, R10 ;  /* 0x0000000106047824 */ /* 0x000fe200078e020a */
[----:B------:R1:W-:Y:S01]  /*1d60*/  STL [R1], R9 ;  /* 0x0000000901007387 */ /* 0x0003e20000100800 */
[----:B------:R-:W-:-:S02]  /*1d70*/  IADD3 R204, R202, 0x1800, RZ ;  /* 0x00001800cacc7810 */ /* 0x000fc40007ffe0ff */
[----:B------:R-:W-:Y:S01]  /*1d80*/  IMAD.IADD R3, R7, 0x1, R4 ;  /* 0x0000000107037824 */ /* 0x000fe200078e0204 */
[----:B------:R-:W-:Y:S01]  /*1d90*/  STL [R1+0x70], R10 ;  /* 0x0000700a01007387 */ /* 0x000fe20000100800 */
[----:B------:R-:W-:-:S03]  /*1da0*/  IADD3 R203, R202, 0x2000, RZ ;  /* 0x00002000cacb7810 */ /* 0x000fc60007ffe0ff */
        /* <DEDUP_REMOVED lines=11> */
.L_x_1208:
[----:B------:R-:W3:Y:S01]  /*1e60*/  LDL R25, [R1+0x4c] ;  /* 0x00004c0001197983 */ /* 0x000ee20000100800 */
[----:B------:R-:W-:Y:S01]  /*1e70*/  ISETP.NE.U32.AND P0, PT, RZ, c[0x0][0x370], PT ;  /* 0x0000dc00ff007a0c */ /* 0x000fe20003f05070 */
[----:B------:R-:W-:Y:S01]  /*1e80*/  IMAD.MOV.U32 R147, RZ, RZ, 0x4 ;  /* 0x00000004ff937424 */ /* 0x000fe200078e00ff */
[----:B------:R-:W-:Y:S01]  /*1e90*/  ISETP.NE.U32.AND P1, PT, RZ, c[0x0][0x360], PT ;  /* 0x0000d800ff007a0c */ /* 0x000fe20003f25070 */
[----:B------:R-:W-:Y:S01]  /*1ea0*/  IMAD.MOV.U32 R12, RZ, RZ, RZ ;  /* 0x000000ffff0c7224 */ /* 0x000fe200078e00ff */
[----:B------:R-:W-:Y:S01]  /*1eb0*/  ISETP.NE.AND.EX P2, PT, RZ, c[0x0][0x374], PT, P0 ;  /* 0x0000dd00ff007a0c */ /* 0x000fe20003f45300 */
[----:B------:R-:W-:Y:S01]  /*1ec0*/  IMAD.MOV.U32 R142, RZ, RZ, RZ ;  /* 0x000000ffff8e7224 */ /* 0x000fe200078e00ff */
[----:B------:R-:W-:Y:S01]  /*1ed0*/  ISETP.NE.AND.EX P0, PT, RZ, c[0x0][0x364], PT, P1 ;  /* 0x0000d900ff007a0c */ /* 0x000fe20003f05310 */
[----:B------:R-:W-:Y:S01]  /*1ee0*/  CS2R R14, SRZ ;  /* 0x00000000000e7805 */ /* 0x000fe2000001ff00 */
[----:B------:R-:W-:Y:S02]  /*1ef0*/  ISETP.NE.U32.AND P1, PT, RZ, c[0x0][0x348], PT ;  /* 0x0000d200ff007a0c */ /* 0x000fe40003f25070 */
[----:B------:R-:W-:-:S02]  /*1f00*/  ISETP.NE.U32.AND P3, PT, RZ, c[0x0][0x350], PT ;  /* 0x0000d400ff007a0c */ /* 0x000fc40003f65070 */
[----:B------:R-:W-:Y:S02]  /*1f10*/  ISETP.NE.U32.AND P5, PT, RZ, c[0x0][0x358], PT ;  /* 0x0000d600ff007a0c */ /* 0x000fe40003fa5070 */
[----:B------:R-:W-:Y:S02]  /*1f20*/  ISETP.NE.AND.EX P1, PT, RZ, c[0x0][0x34c], PT, P1 ;  /* 0x0000d300ff007a0c */ /* 0x000fe40003f25310 */
[----:B------:R-:W-:Y:S02]  /*1f30*/  ISETP.NE.AND.EX P3, PT, RZ, c[0x0][0x354], PT, P3 ;  /* 0x0000d500ff007a0c */ /* 0x000fe40003f65330 */
[----:B------:R-:W-:Y:S01]  /*1f40*/  ISETP.NE.AND.EX P5, PT, RZ, c[0x0][0x35c], PT, P5 ;  /* 0x0000d700ff007a0c */ /* 0x000fe20003fa5350 */
[----:B---3--:R-:W-:-:S04]  /*1f50*/  @P2 IMAD.WIDE R10, R25, R147, c[0x0][0x370] ;  /* 0x0000dc00190a2625 */ /* 0x008fc800078e0293 */
[CC--:B------:R-:W-:Y:S01]  /*1f60*/  @P0 IMAD.WIDE R8, R25.reuse, R147.reuse, c[0x0][0x360] ;  /* 0x0000d80019080625 */ /* 0x0c0fe200078e0293 */
[----:B------:R-:W3:Y:S03]  /*1f70*/  @P2 LDG.E R12, [R10.64] ;  /* 0x000000080a0c2981 */ /* 0x000ee6000c1e1900 */
[CC--:B------:R-:W-:Y:S01]  /*1f80*/  IMAD.WIDE R6, R25.reuse, R147.reuse, c[0x0][0x348] ;  /* 0x0000d20019067625 */ /* 0x0c0fe200078e0293 */
[----:B------:R1:W5:Y:S03]  /*1f90*/  @P0 LDG.E R249, [R8.64] ;  /* 0x0000000808f90981 */ /* 0x000366000c1e1900 */
[CC--:B--2---:R-:W-:Y:S01]  /*1fa0*/  IMAD.WIDE R4, R25.reuse, R147.reuse, c[0x0][0x350] ;  /* 0x0000d40019047625 */ /* 0x0c4fe200078e0293 */
[----:B------:R1:W5:Y:S03]  /*1fb0*/  @P1 LDG.E R142, [R6.64] ;  /* 0x00000008068e1981 */ /* 0x000366000c1e1900 */
[----:B------:R-:W-:Y:S01]  /*1fc0*/  IMAD.WIDE R2, R25, R147, c[0x0][0x358] ;  /* 0x0000d60019027625 */ /* 0x000fe200078e0293 */
[----:B------:R1:W5:Y:S04]  /*1fd0*/  @P3 LDG.E R15, [R4.64] ;  /* 0x00000008040f3981 */ /* 0x000368000c1e1900 */
[----:B------:R1:W5:Y:S01]  /*1fe0*/  @P5 LDG.E R14, [R2.64] ;  /* 0x00000008020e5981 */ /* 0x000362000c1e1900 */
[----:B------:R-:W-:Y:S03]  /*1ff0*/  YIELD ;  /* 0x0000000000007946 */ /* 0x000fe60003800000 */
[----:B---3--:R1:W-:Y:S01]  /*2000*/  STL [R1+0x3c], R12 ;  /* 0x00003c0c01007387 */ /* 0x0083e20000100800 */
[----:B------:R-:W-:Y:S05]  /*2010*/  @P0 BRA `(.L_x_910) ;  /* 0x0000005000000947 */ /* 0x000fea0003800000 */
[----:B-----5:R-:W-:Y:S01]  /*2020*/  MOV R249, c[0x0][0x168] ;  /* 0x00005a0000f97a02 */ /* 0x020fe20000000f00 */
[----:B------:R-:W-:Y:S05]  /*2030*/  @!P1 BRA `(.L_x_910) ;  /* 0x0000003000009947 */ /* 0x000fea0003800000 */
[----:B-1----:R-:W2:Y:S04]  /*2040*/  LDG.E R8, [R6.64] ;  /* 0x0000000806087981 */ /* 0x002ea8000c1e1900 */
[----:B------:R-:W2:Y:S02]  /*2050*/  LDG.E R0, [R6.64+0x4] ;  /* 0x0000040806007981 */ /* 0x000ea4000c1e1900 */
[----:B--2---:R-:W-:-:S02]  /*2060*/  IADD3 R249, -R8, R0, RZ ;  /* 0x0000000008f97210 */ /* 0x004fc40007ffe1ff */
.L_x_910:
[----:B------:R-:W-:-:S04]  /*2070*/  ISETP.NE.U32.AND P0, PT, RZ, c[0x0][0x368], PT ;  /* 0x0000da00ff007a0c */ /* 0x000fc80003f05070 */
[----:B------:R-:W-:-:S13]  /*2080*/  ISETP.NE.AND.EX P0, PT, RZ, c[0x0][0x36c], PT, P0 ;  /* 0x0000db00ff007a0c */ /* 0x000fda0003f05300 */
[----:B------:R-:W-:Y:S05]  /*2090*/  @!P0 BRA `(.L_x_911) ;  /* 0x0000003000008947 */ /* 0x000fea0003800000 */
[----:B-1----:R-:W-:-:S05]  /*20a0*/  IMAD.WIDE R4, R25, R147, c[0x0][0x368] ;  /* 0x0000da0019047625 */ /* 0x002fca00078e0293 */
[----:B------:R1:W5:Y:S01]  /*20b0*/  LDG.E R13, [R4.64] ;  /* 0x00000008040d7981 */ /* 0x000362000c1e1900 */
[----:B------:R-:W-:Y:S05]  /*20c0*/  BRA `(.L_x_912) ;  /* 0x0000005000007947 */ /* 0x000fea0003800000 */
.L_x_911:
[----:B------:R-:W-:Y:S01]  /*20d0*/  MOV R13, UR6 ;  /* 0x00000006000d7c02 */ /* 0x000fe20008000f00 */
[----:B------:R-:W-:Y:S05]  /*20e0*/  @!P3 BRA `(.L_x_912) ;  /* 0x000000300000b947 */ /* 0x000fea0003800000 */
[----:B-1----:R-:W2:Y:S04]  /*20f0*/  LDG.E R6, [R4.64] ;  /* 0x0000000804067981 */ /* 0x002ea8000c1e1900 */
[----:B------:R-:W2:Y:S02]  /*2100*/  LDG.E R0, [R4.64+0x4] ;  /* 0x0000040804007981 */ /* 0x000ea4000c1e1900 */
[----:B--2---:R-:W-:Y:S02]  /*2110*/  IADD3 R13, -R6, R0, RZ ;  /* 0x00000000060d7210 */ /* 0x004fe40007ffe1ff */
.L_x_912:
[----:B-1----:R-:W2:Y:S04]  /*2120*/  LDL.LU R5, [R1+0x44] ;  /* 0x0000440001057983 */ /* 0x002ea80000300800 */
[----:B------:R1:W3:Y:S04]  /*2130*/  @P5 LDG.E R4, [R2.64] ;  /* 0x0000000802045981 */ /* 0x0002e8000c1e1900 */
[----:B------:R1:W3:Y:S01]  /*2140*/  @P5 LDG.E R0, [R2.64+0x4] ;  /* 0x0000040802005981 */ /* 0x0002e2000c1e1900 */
[----:B------:R-:W-:Y:S01]  /*2150*/  ISETP.NE.U32.AND P0, PT, RZ, c[0x0][0x378], PT ;  /* 0x0000de00ff007a0c */ /* 0x000fe20003f05070 */
[----:B-----5:R-:W-:-:S03]  /*2160*/  IMAD.MOV.U32 R136, RZ, RZ, R13 ;  /* 0x000000ffff887224 */ /* 0x020fc600078e000d */
[----:B------:R-:W-:Y:S01]  /*2170*/  ISETP.NE.AND.EX P0, PT, RZ, c[0x0][0x37c], PT, P0 ;  /* 0x0000df00ff007a0c */ /* 0x000fe20003f05300 */
[----:B------:R-:W-:-:S05]  /*2180*/  IMAD.MOV.U32 R6, RZ, RZ, c[0x0][0x2c4] ;  /* 0x0000b100ff067624 */ /* 0x000fca00078e00ff */
[----:B------:R-:W-:Y:S01]  /*2190*/  ISETP.NE.AND P2, PT, R6, 0x1, PT ;  /* 0x000000010600780c */ /* 0x000fe20003f45270 */
[----:B------:R-:W-:Y:S02]  /*21a0*/  IMAD.IADD R12, R13, 0x1, -R12 ;  /* 0x000000010d0c7824 */ /* 0x000fe400078e0a0c */
[----:B------:R-:W-:-:S04]  /*21b0*/  IMAD.MOV.U32 R6, RZ, RZ, c[0x0][0x32c] ;  /* 0x0000cb00ff067624 */ /* 0x000fc800078e00ff */
[----:B-1----:R-:W-:-:S05]  /*21c0*/  @P0 IMAD.WIDE R2, R25, R147, c[0x0][0x378] ;  /* 0x0000de0019020625 */ /* 0x002fca00078e0293 */
[----:B------:R1:W5:Y:S01]  /*21d0*/  @P0 LDG.E R136, [R2.64] ;  /* 0x0000000802880981 */ /* 0x000362000c1e1900 */
[----:B------:R-:W-:Y:S02]  /*21e0*/  ISETP.GE.AND P1, PT, R6, 0x1, PT ;  /* 0x000000010600780c */ /* 0x000fe40003f26270 */
[----:B------:R-:W-:-:S04]  /*21f0*/  LOP3.LUT R207, R207, 0xfffbffff, RZ, 0xc0, !PT ;  /* 0xfffbffffcfcf7812 */ /* 0x000fc800078ec0ff */
[----:B------:R-:W-:-:S04]  /*2200*/  @P2 LOP3.LUT R207, R207, 0x40000, RZ, 0xfc, !PT ;  /* 0x00040000cfcf2812 */ /* 0x000fc800078efcff */
[----:B------:R-:W-:-:S04]  /*2210*/  LOP3.LUT R207, R207, 0xfffeffff, RZ, 0xc0, !PT ;  /* 0xfffeffffcfcf7812 */ /* 0x000fc800078ec0ff */
[----:B------:R-:W-:Y:S01]  /*2220*/  @P1 LOP3.LUT R207, R207, 0x10000, RZ, 0xfc, !PT ;  /* 0x00010000cfcf1812 */ /* 0x000fe200078efcff */
[----:B-1----:R-:W-:Y:S02]  /*2230*/  IMAD.MOV.U32 R2, RZ, RZ, c[0x0][0x228] ;  /* 0x00008a00ff027624 */ /* 0x002fe400078e00ff */
[----:B--2---:R-:W-:-:S05]  /*2240*/  IMAD.SHL.U32 R7, R5, 0x80, RZ ;  /* 0x0000008005077824 */ /* 0x004fca00078e00ff */
[----:B------:R1:W-:Y:S01]  /*2250*/  STL [R1+0x38], R7 ;  /* 0x0000380701007387 */ /* 0x0003e20000100800 */
[----:B---3--:R-:W-:Y:S01]  /*2260*/  @P5 IMAD.IADD R2, R0, 0x1, -R4 ;  /* 0x0000000100025824 */ /* 0x008fe200078e0a04 */
[----:B------:R-:W-:-:S03]  /*2270*/  IADD3 R0, R7, 0x7f, RZ ;  /* 0x0000007f07007810 */ /* 0x000fc60007ffe0ff */
[----:B------:R-:W-:Y:S02]  /*2280*/  IMAD.IADD R250, R12, 0x1, R2 ;  /* 0x000000010cfa7824 */ /* 0x000fe400078e0202 */
[----:B------:R-:W-:-:S03]  /*2290*/  @P2 IMAD.HI.U32 R4, R0, c[0x0][0x2c8], RZ ;  /* 0x0000b20000042a27 */ /* 0x000fc600078e00ff */
[C---:B------:R-:W-:Y:S02]  /*22a0*/  IADD3 R3, R250.reuse, 0x4f, RZ ;  /* 0x0000004ffa037810 */ /* 0x040fe40007ffe0ff */
[----:B------:R-:W-:Y:S02]  /*22b0*/  @P2 SHF.R.U32.HI R0, RZ, c[0x0][0x2cc], R4 ;  /* 0x0000b300ff002a19 */ /* 0x000fe40000011604 */
[----:B------:R-:W-:Y:S01]  /*22c0*/  IADD3 R4, R250, 0x1, -R249 ;  /* 0x00000001fa047810 */ /* 0x000fe20007ffe8f9 */
[----:B------:R-:W-:-:S04]  /*22d0*/  IMAD.HI R3, R3, 0x66666667, RZ ;  /* 0x6666666703037827 */ /* 0x000fc800078e02ff */
[----:B------:R-:W-:Y:S01]  /*22e0*/  IMAD.IADD R0, R4, 0x1, R0 ;  /* 0x0000000104007824 */ /* 0x000fe200078e0200 */
[----:B------:R-:W-:-:S04]  /*22f0*/  SHF.R.U32.HI R5, RZ, 0x1f, R3 ;  /* 0x0000001fff057819 */ /* 0x000fc80000011603 */
[----:B------:R-:W-:Y:S02]  /*2300*/  LEA.HI.SX32 R143, R3, R5, 0x1b ;  /* 0x00000005038f7211 */ /* 0x000fe400078fdaff */
[----:B------:R-:W-:Y:S01]  /*2310*/  IADD3 R4, R0, c[0x0][0x328], RZ ;  /* 0x0000ca0000047a10 */ /* 0x000fe20007ffe0ff */
[----:B------:R-:W-:Y:S05]  /*2320*/  @!P1 BRA `(.L_x_913) ;  /* 0x0000010000009947 */ /* 0x000fea0003800000 */
[C---:B-1----:R-:W-:Y:S01]  /*2330*/  ISETP.GT.AND P0, PT, R0.reuse, RZ, PT ;  /* 0x000000ff0000720c */ /* 0x042fe20003f04270 */
        /* <DEDUP_REMOVED lines=9> */
.L_x_915:
[----:B------:R-:W-:-:S13]  /*23d0*/  ISETP.NE.AND P0, PT, R6, 0x1, PT ;  /* 0x000000010600780c */ /* 0x000fda0003f05270 */
[----:B------:R-:W-:-:S05]  /*23e0*/  @P0 IMAD.HI.U32 R0, R3, c[0x0][0x330], RZ ;  /* 0x0000cc0003000a27 */ /* 0x000fca00078e00ff */
[----:B------:R-:W-:Y:S02]  /*23f0*/  @P0 SHF.R.U32.HI R3, RZ, c[0x0][0x334], R0 ;  /* 0x0000cd00ff030a19 */ /* 0x000fe40000011600 */
.L_x_916:
[----:B------:R-:W-:Y:S05]  /*2400*/  BSYNC B0 ;  /* 0x0000000000007941 */ /* 0x000fea0003800000 */
.L_x_914:
[----:B------:R-:W-:-:S05]  /*2410*/  IMAD R3, R3, R6, c[0x0][0x32c] ;  /* 0x0000cb0003037624 */ /* 0x000fca00078e0206 */
[----:B------:R-:W-:-:S04]  /*2420*/  IMNMX R4, R4, R3, PT ;  /* 0x0000000304047217 */ /* 0x000fc80003800200 */
.L_x_913:
[----:B-1----:R-:W-:Y:S01]  /*2430*/  IADD3 R4, R4, 0x4f, RZ ;  /* 0x0000004f04047810 */ /* 0x002fe20007ffe0ff */
[----:B------:R-:W-:-:S04]  /*2440*/  @P2 IMAD.HI.U32 R3, R7, c[0x0][0x2c8], RZ ;  /* 0x0000b20007032a27 */ /* 0x000fc800078e00ff */
[----:B------:R-:W-:-:S04]  /*2450*/  IMAD.HI R4, R4, 0x66666667, RZ ;  /* 0x6666666704047827 */ /* 0x000fc800078e02ff */
[----:B------:R-:W-:Y:S01]  /*2460*/  IMAD.MOV.U32 R0, RZ, RZ, R7 ;  /* 0x000000ffff007224 */ /* 0x000fe200078e0007 */
[----:B------:R-:W-:Y:S01]  /*2470*/  @P2 SHF.R.U32.HI R0, RZ, c[0x0][0x2cc], R3 ;  /* 0x0000b300ff002a19 */ /* 0x000fe20000011603 */
[----:B------:R-:W-:Y:S01]  /*2480*/  IMAD.IADD R230, R250, 0x1, -R249 ;  /* 0x00000001fae67824 */ /* 0x000fe200078e0af9 */
[----:B------:R-:W-:-:S03]  /*2490*/  SHF.R.U32.HI R3, RZ, 0x1f, R4 ;  /* 0x0000001fff037819 */ /* 0x000fc60000011604 */
[----:B------:R-:W-:Y:S01]  /*24a0*/  IMAD.IADD R0, R230, 0x1, R0 ;  /* 0x00000001e6007824 */ /* 0x000fe200078e0200 */
[----:B------:R-:W-:-:S04]  /*24b0*/  LEA.HI.SX32 R7, R4, R3, 0x1b ;  /* 0x0000000304077211 */ /* 0x000fc800078fdaff */
[----:B------:R-:W-:Y:S02]  /*24c0*/  IADD3 R3, R0, -c[0x0][0x324], RZ ;  /* 0x8000c90000037a10 */ /* 0x000fe40007ffe0ff */
        /* <DEDUP_REMOVED lines=11> */
.L_x_919:
[----:B------:R-:W-:-:S13]  /*2580*/  ISETP.NE.AND P0, PT, R6, 0x1, PT ;  /* 0x000000010600780c */ /* 0x000fda0003f05270 */
[----:B------:R-:W-:-:S05]  /*2590*/  @P0 IMAD.HI.U32 R4, R0, c[0x0][0x330], RZ ;  /* 0x0000cc0000040a27 */ /* 0x000fca00078e00ff */
[----:B------:R-:W-:Y:S02]  /*25a0*/  @P0 SHF.R.U32.HI R0, RZ, c[0x0][0x334], R4 ;  /* 0x0000cd00ff000a19 */ /* 0x000fe40000011604 */
.L_x_920:
[----:B------:R-:W-:Y:S05]  /*25b0*/  BSYNC B0 ;  /* 0x0000000000007941 */ /* 0x000fea0003800000 */
.L_x_918:
[----:B------:R-:W-:-:S05]  /*25c0*/  IMAD R0, R0, c[0x0][0x32c], RZ ;  /* 0x0000cb0000007a24 */ /* 0x000fca00078e02ff */
[----:B------:R-:W-:-:S04]  /*25d0*/  IMNMX R3, R3, R0, !PT ;  /* 0x0000000003037217 */ /* 0x000fc80007800200 */
.L_x_917:
        /* <DEDUP_REMOVED lines=12> */
[----:B------:R-:W-:Y:S02]  /*26a0*/  SHF.R.U32.HI R8, RZ, 0x10, R3 ;  /* 0x00000010ff087819 */ /* 0x000fe40000011603 */
[----:B------:R-:W-:Y:S02]  /*26b0*/  LOP3.LUT R17, R3, 0xff, RZ, 0xc0, !PT ;  /* 0x000000ff03117812 */ /* 0x000fe400078ec0ff */
[C---:B------:R-:W-:Y:S01]  /*26c0*/  ISETP.NE.AND P1, PT, R8.reuse, RZ, PT ;  /* 0x000000ff0800720c */ /* 0x040fe20003f25270 */
[----:B------:R1:W-:Y:S03]  /*26d0*/  STL [R1+0x44], R8 ;  /* 0x0000440801007387 */ /* 0x0003e60000100800 */
[----:B------:R-:W-:Y:S01]  /*26e0*/  SEL R129, R8, c[0x0][0x338], P1 ;  /* 0x0000ce0008817a07 */ /* 0x000fe20000800000 */
[----:B------:R1:W-:Y:S01]  /*26f0*/  STL [R1+0x64], R17 ;  /* 0x0000641101007387 */ /* 0x0003e20000100800 */
[----:B------:R-:W-:Y:S05]  /*2700*/  @!P0 BRA `(.L_x_922) ;  /* 0x000001d000008947 */ /* 0x000fea0003800000 */
[----:B------:R-:W-:Y:S02]  /*2710*/  IABS R3, R129 ;  /* 0x0000008100037213 */ /* 0x000fe40000000000 */
[----:B------:R-:W-:-:S02]  /*2720*/  IADD3 R4, R129, -0x1, R7 ;  /* 0xffffffff81047810 */ /* 0x000fc40007ffe007 */
[----:B------:R-:W2:Y:S03]  /*2730*/  I2F.RP R0, R3 ;  /* 0x0000000300007306 */ /* 0x000ea60000209400 */
[----:B-1----:R-:W-:Y:S02]  /*2740*/  IMAD.IADD R8, R4, 0x1, -R6 ;  /* 0x0000000104087824 */ /* 0x002fe400078e0a06 */
[----:B------:R-:W-:-:S03]  /*2750*/  IMAD.MOV.U32 R4, RZ, RZ, RZ ;  /* 0x000000ffff047224 */ /* 0x000fc600078e00ff */
[----:B------:R-:W-:Y:S01]  /*2760*/  IABS R11, R8 ;  /* 0x00000008000b7213 */ /* 0x000fe20000000000 */
[----:B--2---:R-:W1:Y:S02]  /*2770*/  MUFU.RCP R0, R0 ;  /* 0x0000000000007308 */ /* 0x004e640000001000 */
        /* <DEDUP_REMOVED lines=22> */
.L_x_922:
[----:B------:R-:W-:Y:S05]  /*28e0*/  BSYNC B0 ;  /* 0x0000000000007941 */ /* 0x000fea0003800000 */
.L_x_921:
[----:B------:R-:W-:-:S04]  /*28f0*/  IMAD R3, R17, R0, R6 ;  /* 0x0000000011037224 */ /* 0x000fc800078e0206 */
[C---:B------:R-:W-:Y:S02]  /*2900*/  IMAD.IADD R0, R3.reuse, 0x1, R0 ;  /* 0x0000000103007824 */ /* 0x040fe400078e0200 */
[----:B------:R-:W-:-:S03]  /*2910*/  IMAD R3, R3, 0x50, -R12 ;  /* 0x0000005003037824 */ /* 0x000fc600078e0a0c */
[----:B------:R-:W-:Y:S02]  /*2920*/  IMNMX R0, R7, R0, PT ;  /* 0x0000000007007217 */ /* 0x000fe40003800200 */
[----:B------:R-:W-:-:S03]  /*2930*/  IMNMX R3, RZ, R3, !PT ;  /* 0x00000003ff037217 */ /* 0x000fc60007800200 */
[----:B------:R-:W-:Y:S02]  /*2940*/  IMAD R0, R0, 0x50, -R12 ;  /* 0x0000005000007824 */ /* 0x000fe400078e0a0c */
[----:B------:R-:W-:-:S03]  /*2950*/  IMAD.WIDE.U32 R4, R3, -0x33333333, RZ ;  /* 0xcccccccd03047825 */ /* 0x000fc600078e00ff */
        /* <DEDUP_REMOVED lines=11> */
[----:B------:R-:W2:Y:S03]  /*2a10*/  S2R R9, SR_TID.X ;  /* 0x0000000000097919 */ /* 0x000ea60000002100 */
[----:B------:R-:W-:-:S13]  /*2a20*/  ISETP.NE.AND.EX P4, PT, RZ, c[0x0][0x344], PT, P0 ;  /* 0x0000d100ff007a0c */ /* 0x000fda0003f85300 */
[----:B------:R-:W-:-:S05]  /*2a30*/  @P4 IMAD.WIDE R4, R25, R147, c[0x0][0x340] ;  /* 0x0000d00019044625 */ /* 0x000fca00078e0293 */
[----:B------:R3:W4:Y:S01]  /*2a40*/  @P4 LDG.E R21, [R4.64] ;  /* 0x0000000804154981 */ /* 0x000722000c1e1900 */
[----:B-12---:R-:W-:-:S04]  /*2a50*/  SHF.R.S32.HI R8, RZ, 0x1f, R9 ;  /* 0x0000001fff087819 */ /* 0x006fc80000011409 */
[----:B------:R-:W-:-:S04]  /*2a60*/  LEA.HI R8, R8, R9, RZ, 0x3 ;  /* 0x0000000908087211 */ /* 0x000fc800078f18ff */
[----:B------:R-:W-:Y:S02]  /*2a70*/  SHF.R.S32.HI R8, RZ, 0x3, R8 ;  /* 0x00000003ff087819 */ /* 0x000fe40000011408 */
[----:B------:R-:W-:Y:S02]  /*2a80*/  SHF.R.S32.HI R3, RZ, 0x1f, R14 ;  /* 0x0000001fff037819 */ /* 0x000fe4000001140e */
[----:B------:R-:W-:-:S04]  /*2a90*/  IADD3 R102, P0, R8, R14, RZ ;  /* 0x0000000e08667210 */ /* 0x000fc80007f1e0ff */
[----:B------:R-:W-:-:S05]  /*2aa0*/  LEA.HI.X.SX32 R103, R8, R3, 0x1, P0 ;  /* 0x0000000308677211 */ /* 0x000fca00000f0eff */
[----:B------:R-:W-:Y:S02]  /*2ab0*/  IMAD R3, R103, c[0x0][0x238], RZ ;  /* 0x00008e0067037a24 */ /* 0x000fe400078e02ff */
[----:B---3--:R-:W-:Y:S01]  /*2ac0*/  IMAD.WIDE.U32 R4, R102, c[0x0][0x238], R244 ;  /* 0x00008e0066047a25 */ /* 0x008fe200078e00f4 */
[----:B------:R-:W-:-:S03]  /*2ad0*/  LOP3.LUT R24, R16, 0xffff, RZ, 0xc0, !PT ;  /* 0x0000ffff10187812 */ /* 0x000fc600078ec0ff */
[----:B------:R-:W-:Y:S01]  /*2ae0*/  IMAD R3, R102, c[0x0][0x23c], R3 ;  /* 0x00008f0066037a24 */ /* 0x000fe200078e0203 */
[----:B------:R-:W-:-:S03]  /*2af0*/  SHF.R.S32.HI R20, RZ, 0x1f, R25 ;  /* 0x0000001fff147819 */ /* 0x000fc60000011419 */
[----:B------:R-:W-:Y:S01]  /*2b00*/  IMAD.IADD R5, R5, 0x1, R3 ;  /* 0x0000000105057824 */ /* 0x000fe200078e0203 */
[----:B------:R-:W-:Y:S01]  /*2b10*/  SEL R22, R20, RZ, !P5 ;  /* 0x000000ff14167207 */ /* 0x000fe20006800000 */
[----:B------:R-:W-:Y:S01]  /*2b20*/  IMAD.MOV.U32 R132, RZ, RZ, 0x50 ;  /* 0x00000050ff847424 */ /* 0x000fe200078e00ff */
[----:B------:R-:W-:Y:S01]  /*2b30*/  IADD3 R31, R0, -0x1, RZ ;  /* 0xffffffff001f7810 */ /* 0x000fe20007ffe0ff */
[----:B------:R-:W-:Y:S01]  /*2b40*/  IMAD.WIDE.U32 R4, R24, c[0x0][0x240], R4 ;  /* 0x0000900018047a25 */ /* 0x000fe200078e0004 */
[----:B------:R-:W-:Y:S02]  /*2b50*/  IADD3 R114, -R8, R2, RZ ;  /* 0x0000000208727210 */ /* 0x000fe40007ffe1ff */
[----:B------:R-:W-:Y:S01]  /*2b60*/  SEL R23, R25, RZ, !P5 ;  /* 0x000000ff19177207 */ /* 0x000fe20006800000 */
[----:B------:R-:W-:Y:S02]  /*2b70*/  IMAD R5, R24, c[0x0][0x244], R5 ;  /* 0x0000910018057a24 */ /* 0x000fe400078e0205 */
[----:B------:R-:W-:-:S02]  /*2b80*/  IMAD R0, R22, c[0x0][0x248], RZ ;  /* 0x0000920016007a24 */ /* 0x000fc400078e02ff */
        /* <DEDUP_REMOVED lines=15> */
[----:B------:R-:W-:-:S03]  /*2c80*/  MOV R16, c[0x0][0x238] ;  /* 0x00008e0000107a02 */ /* 0x000fc60000000f00 */
[----:B------:R-:W-:Y:S01]  /*2c90*/  IMAD.IADD R5, R5, 0x1, R0 ;  /* 0x0000000105057824 */ /* 0x000fe200078e0200 */
[----:B------:R-:W-:Y:S02]  /*2ca0*/  @P0 LEA R6, P2, R4, c[0x0][0x220], 0x1 ;  /* 0x0000880004060a11 */ /* 0x000fe400078408ff */
[----:B------:R-:W-:Y:S02]  /*2cb0*/  SHF.L.U32 R152, R16, 0x4, RZ ;  /* 0x0000000410987819 */ /* 0x000fe400000006ff */
[----:B------:R-:W-:Y:S02]  /*2cc0*/  @P0 LEA.HI.X R7, R4, c[0x0][0x224], R5, 0x1, P2 ;  /* 0x0000890004070a11 */ /* 0x000fe400010f0c05 */
[----:B------:R-:W-:Y:S02]  /*2cd0*/  SHF.L.U64.HI R147, R16, R147, c[0x0][0x23c] ;  /* 0x00008f0010937619 */ /* 0x000fe40000010293 */
[----:B------:R-:W-:Y:S01]  /*2ce0*/  @P1 IADD3 R0, P3, R152, R4, RZ ;  /* 0x0000000498001210 */ /* 0x000fe20007f7e0ff */
[----:B------:R-:W-:Y:S01]  /*2cf0*/  @!PT LDS RZ, [RZ] ;  /* 0x00000000fffff984 */ /* 0x000fe20000000800 */
[----:B------:R-:W-:Y:S01]  /*2d00*/  @!PT LDS RZ, [RZ] ;  /* 0x00000000fffff984 */ /* 0x000fe20000000800 */
[----:B------:R-:W-:Y:S01]  /*2d10*/  @!PT LDS RZ, [RZ] ;  /* 0x00000000fffff984 */ /* 0x000fe20000000800 */
[----:B------:R1:W-:Y:S01]  /*2d20*/  @P0 LDGSTS.E.BYPASS.LTC128B.128 [R208+0x2900], [R6.64], !P6 ;  /* 0x0290000006d00fae */ /* 0x0003e2000f101d48 */
[----:B------:R-:W-:-:S03]  /*2d30*/  ISETP.GE.AND P2, PT, R3, 0x21, PT ;  /* 0x000000210300780c */ /* 0x000fc60003f46270 */
[----:B-1----:R-:W-:Y:S01]  /*2d40*/  @P1 IMAD.X R7, R5, 0x1, R147, P3 ;  /* 0x0000000105071824 */ /* 0x002fe200018e0693 */
[----:B------:R-:W-:-:S04]  /*2d50*/  @P1 LEA R6, P0, R0, c[0x0][0x220], 0x1 ;  /* 0x0000880000061a11 */ /* 0x000fc800078008ff */
[----:B------:R-:W-:Y:S02]  /*2d60*/  @P1 LEA.HI.X R7, R0, c[0x0][0x224], R7, 0x1, P0 ;  /* 0x0000890000071a11 */ /* 0x000fe400000f0c07 */
[----:B------:R-:W-:-:S03]  /*2d70*/  ISETP.GE.AND P0, PT, R3, 0x31, PT ;  /* 0x000000310300780c */ /* 0x000fc60003f06270 */
[----:B------:R1:W-:Y:S01]  /*2d80*/  @P1 LDGSTS.E.BYPASS.LTC128B.128 [R208+0x3100], [R6.64], !P6 ;  /* 0x0310000006d01fae */ /* 0x0003e2000f101d48 */
[----:B------:R-:W-:Y:S02]  /*2d90*/  @P2 LEA R0, P1, R16, R4, 0x5 ;  /* 0x0000000410002211 */ /* 0x000fe400078228ff */
[----:B-1----:R-:W-:-:S04]  /*2da0*/  @P2 MOV R6, c[0x0][0x23c] ;  /* 0x00008f0000062a02 */ /* 0x002fc80000000f00 */
[----:B------:R-:W-:Y:S02]  /*2db0*/  @P2 LEA.HI.X R6, R16, R5, R6, 0x5, P1 ;  /* 0x0000000510062211 */ /* 0x000fe400008f2c06 */
[----:B------:R-:W-:Y:S01]  /*2dc0*/  @P2 LEA R8, P1, R0, c[0x0][0x220], 0x1 ;  /* 0x0000880000082a11 */ /* 0x000fe200078208ff */
[----:B------:R-:W-:-:S03]  /*2dd0*/  @P0 IMAD.MOV.U32 R7, RZ, RZ, c[0x0][0x23c] ;  /* 0x00008f00ff070624 */ /* 0x000fc600078e00ff */
[----:B------:R-:W-:Y:S02]  /*2de0*/  @P2 LEA.HI.X R9, R0, c[0x0][0x224], R6, 0x1, P1 ;  /* 0x0000890000092a11 */ /* 0x000fe400008f0c06 */
[----:B------:R-:W-:Y:S01]  /*2df0*/  ISETP.GE.AND P1, PT, R3, 0x41, PT ;  /* 0x000000410300780c */ /* 0x000fe20003f26270 */
[----:B------:R-:W-:Y:S02]  /*2e00*/  @P0 IMAD R0, R7, 0x30, RZ ;  /* 0x0000003007000824 */ /* 0x000fe400078e02ff */
[----:B------:R-:W-:Y:S01]  /*2e10*/  @P0 IMAD.WIDE.U32 R6, R16, 0x30, R4 ;  /* 0x0000003010060825 */ /* 0x000fe200078e0004 */
[----:B------:R1:W-:Y:S01]  /*2e20*/  @P2 LDGSTS.E.BYPASS.LTC128B.128 [R208+0x3900], [R8.64], !P6 ;  /* 0x0390000008d02fae */ /* 0x0003e2000f101d48 */
[----:B------:R-:W-:-:S03]  /*2e30*/  SHF.R.S32.HI R3, RZ, 0x1f, R125 ;  /* 0x0000001fff037819 */ /* 0x000fc6000001147d */
[----:B------:R-:W-:Y:S02]  /*2e40*/  @P0 IADD3 R0, R7, R0, RZ ;  /* 0x0000000007000210 */ /* 0x000fe40007ffe0ff */
[----:B------:R-:W-:-:S03]  /*2e50*/  @P0 LEA R18, P2, R6, c[0x0][0x220], 0x1 ;  /* 0x0000880006120a11 */ /* 0x000fc600078408ff */
[----:B------:R-:W-:Y:S02]  /*2e60*/  @P1 MOV R12, c[0x0][0x23c] ;  /* 0x00008f00000c1a02 */ /* 0x000fe40000000f00 */
[----:B------:R-:W-:Y:S01]  /*2e70*/  @P0 LEA.HI.X R19, R6, c[0x0][0x224], R0, 0x1, P2 ;  /* 0x0000890006130a11 */ /* 0x000fe200010f0c00 */
[C---:B------:R-:W-:Y:S01]  /*2e80*/  IMAD R0, R3.reuse, c[0x0][0x280], RZ ;  /* 0x0000a00003007a24 */ /* 0x040fe200078e02ff */
[C---:B------:R-:W-:Y:S01]  /*2e90*/  @P1 LEA R4, P2, R16.reuse, R4, 0x6 ;  /* 0x0000000410041211 */ /* 0x040fe200078430ff */
[----:B------:R-:W-:Y:S02]  /*2ea0*/  IMAD R3, R3, c[0x0][0x290], RZ ;  /* 0x0000a40003037a24 */ /* 0x000fe400078e02ff */
[C---:B------:R-:W-:Y:S01]  /*2eb0*/  IMAD.WIDE.U32 R6, R125.reuse, c[0x0][0x280], R90 ;  /* 0x0000a0007d067a25 */ /* 0x040fe200078e005a */
[----:B------:R-:W-:Y:S01]  /*2ec0*/  @P1 LEA.HI.X R5, R16, R5, R12, 0x6, P2 ;  /* 0x0000000510051211 */ /* 0x000fe200010f340c */
[----:B------:R2:W-:Y:S01]  /*2ed0*/  @P0 LDGSTS.E.BYPASS.LTC128B.128 [R208+0x4100], [R18.64], !P6 ;  /* 0x0410000012d00fae */ /* 0x0005e2000f101d48 */
[----:B------:R-:W-:Y:S01]  /*2ee0*/  @P1 LEA R16, P2, R4, c[0x0][0x220], 0x1 ;  /* 0x0000880004101a11 */ /* 0x000fe200078408ff */
[----:B------:R-:W-:-:S02]  /*2ef0*/  IMAD R0, R125, c[0x0][0x284], R0 ;  /* 0x0000a1007d007a24 */ /* 0x000fc400078e0200 */
[----:B------:R-:W-:Y:S02]  /*2f00*/  IMAD.IADD R123, R13, 0x1, R15 ;  /* 0x000000010d7b7824 */ /* 0x000fe400078e020f */
[----:B-1----:R-:W-:Y:S01]  /*2f10*/  IMAD.WIDE.U32 R8, R125, c[0x0][0x280], R84 ;  /* 0x0000a0007d087a25 */ /* 0x002fe200078e0054 */
[----:B------:R-:W-:-:S03]  /*2f20*/  @P1 LEA.HI.X R17, R4, c[0x0][0x224], R5, 0x1, P2 ;  /* 0x0000890004111a11 */ /* 0x000fc600010f0c05 */
[----:B------:R-:W-:-:S04]  /*2f30*/  IMAD.WIDE.U32 R10, R125, c[0x0][0x290], R90 ;  /* 0x0000a4007d0a7a25 */ /* 0x000fc800078e005a */
[C---:B------:R-:W-:Y:S01]  /*2f40*/  IMAD R3, R125.reuse, c[0x0][0x294], R3 ;  /* 0x0000a5007d037a24 */ /* 0x040fe200078e0203 */
[----:B------:R2:W-:Y:S01]  /*2f50*/  @P1 LDGSTS.E.BYPASS.LTC128B.128 [R208+0x4900], [R16.64], !P6 ;  /* 0x0490000010d01fae */ /* 0x0005e2000f101d48 */
[----:B------:R-:W-:-:S04]  /*2f60*/  IMAD.WIDE.U32 R14, R125, c[0x0][0x290], R84 ;  /* 0x0000a4007d0e7a25 */ /* 0x000fc800078e0054 */
[----:B------:R-:W-:Y:S02]  /*2f70*/  IMAD.IADD R13, R7, 0x1, R0 ;  /* 0x00000001070d7824 */ /* 0x000fe400078e0200 */
[----:B------:R-:W-:Y:S01]  /*2f80*/  IMAD.IADD R9, R0, 0x1, R9 ;  /* 0x0000000100097824 */ /* 0x000fe200078e0209 */
[----:B-----5:R-:W-:Y:S01]  /*2f90*/  SHF.R.S32.HI R0, RZ, 0x1f, R136 ;  /* 0x0000001fff007819 */ /* 0x020fe20000011488 */
[----:B------:R-:W-:Y:S01]  /*2fa0*/  IMAD.MOV.U32 R12, RZ, RZ, R6 ;  /* 0x000000ffff0c7224 */ /* 0x000fe200078e0006 */
[----:B------:R-:W-:Y:S01]  /*2fb0*/  IADD3 R11, R11, R3, RZ ;  /* 0x000000030b0b7210 */ /* 0x000fe20007ffe0ff */
[----:B------:R-:W-:Y:S01]  /*2fc0*/  IMAD.MOV.U32 R137, RZ, RZ, c[0x0][0x280] ;  /* 0x0000a000ff897624 */ /* 0x000fe200078e00ff */
[----:B------:R-:W-:Y:S01]  /*2fd0*/  IADD3 R7, R3, R15, RZ ;  /* 0x0000000f03077210 */ /* 0x000fe20007ffe0ff */
[C---:B------:R-:W-:Y:S01]  /*2fe0*/  IMAD R3, R0.reuse, c[0x0][0x280], RZ ;  /* 0x0000a00000037a24 */ /* 0x040fe200078e02ff */
[----:B------:R-:W-:Y:S01]  /*2ff0*/  MOV R6, R14 ;  /* 0x0000000e00067202 */ /* 0x000fe20000000f00 */
[----:B------:R-:W-:Y:S01]  /*3000*/  IMAD R0, R0, c[0x0][0x290], RZ ;  /* 0x0000a40000007a24 */ /* 0x000fe200078e02ff */
[----:B------:R-:W-:Y:S01]  /*3010*/  MOV R141, 0x5 ;  /* 0x00000005008d7802 */ /* 0x000fe20000000f00 */
[----:B------:R-:W-:-:S02]  /*3020*/  IMAD R144, R132, c[0x0][0x284], RZ ;  /* 0x0000a10084907a24 */ /* 0x000fc400078e02ff */
[C---:B------:R-:W-:Y:S02]  /*3030*/  IMAD R145, R132.reuse, c[0x0][0x294], RZ ;  /* 0x0000a50084917a24 */ /* 0x040fe400078e02ff */
[----:B------:R-:W-:Y:S01]  /*3040*/  IMAD.WIDE.U32 R134, R132, c[0x0][0x280], RZ ;  /* 0x0000a00084867a25 */ /* 0x000fe200078e00ff */
[----:B------:R-:W-:Y:S01]  /*3050*/  ISETP.GE.AND P1, PT, R241, c[0x0][0x1d4], PT ;  /* 0x00007500f1007a0c */ /* 0x000fe20003f26270 */
[----:B------:R-:W0:Y:S01]  /*3060*/  LDGDEPBAR ;  /* 0x00000000000079af */ /* 0x000e220000000000 */
        /* <DEDUP_REMOVED lines=19> */
[C---:B------:R-:W-:Y:S01]  /*31a0*/  SHF.L.U64.HI R141, R149.reuse, R141, c[0x0][0x294] ;  /* 0x0000a500958d7619 */ /* 0x040fe2000001028d */
[C---:B------:R-:W-:Y:S01]  /*31b0*/  IMAD R122, R24.reuse, c[0x0][0x1ec], R113 ;  /* 0x00007b00187a7a24 */ /* 0x040fe200078e0271 */
[----:B------:R-:W-:Y:S01]  /*31c0*/  SHF.L.U32 R151, R149, 0x5, RZ ;  /* 0x0000000595977819 */ /* 0x000fe200000006ff */
[----:B------:R-:W-:Y:S01]  /*31d0*/  IMAD R121, R24, c[0x0][0x214], R111 ;  /* 0x0000850018797a24 */ /* 0x000fe200078e026f */
[----:B------:R-:W-:Y:S01]  /*31e0*/  IADD3 R145, R133, R145, RZ ;  /* 0x0000009185917210 */ /* 0x000fe20007ffe0ff */
[----:B------:R-:W-:Y:S01]  /*31f0*/  IMAD.IADD R100, R93, 0x1, R3 ;  /* 0x000000015d647824 */ /* 0x000fe200078e0203 */
[----:B------:R-:W-:Y:S01]  /*3200*/  IADD3 R98, R3, R87, RZ ;  /* 0x0000005703627210 */ /* 0x000fe20007ffe0ff */
[----:B------:R-:W-:Y:S01]  /*3210*/  IMAD.IADD R99, R89, 0x1, R0 ;  /* 0x0000000159637824 */ /* 0x000fe200078e0200 */
[----:B------:R-:W-:-:S02]  /*3220*/  IADD3 R97, R0, R83, RZ ;  /* 0x0000005300617210 */ /* 0x000fc40007ffe0ff */
[--C-:B----4-:R-:W-:Y:S01]  /*3230*/  @P4 SHF.R.S32.HI R5, RZ, 0x1f, R21.reuse ;  /* 0x0000001fff054819 */ /* 0x110fe20000011415 */
[----:B------:R-:W-:Y:S02]  /*3240*/  @!P4 IMAD.MOV.U32 R5, RZ, RZ, R20 ;  /* 0x000000ffff05c224 */ /* 0x000fe400078e0014 */
[----:B------:R-:W-:Y:S01]  /*3250*/  @P4 IMAD.MOV.U32 R4, RZ, RZ, R21 ;  /* 0x000000ffff044224 */ /* 0x000fe200078e0015 */
[----:B------:R-:W-:Y:S01]  /*3260*/  @!P4 MOV R4, R25 ;  /* 0x000000190004c202 */ /* 0x000fe20000000f00 */
[----:B------:R-:W-:-:S04]  /*3270*/  IMAD R5, R5, c[0x0][0x2b0], RZ ;  /* 0x0000ac0005057a24 */ /* 0x000fc800078e02ff */
[C---:B------:R-:W-:Y:S02]  /*3280*/  IMAD R5, R4.reuse, c[0x0][0x2b4], R5 ;  /* 0x0000ad0004057a24 */ /* 0x040fe400078e0205 */
[----:B------:R-:W-:-:S05]  /*3290*/  IMAD.WIDE.U32 R108, R4, c[0x0][0x2b0], RZ ;  /* 0x0000ac00046c7a25 */ /* 0x000fca00078e00ff */
[----:B------:R-:W-:Y:S02]  /*32a0*/  IADD3 R119, R109, R5, RZ ;  /* 0x000000056d777210 */ /* 0x000fe40007ffe0ff */
[----:B--2---:R-:W2:Y:S04]  /*32b0*/  LDL R19, [R1+0x54] ;  /* 0x0000540001137983 */ /* 0x004ea80000100800 */
[----:B------:R-:W3:Y:S04]  /*32c0*/  LDL R16, [R1+0x58] ;  /* 0x0000580001107983 */ /* 0x000ee80000100800 */
[----:B------:R-:W4:Y:S04]  /*32d0*/  LDL R15, [R1+0x60] ;  /* 0x00006000010f7983 */ /* 0x000f280000100800 */
[----:B------:R-:W5:Y:S01]  /*32e0*/  LDL R14, [R1+0x5c] ;  /* 0x00005c00010e7983 */ /* 0x000f620000100800 */
[----:B------:R-:W-:Y:S01]  /*32f0*/  ISETP.GE.AND P0, PT, R84, c[0x0][0x27c], PT ;  /* 0x00009f0054007a0c */ /* 0x000fe20003f06270 */
[----:B------:R-:W-:Y:S01]  /*3300*/  IMAD R0, R22, c[0x0][0x268], RZ ;  /* 0x00009a0016007a24 */ /* 0x000fe200078e02ff */
[C---:B------:R-:W-:Y:S01]  /*3310*/  IADD3 R17, R125.reuse, 0x20, RZ ;  /* 0x000000207d117810 */ /* 0x040fe20007ffe0ff */
[----:B------:R-:W-:Y:S01]  /*3320*/  IMAD.WIDE.U32 R4, R24, c[0x0][0x260], R244 ;  /* 0x0000980018047a25 */ /* 0x000fe200078e00f4 */
[----:B------:R-:W-:Y:S01]  /*3330*/  SEL R3, RZ, c[0x0][0x27c], !P0 ;  /* 0x00009f00ff037a07 */ /* 0x000fe20004000000 */
[----:B------:R-:W-:Y:S01]  /*3340*/  ULDC.U8 UR5, c[0x0][0x298] ;  /* 0x0000a60000057ab9 */ /* 0x000fe20000000000 */
[----:B------:R-:W-:Y:S01]  /*3350*/  IADD3 R18, R125, 0x40, RZ ;  /* 0x000000407d127810 */ /* 0x000fe20007ffe0ff */
[----:B------:R-:W-:Y:S01]  /*3360*/  IMAD.SHL.U32 R17, R17, 0x40, RZ ;  /* 0x0000004011117824 */ /* 0x000fe200078e00ff */
[----:B------:R-:W-:Y:S01]  /*3370*/  P2R R120, PR, RZ, 0x1 ;  /* 0x00000001ff787803 */ /* 0x000fe20000000000 */
[----:B------:R-:W-:-:S02]  /*3380*/  IMAD.IADD R3, R84, 0x1, R3 ;  /* 0x0000000154037824 */ /* 0x000fc400078e0203 */
[----:B------:R-:W-:Y:S01]  /*3390*/  IMAD R6, R23, c[0x0][0x26c], R0 ;  /* 0x00009b0017067a24 */ /* 0x000fe200078e0200 */
[----:B------:R-:W-:Y:S01]  /*33a0*/  LOP3.LUT R17, R17, 0x1c0, RZ, 0xc0, !PT ;  /* 0x000001c011117812 */ /* 0x000fe200078ec0ff */
[----:B------:R-:W-:Y:S01]  /*33b0*/  IMAD R5, R24, c[0x0][0x264], R5 ;  /* 0x0000990018057a24 */ /* 0x000fe200078e0205 */
[----:B------:R-:W-:Y:S01]  /*33c0*/  SHF.R.S32.HI R0, RZ, 0x1f, R3 ;  /* 0x0000001fff007819 */ /* 0x000fe20000011403 */
[----:B------:R-:W-:Y:S02]  /*33d0*/  IMAD.SHL.U32 R18, R18, 0x40, RZ ;  /* 0x0000004012127824 */ /* 0x000fe400078e00ff */
[----:B------:R-:W-:Y:S01]  /*33e0*/  IMAD.WIDE.U32 R76, R23, c[0x0][0x268], R4 ;  /* 0x00009a00174c7a25 */ /* 0x000fe200078e0004 */
[----:B------:R-:W-:Y:S02]  /*33f0*/  LEA.HI R3, R0, R3, RZ, 0x3 ;  /* 0x0000000300037211 */ /* 0x000fe400078f18ff */
[----:B------:R-:W-:Y:S01]  /*3400*/  LOP3.LUT R18, R18, 0x1c0, RZ, 0xc0, !PT ;  /* 0x000001c012127812 */ /* 0x000fe200078ec0ff */
[----:B------:R-:W-:Y:S01]  /*3410*/  IMAD.IADD R79, R77, 0x1, R6 ;  /* 0x000000014d4f7824 */ /* 0x000fe200078e0206 */
[--C-:B------:R-:W-:Y:S01]  /*3420*/  LOP3.LUT R5, R17, 0x38, R3.reuse, 0xf8, !PT ;  /* 0x0000003811057812 */ /* 0x100fe200078ef803 */
[----:B------:R-:W-:Y:S01]  /*3430*/  IMAD.MOV.U32 R138, RZ, RZ, 0x6 ;  /* 0x00000006ff8a7424 */ /* 0x000fe200078e00ff */
[----:B------:R-:W1:Y:S01]  /*3440*/  S2R R17, SR_TID.X ;  /* 0x0000000000117919 */ /* 0x000e620000002100 */
[--C-:B------:R-:W-:Y:S01]  /*3450*/  LOP3.LUT R4, R18, 0x38, R3.reuse, 0xf8, !PT ;  /* 0x0000003812047812 */ /* 0x100fe200078ef803 */
[----:B------:R-:W-:Y:S01]  /*3460*/  IMAD.MOV.U32 R154, RZ, RZ, c[0x0][0x2b8] ;  /* 0x0000ae00ff9a7624 */ /* 0x000fe200078e00ff */
[----:B------:R-:W-:Y:S01]  /*3470*/  IADD3 R18, R125, 0x20, RZ ;  /* 0x000000207d127810 */ /* 0x000fe20007ffe0ff */
[----:B------:R-:W-:Y:S01]  /*3480*/  IMAD.MOV.U32 R153, RZ, RZ, c[0x0][0x27c] ;  /* 0x00009f00ff997624 */ /* 0x000fe200078e00ff */
        /* <DEDUP_REMOVED lines=8> */
[----:B------:R-:W-:-:S02]  /*3510*/  LOP3.LUT R18, R18, 0x1c0, RZ, 0xc0, !PT ;  /* 0x000001c012127812 */ /* 0x000fc400078ec0ff */
[----:B------:R-:W-:Y:S02]  /*3520*/  SHF.R.S32.HI R95, RZ, 0x1f, R78 ;  /* 0x0000001fff5f7819 */ /* 0x000fe4000001144e */
        /* <DEDUP_REMOVED lines=22> */
.L_x_958:
[----:B------:R-:W-:Y:S01]  /*3690*/  IMAD R3, R31, 0x50, R0 ;  /* 0x000000501f037824 */ /* 0x000fe200078e0200 */
[----:B------:R-:W-:Y:S01]  /*36a0*/  ISETP.NE.AND P1, PT, R154, 0x1, PT ;  /* 0x000000019a00780c */ /* 0x000fe20003f25270 */
[----:B------:R-:W-:Y:S01]  /*36b0*/  IMAD.MOV.U32 R74, RZ, RZ, RZ ;  /* 0x000000ffff4a7224 */ /* 0x000fe200078e00ff */
[----:B-1---5:R1:W5:Y:S01]  /*36c0*/  LDL R156, [R1+0x4] ;  /* 0x00000400019c7983 */ /* 0x0223620000100800 */
[----:B------:R-:W-:Y:S01]  /*36d0*/  IMAD.IADD R4, R123, 0x1, R3 ;  /* 0x000000017b047824 */ /* 0x000fe200078e0203 */
[----:B------:R-:W-:Y:S01]  /*36e0*/  ISETP.GE.AND P0, PT, R3, R2, PT ;  /* 0x000000020300720c */ /* 0x000fe20003f06270 */
[----:B------:R-:W-:Y:S04]  /*36f0*/  DEPBAR.LE SB0, 0x0 ;  /* 0x000080000000791a */ /* 0x000fe80000000000 */
[--C-:B------:R-:W-:Y:S01]  /*3700*/  IMAD.MOV.U32 R3, RZ, RZ, R4.reuse ;  /* 0x000000ffff037224 */ /* 0x100fe200078e0004 */
[----:B------:R-:W-:Y:S01]  /*3710*/  ISETP.GT.OR P0, PT, R0, 0x4f, P0 ;  /* 0x0000004f0000780c */ /* 0x000fe20000704670 */
[----:B------:R1:W5:Y:S01]  /*3720*/  LDL R155, [R1] ;  /* 0x00000000019b7983 */ /* 0x0003620000100800 */
[----:B------:R-:W-:Y:S01]  /*3730*/  WARPSYNC 0xffffffff ;  /* 0xffffffff00007948 */ /* 0x000fe20003800000 */
[----:B------:R-:W-:Y:S01]  /*3740*/  @P1 IMAD.HI.U32 R5, R4, c[0x0][0x2bc], RZ ;  /* 0x0000af0004051a27 */ /* 0x000fe200078e00ff */
[----:B------:R-:W-:Y:S01]  /*3750*/  ISETP.GE.AND P2, PT, R153, 0x1, PT ;  /* 0x000000019900780c */ /* 0x000fe20003f46270 */
[----:B------:R-:W-:Y:S03]  /*3760*/  BSSY B2, `(.L_x_924) ;  /* 0x0000416000027945 */ /* 0x000fe60003800000 */
[----:B------:R-:W-:Y:S05]  /*3770*/  @P1 SHF.R.U32.HI R3, RZ, c[0x0][0x2c0], R5 ;  /* 0x0000b000ff031a19 */ /* 0x000fea0000011605 */
        /* <DEDUP_REMOVED lines=8> */
[----:B--2---:R-:W2:Y:S04]  /*3800*/  @!P0 LDG.E R74, [R6.64] ;  /* 0x00000008064a8981 */ /* 0x004ea8000c1e1900 */
        /* <DEDUP_REMOVED lines=13> */
[-C--:B-1----:R-:W-:Y:S01]  /*38e0*/  IMAD R6, R144, R31.reuse, RZ ;  /* 0x0000001f90067224 */ /* 0x082fe200078e02ff */
[----:B------:R-:W-:Y:S01]  /*38f0*/  ISETP.NE.AND P0, PT, RZ, UR5, PT ;  /* 0x00000005ff007c0c */ /* 0x000fe2000bf05270 */
[-C--:B------:R-:W-:Y:S01]  /*3900*/  IMAD R5, R145, R31.reuse, RZ ;  /* 0x0000001f91057224 */ /* 0x080fe200078e02ff */
[----:B------:R-:W-:Y:S01]  /*3910*/  SHF.R.S32.HI R4, RZ, 0x1f, R31 ;  /* 0x0000001fff047819 */ /* 0x000fe2000001141f */
[----:B------:R-:W-:Y:S02]  /*3920*/  IMAD R3, R31, -0x50, R2 ;  /* 0xffffffb01f037824 */ /* 0x000fe400078e0202 */
[-C--:B------:R-:W-:Y:S03]  /*3930*/  IMAD.WIDE.U32 R14, R134, R31.reuse, RZ ;  /* 0x0000001f860e7225 */ /* 0x080fe600078e00ff */
[----:B------:R-:W-:Y:S01]  /*3940*/  IMNMX R63, R3, 0x50, PT ;  /* 0x00000050033f7817 */ /* 0x000fe20003800200 */
[C---:B------:R-:W-:Y:S02]  /*3950*/  IMAD R6, R4.reuse, R134, R6 ;  /* 0x0000008604067224 */ /* 0x040fe400078e0206 */
[----:B------:R-:W-:Y:S02]  /*3960*/  IMAD R5, R4, R132, R5 ;  /* 0x0000008404057224 */ /* 0x000fe400078e0205 */
[----:B------:R-:W-:Y:S01]  /*3970*/  IMAD.WIDE.U32 R12, R132, R31, RZ ;  /* 0x0000001f840c7225 */ /* 0x000fe200078e00ff */
[----:B------:R-:W-:Y:S04]  /*3980*/  IADD3 R28, R15, R6, RZ ;  /* 0x000000060f1c7210 */ /* 0x000fe80007ffe0ff */
        /* <DEDUP_REMOVED lines=30> */
.L_x_928:
[----:B------:R-:W-:Y:S05]  /*3b70*/  BSYNC B0 ;  /* 0x0000000000007941 */ /* 0x000fea0003800000 */
.L_x_927:
        /* <DEDUP_REMOVED lines=40> */
.L_x_930:
[----:B------:R-:W-:Y:S05]  /*3e00*/  BSYNC B0 ;  /* 0x0000000000007941 */ /* 0x000fea0003800000 */
.L_x_929:
        /* <DEDUP_REMOVED lines=39> */
.L_x_932:
[----:B------:R-:W-:Y:S05]  /*4080*/  BSYNC B0 ;  /* 0x0000000000007941 */ /* 0x000fea0003800000 */
.L_x_931:
        /* <DEDUP_REMOVED lines=75> */
.L_x_936:
[----:B------:R-:W-:Y:S05]  /*4540*/  BSYNC B0 ;  /* 0x0000000000007941 */ /* 0x000fea0003800000 */
.L_x_935:
        /* <DEDUP_REMOVED lines=57> */
.L_x_934:
[----:B------:R-:W-:Y:S05]  /*48e0*/  BSYNC B1 ;  /* 0x0000000000017941 */ /* 0x000fea0003800000 */
.L_x_933:
        /* <DEDUP_REMOVED lines=62> */
.L_x_940:
[----:B------:R-:W-:Y:S05]  /*4cd0*/  BSYNC B0 ;  /* 0x0000000000007941 */ /* 0x000fea0003800000 */
.L_x_939:
        /* <DEDUP_REMOVED lines=57> */
.L_x_938:
[----:B------:R-:W-:Y:S05]  /*5070*/  BSYNC B1 ;  /* 0x0000000000017941 */ /* 0x000fea0003800000 */
.L_x_937:
        /* <DEDUP_REMOVED lines=61> */
.L_x_943:
[----:B------:R-:W-:Y:S05]  /*5450*/  BSYNC B0 ;  /* 0x0000000000007941 */ /* 0x000fea0003800000 */
.L_x_942:
        /* <DEDUP_REMOVED lines=58> */
.L_x_926:
        /* <DEDUP_REMOVED lines=106> */
[----:B------:R-:W-:Y:S02]  /*5ea0*/  @!P1 SHF.R.U64 R41, R34, 0x10, R35 ;  /* 0x0000001022299819 */ /* 0x000fe40000001223 */
        /* <DEDUP_REMOVED lines=105> */
.L_x_945:
[----:B------:R-:W-:Y:S05]  /*6540*/  BSYNC B0 ;  /* 0x0000000000007941 */ /* 0x000fea0003800000 */
.L_x_944:
        /* <DEDUP_REMOVED lines=126> */
.L_x_947:
[----:B------:R-:W-:Y:S05]  /*6d30*/  BSYNC B0 ;  /* 0x0000000000007941 */ /* 0x000fea0003800000 */
.L_x_946:
[----:B------:R1:W2:Y:S01]  /*6d40*/  SHFL.IDX PT, R37, R70, 0x2, 0x1c1f ;  /* 0x005c1f0046257f89 */ /* 0x0002a200000e0000 */
[----:B------:R-:W-:Y:S03]  /*6d50*/  ISETP.GE.OR P0, PT, R157, R63, P5 ;  /* 0x0000003f9d00720c */ /* 0x000fe60002f06670 */
[----:B------:R1:W4:Y:S10]  /*6d60*/  SHFL.IDX PT, R36, R71, 0x2, 0x1c1f ;  /* 0x005c1f0047247f89 */ /* 0x00033400000e0000 */
[----:B------:R-:W-:-:S05]  /*6d70*/  @P0 BRA `(.L_x_941) ;  /* 0x00000b4000000947 */ /* 0x000fca0003800000 */
[----:B------:R-:W-:Y:S01]  /*6d80*/  SEL R3, R139, R128, !P4 ;  /* 0x000000808b037207 */ /* 0x000fe20006000000 */
[----:B------:R-:W5:Y:S01]  /*6d90*/  LDL R5, [R1+0x5c] ;  /* 0x00005c0001057983 */ /* 0x000f620000100800 */
[C---:B---3--:R-:W-:Y:S01]  /*6da0*/  IADD3 R7, R125.reuse, 0x40, RZ ;  /* 0x000000407d077810 */ /* 0x048fe20007ffe0ff */
[----:B------:R-:W-:Y:S01]  /*6db0*/  @!P1 HADD2.F32 R11, -RZ, R58.H0_H0 ;  /* 0x2000003aff0b9230 */ /* 0x000fe20000004100 */
[----:B------:R-:W-:Y:S01]  /*6dc0*/  SHF.R.S32.HI R4, RZ, 0x1f, R3 ;  /* 0x0000001fff047819 */ /* 0x000fe20000011403 */
[----:B-1----:R-:W1:Y:S01]  /*6dd0*/  LDS.128 R16, [R116+0x2900] ;  /* 0x0029000074107984 */ /* 0x002e620000000c00 */
[----:B----4-:R-:W-:Y:S01]  /*6de0*/  IADD3 R6, R125, 0x40, RZ ;  /* 0x000000407d067810 */ /* 0x010fe20007ffe0ff */
[----:B------:R-:W-:Y:S01]  /*6df0*/  IMAD.SHL.U32 R7, R7, 0x40, RZ ;  /* 0x0000004007077824 */ /* 0x000fe200078e00ff */
[----:B------:R-:W-:Y:S01]  /*6e00*/  LEA.HI R3, R4, R3, RZ, 0x4 ;  /* 0x0000000304037211 */ /* 0x000fe200078f20ff */
[----:B------:R-:W-:Y:S01]  /*6e10*/  @!P1 HADD2.F32 R23, -RZ, R59.H1_H1 ;  /* 0x3000003bff179230 */ /* 0x000fe20000004100 */
[----:B------:R-:W-:Y:S02]  /*6e20*/  SHF.L.U32 R6, R6, 0x6, RZ ;  /* 0x0000000606067819 */ /* 0x000fe400000006ff */
[----:B------:R-:W-:Y:S02]  /*6e30*/  LEA.HI.SX32 R3, R3, R96, 0x1c ;  /* 0x0000006003037211 */ /* 0x000fe400078fe2ff */
[----:B------:R-:W-:Y:S02]  /*6e40*/  LOP3.LUT R6, R6, 0x1c0, RZ, 0xc0, !PT ;  /* 0x000001c006067812 */ /* 0x000fe400078ec0ff */
[----:B------:R-:W-:Y:S02]  /*6e50*/  LOP3.LUT R7, R7, 0x1c0, RZ, 0xc0, !PT ;  /* 0x000001c007077812 */ /* 0x000fe400078ec0ff */
[----:B------:R-:W-:Y:S02]  /*6e60*/  SHF.L.U32 R38, R3, 0x3, RZ ;  /* 0x0000000303267819 */ /* 0x000fe400000006ff */
[----:B------:R-:W-:Y:S02]  /*6e70*/  SHF.R.U32.HI R6, RZ, 0x3, R6 ;  /* 0x00000003ff067819 */ /* 0x000fe40000011606 */
[----:B------:R-:W-:Y:S02]  /*6e80*/  LOP3.LUT R3, R7, 0x38, R38, 0xf8, !PT ;  /* 0x0000003807037812 */ /* 0x000fe400078ef826 */
[--C-:B------:R-:W-:Y:S02]  /*6e90*/  @!P1 SHF.R.U64 R4, R24, 0x10, R25.reuse ;  /* 0x0000001018049819 */ /* 0x100fe40000001219 */
[----:B------:R-:W-:Y:S01]  /*6ea0*/  LOP3.LUT R3, R3, R6, RZ, 0x3c, !PT ;  /* 0x0000000603037212 */ /* 0x000fe200078e3cff */
[----:B------:R-:W-:Y:S01]  /*6eb0*/  @!P1 HADD2.F32 R6, -RZ, R29.H0_H0 ;  /* 0x2000001dff069230 */ /* 0x000fe20000004100 */
[C---:B------:R-:W-:Y:S01]  /*6ec0*/  LEA R44, P0, R78.reuse, R36, 0x1 ;  /* 0x000000244e2c7211 */ /* 0x040fe200078008ff */
[----:B------:R-:W-:Y:S01]  /*6ed0*/  @!P1 HADD2.F32 R4, -RZ, R4.H0_H0 ;  /* 0x20000004ff049230 */ /* 0x000fe20000004100 */
[----:B------:R-:W-:Y:S02]  /*6ee0*/  @!P1 SHF.R.U32.HI R8, RZ, 0x10, R25 ;  /* 0x00000010ff089819 */ /* 0x000fe40000011619 */
[----:B--2---:R-:W-:Y:S02]  /*6ef0*/  LEA.HI.X R45, R78, R37, R95, 0x1, P0 ;  /* 0x000000254e2d7211 */ /* 0x004fe400000f0c5f */
[----:B------:R-:W-:Y:S02]  /*6f00*/  @!P1 SHF.R.U64 R12, R26, 0x10, R27 ;  /* 0x000000101a0c9819 */ /* 0x000fe4000000121b */
[--C-:B------:R-:W-:Y:S02]  /*6f10*/  @!P1 SHF.R.U64 R14, R52, 0x10, R53.reuse ;  /* 0x00000010340e9819 */ /* 0x100fe40000001235 */
[----:B------:R-:W-:Y:S02]  /*6f20*/  @!P1 SHF.R.U32.HI R21, RZ, 0x10, R53 ;  /* 0x00000010ff159819 */ /* 0x000fe40000011635 */
[----:B------:R-:W-:Y:S01]  /*6f30*/  @!P1 SHF.R.U32.HI R10, RZ, 0x10, R27 ;  /* 0x00000010ff0a9819 */ /* 0x000fe2000001161b */
[----:B------:R-:W-:Y:S01]  /*6f40*/  @!P1 HADD2.F32 R14, -RZ, R14.H0_H0 ;  /* 0x2000000eff0e9230 */ /* 0x000fe20000004100 */
[--C-:B------:R-:W-:Y:S01]  /*6f50*/  @!P1 SHF.R.U32.HI R22, RZ, 0x10, R55.reuse ;  /* 0x00000010ff169819 */ /* 0x100fe20000011637 */
[----:B------:R-:W-:Y:S01]  /*6f60*/  @!P1 HADD2.F32 R21, -RZ, R21.H0_H0 ;  /* 0x20000015ff159230 */ /* 0x000fe20000004100 */
[----:B------:R-:W-:Y:S01]  /*6f70*/  @!P1 SHF.R.U64 R25, R54, 0x10, R55 ;  /* 0x0000001036199819 */ /* 0x000fe20000001237 */
[----:B------:R-:W-:Y:S01]  /*6f80*/  @!P1 HADD2.F32 R27, -RZ, R59.H0_H0 ;  /* 0x2000003bff1b9230 */ /* 0x000fe20000004100 */
[----:B------:R-:W-:Y:S01]  /*6f90*/  ISETP.GE.AND P0, PT, R38, c[0x0][0x1d4], PT ;  /* 0x0000750026007a0c */ /* 0x000fe20003f06270 */
[----:B------:R-:W-:Y:S02]  /*6fa0*/  @!P1 HADD2.F32 R10, -RZ, R10.H0_H0 ;  /* 0x2000000aff0a9230 */ /* 0x000fe40000004100 */
[----:B------:R-:W-:Y:S01]  /*6fb0*/  @!P1 HADD2.F32 R25, -RZ, R25.H0_H0 ;  /* 0x20000019ff199230 */ /* 0x000fe20000004100 */
[----:B-----5:R-:W-:Y:S05]  /*6fc0*/  IMAD.IADD R3, R5, 0x1, R3 ;  /* 0x0000000105037824 */ /* 0x020fea00078e0203 */
[----:B------:R-:W-:Y:S05]  /*6fd0*/  SHF.L.U32 R3, R3, 0x1, RZ ;  /* 0x0000000103037819 */ /* 0x000fea00000006ff */
[----:B------:R1:W2:Y:S02]  /*6fe0*/  LDS.128 R32, [R3+0x2900] ;  /* 0x0029000003207984 */ /* 0x0002a40000000c00 */
[----:B-1----:R-:W-:Y:S05]  /*6ff0*/  @!P1 IMAD.MOV.U32 R3, RZ, RZ, R16 ;  /* 0x000000ffff039224 */ /* 0x002fea00078e0010 */
[----:B------:R-:W-:Y:S01]  /*7000*/  @!P1 HADD2.F32 R7, -RZ, R3.H0_H0 ;  /* 0x20000003ff079230 */ /* 0x000fe20000004100 */
[----:B--2---:R-:W-:Y:S05]  /*7010*/  @!P1 MOV R5, R32 ;  /* 0x0000002000059202 */ /* 0x004fea0000000f00 */
        /* <DEDUP_REMOVED lines=8> */
[----:B------:R-:W-:Y:S01]  /*70a0*/  @!P1 HADD2.F32 R15, -RZ, R58.H1_H1 ;  /* 0x3000003aff0f9230 */ /* 0x000fe20000004100 */
[----:B------:R-:W-:Y:S01]  /*70b0*/  @!P1 IMAD.MOV.U32 R11, RZ, RZ, R33 ;  /* 0x000000ffff0b9224 */ /* 0x000fe200078e0021 */
[----:B------:R-:W-:Y:S01]  /*70c0*/  @!P1 HADD2.F32 R7, -RZ, R8.H0_H0 ;  /* 0x20000008ff079230 */ /* 0x000fe20000004100 */
[C---:B------:R-:W-:Y:S02]  /*70d0*/  @!P1 FMUL.FTZ R4, R5.reuse, R4 ;  /* 0x0000000405049220 */ /* 0x040fe40000410000 */
[-C--:B------:R-:W-:Y:S01]  /*70e0*/  @!P1 FFMA.FTZ R46, R5, R14.reuse, -R6 ;  /* 0x0000000e052e9223 */ /* 0x080fe20000010806 */
[----:B------:R-:W-:Y:S01]  /*70f0*/  @!P1 MOV R6, R17 ;  /* 0x0000001100069202 */ /* 0x000fe20000000f00 */
[----:B------:R-:W-:Y:S01]  /*7100*/  @!P1 FFMA.FTZ R4, R13, R14, R4 ;  /* 0x0000000e0d049223 */ /* 0x000fe20000010004 */
[----:B------:R-:W-:Y:S02]  /*7110*/  @!P1 HADD2.F32 R14, -RZ, R11.H0_H0 ;  /* 0x2000000bff0e9230 */ /* 0x000fe40000004100 */
[----:B------:R-:W-:Y:S02]  /*7120*/  @!P1 HADD2.F32 R5, -RZ, R29.H1_H1 ;  /* 0x3000001dff059230 */ /* 0x000fe40000004100 */
[--C-:B------:R-:W-:Y:S01]  /*7130*/  @!P1 HADD2.F32 R9, -RZ, R6.reuse.H0_H0 ;  /* 0x20000006ff099230 */ /* 0x100fe20000004100 */
[----:B------:R-:W-:Y:S01]  /*7140*/  @!P1 F2FP.PACK_AB R4, R4, R3 ;  /* 0x000000030404923e */ /* 0x000fe200000000ff */
[----:B------:R-:W-:Y:S02]  /*7150*/  @!P1 HADD2.F32 R20, -RZ, R11.H1_H1 ;  /* 0x3000000bff149230 */ /* 0x000fe40000004100 */
[----:B------:R-:W-:Y:S01]  /*7160*/  @!P1 HADD2.F32 R8, -RZ, R6.H1_H1 ;  /* 0x30000006ff089230 */ /* 0x000fe20000004100 */
[-C--:B------:R-:W-:Y:S01]  /*7170*/  @!P1 FMUL.FTZ R6, R14, R5.reuse ;  /* 0x000000050e069220 */ /* 0x080fe20000410000 */
[----:B------:R-:W-:Y:S01]  /*7180*/  @!P1 HADD2.F32 R29, -RZ, R22.H0_H0 ;  /* 0x20000016ff1d9230 */ /* 0x000fe20000004100 */
[C---:B------:R-:W-:Y:S01]  /*7190*/  @!P1 FMUL.FTZ R5, R9.reuse, R5 ;  /* 0x0000000509059220 */ /* 0x040fe20000410000 */
[----:B------:R-:W-:Y:S01]  /*71a0*/  @!P1 MOV R32, R4 ;  /* 0x0000000400209202 */ /* 0x000fe20000000f00 */
[----:B------:R-:W-:Y:S02]  /*71b0*/  @!P1 FMUL.FTZ R11, R20, R7 ;  /* 0x00000007140b9220 */ /* 0x000fe40000410000 */
        /* <DEDUP_REMOVED lines=9> */
[----:B------:R-:W-:Y:S01]  /*7250*/  @!P1 HADD2.F32 R28, -RZ, R9.H1_H1 ;  /* 0x30000009ff1c9230 */ /* 0x000fe20000004100 */
[----:B------:R-:W-:Y:S01]  /*7260*/  @!P1 F2FP.PACK_AB R14, R42, R43 ;  /* 0x0000002b2a0e923e */ /* 0x000fe200000000ff */
[--C-:B------:R-:W-:Y:S01]  /*7270*/  @!P1 HADD2.F32 R11, -RZ, R8.reuse.H0_H0 ;  /* 0x20000008ff0b9230 */ /* 0x100fe20000004100 */
[-C--:B------:R-:W-:Y:S01]  /*7280*/  @!P1 FMUL.FTZ R13, R26, R7.reuse ;  /* 0x000000071a0d9220 */ /* 0x080fe20000410000 */
[----:B------:R-:W-:Y:S01]  /*7290*/  @!P1 HADD2.F32 R8, -RZ, R8.H1_H1 ;  /* 0x30000008ff089230 */ /* 0x000fe20000004100 */
[----:B------:R-:W-:Y:S02]  /*72a0*/  @!P1 MOV R17, R14 ;  /* 0x0000000e00119202 */ /* 0x000fe40000000f00 */
[C---:B------:R-:W-:Y:S01]  /*72b0*/  @!P1 FMUL.FTZ R9, R11.reuse, R7 ;  /* 0x000000070b099220 */ /* 0x040fe20000410000 */
[----:B------:R-:W-:Y:S01]  /*72c0*/  @!P1 F2FP.PACK_AB R5, R6, R5 ;  /* 0x000000050605923e */ /* 0x000fe200000000ff */
[-C--:B------:R-:W-:Y:S02]  /*72d0*/  @!P1 FMUL.FTZ R7, R28, R10.reuse ;  /* 0x0000000a1c079220 */ /* 0x080fe40000410000 */
[----:B------:R-:W-:Y:S01]  /*72e0*/  @!P1 FFMA.FTZ R41, R11, R27, -R13 ;  /* 0x0000001b0b299223 */ /* 0x000fe2000001080d */
[----:B------:R-:W-:Y:S01]  /*72f0*/  @!P1 HADD2.F32 R11, -RZ, R12.H0_H0 ;  /* 0x2000000cff0b9230 */ /* 0x000fe20000004100 */
[----:B------:R-:W-:Y:S02]  /*7300*/  @!P1 IMAD.MOV.U32 R13, RZ, RZ, R34 ;  /* 0x000000ffff0d9224 */ /* 0x000fe400078e0022 */
[C---:B------:R-:W-:Y:S02]  /*7310*/  @!P1 FMUL.FTZ R10, R8.reuse, R10 ;  /* 0x0000000a080a9220 */ /* 0x040fe40000410000 */
[----:B------:R-:W-:Y:S01]  /*7320*/  @!P1 FFMA.FTZ R40, R8, R29, -R7 ;  /* 0x0000001d08289223 */ /* 0x000fe20000010807 */
[----:B------:R-:W-:Y:S01]  /*7330*/  @!P1 MOV R8, R18 ;  /* 0x0000001200089202 */ /* 0x000fe20000000f00 */
[----:B------:R-:W-:Y:S01]  /*7340*/  @!P1 IMAD.MOV.U32 R33, RZ, RZ, R5 ;  /* 0x000000ffff219224 */ /* 0x000fe200078e0005 */
[----:B------:R-:W-:Y:S02]  /*7350*/  @!P1 HADD2.F32 R7, -RZ, R30.H1_H1 ;  /* 0x3000001eff079230 */ /* 0x000fe40000004100 */
[--C-:B------:R-:W-:Y:S02]  /*7360*/  @!P1 HADD2.F32 R22, -RZ, R13.reuse.H0_H0 ;  /* 0x2000000dff169230 */ /* 0x100fe40000004100 */
[----:B------:R-:W-:Y:S02]  /*7370*/  @!P1 HADD2.F32 R24, -RZ, R13.H1_H1 ;  /* 0x3000000dff189230 */ /* 0x000fe40000004100 */
[--C-:B------:R-:W-:Y:S02]  /*7380*/  @!P1 HADD2.F32 R13, -RZ, R8.reuse.H0_H0 ;  /* 0x20000008ff0d9230 */ /* 0x100fe40000004100 */
[----:B------:R-:W-:Y:S01]  /*7390*/  @!P1 HADD2.F32 R12, -RZ, R8.H1_H1 ;  /* 0x30000008ff0c9230 */ /* 0x000fe20000004100 */
[----:B------:R-:W-:Y:S02]  /*73a0*/  @!P1 FMUL.FTZ R8, R22, R7 ;  /* 0x0000000716089220 */ /* 0x000fe40000410000 */
[----:B------:R-:W-:Y:S02]  /*73b0*/  @!P1 FMUL.FTZ R30, R24, R11 ;  /* 0x0000000b181e9220 */ /* 0x000fe40000410000 */
[C---:B------:R-:W-:Y:S02]  /*73c0*/  @!P1 FFMA.FTZ R39, R13.reuse, R23, -R8 ;  /* 0x000000170d279223 */ /* 0x040fe40000010808 */
[----:B------:R-:W-:Y:S02]  /*73d0*/  @!P1 FFMA.FTZ R30, R12, R25, -R30 ;  /* 0x000000190c1e9223 */ /* 0x000fe4000001081e */
[----:B------:R-:W-:Y:S01]  /*73e0*/  @!P1 FMUL.FTZ R7, R13, R7 ;  /* 0x000000070d079220 */ /* 0x000fe20000410000 */
[----:B------:R-:W-:Y:S01]  /*73f0*/  @!P1 F2FP.PACK_AB R13, R46, R47 ;  /* 0x0000002f2e0d923e */ /* 0x000fe200000000ff */
[----:B------:R-:W-:Y:S01]  /*7400*/  @!P1 FMUL.FTZ R8, R12, R11 ;  /* 0x0000000b0c089220 */ /* 0x000fe20000410000 */
[----:B------:R-:W-:Y:S01]  /*7410*/  @!P1 F2FP.PACK_AB R11, R30, R39 ;  /* 0x000000271e0b923e */ /* 0x000fe200000000ff */
[----:B------:R-:W-:Y:S01]  /*7420*/  @!P1 FFMA.FTZ R7, R22, R23, R7 ;  /* 0x0000001716079223 */ /* 0x000fe20000010007 */
[----:B------:R-:W-:Y:S01]  /*7430*/  @!P1 F2FP.PACK_AB R12, R40, R41 ;  /* 0x00000029280c923e */ /* 0x000fe200000000ff */
[----:B------:R-:W-:Y:S02]  /*7440*/  @!P1 IMAD.MOV.U32 R16, RZ, RZ, R13 ;  /* 0x000000ffff109224 */ /* 0x000fe400078e000d */
[----:B------:R-:W-:Y:S01]  /*7450*/  @!P1 IMAD.MOV.U32 R18, RZ, RZ, R11 ;  /* 0x000000ffff129224 */ /* 0x000fe200078e000b */
[----:B------:R-:W-:Y:S01]  /*7460*/  @!P1 MOV R19, R12 ;  /* 0x0000000c00139202 */ /* 0x000fe20000000f00 */
[----:B------:R-:W-:Y:S02]  /*7470*/  @!P1 FFMA.FTZ R8, R24, R25, R8 ;  /* 0x0000001918089223 */ /* 0x000fe40000010008 */
[----:B------:R-:W-:Y:S02]  /*7480*/  @!P1 FFMA.FTZ R9, R26, R27, R9 ;  /* 0x0000001b1a099223 */ /* 0x000fe40000010009 */
[----:B------:R1:W-:Y:S01]  /*7490*/  ST.E.128 [R44.64], R16 ;  /* 0x000000102c007985 */ /* 0x0003e2000c101d08 */
[----:B------:R-:W-:Y:S01]  /*74a0*/  @!P1 F2FP.PACK_AB R7, R8, R7 ;  /* 0x000000070807923e */ /* 0x000fe200000000ff */
[----:B------:R-:W-:Y:S03]  /*74b0*/  @!P1 FFMA.FTZ R10, R28, R29, R10 ;  /* 0x0000001d1c0a9223 */ /* 0x000fe6000001000a */
        /* <DEDUP_REMOVED lines=8> */
.L_x_925:
[----:B-1----:R1:W2:Y:S01]  /*7540*/  SHFL.IDX PT, R5, R70, RZ, 0x1c1f ;  /* 0x001c1fff46057589 */ /* 0x0022a200000e0000 */
        /* <DEDUP_REMOVED lines=16> */
[----:B-----5:R-:W-:Y:S01]  /*7650*/  @!P0 LEA.HI.X R5, R241, R5, R156, 0x1, P2 ;  /* 0x00000005f1058211 */ /* 0x020fe200010f0c9c */
[----:B-1----:R-:W-:Y:S04]  /*7660*/  @!P1 ST.E.128 [R6.64], R8 ;  /* 0x0000000806009985 */ /* 0x002fe8000c101d08 */
[----:B------:R-:W1:Y:S04]  /*7670*/  @!P0 LDS.128 R8, [R155+0x2800] ;  /* 0x002800009b088984 */ /* 0x000e680000000c00 */
[----:B-1----:R1:W-:Y:S02]  /*7680*/  @!P0 ST.E.128 [R4.64], R8 ;  /* 0x0000000804008985 */ /* 0x0023e4000c101d08 */
.L_x_949:
[----:B-12---:R-:W-:Y:S05]  /*7690*/  BSYNC B0 ;  /* 0x0000000000007941 */ /* 0x006fea0003800000 */
.L_x_948:
        /* <DEDUP_REMOVED lines=13> */
[----:B-----5:R-:W-:Y:S01]  /*7770*/  @!P0 LEA.HI.X R5, R241, R5, R156, 0x1, P2 ;  /* 0x00000005f1058211 */ /* 0x020fe200010f0c9c */
[----:B----4-:R-:W-:Y:S04]  /*7780*/  @!P1 ST.E.128 [R6.64], R8 ;  /* 0x0000000806009985 */ /* 0x010fe8000c101d08 */
[----:B------:R-:W2:Y:S04]  /*7790*/  @!P0 LDS.128 R8, [R155+0x3800] ;  /* 0x003800009b088984 */ /* 0x000ea80000000c00 */
[----:B--2---:R2:W-:Y:S02]  /*77a0*/  @!P0 ST.E.128 [R4.64], R8 ;  /* 0x0000000804008985 */ /* 0x0045e4000c101d08 */
.L_x_951:
[----:B------:R-:W-:Y:S05]  /*77b0*/  BSYNC B0 ;  /* 0x0000000000007941 */ /* 0x000fea0003800000 */
.L_x_950:
[----:B--2---:R2:W4:Y:S01]  /*77c0*/  SHFL.IDX PT, R5, R70, 0x2, 0x1c1f ;  /* 0x005c1f0046057f89 */ /* 0x00452200000e0000 */
[----:B------:R-:W-:Y:S03]  /*77d0*/  ISETP.GE.AND P0, PT, R3, 0x41, PT ;  /* 0x000000410300780c */ /* 0x000fe60003f06270 */
[----:B---3--:R2:W3:Y:S10]  /*77e0*/  SHFL.IDX PT, R4, R71, 0x2, 0x1c1f ;  /* 0x005c1f0047047f89 */ /* 0x0084f400000e0000 */
[----:B------:R-:W-:-:S05]  /*77f0*/  @!P0 BRA `(.L_x_941) ;  /* 0x000000c000008947 */ /* 0x000fca0003800000 */
[C---:B------:R-:W-:Y:S11]  /*7800*/  ISETP.GE.AND P1, PT, R84.reuse, c[0x0][0x1d4], PT ;  /* 0x0000750054007a0c */ /* 0x040ff60003f26270 */
[----:B------:R-:W-:Y:S02]  /*7810*/  @!UPT UIADD3 URZ, URZ, URZ, URZ ;  /* 0x0000003f3f3ff290 */ /* 0x000fe4000fffe03f */
[----:B------:R-:W1:Y:S01]  /*7820*/  @!P1 LDS.128 R8, [R252+0x4800] ;  /* 0x00480000fc089984 */ /* 0x000e620000000c00 */
[CC--:B---3--:R-:W-:Y:S04]  /*7830*/  @!P1 LEA R6, P0, R84.reuse, R4.reuse, 0x1 ;  /* 0x0000000454069211 */ /* 0x0c8fe800078008ff */
[-C--:B----4-:R-:W-:Y:S02]  /*7840*/  @!P1 LEA.HI.X R7, R84, R5.reuse, R85, 0x1, P0 ;  /* 0x0000000554079211 */ /* 0x090fe400000f0c55 */
[C---:B------:R-:W-:Y:S11]  /*7850*/  ISETP.GE.AND P0, PT, R241.reuse, c[0x0][0x1d4], PT ;  /* 0x00007500f1007a0c */ /* 0x040ff60003f06270 */
[----:B------:R-:W-:Y:S02]  /*7860*/  @!UPT UIADD3 URZ, URZ, URZ, URZ ;  /* 0x0000003f3f3ff290 */ /* 0x000fe4000fffe03f */
[C---:B------:R-:W-:Y:S04]  /*7870*/  @!P0 LEA R4, P2, R241.reuse, R4, 0x1 ;  /* 0x00000004f1048211 */ /* 0x040fe800078408ff */
[----:B-----5:R-:W-:Y:S01]  /*7880*/  @!P0 LEA.HI.X R5, R241, R5, R156, 0x1, P2 ;  /* 0x00000005f1058211 */ /* 0x020fe200010f0c9c */
[----:B-1----:R-:W-:Y:S04]  /*7890*/  @!P1 ST.E.128 [R6.64], R8 ;  /* 0x0000000806009985 */ /* 0x002fe8000c101d08 */
[----:B------:R-:W1:Y:S04]  /*78a0*/  @!P0 LDS.128 R8, [R155+0x4800] ;  /* 0x004800009b088984 */ /* 0x000e680000000c00 */
[----:B-1----:R1:W-:Y:S02]  /*78b0*/  @!P0 ST.E.128 [R4.64], R8 ;  /* 0x0000000804008985 */ /* 0x0023e4000c101d08 */
.L_x_941:
[----:B------:R-:W-:Y:S05]  /*78c0*/  BSYNC B2 ;  /* 0x0000000000027941 */ /* 0x000fea0003800000 */
.L_x_924:
[----:B------:R-:W-:Y:S01]  /*78d0*/  IMAD R20, R31, -0x50, RZ ;  /* 0xffffffb01f147824 */ /* 0x000fe200078e02ff */
[----:B------:R-:W-:Y:S01]  /*78e0*/  BSSY B0, `(.L_x_952) ;  /* 0x0000063000007945 */ /* 0x000fe20003800000 */
[----:B-123--:R-:W-:Y:S02]  /*78f0*/  IMAD R4, R81, c[0x0][0x208], RZ ;  /* 0x0000820051047a24 */ /* 0x00efe400078e02ff */
[----:B------:R-:W-:Y:S02]  /*7900*/  IMAD.IADD R3, R114, 0x1, R20 ;  /* 0x0000000172037824 */ /* 0x000fe400078e0214 */
[C---:B------:R-:W-:Y:S02]  /*7910*/  IMAD R8, R75.reuse, c[0x0][0x20c], R4 ;  /* 0x000083004b087a24 */ /* 0x040fe400078e0204 */
[----:B----4-:R-:W-:Y:S01]  /*7920*/  IMAD.WIDE.U32 R4, R75, c[0x0][0x208], RZ ;  /* 0x000082004b047a25 */ /* 0x010fe200078e00ff */
[C---:B------:R-:W-:Y:S02]  /*7930*/  ISETP.GE.AND P3, PT, R3.reuse, 0x11, PT ;  /* 0x000000110300780c */ /* 0x040fe40003f66270 */
[----:B------:R-:W-:Y:S01]  /*7940*/  ISETP.GE.AND P2, PT, R3, 0x21, PT ;  /* 0x000000210300780c */ /* 0x000fe20003f46270 */
[----:B------:R-:W-:Y:S01]  /*7950*/  IMAD.WIDE R6, R31, 0x50, R102 ;  /* 0x000000501f067825 */ /* 0x000fe200078e0266 */
[----:B------:R-:W-:Y:S02]  /*7960*/  IADD3 R5, R5, R8, RZ ;  /* 0x0000000805057210 */ /* 0x000fe40007ffe0ff */
[----:B------:R-:W-:Y:S01]  /*7970*/  ISETP.GE.AND P1, PT, R3, 0x31, PT ;  /* 0x000000310300780c */ /* 0x000fe20003f26270 */
[----:B------:R-:W-:Y:S02]  /*7980*/  IMAD R9, R94, c[0x0][0x218], RZ ;  /* 0x000086005e097a24 */ /* 0x000fe400078e02ff */
[----:B------:R-:W-:Y:S04]  /*7990*/  IMAD.WIDE.U32 R4, R74, c[0x0][0x218], R4 ;  /* 0x000086004a047a25 */ /* 0x000fe800078e0004 */
[----:B------:R-:W-:Y:S01]  /*79a0*/  @P3 IADD3 R10, P0, R6, 0x10, RZ ;  /* 0x00000010060a3810 */ /* 0x000fe20007f1e0ff */
[----:B------:R-:W-:Y:S03]  /*79b0*/  IMAD R9, R74, c[0x0][0x21c], R9 ;  /* 0x000087004a097a24 */ /* 0x000fe600078e0209 */
[----:B------:R-:W-:Y:S02]  /*79c0*/  @P3 IADD3.X R12, RZ, R7, RZ, P0, !PT ;  /* 0x00000007ff0c3210 */ /* 0x000fe400007fe4ff */
[----:B------:R-:W-:Y:S05]  /*79d0*/  @P2 IADD3 R11, P0, R6, 0x20, RZ ;  /* 0x00000020060b2810 */ /* 0x000fea0007f1e0ff */
[----:B------:R-:W-:Y:S01]  /*79e0*/  @P2 IMAD.X R22, RZ, RZ, R7, P0 ;  /* 0x000000ffff162224 */ /* 0x000fe200000e0607 */
[----:B------:R-:W-:Y:S04]  /*79f0*/  IADD3 R8, P0, R110, R4, RZ ;  /* 0x000000046e087210 */ /* 0x000fe80007f1e0ff */
[----:B------:R-:W-:Y:S02]  /*7a00*/  IADD3.X R9, R121, R5, R9, P0, !PT ;  /* 0x0000000579097210 */ /* 0x000fe400007fe409 */
[C---:B------:R-:W-:Y:S05]  /*7a10*/  @P1 IADD3 R16, P0, R6.reuse, 0x30, RZ ;  /* 0x0000003006101810 */ /* 0x040fea0007f1e0ff */
[----:B------:R-:W-:Y:S01]  /*7a20*/  @P1 IMAD.X R21, RZ, RZ, R7, P0 ;  /* 0x000000ffff151224 */ /* 0x000fe200000e0607 */
[C---:B------:R-:W-:Y:S11]  /*7a30*/  ISETP.GE.AND P0, PT, R3.reuse, 0x41, PT ;  /* 0x000000410300780c */ /* 0x040ff60003f06270 */
[----:B------:R-:W-:Y:S02]  /*7a40*/  @!UPT UIADD3 URZ, URZ, URZ, URZ ;  /* 0x0000003f3f3ff290 */ /* 0x000fe4000fffe03f */
[C---:B------:R-:W-:Y:S04]  /*7a50*/  @P0 IADD3 R19, P4, R6.reuse, 0x40, RZ ;  /* 0x0000004006130810 */ /* 0x040fe80007f9e0ff */
[----:B------:R-:W-:Y:S02]  /*7a60*/  @P0 IADD3.X R23, RZ, R7, RZ, P4, !PT ;  /* 0x00000007ff170210 */ /* 0x000fe400027fe4ff */
[----:B------:R-:W-:Y:S11]  /*7a70*/  ISETP.GE.AND P4, PT, R3, 0x1, PT ;  /* 0x000000010300780c */ /* 0x000ff60003f86270 */
[----:B------:R-:W-:Y:S02]  /*7a80*/  @!UPT UIADD3 URZ, URZ, URZ, URZ ;  /* 0x0000003f3f3ff290 */ /* 0x000fe4000fffe03f */
[----:B------:R-:W-:Y:S01]  /*7a90*/  @P4 MOV R5, R79 ;  /* 0x0000004f00054202 */ /* 0x000fe20000000f00 */
[----:B------:R-:W-:Y:S02]  /*7aa0*/  @P4 IMAD R3, R7, c[0x0][0x258], RZ ;  /* 0x0000960007034a24 */ /* 0x000fe400078e02ff */
[----:B------:R-:W-:Y:S02]  /*7ab0*/  @P4 IMAD.MOV.U32 R4, RZ, RZ, R76 ;  /* 0x000000ffff044224 */ /* 0x000fe400078e004c */
[C---:B------:R-:W-:Y:S02]  /*7ac0*/  @P4 IMAD R3, R6.reuse, c[0x0][0x25c], R3 ;  /* 0x0000970006034a24 */ /* 0x040fe400078e0203 */
[----:B------:R-:W-:Y:S04]  /*7ad0*/  @P4 IMAD.WIDE.U32 R4, R6, c[0x0][0x258], R4 ;  /* 0x0000960006044a25 */ /* 0x000fe800078e0004 */
[----:B------:R-:W-:Y:S01]  /*7ae0*/  @P4 IMAD.IADD R3, R5, 0x1, R3 ;  /* 0x0000000105034824 */ /* 0x000fe200078e0203 */
[C---:B------:R-:W-:Y:S01]  /*7af0*/  @P4 LEA R14, P5, R4.reuse, c[0x0][0x250], 0x1 ;  /* 0x00009400040e4a11 */ /* 0x040fe200078a08ff */
[----:B------:R-:W-:Y:S03]  /*7b00*/  @P3 IMAD.MOV.U32 R5, RZ, RZ, R79 ;  /* 0x000000ffff053224 */ /* 0x000fe600078e004f */
[----:B------:R-:W-:Y:S01]  /*7b10*/  @P4 LEA.HI.X R15, R4, c[0x0][0x254], R3, 0x1, P5 ;  /* 0x00009500040f4a11 */ /* 0x000fe200028f0c03 */
[----:B------:R-:W-:Y:S01]  /*7b20*/  @P3 IMAD R3, R12, c[0x0][0x258], RZ ;  /* 0x000096000c033a24 */ /* 0x000fe200078e02ff */
[-C--:B------:R-:W-:Y:S02]  /*7b30*/  @P3 MOV R4, R76.reuse ;  /* 0x0000004c00043202 */ /* 0x080fe40000000f00 */
[----:B------:R-:W-:Y:S01]  /*7b40*/  LEA R18, P5, R8, c[0x0][0x1f8], 0x1 ;  /* 0x00007e0008127a11 */ /* 0x000fe200078a08ff */
[----:B------:R-:W-:Y:S01]  /*7b50*/  @!PT LDS RZ, [RZ] ;  /* 0x00000000fffff984 */ /* 0x000fe20000000800 */
[----:B------:R-:W-:Y:S01]  /*7b60*/  @!PT LDS RZ, [RZ] ;  /* 0x00000000fffff984 */ /* 0x000fe20000000800 */
[----:B------:R-:W-:Y:S01]  /*7b70*/  @!PT LDS RZ, [RZ] ;  /* 0x00000000fffff984 */ /* 0x000fe20000000800 */
[----:B------:R1:W-:Y:S01]  /*7b80*/  @P4 LDGSTS.E.BYPASS.LTC128B.128 [R208+0x100], [R14.64], !P6 ;  /* 0x001000000ed04fae */ /* 0x0003e2000f101d48 */
[C---:B------:R-:W-:Y:S02]  /*7b90*/  @P3 IMAD R3, R10.reuse, c[0x0][0x25c], R3 ;  /* 0x000097000a033a24 */ /* 0x040fe400078e0203 */
[----:B------:R-:W-:Y:S01]  /*7ba0*/  @P3 IMAD.WIDE.U32 R4, R10, c[0x0][0x258], R4 ;  /* 0x000096000a043a25 */ /* 0x000fe200078e0004 */
[----:B------:R-:W-:Y:S04]  /*7bb0*/  LEA.HI.X R17, R8, c[0x0][0x1fc], R9, 0x1, P5 ;  /* 0x00007f0008117a11 */ /* 0x000fe800028f0c09 */
[C---:B------:R-:W-:Y:S02]  /*7bc0*/  @P3 LEA R12, P5, R4.reuse, c[0x0][0x250], 0x1 ;  /* 0x00009400040c3a11 */ /* 0x040fe400078a08ff */
[----:B------:R-:W-:Y:S02]  /*7bd0*/  @P3 IADD3 R3, R5, R3, RZ ;  /* 0x0000000305033210 */ /* 0x000fe40007ffe0ff */
[----:B------:R-:W-:Y:S02]  /*7be0*/  @P2 MOV R5, R79 ;  /* 0x0000004f00052202 */ /* 0x000fe40000000f00 */
[----:B------:R-:W-:Y:S01]  /*7bf0*/  @P3 LEA.HI.X R13, R4, c[0x0][0x254], R3, 0x1, P5 ;  /* 0x00009500040d3a11 */ /* 0x000fe200028f0c03 */
[----:B------:R-:W-:Y:S02]  /*7c00*/  @P2 IMAD R3, R22, c[0x0][0x258], RZ ;  /* 0x0000960016032a24 */ /* 0x000fe400078e02ff */
[----:B------:R-:W-:Y:S02]  /*7c10*/  @P2 IMAD.MOV.U32 R4, RZ, RZ, R76 ;  /* 0x000000ffff042224 */ /* 0x000fe400078e004c */
        /* <DEDUP_REMOVED lines=23> */
[----:B------:R1:W2:Y:S03]  /*7d90*/  SHFL.IDX PT, R5, R17, RZ, 0x1c1f ;  /* 0x001c1fff11057589 */ /* 0x0002a600000e0000 */
[----:B------:R-:W-:Y:S02]  /*7da0*/  @P0 LEA.HI.X R7, R4, c[0x0][0x254], R3, 0x1, P5 ;  /* 0x0000950004070a11 */ /* 0x000fe400028f0c03 */
[----:B------:R-:W-:Y:S02]  /*7db0*/  IADD3 R3, R20, R2, RZ ;  /* 0x0000000214037210 */ /* 0x000fe40007ffe0ff */
[----:B------:R1:W3:Y:S02]  /*7dc0*/  SHFL.IDX PT, R4, R18, RZ, 0x1c1f ;  /* 0x001c1fff12047589 */ /* 0x0002e400000e0000 */
[----:B------:R-:W-:Y:S05]  /*7dd0*/  IMNMX R3, R3, 0x50, PT ;  /* 0x0000005003037817 */ /* 0x000fea0003800200 */
[----:B------:R1:W-:Y:S01]  /*7de0*/  @P0 LDGSTS.E.BYPASS.LTC128B.128 [R208+0x2100], [R6.64], !P6 ;  /* 0x0210000006d00fae */ /* 0x0003e2000f101d48 */
[----:B------:R-:W-:Y:S05]  /*7df0*/  IMAD.IADD R3, R3, 0x1, -R125 ;  /* 0x0000000103037824 */ /* 0x000fea00078e0a7d */
[----:B------:R-:W-:Y:S01]  /*7e00*/  ISETP.GE.AND P0, PT, R3, 0x1, PT ;  /* 0x000000010300780c */ /* 0x000fe20003f06270 */
[----:B------:R-:W0:Y:S01]  /*7e10*/  LDGDEPBAR ;  /* 0x00000000000079af */ /* 0x000e220000000000 */
[----:B------:R-:W-:Y:S06]  /*7e20*/  DEPBAR.LE SB0, 0x0 ;  /* 0x000080000000791a */ /* 0x000fec0000000000 */
[----:B------:R-:W-:Y:S06]  /*7e30*/  BAR.SYNC.DEFER_BLOCKING 0x0 ;  /* 0x0000000000007b1d */ /* 0x000fec0000010000 */
[----:B------:R-:W-:-:S05]  /*7e40*/  @!P0 BRA `(.L_x_953) ;  /* 0x000000c000008947 */ /* 0x000fca0003800000 */
[C---:B-123--:R-:W-:Y:S11]  /*7e50*/  ISETP.GE.AND P1, PT, R84.reuse, c[0x0][0x1d4], PT ;  /* 0x0000750054007a0c */ /* 0x04eff60003f26270 */
[----:B------:R-:W-:Y:S02]  /*7e60*/  @!UPT UIADD3 URZ, URZ, URZ, URZ ;  /* 0x0000003f3f3ff290 */ /* 0x000fe4000fffe03f */
[----:B------:R-:W1:Y:S01]  /*7e70*/  @!P1 LDS.128 R8, [R252] ;  /* 0x00000000fc089984 */ /* 0x000e620000000c00 */
[CC--:B------:R-:W-:Y:S04]  /*7e80*/  @!P1 LEA R6, P0, R84.reuse, R4.reuse, 0x1 ;  /* 0x0000000454069211 */ /* 0x0c0fe800078008ff */
[-C--:B------:R-:W-:Y:S02]  /*7e90*/  @!P1 LEA.HI.X R7, R84, R5.reuse, R85, 0x1, P0 ;  /* 0x0000000554079211 */ /* 0x080fe400000f0c55 */
[C---:B------:R-:W-:Y:S11]  /*7ea0*/  ISETP.GE.AND P0, PT, R241.reuse, c[0x0][0x1d4], PT ;  /* 0x00007500f1007a0c */ /* 0x040ff60003f06270 */
[----:B------:R-:W-:Y:S02]  /*7eb0*/  @!UPT UIADD3 URZ, URZ, URZ, URZ ;  /* 0x0000003f3f3ff290 */ /* 0x000fe4000fffe03f */
[C---:B------:R-:W-:Y:S04]  /*7ec0*/  @!P0 LEA R4, P2, R241.reuse, R4, 0x1 ;  /* 0x00000004f1048211 */ /* 0x040fe800078408ff */
[----:B-----5:R-:W-:Y:S01]  /*7ed0*/  @!P0 LEA.HI.X R5, R241, R5, R156, 0x1, P2 ;  /* 0x00000005f1058211 */ /* 0x020fe200010f0c9c */
[----:B-1----:R-:W-:Y:S04]  /*7ee0*/  @!P1 ST.E.128 [R6.64], R8 ;  /* 0x0000000806009985 */ /* 0x002fe8000c101d08 */
[----:B------:R-:W1:Y:S04]  /*7ef0*/  @!P0 LDS.128 R8, [R155] ;  /* 0x000000009b088984 */ /* 0x000e680000000c00 */
[----:B-1----:R1:W-:Y:S02]  /*7f00*/  @!P0 ST.E.128 [R4.64], R8 ;  /* 0x0000000804008985 */ /* 0x0023e4000c101d08 */
.L_x_953:
[----:B-123--:R-:W-:Y:S05]  /*7f10*/  BSYNC B0 ;  /* 0x0000000000007941 */ /* 0x00efea0003800000 */
.L_x_952:
[----:B------:R1:W2:Y:S01]  /*7f20*/  SHFL.IDX PT, R5, R17, 0x1, 0x1c1f ;  /* 0x003c1f0011057f89 */ /* 0x0002a200000e0000 */
        /* <DEDUP_REMOVED lines=16> */
.L_x_955:
[----:B------:R-:W-:Y:S05]  /*8030*/  BSYNC B0 ;  /* 0x0000000000007941 */ /* 0x000fea0003800000 */
.L_x_954:
[----:B--2---:R2:W4:Y:S01]  /*8040*/  SHFL.IDX PT, R5, R17, 0x2, 0x1c1f ;  /* 0x005c1f0011057f89 */ /* 0x00452200000e0000 */
[----:B------:R-:W-:Y:S01]  /*8050*/  ISETP.GE.AND P0, PT, R3, 0x41, PT ;  /* 0x000000410300780c */ /* 0x000fe20003f06270 */
[----:B------:R-:W-:Y:S02]  /*8060*/  BSSY B0, `(.L_x_956) ;  /* 0x000000f000007945 */ /* 0x000fe40003800000 */
        /* <DEDUP_REMOVED lines=14> */
.L_x_957:
[----:B------:R-:W-:Y:S05]  /*8150*/  BSYNC B0 ;  /* 0x0000000000007941 */ /* 0x000fea0003800000 */
.L_x_956:
[C---:B------:R-:W-:Y:S02]  /*8160*/  ISETP.GT.AND P0, PT, R31.reuse, R115, PT ;  /* 0x000000731f00720c */ /* 0x040fe40003f04270 */
[----:B------:R-:W-:Y:S11]  /*8170*/  IADD3 R31, R31, -0x1, RZ ;  /* 0xffffffff1f1f7810 */ /* 0x000ff60007ffe0ff */
[----:B------:R-:W-:Y:S01]  /*8180*/  @P0 SHF.R.S32.HI R6, RZ, 0x1f, R31 ;  /* 0x0000001fff060819 */ /* 0x000fe2000001141f */
[----:B------:R-:W-:Y:S02]  /*8190*/  @P0 IMAD R3, R146, R31, RZ ;  /* 0x0000001f92030224 */ /* 0x000fe400078e02ff */
[----:B-1-3--:R-:W-:Y:S02]  /*81a0*/  @P0 IMAD.MOV.U32 R4, RZ, RZ, R106 ;  /* 0x000000ffff040224 */ /* 0x00afe400078e006a */
[----:B----4-:R-:W-:Y:S02]  /*81b0*/  @P0 IMAD.MOV.U32 R5, RZ, RZ, R105 ;  /* 0x000000ffff050224 */ /* 0x010fe400078e0069 */
[-C--:B------:R-:W-:Y:S02]  /*81c0*/  @P0 IMAD R3, R6, R130.reuse, R3 ;  /* 0x0000008206030224 */ /* 0x080fe400078e0203 */
[----:B------:R-:W-:Y:S04]  /*81d0*/  @P0 IMAD.WIDE.U32 R4, R31, R130, R4 ;  /* 0x000000821f040225 */ /* 0x000fe800078e0004 */
[----:B------:R-:W-:Y:S01]  /*81e0*/  @P0 IMAD.IADD R3, R5, 0x1, R3 ;  /* 0x0000000105030824 */ /* 0x000fe200078e0203 */
[----:B------:R-:W-:Y:S01]  /*81f0*/  @P0 LEA R10, P1, R4, c[0x0][0x220], 0x1 ;  /* 0x00008800040a0a11 */ /* 0x000fe200078208ff */
[----:B------:R-:W-:Y:S03]  /*8200*/  @P0 IMAD.SHL.U32 R12, R152, 0x2, RZ ;  /* 0x00000002980c0824 */ /* 0x000fe600078e00ff */
[----:B------:R-:W-:Y:S02]  /*8210*/  @P0 LEA.HI.X R11, R4, c[0x0][0x224], R3, 0x1, P1 ;  /* 0x00008900040b0a11 */ /* 0x000fe400008f0c03 */
[----:B------:R-:W-:Y:S02]  /*8220*/  @P0 IADD3 R8, P1, R12, R10, RZ ;  /* 0x0000000a0c080210 */ /* 0x000fe40007f3e0ff */
[----:B------:R-:W-:Y:S01]  /*8230*/  @P0 SHF.L.U64.HI R3, R152, 0x1, R147 ;  /* 0x0000000198030819 */ /* 0x000fe20000010293 */
[----:B------:R-:W-:Y:S01]  /*8240*/  @!PT LDS RZ, [RZ] ;  /* 0x00000000fffff984 */ /* 0x000fe20000000800 */
[----:B------:R-:W-:Y:S01]  /*8250*/  @!PT LDS RZ, [RZ] ;  /* 0x00000000fffff984 */ /* 0x000fe20000000800 */
[----:B------:R-:W-:Y:S01]  /*8260*/  @!PT LDS RZ, [RZ] ;  /* 0x00000000fffff984 */ /* 0x000fe20000000800 */
[----:B------:R1:W-:Y:S03]  /*8270*/  @P0 LDGSTS.E.BYPASS.LTC128B.128 [R208+0x2900], [R10.64], !P6 ;  /* 0x029000000ad00fae */ /* 0x0003e6000f101d48 */
        /* <DEDUP_REMOVED lines=15> */
.L_x_923:
[----:B-1----:R-:W3:Y:S01]  /*8370*/  LDL R11, [R1+0x38] ;  /* 0x00003800010b7983 */ /* 0x002ee20000100800 */
[----:B------:R-:W-:-:S05]  /*8380*/  IMAD.MOV.U32 R0, RZ, RZ, c[0x0][0x2c4] ;  /* 0x0000b100ff007624 */ /* 0x000fca00078e00ff */
[----:B------:R-:W-:Y:S01]  /*8390*/  ISETP.NE.AND P3, PT, R0, 0x1, PT ;  /* 0x000000010000780c */ /* 0x000fe20003f65270 */
[----:B------:R-:W-:-:S05]  /*83a0*/  IMAD.MOV.U32 R4, RZ, RZ, c[0x0][0x32c] ;  /* 0x0000cb00ff047624 */ /* 0x000fca00078e00ff */
[----:B------:R-:W-:Y:S02]  /*83b0*/  ISETP.GE.AND P1, PT, R4, 0x1, PT ;  /* 0x000000010400780c */ /* 0x000fe40003f26270 */
[----:B------:R-:W-:Y:S02]  /*83c0*/  IADD3 R2, R250, 0x1, -R249 ;  /* 0x00000001fa027810 */ /* 0x000fe40007ffe8f9 */
[----:B---3--:R-:W-:-:S05]  /*83d0*/  IADD3 R0, R11, 0x7f, RZ ;  /* 0x0000007f0b007810 */ /* 0x008fca0007ffe0ff */
[----:B------:R-:W-:-:S05]  /*83e0*/  @P3 IMAD.HI.U32 R3, R0, c[0x0][0x2c8], RZ ;  /* 0x0000b20000033a27 */ /* 0x000fca00078e00ff */
[----:B------:R-:W-:-:S05]  /*83f0*/  @P3 SHF.R.U32.HI R0, RZ, c[0x0][0x2cc], R3 ;  /* 0x0000b300ff003a19 */ /* 0x000fca0000011603 */
[----:B------:R-:W-:-:S05]  /*8400*/  IMAD.IADD R0, R2, 0x1, R0 ;  /* 0x0000000102007824 */ /* 0x000fca00078e0200 */
[----:B------:R-:W-:Y:S01]  /*8410*/  IADD3 R3, R0, c[0x0][0x328], RZ ;  /* 0x0000ca0000037a10 */ /* 0x000fe20007ffe0ff */
[----:B------:R-:W-:Y:S05]  /*8420*/  @!P1 BRA `(.L_x_959) ;  /* 0x0000011000009947 */ /* 0x000fea0003800000 */
[C---:B------:R-:W-:Y:S01]  /*8430*/  ISETP.GT.AND P0, PT, R0.reuse, RZ, PT ;  /* 0x000000ff0000720c */ /* 0x040fe20003f04270 */
[----:B------:R-:W-:Y:S01]  /*8440*/  BSSY B0, `(.L_x_960) ;  /* 0x000000d000007945 */ /* 0x000fe20003800000 */
[----:B------:R-:W-:Y:S01]  /*8450*/  IADD3 R2, R0, -0x1, RZ ;  /* 0xffffffff00027810 */ /* 0x000fe20007ffe0ff */
[----:B------:R-:W-:-:S10]  /*8460*/  IMAD.MOV.U32 R4, RZ, RZ, c[0x0][0x32c] ;  /* 0x0000cb00ff047624 */ /* 0x000fd400078e00ff */
[----:B------:R-:W-:Y:S05]  /*8470*/  @P0 BRA `(.L_x_961) ;  /* 0x0000006000000947 */ /* 0x000fea0003800000 */
[----:B------:R-:W-:Y:S01]  /*8480*/  ISETP.NE.AND P0, PT, R4, 0x1, PT ;  /* 0x000000010400780c */ /* 0x000fe20003f05270 */
[----:B------:R-:W-:-:S12]  /*8490*/  IMAD.MOV R0, RZ, RZ, -R0 ;  /* 0x000000ffff007224 */ /* 0x000fd800078e0a00 */
[----:B------:R-:W-:-:S05]  /*84a0*/  @P0 IMAD.HI.U32 R2, R0, c[0x0][0x330], RZ ;  /* 0x0000cc0000020a27 */ /* 0x000fca00078e00ff */
[----:B------:R-:W-:-:S04]  /*84b0*/  @P0 SHF.R.U32.HI R0, RZ, c[0x0][0x334], R2 ;  /* 0x0000cd00ff000a19 */ /* 0x000fc80000011602 */
[----:B------:R-:W-:Y:S01]  /*84c0*/  LOP3.LUT R2, RZ, R0, RZ, 0x33, !PT ;  /* 0x00000000ff027212 */ /* 0x000fe200078e33ff */
[----:B------:R-:W-:Y:S05]  /*84d0*/  BRA `(.L_x_962) ;  /* 0x0000003000007947 */ /* 0x000fea0003800000 */
.L_x_961:
[----:B------:R-:W-:-:S13]  /*84e0*/  ISETP.NE.AND P0, PT, R4, 0x1, PT ;  /* 0x000000010400780c */ /* 0x000fda0003f05270 */
[----:B------:R-:W-:-:S05]  /*84f0*/  @P0 IMAD.HI.U32 R0, R2, c[0x0][0x330], RZ ;  /* 0x0000cc0002000a27 */ /* 0x000fca00078e00ff */
[----:B------:R-:W-:Y:S02]  /*8500*/  @P0 SHF.R.U32.HI R2, RZ, c[0x0][0x334], R0 ;  /* 0x0000cd00ff020a19 */ /* 0x000fe40000011600 */
.L_x_962:
[----:B------:R-:W-:Y:S05]  /*8510*/  BSYNC B0 ;  /* 0x0000000000007941 */ /* 0x000fea0003800000 */
.L_x_960:
[----:B------:R-:W-:-:S05]  /*8520*/  IMAD R2, R2, R4, c[0x0][0x32c] ;  /* 0x0000cb0002027624 */ /* 0x000fca00078e0204 */
[----:B------:R-:W-:-:S04]  /*8530*/  IMNMX R3, R3, R2, PT ;  /* 0x0000000203037217 */ /* 0x000fc80003800200 */
.L_x_959:
[----:B------:R-:W-:Y:S01]  /*8540*/  IADD3 R3, R3, 0x4f, RZ ;  /* 0x0000004f03037810 */ /* 0x000fe20007ffe0ff */
[----:B------:R-:W-:-:S04]  /*8550*/  @P3 IMAD.HI.U32 R2, R11, c[0x0][0x2c8], RZ ;  /* 0x0000b2000b023a27 */ /* 0x000fc800078e00ff */
[----:B------:R-:W-:-:S04]  /*8560*/  IMAD.HI R3, R3, 0x66666667, RZ ;  /* 0x6666666703037827 */ /* 0x000fc800078e02ff */
[----:B------:R-:W-:Y:S01]  /*8570*/  IMAD.MOV.U32 R0, RZ, RZ, R11 ;  /* 0x000000ffff007224 */ /* 0x000fe200078e000b */
[----:B------:R-:W-:Y:S02]  /*8580*/  @P3 SHF.R.U32.HI R0, RZ, c[0x0][0x2cc], R2 ;  /* 0x0000b300ff003a19 */ /* 0x000fe40000011602 */
        /* <DEDUP_REMOVED lines=16> */
.L_x_965:
[----:B------:R-:W-:-:S04]  /*8690*/  MOV R3, c[0x0][0x32c] ;  /* 0x0000cb0000037a02 */ /* 0x000fc80000000f00 */
[----:B------:R-:W-:-:S13]  /*86a0*/  ISETP.NE.AND P0, PT, R3, 0x1, PT ;  /* 0x000000010300780c */ /* 0x000fda0003f05270 */
[----:B------:R-:W-:-:S05]  /*86b0*/  @P0 IMAD.HI.U32 R3, R0, c[0x0][0x330], RZ ;  /* 0x0000cc0000030a27 */ /* 0x000fca00078e00ff */
[----:B------:R-:W-:Y:S02]  /*86c0*/  @P0 SHF.R.U32.HI R0, RZ, c[0x0][0x334], R3 ;  /* 0x0000cd00ff000a19 */ /* 0x000fe40000011603 */
.L_x_966:
[----:B------:R-:W-:Y:S05]  /*86d0*/  BSYNC B0 ;  /* 0x0000000000007941 */ /* 0x000fea0003800000 */
.L_x_964:
[----:B------:R-:W-:-:S05]  /*86e0*/  IMAD R0, R0, c[0x0][0x32c], RZ ;  /* 0x0000cb0000007a24 */ /* 0x000fca00078e02ff */
[----:B------:R-:W-:-:S05]  /*86f0*/  IMNMX R2, R2, R0, !PT ;  /* 0x0000000002027217 */ /* 0x000fca0007800200 */
.L_x_963:
[----:B------:R-:W-:Y:S01]  /*8700*/  IMAD.HI R2, R2, 0x66666667, RZ ;  /* 0x6666666702027827 */ /* 0x000fe200078e02ff */
[----:B------:R-:W-:Y:S04]  /*8710*/  BSSY B0, `(.L_x_967) ;  /* 0x0000024000007945 */ /* 0x000fe80003800000 */
[----:B------:R-:W-:-:S04]  /*8720*/  SHF.R.U32.HI R0, RZ, 0x1f, R2 ;  /* 0x0000001fff007819 */ /* 0x000fc80000011602 */
[----:B------:R-:W-:Y:S01]  /*8730*/  LEA.HI.SX32 R2, R2, R0, 0x1b ;  /* 0x0000000002027211 */ /* 0x000fe200078fdaff */
[----:B------:R-:W-:-:S03]  /*8740*/  IMAD.MOV.U32 R0, RZ, RZ, RZ ;  /* 0x000000ffff007224 */ /* 0x000fc600078e00ff */
[----:B------:R-:W-:-:S04]  /*8750*/  IMNMX R6, RZ, R2, !PT ;  /* 0x00000002ff067217 */ /* 0x000fc80007800200 */
[----:B------:R-:W-:-:S13]  /*8760*/  ISETP.GT.AND P0, PT, R7, R6, PT ;  /* 0x000000060700720c */ /* 0x000fda0003f04270 */
[----:B------:R-:W-:Y:S05]  /*8770*/  @!P0 BRA `(.L_x_968) ;  /* 0x000001d000008947 */ /* 0x000fea0003800000 */
[----:B------:R-:W-:Y:S02]  /*8780*/  IABS R2, R129 ;  /* 0x0000008100027213 */ /* 0x000fe40000000000 */
[----:B------:R-:W-:Y:S02]  /*8790*/  IADD3 R3, R129, -0x1, R7 ;  /* 0xffffffff81037810 */ /* 0x000fe40007ffe007 */
[----:B------:R-:W1:Y:S03]  /*87a0*/  I2F.RP R0, R2 ;  /* 0x0000000200007306 */ /* 0x000e660000209400 */
[----:B------:R-:W-:-:S05]  /*87b0*/  IMAD.IADD R8, R3, 0x1, -R6 ;  /* 0x0000000103087824 */ /* 0x000fca00078e0a06 */
[----:B------:R-:W-:Y:S01]  /*87c0*/  IABS R10, R8 ;  /* 0x00000008000a7213 */ /* 0x000fe20000000000 */
[----:B-1----:R-:W1:Y:S02]  /*87d0*/  MUFU.RCP R0, R0 ;  /* 0x0000000000007308 */ /* 0x002e640000001000 */
[----:B-1----:R-:W-:-:S06]  /*87e0*/  IADD3 R0, R0, 0xffffffe, RZ ;  /* 0x0ffffffe00007810 */ /* 0x002fcc0007ffe0ff */
[----:B------:R-:W1:Y:S02]  /*87f0*/  F2I.FTZ.U32.TRUNC.NTZ R5, R0 ;  /* 0x0000000000057305 */ /* 0x000e64000021f000 */
        /* <DEDUP_REMOVED lines=21> */
.L_x_968:
[----:B------:R-:W-:Y:S05]  /*8950*/  BSYNC B0 ;  /* 0x0000000000007941 */ /* 0x000fea0003800000 */
.L_x_967:
[----:B------:R-:W3:Y:S01]  /*8960*/  LDL R2, [R1+0x64] ;  /* 0x0000640001027983 */ /* 0x000ee20000100800 */
        /* <DEDUP_REMOVED lines=34> */
[----:B---3--:R-:W-:-:S04]  /*8b90*/  IMAD R3, R2, R0, R6 ;  /* 0x0000000002037224 */ /* 0x008fc800078e0206 */
[--C-:B------:R-:W-:Y:S01]  /*8ba0*/  IMAD.IADD R2, R3, 0x1, R0.reuse ;  /* 0x0000000103027824 */ /* 0x100fe200078e0200 */
[----:B------:R1:W-:Y:S01]  /*8bb0*/  STL [R1+0x8], R3 ;  /* 0x0000080301007387 */ /* 0x0003e20000100800 */
[----:B------:R-:W-:-:S03]  /*8bc0*/  PRMT R0, RZ, 0x7610, R0 ;  /* 0x00007610ff007816 */ /* 0x000fc60000000000 */
[----:B------:R-:W-:-:S04]  /*8bd0*/  IMNMX R228, R7, R2, PT ;  /* 0x0000000207e47217 */ /* 0x000fc80003800200 */
[----:B------:R-:W-:-:S13]  /*8be0*/  ISETP.GT.AND P0, PT, R228, R3, PT ;  /* 0x00000003e400720c */ /* 0x000fda0003f04270 */
[----:B------:R-:W-:Y:S05]  /*8bf0*/  @!P0 BRA `(.L_x_969) ;  /* 0x0001ae7000008947 */ /* 0x000fea0003800000 */
[----:B------:R-:W3:Y:S04]  /*8c00*/  LDL R9, [R1+0x4c] ;  /* 0x00004c0001097983 */ /* 0x000ee80000100800 */
[----:B------:R-:W4:Y:S04]  /*8c10*/  LDL R5, [R1+0x48] ;  /* 0x0000480001057983 */ /* 0x000f280000100800 */
[----:B--2---:R-:W2:Y:S01]  /*8c20*/  LDL R4, [R1+0x10] ;  /* 0x0000100001047983 */ /* 0x004ea20000100800 */
[----:B------:R-:W-:-:S04]  /*8c30*/  ISETP.NE.U32.AND P0, PT, RZ, c[0x0][0x340], PT ;  /* 0x0000d000ff007a0c */ /* 0x000fc80003f05070 */
[----:B------:R-:W-:-:S13]  /*8c40*/  ISETP.NE.AND.EX P1, PT, RZ, c[0x0][0x344], PT, P0 ;  /* 0x0000d100ff007a0c */ /* 0x000fda0003f25300 */
[----:B------:R-:W-:Y:S01]  /*8c50*/  @P1 IMAD.MOV.U32 R2, RZ, RZ, 0x4 ;  /* 0x00000004ff021424 */ /* 0x000fe200078e00ff */
[----:B------:R-:W-:-:S05]  /*8c60*/  SHF.R.S32.HI R0, RZ, 0x1f, R142 ;  /* 0x0000001fff007819 */ /* 0x000fca000001148e */
[----:B------:R-:W-:Y:S01]  /*8c70*/  IMAD R0, R0, c[0x0][0x178], RZ ;  /* 0x00005e0000007a24 */ /* 0x000fe200078e02ff */
[----:B------:R-:W-:-:S03]  /*8c80*/  ISETP.NE.U32.AND P0, PT, RZ, c[0x0][0x348], PT ;  /* 0x0000d200ff007a0c */ /* 0x000fc60003f05070 */
[----:B------:R-:W-:Y:S01]  /*8c90*/  IMAD R0, R142, c[0x0][0x17c], R0 ;  /* 0x00005f008e007a24 */ /* 0x000fe200078e0200 */
[----:B------:R-:W-:Y:S01]  /*8ca0*/  ISETP.NE.AND.EX P0, PT, RZ, c[0x0][0x34c], PT, P0 ;  /* 0x0000d300ff007a0c */ /* 0x000fe20003f05300 */
[----:B-1-3--:R-:W-:-:S05]  /*8cb0*/  @P1 IMAD.WIDE R2, R9, R2, c[0x0][0x340] ;  /* 0x0000d00009021625 */ /* 0x00afca00078e0202 */
[----:B------:R1:W5:Y:S01]  /*8cc0*/  @P1 LDG.E R8, [R2.64] ;  /* 0x0000000802081981 */ /* 0x000362000c1e1900 */
[----:B----4-:R-:W-:Y:S02]  /*8cd0*/  LOP3.LUT R74, R5, 0xffff, RZ, 0xc0, !PT ;  /* 0x0000ffff054a7812 */ /* 0x010fe400078ec0ff */
[----:B--2---:R-:W-:Y:S01]  /*8ce0*/  IADD3 R4, R4, R11, RZ ;  /* 0x0000000b04047210 */ /* 0x004fe20007ffe0ff */
[----:B------:R-:W2:Y:S01]  /*8cf0*/  S2R R12, SR_TID.X ;  /* 0x00000000000c7919 */ /* 0x000ea20000002100 */
[----:B------:R-:W-:-:S03]  /*8d00*/  SEL R5, R9, RZ, !P0 ;  /* 0x000000ff09057207 */ /* 0x000fc60004000000 */
[----:B------:R-:W-:-:S04]  /*8d10*/  @P3 IMAD.HI.U32 R7, R4, c[0x0][0x2c8], RZ ;  /* 0x0000b20004073a27 */ /* 0x000fc800078e00ff */
[----:B-1----:R-:W-:-:S04]  /*8d20*/  IMAD.WIDE.U32 R2, R142, c[0x0][0x178], RZ ;  /* 0x00005e008e027a25 */ /* 0x002fc800078e00ff */
[----:B------:R-:W-:Y:S01]  /*8d30*/  IMAD.IADD R3, R3, 0x1, R0 ;  /* 0x0000000103037824 */ /* 0x000fe200078e0200 */
[----:B------:R-:W-:-:S03]  /*8d40*/  SHF.R.S32.HI R0, RZ, 0x1f, R9 ;  /* 0x0000001fff007819 */ /* 0x000fc60000011409 */
[----:B------:R-:W-:Y:S01]  /*8d50*/  IMAD.WIDE.U32 R2, R74, c[0x0][0x1b8], R2 ;  /* 0x00006e004a027a25 */ /* 0x000fe200078e0002 */
[----:B------:R-:W-:-:S03]  /*8d60*/  SEL R6, R0, RZ, !P0 ;  /* 0x000000ff00067207 */ /* 0x000fc60004000000 */
[----:B------:R-:W-:Y:S01]  /*8d70*/  IMAD.MOV.U32 R0, RZ, RZ, R4 ;  /* 0x000000ffff007224 */ /* 0x000fe200078e0004 */
[----:B------:R-:W-:Y:S01]  /*8d80*/  @P3 SHF.R.U32.HI R0, RZ, c[0x0][0x2cc], R7 ;  /* 0x0000b300ff003a19 */ /* 0x000fe20000011607 */
[----:B------:R-:W-:Y:S02]  /*8d90*/  IMAD R3, R74, c[0x0][0x1bc], R3 ;  /* 0x00006f004a037a24 */ /* 0x000fe400078e0203 */
[----:B------:R-:W-:Y:S02]  /*8da0*/  IMAD R6, R6, c[0x0][0x1c0], RZ ;  /* 0x0000700006067a24 */ /* 0x000fe400078e02ff */
[----:B------:R-:W-:Y:S01]  /*8db0*/  IMAD.WIDE.U32 R2, R5, c[0x0][0x1c0], R2 ;  /* 0x0000700005027a25 */ /* 0x000fe200078e0002 */
[----:B------:R-:W-:-:S03]  /*8dc0*/  SHF.R.S32.HI R7, RZ, 0x1f, R0 ;  /* 0x0000001fff077819 */ /* 0x000fc60000011400 */
[----:B------:R-:W-:Y:S01]  /*8dd0*/  IMAD R6, R5, c[0x0][0x1c4], R6 ;  /* 0x0000710005067a24 */ /* 0x000fe200078e0206 */
[----:B------:R-:W-:-:S03]  /*8de0*/  IADD3 R5, -R0, RZ, RZ ;  /* 0x000000ff00057210 */ /* 0x000fc60007ffe1ff */
[----:B------:R-:W-:Y:S02]  /*8df0*/  IMAD.IADD R3, R3, 0x1, R6 ;  /* 0x0000000103037824 */ /* 0x000fe400078e0206 */
[----:B------:R-:W-:Y:S02]  /*8e00*/  IMAD R4, R5, c[0x0][0x2c4], R4 ;  /* 0x0000b10005047a24 */ /* 0x000fe400078e0204 */
[----:B------:R-:W-:Y:S02]  /*8e10*/  IMAD R5, R7, c[0x0][0x1b0], RZ ;  /* 0x00006c0007057a24 */ /* 0x000fe400078e02ff */
[----:B------:R-:W-:-:S04]  /*8e20*/  IMAD.WIDE.U32 R2, R0, c[0x0][0x1b0], R2 ;  /* 0x00006c0000027a25 */ /* 0x000fc800078e0002 */
[----:B------:R-:W-:Y:S01]  /*8e30*/  IMAD R6, R0, c[0x0][0x1b4], R5 ;  /* 0x00006d0000067a24 */ /* 0x000fe200078e0205 */
[----:B------:R-:W-:Y:S02]  /*8e40*/  SHF.R.S32.HI R5, RZ, 0x1f, R4 ;  /* 0x0000001fff057819 */ /* 0x000fe40000011404 */
[----:B--2---:R-:W-:Y:S02]  /*8e50*/  SHF.R.S32.HI R10, RZ, 0x1f, R12 ;  /* 0x0000001fff0a7819 */ /* 0x004fe4000001140c */
[----:B------:R-:W-:Y:S01]  /*8e60*/  IADD3 R3, R3, R6, RZ ;  /* 0x0000000603037210 */ /* 0x000fe20007ffe0ff */
[----:B------:R-:W-:Y:S01]  /*8e70*/  IMAD R0, R5, c[0x0][0x1a8], RZ ;  /* 0x00006a0005007a24 */ /* 0x000fe200078e02ff */
[----:B------:R-:W-:-:S03]  /*8e80*/  LEA.HI R10, R10, R12, RZ, 0x3 ;  /* 0x0000000c0a0a7211 */ /* 0x000fc600078f18ff */
[C---:B------:R-:W-:Y:S02]  /*8e90*/  IMAD R0, R4.reuse, c[0x0][0x1ac], R0 ;  /* 0x00006b0004007a24 */ /* 0x040fe400078e0200 */
[----:B------:R-:W-:Y:S01]  /*8ea0*/  IMAD.WIDE.U32 R2, R4, c[0x0][0x1a8], R2 ;  /* 0x00006a0004027a25 */ /* 0x000fe200078e0002 */
[----:B------:R-:W-:-:S03]  /*8eb0*/  SHF.R.S32.HI R10, RZ, 0x3, R10 ;  /* 0x00000003ff0a7819 */ /* 0x000fc6000001140a */
[----:B------:R-:W-:Y:S01]  /*8ec0*/  IMAD.IADD R0, R3, 0x1, R0 ;  /* 0x0000000103007824 */ /* 0x000fe200078e0200 */
[----:B------:R-:W-:Y:S02]  /*8ed0*/  LEA R6, P0, R2, c[0x0][0x160], 0x1 ;  /* 0x0000580002067a11 */ /* 0x000fe400078008ff */
[----:B------:R-:W-:Y:S02]  /*8ee0*/  ISETP.GE.AND P2, PT, R244, c[0x0][0x198], PT ;  /* 0x00006600f4007a0c */ /* 0x000fe40003f46270 */
[----:B------:R-:W-:Y:S02]  /*8ef0*/  LEA.HI.X R5, R2, c[0x0][0x164], R0, 0x1, P0 ;  /* 0x0000590002057a11 */ /* 0x000fe400000f0c00 */
[----:B------:R-:W-:Y:S02]  /*8f00*/  IADD3 R158, R228, -0x1, RZ ;  /* 0xffffffffe49e7810 */ /* 0x000fe40007ffe0ff */
[----:B------:R-:W-:Y:S01]  /*8f10*/  IADD3 R4, R10, R11, RZ ;  /* 0x0000000b0a047210 */ /* 0x000fe20007ffe0ff */
[----:B------:R-:W-:Y:S01]  /*8f20*/  @!P1 IMAD.MOV.U32 R8, RZ, RZ, R9 ;  /* 0x000000ffff089224 */ /* 0x000fe200078e0009 */
[----:B------:R-:W-:Y:S05]  /*8f30*/  BRA.DIV ~URZ, `(.L_x_970) ;  /* 0x0001f1927f007947 */ /* 0x000fea000b800000 */
[----:B------:R1:W2:Y:S02]  /*8f40*/  SHFL.IDX PT, R7, R5, RZ, 0x181f ;  /* 0x00181fff05077589 */ /* 0x0002a400000e0000 */
.L_x_1213:
[----:B------:R-:W-:Y:S05]  /*8f50*/  BRA.DIV ~URZ, `(.L_x_971) ;  /* 0x0001f1e27f007947 */ /* 0x000fea000b800000 */
[----:B------:R3:W4:Y:S02]  /*8f60*/  SHFL.IDX PT, R2, R6, RZ, 0x181f ;  /* 0x00181fff06027589 */ /* 0x00072400000e0000 */
.L_x_1214:
        /* <DEDUP_REMOVED lines=10> */
.L_x_973:
[----:B------:R-:W-:Y:S05]  /*9010*/  BSYNC B0 ;  /* 0x0000000000007941 */ /* 0x000fea0003800000 */
.L_x_972:
[----:B------:R-:W-:Y:S05]  /*9020*/  BRA.DIV ~URZ, `(.L_x_974) ;  /* 0x0001f1827f007947 */ /* 0x000fea000b800000 */
[----:B--2---:R2:W1:Y:S04]  /*9030*/  SHFL.IDX PT, R7, R5, 0x1, 0x181f ;  /* 0x00381f0005077f89 */ /* 0x00446800000e0000 */
[----:B----4-:R2:W4:Y:S02]  /*9040*/  SHFL.IDX PT, R2, R6, 0x1, 0x181f ;  /* 0x00381f0006027f89 */ /* 0x01052400000e0000 */
.L_x_1215:
        /* <DEDUP_REMOVED lines=10> */
.L_x_976:
[----:B------:R-:W-:Y:S05]  /*90f0*/  BSYNC B0 ;  /* 0x0000000000007941 */ /* 0x000fea0003800000 */
.L_x_975:
[----:B------:R-:W-:Y:S05]  /*9100*/  BRA.DIV ~URZ, `(.L_x_977) ;  /* 0x0001f1727f007947 */ /* 0x000fea000b800000 */
[----:B-1----:R1:W2:Y:S02]  /*9110*/  SHFL.IDX PT, R7, R5, 0x2, 0x181f ;  /* 0x00581f0005077f89 */ /* 0x0022a400000e0000 */
.L_x_1216:
[----:B------:R-:W-:Y:S05]  /*9120*/  BRA.DIV ~URZ, `(.L_x_978) ;  /* 0x0001f1c27f007947 */ /* 0x000fea000b800000 */
[----:B----4-:R4:W1:Y:S02]  /*9130*/  SHFL.IDX PT, R2, R6, 0x2, 0x181f ;  /* 0x00581f0006027f89 */ /* 0x01086400000e0000 */
.L_x_1217:
        /* <DEDUP_REMOVED lines=10> */
.L_x_980:
[----:B------:R-:W-:Y:S05]  /*91e0*/  BSYNC B0 ;  /* 0x0000000000007941 */ /* 0x000fea0003800000 */
.L_x_979:
[----:B------:R-:W-:Y:S05]  /*91f0*/  BRA.DIV ~URZ, `(.L_x_981) ;  /* 0x0001f1627f007947 */ /* 0x000fea000b800000 */
[----:B--2---:R2:W3:Y:S04]  /*9200*/  SHFL.IDX PT, R7, R5, 0x3, 0x181f ;  /* 0x00781f0005077f89 */ /* 0x0044e800000e0000 */
[----:B-1----:R2:W1:Y:S02]  /*9210*/  SHFL.IDX PT, R2, R6, 0x3, 0x181f ;  /* 0x00781f0006027f89 */ /* 0x00246400000e0000 */
.L_x_1218:
        /* <DEDUP_REMOVED lines=10> */
.L_x_983:
[----:B------:R-:W-:Y:S05]  /*92c0*/  BSYNC B0 ;  /* 0x0000000000007941 */ /* 0x000fea0003800000 */
.L_x_982:
[----:B------:R-:W-:Y:S05]  /*92d0*/  BRA.DIV ~URZ, `(.L_x_984) ;  /* 0x0001f1527f007947 */ /* 0x000fea000b800000 */
[----:B---3--:R3:W2:Y:S02]  /*92e0*/  SHFL.IDX PT, R7, R5, 0x4, 0x181f ;  /* 0x00981f0005077f89 */ /* 0x0086a400000e0000 */
.L_x_1219:
[----:B------:R-:W-:Y:S05]  /*92f0*/  BRA.DIV ~URZ, `(.L_x_985) ;  /* 0x0001f1a27f007947 */ /* 0x000fea000b800000 */
[----:B-1----:R1:W3:Y:S02]  /*9300*/  SHFL.IDX PT, R2, R6, 0x4, 0x181f ;  /* 0x00981f0006027f89 */ /* 0x0022e400000e0000 */
.L_x_1220:
        /* <DEDUP_REMOVED lines=10> */
.L_x_987:
[----:B------:R-:W-:Y:S05]  /*93b0*/  BSYNC B0 ;  /* 0x0000000000007941 */ /* 0x000fea0003800000 */
.L_x_986:
[----:B------:R-:W-:Y:S05]  /*93c0*/  BRA.DIV ~URZ, `(.L_x_988) ;  /* 0x0001f1427f007947 */ /* 0x000fea000b800000 */
[----:B--2---:R2:W1:Y:S04]  /*93d0*/  SHFL.IDX PT, R7, R5, 0x5, 0x181f ;  /* 0x00b81f0005077f89 */ /* 0x00446800000e0000 */
[----:B---3--:R2:W3:Y:S02]  /*93e0*/  SHFL.IDX PT, R2, R6, 0x5, 0x181f ;  /* 0x00b81f0006027f89 */ /* 0x0084e400000e0000 */
.L_x_1221:
        /* <DEDUP_REMOVED lines=10> */
.L_x_990:
[----:B------:R-:W-:Y:S05]  /*9490*/  BSYNC B0 ;  /* 0x0000000000007941 */ /* 0x000fea0003800000 */
.L_x_989:
[----:B------:R-:W-:Y:S05]  /*94a0*/  BRA.DIV ~URZ, `(.L_x_991) ;  /* 0x0001f1327f007947 */ /* 0x000fea000b800000 */
[----:B-1----:R1:W2:Y:S02]  /*94b0*/  SHFL.IDX PT, R7, R5, 0x6, 0x181f ;  /* 0x00d81f0005077f89 */ /* 0x0022a400000e0000 */
.L_x_1222:
[----:B------:R-:W-:Y:S05]  /*94c0*/  BRA.DIV ~URZ, `(.L_x_992) ;  /* 0x0001f1827f007947 */ /* 0x000fea000b800000 */
[----:B---3--:R3:W1:Y:S02]  /*94d0*/  SHFL.IDX PT, R2, R6, 0x6, 0x181f ;  /* 0x00d81f0006027f89 */ /* 0x00866400000e0000 */
.L_x_1223:
        /* <DEDUP_REMOVED lines=10> */
.L_x_994:
[----:B------:R-:W-:Y:S05]  /*9580*/  BSYNC B0 ;  /* 0x0000000000007941 */ /* 0x000fea0003800000 */
.L_x_993:
[----:B------:R-:W-:Y:S05]  /*9590*/  BRA.DIV ~URZ, `(.L_x_995) ;  /* 0x0001f1227f007947 */ /* 0x000fea000b800000 */
[----:B-12---:R-:W1:Y:S04]  /*95a0*/  SHFL.IDX PT, R5, R5, 0x7, 0x181f ;  /* 0x00f81f0005057f89 */ /* 0x006e6800000e0000 */
[----:B------:R2:W3:Y:S02]  /*95b0*/  SHFL.IDX PT, R3, R6, 0x7, 0x181f ;  /* 0x00f81f0006037f89 */ /* 0x0004e400000e0000 */
.L_x_1224:
        /* <DEDUP_REMOVED lines=17> */
[----:B------:R-:W3:Y:S04]  /*96d0*/  LDL R163, [R1+0x10] ;  /* 0x0000100001a37983 */ /* 0x000ee80000100800 */
[----:B------:R-:W5:Y:S01]  /*96e0*/  LDL R166, [R1+0x3c] ;  /* 0x00003c0001a67983 */ /* 0x000f620000100800 */
[----:B------:R-:W-:Y:S02]  /*96f0*/  IMAD.MOV.U32 R86, RZ, RZ, 0x50 ;  /* 0x00000050ff567424 */ /* 0x000fe400078e00ff */
[----:B------:R-:W-:Y:S02]  /*9700*/  IMAD.MOV.U32 R167, RZ, RZ, c[0x0][0x2b8] ;  /* 0x0000ae00ffa77624 */ /* 0x000fe400078e00ff */
[----:B------:R-:W-:-:S03]  /*9710*/  IMAD R157, R228, R86, -0x50 ;  /* 0xffffffb0e49d7424 */ /* 0x000fc600078e0256 */
[----:B------:R-:W-:Y:S02]  /*9720*/  ISETP.NE.AND P1, PT, R167, 0x1, PT ;  /* 0x00000001a700780c */ /* 0x000fe40003f25270 */
[----:B------:R-:W-:Y:S01]  /*9730*/  LOP3.LUT R207, R207, 0xfffdffff, RZ, 0xc0, !PT ;  /* 0xfffdffffcfcf7812 */ /* 0x000fe200078ec0ff */
[----:B------:R-:W-:-:S10]  /*9740*/  IMAD.MOV.U32 R216, RZ, RZ, RZ ;  /* 0x000000ffffd87224 */ /* 0x000fd400078e00ff */
[----:B------:R-:W-:Y:S01]  /*9750*/  @P1 LOP3.LUT R207, R207, 0x20000, RZ, 0xfc, !PT ;  /* 0x00020000cfcf1812 */ /* 0x000fe200078efcff */
[----:B------:R-:W-:Y:S01]  /*9760*/  BAR.SYNC.DEFER_BLOCKING 0x0 ;  /* 0x0000000000007b1d */ /* 0x000fe20000010000 */
[----:B---3--:R-:W-:-:S05]  /*9770*/  IMAD.IADD R3, R163, 0x1, R157 ;  /* 0x00000001a3037824 */ /* 0x008fca00078e029d */
[C---:B------:R-:W-:Y:S01]  /*9780*/  ISETP.GE.AND P0, PT, R3.reuse, R250, PT ;  /* 0x000000fa0300720c */ /* 0x040fe20003f06270 */
[----:B-----5:R-:W-:-:S03]  /*9790*/  IMAD.IADD R3, R3, 0x1, R166 ;  /* 0x0000000103037824 */ /* 0x020fc600078e02a6 */
[----:B------:R-:W-:Y:S01]  /*97a0*/  ISETP.GT.OR P0, PT, R163, 0x4f, P0 ;  /* 0x0000004fa300780c */ /* 0x000fe20000704670 */
[----:B------:R-:W-:-:S04]  /*97b0*/  @P1 IMAD.HI.U32 R4, R3, c[0x0][0x2bc], RZ ;  /* 0x0000af0003041a27 */ /* 0x000fc800078e00ff */
[----:B------:R-:W-:Y:S01]  /*97c0*/  IMAD.MOV.U32 R2, RZ, RZ, R3 ;  /* 0x000000ffff027224 */ /* 0x000fe200078e0003 */
[----:B------:R-:W-:-:S07]  /*97d0*/  @P1 SHF.R.U32.HI R2, RZ, c[0x0][0x2c0], R4 ;  /* 0x0000b000ff021a19 */ /* 0x000fce0000011604 */
[----:B------:R-:W-:-:S04]  /*97e0*/  @!P0 IADD3 R5, P1, R2, R164, RZ ;  /* 0x000000a402058210 */ /* 0x000fc80007f3e0ff */
[----:B--2-4-:R-:W-:Y:S02]  /*97f0*/  @!P0 LEA.HI.X.SX32 R6, R2, R162, 0x1, P1 ;  /* 0x000000a202068211 */ /* 0x014fe400008f0eff */
[----:B------:R-:W-:-:S04]  /*9800*/  @!P0 LEA R4, P1, R5, c[0x0][0x2a0], 0x2 ;  /* 0x0000a80005048a11 */ /* 0x000fc800078210ff */
[----:B------:R-:W-:-:S05]  /*9810*/  @!P0 LEA.HI.X R5, R5, c[0x0][0x2a4], R6, 0x2, P1 ;  /* 0x0000a90005058a11 */ /* 0x000fca00008f1406 */
[----:B------:R1:W2:Y:S01]  /*9820*/  @!P0 LDG.E R216, [R4.64] ;  /* 0x0000000804d88981 */ /* 0x0002a2000c1e1900 */
[----:B------:R-:W-:-:S04]  /*9830*/  IMAD.MOV R2, RZ, RZ, -R2 ;  /* 0x000000ffff027224 */ /* 0x000fc800078e0a02 */
[----:B------:R-:W-:Y:S01]  /*9840*/  IMAD R229, R2, c[0x0][0x2b8], R3 ;  /* 0x0000ae0002e57a24 */ /* 0x000fe200078e0203 */
[----:B------:R-:W3:Y:S04]  /*9850*/  S2R R9, SR_TID.X ;  /* 0x0000000000097919 */ /* 0x000ee80000002100 */
[----:B------:R-:W-:Y:S01]  /*9860*/  SHF.R.S32.HI R82, RZ, 0x1f, R229 ;  /* 0x0000001fff527819 */ /* 0x000fe200000114e5 */
[----:B------:R-:W-:-:S04]  /*9870*/  IMAD.WIDE.U32 R2, R229, c[0x0][0x1e0], RZ ;  /* 0x00007800e5027a25 */ /* 0x000fc800078e00ff */
[----:B-1----:R-:W-:-:S04]  /*9880*/  IMAD R4, R82, c[0x0][0x1e0], RZ ;  /* 0x0000780052047a24 */ /* 0x002fc800078e02ff */
[----:B------:R-:W-:-:S04]  /*9890*/  IMAD R4, R229, c[0x0][0x1e4], R4 ;  /* 0x00007900e5047a24 */ /* 0x000fc800078e0204 */
[----:B------:R-:W-:Y:S02]  /*98a0*/  IMAD.IADD R3, R3, 0x1, R4 ;  /* 0x0000000103037824 */ /* 0x000fe400078e0204 */
[----:B------:R-:W-:-:S04]  /*98b0*/  IMAD.WIDE.U32 R160, R74, c[0x0][0x1e8], RZ ;  /* 0x00007a004aa07a25 */ /* 0x000fc800078e00ff */
[----:B------:R-:W-:Y:S01]  /*98c0*/  IMAD R159, R74, c[0x0][0x1ec], R161 ;  /* 0x00007b004a9f7a24 */ /* 0x000fe200078e02a1 */
[----:B---3--:R-:W-:Y:S01]  /*98d0*/  SHF.R.S32.HI R7, RZ, 0x1f, R9 ;  /* 0x0000001fff077819 */ /* 0x008fe20000011409 */
[----:B------:R-:W-:-:S03]  /*98e0*/  IMAD R86, R228, -0x50, R86 ;  /* 0xffffffb0e4567824 */ /* 0x000fc600078e0256 */
[----:B------:R-:W-:Y:S01]  /*98f0*/  LEA.HI R7, R7, R9, RZ, 0x3 ;  /* 0x0000000907077211 */ /* 0x000fe200078f18ff */
[----:B------:R-:W-:-:S03]  /*9900*/  IMAD.IADD R156, R250, 0x1, R86 ;  /* 0x00000001fa9c7824 */ /* 0x000fc600078e0256 */
[----:B------:R-:W-:-:S05]  /*9910*/  SHF.R.S32.HI R7, RZ, 0x3, R7 ;  /* 0x00000003ff077819 */ /* 0x000fca0000011407 */
[----:B------:R-:W-:Y:S01]  /*9920*/  IMAD.IADD R66, R156, 0x1, -R7 ;  /* 0x000000019c427824 */ /* 0x000fe200078e0a07 */
[----:B------:R-:W-:-:S04]  /*9930*/  ISETP.GE.AND P2, PT, R244, c[0x0][0x1d4], PT ;  /* 0x00007500f4007a0c */ /* 0x000fc80003f46270 */
[C---:B------:R-:W-:Y:S02]  /*9940*/  ISETP.GE.AND P5, PT, R66.reuse, 0x11, PT ;  /* 0x000000114200780c */ /* 0x040fe40003fa6270 */
[----:B------:R-:W-:Y:S01]  /*9950*/  ISETP.GE.AND P4, PT, R66, 0x21, PT ;  /* 0x000000214200780c */ /* 0x000fe20003f86270 */
[----:B------:R-:W-:Y:S04]  /*9960*/  STL.64 [R1+0x20], R160 ;  /* 0x000020a001007387 */ /* 0x000fe80000100a00 */
[----:B------:R-:W-:Y:S01]  /*9970*/  STL [R1+0x30], R159 ;  /* 0x0000309f01007387 */ /* 0x000fe20000100800 */
[----:B------:R-:W-:Y:S02]  /*9980*/  ISETP.GT.AND P6, PT, R163, 0x4f, PT ;  /* 0x0000004fa300780c */ /* 0x000fe40003fc4270 */
[----:B------:R-:W-:-:S11]  /*9990*/  LOP3.LUT R207, R207, 0xffff7fff, RZ, 0xc0, !PT ;  /* 0xffff7fffcfcf7812 */ /* 0x000fd600078ec0ff */
[----:B------:R-:W-:Y:S02]  /*99a0*/  @P6 LOP3.LUT R207, R207, 0x8000, RZ, 0xfc, !PT ;  /* 0x00008000cfcf6812 */ /* 0x000fe400078efcff */
        /* <DEDUP_REMOVED lines=14> */
[----:B------:R-:W5:Y:S01]  /*9a90*/  SHFL.IDX PT, R11, R10, 0x2, 0x181f ;  /* 0x00581f000a0b7f89 */ /* 0x000f6200000e0000 */
[----:B-1----:R-:W-:-:S03]  /*9aa0*/  @P0 LEA R4, P1, R244, R3, 0x1 ;  /* 0x00000003f4040211 */ /* 0x002fc600078208ff */
[----:B------:R-:W1:Y:S01]  /*9ab0*/  SHFL.IDX PT, R3, R2, 0x3, 0x181f ;  /* 0x00781f0002037f89 */ /* 0x000e6200000e0000 */
[----:B--2---:R-:W-:-:S05]  /*9ac0*/  @P0 LEA.HI.X R5, R244, R5, R245, 0x1, P1 ;  /* 0x00000005f4050211 */ /* 0x004fca00008f0cf5 */
[----:B------:R2:W-:Y:S01]  /*9ad0*/  @P0 LDGSTS.E.BYPASS.LTC128B.128 [R208+0x2900], [R4.64], !P2 ;  /* 0x0290000004d00fae */ /* 0x0005e2000d101d48 */
[----:B------:R-:W-:Y:S02]  /*9ae0*/  ISETP.GE.AND P1, PT, R66, 0x31, PT ;  /* 0x000000314200780c */ /* 0x000fe40003f26270 */
[C---:B---3--:R-:W-:Y:S01]  /*9af0*/  @P5 LEA R8, P0, R244.reuse, R6, 0x1 ;  /* 0x00000006f4085211 */ /* 0x048fe200078008ff */
[----:B------:R-:W-:Y:S03]  /*9b00*/  SHFL.IDX PT, R2, R2, 0x4, 0x181f ;  /* 0x00981f0002027f89 */ /* 0x000fe600000e0000 */
[C---:B----4-:R-:W-:Y:S02]  /*9b10*/  @P5 LEA.HI.X R9, R244.reuse, R9, R245, 0x1, P0 ;  /* 0x00000009f4095211 */ /* 0x050fe400000f0cf5 */
[----:B-----5:R-:W-:-:S03]  /*9b20*/  @P4 LEA R6, P0, R244, R7, 0x1 ;  /* 0x00000007f4064211 */ /* 0x020fc600078008ff */
[----:B------:R3:W-:Y:S04]  /*9b30*/  @P5 LDGSTS.E.BYPASS.LTC128B.128 [R208+0x3100], [R8.64], !P2 ;  /* 0x0310000008d05fae */ /* 0x0007e8000d101d48 */
[----:B--2---:R-:W2:Y:S01]  /*9b40*/  SHFL.IDX PT, R5, R10, 0x3, 0x181f ;  /* 0x00781f000a057f89 */ /* 0x004ea200000e0000 */
[C-C-:B------:R-:W-:Y:S02]  /*9b50*/  @P4 LEA.HI.X R7, R244.reuse, R11, R245.reuse, 0x1, P0 ;  /* 0x0000000bf4074211 */ /* 0x140fe400000f0cf5 */
[C---:B-1----:R-:W-:Y:S02]  /*9b60*/  @P1 LEA R4, P0, R244.reuse, R3, 0x1 ;  /* 0x00000003f4041211 */ /* 0x042fe400078008ff */
[----:B------:R-:W1:Y:S04]  /*9b70*/  SHFL.IDX PT, R3, R10, 0x4, 0x181f ;  /* 0x00981f000a037f89 */ /* 0x000e6800000e0000 */
[----:B------:R3:W-:Y:S01]  /*9b80*/  @P4 LDGSTS.E.BYPASS.LTC128B.128 [R208+0x3900], [R6.64], !P2 ;  /* 0x0390000006d04fae */ /* 0x0007e2000d101d48 */
[----:B--2---:R-:W-:-:S02]  /*9b90*/  @P1 LEA.HI.X R5, R244, R5, R245, 0x1, P0 ;  /* 0x00000005f4051211 */ /* 0x004fc400000f0cf5 */
[----:B------:R-:W-:-:S03]  /*9ba0*/  ISETP.GE.AND P0, PT, R66, 0x41, PT ;  /* 0x000000414200780c */ /* 0x000fc60003f06270 */
[----:B------:R3:W-:Y:S10]  /*9bb0*/  @P1 LDGSTS.E.BYPASS.LTC128B.128 [R208+0x4100], [R4.64], !P2 ;  /* 0x0410000004d01fae */ /* 0x0007f4000d101d48 */
[----:B------:R-:W-:-:S04]  /*9bc0*/  @P0 LEA R2, P3, R244, R2, 0x1 ;  /* 0x00000002f4020211 */ /* 0x000fc800078608ff */
[----:B-1----:R-:W-:-:S05]  /*9bd0*/  @P0 LEA.HI.X R3, R244, R3, R245, 0x1, P3 ;  /* 0x00000003f4030211 */ /* 0x002fca00018f0cf5 */
[----:B------:R3:W-:Y:S01]  /*9be0*/  @P0 LDGSTS.E.BYPASS.LTC128B.128 [R208+0x4900], [R2.64], !P2 ;  /* 0x0490000002d00fae */ /* 0x0007e2000d101d48 */
[----:B------:R-:W-:-:S03]  /*9bf0*/  ISETP.LT.AND P0, PT, RZ, c[0x0][0x27c], PT ;  /* 0x00009f00ff007a0c */ /* 0x000fc60003f01270 */
[----:B------:R-:W0:Y:S10]  /*9c00*/  LDGDEPBAR ;  /* 0x00000000000079af */ /* 0x000e340000000000 */
[----:B------:R-:W-:Y:S05]  /*9c10*/  @P0 BRA `(.L_x_996) ;  /* 0x0000002000000947 */ /* 0x000fea0003800000 */
[----:B------:R-:W-:-:S04]  /*9c20*/  DEPBAR.LE SB0, 0x1 ;  /* 0x000080400000791a */ /* 0x000fc80000000000 */
[----:B------:R-:W-:Y:S05]  /*9c30*/  BRA `(.L_x_997) ;  /* 0x00004b5000007947 */ /* 0x000fea0003800000 */
.L_x_996:
[----:B------:R-:W2:Y:S01]  /*9c40*/  LDL R63, [R1+0x38] ;  /* 0x00003800013f7983 */ /* 0x000ea20000100800 */
[----:B------:R-:W-:Y:S01]  /*9c50*/  ULDC.U8 UR4, c[0x0][0x298] ;  /* 0x0000a60000047ab9 */ /* 0x000fe20000000000 */
[----:B---3--:R-:W-:Y:S01]  /*9c60*/  SHF.R.S32.HI R2, RZ, 0x1f, R136 ;  /* 0x0000001fff027819 */ /* 0x008fe20000011488 */
[----:B------:R-:W-:Y:S01]  /*9c70*/  IMAD.WIDE.U32 R6, R136, c[0x0][0x280], RZ ;  /* 0x0000a00088067a25 */ /* 0x000fe200078e00ff */
[----:B------:R-:W-:Y:S01]  /*9c80*/  ISETP.NE.AND P0, PT, RZ, UR4, PT ;  /* 0x00000004ff007c0c */ /* 0x000fe2000bf05270 */
[----:B------:R-:W-:Y:S02]  /*9c90*/  BSSY B2, `(.L_x_997) ;  /* 0x00004af000027945 */ /* 0x000fe40003800000 */
[C---:B------:R-:W-:Y:S02]  /*9ca0*/  IMAD R3, R2.reuse, c[0x0][0x280], RZ ;  /* 0x0000a00002037a24 */ /* 0x040fe400078e02ff */
[----:B------:R-:W-:Y:S02]  /*9cb0*/  IMAD R2, R2, c[0x0][0x290], RZ ;  /* 0x0000a40002027a24 */ /* 0x000fe400078e02ff */
[----:B------:R-:W-:-:S02]  /*9cc0*/  IMAD R3, R136, c[0x0][0x284], R3 ;  /* 0x0000a10088037a24 */ /* 0x000fc400078e0203 */
[C---:B------:R-:W-:Y:S02]  /*9cd0*/  IMAD R8, R136.reuse, c[0x0][0x294], R2 ;  /* 0x0000a50088087a24 */ /* 0x040fe400078e0202 */
[----:B------:R-:W-:Y:S01]  /*9ce0*/  IMAD.WIDE.U32 R4, R136, c[0x0][0x290], RZ ;  /* 0x0000a40088047a25 */ /* 0x000fe200078e00ff */
[----:B------:R-:W-:-:S04]  /*9cf0*/  IADD3 R3, R3, R7, RZ ;  /* 0x0000000703037210 */ /* 0x000fc80007ffe0ff */
[----:B------:R-:W-:Y:S02]  /*9d00*/  IADD3 R8, R8, R5, RZ ;  /* 0x0000000508087210 */ /* 0x000fe40007ffe0ff */
[----:B--2---:R-:W-:-:S04]  /*9d10*/  IADD3 R14, R125, R63, RZ ;  /* 0x0000003f7d0e7210 */ /* 0x004fc80007ffe0ff */
[----:B------:R-:W-:Y:S01]  /*9d20*/  LEA R2, R126, R14, 0x5 ;  /* 0x0000000e7e027211 */ /* 0x000fe200078e28ff */
[----:B------:R-:W-:Y:S05]  /*9d30*/  @!P0 BRA `(.L_x_998) ;  /* 0x0000260000008947 */ /* 0x000fea0003800000 */
[----:B------:R1:W5:Y:S01]  /*9d40*/  LDL R46, [R1+0x68] ;  /* 0x00006800012e7983 */ /* 0x0003620000100800 */
[----:B------:R-:W-:-:S05]  /*9d50*/  IMAD.MOV.U32 R9, RZ, RZ, c[0x0][0x2c4] ;  /* 0x0000b100ff097624 */ /* 0x000fca00078e00ff */
[----:B------:R-:W-:-:S13]  /*9d60*/  ISETP.NE.AND P1, PT, R9, 0x1, PT ;  /* 0x000000010900780c */ /* 0x000fda0003f25270 */
[----:B------:R-:W-:-:S05]  /*9d70*/  @P1 IMAD.HI.U32 R5, R2, c[0x0][0x2c8], RZ ;  /* 0x0000b20002051a27 */ /* 0x000fca00078e00ff */
[----:B------:R-:W-:-:S04]  /*9d80*/  @P1 SHF.R.U32.HI R2, RZ, c[0x0][0x2cc], R5 ;  /* 0x0000b300ff021a19 */ /* 0x000fc80000011605 */
[----:B------:R-:W-:Y:S01]  /*9d90*/  SHF.R.S32.HI R5, RZ, 0x1f, R2 ;  /* 0x0000001fff057819 */ /* 0x000fe20000011402 */
[----:B------:R-:W-:Y:S01]  /*9da0*/  IMAD.MOV.U32 R7, RZ, RZ, R3 ;  /* 0x000000ffff077224 */ /* 0x000fe200078e0003 */
[----:B------:R-:W-:Y:S01]  /*9db0*/  MOV R9, R8 ;  /* 0x0000000800097202 */ /* 0x000fe20000000f00 */
[----:B------:R-:W-:Y:S02]  /*9dc0*/  IMAD.MOV.U32 R8, RZ, RZ, R4 ;  /* 0x000000ffff087224 */ /* 0x000fe400078e0004 */
[C---:B------:R-:W-:Y:S02]  /*9dd0*/  IMAD R3, R5.reuse, c[0x0][0x280], RZ ;  /* 0x0000a00005037a24 */ /* 0x040fe400078e02ff */
[----:B------:R-:W-:Y:S02]  /*9de0*/  IMAD R10, R5, c[0x0][0x290], RZ ;  /* 0x0000a400050a7a24 */ /* 0x000fe400078e02ff */
[----:B------:R-:W-:-:S04]  /*9df0*/  IMAD.WIDE.U32 R6, R2, c[0x0][0x280], R6 ;  /* 0x0000a00002067a25 */ /* 0x000fc800078e0006 */
[----:B------:R-:W-:-:S04]  /*9e00*/  IMAD.WIDE.U32 R4, R2, c[0x0][0x290], R8 ;  /* 0x0000a40002047a25 */ /* 0x000fc800078e0008 */
[C---:B------:R-:W-:Y:S02]  /*9e10*/  IMAD R3, R2.reuse, c[0x0][0x284], R3 ;  /* 0x0000a10002037a24 */ /* 0x040fe400078e0203 */
[----:B------:R-:W-:Y:S01]  /*9e20*/  IMAD R2, R2, c[0x0][0x294], R10 ;  /* 0x0000a50002027a24 */ /* 0x000fe200078e020a */
[----:B------:R-:W-:-:S04]  /*9e30*/  LEA R27, P0, R4, c[0x0][0x288], 0x1 ;  /* 0x0000a200041b7a11 */ /* 0x000fc800078008ff */
[----:B------:R-:W-:-:S04]  /*9e40*/  IADD3 R2, R5, R2, RZ ;  /* 0x0000000205027210 */ /* 0x000fc80007ffe0ff */
[----:B------:R-:W-:Y:S02]  /*9e50*/  LEA.HI.X R15, R4, c[0x0][0x28c], R2, 0x1, P0 ;  /* 0x0000a300040f7a11 */ /* 0x000fe400000f0c02 */
[----:B------:R-:W-:Y:S02]  /*9e60*/  ISETP.GE.AND P0, PT, R14, R0, PT ;  /* 0x000000000e00720c */ /* 0x000fe40003f06270 */
[----:B------:R-:W-:Y:S02]  /*9e70*/  LEA R26, P1, R6, c[0x0][0x270], 0x1 ;  /* 0x00009c00061a7a11 */ /* 0x000fe400078208ff */
[----:B------:R-:W-:-:S04]  /*9e80*/  IADD3 R3, R7, R3, RZ ;  /* 0x0000000307037210 */ /* 0x000fc80007ffe0ff */
[----:B------:R-:W-:Y:S01]  /*9e90*/  LEA.HI.X R24, R6, c[0x0][0x274], R3, 0x1, P1 ;  /* 0x00009d0006187a11 */ /* 0x000fe200008f0c03 */
[----:B------:R1:W2:Y:S01]  /*9ea0*/  SHFL.IDX PT, R20, R26, RZ, 0x1c1f ;  /* 0x001c1fff1a147589 */ /* 0x0002a200000e0000 */
[----:B------:R-:W-:Y:S03]  /*9eb0*/  BSSY B0, `(.L_x_999) ;  /* 0x0000020000007945 */ /* 0x000fe60003800000 */
[----:B------:R1:W3:Y:S01]  /*9ec0*/  SHFL.IDX PT, R21, R27, RZ, 0x1c1f ;  /* 0x001c1fff1b157589 */ /* 0x0002e200000e0000 */
[----:B------:R-:W-:-:S03]  /*9ed0*/  CS2R R36, SRZ ;  /* 0x0000000000247805 */ /* 0x000fc6000001ff00 */
[----:B------:R1:W4:Y:S01]  /*9ee0*/  SHFL.IDX PT, R22, R24, RZ, 0x1c1f ;  /* 0x001c1fff18167589 */ /* 0x00032200000e0000 */
[----:B------:R-:W-:-:S03]  /*9ef0*/  CS2R R12, SRZ ;  /* 0x00000000000c7805 */ /* 0x000fc6000001ff00 */
[----:B------:R1:W1:Y:S01]  /*9f00*/  SHFL.IDX PT, R23, R15, RZ, 0x1c1f ;  /* 0x001c1fff0f177589 */ /* 0x00026200000e0000 */
[----:B------:R-:W-:Y:S01]  /*9f10*/  CS2R R10, SRZ ;  /* 0x00000000000a7805 */ /* 0x000fe2000001ff00 */
[----:B------:R-:W-:Y:S01]  /*9f20*/  CS2R R8, SRZ ;  /* 0x0000000000087805 */ /* 0x000fe2000001ff00 */
[----:B------:R-:W-:Y:S01]  /*9f30*/  CS2R R6, SRZ ;  /* 0x0000000000067805 */ /* 0x000fe2000001ff00 */
[----:B------:R-:W-:Y:S05]  /*9f40*/  @P0 BRA `(.L_x_1000) ;  /* 0x0000016000000947 */ /* 0x000fea0003800000 */
[----:B------:R-:W-:Y:S01]  /*9f50*/  ISETP.GE.AND P1, PT, R90, c[0x0][0x27c], PT ;  /* 0x00009f005a007a0c */ /* 0x000fe20003f26270 */
[----:B------:R-:W-:Y:S01]  /*9f60*/  CS2R R12, SRZ ;  /* 0x00000000000c7805 */ /* 0x000fe2000001ff00 */
[----:B------:R-:W-:-:S11]  /*9f70*/  CS2R R10, SRZ ;  /* 0x00000000000a7805 */ /* 0x000fd6000001ff00 */
[C---:B------:R-:W-:Y:S01]  /*9f80*/  @!P1 IMAD.SHL.U32 R3, R90.reuse, 0x2, RZ ;  /* 0x000000025a039824 */ /* 0x040fe200078e00ff */
[----:B------:R-:W-:-:S04]  /*9f90*/  @!P1 SHF.L.U64.HI R2, R90, 0x1, R91 ;  /* 0x000000015a029819 */ /* 0x000fc8000001025b */
[----:B--2---:R-:W-:-:S05]  /*9fa0*/  @!P1 IADD3 R18, P0, R20, R3, RZ ;  /* 0x0000000314129210 */ /* 0x004fca0007f1e0ff */
[--C-:B----4-:R-:W-:Y:S01]  /*9fb0*/  @!P1 IMAD.X R19, R22, 0x1, R2.reuse, P0 ;  /* 0x0000000116139824 */ /* 0x110fe200000e0602 */
[----:B---3--:R-:W-:Y:S01]  /*9fc0*/  @!P1 IADD3 R16, P0, R21, R3, RZ ;  /* 0x0000000315109210 */ /* 0x008fe20007f1e0ff */
[----:B------:R-:W-:Y:S01]  /*9fd0*/  CS2R R6, SRZ ;  /* 0x0000000000067805 */ /* 0x000fe2000001ff00 */
[----:B------:R-:W-:Y:S02]  /*9fe0*/  CS2R R8, SRZ ;  /* 0x0000000000087805 */ /* 0x000fe4000001ff00 */
[----:B------:R2:W5:Y:S01]  /*9ff0*/  @!P1 LD.E.64 R10, [R18.64] ;  /* 0x00000008120a9980 */ /* 0x000562000c101b00 */
[----:B-1----:R-:W-:Y:S01]  /*a000*/  @!P1 IMAD.X R17, R23, 0x1, R2, P0 ;  /* 0x0000000117119824 */ /* 0x002fe200000e0602 */
[----:B------:R-:W-:-:S04]  /*a010*/  ISETP.GE.AND P0, PT, R124, c[0x0][0x27c], PT ;  /* 0x00009f007c007a0c */ /* 0x000fc80003f06270 */
[----:B------:R2:W5:Y:S09]  /*a020*/  @!P1 LD.E.64 R6, [R16.64] ;  /* 0x0000000810069980 */ /* 0x000572000c101b00 */
[C---:B------:R-:W-:Y:S01]  /*a030*/  @!P0 IMAD.SHL.U32 R4, R124.reuse, 0x2, RZ ;  /* 0x000000027c048824 */ /* 0x040fe200078e00ff */
[----:B-----5:R-:W-:-:S04]  /*a040*/  @!P0 SHF.L.U64.HI R5, R124, 0x1, R46 ;  /* 0x000000017c058819 */ /* 0x020fc8000001022e */
[----:B------:R-:W-:-:S05]  /*a050*/  @!P0 IADD3 R2, P3, R20, R4, RZ ;  /* 0x0000000414028210 */ /* 0x000fca0007f7e0ff */
[----:B------:R-:W-:Y:S01]  /*a060*/  @!P0 IMAD.X R3, R22, 0x1, R5, P3 ;  /* 0x0000000116038824 */ /* 0x000fe200018e0605 */
[----:B------:R-:W-:-:S04]  /*a070*/  @!P0 IADD3 R4, P3, R21, R4, RZ ;  /* 0x0000000415048210 */ /* 0x000fc80007f7e0ff */
[----:B------:R2:W5:Y:S01]  /*a080*/  @!P0 LD.E.64 R12, [R2.64] ;  /* 0x00000008020c8980 */ /* 0x000562000c101b00 */
[----:B------:R-:W-:-:S05]  /*a090*/  @!P0 IMAD.X R5, R23, 0x1, R5, P3 ;  /* 0x0000000117058824 */ /* 0x000fca00018e0605 */
[----:B------:R2:W5:Y:S03]  /*a0a0*/  @!P0 LD.E.64 R8, [R4.64] ;  /* 0x0000000804088980 */ /* 0x000566000c101b00 */
.L_x_1000:
[----:B------:R-:W-:Y:S05]  /*a0b0*/  BSYNC B0 ;  /* 0x0000000000007941 */ /* 0x000fea0003800000 */
.L_x_999:
[----:B--2---:R-:W-:Y:S01]  /*a0c0*/  IADD3 R2, R14, 0x20, RZ ;  /* 0x000000200e027810 */ /* 0x004fe20007ffe0ff */
[----:B-----5:R-:W-:Y:S01]  /*a0d0*/  IMAD.MOV.U32 R5, RZ, RZ, R12 ;  /* 0x000000ffff057224 */ /* 0x020fe200078e000c */
[----:B----4-:R2:W4:Y:S01]  /*a0e0*/  SHFL.IDX PT, R22, R24, 0x1, 0x1c1f ;  /* 0x003c1f0018167f89 */ /* 0x01052200000e0000 */
[----:B------:R-:W-:Y:S01]  /*a0f0*/  IMAD.MOV.U32 R4, RZ, RZ, R13 ;  /* 0x000000ffff047224 */ /* 0x000fe200078e000d */
[----:B------:R-:W-:Y:S01]  /*a100*/  ISETP.GE.AND P0, PT, R2, R0, PT ;  /* 0x000000000200720c */ /* 0x000fe20003f06270 */
[----:B------:R-:W-:Y:S01]  /*a110*/  IMAD.MOV.U32 R3, RZ, RZ, R10 ;  /* 0x000000ffff037224 */ /* 0x000fe200078e000a */
[----:B------:R-:W-:Y:S01]  /*a120*/  PRMT R49, R49, 0x5410, R5 ;  /* 0x0000541031317816 */ /* 0x000fe20000000005 */
[----:B------:R-:W-:Y:S01]  /*a130*/  IMAD.MOV.U32 R2, RZ, RZ, R11 ;  /* 0x000000ffff027224 */ /* 0x000fe200078e000b */
[----:B------:R-:W-:Y:S01]  /*a140*/  PRMT R50, R50, 0x5410, R4 ;  /* 0x0000541032327816 */ /* 0x000fe20000000004 */
[----:B------:R-:W-:Y:S01]  /*a150*/  IMAD.MOV.U32 R5, RZ, RZ, R8 ;  /* 0x000000ffff057224 */ /* 0x000fe200078e0008 */
[----:B------:R-:W-:Y:S01]  /*a160*/  PRMT R47, R47, 0x5410, R3 ;  /* 0x000054102f2f7816 */ /* 0x000fe20000000003 */
[----:B------:R-:W-:Y:S01]  /*a170*/  IMAD.MOV.U32 R4, RZ, RZ, R9 ;  /* 0x000000ffff047224 */ /* 0x000fe200078e0009 */
[----:B------:R-:W-:Y:S01]  /*a180*/  PRMT R48, R48, 0x5410, R2 ;  /* 0x0000541030307816 */ /* 0x000fe20000000002 */
[----:B------:R-:W-:Y:S01]  /*a190*/  IMAD.MOV.U32 R3, RZ, RZ, R6 ;  /* 0x000000ffff037224 */ /* 0x000fe200078e0006 */
[----:B------:R2:W3:Y:S01]  /*a1a0*/  SHFL.IDX PT, R16, R26, 0x1, 0x1c1f ;  /* 0x003c1f001a107f89 */ /* 0x0004e200000e0000 */
[----:B------:R-:W-:Y:S01]  /*a1b0*/  IMAD.MOV.U32 R2, RZ, RZ, R7 ;  /* 0x000000ffff027224 */ /* 0x000fe200078e0007 */
[----:B------:R-:W-:Y:S01]  /*a1c0*/  BSSY B0, `(.L_x_1001) ;  /* 0x0000021000007945 */ /* 0x000fe20003800000 */
[----:B------:R-:W-:Y:S01]  /*a1d0*/  PRMT R49, R5, 0x7610, R49 ;  /* 0x0000761005317816 */ /* 0x000fe20000000031 */
[----:B-1----:R2:W1:Y:S01]  /*a1e0*/  SHFL.IDX PT, R23, R15, 0x1, 0x1c1f ;  /* 0x003c1f000f177f89 */ /* 0x00246200000e0000 */
[----:B------:R-:W-:Y:S01]  /*a1f0*/  PRMT R50, R4, 0x7610, R50 ;  /* 0x0000761004327816 */ /* 0x000fe20000000032 */
[----:B------:R-:W-:Y:S01]  /*a200*/  CS2R R30, SRZ ;  /* 0x00000000001e7805 */ /* 0x000fe2000001ff00 */
[----:B------:R-:W-:Y:S01]  /*a210*/  PRMT R47, R3, 0x7610, R47 ;  /* 0x00007610032f7816 */ /* 0x000fe2000000002f */
[----:B------:R2:W1:Y:S01]  /*a220*/  SHFL.IDX PT, R17, R27, 0x1, 0x1c1f ;  /* 0x003c1f001b117f89 */ /* 0x00046200000e0000 */
[----:B------:R-:W-:Y:S01]  /*a230*/  PRMT R48, R2, 0x7610, R48 ;  /* 0x0000761002307816 */ /* 0x000fe20000000030 */
[----:B------:R-:W-:Y:S01]  /*a240*/  CS2R R4, SRZ ;  /* 0x0000000000047805 */ /* 0x000fe2000001ff00 */
[----:B------:R-:W-:Y:S01]  /*a250*/  CS2R R2, SRZ ;  /* 0x0000000000027805 */ /* 0x000fe2000001ff00 */
[----:B------:R-:W-:Y:S05]  /*a260*/  @P0 BRA `(.L_x_1002) ;  /* 0x0000016000000947 */ /* 0x000fea0003800000 */
[----:B----4-:R-:W-:Y:S01]  /*a270*/  ISETP.GE.AND P1, PT, R90, c[0x0][0x27c], PT ;  /* 0x00009f005a007a0c */ /* 0x010fe20003f26270 */
[----:B------:R-:W-:-:S12]  /*a280*/  CS2R R36, SRZ ;  /* 0x0000000000247805 */ /* 0x000fd8000001ff00 */
[C---:B------:R-:W-:Y:S01]  /*a290*/  @!P1 IMAD.SHL.U32 R2, R90.reuse, 0x2, RZ ;  /* 0x000000025a029824 */ /* 0x040fe200078e00ff */
[----:B------:R-:W-:-:S04]  /*a2a0*/  @!P1 SHF.L.U64.HI R3, R90, 0x1, R91 ;  /* 0x000000015a039819 */ /* 0x000fc8000001025b */
[----:B---3--:R-:W-:-:S05]  /*a2b0*/  @!P1 IADD3 R20, P0, R16, R2, RZ ;  /* 0x0000000210149210 */ /* 0x008fca0007f1e0ff */
[----:B------:R-:W-:Y:S01]  /*a2c0*/  @!P1 IMAD.X R21, R22, 0x1, R3, P0 ;  /* 0x0000000116159824 */ /* 0x000fe200000e0603 */
[----:B-1----:R-:W-:-:S05]  /*a2d0*/  @!P1 IADD3 R18, P0, R17, R2, RZ ;  /* 0x0000000211129210 */ /* 0x002fca0007f1e0ff */
[----:B------:R-:W-:Y:S01]  /*a2e0*/  @!P1 IMAD.X R19, R23, 0x1, R3, P0 ;  /* 0x0000000117139824 */ /* 0x000fe200000e0603 */
[----:B------:R-:W-:-:S13]  /*a2f0*/  ISETP.GE.AND P0, PT, R124, c[0x0][0x27c], PT ;  /* 0x00009f007c007a0c */ /* 0x000fda0003f06270 */
[C---:B------:R-:W-:Y:S01]  /*a300*/  @!P0 IMAD.SHL.U32 R4, R124.reuse, 0x2, RZ ;  /* 0x000000027c048824 */ /* 0x040fe200078e00ff */
[----:B------:R-:W-:-:S04]  /*a310*/  @!P0 SHF.L.U64.HI R5, R124, 0x1, R46 ;  /* 0x000000017c058819 */ /* 0x000fc8000001022e */
[----:B------:R-:W-:-:S05]  /*a320*/  @!P0 IADD3 R2, P3, R16, R4, RZ ;  /* 0x0000000410028210 */ /* 0x000fca0007f7e0ff */
[----:B------:R-:W-:Y:S01]  /*a330*/  @!P0 IMAD.X R3, R22, 0x1, R5, P3 ;  /* 0x0000000116038824 */ /* 0x000fe200018e0605 */
[----:B------:R-:W-:Y:S01]  /*a340*/  @!P0 IADD3 R16, P3, R17, R4, RZ ;  /* 0x0000000411108210 */ /* 0x000fe20007f7e0ff */
[----:B------:R-:W-:-:S03]  /*a350*/  CS2R R30, SRZ ;  /* 0x00000000001e7805 */ /* 0x000fc6000001ff00 */
[----:B------:R1:W5:Y:S01]  /*a360*/  @!P0 LD.E.64 R36, [R2.64] ;  /* 0x0000000802248980 */ /* 0x000362000c101b00 */
[----:B------:R-:W-:Y:S02]  /*a370*/  @!P0 IMAD.X R17, R23, 0x1, R5, P3 ;  /* 0x0000000117118824 */ /* 0x000fe400018e0605 */
[----:B------:R-:W-:-:S03]  /*a380*/  CS2R R4, SRZ ;  /* 0x0000000000047805 */ /* 0x000fc6000001ff00 */
[----:B------:R3:W5:Y:S04]  /*a390*/  @!P0 LD.E.64 R30, [R16.64] ;  /* 0x00000008101e8980 */ /* 0x000768000c101b00 */
[----:B------:R3:W5:Y:S01]  /*a3a0*/  @!P1 LD.E.64 R4, [R20.64] ;  /* 0x0000000814049980 */ /* 0x000762000c101b00 */
[----:B-1----:R-:W-:-:S06]  /*a3b0*/  CS2R R2, SRZ ;  /* 0x0000000000027805 */ /* 0x002fcc000001ff00 */
[----:B------:R3:W5:Y:S02]  /*a3c0*/  @!P1 LD.E.64 R2, [R18.64] ;  /* 0x0000000812029980 */ /* 0x000764000c101b00 */
.L_x_1002:
[----:B----4-:R-:W-:Y:S05]  /*a3d0*/  BSYNC B0 ;  /* 0x0000000000007941 */ /* 0x010fea0003800000 */
.L_x_1001:
[----:B---3--:R-:W-:Y:S01]  /*a3e0*/  IADD3 R16, R14, 0x40, RZ ;  /* 0x000000400e107810 */ /* 0x008fe20007ffe0ff */
[----:B-----5:R-:W-:Y:S01]  /*a3f0*/  IMAD.MOV.U32 R21, RZ, RZ, R36 ;  /* 0x000000ffff157224 */ /* 0x020fe200078e0024 */
[----:B------:R3:W4:Y:S01]  /*a400*/  SHFL.IDX PT, R19, R24, 0x2, 0x1c1f ;  /* 0x005c1f0018137f89 */ /* 0x00072200000e0000 */
[----:B------:R-:W-:Y:S01]  /*a410*/  IMAD.MOV.U32 R20, RZ, RZ, R37 ;  /* 0x000000ffff147224 */ /* 0x000fe200078e0025 */
[----:B------:R-:W-:Y:S01]  /*a420*/  ISETP.GE.AND P0, PT, R16, R0, PT ;  /* 0x000000001000720c */ /* 0x000fe20003f06270 */
[----:B-1----:R-:W-:Y:S01]  /*a430*/  IMAD.MOV.U32 R17, RZ, RZ, R4 ;  /* 0x000000ffff117224 */ /* 0x002fe200078e0004 */
        /* <DEDUP_REMOVED lines=8> */
[----:B------:R3:W1:Y:S01]  /*a4c0*/  SHFL.IDX PT, R18, R26, 0x2, 0x1c1f ;  /* 0x005c1f001a127f89 */ /* 0x00066200000e0000 */
[----:B------:R-:W-:Y:S01]  /*a4d0*/  IMAD.MOV.U32 R16, RZ, RZ, R3 ;  /* 0x000000ffff107224 */ /* 0x000fe200078e0003 */
[----:B------:R-:W-:Y:S01]  /*a4e0*/  BSSY B0, `(.L_x_1003) ;  /* 0x0000023000007945 */ /* 0x000fe20003800000 */
[----:B------:R-:W-:Y:S01]  /*a4f0*/  PRMT R53, R21, 0x7610, R53 ;  /* 0x0000761015357816 */ /* 0x000fe20000000035 */
[----:B------:R3:W2:Y:S01]  /*a500*/  SHFL.IDX PT, R28, R15, 0x2, 0x1c1f ;  /* 0x005c1f000f1c7f89 */ /* 0x0006a200000e0000 */
[----:B------:R-:W-:Y:S01]  /*a510*/  PRMT R54, R20, 0x7610, R54 ;  /* 0x0000761014367816 */ /* 0x000fe20000000036 */
[----:B------:R-:W-:Y:S01]  /*a520*/  CS2R R44, SRZ ;  /* 0x00000000002c7805 */ /* 0x000fe2000001ff00 */
[----:B------:R-:W-:Y:S01]  /*a530*/  PRMT R51, R17, 0x7610, R51 ;  /* 0x0000761011337816 */ /* 0x000fe20000000033 */
[----:B------:R3:W1:Y:S01]  /*a540*/  SHFL.IDX PT, R25, R27, 0x2, 0x1c1f ;  /* 0x005c1f001b197f89 */ /* 0x00066200000e0000 */
[----:B------:R-:W-:Y:S01]  /*a550*/  PRMT R52, R16, 0x7610, R52 ;  /* 0x0000761010347816 */ /* 0x000fe20000000034 */
[----:B------:R-:W-:Y:S01]  /*a560*/  CS2R R38, SRZ ;  /* 0x0000000000267805 */ /* 0x000fe2000001ff00 */
[----:B------:R-:W-:Y:S01]  /*a570*/  CS2R R32, SRZ ;  /* 0x0000000000207805 */ /* 0x000fe2000001ff00 */
[----:B------:R-:W-:Y:S01]  /*a580*/  CS2R R40, SRZ ;  /* 0x0000000000287805 */ /* 0x000fe2000001ff00 */
[----:B------:R-:W-:Y:S01]  /*a590*/  CS2R R34, SRZ ;  /* 0x0000000000227805 */ /* 0x000fe2000001ff00 */
[----:B------:R-:W-:Y:S05]  /*a5a0*/  @P0 BRA `(.L_x_1004) ;  /* 0x0000016000000947 */ /* 0x000fea0003800000 */
[----:B----4-:R-:W-:Y:S01]  /*a5b0*/  ISETP.GE.AND P1, PT, R90, c[0x0][0x27c], PT ;  /* 0x00009f005a007a0c */ /* 0x010fe20003f26270 */
[----:B------:R-:W-:Y:S01]  /*a5c0*/  CS2R R38, SRZ ;  /* 0x0000000000267805 */ /* 0x000fe2000001ff00 */
[----:B------:R-:W-:-:S11]  /*a5d0*/  CS2R R32, SRZ ;  /* 0x0000000000207805 */ /* 0x000fd6000001ff00 */
[C---:B------:R-:W-:Y:S01]  /*a5e0*/  @!P1 IMAD.SHL.U32 R16, R90.reuse, 0x2, RZ ;  /* 0x000000025a109824 */ /* 0x040fe200078e00ff */
[----:B------:R-:W-:-:S04]  /*a5f0*/  @!P1 SHF.L.U64.HI R17, R90, 0x1, R91 ;  /* 0x000000015a119819 */ /* 0x000fc8000001025b */
[----:B-1----:R-:W-:-:S05]  /*a600*/  @!P1 IADD3 R22, P0, R18, R16, RZ ;  /* 0x0000001012169210 */ /* 0x002fca0007f1e0ff */
[--C-:B------:R-:W-:Y:S01]  /*a610*/  @!P1 IMAD.X R23, R19, 0x1, R17.reuse, P0 ;  /* 0x0000000113179824 */ /* 0x100fe200000e0611 */
[----:B------:R-:W-:Y:S01]  /*a620*/  @!P1 IADD3 R20, P0, R25, R16, RZ ;  /* 0x0000001019149210 */ /* 0x000fe20007f1e0ff */
[----:B------:R-:W-:Y:S01]  /*a630*/  CS2R R34, SRZ ;  /* 0x0000000000227805 */ /* 0x000fe2000001ff00 */
[----:B------:R-:W-:Y:S02]  /*a640*/  CS2R R40, SRZ ;  /* 0x0000000000287805 */ /* 0x000fe4000001ff00 */
[----:B------:R1:W5:Y:S01]  /*a650*/  @!P1 LD.E.64 R32, [R22.64] ;  /* 0x0000000816209980 */ /* 0x000362000c101b00 */
[----:B--2---:R-:W-:Y:S01]  /*a660*/  @!P1 IMAD.X R21, R28, 0x1, R17, P0 ;  /* 0x000000011c159824 */ /* 0x004fe200000e0611 */
[----:B------:R-:W-:-:S04]  /*a670*/  ISETP.GE.AND P0, PT, R124, c[0x0][0x27c], PT ;  /* 0x00009f007c007a0c */ /* 0x000fc80003f06270 */
[----:B------:R1:W5:Y:S09]  /*a680*/  @!P1 LD.E.64 R34, [R20.64] ;  /* 0x0000000814229980 */ /* 0x000372000c101b00 */
[C---:B------:R-:W-:Y:S01]  /*a690*/  @!P0 IMAD.SHL.U32 R16, R124.reuse, 0x2, RZ ;  /* 0x000000027c108824 */ /* 0x040fe200078e00ff */
[----:B------:R-:W-:-:S04]  /*a6a0*/  @!P0 SHF.L.U64.HI R17, R124, 0x1, R46 ;  /* 0x000000017c118819 */ /* 0x000fc8000001022e */
[----:B------:R-:W-:-:S05]  /*a6b0*/  @!P0 IADD3 R18, P3, R18, R16, RZ ;  /* 0x0000001012128210 */ /* 0x000fca0007f7e0ff */
[----:B------:R-:W-:Y:S01]  /*a6c0*/  @!P0 IMAD.X R19, R19, 0x1, R17, P3 ;  /* 0x0000000113138824 */ /* 0x000fe200018e0611 */
[----:B------:R-:W-:-:S04]  /*a6d0*/  @!P0 IADD3 R16, P3, R25, R16, RZ ;  /* 0x0000001019108210 */ /* 0x000fc80007f7e0ff */
[----:B------:R1:W5:Y:S01]  /*a6e0*/  @!P0 LD.E.64 R38, [R18.64] ;  /* 0x0000000812268980 */ /* 0x000362000c101b00 */
[----:B------:R-:W-:-:S05]  /*a6f0*/  @!P0 IMAD.X R17, R28, 0x1, R17, P3 ;  /* 0x000000011c118824 */ /* 0x000fca00018e0611 */
[----:B------:R1:W5:Y:S03]  /*a700*/  @!P0 LD.E.64 R40, [R16.64] ;  /* 0x0000000810288980 */ /* 0x000366000c101b00 */
.L_x_1004:
[----:B----4-:R-:W-:Y:S05]  /*a710*/  BSYNC B0 ;  /* 0x0000000000007941 */ /* 0x010fea0003800000 */
.L_x_1003:
[----:B------:R-:W-:Y:S01]  /*a720*/  IADD3 R14, R14, 0x60, RZ ;  /* 0x000000600e0e7810 */ /* 0x000fe20007ffe0ff */
[----:B-1----:R1:W4:Y:S01]  /*a730*/  SHFL.IDX PT, R23, R15, 0x3, 0x1c1f ;  /* 0x007c1f000f177f89 */ /* 0x00232200000e0000 */
[----:B-----5:R-:W-:Y:S01]  /*a740*/  IMAD.MOV.U32 R19, RZ, RZ, R38 ;  /* 0x000000ffff137224 */ /* 0x020fe200078e0026 */
[----:B------:R-:W-:Y:S01]  /*a750*/  BSSY B0, `(.L_x_1005) ;  /* 0x000002e000007945 */ /* 0x000fe20003800000 */
[----:B------:R-:W-:Y:S01]  /*a760*/  ISETP.GE.AND P0, PT, R14, R0, PT ;  /* 0x000000000e00720c */ /* 0x000fe20003f06270 */
[----:B------:R-:W-:Y:S01]  /*a770*/  IMAD.MOV.U32 R18, RZ, RZ, R39 ;  /* 0x000000ffff127224 */ /* 0x000fe200078e0027 */
[----:B------:R-:W3:Y:S01]  /*a780*/  SHFL.IDX PT, R17, R24, 0x3, 0x1c1f ;  /* 0x007c1f0018117f89 */ /* 0x000ee200000e0000 */
[----:B------:R-:W-:Y:S01]  /*a790*/  IMAD.MOV.U32 R14, RZ, RZ, R33 ;  /* 0x000000ffff0e7224 */ /* 0x000fe200078e0021 */
[----:B------:R-:W-:Y:S01]  /*a7a0*/  PRMT R57, R57, 0x5410, R19 ;  /* 0x0000541039397816 */ /* 0x000fe20000000013 */
[----:B------:R-:W-:Y:S01]  /*a7b0*/  IMAD.MOV.U32 R19, RZ, RZ, R40 ;  /* 0x000000ffff137224 */ /* 0x000fe200078e0028 */
[----:B------:R-:W-:Y:S01]  /*a7c0*/  PRMT R59, R18, 0x7610, R59 ;  /* 0x00007610123b7816 */ /* 0x000fe2000000003b */
[----:B------:R-:W-:Y:S01]  /*a7d0*/  IMAD.MOV.U32 R18, RZ, RZ, R41 ;  /* 0x000000ffff127224 */ /* 0x000fe200078e0029 */
[----:B------:R-:W-:Y:S01]  /*a7e0*/  PRMT R56, R56, 0x5410, R14 ;  /* 0x0000541038387816 */ /* 0x000fe2000000000e */
[----:B------:R-:W-:Y:S01]  /*a7f0*/  IMAD.MOV.U32 R14, RZ, RZ, R35 ;  /* 0x000000ffff0e7224 */ /* 0x000fe200078e0023 */
[----:B------:R-:W2:Y:S01]  /*a800*/  SHFL.IDX PT, R16, R26, 0x3, 0x1c1f ;  /* 0x007c1f001a107f89 */ /* 0x000ea200000e0000 */
[----:B------:R-:W-:Y:S01]  /*a810*/  PRMT R57, R19, 0x7610, R57 ;  /* 0x0000761013397816 */ /* 0x000fe20000000039 */
[----:B------:R-:W-:Y:S01]  /*a820*/  CS2R R42, SRZ ;  /* 0x00000000002a7805 */ /* 0x000fe2000001ff00 */
[----:B------:R-:W-:Y:S01]  /*a830*/  PRMT R58, R18, 0x7610, R58 ;  /* 0x00007610123a7816 */ /* 0x000fe2000000003a */
[----:B------:R2:W3:Y:S01]  /*a840*/  SHFL.IDX PT, R22, R27, 0x3, 0x1c1f ;  /* 0x007c1f001b167f89 */ /* 0x0004e200000e0000 */
[----:B------:R-:W-:Y:S01]  /*a850*/  PRMT R56, R14, 0x7610, R56 ;  /* 0x000076100e387816 */ /* 0x000fe20000000038 */
[----:B--2---:R-:W-:Y:S01]  /*a860*/  CS2R R28, SRZ ;  /* 0x00000000001c7805 */ /* 0x004fe2000001ff00 */
[----:B-1-3--:R-:W-:-:S05]  /*a870*/  IMAD.MOV.U32 R15, RZ, RZ, R32 ;  /* 0x000000ffff0f7224 */ /* 0x00afca00078e0020 */
[----:B------:R-:W-:Y:S01]  /*a880*/  PRMT R55, R55, 0x5410, R15 ;  /* 0x0000541037377816 */ /* 0x000fe2000000000f */
[----:B------:R-:W-:-:S05]  /*a890*/  IMAD.MOV.U32 R15, RZ, RZ, R34 ;  /* 0x000000ffff0f7224 */ /* 0x000fca00078e0022 */
[----:B------:R-:W-:Y:S01]  /*a8a0*/  PRMT R54, R54, 0x5410, R15 ;  /* 0x0000541036367816 */ /* 0x000fe2000000000f */
[----:B------:R-:W-:Y:S01]  /*a8b0*/  CS2R R26, SRZ ;  /* 0x00000000001a7805 */ /* 0x000fe2000001ff00 */
[----:B------:R-:W-:Y:S05]  /*a8c0*/  @P0 BRA `(.L_x_1006) ;  /* 0x0000016000000947 */ /* 0x000fea0003800000 */
[----:B----4-:R-:W-:Y:S01]  /*a8d0*/  ISETP.GE.AND P1, PT, R90, c[0x0][0x27c], PT ;  /* 0x00009f005a007a0c */ /* 0x010fe20003f26270 */
[----:B------:R-:W-:Y:S01]  /*a8e0*/  CS2R R44, SRZ ;  /* 0x00000000002c7805 */ /* 0x000fe2000001ff00 */
[----:B------:R-:W-:-:S11]  /*a8f0*/  CS2R R26, SRZ ;  /* 0x00000000001a7805 */ /* 0x000fd6000001ff00 */
[C---:B------:R-:W-:Y:S01]  /*a900*/  @!P1 IMAD.SHL.U32 R14, R90.reuse, 0x2, RZ ;  /* 0x000000025a0e9824 */ /* 0x040fe200078e00ff */
[----:B------:R-:W-:-:S04]  /*a910*/  @!P1 SHF.L.U64.HI R15, R90, 0x1, R91 ;  /* 0x000000015a0f9819 */ /* 0x000fc8000001025b */
[----:B------:R-:W-:-:S05]  /*a920*/  @!P1 IADD3 R20, P0, R16, R14, RZ ;  /* 0x0000000e10149210 */ /* 0x000fca0007f1e0ff */
[--C-:B------:R-:W-:Y:S01]  /*a930*/  @!P1 IMAD.X R21, R17, 0x1, R15.reuse, P0 ;  /* 0x0000000111159824 */ /* 0x100fe200000e060f */
[----:B------:R-:W-:Y:S01]  /*a940*/  @!P1 IADD3 R18, P0, R22, R14, RZ ;  /* 0x0000000e16129210 */ /* 0x000fe20007f1e0ff */
[----:B------:R-:W-:Y:S01]  /*a950*/  CS2R R28, SRZ ;  /* 0x00000000001c7805 */ /* 0x000fe2000001ff00 */
[----:B------:R-:W-:Y:S02]  /*a960*/  CS2R R42, SRZ ;  /* 0x00000000002a7805 */ /* 0x000fe4000001ff00 */
[----:B------:R1:W5:Y:S01]  /*a970*/  @!P1 LD.E.64 R26, [R20.64] ;  /* 0x00000008141a9980 */ /* 0x000362000c101b00 */
[----:B------:R-:W-:Y:S01]  /*a980*/  @!P1 IMAD.X R19, R23, 0x1, R15, P0 ;  /* 0x0000000117139824 */ /* 0x000fe200000e060f */
        /* <DEDUP_REMOVED lines=10> */
.L_x_1006:
[----:B----4-:R-:W-:Y:S05]  /*aa30*/  BSYNC B0 ;  /* 0x0000000000007941 */ /* 0x010fea0003800000 */
.L_x_1005:
[----:B-1---5:R-:W-:Y:S01]  /*aa40*/  IMAD.MOV.U32 R14, RZ, RZ, R44 ;  /* 0x000000ffff0e7224 */ /* 0x022fe200078e002c */
[----:B------:R-:W-:-:S04]  /*aa50*/  DEPBAR.LE SB0, 0x1 ;  /* 0x000080400000791a */ /* 0x000fc80000000000 */
[----:B------:R-:W-:Y:S01]  /*aa60*/  IMAD.MOV.U32 R16, RZ, RZ, R45 ;  /* 0x000000ffff107224 */ /* 0x000fe200078e002d */
[----:B------:R-:W-:Y:S01]  /*aa70*/  BSSY B1, `(.L_x_1007) ;  /* 0x000006d000017945 */ /* 0x000fe20003800000 */
[----:B------:R-:W-:-:S03]  /*aa80*/  IMAD.MOV.U32 R15, RZ, RZ, R26 ;  /* 0x000000ffff0f7224 */ /* 0x000fc600078e001a */
[----:B------:R-:W-:Y:S01]  /*aa90*/  PRMT R62, R14, 0x5410, R16 ;  /* 0x000054100e3e7816 */ /* 0x000fe20000000010 */
[----:B------:R-:W-:Y:S01]  /*aaa0*/  IMAD.IADD R14, R0, 0x1, -R63 ;  /* 0x00000001000e7824 */ /* 0x000fe200078e0a3f */
[----:B------:R-:W-:Y:S01]  /*aab0*/  MOV R0, R27 ;  /* 0x0000001b00007202 */ /* 0x000fe20000000f00 */
[----:B------:R-:W-:Y:S01]  /*aac0*/  IMAD.MOV.U32 R16, RZ, RZ, R42 ;  /* 0x000000ffff107224 */ /* 0x000fe200078e002a */
[----:B------:R-:W-:Y:S01]  /*aad0*/  PRMT R59, R59, 0x5410, R15 ;  /* 0x000054103b3b7816 */ /* 0x000fe2000000000f */
[----:B------:R-:W-:Y:S01]  /*aae0*/  IMAD.MOV.U32 R15, RZ, RZ, R43 ;  /* 0x000000ffff0f7224 */ /* 0x000fe200078e002b */
[----:B------:R-:W-:Y:S02]  /*aaf0*/  IMNMX R46, R14, 0x80, PT ;  /* 0x000000800e2e7817 */ /* 0x000fe40003800200 */
[----:B------:R-:W-:Y:S01]  /*ab00*/  PRMT R60, R60, 0x5410, R0 ;  /* 0x000054103c3c7816 */ /* 0x000fe20000000000 */
[----:B------:R-:W-:Y:S01]  /*ab10*/  IMAD.MOV.U32 R0, RZ, RZ, R29 ;  /* 0x000000ffff007224 */ /* 0x000fe200078e001d */
[----:B------:R-:W-:Y:S01]  /*ab20*/  BAR.SYNC.DEFER_BLOCKING 0x0 ;  /* 0x0000000000007b1d */ /* 0x000fe20000010000 */
[----:B------:R-:W-:-:S02]  /*ab30*/  ISETP.GE.AND P0, PT, R125, R46, PT ;  /* 0x0000002e7d00720c */ /* 0x000fc40003f06270 */
[----:B------:R-:W-:Y:S02]  /*ab40*/  MOV R14, R28 ;  /* 0x0000001c000e7202 */ /* 0x000fe40000000f00 */
[----:B------:R-:W-:Y:S02]  /*ab50*/  PRMT R61, R16, 0x5410, R15 ;  /* 0x00005410103d7816 */ /* 0x000fe4000000000f */
[----:B------:R-:W-:Y:S02]  /*ab60*/  PRMT R58, R58, 0x5410, R14 ;  /* 0x000054103a3a7816 */ /* 0x000fe4000000000e */
[----:B------:R-:W-:-:S05]  /*ab70*/  PRMT R60, R0, 0x7610, R60 ;  /* 0x00007610003c7816 */ /* 0x000fca000000003c */
[----:B------:R-:W-:Y:S05]  /*ab80*/  @P0 BRA `(.L_x_1008) ;  /* 0x000005b000000947 */ /* 0x000fea0003800000 */
[----:B------:R-:W-:Y:S01]  /*ab90*/  ISETP.GE.AND P0, PT, R90, c[0x0][0x27c], PT ;  /* 0x00009f005a007a0c */ /* 0x000fe20003f06270 */
[----:B------:R-:W-:-:S12]  /*aba0*/  BSSY B0, `(.L_x_1009) ;  /* 0x000002c000007945 */ /* 0x000fd80003800000 */
[----:B------:R-:W-:Y:S05]  /*abb0*/  @P0 BRA `(.L_x_1010) ;  /* 0x000002a000000947 */ /* 0x000fea0003800000 */
[----:B------:R-:W1:Y:S01]  /*abc0*/  LDS.128 R16, [R252+0x5000] ;  /* 0x00500000fc107984 */ /* 0x000e620000000c00 */
[--C-:B------:R-:W-:Y:S02]  /*abd0*/  SHF.R.U32.HI R0, RZ, 0x10, R7.reuse ;  /* 0x00000010ff007819 */ /* 0x100fe40000011607 */
[----:B------:R-:W-:Y:S01]  /*abe0*/  SHF.R.U64 R24, R6, 0x10, R7 ;  /* 0x0000001006187819 */ /* 0x000fe20000001207 */
[----:B------:R-:W-:Y:S01]  /*abf0*/  HADD2.F32 R7, -RZ, R47.H1_H1 ;  /* 0x3000002fff077230 */ /* 0x000fe20000004100 */
[--C-:B------:R-:W-:Y:S02]  /*ac00*/  SHF.R.U64 R25, R10, 0x10, R11.reuse ;  /* 0x000000100a197819 */ /* 0x100fe4000000120b */
[----:B------:R-:W-:-:S05]  /*ac10*/  SHF.R.U32.HI R21, RZ, 0x10, R11 ;  /* 0x00000010ff157819 */ /* 0x000fca000001160b */
[----:B------:R-:W-:Y:S02]  /*ac20*/  HADD2.F32 R22, -RZ, R21.H0_H0 ;  /* 0x20000015ff167230 */ /* 0x000fe40000004100 */
[--C-:B-1----:R-:W-:Y:S02]  /*ac30*/  HADD2.F32 R20, -RZ, R19.reuse.H0_H0 ;  /* 0x20000013ff147230 */ /* 0x102fe40000004100 */
[----:B------:R-:W-:Y:S02]  /*ac40*/  HADD2.F32 R6, -RZ, R19.H1_H1 ;  /* 0x30000013ff067230 */ /* 0x000fe40000004100 */
[--C-:B------:R-:W-:Y:S02]  /*ac50*/  HADD2.F32 R19, -RZ, R16.reuse.H0_H0 ;  /* 0x20000010ff137230 */ /* 0x100fe40000004100 */
[----:B------:R-:W-:Y:S02]  /*ac60*/  HADD2.F32 R15, -RZ, R16.H1_H1 ;  /* 0x30000010ff0f7230 */ /* 0x000fe40000004100 */
[----:B------:R-:W-:-:S02]  /*ac70*/  HADD2.F32 R16, -RZ, R18.H0_H0 ;  /* 0x20000012ff107230 */ /* 0x000fc40000004100 */
[----:B------:R-:W-:Y:S02]  /*ac80*/  HADD2.F32 R10, -RZ, R18.H1_H1 ;  /* 0x30000012ff0a7230 */ /* 0x000fe40000004100 */
[----:B------:R-:W-:Y:S02]  /*ac90*/  HADD2.F32 R18, -RZ, R0.H0_H0 ;  /* 0x20000000ff127230 */ /* 0x000fe40000004100 */
[--C-:B------:R-:W-:Y:S02]  /*aca0*/  HADD2.F32 R14, -RZ, R17.reuse.H0_H0 ;  /* 0x20000011ff0e7230 */ /* 0x100fe40000004100 */
[----:B------:R-:W-:Y:S01]  /*acb0*/  HADD2.F32 R11, -RZ, R17.H1_H1 ;  /* 0x30000011ff0b7230 */ /* 0x000fe20000004100 */
[-C--:B------:R-:W-:Y:S01]  /*acc0*/  FMUL.FTZ R17, R6, R18.reuse ;  /* 0x0000001206117220 */ /* 0x080fe20000410000 */
[----:B------:R-:W-:Y:S01]  /*acd0*/  HADD2.F32 R0, -RZ, R47.H0_H0 ;  /* 0x2000002fff007230 */ /* 0x000fe20000004100 */
[C---:B------:R-:W-:Y:S02]  /*ace0*/  FMUL.FTZ R18, R20.reuse, R18 ;  /* 0x0000001214127220 */ /* 0x040fe40000410000 */
[----:B------:R-:W-:-:S02]  /*acf0*/  FFMA.FTZ R23, R20, R22, -R17 ;  /* 0x0000001614177223 */ /* 0x000fc40000010811 */
[-C--:B------:R-:W-:Y:S02]  /*ad00*/  FMUL.FTZ R17, R19, R0.reuse ;  /* 0x0000000013117220 */ /* 0x080fe40000410000 */
[C---:B------:R-:W-:Y:S01]  /*ad10*/  FMUL.FTZ R21, R15.reuse, R0 ;  /* 0x000000000f157220 */ /* 0x040fe20000410000 */
[----:B------:R-:W-:Y:S01]  /*ad20*/  HADD2.F32 R0, -RZ, R48.H0_H0 ;  /* 0x20000030ff007230 */ /* 0x000fe20000004100 */
[-C--:B------:R-:W-:Y:S01]  /*ad30*/  FFMA.FTZ R20, R15, R7.reuse, R17 ;  /* 0x000000070f147223 */ /* 0x080fe20000010011 */
[----:B------:R-:W-:Y:S01]  /*ad40*/  HADD2.F32 R17, -RZ, R24.H0_H0 ;  /* 0x20000018ff117230 */ /* 0x000fe20000004100 */
[----:B------:R-:W-:Y:S01]  /*ad50*/  FFMA.FTZ R22, R6, R22, R18 ;  /* 0x0000001606167223 */ /* 0x000fe20000010012 */
[----:B------:R-:W-:Y:S01]  /*ad60*/  HADD2.F32 R6, -RZ, R48.H1_H1 ;  /* 0x30000030ff067230 */ /* 0x000fe20000004100 */
[----:B------:R-:W-:Y:S01]  /*ad70*/  FFMA.FTZ R21, R19, R7, -R21 ;  /* 0x0000000713157223 */ /* 0x000fe20000010815 */
[----:B------:R-:W-:Y:S01]  /*ad80*/  HADD2.F32 R19, -RZ, R25.H0_H0 ;  /* 0x20000019ff137230 */ /* 0x000fe20000004100 */
[----:B------:R-:W-:-:S02]  /*ad90*/  FMUL.FTZ R7, R10, R0 ;  /* 0x000000000a077220 */ /* 0x000fc40000410000 */
[----:B------:R-:W-:Y:S02]  /*ada0*/  FMUL.FTZ R0, R16, R0 ;  /* 0x0000000010007220 */ /* 0x000fe40000410000 */
[-C--:B------:R-:W-:Y:S02]  /*adb0*/  FMUL.FTZ R15, R11, R17.reuse ;  /* 0x000000110b0f7220 */ /* 0x080fe40000410000 */
[----:B------:R-:W-:Y:S02]  /*adc0*/  FMUL.FTZ R17, R14, R17 ;  /* 0x000000110e117220 */ /* 0x000fe40000410000 */
[-C--:B------:R-:W-:Y:S01]  /*add0*/  FFMA.FTZ R18, R16, R6.reuse, -R7 ;  /* 0x0000000610127223 */ /* 0x080fe20000010807 */
[----:B------:R-:W-:Y:S01]  /*ade0*/  F2FP.PACK_AB R16, R20, R21 ;  /* 0x000000151410723e */ /* 0x000fe200000000ff */
[----:B------:R-:W-:Y:S02]  /*adf0*/  FFMA.FTZ R0, R10, R6, R0 ;  /* 0x000000060a007223 */ /* 0x000fe40000010000 */
[----:B------:R-:W-:-:S02]  /*ae00*/  FFMA.FTZ R7, R14, R19, -R15 ;  /* 0x000000130e077223 */ /* 0x000fc4000001080f */
[----:B------:R-:W-:Y:S01]  /*ae10*/  FFMA.FTZ R6, R11, R19, R17 ;  /* 0x000000130b067223 */ /* 0x000fe20000010011 */
[----:B------:R-:W-:Y:S02]  /*ae20*/  F2FP.PACK_AB R19, R22, R23 ;  /* 0x000000171613723e */ /* 0x000fe400000000ff */
[----:B------:R-:W-:Y:S02]  /*ae30*/  F2FP.PACK_AB R18, R0, R18 ;  /* 0x000000120012723e */ /* 0x000fe400000000ff */
[----:B------:R-:W-:-:S05]  /*ae40*/  F2FP.PACK_AB R17, R6, R7 ;  /* 0x000000070611723e */ /* 0x000fca00000000ff */
[----:B------:R1:W-:Y:S02]  /*ae50*/  STS.128 [R252+0x5000], R16 ;  /* 0x00500010fc007388 */ /* 0x0003e40000000c00 */
.L_x_1010:
[----:B------:R-:W-:Y:S05]  /*ae60*/  BSYNC B0 ;  /* 0x0000000000007941 */ /* 0x000fea0003800000 */
.L_x_1009:
[----:B------:R-:W-:-:S13]  /*ae70*/  ISETP.GE.AND P0, PT, R124, c[0x0][0x27c], PT ;  /* 0x00009f007c007a0c */ /* 0x000fda0003f06270 */
[----:B------:R-:W-:Y:S05]  /*ae80*/  @P0 BRA `(.L_x_1008) ;  /* 0x000002b000000947 */ /* 0x000fea0003800000 */
[----:B------:R-:W2:Y:S01]  /*ae90*/  LDL R22, [R1] ;  /* 0x0000000001167983 */ /* 0x000ea20000100800 */
[----:B------:R-:W-:Y:S02]  /*aea0*/  SHF.R.U32.HI R0, RZ, 0x10, R9 ;  /* 0x00000010ff007819 */ /* 0x000fe40000011609 */
[--C-:B------:R-:W-:Y:S02]  /*aeb0*/  SHF.R.U64 R21, R12, 0x10, R13.reuse ;  /* 0x000000100c157819 */ /* 0x100fe4000000120d */
[----:B------:R-:W-:Y:S02]  /*aec0*/  SHF.R.U32.HI R7, RZ, 0x10, R13 ;  /* 0x00000010ff077819 */ /* 0x000fe4000001160d */
[----:B------:R-:W-:Y:S01]  /*aed0*/  SHF.R.U64 R20, R8, 0x10, R9 ;  /* 0x0000001008147819 */ /* 0x000fe20000001209 */
[----:B-12---:R-:W1:Y:S02]  /*aee0*/  LDS.128 R16, [R22+0x5000] ;  /* 0x0050000016107984 */ /* 0x006e640000000c00 */
[----:B-1----:R-:W-:-:S02]  /*aef0*/  HADD2.F32 R12, -RZ, R16.H0_H0 ;  /* 0x20000010ff0c7230 */ /* 0x002fc40000004100 */
[----:B------:R-:W-:Y:S02]  /*af00*/  HADD2.F32 R11, -RZ, R16.H1_H1 ;  /* 0x30000010ff0b7230 */ /* 0x000fe40000004100 */
[----:B------:R-:W-:Y:S02]  /*af10*/  HADD2.F32 R6, -RZ, R19.H1_H1 ;  /* 0x30000013ff067230 */ /* 0x000fe40000004100 */
[----:B------:R-:W-:Y:S02]  /*af20*/  HADD2.F32 R16, -RZ, R0.H0_H0 ;  /* 0x20000000ff107230 */ /* 0x000fe40000004100 */
[----:B------:R-:W-:Y:S02]  /*af30*/  HADD2.F32 R0, -RZ, R49.H0_H0 ;  /* 0x20000031ff007230 */ /* 0x000fe40000004100 */
[----:B------:R-:W-:Y:S01]  /*af40*/  HADD2.F32 R13, -RZ, R19.H0_H0 ;  /* 0x20000013ff0d7230 */ /* 0x000fe20000004100 */
[----:B------:R-:W-:Y:S01]  /*af50*/  FMUL.FTZ R15, R6, R16 ;  /* 0x00000010060f7220 */ /* 0x000fe20000410000 */
[----:B------:R-:W-:-:S02]  /*af60*/  HADD2.F32 R19, -RZ, R7.H0_H0 ;  /* 0x20000007ff137230 */ /* 0x000fc40000004100 */
[--C-:B------:R-:W-:Y:S01]  /*af70*/  HADD2.F32 R10, -RZ, R17.reuse.H0_H0 ;  /* 0x20000011ff0a7230 */ /* 0x100fe20000004100 */
[----:B------:R-:W-:Y:S01]  /*af80*/  FMUL.FTZ R16, R13, R16 ;  /* 0x000000100d107220 */ /* 0x000fe20000410000 */
[----:B------:R-:W-:Y:S01]  /*af90*/  HADD2.F32 R9, -RZ, R17.H1_H1 ;  /* 0x30000011ff097230 */ /* 0x000fe20000004100 */
[-C--:B------:R-:W-:Y:S01]  /*afa0*/  FMUL.FTZ R17, R11, R0.reuse ;  /* 0x000000000b117220 */ /* 0x080fe20000410000 */
[----:B------:R-:W-:Y:S02]  /*afb0*/  HADD2.F32 R7, -RZ, R49.H1_H1 ;  /* 0x30000031ff077230 */ /* 0x000fe40000004100 */
[--C-:B------:R-:W-:Y:S02]  /*afc0*/  HADD2.F32 R14, -RZ, R18.reuse.H0_H0 ;  /* 0x20000012ff0e7230 */ /* 0x100fe40000004100 */
[----:B------:R-:W-:Y:S01]  /*afd0*/  HADD2.F32 R8, -RZ, R18.H1_H1 ;  /* 0x30000012ff087230 */ /* 0x000fe20000004100 */
[----:B------:R-:W-:Y:S02]  /*afe0*/  FFMA.FTZ R18, R13, R19, -R15 ;  /* 0x000000130d127223 */ /* 0x000fe4000001080f */
[C---:B------:R-:W-:Y:S01]  /*aff0*/  FMUL.FTZ R13, R12.reuse, R0 ;  /* 0x000000000c0d7220 */ /* 0x040fe20000410000 */
[----:B------:R-:W-:Y:S01]  /*b000*/  HADD2.F32 R0, -RZ, R50.H0_H0 ;  /* 0x20000032ff007230 */ /* 0x000fe20000004100 */
[----:B------:R-:W-:Y:S01]  /*b010*/  FFMA.FTZ R17, R12, R7, -R17 ;  /* 0x000000070c117223 */ /* 0x000fe20000010811 */
[----:B------:R-:W-:Y:S01]  /*b020*/  HADD2.F32 R12, -RZ, R20.H0_H0 ;  /* 0x20000014ff0c7230 */ /* 0x000fe20000004100 */
[----:B------:R-:W-:Y:S01]  /*b030*/  FFMA.FTZ R15, R6, R19, R16 ;  /* 0x00000013060f7223 */ /* 0x000fe20000010010 */
[----:B------:R-:W-:Y:S01]  /*b040*/  HADD2.F32 R6, -RZ, R50.H1_H1 ;  /* 0x30000032ff067230 */ /* 0x000fe20000004100 */
[----:B------:R-:W-:Y:S01]  /*b050*/  FFMA.FTZ R13, R11, R7, R13 ;  /* 0x000000070b0d7223 */ /* 0x000fe2000001000d */
[----:B------:R-:W-:Y:S01]  /*b060*/  HADD2.F32 R16, -RZ, R21.H0_H0 ;  /* 0x20000015ff107230 */ /* 0x000fe20000004100 */
[----:B------:R-:W-:-:S02]  /*b070*/  FMUL.FTZ R7, R8, R0 ;  /* 0x0000000008077220 */ /* 0x000fc40000410000 */
[----:B------:R-:W-:Y:S02]  /*b080*/  FMUL.FTZ R0, R14, R0 ;  /* 0x000000000e007220 */ /* 0x000fe40000410000 */
[-C--:B------:R-:W-:Y:S02]  /*b090*/  FMUL.FTZ R11, R9, R12.reuse ;  /* 0x0000000c090b7220 */ /* 0x080fe40000410000 */
[----:B------:R-:W-:Y:S02]  /*b0a0*/  FMUL.FTZ R12, R10, R12 ;  /* 0x0000000c0a0c7220 */ /* 0x000fe40000410000 */
[-C--:B------:R-:W-:Y:S02]  /*b0b0*/  FFMA.FTZ R14, R14, R6.reuse, -R7 ;  /* 0x000000060e0e7223 */ /* 0x080fe40000010807 */
[----:B------:R-:W-:Y:S01]  /*b0c0*/  FFMA.FTZ R0, R8, R6, R0 ;  /* 0x0000000608007223 */ /* 0x000fe20000010000 */
[----:B------:R-:W-:Y:S01]  /*b0d0*/  F2FP.PACK_AB R8, R13, R17 ;  /* 0x000000110d08723e */ /* 0x000fe200000000ff */
[----:B------:R-:W-:Y:S01]  /*b0e0*/  FFMA.FTZ R7, R10, R16, -R11 ;  /* 0x000000100a077223 */ /* 0x000fe2000001080b */
[----:B------:R-:W-:Y:S01]  /*b0f0*/  F2FP.PACK_AB R11, R15, R18 ;  /* 0x000000120f0b723e */ /* 0x000fe200000000ff */
[----:B------:R-:W-:Y:S01]  /*b100*/  FFMA.FTZ R6, R9, R16, R12 ;  /* 0x0000001009067223 */ /* 0x000fe2000001000c */
[----:B------:R-:W-:-:S04]  /*b110*/  F2FP.PACK_AB R10, R0, R14 ;  /* 0x0000000e000a723e */ /* 0x000fc800000000ff */
[----:B------:R-:W-:-:S05]  /*b120*/  F2FP.PACK_AB R9, R6, R7 ;  /* 0x000000070609723e */ /* 0x000fca00000000ff */
[----:B------:R1:W-:Y:S02]  /*b130*/  STS.128 [R22+0x5000], R8 ;  /* 0x0050000816007388 */ /* 0x0003e40000000c00 */
.L_x_1008:
[----:B------:R-:W-:Y:S05]  /*b140*/  BSYNC B1 ;  /* 0x0000000000017941 */ /* 0x000fea0003800000 */
.L_x_1007:
        /* <DEDUP_REMOVED lines=8> */
[--C-:B------:R-:W-:Y:S01]  /*b1d0*/  SHF.R.U64 R15, R2, 0x10, R3.reuse ;  /* 0x00000010020f7819 */ /* 0x100fe20000001203 */
[----:B------:R-:W-:Y:S01]  /*b1e0*/  HADD2.F32 R0, -RZ, R51.H0_H0 ;  /* 0x20000033ff007230 */ /* 0x000fe20000004100 */
[----:B------:R-:W-:Y:S02]  /*b1f0*/  SHF.R.U32.HI R3, RZ, 0x10, R3 ;  /* 0x00000010ff037819 */ /* 0x000fe40000011603 */
        /* <DEDUP_REMOVED lines=8> */
[----:B------:R-:W-:Y:S01]  /*b280*/  HADD2.F32 R4, -RZ, R10.H1_H1 ;  /* 0x3000000aff047230 */ /* 0x000fe20000004100 */
[----:B------:R-:W-:Y:S01]  /*b290*/  FMUL.FTZ R13, R7, R0 ;  /* 0x00000000070d7220 */ /* 0x000fe20000410000 */
[----:B------:R-:W-:Y:S02]  /*b2a0*/  HADD2.F32 R10, -RZ, R3.H0_H0 ;  /* 0x20000003ff0a7230 */ /* 0x000fe40000004100 */
[--C-:B------:R-:W-:Y:S02]  /*b2b0*/  HADD2.F32 R6, -RZ, R9.reuse.H0_H0 ;  /* 0x20000009ff067230 */ /* 0x100fe40000004100 */
[----:B------:R-:W-:Y:S01]  /*b2c0*/  HADD2.F32 R5, -RZ, R9.H1_H1 ;  /* 0x30000009ff057230 */ /* 0x000fe20000004100 */
[-C--:B------:R-:W-:Y:S01]  /*b2d0*/  FMUL.FTZ R9, R2, R10.reuse ;  /* 0x0000000a02097220 */ /* 0x080fe20000410000 */
[----:B------:R-:W-:Y:S01]  /*b2e0*/  HADD2.F32 R3, -RZ, R51.H1_H1 ;  /* 0x30000033ff037230 */ /* 0x000fe20000004100 */
[C---:B------:R-:W-:Y:S02]  /*b2f0*/  FMUL.FTZ R10, R12.reuse, R10 ;  /* 0x0000000a0c0a7220 */ /* 0x040fe40000410000 */
[----:B------:R-:W-:-:S02]  /*b300*/  FFMA.FTZ R14, R12, R17, -R9 ;  /* 0x000000110c0e7223 */ /* 0x000fc40000010809 */
[----:B------:R-:W-:Y:S01]  /*b310*/  FMUL.FTZ R9, R11, R0 ;  /* 0x000000000b097220 */ /* 0x000fe20000410000 */
[--C-:B------:R-:W-:Y:S01]  /*b320*/  HADD2.F32 R0, -RZ, R52.reuse.H0_H0 ;  /* 0x20000034ff007230 */ /* 0x100fe20000004100 */
[----:B------:R-:W-:Y:S01]  /*b330*/  FFMA.FTZ R12, R2, R17, R10 ;  /* 0x00000011020c7223 */ /* 0x000fe2000001000a */
[----:B------:R-:W-:Y:S01]  /*b340*/  HADD2.F32 R2, -RZ, R52.H1_H1 ;  /* 0x30000034ff027230 */ /* 0x000fe20000004100 */
[-C--:B------:R-:W-:Y:S01]  /*b350*/  FFMA.FTZ R10, R7, R3.reuse, R9 ;  /* 0x00000003070a7223 */ /* 0x080fe20000010009 */
[----:B------:R-:W-:Y:S01]  /*b360*/  HADD2.F32 R9, -RZ, R15.H0_H0 ;  /* 0x2000000fff097230 */ /* 0x000fe20000004100 */
[----:B------:R-:W-:Y:S01]  /*b370*/  FFMA.FTZ R11, R11, R3, -R13 ;  /* 0x000000030b0b7223 */ /* 0x000fe2000001080d */
[----:B------:R-:W-:Y:S01]  /*b380*/  HADD2.F32 R13, -RZ, R16.H0_H0 ;  /* 0x20000010ff0d7230 */ /* 0x000fe20000004100 */
[-C--:B------:R-:W-:Y:S02]  /*b390*/  FMUL.FTZ R3, R4, R0.reuse ;  /* 0x0000000004037220 */ /* 0x080fe40000410000 */
[----:B------:R-:W-:-:S02]  /*b3a0*/  FMUL.FTZ R0, R8, R0 ;  /* 0x0000000008007220 */ /* 0x000fc40000410000 */
[CC--:B------:R-:W-:Y:S02]  /*b3b0*/  FMUL.FTZ R7, R5.reuse, R9.reuse ;  /* 0x0000000905077220 */ /* 0x0c0fe40000410000 */
[----:B------:R-:W-:Y:S02]  /*b3c0*/  FMUL.FTZ R9, R6, R9 ;  /* 0x0000000906097220 */ /* 0x000fe40000410000 */
[-C--:B------:R-:W-:Y:S02]  /*b3d0*/  FFMA.FTZ R8, R8, R2.reuse, -R3 ;  /* 0x0000000208087223 */ /* 0x080fe40000010803 */
[----:B------:R-:W-:Y:S01]  /*b3e0*/  FFMA.FTZ R2, R4, R2, R0 ;  /* 0x0000000204027223 */ /* 0x000fe20000010000 */
[----:B------:R-:W-:Y:S01]  /*b3f0*/  F2FP.PACK_AB R4, R10, R11 ;  /* 0x0000000b0a04723e */ /* 0x000fe200000000ff */
[-C--:B------:R-:W-:Y:S01]  /*b400*/  FFMA.FTZ R3, R6, R13.reuse, -R7 ;  /* 0x0000000d06037223 */ /* 0x080fe20000010807 */
[----:B------:R-:W-:Y:S01]  /*b410*/  F2FP.PACK_AB R7, R12, R14 ;  /* 0x0000000e0c07723e */ /* 0x000fe200000000ff */
[----:B------:R-:W-:Y:S01]  /*b420*/  FFMA.FTZ R0, R5, R13, R9 ;  /* 0x0000000d05007223 */ /* 0x000fe20000010009 */
[----:B------:R-:W-:-:S04]  /*b430*/  F2FP.PACK_AB R6, R2, R8 ;  /* 0x000000080206723e */ /* 0x000fc800000000ff */
[----:B------:R-:W-:-:S05]  /*b440*/  F2FP.PACK_AB R5, R0, R3 ;  /* 0x000000030005723e */ /* 0x000fca00000000ff */
[----:B------:R1:W-:Y:S02]  /*b450*/  STS.128 [R252+0x6000], R4 ;  /* 0x00600004fc007388 */ /* 0x0003e40000000c00 */
.L_x_1014:
[----:B------:R-:W-:Y:S05]  /*b460*/  BSYNC B0 ;  /* 0x0000000000007941 */ /* 0x000fea0003800000 */
.L_x_1013:
[----:B------:R-:W-:-:S13]  /*b470*/  ISETP.GE.AND P0, PT, R124, c[0x0][0x27c], PT ;  /* 0x00009f007c007a0c */ /* 0x000fda0003f06270 */
[----:B------:R-:W-:Y:S05]  /*b480*/  @P0 BRA `(.L_x_1012) ;  /* 0x000002b000000947 */ /* 0x000fea0003800000 */
[----:B-1----:R-:W2:Y:S01]  /*b490*/  LDL R18, [R1] ;  /* 0x0000000001127983 */ /* 0x002ea20000100800 */
[----:B------:R-:W-:Y:S02]  /*b4a0*/  SHF.R.U32.HI R0, RZ, 0x10, R31 ;  /* 0x00000010ff007819 */ /* 0x000fe4000001161f */
[----:B------:R-:W-:Y:S02]  /*b4b0*/  SHF.R.U32.HI R2, RZ, 0x10, R37 ;  /* 0x00000010ff027819 */ /* 0x000fe40000011625 */
[----:B------:R-:W-:Y:S01]  /*b4c0*/  SHF.R.U64 R14, R30, 0x10, R31 ;  /* 0x000000101e0e7819 */ /* 0x000fe2000000121f */
[----:B------:R-:W-:Y:S01]  /*b4d0*/  HADD2.F32 R12, -RZ, R0.H0_H0 ;  /* 0x20000000ff0c7230 */ /* 0x000fe20000004100 */
[----:B------:R-:W-:Y:S01]  /*b4e0*/  SHF.R.U64 R15, R36, 0x10, R37 ;  /* 0x00000010240f7819 */ /* 0x000fe20000001225 */
[----:B------:R-:W-:Y:S02]  /*b4f0*/  HADD2.F32 R0, -RZ, R53.H0_H0 ;  /* 0x20000035ff007230 */ /* 0x000fe40000004100 */
[----:B------:R-:W-:-:S02]  /*b500*/  HADD2.F32 R17, -RZ, R2.H0_H0 ;  /* 0x20000002ff117230 */ /* 0x000fc40000004100 */
[----:B------:R-:W-:Y:S02]  /*b510*/  HADD2.F32 R2, -RZ, R53.H1_H1 ;  /* 0x30000035ff027230 */ /* 0x000fe40000004100 */
[----:B------:R-:W-:Y:S01]  /*b520*/  HADD2.F32 R15, -RZ, R15.H0_H0 ;  /* 0x2000000fff0f7230 */ /* 0x000fe20000004100 */
[----:B--2---:R-:W1:Y:S02]  /*b530*/  LDS.128 R4, [R18+0x6000] ;  /* 0x0060000012047984 */ /* 0x004e640000000c00 */
[--C-:B-1----:R-:W-:Y:S02]  /*b540*/  HADD2.F32 R10, -RZ, R7.reuse.H0_H0 ;  /* 0x20000007ff0a7230 */ /* 0x102fe40000004100 */
[----:B------:R-:W-:Y:S02]  /*b550*/  HADD2.F32 R7, -RZ, R7.H1_H1 ;  /* 0x30000007ff077230 */ /* 0x000fe40000004100 */
[--C-:B------:R-:W-:Y:S02]  /*b560*/  HADD2.F32 R9, -RZ, R4.reuse.H0_H0 ;  /* 0x20000004ff097230 */ /* 0x100fe40000004100 */
[----:B------:R-:W-:-:S02]  /*b570*/  HADD2.F32 R8, -RZ, R4.H1_H1 ;  /* 0x30000004ff087230 */ /* 0x000fc40000004100 */
[--C-:B------:R-:W-:Y:S02]  /*b580*/  HADD2.F32 R4, -RZ, R5.reuse.H0_H0 ;  /* 0x20000005ff047230 */ /* 0x100fe40000004100 */
[----:B------:R-:W-:Y:S01]  /*b590*/  HADD2.F32 R3, -RZ, R5.H1_H1 ;  /* 0x30000005ff037230 */ /* 0x000fe20000004100 */
[----:B------:R-:W-:Y:S01]  /*b5a0*/  FMUL.FTZ R5, R7, R12 ;  /* 0x0000000c07057220 */ /* 0x000fe20000410000 */
[--C-:B------:R-:W-:Y:S01]  /*b5b0*/  HADD2.F32 R11, -RZ, R6.reuse.H0_H0 ;  /* 0x20000006ff0b7230 */ /* 0x100fe20000004100 */
[-C--:B------:R-:W-:Y:S01]  /*b5c0*/  FMUL.FTZ R13, R8, R0.reuse ;  /* 0x00000000080d7220 */ /* 0x080fe20000410000 */
[----:B------:R-:W-:Y:S01]  /*b5d0*/  HADD2.F32 R6, -RZ, R6.H1_H1 ;  /* 0x30000006ff067230 */ /* 0x000fe20000004100 */
[----:B------:R-:W-:Y:S02]  /*b5e0*/  FFMA.FTZ R16, R10, R17, -R5 ;  /* 0x000000110a107223 */ /* 0x000fe40000010805 */
[C---:B------:R-:W-:Y:S01]  /*b5f0*/  FMUL.FTZ R5, R9.reuse, R0 ;  /* 0x0000000009057220 */ /* 0x040fe20000410000 */
[----:B------:R-:W-:Y:S01]  /*b600*/  HADD2.F32 R0, -RZ, R54.H0_H0 ;  /* 0x20000036ff007230 */ /* 0x000fe20000004100 */
[----:B------:R-:W-:-:S02]  /*b610*/  FFMA.FTZ R13, R9, R2, -R13 ;  /* 0x00000002090d7223 */ /* 0x000fc4000001080d */
[----:B------:R-:W-:Y:S01]  /*b620*/  FFMA.FTZ R9, R8, R2, R5 ;  /* 0x0000000208097223 */ /* 0x000fe20000010005 */
[----:B------:R-:W-:Y:S01]  /*b630*/  HADD2.F32 R8, -RZ, R14.H0_H0 ;  /* 0x2000000eff087230 */ /* 0x000fe20000004100 */
[----:B------:R-:W-:Y:S01]  /*b640*/  FMUL.FTZ R12, R10, R12 ;  /* 0x0000000c0a0c7220 */ /* 0x000fe20000410000 */
[----:B------:R-:W-:Y:S01]  /*b650*/  HADD2.F32 R2, -RZ, R55.H0_H0 ;  /* 0x20000037ff027230 */ /* 0x000fe20000004100 */
[-C--:B------:R-:W-:Y:S02]  /*b660*/  FMUL.FTZ R5, R6, R0.reuse ;  /* 0x0000000006057220 */ /* 0x080fe40000410000 */
[----:B------:R-:W-:Y:S02]  /*b670*/  FFMA.FTZ R10, R7, R17, R12 ;  /* 0x00000011070a7223 */ /* 0x000fe4000001000c */
[----:B------:R-:W-:Y:S02]  /*b680*/  FMUL.FTZ R0, R11, R0 ;  /* 0x000000000b007220 */ /* 0x000fe40000410000 */
[----:B------:R-:W-:-:S02]  /*b690*/  FMUL.FTZ R7, R3, R8 ;  /* 0x0000000803077220 */ /* 0x000fc40000410000 */
[----:B------:R-:W-:Y:S02]  /*b6a0*/  FMUL.FTZ R8, R4, R8 ;  /* 0x0000000804087220 */ /* 0x000fe40000410000 */
[-C--:B------:R-:W-:Y:S02]  /*b6b0*/  FFMA.FTZ R5, R11, R2.reuse, -R5 ;  /* 0x000000020b057223 */ /* 0x080fe40000010805 */
[----:B------:R-:W-:Y:S02]  /*b6c0*/  FFMA.FTZ R2, R6, R2, R0 ;  /* 0x0000000206027223 */ /* 0x000fe40000010000 */
[-C--:B------:R-:W-:Y:S01]  /*b6d0*/  FFMA.FTZ R0, R4, R15.reuse, -R7 ;  /* 0x0000000f04007223 */ /* 0x080fe20000010807 */
[----:B------:R-:W-:Y:S01]  /*b6e0*/  F2FP.PACK_AB R7, R10, R16 ;  /* 0x000000100a07723e */ /* 0x000fe200000000ff */
[----:B------:R-:W-:Y:S01]  /*b6f0*/  FFMA.FTZ R3, R3, R15, R8 ;  /* 0x0000000f03037223 */ /* 0x000fe20000010008 */
[----:B------:R-:W-:Y:S02]  /*b700*/  F2FP.PACK_AB R6, R2, R5 ;  /* 0x000000050206723e */ /* 0x000fe400000000ff */
[----:B------:R-:W-:-:S02]  /*b710*/  F2FP.PACK_AB R4, R9, R13 ;  /* 0x0000000d0904723e */ /* 0x000fc400000000ff */
[----:B------:R-:W-:-:S05]  /*b720*/  F2FP.PACK_AB R5, R3, R0 ;  /* 0x000000000305723e */ /* 0x000fca00000000ff */
[----:B------:R1:W-:Y:S02]  /*b730*/  STS.128 [R18+0x6000], R4 ;  /* 0x0060000412007388 */ /* 0x0003e40000000c00 */
.L_x_1012:
[----:B------:R-:W-:Y:S05]  /*b740*/  BSYNC B1 ;  /* 0x0000000000017941 */ /* 0x000fea0003800000 */
.L_x_1011:
        /* <DEDUP_REMOVED lines=8> */
[----:B------:R-:W-:Y:S02]  /*b7d0*/  SHF.R.U32.HI R0, RZ, 0x10, R35 ;  /* 0x00000010ff007819 */ /* 0x000fe40000011623 */
[----:B------:R-:W-:Y:S02]  /*b7e0*/  SHF.R.U32.HI R2, RZ, 0x10, R33 ;  /* 0x00000010ff027819 */ /* 0x000fe40000011621 */
[----:B------:R-:W-:Y:S01]  /*b7f0*/  SHF.R.U64 R14, R34, 0x10, R35 ;  /* 0x00000010220e7819 */ /* 0x000fe20000001223 */
[----:B------:R-:W-:Y:S01]  /*b800*/  HADD2.F32 R12, -RZ, R0.H0_H0 ;  /* 0x20000000ff0c7230 */ /* 0x000fe20000004100 */
[----:B------:R-:W-:Y:S01]  /*b810*/  SHF.R.U64 R15, R32, 0x10, R33 ;  /* 0x00000010200f7819 */ /* 0x000fe20000001221 */
[----:B------:R-:W-:Y:S02]  /*b820*/  HADD2.F32 R0, -RZ, R54.H1_H1 ;  /* 0x30000036ff007230 */ /* 0x000fe40000004100 */
[----:B------:R-:W-:-:S02]  /*b830*/  HADD2.F32 R17, -RZ, R2.H0_H0 ;  /* 0x20000002ff117230 */ /* 0x000fc40000004100 */
[----:B------:R-:W-:Y:S02]  /*b840*/  HADD2.F32 R2, -RZ, R55.H1_H1 ;  /* 0x30000037ff027230 */ /* 0x000fe40000004100 */
[----:B------:R-:W-:Y:S02]  /*b850*/  HADD2.F32 R15, -RZ, R15.H0_H0 ;  /* 0x2000000fff0f7230 */ /* 0x000fe40000004100 */
        /* <DEDUP_REMOVED lines=17> */
[----:B------:R-:W-:Y:S01]  /*b970*/  HADD2.F32 R2, -RZ, R56.H1_H1 ;  /* 0x30000038ff027230 */ /* 0x000fe20000004100 */
        /* <DEDUP_REMOVED lines=14> */
.L_x_1018:
[----:B------:R-:W-:Y:S05]  /*ba60*/  BSYNC B0 ;  /* 0x0000000000007941 */ /* 0x000fea0003800000 */
.L_x_1017:
        /* <DEDUP_REMOVED lines=45> */
.L_x_1016:
[----:B------:R-:W-:Y:S05]  /*bd40*/  BSYNC B1 ;  /* 0x0000000000017941 */ /* 0x000fea0003800000 */
.L_x_1015:
[----:B------:R-:W-:-:S04]  /*bd50*/  IADD3 R0, R125, 0x60, RZ ;  /* 0x000000607d007810 */ /* 0x000fc80007ffe0ff */
        /* <DEDUP_REMOVED lines=47> */
.L_x_1021:
[----:B------:R-:W-:Y:S05]  /*c050*/  BSYNC B0 ;  /* 0x0000000000007941 */ /* 0x000fea0003800000 */
.L_x_1020:
        /* <DEDUP_REMOVED lines=10> */
[----:B------:R-:W-:Y:S02]  /*c100*/  HADD2.F32 R2, -RZ, R62.H0_H0 ;  /* 0x2000003eff027230 */ /* 0x000fe40000004100 */
        /* <DEDUP_REMOVED lines=14> */
[----:B------:R-:W-:Y:S01]  /*c1f0*/  HADD2.F32 R0, -RZ, R61.H1_H1 ;  /* 0x3000003dff007230 */ /* 0x000fe20000004100 */
        /* <DEDUP_REMOVED lines=18> */
[----:B------:R1:W-:Y:S01]  /*c320*/  STS.128 [R18+0x8000], R4 ;  /* 0x0080000412007388 */ /* 0x0003e20000000c00 */
[----:B------:R-:W-:Y:S05]  /*c330*/  BRA `(.L_x_1019) ;  /* 0x0000244000007947 */ /* 0x000fea0003800000 */
.L_x_998:
[----:B------:R-:W-:Y:S01]  /*c340*/  IMAD.MOV.U32 R5, RZ, RZ, c[0x0][0x2c4] ;  /* 0x0000b100ff057624 */ /* 0x000fe200078e00ff */
[----:B------:R-:W-:Y:S01]  /*c350*/  ISETP.GE.AND P1, PT, R84, c[0x0][0x27c], PT ;  /* 0x00009f0054007a0c */ /* 0x000fe20003f26270 */
[----:B------:R-:W-:Y:S01]  /*c360*/  IMAD.MOV.U32 R7, RZ, RZ, R3 ;  /* 0x000000ffff077224 */ /* 0x000fe200078e0003 */
[----:B------:R-:W-:Y:S01]  /*c370*/  CS2R R22, SRZ ;  /* 0x0000000000167805 */ /* 0x000fe2000001ff00 */
[----:B------:R-:W-:Y:S01]  /*c380*/  IMAD.MOV.U32 R9, RZ, RZ, R8 ;  /* 0x000000ffff097224 */ /* 0x000fe200078e0008 */
[----:B------:R-:W-:Y:S01]  /*c390*/  ISETP.NE.AND P0, PT, R5, 0x1, PT ;  /* 0x000000010500780c */ /* 0x000fe20003f05270 */
[----:B------:R-:W-:Y:S01]  /*c3a0*/  IMAD.MOV.U32 R8, RZ, RZ, R4 ;  /* 0x000000ffff087224 */ /* 0x000fe200078e0004 */
[----:B------:R-:W-:-:S11]  /*c3b0*/  CS2R R20, SRZ ;  /* 0x0000000000147805 */ /* 0x000fd6000001ff00 */
[----:B------:R-:W-:-:S05]  /*c3c0*/  @P0 IMAD.HI.U32 R5, R2, c[0x0][0x2c8], RZ ;  /* 0x0000b20002050a27 */ /* 0x000fca00078e00ff */
[----:B------:R-:W-:-:S04]  /*c3d0*/  @P0 SHF.R.U32.HI R2, RZ, c[0x0][0x2cc], R5 ;  /* 0x0000b300ff020a19 */ /* 0x000fc80000011605 */
[----:B------:R-:W-:Y:S01]  /*c3e0*/  SHF.R.S32.HI R5, RZ, 0x1f, R2 ;  /* 0x0000001fff057819 */ /* 0x000fe20000011402 */
[----:B------:R-:W-:-:S04]  /*c3f0*/  IMAD.WIDE.U32 R6, R2, c[0x0][0x280], R6 ;  /* 0x0000a00002067a25 */ /* 0x000fc800078e0006 */
[C---:B------:R-:W-:Y:S01]  /*c400*/  IMAD R10, R5.reuse, c[0x0][0x280], RZ ;  /* 0x0000a000050a7a24 */ /* 0x040fe200078e02ff */
[----:B------:R-:W-:Y:S01]  /*c410*/  LEA R13, P0, R6, c[0x0][0x270], 0x1 ;  /* 0x00009c00060d7a11 */ /* 0x000fe200078008ff */
[----:B------:R-:W-:Y:S02]  /*c420*/  IMAD R3, R5, c[0x0][0x290], RZ ;  /* 0x0000a40005037a24 */ /* 0x000fe400078e02ff */
[C---:B------:R-:W-:Y:S02]  /*c430*/  IMAD R10, R2.reuse, c[0x0][0x284], R10 ;  /* 0x0000a100020a7a24 */ /* 0x040fe400078e020a */
[----:B------:R-:W-:Y:S02]  /*c440*/  IMAD.WIDE.U32 R4, R2, c[0x0][0x290], R8 ;  /* 0x0000a40002047a25 */ /* 0x000fe400078e0008 */
[----:B------:R-:W1:Y:S02]  /*c450*/  SHFL.IDX PT, R8, R13, RZ, 0x1c1f ;  /* 0x001c1fff0d087589 */ /* 0x000e6400000e0000 */
[----:B------:R-:W-:-:S02]  /*c460*/  IMAD.IADD R7, R7, 0x1, R10 ;  /* 0x0000000107077824 */ /* 0x000fc400078e020a */
[----:B------:R-:W-:-:S03]  /*c470*/  IMAD R2, R2, c[0x0][0x294], R3 ;  /* 0x0000a50002027a24 */ /* 0x000fc600078e0203 */
[----:B------:R-:W-:Y:S02]  /*c480*/  LEA.HI.X R12, R6, c[0x0][0x274], R7, 0x1, P0 ;  /* 0x00009d00060c7a11 */ /* 0x000fe400000f0c07 */
[C---:B------:R-:W-:Y:S02]  /*c490*/  LEA R3, P0, R4.reuse, c[0x0][0x288], 0x1 ;  /* 0x0000a20004037a11 */ /* 0x040fe400078008ff */
[----:B------:R-:W-:Y:S02]  /*c4a0*/  IADD3 R2, R5, R2, RZ ;  /* 0x0000000205027210 */ /* 0x000fe40007ffe0ff */
[----:B------:R-:W2:Y:S02]  /*c4b0*/  SHFL.IDX PT, R5, R12, RZ, 0x1c1f ;  /* 0x001c1fff0c057589 */ /* 0x000ea400000e0000 */
[----:B------:R-:W-:Y:S02]  /*c4c0*/  LEA.HI.X R2, R4, c[0x0][0x28c], R2, 0x1, P0 ;  /* 0x0000a30004027a11 */ /* 0x000fe400000f0c02 */
[----:B------:R-:W-:-:S03]  /*c4d0*/  ISETP.GE.OR P0, PT, R14, R0, P1 ;  /* 0x000000000e00720c */ /* 0x000fc60000f06670 */
[----:B------:R-:W-:Y:S10]  /*c4e0*/  SHFL.IDX PT, R9, R2, RZ, 0x1c1f ;  /* 0x001c1fff02097589 */ /* 0x000ff400000e0000 */
[C---:B------:R-:W-:Y:S01]  /*c4f0*/  @!P0 IMAD.SHL.U32 R6, R84.reuse, 0x2, RZ ;  /* 0x0000000254068824 */ /* 0x040fe200078e00ff */
[----:B------:R-:W-:-:S04]  /*c500*/  @!P0 SHF.L.U64.HI R7, R84, 0x1, R85 ;  /* 0x0000000154078819 */ /* 0x000fc80000010255 */
[----:B-1----:R-:W-:Y:S02]  /*c510*/  @!P0 IADD3 R4, P3, R8, R6, RZ ;  /* 0x0000000608048210 */ /* 0x002fe40007f7e0ff */
[----:B------:R-:W1:Y:S03]  /*c520*/  SHFL.IDX PT, R8, R3, RZ, 0x1c1f ;  /* 0x001c1fff03087589 */ /* 0x000e6600000e0000 */
[----:B--2---:R-:W-:Y:S01]  /*c530*/  @!P0 IMAD.X R5, R5, 0x1, R7, P3 ;  /* 0x0000000105058824 */ /* 0x004fe200018e0607 */
[----:B------:R-:W-:Y:S01]  /*c540*/  CS2R R18, SRZ ;  /* 0x0000000000127805 */ /* 0x000fe2000001ff00 */
[----:B------:R-:W-:-:S03]  /*c550*/  CS2R R16, SRZ ;  /* 0x0000000000107805 */ /* 0x000fc6000001ff00 */
[----:B------:R2:W3:Y:S01]  /*c560*/  @!P0 LD.E.128 R20, [R4.64] ;  /* 0x0000000804148980 */ /* 0x0004e2000c101d00 */
[----:B-1----:R-:W-:-:S05]  /*c570*/  @!P0 IADD3 R6, P3, R8, R6, RZ ;  /* 0x0000000608068210 */ /* 0x002fca0007f7e0ff */
[----:B------:R-:W-:-:S05]  /*c580*/  @!P0 IMAD.X R7, R9, 0x1, R7, P3 ;  /* 0x0000000109078824 */ /* 0x000fca00018e0607 */
[----:B------:R3:W4:Y:S01]  /*c590*/  @!P0 LD.E.128 R16, [R6.64] ;  /* 0x0000000806108980 */ /* 0x000722000c101d00 */
[----:B--2---:R-:W-:-:S04]  /*c5a0*/  IADD3 R4, R14, 0x20, RZ ;  /* 0x000000200e047810 */ /* 0x004fc80007ffe0ff */
[----:B------:R-:W-:Y:S01]  /*c5b0*/  ISETP.GE.AND P0, PT, R4, R0, PT ;  /* 0x000000000400720c */ /* 0x000fe20003f06270 */
[----:B------:R1:W2:Y:S01]  /*c5c0*/  SHFL.IDX PT, R15, R13, 0x1, 0x1c1f ;  /* 0x003c1f000d0f7f89 */ /* 0x0002a200000e0000 */
[----:B------:R-:W-:Y:S03]  /*c5d0*/  BSSY B0, `(.L_x_1022) ;  /* 0x0000023000007945 */ /* 0x000fe60003800000 */
[----:B------:R1:W1:Y:S01]  /*c5e0*/  SHFL.IDX PT, R24, R3, 0x1, 0x1c1f ;  /* 0x003c1f0003187f89 */ /* 0x00026200000e0000 */
[----:B------:R-:W-:-:S03]  /*c5f0*/  CS2R R10, SRZ ;  /* 0x00000000000a7805 */ /* 0x000fc6000001ff00 */
[----:B------:R1:W1:Y:S01]  /*c600*/  SHFL.IDX PT, R25, R12, 0x1, 0x1c1f ;  /* 0x003c1f000c197f89 */ /* 0x00026200000e0000 */
[----:B------:R-:W-:-:S03]  /*c610*/  CS2R R8, SRZ ;  /* 0x0000000000087805 */ /* 0x000fc6000001ff00 */
[----:B------:R1:W1:Y:S01]  /*c620*/  SHFL.IDX PT, R26, R2, 0x1, 0x1c1f ;  /* 0x003c1f00021a7f89 */ /* 0x00026200000e0000 */
[----:B---3--:R-:W-:Y:S02]  /*c630*/  IMAD.MOV.U32 R7, RZ, RZ, R22 ;  /* 0x000000ffff077224 */ /* 0x008fe400078e0016 */
[----:B------:R-:W-:Y:S02]  /*c640*/  IMAD.MOV.U32 R5, RZ, RZ, R20 ;  /* 0x000000ffff057224 */ /* 0x000fe400078e0014 */
[----:B------:R-:W-:Y:S01]  /*c650*/  IMAD.MOV.U32 R4, RZ, RZ, R21 ;  /* 0x000000ffff047224 */ /* 0x000fe200078e0015 */
[----:B------:R-:W-:Y:S02]  /*c660*/  MOV R6, R23 ;  /* 0x0000001700067202 */ /* 0x000fe40000000f00 */
[----:B------:R-:W-:Y:S02]  /*c670*/  PRMT R67, R7, 0x7610, R67 ;  /* 0x0000761007437816 */ /* 0x000fe40000000043 */
[----:B------:R-:W-:-:S02]  /*c680*/  PRMT R54, R4, 0x5410, R5 ;  /* 0x0000541004367816 */ /* 0x000fc40000000005 */
[----:B------:R-:W-:Y:S01]  /*c690*/  PRMT R65, R65, 0x5410, R6 ;  /* 0x0000541041417816 */ /* 0x000fe20000000006 */
[----:B----4-:R-:W-:Y:S01]  /*c6a0*/  IMAD.MOV.U32 R7, RZ, RZ, R18 ;  /* 0x000000ffff077224 */ /* 0x010fe200078e0012 */
[----:B------:R-:W-:Y:S01]  /*c6b0*/  MOV R6, R19 ;  /* 0x0000001300067202 */ /* 0x000fe20000000f00 */
[----:B------:R-:W-:Y:S02]  /*c6c0*/  IMAD.MOV.U32 R5, RZ, RZ, R16 ;  /* 0x000000ffff057224 */ /* 0x000fe400078e0010 */
[----:B------:R-:W-:Y:S01]  /*c6d0*/  IMAD.MOV.U32 R4, RZ, RZ, R17 ;  /* 0x000000ffff047224 */ /* 0x000fe200078e0011 */
[----:B------:R-:W-:Y:S02]  /*c6e0*/  PRMT R56, R7, 0x7610, R56 ;  /* 0x0000761007387816 */ /* 0x000fe40000000038 */
[----:B------:R-:W-:Y:S02]  /*c6f0*/  PRMT R65, R6, 0x7610, R65 ;  /* 0x0000761006417816 */ /* 0x000fe40000000041 */
[----:B------:R-:W-:Y:S01]  /*c700*/  PRMT R52, R4, 0x5410, R5 ;  /* 0x0000541004347816 */ /* 0x000fe20000000005 */
[----:B------:R-:W-:Y:S01]  /*c710*/  CS2R R6, SRZ ;  /* 0x0000000000067805 */ /* 0x000fe2000001ff00 */
[----:B------:R-:W-:Y:S01]  /*c720*/  CS2R R4, SRZ ;  /* 0x0000000000047805 */ /* 0x000fe2000001ff00 */
[----:B------:R-:W-:Y:S05]  /*c730*/  @P0 BRA `(.L_x_1023) ;  /* 0x000000c000000947 */ /* 0x000fea0003800000 */
[----:B-12---:R-:W-:Y:S01]  /*c740*/  CS2R R8, SRZ ;  /* 0x0000000000087805 */ /* 0x006fe2000001ff00 */
[----:B------:R-:W-:Y:S01]  /*c750*/  CS2R R6, SRZ ;  /* 0x0000000000067805 */ /* 0x000fe2000001ff00 */
[----:B------:R-:W-:Y:S01]  /*c760*/  CS2R R4, SRZ ;  /* 0x0000000000047805 */ /* 0x000fe2000001ff00 */
[----:B------:R-:W-:Y:S05]  /*c770*/  @P1 BRA `(.L_x_1023) ;  /* 0x0000008000001947 */ /* 0x000fea0003800000 */
[C---:B------:R-:W-:Y:S01]  /*c780*/  IMAD.SHL.U32 R6, R84.reuse, 0x2, RZ ;  /* 0x0000000254067824 */ /* 0x040fe200078e00ff */
[----:B------:R-:W-:-:S04]  /*c790*/  SHF.L.U64.HI R7, R84, 0x1, R85 ;  /* 0x0000000154077819 */ /* 0x000fc80000010255 */
[----:B------:R-:W-:-:S05]  /*c7a0*/  IADD3 R4, P0, R15, R6, RZ ;  /* 0x000000060f047210 */ /* 0x000fca0007f1e0ff */
[----:B------:R-:W-:Y:S01]  /*c7b0*/  IMAD.X R5, R25, 0x1, R7, P0 ;  /* 0x0000000119057824 */ /* 0x000fe200000e0607 */
[----:B------:R-:W-:-:S04]  /*c7c0*/  IADD3 R6, P0, R24, R6, RZ ;  /* 0x0000000618067210 */ /* 0x000fc80007f1e0ff */
[----:B------:R1:W5:Y:S01]  /*c7d0*/  LD.E.128 R8, [R4.64] ;  /* 0x0000000804087980 */ /* 0x000362000c101d00 */
[----:B------:R-:W-:-:S06]  /*c7e0*/  IMAD.X R7, R26, 0x1, R7, P0 ;  /* 0x000000011a077824 */ /* 0x000fcc00000e0607 */
[----:B-1----:R-:W5:Y:S02]  /*c7f0*/  LD.E.128 R4, [R6.64] ;  /* 0x0000000806047980 */ /* 0x002f64000c101d00 */
.L_x_1023:
[----:B-12---:R-:W-:Y:S05]  /*c800*/  BSYNC B0 ;  /* 0x0000000000007941 */ /* 0x006fea0003800000 */
.L_x_1022:
[----:B------:R-:W1:Y:S01]  /*c810*/  SHFL.IDX PT, R26, R13, 0x2, 0x1c1f ;  /* 0x005c1f000d1a7f89 */ /* 0x000e6200000e0000 */
[----:B------:R-:W-:Y:S01]  /*c820*/  IADD3 R15, R14, 0x40, RZ ;  /* 0x000000400e0f7810 */ /* 0x000fe20007ffe0ff */
[----:B------:R-:W-:Y:S01]  /*c830*/  CS2R R42, SRZ ;  /* 0x00000000002a7805 */ /* 0x000fe2000001ff00 */
[----:B------:R-:W-:Y:S01]  /*c840*/  CS2R R40, SRZ ;  /* 0x0000000000287805 */ /* 0x000fe2000001ff00 */
[----:B------:R-:W2:Y:S01]  /*c850*/  SHFL.IDX PT, R24, R12, 0x2, 0x1c1f ;  /* 0x005c1f000c187f89 */ /* 0x000ea200000e0000 */
[----:B------:R-:W-:-:S03]  /*c860*/  ISETP.GE.OR P0, PT, R15, R0, P1 ;  /* 0x000000000f00720c */ /* 0x000fc60000f06670 */
[----:B------:R-:W-:Y:S10]  /*c870*/  SHFL.IDX PT, R28, R2, 0x2, 0x1c1f ;  /* 0x005c1f00021c7f89 */ /* 0x000ff400000e0000 */
[C---:B------:R-:W-:Y:S01]  /*c880*/  @!P0 IMAD.SHL.U32 R15, R84.reuse, 0x2, RZ ;  /* 0x00000002540f8824 */ /* 0x040fe200078e00ff */
[----:B------:R-:W-:-:S04]  /*c890*/  @!P0 SHF.L.U64.HI R25, R84, 0x1, R85 ;  /* 0x0000000154198819 */ /* 0x000fc80000010255 */
[----:B-1----:R-:W-:-:S05]  /*c8a0*/  @!P0 IADD3 R26, P3, R26, R15, RZ ;  /* 0x0000000f1a1a8210 */ /* 0x002fca0007f7e0ff */
[----:B--2---:R-:W-:Y:S02]  /*c8b0*/  @!P0 IMAD.X R27, R24, 0x1, R25, P3 ;  /* 0x00000001181b8824 */ /* 0x004fe400018e0619 */
[----:B------:R-:W1:Y:S01]  /*c8c0*/  SHFL.IDX PT, R24, R3, 0x2, 0x1c1f ;  /* 0x005c1f0003187f89 */ /* 0x000e6200000e0000 */
[----:B------:R-:W-:Y:S01]  /*c8d0*/  CS2R R38, SRZ ;  /* 0x0000000000267805 */ /* 0x000fe2000001ff00 */
[----:B------:R-:W-:Y:S02]  /*c8e0*/  CS2R R36, SRZ ;  /* 0x0000000000247805 */ /* 0x000fe4000001ff00 */
[----:B------:R-:W2:Y:S01]  /*c8f0*/  @!P0 LD.E.128 R40, [R26.64] ;  /* 0x000000081a288980 */ /* 0x000ea2000c101d00 */
[----:B-1----:R-:W-:-:S05]  /*c900*/  @!P0 IADD3 R24, P3, R24, R15, RZ ;  /* 0x0000000f18188210 */ /* 0x002fca0007f7e0ff */
[----:B------:R-:W-:-:S05]  /*c910*/  @!P0 IMAD.X R25, R28, 0x1, R25, P3 ;  /* 0x000000011c198824 */ /* 0x000fca00018e0619 */
[----:B------:R1:W3:Y:S01]  /*c920*/  @!P0 LD.E.128 R36, [R24.64] ;  /* 0x0000000818248980 */ /* 0x0002e2000c101d00 */
[----:B------:R-:W-:Y:S01]  /*c930*/  IADD3 R14, R14, 0x60, RZ ;  /* 0x000000600e0e7810 */ /* 0x000fe20007ffe0ff */
[----:B-----5:R-:W-:-:S03]  /*c940*/  IMAD.MOV.U32 R15, RZ, RZ, R8 ;  /* 0x000000ffff0f7224 */ /* 0x020fc600078e0008 */
[----:B------:R-:W-:Y:S01]  /*c950*/  ISETP.GE.AND P0, PT, R14, R0, PT ;  /* 0x000000000e00720c */ /* 0x000fe20003f06270 */
[----:B------:R-:W-:Y:S01]  /*c960*/  IMAD.MOV.U32 R14, RZ, RZ, R9 ;  /* 0x000000ffff0e7224 */ /* 0x000fe200078e0009 */
[----:B------:R-:W-:Y:S01]  /*c970*/  PRMT R70, R15, 0x7610, R70 ;  /* 0x000076100f467816 */ /* 0x000fe20000000046 */
[----:B------:R-:W-:-:S03]  /*c980*/  IMAD.MOV.U32 R15, RZ, RZ, R4 ;  /* 0x000000ffff0f7224 */ /* 0x000fc600078e0004 */
[----:B------:R-:W-:Y:S01]  /*c990*/  PRMT R69, R69, 0x5410, R14 ;  /* 0x0000541045457816 */ /* 0x000fe2000000000e */
[----:B------:R-:W-:Y:S02]  /*c9a0*/  IMAD.MOV.U32 R14, RZ, RZ, R5 ;  /* 0x000000ffff0e7224 */ /* 0x000fe400078e0005 */
[----:B-1----:R-:W-:Y:S02]  /*c9b0*/  IMAD.MOV.U32 R25, RZ, RZ, R10 ;  /* 0x000000ffff197224 */ /* 0x002fe400078e000a */
[----:B------:R-:W-:-:S03]  /*c9c0*/  IMAD.MOV.U32 R24, RZ, RZ, R11 ;  /* 0x000000ffff187224 */ /* 0x000fc600078e000b */
[----:B------:R-:W-:Y:S01]  /*c9d0*/  PRMT R72, R25, 0x7610, R72 ;  /* 0x0000761019487816 */ /* 0x000fe20000000048 */
[----:B------:R-:W-:Y:S01]  /*c9e0*/  IMAD.MOV.U32 R25, RZ, RZ, R6 ;  /* 0x000000ffff197224 */ /* 0x000fe200078e0006 */
[----:B------:R-:W-:Y:S01]  /*c9f0*/  PRMT R71, R71, 0x5410, R24 ;  /* 0x0000541047477816 */ /* 0x000fe20000000018 */
[----:B------:R-:W-:Y:S01]  /*ca00*/  IMAD.MOV.U32 R24, RZ, RZ, R7 ;  /* 0x000000ffff187224 */ /* 0x000fe200078e0007 */
[----:B------:R-:W-:Y:S02]  /*ca10*/  PRMT R69, R15, 0x7610, R69 ;  /* 0x000076100f457816 */ /* 0x000fe40000000045 */
[----:B------:R-:W-:Y:S01]  /*ca20*/  PRMT R70, R70, 0x5410, R25 ;  /* 0x0000541046467816 */ /* 0x000fe20000000019 */
[----:B------:R-:W1:Y:S01]  /*ca30*/  SHFL.IDX PT, R15, R3, 0x3, 0x1c1f ;  /* 0x007c1f00030f7f89 */ /* 0x000e6200000e0000 */
[----:B------:R-:W-:Y:S02]  /*ca40*/  PRMT R71, R24, 0x7610, R71 ;  /* 0x0000761018477816 */ /* 0x000fe40000000047 */
[----:B------:R-:W-:Y:S01]  /*ca50*/  PRMT R67, R67, 0x5410, R14 ;  /* 0x0000541043437816 */ /* 0x000fe2000000000e */
[----:B------:R-:W4:Y:S04]  /*ca60*/  SHFL.IDX PT, R25, R12, 0x3, 0x1c1f ;  /* 0x007c1f000c197f89 */ /* 0x000f2800000e0000 */
[----:B------:R2:W1:Y:S04]  /*ca70*/  SHFL.IDX PT, R14, R13, 0x3, 0x1c1f ;  /* 0x007c1f000d0e7f89 */ /* 0x00046800000e0000 */
[----:B------:R1:W1:Y:S01]  /*ca80*/  SHFL.IDX PT, R24, R2, 0x3, 0x1c1f ;  /* 0x007c1f0002187f89 */ /* 0x00026200000e0000 */
[----:B------:R-:W-:Y:S01]  /*ca90*/  BSSY B0, `(.L_x_1024) ;  /* 0x0000022000007945 */ /* 0x000fe20003800000 */
[----:B------:R-:W-:Y:S01]  /*caa0*/  CS2R R50, SRZ ;  /* 0x0000000000327805 */ /* 0x000fe2000001ff00 */
[----:B------:R-:W-:Y:S01]  /*cab0*/  CS2R R48, SRZ ;  /* 0x0000000000307805 */ /* 0x000fe2000001ff00 */
[----:B------:R-:W-:Y:S01]  /*cac0*/  CS2R R46, SRZ ;  /* 0x00000000002e7805 */ /* 0x000fe2000001ff00 */
[----:B------:R-:W-:Y:S01]  /*cad0*/  CS2R R44, SRZ ;  /* 0x00000000002c7805 */ /* 0x000fe2000001ff00 */
[----:B--2---:R-:W-:-:S02]  /*cae0*/  IMAD.MOV.U32 R13, RZ, RZ, R42 ;  /* 0x000000ffff0d7224 */ /* 0x004fc400078e002a */
[----:B------:R-:W-:Y:S02]  /*caf0*/  IMAD.MOV.U32 R12, RZ, RZ, R43 ;  /* 0x000000ffff0c7224 */ /* 0x000fe400078e002b */
[----:B------:R-:W-:Y:S02]  /*cb00*/  IMAD.MOV.U32 R3, RZ, RZ, R40 ;  /* 0x000000ffff037224 */ /* 0x000fe400078e0028 */
[----:B-1----:R-:W-:Y:S01]  /*cb10*/  IMAD.MOV.U32 R2, RZ, RZ, R41 ;  /* 0x000000ffff027224 */ /* 0x002fe200078e0029 */
[----:B------:R-:W-:Y:S02]  /*cb20*/  PRMT R77, R13, 0x7610, R77 ;  /* 0x000076100d4d7816 */ /* 0x000fe4000000004d */
[----:B------:R-:W-:Y:S02]  /*cb30*/  PRMT R76, R76, 0x5410, R12 ;  /* 0x000054104c4c7816 */ /* 0x000fe4000000000c */
[----:B------:R-:W-:Y:S02]  /*cb40*/  PRMT R75, R3, 0x7610, R75 ;  /* 0x00007610034b7816 */ /* 0x000fe4000000004b */
[----:B------:R-:W-:Y:S01]  /*cb50*/  PRMT R73, R73, 0x5410, R2 ;  /* 0x0000541049497816 */ /* 0x000fe20000000002 */
[----:B---3--:R-:W-:-:S02]  /*cb60*/  IMAD.MOV.U32 R13, RZ, RZ, R38 ;  /* 0x000000ffff0d7224 */ /* 0x008fc400078e0026 */
[----:B------:R-:W-:Y:S02]  /*cb70*/  IMAD.MOV.U32 R12, RZ, RZ, R39 ;  /* 0x000000ffff0c7224 */ /* 0x000fe400078e0027 */
[----:B------:R-:W-:Y:S02]  /*cb80*/  IMAD.MOV.U32 R3, RZ, RZ, R36 ;  /* 0x000000ffff037224 */ /* 0x000fe400078e0024 */
[----:B------:R-:W-:Y:S01]  /*cb90*/  IMAD.MOV.U32 R2, RZ, RZ, R37 ;  /* 0x000000ffff027224 */ /* 0x000fe200078e0025 */
[----:B------:R-:W-:Y:S02]  /*cba0*/  PRMT R75, R75, 0x5410, R13 ;  /* 0x000054104b4b7816 */ /* 0x000fe4000000000d */
[----:B------:R-:W-:Y:S02]  /*cbb0*/  PRMT R76, R12, 0x7610, R76 ;  /* 0x000076100c4c7816 */ /* 0x000fe4000000004c */
[----:B------:R-:W-:Y:S02]  /*cbc0*/  PRMT R73, R3, 0x7610, R73 ;  /* 0x0000761003497816 */ /* 0x000fe40000000049 */
[----:B------:R-:W-:Y:S01]  /*cbd0*/  PRMT R72, R72, 0x5410, R2 ;  /* 0x0000541048487816 */ /* 0x000fe20000000002 */
[----:B------:R-:W-:Y:S05]  /*cbe0*/  @P0 BRA `(.L_x_1025) ;  /* 0x000000c000000947 */ /* 0x000fea0003800000 */
[----:B----4-:R-:W-:Y:S01]  /*cbf0*/  CS2R R48, SRZ ;  /* 0x0000000000307805 */ /* 0x010fe2000001ff00 */
        /* <DEDUP_REMOVED lines=9> */
[----:B------:R-:W-:-:S05]  /*cc90*/  IMAD.X R3, R24, 0x1, R3, P0 ;  /* 0x0000000118037824 */ /* 0x000fca00000e0603 */
[----:B------:R1:W5:Y:S03]  /*cca0*/  LD.E.128 R44, [R2.64] ;  /* 0x00000008022c7980 */ /* 0x000366000c101d00 */
.L_x_1025:
[----:B----4-:R-:W-:Y:S05]  /*ccb0*/  BSYNC B0 ;  /* 0x0000000000007941 */ /* 0x010fea0003800000 */
.L_x_1024:
[----:B-1---5:R-:W-:Y:S01]  /*ccc0*/  IMAD.MOV.U32 R2, RZ, RZ, R50 ;  /* 0x000000ffff027224 */ /* 0x022fe200078e0032 */
[----:B------:R-:W-:-:S04]  /*ccd0*/  DEPBAR.LE SB0, 0x1 ;  /* 0x000080400000791a */ /* 0x000fc80000000000 */
[----:B------:R-:W-:Y:S01]  /*cce0*/  PRMT R81, R2, 0x7610, R81 ;  /* 0x0000761002517816 */ /* 0x000fe20000000051 */
[----:B------:R-:W-:Y:S01]  /*ccf0*/  IMAD.IADD R2, R0, 0x1, -R63 ;  /* 0x0000000100027824 */ /* 0x000fe200078e0a3f */
[----:B------:R-:W-:Y:S01]  /*cd00*/  BSSY B0, `(.L_x_1026) ;  /* 0x0000074000007945 */ /* 0x000fe20003800000 */
[----:B------:R-:W-:Y:S02]  /*cd10*/  IMAD.MOV.U32 R12, RZ, RZ, R51 ;  /* 0x000000ffff0c7224 */ /* 0x000fe400078e0033 */
[----:B------:R-:W-:Y:S01]  /*cd20*/  IMAD.MOV.U32 R3, RZ, RZ, R48 ;  /* 0x000000ffff037224 */ /* 0x000fe200078e0030 */
[----:B------:R-:W-:Y:S01]  /*cd30*/  IMNMX R63, R2, 0x80, PT ;  /* 0x00000080023f7817 */ /* 0x000fe20003800200 */
[----:B------:R-:W-:Y:S01]  /*cd40*/  IMAD.MOV.U32 R0, RZ, RZ, R49 ;  /* 0x000000ffff007224 */ /* 0x000fe200078e0031 */
[----:B------:R-:W-:Y:S01]  /*cd50*/  PRMT R80, R80, 0x5410, R12 ;  /* 0x0000541050507816 */ /* 0x000fe2000000000c */
[----:B------:R-:W-:Y:S01]  /*cd60*/  IMAD.MOV.U32 R12, RZ, RZ, R46 ;  /* 0x000000ffff0c7224 */ /* 0x000fe200078e002e */
[----:B------:R-:W-:Y:S01]  /*cd70*/  BAR.SYNC.DEFER_BLOCKING 0x0 ;  /* 0x0000000000007b1d */ /* 0x000fe20000010000 */
[----:B------:R-:W-:Y:S01]  /*cd80*/  ISETP.GE.OR P0, PT, R125, R63, P1 ;  /* 0x0000003f7d00720c */ /* 0x000fe20000f06670 */
[----:B------:R-:W-:Y:S01]  /*cd90*/  IMAD.MOV.U32 R2, RZ, RZ, R44 ;  /* 0x000000ffff027224 */ /* 0x000fe200078e002c */
[----:B------:R-:W-:Y:S01]  /*cda0*/  PRMT R79, R3, 0x7610, R79 ;  /* 0x00007610034f7816 */ /* 0x000fe2000000004f */
[----:B------:R-:W-:Y:S01]  /*cdb0*/  IMAD.MOV.U32 R3, RZ, RZ, R47 ;  /* 0x000000ffff037224 */ /* 0x000fe200078e002f */
[----:B------:R-:W-:Y:S01]  /*cdc0*/  PRMT R78, R78, 0x5410, R0 ;  /* 0x000054104e4e7816 */ /* 0x000fe20000000000 */
[----:B------:R-:W-:Y:S01]  /*cdd0*/  IMAD.MOV.U32 R0, RZ, RZ, R45 ;  /* 0x000000ffff007224 */ /* 0x000fe200078e002d */
[----:B------:R-:W-:-:S02]  /*cde0*/  PRMT R79, R79, 0x5410, R12 ;  /* 0x000054104f4f7816 */ /* 0x000fc4000000000c */
[----:B------:R-:W-:Y:S02]  /*cdf0*/  PRMT R80, R3, 0x7610, R80 ;  /* 0x0000761003507816 */ /* 0x000fe40000000050 */
[----:B------:R-:W-:Y:S02]  /*ce00*/  PRMT R78, R2, 0x7610, R78 ;  /* 0x00007610024e7816 */ /* 0x000fe4000000004e */
[----:B------:R-:W-:Y:S01]  /*ce10*/  PRMT R77, R77, 0x5410, R0 ;  /* 0x000054104d4d7816 */ /* 0x000fe20000000000 */
        /* <DEDUP_REMOVED lines=9> */
[----:B------:R-:W-:Y:S02]  /*ceb0*/  SHF.L.U32 R24, R24, 0x9, RZ ;  /* 0x0000000918187819 */ /* 0x000fe400000006ff */
[----:B------:R-:W-:Y:S02]  /*cec0*/  SHF.R.U32.HI R34, RZ, 0x10, R17 ;  /* 0x00000010ff227819 */ /* 0x000fe40000011611 */
[--C-:B------:R-:W-:Y:S02]  /*ced0*/  SHF.R.U64 R64, R20, 0x10, R21.reuse ;  /* 0x0000001014407819 */ /* 0x100fe40000001215 */
[----:B------:R-:W-:Y:S02]  /*cee0*/  SHF.R.U32.HI R35, RZ, 0x10, R21 ;  /* 0x00000010ff237819 */ /* 0x000fe40000011615 */
[--C-:B------:R-:W-:Y:S02]  /*cef0*/  SHF.R.U64 R62, R22, 0x10, R23.reuse ;  /* 0x00000010163e7819 */ /* 0x100fe40000001217 */
[----:B------:R-:W-:Y:S01]  /*cf00*/  SHF.R.U32.HI R57, RZ, 0x10, R23 ;  /* 0x00000010ff397819 */ /* 0x000fe20000011617 */
[----:B------:R-:W-:Y:S01]  /*cf10*/  HADD2.F32 R68, -RZ, R35.H0_H0 ;  /* 0x20000023ff447230 */ /* 0x000fe20000004100 */
[----:B------:R-:W-:-:S02]  /*cf20*/  SHF.R.U64 R61, R16, 0x10, R17 ;  /* 0x00000010103d7819 */ /* 0x000fc40000001211 */
[--C-:B------:R-:W-:Y:S02]  /*cf30*/  SHF.R.U32.HI R53, RZ, 0x10, R19.reuse ;  /* 0x00000010ff357819 */ /* 0x100fe40000011613 */
[----:B------:R-:W-:Y:S02]  /*cf40*/  SHF.R.U64 R58, R18, 0x10, R19 ;  /* 0x00000010123a7819 */ /* 0x000fe40000001213 */
[----:B--2---:R-:W-:-:S04]  /*cf50*/  LOP3.LUT R0, R14, 0x38, R0, 0xf8, !PT ;  /* 0x000000380e007812 */ /* 0x004fc800078ef800 */
[----:B---3--:R-:W-:-:S04]  /*cf60*/  LOP3.LUT R0, R0, R13, RZ, 0x3c, !PT ;  /* 0x0000000d00007212 */ /* 0x008fc800078e3cff */
[----:B------:R-:W-:Y:S01]  /*cf70*/  IADD3 R0, R24, R0, RZ ;  /* 0x0000000018007210 */ /* 0x000fe20007ffe0ff */
[----:B----4-:R-:W1:Y:S03]  /*cf80*/  LDS.128 R12, [R87] ;  /* 0x00000000570c7984 */ /* 0x010e660000000c00 */
[----:B------:R-:W-:-:S05]  /*cf90*/  SHF.L.U32 R33, R0, 0x1, RZ ;  /* 0x0000000100217819 */ /* 0x000fca00000006ff */
[----:B------:R-:W2:Y:S01]  /*cfa0*/  LDS.128 R24, [R33+0x5100] ;  /* 0x0051000021187984 */ /* 0x000ea20000000c00 */
[----:B------:R-:W-:Y:S02]  /*cfb0*/  HADD2.F32 R0, -RZ, R52.H0_H0 ;  /* 0x20000034ff007230 */ /* 0x000fe40000004100 */
[--C-:B-1----:R-:W-:Y:S02]  /*cfc0*/  HADD2.F32 R31, -RZ, R13.reuse.H0_H0 ;  /* 0x2000000dff1f7230 */ /* 0x102fe40000004100 */
[----:B------:R-:W-:Y:S02]  /*cfd0*/  HADD2.F32 R29, -RZ, R13.H1_H1 ;  /* 0x3000000dff1d7230 */ /* 0x000fe40000004100 */
[--C-:B------:R-:W-:Y:S02]  /*cfe0*/  HADD2.F32 R22, -RZ, R15.reuse.H0_H0 ;  /* 0x2000000fff167230 */ /* 0x100fe40000004100 */
[----:B------:R-:W-:Y:S02]  /*cff0*/  HADD2.F32 R21, -RZ, R15.H1_H1 ;  /* 0x3000000fff157230 */ /* 0x000fe40000004100 */
[----:B--2---:R-:W-:-:S02]  /*d000*/  HADD2.F32 R3, -RZ, R25.H0_H0 ;  /* 0x20000019ff037230 */ /* 0x004fc40000004100 */
[--C-:B------:R-:W-:Y:S02]  /*d010*/  HADD2.F32 R13, -RZ, R24.reuse.H0_H0 ;  /* 0x20000018ff0d7230 */ /* 0x100fe40000004100 */
[----:B------:R-:W-:Y:S02]  /*d020*/  HADD2.F32 R20, -RZ, R24.H1_H1 ;  /* 0x30000018ff147230 */ /* 0x000fe40000004100 */
[----:B------:R-:W-:Y:S02]  /*d030*/  HADD2.F32 R24, -RZ, R34.H0_H0 ;  /* 0x20000022ff187230 */ /* 0x000fe40000004100 */
[--C-:B------:R-:W-:Y:S02]  /*d040*/  HADD2.F32 R28, -RZ, R14.reuse.H0_H0 ;  /* 0x2000000eff1c7230 */ /* 0x100fe40000004100 */
[----:B------:R-:W-:Y:S01]  /*d050*/  HADD2.F32 R23, -RZ, R14.H1_H1 ;  /* 0x3000000eff177230 */ /* 0x000fe20000004100 */
[-C--:B------:R-:W-:Y:S01]  /*d060*/  FMUL.FTZ R14, R31, R0.reuse ;  /* 0x000000001f0e7220 */ /* 0x080fe20000410000 */
[----:B------:R-:W-:Y:S01]  /*d070*/  HADD2.F32 R15, -RZ, R54.H0_H0 ;  /* 0x20000036ff0f7230 */ /* 0x000fe20000004100 */
[----:B------:R-:W-:Y:S01]  /*d080*/  FMUL.FTZ R55, R3, R0 ;  /* 0x0000000003377220 */ /* 0x000fe20000410000 */
[----:B------:R-:W-:-:S02]  /*d090*/  HADD2.F32 R30, -RZ, R12.H0_H0 ;  /* 0x2000000cff1e7230 */ /* 0x000fc40000004100 */
[----:B------:R-:W-:Y:S01]  /*d0a0*/  HADD2.F32 R32, -RZ, R12.H1_H1 ;  /* 0x3000000cff207230 */ /* 0x000fe20000004100 */
[----:B------:R-:W-:Y:S01]  /*d0b0*/  FMUL.FTZ R0, R29, R24 ;  /* 0x000000181d007220 */ /* 0x000fe20000410000 */
[----:B------:R-:W-:Y:S02]  /*d0c0*/  HADD2.F32 R2, -RZ, R25.H1_H1 ;  /* 0x30000019ff027230 */ /* 0x000fe40000004100 */
[----:B------:R-:W-:Y:S01]  /*d0d0*/  HADD2.F32 R12, -RZ, R52.H1_H1 ;  /* 0x30000034ff0c7230 */ /* 0x000fe20000004100 */
[----:B------:R-:W-:Y:S01]  /*d0e0*/  FFMA.FTZ R60, R3, R15, R14 ;  /* 0x0000000f033c7223 */ /* 0x000fe2000001000e */
[----:B------:R-:W-:Y:S01]  /*d0f0*/  HADD2.F32 R14, -RZ, R54.H1_H1 ;  /* 0x30000036ff0e7230 */ /* 0x000fe20000004100 */
[----:B------:R-:W-:Y:S01]  /*d100*/  FFMA.FTZ R59, R2, R68, R0 ;  /* 0x00000044023b7223 */ /* 0x000fe20000010000 */
[----:B------:R-:W-:Y:S01]  /*d110*/  HADD2.F32 R0, -RZ, R65.H0_H0 ;  /* 0x20000041ff007230 */ /* 0x000fe20000004100 */
[----:B------:R-:W-:Y:S02]  /*d120*/  FMUL.FTZ R3, R30, R12 ;  /* 0x0000000c1e037220 */ /* 0x000fe40000410000 */
[----:B------:R-:W-:Y:S01]  /*d130*/  FMUL.FTZ R54, R2, R24 ;  /* 0x0000001802367220 */ /* 0x000fe20000410000 */
[----:B------:R-:W-:Y:S01]  /*d140*/  HADD2.F32 R2, -RZ, R56.H0_H0 ;  /* 0x20000038ff027230 */ /* 0x000fe20000004100 */
[C---:B------:R-:W-:Y:S01]  /*d150*/  FFMA.FTZ R56, R13.reuse, R14, R3 ;  /* 0x0000000e0d387223 */ /* 0x040fe20000010003 */
[----:B------:R-:W-:Y:S01]  /*d160*/  HADD2.F32 R17, -RZ, R27.H0_H0 ;  /* 0x2000001bff117230 */ /* 0x000fe20000004100 */
[----:B------:R-:W-:Y:S01]  /*d170*/  FMUL.FTZ R52, R13, R12 ;  /* 0x0000000c0d347220 */ /* 0x000fe20000410000 */
[----:B------:R-:W-:Y:S01]  /*d180*/  HADD2.F32 R3, -RZ, R65.H1_H1 ;  /* 0x30000041ff037230 */ /* 0x000fe20000004100 */
[----:B------:R-:W-:Y:S01]  /*d190*/  FMUL.FTZ R13, R22, R0 ;  /* 0x00000000160d7220 */ /* 0x000fe20000410000 */
[----:B------:R-:W-:-:S02]  /*d1a0*/  HADD2.F32 R19, -RZ, R26.H0_H0 ;  /* 0x2000001aff137230 */ /* 0x000fc40000004100 */
[----:B------:R-:W-:Y:S02]  /*d1b0*/  HADD2.F32 R18, -RZ, R26.H1_H1 ;  /* 0x3000001aff127230 */ /* 0x000fe40000004100 */
[----:B------:R-:W-:Y:S01]  /*d1c0*/  HADD2.F32 R16, -RZ, R27.H1_H1 ;  /* 0x3000001bff107230 */ /* 0x000fe20000004100 */
[C---:B------:R-:W-:Y:S01]  /*d1d0*/  FFMA.FTZ R27, R17.reuse, R3, R13 ;  /* 0x00000003111b7223 */ /* 0x040fe2000001000d */
[----:B------:R-:W-:Y:S02]  /*d1e0*/  HADD2.F32 R26, -RZ, R53.H0_H0 ;  /* 0x20000035ff1a7230 */ /* 0x000fe40000004100 */
[----:B------:R-:W-:Y:S01]  /*d1f0*/  HADD2.F32 R13, -RZ, R61.H0_H0 ;  /* 0x2000003dff0d7230 */ /* 0x000fe20000004100 */
[----:B------:R-:W-:Y:S01]  /*d200*/  FMUL.FTZ R25, R17, R0 ;  /* 0x0000000011197220 */ /* 0x000fe20000410000 */
[----:B------:R-:W-:Y:S01]  /*d210*/  HADD2.F32 R12, -RZ, R67.H0_H0 ;  /* 0x20000043ff0c7230 */ /* 0x000fe20000004100 */
[-C--:B------:R-:W-:Y:S01]  /*d220*/  FMUL.FTZ R24, R28, R2.reuse ;  /* 0x000000021c187220 */ /* 0x080fe20000410000 */
[----:B------:R-:W-:Y:S01]  /*d230*/  HADD2.F32 R65, -RZ, R57.H0_H0 ;  /* 0x20000039ff417230 */ /* 0x000fe20000004100 */
[----:B------:R-:W-:Y:S01]  /*d240*/  FMUL.FTZ R34, R19, R2 ;  /* 0x0000000213227220 */ /* 0x000fe20000410000 */
[----:B------:R-:W-:Y:S01]  /*d250*/  HADD2.F32 R17, -RZ, R58.H0_H0 ;  /* 0x2000003aff117230 */ /* 0x000fe20000004100 */
[----:B------:R-:W-:Y:S01]  /*d260*/  FMUL.FTZ R0, R21, R26 ;  /* 0x0000001a15007220 */ /* 0x000fe20000410000 */
[----:B------:R-:W-:Y:S01]  /*d270*/  HADD2.F32 R58, -RZ, R64.H0_H0 ;  /* 0x20000040ff3a7230 */ /* 0x000fe20000004100 */
[----:B------:R-:W-:Y:S01]  /*d280*/  FMUL.FTZ R2, R32, R13 ;  /* 0x0000000d20027220 */ /* 0x000fe20000410000 */
[----:B------:R-:W-:Y:S01]  /*d290*/  HADD2.F32 R57, -RZ, R62.H0_H0 ;  /* 0x2000003eff397230 */ /* 0x000fe20000004100 */
[----:B------:R-:W-:-:S02]  /*d2a0*/  FFMA.FTZ R53, R19, R12, R24 ;  /* 0x0000000c13357223 */ /* 0x000fc40000010018 */
[C---:B------:R-:W-:Y:S02]  /*d2b0*/  FMUL.FTZ R19, R16.reuse, R26 ;  /* 0x0000001a10137220 */ /* 0x040fe40000410000 */
[----:B------:R-:W-:Y:S02]  /*d2c0*/  FFMA.FTZ R24, R16, R65, R0 ;  /* 0x0000004110187223 */ /* 0x000fe40000010000 */
[----:B------:R-:W-:Y:S02]  /*d2d0*/  FMUL.FTZ R0, R23, R17 ;  /* 0x0000001117007220 */ /* 0x000fe40000410000 */
[C---:B------:R-:W-:Y:S02]  /*d2e0*/  FFMA.FTZ R26, R20.reuse, R58, R2 ;  /* 0x0000003a141a7223 */ /* 0x040fe40000010002 */
[----:B------:R-:W-:Y:S02]  /*d2f0*/  FMUL.FTZ R13, R20, R13 ;  /* 0x0000000d140d7220 */ /* 0x000fe40000410000 */
[----:B------:R-:W-:-:S02]  /*d300*/  FMUL.FTZ R2, R18, R17 ;  /* 0x0000001112027220 */ /* 0x000fc40000410000 */
[----:B------:R-:W-:Y:S02]  /*d310*/  FFMA.FTZ R35, R18, R57, R0 ;  /* 0x0000003912237223 */ /* 0x000fe40000010000 */
[----:B------:R-:W-:Y:S02]  /*d320*/  FFMA.FTZ R16, R30, R14, -R52 ;  /* 0x0000000e1e107223 */ /* 0x000fe40000010834 */
[----:B------:R-:W-:Y:S02]  /*d330*/  FFMA.FTZ R20, R31, R15, -R55 ;  /* 0x0000000f1f147223 */ /* 0x000fe40000010837 */
[----:B------:R-:W-:Y:S02]  /*d340*/  FFMA.FTZ R17, R29, R68, -R54 ;  /* 0x000000441d117223 */ /* 0x000fe40000010836 */
[----:B------:R-:W-:Y:S02]  /*d350*/  FFMA.FTZ R18, R28, R12, -R34 ;  /* 0x0000000c1c127223 */ /* 0x000fe40000010822 */
[----:B------:R-:W-:-:S02]  /*d360*/  FFMA.FTZ R3, R22, R3, -R25 ;  /* 0x0000000316037223 */ /* 0x000fc40000010819 */
[----:B------:R-:W-:Y:S02]  /*d370*/  FFMA.FTZ R0, R21, R65, -R19 ;  /* 0x0000004115007223 */ /* 0x000fe40000010813 */
[----:B------:R-:W-:Y:S02]  /*d380*/  FFMA.FTZ R14, R32, R58, -R13 ;  /* 0x0000003a200e7223 */ /* 0x000fe4000001080d */
[----:B------:R-:W-:Y:S01]  /*d390*/  FFMA.FTZ R2, R23, R57, -R2 ;  /* 0x0000003917027223 */ /* 0x000fe20000010802 */
[----:B------:R-:W-:Y:S02]  /*d3a0*/  F2FP.PACK_AB R19, R0, R3 ;  /* 0x000000030013723e */ /* 0x000fe400000000ff */
[----:B------:R-:W-:Y:S02]  /*d3b0*/  F2FP.PACK_AB R17, R17, R20 ;  /* 0x000000141111723e */ /* 0x000fe400000000ff */
[----:B------:R-:W-:Y:S02]  /*d3c0*/  F2FP.PACK_AB R16, R14, R16 ;  /* 0x000000100e10723e */ /* 0x000fe400000000ff */
[----:B------:R-:W-:-:S02]  /*d3d0*/  F2FP.PACK_AB R18, R2, R18 ;  /* 0x000000120212723e */ /* 0x000fc400000000ff */
[----:B------:R-:W-:Y:S02]  /*d3e0*/  F2FP.PACK_AB R15, R24, R27 ;  /* 0x0000001b180f723e */ /* 0x000fe400000000ff */
[----:B------:R-:W-:Y:S02]  /*d3f0*/  F2FP.PACK_AB R13, R59, R60 ;  /* 0x0000003c3b0d723e */ /* 0x000fe400000000ff */
[----:B------:R-:W-:Y:S02]  /*d400*/  F2FP.PACK_AB R12, R26, R56 ;  /* 0x000000381a0c723e */ /* 0x000fe400000000ff */
[----:B------:R-:W-:Y:S01]  /*d410*/  F2FP.PACK_AB R14, R35, R53 ;  /* 0x00000035230e723e */ /* 0x000fe200000000ff */
[----:B------:R1:W-:Y:S04]  /*d420*/  STS.128 [R87], R16 ;  /* 0x0000001057007388 */ /* 0x0003e80000000c00 */
[----:B------:R1:W-:Y:S02]  /*d430*/  STS.128 [R33+0x5100], R12 ;  /* 0x0051000c21007388 */ /* 0x0003e40000000c00 */
.L_x_1027:
[----:B------:R-:W-:Y:S05]  /*d440*/  BSYNC B0 ;  /* 0x0000000000007941 */ /* 0x000fea0003800000 */
.L_x_1026:
        /* <DEDUP_REMOVED lines=15> */
[----:B------:R-:W-:Y:S02]  /*d540*/  LOP3.LUT R0, R0, R3, RZ, 0x3c, !PT ;  /* 0x0000000300007212 */ /* 0x000fe400078e3cff */
[--C-:B------:R-:W-:Y:S02]  /*d550*/  SHF.R.U64 R53, R4, 0x10, R5.reuse ;  /* 0x0000001004357819 */ /* 0x100fe40000001205 */
[----:B------:R-:W-:Y:S02]  /*d560*/  SHF.R.U32.HI R4, RZ, 0x10, R5 ;  /* 0x00000010ff047819 */ /* 0x000fe40000011605 */
[----:B------:R-:W-:Y:S02]  /*d570*/  SHF.R.U32.HI R25, RZ, 0x10, R9 ;  /* 0x00000010ff197819 */ /* 0x000fe40000011609 */
[--C-:B------:R-:W-:Y:S02]  /*d580*/  SHF.R.U64 R34, R6, 0x10, R7.reuse ;  /* 0x0000001006227819 */ /* 0x100fe40000001207 */
[----:B------:R-:W-:Y:S01]  /*d590*/  SHF.R.U32.HI R26, RZ, 0x10, R7 ;  /* 0x00000010ff1a7819 */ /* 0x000fe20000011607 */
[----:B------:R-:W-:-:S02]  /*d5a0*/  HADD2.F32 R7, -RZ, R69.H1_H1 ;  /* 0x30000045ff077230 */ /* 0x000fc40000004100 */
[----:B------:R-:W-:Y:S01]  /*d5b0*/  HADD2.F32 R57, -RZ, R25.H0_H0 ;  /* 0x20000019ff397230 */ /* 0x000fe20000004100 */
[----:B------:R-:W-:Y:S02]  /*d5c0*/  SHF.R.U64 R55, R8, 0x10, R9 ;  /* 0x0000001008377819 */ /* 0x000fe40000001209 */
[--C-:B------:R-:W-:Y:S02]  /*d5d0*/  SHF.R.U32.HI R28, RZ, 0x10, R11.reuse ;  /* 0x00000010ff1c7819 */ /* 0x100fe4000001160b */
[----:B------:R-:W-:-:S03]  /*d5e0*/  SHF.R.U64 R54, R10, 0x10, R11 ;  /* 0x000000100a367819 */ /* 0x000fc6000000120b */
[----:B------:R-:W-:Y:S02]  /*d5f0*/  HADD2.F32 R56, -RZ, R28.H0_H0 ;  /* 0x2000001cff387230 */ /* 0x000fe40000004100 */
[----:B------:R-:W-:Y:S01]  /*d600*/  HADD2.F32 R55, -RZ, R55.H0_H0 ;  /* 0x20000037ff377230 */ /* 0x000fe20000004100 */
[----:B--2---:R-:W-:-:S04]  /*d610*/  IADD3 R0, R2, R0, RZ ;  /* 0x0000000002007210 */ /* 0x004fc80007ffe0ff */
[----:B------:R-:W-:Y:S01]  /*d620*/  SHF.L.U32 R27, R0, 0x1, RZ ;  /* 0x00000001001b7819 */ /* 0x000fe200000006ff */
[----:B---3--:R-:W1:Y:S04]  /*d630*/  LDS.128 R12, [R58] ;  /* 0x000000003a0c7984 */ /* 0x008e680000000c00 */
[----:B------:R-:W2:Y:S01]  /*d640*/  LDS.128 R16, [R27+0x5100] ;  /* 0x005100001b107984 */ /* 0x000ea20000000c00 */
[----:B------:R-:W-:Y:S02]  /*d650*/  HADD2.F32 R0, -RZ, R67.H1_H1 ;  /* 0x30000043ff007230 */ /* 0x000fe40000004100 */
[----:B-1----:R-:W-:Y:S02]  /*d660*/  HADD2.F32 R23, -RZ, R13.H0_H0 ;  /* 0x2000000dff177230 */ /* 0x002fe40000004100 */
[----:B------:R-:W-:-:S02]  /*d670*/  HADD2.F32 R22, -RZ, R12.H0_H0 ;  /* 0x2000000cff167230 */ /* 0x000fc40000004100 */
[----:B------:R-:W-:Y:S02]  /*d680*/  HADD2.F32 R24, -RZ, R12.H1_H1 ;  /* 0x3000000cff187230 */ /* 0x000fe40000004100 */
[----:B--2---:R-:W-:Y:S02]  /*d690*/  HADD2.F32 R3, -RZ, R17.H0_H0 ;  /* 0x20000011ff037230 */ /* 0x004fe40000004100 */
[--C-:B------:R-:W-:Y:S02]  /*d6a0*/  HADD2.F32 R5, -RZ, R16.reuse.H0_H0 ;  /* 0x20000010ff057230 */ /* 0x100fe40000004100 */
[----:B------:R-:W-:Y:S02]  /*d6b0*/  HADD2.F32 R12, -RZ, R16.H1_H1 ;  /* 0x30000010ff0c7230 */ /* 0x000fe40000004100 */
[----:B------:R-:W-:Y:S02]  /*d6c0*/  HADD2.F32 R21, -RZ, R13.H1_H1 ;  /* 0x3000000dff157230 */ /* 0x000fe40000004100 */
[----:B------:R-:W-:Y:S01]  /*d6d0*/  HADD2.F32 R16, -RZ, R4.H0_H0 ;  /* 0x20000004ff107230 */ /* 0x000fe20000004100 */
[-C--:B------:R-:W-:Y:S01]  /*d6e0*/  FMUL.FTZ R6, R23, R0.reuse ;  /* 0x0000000017067220 */ /* 0x080fe20000410000 */
[----:B------:R-:W-:Y:S01]  /*d6f0*/  HADD2.F32 R2, -RZ, R17.H1_H1 ;  /* 0x30000011ff027230 */ /* 0x000fe20000004100 */
[----:B------:R-:W-:Y:S01]  /*d700*/  FMUL.FTZ R31, R3, R0 ;  /* 0x00000000031f7220 */ /* 0x000fe20000410000 */
[----:B------:R-:W-:Y:S01]  /*d710*/  HADD2.F32 R4, -RZ, R69.H0_H0 ;  /* 0x20000045ff047230 */ /* 0x000fe20000004100 */
[----:B------:R-:W-:-:S02]  /*d720*/  FMUL.FTZ R0, R21, R16 ;  /* 0x0000001015007220 */ /* 0x000fc40000410000 */
[----:B------:R-:W-:Y:S01]  /*d730*/  FFMA.FTZ R52, R3, R7, R6 ;  /* 0x0000000703347223 */ /* 0x000fe20000010006 */
[----:B------:R-:W-:Y:S01]  /*d740*/  HADD2.F32 R6, -RZ, R70.H0_H0 ;  /* 0x20000046ff067230 */ /* 0x000fe20000004100 */
[----:B------:R-:W-:Y:S01]  /*d750*/  FMUL.FTZ R3, R22, R4 ;  /* 0x0000000416037220 */ /* 0x000fe20000410000 */
[----:B------:R-:W-:Y:S01]  /*d760*/  HADD2.F32 R13, -RZ, R15.H0_H0 ;  /* 0x2000000fff0d7230 */ /* 0x000fe20000004100 */
[C---:B------:R-:W-:Y:S01]  /*d770*/  FFMA.FTZ R35, R2.reuse, R57, R0 ;  /* 0x0000003902237223 */ /* 0x040fe20000010000 */
[----:B------:R-:W-:Y:S01]  /*d780*/  HADD2.F32 R0, -RZ, R71.H0_H0 ;  /* 0x20000047ff007230 */ /* 0x000fe20000004100 */
[----:B------:R-:W-:Y:S01]  /*d790*/  FMUL.FTZ R30, R2, R16 ;  /* 0x00000010021e7220 */ /* 0x000fe20000410000 */
[----:B------:R-:W-:Y:S01]  /*d7a0*/  HADD2.F32 R20, -RZ, R14.H0_H0 ;  /* 0x2000000eff147230 */ /* 0x000fe20000004100 */
[C---:B------:R-:W-:Y:S01]  /*d7b0*/  FFMA.FTZ R32, R5.reuse, R6, R3 ;  /* 0x0000000605207223 */ /* 0x040fe20000010003 */
[----:B------:R-:W-:Y:S01]  /*d7c0*/  HADD2.F32 R2, -RZ, R70.H1_H1 ;  /* 0x30000046ff027230 */ /* 0x000fe20000004100 */
[----:B------:R-:W-:Y:S01]  /*d7d0*/  FMUL.FTZ R29, R5, R4 ;  /* 0x00000004051d7220 */ /* 0x000fe20000410000 */
[----:B------:R-:W-:Y:S01]  /*d7e0*/  HADD2.F32 R9, -RZ, R19.H0_H0 ;  /* 0x20000013ff097230 */ /* 0x000fe20000004100 */
[----:B------:R-:W-:Y:S01]  /*d7f0*/  FMUL.FTZ R5, R13, R0 ;  /* 0x000000000d057220 */ /* 0x000fe20000410000 */
[----:B------:R-:W-:-:S02]  /*d800*/  HADD2.F32 R3, -RZ, R71.H1_H1 ;  /* 0x30000047ff037230 */ /* 0x000fc40000004100 */
[----:B------:R-:W-:Y:S02]  /*d810*/  HADD2.F32 R15, -RZ, R15.H1_H1 ;  /* 0x3000000fff0f7230 */ /* 0x000fe40000004100 */
[----:B------:R-:W-:Y:S01]  /*d820*/  HADD2.F32 R17, -RZ, R26.H0_H0 ;  /* 0x2000001aff117230 */ /* 0x000fe20000004100 */
[----:B------:R-:W-:Y:S01]  /*d830*/  FMUL.FTZ R16, R20, R2 ;  /* 0x0000000214107220 */ /* 0x000fe20000410000 */
[----:B------:R-:W-:Y:S02]  /*d840*/  HADD2.F32 R11, -RZ, R18.H0_H0 ;  /* 0x20000012ff0b7230 */ /* 0x000fe40000004100 */
[----:B------:R-:W-:Y:S01]  /*d850*/  HADD2.F32 R4, -RZ, R72.H0_H0 ;  /* 0x20000048ff047230 */ /* 0x000fe20000004100 */
[C---:B------:R-:W-:Y:S01]  /*d860*/  FFMA.FTZ R25, R9.reuse, R3, R5 ;  /* 0x0000000309197223 */ /* 0x040fe20000010005 */
[----:B------:R-:W-:Y:S01]  /*d870*/  HADD2.F32 R10, -RZ, R18.H1_H1 ;  /* 0x30000012ff0a7230 */ /* 0x000fe20000004100 */
[----:B------:R-:W-:Y:S01]  /*d880*/  FMUL.FTZ R18, R9, R0 ;  /* 0x0000000009127220 */ /* 0x000fe20000410000 */
[----:B------:R-:W-:Y:S01]  /*d890*/  HADD2.F32 R8, -RZ, R19.H1_H1 ;  /* 0x30000013ff087230 */ /* 0x000fe20000004100 */
[----:B------:R-:W-:Y:S01]  /*d8a0*/  FMUL.FTZ R0, R15, R17 ;  /* 0x000000110f007220 */ /* 0x000fe20000410000 */
[----:B------:R-:W-:-:S02]  /*d8b0*/  HADD2.F32 R14, -RZ, R14.H1_H1 ;  /* 0x3000000eff0e7230 */ /* 0x000fc40000004100 */
[----:B------:R-:W-:Y:S02]  /*d8c0*/  HADD2.F32 R5, -RZ, R53.H0_H0 ;  /* 0x20000035ff057230 */ /* 0x000fe40000004100 */
[----:B------:R-:W-:Y:S01]  /*d8d0*/  HADD2.F32 R9, -RZ, R34.H0_H0 ;  /* 0x20000022ff097230 */ /* 0x000fe20000004100 */
[C---:B------:R-:W-:Y:S01]  /*d8e0*/  FFMA.FTZ R33, R11.reuse, R4, R16 ;  /* 0x000000040b217223 */ /* 0x040fe20000010010 */
[----:B------:R-:W-:Y:S01]  /*d8f0*/  HADD2.F32 R34, -RZ, R54.H0_H0 ;  /* 0x20000036ff227230 */ /* 0x000fe20000004100 */
[C---:B------:R-:W-:Y:S02]  /*d900*/  FMUL.FTZ R16, R8.reuse, R17 ;  /* 0x0000001108107220 */ /* 0x040fe40000410000 */
[----:B------:R-:W-:Y:S02]  /*d910*/  FMUL.FTZ R26, R11, R2 ;  /* 0x000000020b1a7220 */ /* 0x000fe40000410000 */
[----:B------:R-:W-:Y:S02]  /*d920*/  FFMA.FTZ R17, R8, R56, R0 ;  /* 0x0000003808117223 */ /* 0x000fe40000010000 */
[----:B------:R-:W-:-:S02]  /*d930*/  FMUL.FTZ R2, R24, R5 ;  /* 0x0000000518027220 */ /* 0x000fc40000410000 */
[----:B------:R-:W-:Y:S02]  /*d940*/  FMUL.FTZ R0, R14, R9 ;  /* 0x000000090e007220 */ /* 0x000fe40000410000 */
[----:B------:R-:W-:Y:S02]  /*d950*/  FMUL.FTZ R11, R12, R5 ;  /* 0x000000050c0b7220 */ /* 0x000fe40000410000 */
[----:B------:R-:W-:Y:S02]  /*d960*/  FMUL.FTZ R5, R10, R9 ;  /* 0x000000090a057220 */ /* 0x000fe40000410000 */
        /* <DEDUP_REMOVED lines=20> */
.L_x_1029:
[----:B------:R-:W-:Y:S05]  /*dab0*/  BSYNC B0 ;  /* 0x0000000000007941 */ /* 0x000fea0003800000 */
.L_x_1028:
        /* <DEDUP_REMOVED lines=16> */
[----:B------:R-:W-:Y:S02]  /*dbc0*/  SHF.R.U32.HI R22, RZ, 0x10, R37 ;  /* 0x00000010ff167819 */ /* 0x000fe40000011625 */
[--C-:B------:R-:W-:Y:S02]  /*dbd0*/  SHF.R.U32.HI R23, RZ, 0x10, R41.reuse ;  /* 0x00000010ff177819 */ /* 0x100fe40000011629 */
[----:B------:R-:W-:-:S03]  /*dbe0*/  SHF.R.U64 R52, R40, 0x10, R41 ;  /* 0x0000001028347819 */ /* 0x000fc60000001229 */
[----:B------:R-:W-:Y:S01]  /*dbf0*/  HADD2.F32 R41, -RZ, R23.H0_H0 ;  /* 0x20000017ff297230 */ /* 0x000fe20000004100 */
[----:B------:R-:W-:Y:S02]  /*dc00*/  SHF.R.U64 R40, R36, 0x10, R37 ;  /* 0x0000001024287819 */ /* 0x000fe40000001225 */
[----:B------:R-:W-:Y:S02]  /*dc10*/  SHF.R.U32.HI R24, RZ, 0x10, R39 ;  /* 0x00000010ff187819 */ /* 0x000fe40000011627 */
[----:B------:R-:W-:Y:S02]  /*dc20*/  SHF.R.U32.HI R28, RZ, 0x10, R43 ;  /* 0x00000010ff1c7819 */ /* 0x000fe4000001162b */
[----:B------:R-:W-:Y:S02]  /*dc30*/  SHF.R.U64 R34, R38, 0x10, R39 ;  /* 0x0000001026227819 */ /* 0x000fe40000001227 */
[----:B------:R-:W-:Y:S01]  /*dc40*/  SHF.R.U64 R37, R42, 0x10, R43 ;  /* 0x000000102a257819 */ /* 0x000fe2000000122b */
[----:B------:R-:W-:-:S02]  /*dc50*/  HADD2.F32 R39, -RZ, R28.H0_H0 ;  /* 0x2000001cff277230 */ /* 0x000fc40000004100 */
        /* <DEDUP_REMOVED lines=8> */
[--C-:B--2---:R-:W-:Y:S02]  /*dce0*/  HADD2.F32 R3, -RZ, R9.reuse.H0_H0 ;  /* 0x20000009ff037230 */ /* 0x104fe40000004100 */
[----:B------:R-:W-:Y:S02]  /*dcf0*/  HADD2.F32 R2, -RZ, R9.H1_H1 ;  /* 0x30000009ff027230 */ /* 0x000fe40000004100 */
[----:B------:R-:W-:Y:S02]  /*dd00*/  HADD2.F32 R14, -RZ, R7.H1_H1 ;  /* 0x30000007ff0e7230 */ /* 0x000fe40000004100 */
[--C-:B------:R-:W-:Y:S02]  /*dd10*/  HADD2.F32 R9, -RZ, R8.reuse.H0_H0 ;  /* 0x20000008ff097230 */ /* 0x100fe40000004100 */
[----:B------:R-:W-:Y:S02]  /*dd20*/  HADD2.F32 R13, -RZ, R8.H1_H1 ;  /* 0x30000008ff0d7230 */ /* 0x000fe40000004100 */
[----:B------:R-:W-:-:S02]  /*dd30*/  HADD2.F32 R8, -RZ, R11.H0_H0 ;  /* 0x2000000bff087230 */ /* 0x000fc40000004100 */
[----:B------:R-:W-:Y:S02]  /*dd40*/  HADD2.F32 R7, -RZ, R11.H1_H1 ;  /* 0x3000000bff077230 */ /* 0x000fe40000004100 */
[----:B------:R-:W-:Y:S02]  /*dd50*/  HADD2.F32 R17, -RZ, R5.H1_H1 ;  /* 0x30000005ff117230 */ /* 0x000fe40000004100 */
[----:B------:R-:W-:Y:S02]  /*dd60*/  HADD2.F32 R11, -RZ, R22.H0_H0 ;  /* 0x20000016ff0b7230 */ /* 0x000fe40000004100 */
[--C-:B------:R-:W-:Y:S02]  /*dd70*/  HADD2.F32 R16, -RZ, R6.reuse.H0_H0 ;  /* 0x20000006ff107230 */ /* 0x100fe40000004100 */
[----:B------:R-:W-:Y:S01]  /*dd80*/  HADD2.F32 R19, -RZ, R6.H1_H1 ;  /* 0x30000006ff137230 */ /* 0x000fe20000004100 */
[-C--:B------:R-:W-:Y:S01]  /*dd90*/  FMUL.FTZ R5, R20, R0.reuse ;  /* 0x0000000014057220 */ /* 0x080fe20000410000 */
[----:B------:R-:W-:Y:S01]  /*dda0*/  HADD2.F32 R6, -RZ, R73.H1_H1 ;  /* 0x30000049ff067230 */ /* 0x000fe20000004100 */
[----:B------:R-:W-:Y:S01]  /*ddb0*/  FMUL.FTZ R31, R3, R0 ;  /* 0x00000000031f7220 */ /* 0x000fe20000410000 */
[----:B------:R-:W-:-:S02]  /*ddc0*/  HADD2.F32 R18, -RZ, R4.H0_H0 ;  /* 0x20000004ff127230 */ /* 0x000fc40000004100 */
[----:B------:R-:W-:Y:S01]  /*ddd0*/  HADD2.F32 R21, -RZ, R4.H1_H1 ;  /* 0x30000004ff157230 */ /* 0x000fe20000004100 */
[-C--:B------:R-:W-:Y:S01]  /*dde0*/  FMUL.FTZ R0, R17, R11.reuse ;  /* 0x0000000b11007220 */ /* 0x080fe20000410000 */
[----:B------:R-:W-:Y:S01]  /*ddf0*/  HADD2.F32 R4, -RZ, R73.H0_H0 ;  /* 0x20000049ff047230 */ /* 0x000fe20000004100 */
[----:B------:R-:W-:Y:S01]  /*de00*/  FFMA.FTZ R36, R3, R6, R5 ;  /* 0x0000000603247223 */ /* 0x000fe20000010005 */
[--C-:B------:R-:W-:Y:S01]  /*de10*/  HADD2.F32 R5, -RZ, R75.reuse.H0_H0 ;  /* 0x2000004bff057230 */ /* 0x100fe20000004100 */
[----:B------:R-:W-:Y:S02]  /*de20*/  FMUL.FTZ R30, R2, R11 ;  /* 0x0000000b021e7220 */ /* 0x000fe40000410000 */
[----:B------:R-:W-:Y:S02]  /*de30*/  FMUL.FTZ R3, R18, R4 ;  /* 0x0000000412037220 */ /* 0x000fe40000410000 */
[----:B------:R-:W-:Y:S01]  /*de40*/  FFMA.FTZ R35, R2, R41, R0 ;  /* 0x0000002902237223 */ /* 0x000fe20000010000 */
[----:B------:R-:W-:-:S02]  /*de50*/  HADD2.F32 R2, -RZ, R75.H1_H1 ;  /* 0x3000004bff027230 */ /* 0x000fc40000004100 */
[----:B------:R-:W-:Y:S01]  /*de60*/  HADD2.F32 R0, -RZ, R76.H0_H0 ;  /* 0x2000004cff007230 */ /* 0x000fe20000004100 */
[C---:B------:R-:W-:Y:S01]  /*de70*/  FMUL.FTZ R29, R9.reuse, R4 ;  /* 0x00000004091d7220 */ /* 0x040fe20000410000 */
[----:B------:R-:W-:Y:S01]  /*de80*/  HADD2.F32 R12, -RZ, R10.H0_H0 ;  /* 0x2000000aff0c7230 */ /* 0x000fe20000004100 */
[----:B------:R-:W-:Y:S01]  /*de90*/  FFMA.FTZ R32, R9, R5, R3 ;  /* 0x0000000509207223 */ /* 0x000fe20000010003 */
[----:B------:R-:W-:Y:S01]  /*dea0*/  HADD2.F32 R4, -RZ, R77.H0_H0 ;  /* 0x2000004dff047230 */ /* 0x000fe20000004100 */
[----:B------:R-:W-:Y:S01]  /*deb0*/  FMUL.FTZ R11, R16, R2 ;  /* 0x00000002100b7220 */ /* 0x000fe20000410000 */
[----:B------:R-:W-:Y:S01]  /*dec0*/  HADD2.F32 R3, -RZ, R76.H1_H1 ;  /* 0x3000004cff037230 */ /* 0x000fe20000004100 */
[----:B------:R-:W-:Y:S01]  /*ded0*/  FMUL.FTZ R9, R15, R0 ;  /* 0x000000000f097220 */ /* 0x000fe20000410000 */
[----:B------:R-:W-:Y:S01]  /*dee0*/  HADD2.F32 R22, -RZ, R24.H0_H0 ;  /* 0x20000018ff167230 */ /* 0x000fe20000004100 */
[----:B------:R-:W-:Y:S01]  /*def0*/  FFMA.FTZ R33, R12, R4, R11 ;  /* 0x000000040c217223 */ /* 0x000fe2000001000b */
[----:B------:R-:W-:Y:S01]  /*df00*/  HADD2.F32 R11, -RZ, R40.H0_H0 ;  /* 0x20000028ff0b7230 */ /* 0x000fe20000004100 */
[----:B------:R-:W-:-:S02]  /*df10*/  FMUL.FTZ R24, R8, R0 ;  /* 0x0000000008187220 */ /* 0x000fc40000410000 */
[----:B------:R-:W-:Y:S01]  /*df20*/  FFMA.FTZ R25, R8, R3, R9 ;  /* 0x0000000308197223 */ /* 0x000fe20000010009 */
[----:B------:R-:W-:Y:S01]  /*df30*/  HADD2.F32 R8, -RZ, R34.H0_H0 ;  /* 0x20000022ff087230 */ /* 0x000fe20000004100 */
[----:B------:R-:W-:Y:S01]  /*df40*/  FMUL.FTZ R0, R14, R22 ;  /* 0x000000160e007220 */ /* 0x000fe20000410000 */
[----:B------:R-:W-:Y:S01]  /*df50*/  HADD2.F32 R10, -RZ, R10.H1_H1 ;  /* 0x3000000aff0a7230 */ /* 0x000fe20000004100 */
[----:B------:R-:W-:Y:S01]  /*df60*/  FMUL.FTZ R27, R12, R2 ;  /* 0x000000020c1b7220 */ /* 0x000fe20000410000 */
[----:B------:R-:W-:Y:S01]  /*df70*/  HADD2.F32 R34, -RZ, R37.H0_H0 ;  /* 0x20000025ff227230 */ /* 0x000fe20000004100 */
[C---:B------:R-:W-:Y:S02]  /*df80*/  FFMA.FTZ R23, R7.reuse, R39, R0 ;  /* 0x0000002707177223 */ /* 0x040fe40000010000 */
[----:B------:R-:W-:Y:S02]  /*df90*/  FMUL.FTZ R22, R7, R22 ;  /* 0x0000001607167220 */ /* 0x000fe40000410000 */
[----:B------:R-:W-:-:S02]  /*dfa0*/  FMUL.FTZ R2, R21, R11 ;  /* 0x0000000b15027220 */ /* 0x000fc40000410000 */
[-C--:B------:R-:W-:Y:S02]  /*dfb0*/  FMUL.FTZ R0, R19, R8.reuse ;  /* 0x0000000813007220 */ /* 0x080fe40000410000 */
        /* <DEDUP_REMOVED lines=22> */
.L_x_1031:
[----:B------:R-:W-:Y:S05]  /*e120*/  BSYNC B0 ;  /* 0x0000000000007941 */ /* 0x000fea0003800000 */
.L_x_1030:
        /* <DEDUP_REMOVED lines=16> */
[----:B------:R-:W-:-:S05]  /*e230*/  SHF.R.U32.HI R23, RZ, 0x10, R49 ;  /* 0x00000010ff177819 */ /* 0x000fca0000011631 */
[----:B------:R-:W-:Y:S01]  /*e240*/  HADD2.F32 R41, -RZ, R23.H0_H0 ;  /* 0x20000017ff297230 */ /* 0x000fe20000004100 */
[----:B------:R-:W-:Y:S02]  /*e250*/  SHF.R.U32.HI R24, RZ, 0x10, R47 ;  /* 0x00000010ff187819 */ /* 0x000fe4000001162f */
[----:B------:R-:W-:Y:S02]  /*e260*/  SHF.R.U32.HI R28, RZ, 0x10, R51 ;  /* 0x00000010ff1c7819 */ /* 0x000fe40000011633 */
[----:B------:R-:W-:Y:S02]  /*e270*/  SHF.R.U64 R37, R44, 0x10, R45 ;  /* 0x000000102c257819 */ /* 0x000fe4000000122d */
[----:B------:R-:W-:Y:S01]  /*e280*/  SHF.R.U64 R34, R46, 0x10, R47 ;  /* 0x000000102e227819 */ /* 0x000fe2000000122f */
[----:B------:R-:W-:Y:S01]  /*e290*/  HADD2.F32 R40, -RZ, R28.H0_H0 ;  /* 0x2000001cff287230 */ /* 0x000fe20000004100 */
[----:B------:R-:W-:Y:S02]  /*e2a0*/  SHF.R.U64 R39, R48, 0x10, R49 ;  /* 0x0000001030277819 */ /* 0x000fe40000001231 */
[----:B------:R-:W-:-:S03]  /*e2b0*/  SHF.R.U64 R38, R50, 0x10, R51 ;  /* 0x0000001032267819 */ /* 0x000fc60000001233 */
        /* <DEDUP_REMOVED lines=76> */
.L_x_1019:
[----:B------:R-:W-:Y:S05]  /*e780*/  BSYNC B2 ;  /* 0x0000000000027941 */ /* 0x000fea0003800000 */
.L_x_997:
[----:B------:R-:W-:Y:S02]  /*e790*/  IMAD R0, R82, c[0x0][0x208], RZ ;  /* 0x0000820052007a24 */ /* 0x000fe400078e02ff */
[----:B---3--:R-:W-:-:S04]  /*e7a0*/  IMAD.WIDE.U32 R2, R229, c[0x0][0x208], RZ ;  /* 0x00008200e5027a25 */ /* 0x008fc800078e00ff */
[----:B-1----:R-:W-:Y:S01]  /*e7b0*/  IMAD.WIDE.U32 R6, R74, c[0x0][0x210], RZ ;  /* 0x000084004a067a25 */ /* 0x002fe200078e00ff */
[----:B------:R-:W-:Y:S01]  /*e7c0*/  SHF.L.U32 R37, R244, 0x1, RZ ;  /* 0x00000001f4257819 */ /* 0x000fe200000006ff */
[----:B------:R-:W-:-:S04]  /*e7d0*/  DEPBAR.LE SB0, 0x0 ;  /* 0x000080000000791a */ /* 0x000fc80000000000 */
[----:B------:R-:W-:Y:S01]  /*e7e0*/  IMAD R0, R229, c[0x0][0x20c], R0 ;  /* 0x00008300e5007a24 */ /* 0x000fe200078e0200 */
[----:B------:R-:W-:Y:S01]  /*e7f0*/  STL.64 [R1+0x18], R6 ;  /* 0x0000180601007387 */ /* 0x000fe20000100a00 */
[----:B------:R-:W-:-:S03]  /*e800*/  IMAD R4, R74, c[0x0][0x214], R7 ;  /* 0x000085004a047a24 */ /* 0x000fc600078e0207 */
[----:B------:R-:W-:Y:S01]  /*e810*/  IADD3 R3, R3, R0, RZ ;  /* 0x0000000003037210 */ /* 0x000fe20007ffe0ff */
[----:B------:R-:W-:Y:S01]  /*e820*/  IMAD R0, R83, c[0x0][0x218], RZ ;  /* 0x0000860053007a24 */ /* 0x000fe200078e02ff */
[----:B------:R-:W-:Y:S03]  /*e830*/  STL [R1+0x14], R4 ;  /* 0x0000140401007387 */ /* 0x000fe60000100800 */
[C---:B------:R-:W-:Y:S01]  /*e840*/  IMAD.WIDE.U32 R2, R216.reuse, c[0x0][0x218], R2 ;  /* 0x00008600d8027a25 */ /* 0x040fe200078e0002 */
[----:B------:R-:W-:Y:S03]  /*e850*/  BAR.SYNC.DEFER_BLOCKING 0x0 ;  /* 0x0000000000007b1d */ /* 0x000fe60000010000 */
[----:B------:R-:W-:Y:S01]  /*e860*/  IMAD R0, R216, c[0x0][0x21c], R0 ;  /* 0x00008700d8007a24 */ /* 0x000fe200078e0200 */
[----:B------:R-:W-:-:S02]  /*e870*/  IADD3 R2, P0, R2, R6, RZ ;  /* 0x0000000602027210 */ /* 0x000fc40007f1e0ff */
[----:B------:R-:W-:Y:S01]  /*e880*/  SHF.L.U64.HI R36, R244, 0x1, R245 ;  /* 0x00000001f4247819 */ /* 0x000fe200000102f5 */
[----:B------:R-:W2:Y:S01]  /*e890*/  LDL R168, [R1+0x8] ;  /* 0x0000080001a87983 */ /* 0x000ea20000100800 */
[----:B------:R-:W-:Y:S02]  /*e8a0*/  IADD3.X R3, R4, R3, R0, P0, !PT ;  /* 0x0000000304037210 */ /* 0x000fe400007fe400 */
[----:B------:R-:W-:-:S04]  /*e8b0*/  LEA R0, P0, R2, c[0x0][0x1f8], 0x1 ;  /* 0x00007e0002007a11 */ /* 0x000fc800078008ff */
[----:B------:R-:W-:Y:S02]  /*e8c0*/  LEA.HI.X R2, R2, c[0x0][0x1fc], R3, 0x1, P0 ;  /* 0x00007f0002027a11 */ /* 0x000fe400000f0c03 */
[----:B------:R-:W1:Y:S04]  /*e8d0*/  SHFL.IDX PT, R3, R0, RZ, 0x181f ;  /* 0x00181fff00037589 */ /* 0x000e6800000e0000 */
[----:B------:R-:W3:Y:S04]  /*e8e0*/  SHFL.IDX PT, R4, R0, 0x1, 0x181f ;  /* 0x00381f0000047f89 */ /* 0x000ee800000e0000 */
[----:B------:R-:W4:Y:S04]  /*e8f0*/  SHFL.IDX PT, R5, R2, RZ, 0x181f ;  /* 0x00181fff02057589 */ /* 0x000f2800000e0000 */
[----:B------:R-:W5:Y:S04]  /*e900*/  SHFL.IDX PT, R7, R0, 0x3, 0x181f ;  /* 0x00781f0000077f89 */ /* 0x000f6800000e0000 */
[----:B------:R-:W-:Y:S04]  /*e910*/  SHFL.IDX PT, R6, R0, 0x2, 0x181f ;  /* 0x00581f0000067f89 */ /* 0x000fe800000e0000 */
[----:B------:R-:W5:Y:S04]  /*e920*/  SHFL.IDX PT, R13, R2, 0x3, 0x181f ;  /* 0x00781f00020d7f89 */ /* 0x000f6800000e0000 */
[----:B------:R-:W5:Y:S04]  /*e930*/  SHFL.IDX PT, R9, R2, 0x1, 0x181f ;  /* 0x00381f0002097f89 */ /* 0x000f6800000e0000 */
[----:B------:R-:W5:Y:S04]  /*e940*/  SHFL.IDX PT, R0, R0, 0x4, 0x181f ;  /* 0x00981f0000007f89 */ /* 0x000f6800000e0000 */
[----:B------:R-:W5:Y:S01]  /*e950*/  SHFL.IDX PT, R12, R2, 0x4, 0x181f ;  /* 0x00981f00020c7f89 */ /* 0x000f6200000e0000 */
[----:B-1----:R-:W-:-:S02]  /*e960*/  IADD3 R10, P0, R3, R37, RZ ;  /* 0x00000025030a7210 */ /* 0x002fc40007f1e0ff */
[-C--:B---3--:R-:W-:Y:S01]  /*e970*/  IADD3 R8, P3, R4, R37.reuse, RZ ;  /* 0x0000002504087210 */ /* 0x088fe20007f7e0ff */
[----:B------:R-:W-:Y:S01]  /*e980*/  LDSM.16.M88.4 R32, [R198] ;  /* 0x00000000c620783b */ /* 0x000fe20000000200 */
[-C--:B----4-:R-:W-:Y:S02]  /*e990*/  IADD3.X R11, R5, R36.reuse, RZ, P0, !PT ;  /* 0x00000024050b7210 */ /* 0x090fe400007fe4ff */
[----:B-----5:R-:W-:Y:S01]  /*e9a0*/  IADD3 R4, P0, R7, R37, RZ ;  /* 0x0000002507047210 */ /* 0x020fe20007f1e0ff */
[----:B------:R1:W3:Y:S03]  /*e9b0*/  SHFL.IDX PT, R14, R2, 0x2, 0x181f ;  /* 0x00581f00020e7f89 */ /* 0x0002e600000e0000 */
[-C--:B------:R-:W-:Y:S01]  /*e9c0*/  IADD3.X R5, R13, R36.reuse, RZ, P0, !PT ;  /* 0x000000240d057210 */ /* 0x080fe200007fe4ff */
[----:B------:R-:W4:Y:S01]  /*e9d0*/  LDSM.16.M88.4 R48, [R127] ;  /* 0x000000007f30783b */ /* 0x000f220000000200 */
[----:B------:R-:W-:-:S03]  /*e9e0*/  IADD3.X R9, R9, R36, RZ, P3, !PT ;  /* 0x0000002409097210 */ /* 0x000fc60001ffe4ff */
[----:B------:R-:W5:Y:S01]  /*e9f0*/  LDSM.16.M88.4 R28, [R198+0x2000] ;  /* 0x00200000c61c783b */ /* 0x000f620000000200 */
[----:B------:R-:W-:-:S03]  /*ea00*/  ISETP.GE.AND P3, PT, R244, c[0x0][0x1d4], PT ;  /* 0x00007500f4007a0c */ /* 0x000fc60003f66270 */
[----:B------:R-:W-:Y:S04]  /*ea10*/  LDSM.16.M88.4 R72, [R127+0x800] ;  /* 0x000800007f48783b */ /* 0x000fe80000000200 */
[----:B------:R-:W-:Y:S04]  /*ea20*/  LDSM.16.M88.4 R96, [R127+0x1000] ;  /* 0x001000007f60783b */ /* 0x000fe80000000200 */
[----:B------:R-:W-:Y:S01]  /*ea30*/  LDSM.16.M88.4 R104, [R127+0x1800] ;  /* 0x001800007f68783b */ /* 0x000fe20000000200 */
[----:B-1----:R-:W-:-:S03]  /*ea40*/  IADD3 R2, P0, R0, R37, RZ ;  /* 0x0000002500027210 */ /* 0x002fc60007f1e0ff */
[----:B------:R-:W-:Y:S01]  /*ea50*/  LDSM.16.M88.4 R112, [R127+0x2000] ;  /* 0x002000007f70783b */ /* 0x000fe20000000200 */
[----:B------:R-:W-:Y:S02]  /*ea60*/  IADD3.X R3, R12, R36, RZ, P0, !PT ;  /* 0x000000240c037210 */ /* 0x000fe400007fe4ff */
[C---:B------:R-:W-:Y:S01]  /*ea70*/  ISETP.LT.OR P0, PT, R66.reuse, 0x1, P3 ;  /* 0x000000014200780c */ /* 0x040fe20001f01670 */
[----:B------:R-:W-:Y:S04]  /*ea80*/  LDSM.16.M88.4 R24, [R201] ;  /* 0x00000000c918783b */ /* 0x000fe80000000200 */
[----:B------:R-:W-:Y:S04]  /*ea90*/  LDSM.16.M88.4 R20, [R201+0x2000] ;  /* 0x00200000c914783b */ /* 0x000fe80000000200 */
[----:B------:R-:W1:Y:S04]  /*eaa0*/  LDSM.16.M88.4 R52, [R202] ;  /* 0x00000000ca34783b */ /* 0x000e680000000200 */
        /* <DEDUP_REMOVED lines=8> */
[----:B------:R-:W-:-:S02]  /*eb30*/  ISETP.LT.OR P0, PT, R66, 0x11, P3 ;  /* 0x000000114200780c */ /* 0x000fc40001f01670 */
[----:B------:R-:W-:-:S11]  /*eb40*/  IADD3 R6, P1, R6, R37, RZ ;  /* 0x0000002506067210 */ /* 0x000fd60007f3e0ff */
[----:B------:R4:W-:Y:S01]  /*eb50*/  LDGSTS.E.BYPASS.LTC128B.128 [R208+0x900], [R8.64], !P0 ;  /* 0x0090000008d07fae */ /* 0x0009e2000c101d48 */
[----:B------:R-:W-:Y:S02]  /*eb60*/  ISETP.LT.OR P0, PT, R66, 0x21, P3 ;  /* 0x000000214200780c */ /* 0x000fe40001f01670 */
[----:B---3--:R-:W-:Y:S02]  /*eb70*/  IADD3.X R7, R14, R36, RZ, P1, !PT ;  /* 0x000000240e077210 */ /* 0x008fe40000ffe4ff */
[----:B------:R-:W-:-:S09]  /*eb80*/  ISETP.LT.OR P1, PT, R66, 0x31, P3 ;  /* 0x000000314200780c */ /* 0x000fd20001f21670 */
[----:B------:R3:W-:Y:S01]  /*eb90*/  LDGSTS.E.BYPASS.LTC128B.128 [R208+0x1100], [R6.64], !P0 ;  /* 0x0110000006d07fae */ /* 0x0007e2000c101d48 */
[----:B------:R-:W-:-:S03]  /*eba0*/  ISETP.LT.OR P0, PT, R66, 0x41, P3 ;  /* 0x000000414200780c */ /* 0x000fc60001f01670 */
[----:B------:R3:W-:Y:S01]  /*ebb0*/  LDGSTS.E.BYPASS.LTC128B.128 [R208+0x1900], [R4.64], !P1 ;  /* 0x0190000004d07fae */ /* 0x0007e2000c901d48 */
[-C--:B----4-:R-:W-:Y:S09]  /*ebc0*/  HMMA.16816.F32 R8, R32, R48.reuse, RZ ;  /* 0x000000302008723c */ /* 0x090ff200000018ff */
[----:B------:R4:W-:Y:S04]  /*ebd0*/  LDGSTS.E.BYPASS.LTC128B.128 [R208+0x2100], [R2.64], !P0 ;  /* 0x0210000002d07fae */ /* 0x0009e8000c101d48 */
[----:B------:R-:W-:Y:S04]  /*ebe0*/  LDSM.16.M88.4 R40, [R197] ;  /* 0x00000000c528783b */ /* 0x000fe80000000200 */
[----:B------:R-:W4:Y:S01]  /*ebf0*/  LDSM.16.M88.4 R16, [R199] ;  /* 0x00000000c710783b */ /* 0x000f220000000200 */
[----:B-----5:R-:W-:Y:S03]  /*ec00*/  HMMA.16816.F32 R56, R28, R48, RZ ;  /* 0x000000301c38723c */ /* 0x020fe600000018ff */
[----:B------:R-:W5:Y:S04]  /*ec10*/  LDSM.16.M88.4 R12, [R199+0x2000] ;  /* 0x00200000c70c783b */ /* 0x000f680000000200 */
[----:B------:R-:W-:Y:S01]  /*ec20*/  LDSM.16.M88.4 R44, [R194] ;  /* 0x00000000c22c783b */ /* 0x000fe20000000200 */
[----:B------:R-:W-:Y:S03]  /*ec30*/  HMMA.16816.F32 R68, R32, R50, RZ ;  /* 0x000000322044723c */ /* 0x000fe600000018ff */
[----:B---3--:R-:W-:Y:S04]  /*ec40*/  LDSM.16.M88.4 R4, [R200+0x2000] ;  /* 0x00200000c804783b */ /* 0x008fe80000000200 */
[----:B------:R-:W0:Y:S01]  /*ec50*/  LDGDEPBAR ;  /* 0x00000000000079af */ /* 0x000e220000000000 */
[-C--:B-1----:R-:W-:Y:S03]  /*ec60*/  HMMA.16816.F32 R60, R24, R52.reuse, R8 ;  /* 0x00000034183c723c */ /* 0x082fe60000001808 */
[----:B------:R-:W1:Y:S05]  /*ec70*/  LDSM.16.M88.4 R8, [R200] ;  /* 0x00000000c808783b */ /* 0x000e6a0000000200 */
[----:B------:R-:W-:Y:S11]  /*ec80*/  HMMA.16816.F32 R56, R20, R52, R56 ;  /* 0x000000341438723c */ /* 0x000ff60000001838 */
[----:B------:R-:W-:Y:S05]  /*ec90*/  @!UPT UIADD3 URZ, URZ, URZ, URZ ;  /* 0x0000003f3f3ff290 */ /* 0x000fea000fffe03f */
[----:B----4-:R-:W-:Y:S08]  /*eca0*/  HMMA.16816.F32 R64, R16, R40, R60 ;  /* 0x000000281040723c */ /* 0x010ff0000000183c */
[----:B------:R-:W-:Y:S08]  /*ecb0*/  HMMA.16816.F32 R60, R28, R50, RZ ;  /* 0x000000321c3c723c */ /* 0x000ff000000018ff */
[----:B-----5:R-:W-:Y:S08]  /*ecc0*/  HMMA.16816.F32 R48, R12, R40, R56 ;  /* 0x000000280c30723c */ /* 0x020ff00000001838 */
[----:B------:R-:W-:Y:S08]  /*ecd0*/  HMMA.16816.F32 R56, R24, R54, R68 ;  /* 0x000000361838723c */ /* 0x000ff00000001844 */
[----:B-1----:R-:W-:Y:S08]  /*ece0*/  HMMA.16816.F32 R68, R8, R44, R64 ;  /* 0x0000002c0844723c */ /* 0x002ff00000001840 */
[----:B------:R-:W-:Y:S08]  /*ecf0*/  HMMA.16816.F32 R64, R20, R54, R60 ;  /* 0x000000361440723c */ /* 0x000ff0000000183c */
[----:B------:R-:W-:Y:S08]  /*ed00*/  HMMA.16816.F32 R60, R32, R72, RZ ;  /* 0x00000048203c723c */ /* 0x000ff000000018ff */
[----:B------:R-:W-:Y:S01]  /*ed10*/  HMMA.16816.F32 R92, R4, R44, R48 ;  /* 0x0000002c045c723c */ /* 0x000fe20000001830 */
[----:B------:R-:W1:Y:S07]  /*ed20*/  LDSM.16.M88.4 R48, [R197+0x800] ;  /* 0x00080000c530783b */ /* 0x000e6e0000000200 */
[----:B------:R-:W-:Y:S01]  /*ed30*/  HMMA.16816.F32 R52, R16, R42, R56 ;  /* 0x0000002a1034723c */ /* 0x000fe20000001838 */
[----:B------:R-:W-:-:S07]  /*ed40*/  FMUL.FTZ R0, R68, c[0x0][0x320] ;  /* 0x0000c80044007a20 */ /* 0x000fce0000410000 */
[----:B------:R-:W-:Y:S01]  /*ed50*/  HMMA.16816.F32 R56, R28, R72, RZ ;  /* 0x000000481c38723c */ /* 0x000fe200000018ff */
[----:B------:R3:W4:Y:S07]  /*ed60*/  MUFU.TANH R150, R0 ;  /* 0x0000000000967308 */ /* 0x00072e0000002400 */
[----:B------:R-:W-:Y:S01]  /*ed70*/  HMMA.16816.F32 R60, R24, R80, R60 ;  /* 0x00000050183c723c */ /* 0x000fe2000000183c */
[----:B---3--:R-:W-:-:S07]  /*ed80*/  FMUL.FTZ R0, R69, c[0x0][0x320] ;  /* 0x0000c80045007a20 */ /* 0x008fce0000410000 */
[----:B------:R-:W-:Y:S01]  /*ed90*/  HMMA.16816.F32 R64, R12, R42, R64 ;  /* 0x0000002a0c40723c */ /* 0x000fe20000001840 */
[----:B------:R-:W3:Y:S01]  /*eda0*/  LDSM.16.M88.4 R40, [R194+0x800] ;  /* 0x00080000c228783b */ /* 0x000ee20000000200 */
        /* <DEDUP_REMOVED lines=9> */
[----:B------:R5:W2:Y:S07]  /*ee40*/  MUFU.TANH R154, R0 ;  /* 0x00000000009a7308 */ /* 0x000aae0000002400 */
[----:B-1----:R-:W-:Y:S01]  /*ee50*/  HMMA.16816.F32 R60, R16, R48, R60 ;  /* 0x00000030103c723c */ /* 0x002fe2000000183c */
[----:B-----5:R-:W-:-:S04]  /*ee60*/  FMUL.FTZ R0, R93, c[0x0][0x320] ;  /* 0x0000c8005d007a20 */ /* 0x020fc80000410000 */
[----:B------:R1:W1:Y:S03]  /*ee70*/  MUFU.TANH R151, R0 ;  /* 0x0000000000977308 */ /* 0x0002660000002400 */
        /* <DEDUP_REMOVED lines=15> */
[----:B-1----:R-:W-:Y:S02]  /*ef70*/  FMUL.FTZ R0, R71, c[0x0][0x320] ;  /* 0x0000c80047007a20 */ /* 0x002fe40000410000 */
[----:B---3--:R-:W-:Y:S04]  /*ef80*/  HMMA.16816.F32 R68, R8, R40, R60 ;  /* 0x000000280844723c */ /* 0x008fe8000000183c */
        /* <DEDUP_REMOVED lines=199> */
[----:B------:R-:W-:Y:S06]  /*fc00*/  BAR.SYNC.DEFER_BLOCKING 0x0 ;  /* 0x0000000000007b1d */ /* 0x000fec0000010000 */
[----:B------:R-:W-:Y:S05]  /*fc10*/  @!P0 BRA `(.L_x_1033) ;  /* 0x0000039000008947 */ /* 0x000fea0003800000 */
[----:B--234-:R-:W-:Y:S01]  /*fc20*/  ISETP.NE.AND P4, PT, R167, 0x1, PT ;  /* 0x00000001a700780c */ /* 0x01cfe20003f85270 */
[----:B------:R-:W-:Y:S01]  /*fc30*/  IMAD.MOV.U32 R216, RZ, RZ, RZ ;  /* 0x000000ffffd87224 */ /* 0x000fe200078e00ff */
[----:B------:R-:W-:-:S04]  /*fc40*/  IADD3 R2, R163, R157, R166 ;  /* 0x0000009da3027210 */ /* 0x000fc80007ffe0a6 */
[----:B------:R-:W-:-:S05]  /*fc50*/  IADD3 R2, R2, -0x50, RZ ;  /* 0xffffffb002027810 */ /* 0x000fca0007ffe0ff */
[----:B-1----:R-:W-:Y:S02]  /*fc60*/  IMAD.MOV.U32 R0, RZ, RZ, R2 ;  /* 0x000000ffff007224 */ /* 0x002fe400078e0002 */
        /* <DEDUP_REMOVED lines=24> */
.L_x_1225:
[----:B------:R-:W-:Y:S05]  /*fdf0*/  BRA.DIV ~URZ, `(.L_x_1035) ;  /* 0x00018a027f007947 */ /* 0x000fea000b800000 */
[----:B------:R-:W3:Y:S04]  /*fe00*/  SHFL.IDX PT, R2, R0, RZ, 0x181f ;  /* 0x00181fff00027589 */ /* 0x000ee800000e0000 */
        /* <DEDUP_REMOVED lines=14> */
[--C-:B------:R-:W-:Y:S02]  /*fef0*/  IMAD.X R9, R9, 0x1, R36.reuse, P3 ;  /* 0x0000000109097824 */ /* 0x100fe400018e0624 */
[----:B------:R-:W-:-:S03]  /*ff00*/  IMAD.X R7, R13, 0x1, R36, P1 ;  /* 0x000000010d077824 */ /* 0x000fc600008e0624 */
[----:B------:R2:W-:Y:S01]  /*ff10*/  LDGSTS.E.BYPASS.LTC128B.128 [R208+0x3100], [R8.64], !P2 ;  /* 0x0310000008d07fae */ /* 0x0005e2000d101d48 */
[----:B------:R-:W-:-:S03]  /*ff20*/  IMAD.X R3, R12, 0x1, R36, P0 ;  /* 0x000000010c037824 */ /* 0x000fc600000e0624 */
[----:B------:R2:W-:Y:S04]  /*ff30*/  LDGSTS.E.BYPASS.LTC128B.128 [R208+0x3900], [R6.64], !P2 ;  /* 0x0390000006d07fae */ /* 0x0005e8000d101d48 */
[----:B------:R2:W-:Y:S02]  /*ff40*/  LDGSTS.E.BYPASS.LTC128B.128 [R208+0x4100], [R2.64], !P2 ;  /* 0x0410000002d07fae */ /* 0x0005e4000d101d48 */
.L_x_1226:
[----:B--23--:R-:W-:-:S04]  /*ff50*/  IADD3 R2, P0, R0, R37, RZ ;  /* 0x0000002500027210 */ /* 0x00cfc80007f1e0ff */
[----:B-1----:R-:W-:-:S05]  /*ff60*/  IADD3.X R3, R4, R36, RZ, P0, !PT ;  /* 0x0000002404037210 */ /* 0x002fca00007fe4ff */
[----:B------:R-:W-:Y:S01]  /*ff70*/  @!PT LDS RZ, [RZ] ;  /* 0x00000000fffff984 */ /* 0x000fe20000000800 */
[----:B------:R-:W-:Y:S01]  /*ff80*/  @!PT LDS RZ, [RZ] ;  /* 0x00000000fffff984 */ /* 0x000fe20000000800 */
[----:B------:R-:W-:Y:S01]  /*ff90*/  @!PT LDS RZ, [RZ] ;  /* 0x00000000fffff984 */ /* 0x000fe20000000800 */
[----:B------:R1:W-:Y:S04]  /*ffa0*/  LDGSTS.E.BYPASS.LTC128B.128 [R208+0x4900], [R2.64], !P2 ;  /* 0x0490000002d07fae */ /* 0x0003e8000d101d48 */
.L_x_1033:
[----:B--234-:R-:W-:Y:S05]  /*ffb0*/  BSYNC B0 ;  /* 0x0000000000007941 */ /* 0x01cfea0003800000 */
.L_x_1032:
[----:B-1----:R-:W2:Y:S01]  /*ffc0*/  LDL R2, [R1+0x38] ;  /* 0x0000380001027983 */ /* 0x002ea20000100800 */
[----:B------:R-:W-:-:S03]  /*ffd0*/  IMAD.MOV.U32 R3, RZ, RZ, c[0x0][0x2c4] ;  /* 0x0000b100ff037624 */ /* 0x000fc600078e00ff */
[----:B------:R-:W2:Y:S02]  /*ffe0*/  LDL R0, [R1+0x50] ;  /* 0x0000500001007983 */ /* 0x000ea40000100800 */
[----:B------:R-:W-:Y:S01]  /*fff0*/  ISETP.NE.AND P0, PT, R3, 0x1, PT ;  /* 0x000000010300780c */ /* 0x000fe20003f05270 */
[----:B------:R-:W-:Y:S01]  /*10000*/  ULDC UR4, c[0x0][0x324] ;  /* 0x0000c90000047ab9 */ /* 0x000fe20000000800 */
[----:B------:R-:W0:Y:S01]  /*10010*/  LDGDEPBAR ;  /* 0x00000000000079af */ /* 0x000e220000000000 */
[----:B------:R-:W-:Y:S01]  /*10020*/  ULOP3.LUT UR4, URZ, UR4, URZ, 0x33, !UPT ;  /* 0x000000043f047292 */ /* 0x000fe2000f8e333f */
[----:B------:R-:W-:Y:S01]  /*10030*/  IMAD.IADD R7, R156, 0x1, -R251 ;  /* 0x000000019c077824 */ /* 0x000fe200078e0afb */
[C---:B------:R-:W-:Y:S01]  /*10040*/  IADD3 R8, -R251.reuse, R86, RZ ;  /* 0x00000056fb087210 */ /* 0x040fe20007ffe1ff */
[----:B--2---:R-:W-:Y:S01]  /*10050*/  IMAD.IADD R0, R0, 0x1, R2 ;  /* 0x0000000100007824 */ /* 0x004fe200078e0202 */
[----:B------:R-:W-:-:S06]  /*10060*/  IADD3 R2, -R251, 0x1, R156 ;  /* 0x00000001fb027810 */ /* 0x000fcc0007ffe19c */
[----:B------:R-:W-:-:S04]  /*10070*/  @P0 IMAD.HI.U32 R3, R0, c[0x0][0x2c8], RZ ;  /* 0x0000b20000030a27 */ /* 0x000fc800078e00ff */
[----:B------:R-:W-:Y:S01]  /*10080*/  IMAD.MOV.U32 R4, RZ, RZ, R0 ;  /* 0x000000ffff047224 */ /* 0x000fe200078e0000 */
[----:B------:R-:W-:-:S04]  /*10090*/  IADD3 R0, R2, -R249, RZ ;  /* 0x800000f902007210 */ /* 0x000fc80007ffe0ff */
[C---:B------:R-:W-:Y:S02]  /*100a0*/  IADD3 R6, R0.reuse, UR4, RZ ;  /* 0x0000000400067c10 */ /* 0x040fe4000fffe0ff */
[----:B------:R-:W-:Y:S02]  /*100b0*/  @P0 SHF.R.U32.HI R4, RZ, c[0x0][0x2cc], R3 ;  /* 0x0000b300ff040a19 */ /* 0x000fe40000011603 */
[----:B------:R-:W-:Y:S01]  /*100c0*/  IADD3 R5, R0, c[0x0][0x328], RZ ;  /* 0x0000ca0000057a10 */ /* 0x000fe20007ffe0ff */
[----:B------:R-:W-:Y:S05]  /*100d0*/  BRA.DIV ~URZ, `(.L_x_1036) ;  /* 0x00018bd27f007947 */ /* 0x000fea000b800000 */
[----:B------:R1:W2:Y:S02]  /*100e0*/  SHFL.IDX PT, R3, R4, RZ, 0x1c1f ;  /* 0x001c1fff04037589 */ /* 0x0002a400000e0000 */
.L_x_1227:
        /* <DEDUP_REMOVED lines=17> */
.L_x_1039:
[----:B------:R-:W-:-:S04]  /*10200*/  MOV R9, c[0x0][0x32c] ;  /* 0x0000cb0000097a02 */ /* 0x000fc80000000f00 */
[----:B------:R-:W-:-:S13]  /*10210*/  ISETP.NE.AND P0, PT, R9, 0x1, PT ;  /* 0x000000010900780c */ /* 0x000fda0003f05270 */
[----:B------:R-:W-:-:S05]  /*10220*/  @P0 IMAD.HI.U32 R9, R3, c[0x0][0x330], RZ ;  /* 0x0000cc0003090a27 */ /* 0x000fca00078e00ff */
[----:B------:R-:W-:Y:S02]  /*10230*/  @P0 SHF.R.U32.HI R3, RZ, c[0x0][0x334], R9 ;  /* 0x0000cd00ff030a19 */ /* 0x000fe40000011609 */
.L_x_1040:
[----:B------:R-:W-:Y:S05]  /*10240*/  BSYNC B0 ;  /* 0x0000000000007941 */ /* 0x000fea0003800000 */
.L_x_1038:
[----:B------:R-:W-:-:S05]  /*10250*/  IMAD R3, R3, c[0x0][0x32c], R8 ;  /* 0x0000cb0003037a24 */ /* 0x000fca00078e0208 */
[----:B------:R-:W-:Y:S02]  /*10260*/  IADD3 R9, R3, c[0x0][0x32c], RZ ;  /* 0x0000cb0003097a10 */ /* 0x000fe40007ffe0ff */
[----:B------:R-:W-:Y:S02]  /*10270*/  IMNMX R0, R0, R3, !PT ;  /* 0x0000000300007217 */ /* 0x000fe40007800200 */
[----:B------:R-:W-:Y:S02]  /*10280*/  IMNMX R2, R2, R9, PT ;  /* 0x0000000902027217 */ /* 0x000fe40003800200 */
.L_x_1037:
[C---:B------:R-:W-:Y:S02]  /*10290*/  ISETP.GE.AND P0, PT, R86.reuse, 0x2, PT ;  /* 0x000000025600780c */ /* 0x040fe40003f06270 */
        /* <DEDUP_REMOVED lines=111> */
.L_x_1228:
        /* <DEDUP_REMOVED lines=17> */
.L_x_1044:
[----:B------:R-:W-:-:S04]  /*10aa0*/  MOV R9, c[0x0][0x32c] ;  /* 0x0000cb0000097a02 */ /* 0x000fc80000000f00 */
[----:B------:R-:W-:-:S13]  /*10ab0*/  ISETP.NE.AND P0, PT, R9, 0x1, PT ;  /* 0x000000010900780c */ /* 0x000fda0003f05270 */
[----:B------:R-:W-:-:S05]  /*10ac0*/  @P0 IMAD.HI.U32 R9, R3, c[0x0][0x330], RZ ;  /* 0x0000cc0003090a27 */ /* 0x000fca00078e00ff */
[----:B------:R-:W-:Y:S02]  /*10ad0*/  @P0 SHF.R.U32.HI R3, RZ, c[0x0][0x334], R9 ;  /* 0x0000cd00ff030a19 */ /* 0x000fe40000011609 */
.L_x_1045:
[----:B------:R-:W-:Y:S05]  /*10ae0*/  BSYNC B0 ;  /* 0x0000000000007941 */ /* 0x000fea0003800000 */
.L_x_1043:
[----:B------:R-:W-:-:S05]  /*10af0*/  IMAD R3, R3, c[0x0][0x32c], R8 ;  /* 0x0000cb0003037a24 */ /* 0x000fca00078e0208 */
[----:B------:R-:W-:Y:S02]  /*10b00*/  IADD3 R9, R3, c[0x0][0x32c], RZ ;  /* 0x0000cb0003097a10 */ /* 0x000fe40007ffe0ff */
[----:B------:R-:W-:Y:S02]  /*10b10*/  IMNMX R0, R0, R3, !PT ;  /* 0x0000000300007217 */ /* 0x000fe40007800200 */
[----:B------:R-:W-:Y:S02]  /*10b20*/  IMNMX R2, R2, R9, PT ;  /* 0x0000000902027217 */ /* 0x000fe40003800200 */
.L_x_1042:
        /* <DEDUP_REMOVED lines=77> */
.L_x_1229:
        /* <DEDUP_REMOVED lines=17> */
.L_x_1049:
[----:B------:R-:W-:-:S04]  /*11110*/  MOV R9, c[0x0][0x32c] ;  /* 0x0000cb0000097a02 */ /* 0x000fc80000000f00 */
[----:B------:R-:W-:-:S13]  /*11120*/  ISETP.NE.AND P0, PT, R9, 0x1, PT ;  /* 0x000000010900780c */ /* 0x000fda0003f05270 */
[----:B------:R-:W-:-:S05]  /*11130*/  @P0 IMAD.HI.U32 R9, R3, c[0x0][0x330], RZ ;  /* 0x0000cc0003090a27 */ /* 0x000fca00078e00ff */
[----:B------:R-:W-:Y:S02]  /*11140*/  @P0 SHF.R.U32.HI R3, RZ, c[0x0][0x334], R9 ;  /* 0x0000cd00ff030a19 */ /* 0x000fe40000011609 */
.L_x_1050:
[----:B------:R-:W-:Y:S05]  /*11150*/  BSYNC B0 ;  /* 0x0000000000007941 */ /* 0x000fea0003800000 */
.L_x_1048:
[----:B------:R-:W-:-:S05]  /*11160*/  IMAD R3, R3, c[0x0][0x32c], R8 ;  /* 0x0000cb0003037a24 */ /* 0x000fca00078e0208 */
[----:B------:R-:W-:Y:S02]  /*11170*/  IADD3 R9, R3, c[0x0][0x32c], RZ ;  /* 0x0000cb0003097a10 */ /* 0x000fe40007ffe0ff */
[----:B------:R-:W-:Y:S02]  /*11180*/  IMNMX R0, R0, R3, !PT ;  /* 0x0000000300007217 */ /* 0x000fe40007800200 */
[----:B------:R-:W-:Y:S02]  /*11190*/  IMNMX R2, R2, R9, PT ;  /* 0x0000000902027217 */ /* 0x000fe40003800200 */
.L_x_1047:
        /* <DEDUP_REMOVED lines=77> */
.L_x_1230:
        /* <DEDUP_REMOVED lines=10> */
[----:B--234-:R-:W-:Y:S01]  /*11710*/  IMAD.MOV.U32 R4, RZ, RZ, c[0x0][0x32c] ;  /* 0x0000cb00ff047624 */ /* 0x01cfe200078e00ff */
[----:B------:R-:W-:-:S04]  /*11720*/  LOP3.LUT R3, RZ, R3, RZ, 0x33, !PT ;  /* 0x00000003ff037212 */ /* 0x000fc800078e33ff */
[----:B------:R-:W-:-:S13]  /*11730*/  ISETP.NE.AND P0, PT, R4, 0x1, PT ;  /* 0x000000010400780c */ /* 0x000fda0003f05270 */
[----:B------:R-:W-:-:S05]  /*11740*/  @P0 IMAD.HI.U32 R4, R3, c[0x0][0x330], RZ ;  /* 0x0000cc0003040a27 */ /* 0x000fca00078e00ff */
[----:B------:R-:W-:-:S04]  /*11750*/  @P0 SHF.R.U32.HI R3, RZ, c[0x0][0x334], R4 ;  /* 0x0000cd00ff030a19 */ /* 0x000fc80000011604 */
[----:B------:R-:W-:Y:S01]  /*11760*/  LOP3.LUT R3, RZ, R3, RZ, 0x33, !PT ;  /* 0x00000003ff037212 */ /* 0x000fe200078e33ff */
[----:B------:R-:W-:Y:S05]  /*11770*/  BRA `(.L_x_1055) ;  /* 0x0000004000007947 */ /* 0x000fea0003800000 */
.L_x_1054:
[----:B--234-:R-:W-:-:S04]  /*11780*/  MOV R4, c[0x0][0x32c] ;  /* 0x0000cb0000047a02 */ /* 0x01cfc80000000f00 */
[----:B------:R-:W-:-:S13]  /*11790*/  ISETP.NE.AND P0, PT, R4, 0x1, PT ;  /* 0x000000010400780c */ /* 0x000fda0003f05270 */
[----:B------:R-:W-:-:S05]  /*117a0*/  @P0 IMAD.HI.U32 R4, R3, c[0x0][0x330], RZ ;  /* 0x0000cc0003040a27 */ /* 0x000fca00078e00ff */
[----:B------:R-:W-:Y:S02]  /*117b0*/  @P0 SHF.R.U32.HI R3, RZ, c[0x0][0x334], R4 ;  /* 0x0000cd00ff030a19 */ /* 0x000fe40000011604 */
.L_x_1055:
[----:B------:R-:W-:Y:S05]  /*117c0*/  BSYNC B0 ;  /* 0x0000000000007941 */ /* 0x000fea0003800000 */
.L_x_1053:
[----:B------:R-:W-:-:S05]  /*117d0*/  IMAD R3, R3, c[0x0][0x32c], R8 ;  /* 0x0000cb0003037a24 */ /* 0x000fca00078e0208 */
[----:B------:R-:W-:Y:S02]  /*117e0*/  IADD3 R4, R3, c[0x0][0x32c], RZ ;  /* 0x0000cb0003047a10 */ /* 0x000fe40007ffe0ff */
[----:B------:R-:W-:Y:S02]  /*117f0*/  IMNMX R0, R0, R3, !PT ;  /* 0x0000000300007217 */ /* 0x000fe40007800200 */
[----:B------:R-:W-:Y:S02]  /*11800*/  IMNMX R2, R2, R4, PT ;  /* 0x0000000402027217 */ /* 0x000fe40003800200 */
.L_x_1052:
        /* <DEDUP_REMOVED lines=76> */
[----:B--234-:R-:W-:Y:S02]  /*11cd0*/  FMNMX.FTZ R4, R20, R0, !PT ;  /* 0x0000000014047209 */ /* 0x01cfe40007810000 */
        /* <DEDUP_REMOVED lines=60> */
[----:B------:R-:W-:-:S02]  /*120a0*/  FSEL R55, R43, -INF , !P1 ;  /* 0xff8000002b377808 */ /* 0x000fc40004800000 */
[----:B------:R-:W-:Y:S02]  /*120b0*/  FMNMX.FTZ R4, R104, R4, !PT ;  /* 0x0000000468047209 */ /* 0x000fe40007810000 */
[----:B------:R-:W-:Y:S02]  /*120c0*/  FMNMX.FTZ R3, R98, R3, !PT ;  /* 0x0000000362037209 */ /* 0x000fe40007810000 */
[----:B------:R-:W-:Y:S02]  /*120d0*/  FMNMX.FTZ R2, R87, R2, !PT ;  /* 0x0000000257027209 */ /* 0x000fe40007810000 */
[----:B------:R-:W-:Y:S02]  /*120e0*/  FMNMX.FTZ R0, R60, R0, !PT ;  /* 0x000000003c007209 */ /* 0x000fe40007810000 */
[----:B------:R-:W-:Y:S02]  /*120f0*/  FSEL R54, R42, -INF , !P0 ;  /* 0xff8000002a367808 */ /* 0x000fe40004000000 */
[----:B------:R-:W-:-:S02]  /*12100*/  FMNMX.FTZ R4, R83, R4, !PT ;  /* 0x0000000453047209 */ /* 0x000fc40007810000 */
[----:B------:R-:W-:Y:S02]  /*12110*/  FMNMX.FTZ R3, R93, R3, !PT ;  /* 0x000000035d037209 */ /* 0x000fe40007810000 */
        /* <DEDUP_REMOVED lines=8> */
.L_x_1231:
        /* <DEDUP_REMOVED lines=15> */
.L_x_1232:
[C---:B------:R-:W-:Y:S01]  /*12290*/  FMUL.FTZ R0, R71.reuse, c[0x0][0x2d0] ;  /* 0x0000b40047007a20 */ /* 0x040fe20000410000 */
[----:B------:R-:W-:Y:S01]  /*122a0*/  FSETP.NEU.FTZ.AND P0, PT, R71, -INF , PT ;  /* 0xff8000004700780b */ /* 0x000fe20003f1d000 */
[----:B------:R-:W2:Y:S01]  /*122b0*/  LDL R231, [R1+0x38] ;  /* 0x0000380001e77983 */ /* 0x000ea20000100800 */
[----:B------:R-:W-:Y:S01]  /*122c0*/  FMUL.FTZ R3, R70, c[0x0][0x2d0] ;  /* 0x0000b40046037a20 */ /* 0x000fe20000410000 */
[----:B----4-:R-:W-:Y:S01]  /*122d0*/  FMNMX.FTZ R68, R8, R7, !PT ;  /* 0x0000000708447209 */ /* 0x010fe20007810000 */
[----:B------:R-:W-:Y:S01]  /*122e0*/  WARPSYNC 0xffffffff ;  /* 0xffffffff00007948 */ /* 0x000fe20003800000 */
[----:B------:R-:W-:Y:S01]  /*122f0*/  FSEL R4, R0, RZ, P0 ;  /* 0x000000ff00047208 */ /* 0x000fe20000000000 */
[----:B------:R-:W-:Y:S01]  /*12300*/  LDSM.16.MT88.4 R48, [R192] ;  /* 0x00000000c030783b */ /* 0x000fe20000004200 */
[----:B------:R-:W-:-:S02]  /*12310*/  FSETP.NEU.FTZ.AND P0, PT, R70, -INF , PT ;  /* 0xff8000004600780b */ /* 0x000fc40003f1d000 */
[----:B------:R-:W-:Y:S01]  /*12320*/  MOV R232, c[0x0][0x2c4] ;  /* 0x0000b10000e87a02 */ /* 0x000fe20000000f00 */
[--C-:B------:R-:W-:Y:S01]  /*12330*/  FFMA.FTZ R0, R13, c[0x0][0x2d0], -R4.reuse ;  /* 0x0000b4000d007a23 */ /* 0x100fe20000010804 */
[----:B------:R-:W-:Y:S01]  /*12340*/  FSEL R3, R3, RZ, P0 ;  /* 0x000000ff03037208 */ /* 0x000fe20000000000 */
[--C-:B------:R-:W-:Y:S01]  /*12350*/  FFMA.FTZ R2, R36, c[0x0][0x2d0], -R4.reuse ;  /* 0x0000b40024027a23 */ /* 0x100fe20000010804 */
[----:B------:R-:W-:Y:S01]  /*12360*/  FSETP.NEU.FTZ.AND P0, PT, R69, -INF , PT ;  /* 0xff8000004500780b */ /* 0x000fe20003f1d000 */
[----:B------:R1:W-:Y:S01]  /*12370*/  MUFU.EX2 R162, R0 ;  /* 0x0000000000a27308 */ /* 0x0003e20000000800 */
[----:B------:R-:W-:Y:S01]  /*12380*/  LDSM.16.MT88.4 R40, [R192+0x800] ;  /* 0x00080000c028783b */ /* 0x000fe20000004200 */
[----:B------:R-:W-:Y:S01]  /*12390*/  FFMA.FTZ R5, R30, c[0x0][0x2d0], -R3 ;  /* 0x0000b4001e057a23 */ /* 0x000fe20000010803 */
[----:B------:R-:W-:Y:S01]  /*123a0*/  ISETP.NE.AND P1, PT, R232, 0x1, PT ;  /* 0x00000001e800780c */ /* 0x000fe20003f25270 */
[--C-:B------:R-:W-:Y:S01]  /*123b0*/  FFMA.FTZ R77, R66, c[0x0][0x2d0], -R4.reuse ;  /* 0x0000b400424d7a23 */ /* 0x100fe20000010804 */
[----:B------:R-:W4:Y:S01]  /*123c0*/  LDSM.16.MT88.4 R44, [R196] ;  /* 0x00000000c42c783b */ /* 0x000f220000004200 */
[----:B------:R-:W-:-:S02]  /*123d0*/  FFMA.FTZ R76, R67, c[0x0][0x2d0], -R4 ;  /* 0x0000b400434c7a23 */ /* 0x000fc40000010804 */
[----:B------:R5:W-:Y:S01]  /*123e0*/  MUFU.EX2 R224, R2 ;  /* 0x0000000200e07308 */ /* 0x000be20000000800 */
[--C-:B------:R-:W-:Y:S02]  /*123f0*/  FFMA.FTZ R67, R105, c[0x0][0x2d0], -R4.reuse ;  /* 0x0000b40069437a23 */ /* 0x100fe40000010804 */
[--C-:B------:R-:W-:Y:S02]  /*12400*/  FFMA.FTZ R66, R107, c[0x0][0x2d0], -R4.reuse ;  /* 0x0000b4006b427a23 */ /* 0x100fe40000010804 */
[--C-:B------:R-:W-:Y:S02]  /*12410*/  FFMA.FTZ R146, R111, c[0x0][0x2d0], -R4.reuse ;  /* 0x0000b4006f927a23 */ /* 0x100fe40000010804 */
[--C-:B------:R-:W-:Y:S01]  /*12420*/  FFMA.FTZ R145, R110, c[0x0][0x2d0], -R4.reuse ;  /* 0x0000b4006e917a23 */ /* 0x100fe20000010804 */
[----:B------:R3:W-:Y:S01]  /*12430*/  MUFU.EX2 R221, R5 ;  /* 0x0000000500dd7308 */ /* 0x0007e20000000800 */
[--C-:B-1----:R-:W-:Y:S02]  /*12440*/  FFMA.FTZ R0, R17, c[0x0][0x2d0], -R4.reuse ;  /* 0x0000b40011007a23 */ /* 0x102fe40000010804 */
[----:B------:R-:W-:-:S02]  /*12450*/  FFMA.FTZ R144, R109, c[0x0][0x2d0], -R4 ;  /* 0x0000b4006d907a23 */ /* 0x000fc40000010804 */
[--C-:B------:R-:W-:Y:S02]  /*12460*/  FFMA.FTZ R143, R108, c[0x0][0x2d0], -R4.reuse ;  /* 0x0000b4006c8f7a23 */ /* 0x100fe40000010804 */
[--C-:B------:R-:W-:Y:S01]  /*12470*/  FFMA.FTZ R167, R106, c[0x0][0x2d0], -R4.reuse ;  /* 0x0000b4006aa77a23 */ /* 0x100fe20000010804 */
[----:B------:R1:W-:Y:S01]  /*12480*/  MUFU.EX2 R161, R0 ;  /* 0x0000000000a17308 */ /* 0x0003e20000000800 */
[----:B-----5:R-:W-:Y:S02]  /*12490*/  FMUL.FTZ R2, R69, c[0x0][0x2d0] ;  /* 0x0000b40045027a20 */ /* 0x020fe40000410000 */
[--C-:B------:R-:W-:Y:S02]  /*124a0*/  FFMA.FTZ R171, R104, c[0x0][0x2d0], -R4.reuse ;  /* 0x0000b40068ab7a23 */ /* 0x100fe40000010804 */
[--C-:B------:R-:W-:Y:S01]  /*124b0*/  FFMA.FTZ R170, R83, c[0x0][0x2d0], -R4.reuse ;  /* 0x0000b40053aa7a23 */ /* 0x100fe20000010804 */
[----:B------:R-:W-:Y:S01]  /*124c0*/  FSEL R2, R2, RZ, P0 ;  /* 0x000000ff02027208 */ /* 0x000fe20000000000 */
[----:B------:R-:W-:Y:S01]  /*124d0*/  FFMA.FTZ R169, R78, c[0x0][0x2d0], -R4 ;  /* 0x0000b4004ea97a23 */ /* 0x000fe20000010804 */
[----:B------:R-:W-:Y:S01]  /*124e0*/  FSETP.NEU.FTZ.AND P0, PT, R68, -INF , PT ;  /* 0xff8000004400780b */ /* 0x000fe20003f1d000 */
[----:B------:R-:W-:Y:S01]  /*124f0*/  FFMA.FTZ R78, R64, c[0x0][0x2d0], -R3 ;  /* 0x0000b400404e7a23 */ /* 0x000fe20000010803 */
[----:B------:R-:W-:Y:S01]  /*12500*/  MUFU.EX2 R190, R67 ;  /* 0x0000004300be7308 */ /* 0x000fe20000000800 */
[----:B---3--:R-:W-:-:S02]  /*12510*/  FFMA.FTZ R5, R33, c[0x0][0x2d0], -R2 ;  /* 0x0000b40021057a23 */ /* 0x008fc40000010802 */
[--C-:B------:R-:W-:Y:S02]  /*12520*/  FFMA.FTZ R183, R89, c[0x0][0x2d0], -R2.reuse ;  /* 0x0000b40059b77a23 */ /* 0x100fe40000010802 */
[----:B------:R-:W-:Y:S02]  /*12530*/  FFMA.FTZ R182, R87, c[0x0][0x2d0], -R2 ;  /* 0x0000b40057b67a23 */ /* 0x000fe40000010802 */
[----:B-1----:R-:W-:Y:S01]  /*12540*/  FFMA.FTZ R0, R28, c[0x0][0x2d0], -R4 ;  /* 0x0000b4001c007a23 */ /* 0x002fe20000010804 */
[----:B------:R1:W-:Y:S01]  /*12550*/  MUFU.EX2 R219, R5 ;  /* 0x0000000500db7308 */ /* 0x0003e20000000800 */
[--C-:B------:R-:W-:Y:S02]  /*12560*/  FFMA.FTZ R83, R65, c[0x0][0x2d0], -R3.reuse ;  /* 0x0000b40041537a23 */ /* 0x100fe40000010803 */
[--C-:B------:R-:W-:Y:S02]  /*12570*/  FFMA.FTZ R82, R82, c[0x0][0x2d0], -R3.reuse ;  /* 0x0000b40052527a23 */ /* 0x100fe40000010803 */
[----:B------:R-:W-:-:S02]  /*12580*/  FFMA.FTZ R81, R81, c[0x0][0x2d0], -R3 ;  /* 0x0000b40051517a23 */ /* 0x000fc40000010803 */
[--C-:B------:R-:W-:Y:S01]  /*12590*/  FFMA.FTZ R140, R103, c[0x0][0x2d0], -R3.reuse ;  /* 0x0000b400678c7a23 */ /* 0x100fe20000010803 */
[----:B------:R3:W-:Y:S01]  /*125a0*/  MUFU.EX2 R164, R0 ;  /* 0x0000000000a47308 */ /* 0x0007e20000000800 */
[--C-:B------:R-:W-:Y:S02]  /*125b0*/  FFMA.FTZ R141, R102, c[0x0][0x2d0], -R3.reuse ;  /* 0x0000b400668d7a23 */ /* 0x100fe40000010803 */
[--C-:B------:R-:W-:Y:S02]  /*125c0*/  FFMA.FTZ R142, R101, c[0x0][0x2d0], -R3.reuse ;  /* 0x0000b400658e7a23 */ /* 0x100fe40000010803 */
[--C-:B------:R-:W-:Y:S02]  /*125d0*/  FFMA.FTZ R147, R100, c[0x0][0x2d0], -R3.reuse ;  /* 0x0000b40064937a23 */ /* 0x100fe40000010803 */
[----:B------:R-:W-:Y:S01]  /*125e0*/  FFMA.FTZ R166, R99, c[0x0][0x2d0], -R3 ;  /* 0x0000b40063a67a23 */ /* 0x000fe20000010803 */
[----:B------:R-:W-:Y:S01]  /*125f0*/  MUFU.EX2 R213, R66 ;  /* 0x0000004200d57308 */ /* 0x000fe20000000800 */
[----:B-1----:R-:W-:-:S02]  /*12600*/  FFMA.FTZ R5, R37, c[0x0][0x2d0], -R2 ;  /* 0x0000b40025057a23 */ /* 0x002fc40000010802 */
[--C-:B------:R-:W-:Y:S02]  /*12610*/  FFMA.FTZ R165, R98, c[0x0][0x2d0], -R3.reuse ;  /* 0x0000b40062a57a23 */ /* 0x100fe40000010803 */
[--C-:B------:R-:W-:Y:S02]  /*12620*/  FFMA.FTZ R168, R93, c[0x0][0x2d0], -R3.reuse ;  /* 0x0000b4005da87a23 */ /* 0x100fe40000010803 */
[----:B------:R-:W-:Y:S01]  /*12630*/  FFMA.FTZ R174, R79, c[0x0][0x2d0], -R3 ;  /* 0x0000b4004fae7a23 */ /* 0x000fe20000010803 */
[----:B------:R-:W-:Y:S01]  /*12640*/  MUFU.EX2 R227, R5 ;  /* 0x0000000500e37308 */ /* 0x000fe20000000800 */
[----:B---3--:R-:W-:Y:S02]  /*12650*/  FFMA.FTZ R0, R29, c[0x0][0x2d0], -R4 ;  /* 0x0000b4001d007a23 */ /* 0x008fe40000010804 */
        /* <DEDUP_REMOVED lines=10> */
[----:B-1----:R-:W-:-:S05]  /*12700*/  FFMA.FTZ R0, R31, c[0x0][0x2d0], -R4 ;  /* 0x0000b4001f007a23 */ /* 0x002fca0000010804 */
[----:B------:R-:W-:Y:S01]  /*12710*/  MUFU.EX2 R187, R145 ;  /* 0x0000009100bb7308 */ /* 0x000fe20000000800 */
[----:B------:R-:W1:Y:S07]  /*12720*/  LDSM.16.MT88.4 R28, [R196+0x800] ;  /* 0x00080000c41c783b */ /* 0x000e6e0000004200 */
[----:B------:R3:W-:Y:S08]  /*12730*/  MUFU.EX2 R185, R0 ;  /* 0x0000000000b97308 */ /* 0x0007f00000000800 */
[----:B------:R-:W-:Y:S01]  /*12740*/  MUFU.EX2 R188, R144 ;  /* 0x0000009000bc7308 */ /* 0x000fe20000000800 */
[----:B---3--:R-:W-:-:S07]  /*12750*/  FFMA.FTZ R0, R34, c[0x0][0x2d0], -R4 ;  /* 0x0000b40022007a23 */ /* 0x008fce0000010804 */
[----:B------:R-:W-:Y:S08]  /*12760*/  MUFU.EX2 R189, R143 ;  /* 0x0000008f00bd7308 */ /* 0x000ff00000000800 */
[----:B------:R3:W5:Y:S02]  /*12770*/  MUFU.EX2 R222, R0 ;  /* 0x0000000000de7308 */ /* 0x0007640000000800 */
[----:B---3--:R-:W-:-:S06]  /*12780*/  FFMA.FTZ R0, R38, c[0x0][0x2d0], -R4 ;  /* 0x0000b40026007a23 */ /* 0x008fcc0000010804 */
[----:B------:R3:W-:Y:S02]  /*12790*/  MUFU.EX2 R226, R0 ;  /* 0x0000000000e27308 */ /* 0x0007e40000000800 */
[----:B---3--:R-:W-:Y:S01]  /*127a0*/  FFMA.FTZ R0, R12, c[0x0][0x2d0], -R3 ;  /* 0x0000b4000c007a23 */ /* 0x008fe20000010803 */
[----:B-----5:R-:W-:-:S05]  /*127b0*/  F2FP.PACK_AB R12, R222, R185 ;  /* 0x000000b9de0c723e */ /* 0x020fca00000000ff */
[----:B------:R3:W-:Y:S02]  /*127c0*/  MUFU.EX2 R158, R0 ;  /* 0x00000000009e7308 */ /* 0x0007e40000000800 */
[----:B---3--:R-:W-:-:S06]  /*127d0*/  FFMA.FTZ R0, R15, c[0x0][0x2d0], -R3 ;  /* 0x0000b4000f007a23 */ /* 0x008fcc0000010803 */
[----:B------:R3:W-:Y:S02]  /*127e0*/  MUFU.EX2 R157, R0 ;  /* 0x00000000009d7308 */ /* 0x0007e40000000800 */
[----:B---3--:R-:W-:Y:S01]  /*127f0*/  FFMA.FTZ R0, R20, c[0x0][0x2d0], -R3 ;  /* 0x0000b40014007a23 */ /* 0x008fe20000010803 */
[----:B------:R-:W-:-:S05]  /*12800*/  F2FP.PACK_AB R20, R161, R162 ;  /* 0x000000a2a114723e */ /* 0x000fca00000000ff */
[----:B------:R3:W-:Y:S02]  /*12810*/  MUFU.EX2 R160, R0 ;  /* 0x0000000000a07308 */ /* 0x0007e40000000800 */
[----:B---3--:R-:W-:-:S06]  /*12820*/  FFMA.FTZ R0, R23, c[0x0][0x2d0], -R3 ;  /* 0x0000b40017007a23 */ /* 0x008fcc0000010803 */
[----:B------:R3:W5:Y:S02]  /*12830*/  MUFU.EX2 R163, R0 ;  /* 0x0000000000a37308 */ /* 0x0007640000000800 */
[----:B---3--:R-:W-:Y:S01]  /*12840*/  FFMA.FTZ R0, R25, c[0x0][0x2d0], -R3 ;  /* 0x0000b40019007a23 */ /* 0x008fe20000010803 */
[----:B-----5:R-:W-:-:S05]  /*12850*/  F2FP.PACK_AB R23, R163, R160 ;  /* 0x000000a0a317723e */ /* 0x020fca00000000ff */
[----:B------:R3:W-:Y:S02]  /*12860*/  MUFU.EX2 R184, R0 ;  /* 0x0000000000b87308 */ /* 0x0007e40000000800 */
[----:B---3--:R-:W-:-:S06]  /*12870*/  FFMA.FTZ R0, R27, c[0x0][0x2d0], -R3 ;  /* 0x0000b4001b007a23 */ /* 0x008fcc0000010803 */
[----:B------:R3:W5:Y:S02]  /*12880*/  MUFU.EX2 R220, R0 ;  /* 0x0000000000dc7308 */ /* 0x0007640000000800 */
[----:B---3--:R-:W-:Y:S01]  /*12890*/  FFMA.FTZ R0, R35, c[0x0][0x2d0], -R3 ;  /* 0x0000b40023007a23 */ /* 0x008fe20000010803 */
[----:B-----5:R-:W-:Y:S01]  /*128a0*/  F2FP.PACK_AB R13, R220, R184 ;  /* 0x000000b8dc0d723e */ /* 0x020fe200000000ff */
[----:B------:R-:W-:-:S04]  /*128b0*/  FADD.FTZ R3, R162, R161 ;  /* 0x000000a1a2037221 */ /* 0x000fc80000010000 */
[----:B------:R3:W5:Y:S01]  /*128c0*/  MUFU.EX2 R223, R0 ;  /* 0x0000000000df7308 */ /* 0x0007620000000800 */
[----:B------:R-:W-:-:S04]  /*128d0*/  FADD.FTZ R3, R164, R3 ;  /* 0x00000003a4037221 */ /* 0x000fc80000010000 */
[----:B------:R-:W-:-:S03]  /*128e0*/  FADD.FTZ R80, R172, R3 ;  /* 0x00000003ac507221 */ /* 0x000fc60000010000 */
[----:B------:R-:W-:Y:S01]  /*128f0*/  MUFU.EX2 R162, R155 ;  /* 0x0000009b00a27308 */ /* 0x000fe20000000800 */
[----:B---3--:R-:W-:Y:S01]  /*12900*/  FFMA.FTZ R0, R11, c[0x0][0x2d0], -R2 ;  /* 0x0000b4000b007a23 */ /* 0x008fe20000010802 */
[----:B-----5:R-:W-:-:S06]  /*12910*/  F2FP.PACK_AB R15, R223, R221 ;  /* 0x000000dddf0f723e */ /* 0x020fcc00000000ff */
[----:B------:R3:W-:Y:S02]  /*12920*/  MUFU.EX2 R150, R0 ;  /* 0x0000000000967308 */ /* 0x0007e40000000800 */
[----:B---3--:R-:W-:Y:S01]  /*12930*/  FFMA.FTZ R0, R14, c[0x0][0x2d0], -R2 ;  /* 0x0000b4000e007a23 */ /* 0x008fe20000010802 */
[----:B------:R-:W-:-:S05]  /*12940*/  F2FP.PACK_AB R14, R226, R224 ;  /* 0x000000e0e20e723e */ /* 0x000fca00000000ff */
[----:B------:R3:W5:Y:S02]  /*12950*/  MUFU.EX2 R149, R0 ;  /* 0x0000000000957308 */ /* 0x0007640000000800 */
[----:B---3--:R-:W-:-:S06]  /*12960*/  FFMA.FTZ R0, R19, c[0x0][0x2d0], -R2 ;  /* 0x0000b40013007a23 */ /* 0x008fcc0000010802 */
[----:B------:R3:W-:Y:S02]  /*12970*/  MUFU.EX2 R156, R0 ;  /* 0x00000000009c7308 */ /* 0x0007e40000000800 */
[----:B---3--:R-:W-:Y:S01]  /*12980*/  FFMA.FTZ R0, R22, c[0x0][0x2d0], -R2 ;  /* 0x0000b40016007a23 */ /* 0x008fe20000010802 */
[----:B------:R-:W-:-:S05]  /*12990*/  F2FP.PACK_AB R22, R172, R164 ;  /* 0x000000a4ac16723e */ /* 0x000fca00000000ff */
[----:B------:R-:W-:Y:S08]  /*129a0*/  MUFU.EX2 R164, R154 ;  /* 0x0000009a00a47308 */ /* 0x000ff00000000800 */
[----:B------:R3:W-:Y:S02]  /*129b0*/  MUFU.EX2 R159, R0 ;  /* 0x00000000009f7308 */ /* 0x0007e40000000800 */
[----:B---3--:R-:W-:-:S06]  /*129c0*/  FFMA.FTZ R0, R24, c[0x0][0x2d0], -R2 ;  /* 0x0000b40018007a23 */ /* 0x008fcc0000010802 */
[----:B------:R3:W-:Y:S02]  /*129d0*/  MUFU.EX2 R175, R0 ;  /* 0x0000000000af7308 */ /* 0x0007e40000000800 */
[----:B---3--:R-:W-:-:S06]  /*129e0*/  FFMA.FTZ R0, R26, c[0x0][0x2d0], -R2 ;  /* 0x0000b4001a007a23 */ /* 0x008fcc0000010802 */
[----:B------:R3:W-:Y:S02]  /*129f0*/  MUFU.EX2 R217, R0 ;  /* 0x0000000000d97308 */ /* 0x0007e40000000800 */
[----:B---3--:R-:W-:-:S05]  /*12a00*/  FMUL.FTZ R0, R68, c[0x0][0x2d0] ;  /* 0x0000b40044007a20 */ /* 0x008fca0000410000 */
[----:B------:R-:W-:-:S05]  /*12a10*/  FSEL R0, R0, RZ, P0 ;  /* 0x000000ff00007208 */ /* 0x000fca0000000000 */
[--C-:B------:R-:W-:Y:S02]  /*12a20*/  FFMA.FTZ R5, R9, c[0x0][0x2d0], -R0.reuse ;  /* 0x0000b40009057a23 */ /* 0x100fe40000010800 */
[--C-:B------:R-:W-:Y:S01]  /*12a30*/  FFMA.FTZ R6, R21, c[0x0][0x2d0], -R0.reuse ;  /* 0x0000b40015067a23 */ /* 0x100fe20000010800 */
[----:B------:R-:W-:Y:S01]  /*12a40*/  F2FP.PACK_AB R21, R157, R158 ;  /* 0x0000009e9d15723e */ /* 0x000fe200000000ff */
[----:B------:R3:W-:Y:S01]  /*12a50*/  MUFU.EX2 R151, R5 ;  /* 0x0000000500977308 */ /* 0x0007e20000000800 */
[--C-:B------:R-:W-:Y:S02]  /*12a60*/  FFMA.FTZ R89, R72, c[0x0][0x2d0], -R0.reuse ;  /* 0x0000b40048597a23 */ /* 0x100fe40000010800 */
[--C-:B------:R-:W-:Y:S02]  /*12a70*/  FFMA.FTZ R87, R62, c[0x0][0x2d0], -R0.reuse ;  /* 0x0000b4003e577a23 */ /* 0x100fe40000010800 */
[--C-:B------:R-:W-:Y:S01]  /*12a80*/  FFMA.FTZ R179, R61, c[0x0][0x2d0], -R0.reuse ;  /* 0x0000b4003db37a23 */ /* 0x100fe20000010800 */
[----:B----4-:R-:W-:Y:S01]  /*12a90*/  HMMA.16816.F32 R36, R20, R44, RZ ;  /* 0x0000002c1424723c */ /* 0x010fe200000018ff */
[--C-:B------:R-:W-:Y:S01]  /*12aa0*/  FFMA.FTZ R178, R60, c[0x0][0x2d0], -R0.reuse ;  /* 0x0000b4003cb27a23 */ /* 0x100fe20000010800 */
[----:B------:R-:W-:Y:S01]  /*12ab0*/  MUFU.EX2 R214, R6 ;  /* 0x0000000600d67308 */ /* 0x000fe20000000800 */
[----:B------:R-:W-:-:S02]  /*12ac0*/  FFMA.FTZ R177, R55, c[0x0][0x2d0], -R0 ;  /* 0x0000b40037b17a23 */ /* 0x000fc40000010800 */
[--C-:B------:R-:W-:Y:S02]  /*12ad0*/  FFMA.FTZ R176, R54, c[0x0][0x2d0], -R0.reuse ;  /* 0x0000b40036b07a23 */ /* 0x100fe40000010800 */
[----:B---3--:R-:W-:-:S03]  /*12ae0*/  FFMA.FTZ R5, R10, c[0x0][0x2d0], -R0 ;  /* 0x0000b4000a057a23 */ /* 0x008fc60000010800 */
[----:B------:R-:W-:Y:S01]  /*12af0*/  MUFU.EX2 R161, R89 ;  /* 0x0000005900a17308 */ /* 0x000fe20000000800 */
[----:B------:R-:W-:Y:S07]  /*12b00*/  HMMA.16816.F32 R8, R20, R48, RZ ;  /* 0x000000301408723c */ /* 0x000fee00000018ff */
[----:B------:R3:W4:Y:S06]  /*12b10*/  MUFU.EX2 R148, R5 ;  /* 0x0000000500947308 */ /* 0x00072c0000000800 */
[----:B-1----:R-:W-:Y:S01]  /*12b20*/  HMMA.16816.F32 R136, R12, R28, R36 ;  /* 0x0000001c0c88723c */ /* 0x002fe20000001824 */
[----:B------:R-:W-:Y:S01]  /*12b30*/  LDSM.16.MT88.4 R36, [R193+0x800] ;  /* 0x00080000c124783b */ /* 0x000fe20000004200 */
[----:B------:R-:W-:Y:S01]  /*12b40*/  MUFU.EX2 R172, R87 ;  /* 0x0000005700ac7308 */ /* 0x000fe20000000800 */
[----:B---3--:R-:W-:Y:S01]  /*12b50*/  FFMA.FTZ R5, R16, c[0x0][0x2d0], -R0 ;  /* 0x0000b40010057a23 */ /* 0x008fe20000010800 */
[----:B-----5:R-:W-:-:S07]  /*12b60*/  F2FP.PACK_AB R16, R149, R150 ;  /* 0x000000969510723e */ /* 0x020fce00000000ff */
[----:B------:R-:W-:Y:S01]  /*12b70*/  HMMA.16816.F32 R120, R12, R40, R8 ;  /* 0x000000280c78723c */ /* 0x000fe20000001808 */
[----:B----4-:R-:W-:Y:S01]  /*12b80*/  F2FP.PACK_AB R17, R148, R151 ;  /* 0x000000979411723e */ /* 0x010fe200000000ff */
[----:B------:R1:W-:Y:S01]  /*12b90*/  MUFU.EX2 R173, R5 ;  /* 0x0000000500ad7308 */ /* 0x0003e20000000800 */
[----:B------:R-:W-:-:S04]  /*12ba0*/  FADD.FTZ R86, R151, R148 ;  /* 0x0000009497567221 */ /* 0x000fc80000010000 */
[----:B------:R-:W-:Y:S02]  /*12bb0*/  F2FP.PACK_AB R8, R217, R175 ;  /* 0x000000afd908723e */ /* 0x000fe400000000ff */
[----:B------:R-:W-:Y:S01]  /*12bc0*/  F2FP.PACK_AB R10, R227, R219 ;  /* 0x000000dbe30a723e */ /* 0x000fe200000000ff */
[----:B------:R-:W-:Y:S01]  /*12bd0*/  MUFU.EX2 R87, R167 ;  /* 0x000000a700577308 */ /* 0x000fe20000000800 */
[----:B-1----:R-:W-:Y:S01]  /*12be0*/  FFMA.FTZ R5, R18, c[0x0][0x2d0], -R0 ;  /* 0x0000b40012057a23 */ /* 0x002fe20000010800 */
[----:B------:R-:W-:-:S06]  /*12bf0*/  F2FP.PACK_AB R18, R159, R156 ;  /* 0x0000009c9f12723e */ /* 0x000fcc00000000ff */
[----:B------:R-:W-:Y:S08]  /*12c00*/  MUFU.EX2 R89, R169 ;  /* 0x000000a900597308 */ /* 0x000ff00000000800 */
[----:B------:R1:W3:Y:S02]  /*12c10*/  MUFU.EX2 R186, R5 ;  /* 0x0000000500ba7308 */ /* 0x0002e40000000800 */
[----:B-1----:R-:W-:Y:S01]  /*12c20*/  FFMA.FTZ R5, R32, c[0x0][0x2d0], -R0 ;  /* 0x0000b40020057a23 */ /* 0x002fe20000010800 */
[----:B---3--:R-:W-:-:S05]  /*12c30*/  F2FP.PACK_AB R19, R186, R173 ;  /* 0x000000adba13723e */ /* 0x008fca00000000ff */
[----:B------:R1:W3:Y:S02]  /*12c40*/  MUFU.EX2 R215, R5 ;  /* 0x0000000500d77308 */ /* 0x0002e40000000800 */
[C---:B------:R-:W-:Y:S08]  /*12c50*/  HMMA.16816.F32 R32, R16.reuse, R48, RZ ;  /* 0x000000301020723c */ /* 0x040ff000000018ff */
[----:B------:R-:W-:Y:S01]  /*12c60*/  HMMA.16816.F32 R24, R16, R44, RZ ;  /* 0x0000002c1018723c */ /* 0x000fe200000018ff */
[----:B-1----:R-:W-:Y:S01]  /*12c70*/  FFMA.FTZ R5, R52, c[0x0][0x2d0], -R0 ;  /* 0x0000b40034057a23 */ /* 0x002fe20000010800 */
[----:B---3--:R-:W-:-:S03]  /*12c80*/  F2FP.PACK_AB R9, R215, R214 ;  /* 0x000000d6d709723e */ /* 0x008fc600000000ff */
[----:B------:R1:W-:Y:S02]  /*12c90*/  MUFU.EX2 R218, R5 ;  /* 0x0000000500da7308 */ /* 0x0003e40000000800 */
[----:B-1----:R-:W-:-:S06]  /*12ca0*/  FFMA.FTZ R5, R53, c[0x0][0x2d0], -R0 ;  /* 0x0000b40035057a23 */ /* 0x002fcc0000010800 */
[----:B------:R-:W1:Y:S02]  /*12cb0*/  MUFU.EX2 R225, R5 ;  /* 0x0000000500e17308 */ /* 0x000e640000000800 */
[----:B-1----:R-:W-:-:S07]  /*12cc0*/  F2FP.PACK_AB R11, R225, R218 ;  /* 0x000000dae10b723e */ /* 0x002fce00000000ff */
[C---:B------:R-:W-:Y:S01]  /*12cd0*/  HMMA.16816.F32 R128, R8.reuse, R40, R32 ;  /* 0x000000280880723c */ /* 0x040fe20000001820 */
[----:B------:R-:W1:Y:S06]  /*12ce0*/  LDSM.16.MT88.4 R32, [R193] ;  /* 0x00000000c120783b */ /* 0x000e6c0000004200 */
[----:B------:R-:W-:Y:S01]  /*12cf0*/  FFMA.FTZ R41, R88, c[0x0][0x2d0], -R2 ;  /* 0x0000b40058297a23 */ /* 0x000fe20000010802 */
[----:B------:R-:W-:Y:S01]  /*12d00*/  HMMA.16816.F32 R132, R8, R28, R24 ;  /* 0x0000001c0884723c */ /* 0x000fe20000001818 */
[----:B------:R-:W-:Y:S02]  /*12d10*/  FFMA.FTZ R88, R63, c[0x0][0x2d0], -R0 ;  /* 0x0000b4003f587a23 */ /* 0x000fe40000010800 */
[----:B------:R-:W-:Y:S01]  /*12d20*/  FFMA.FTZ R40, R92, c[0x0][0x2d0], -R2 ;  /* 0x0000b4005c287a23 */ /* 0x000fe20000010802 */
[----:B------:R-:W-:Y:S01]  /*12d30*/  MUFU.EX2 R209, R41 ;  /* 0x0000002900d17308 */ /* 0x000fe20000000800 */
[----:B------:R-:W-:-:S02]  /*12d40*/  FADD.FTZ R2, R158, R157 ;  /* 0x0000009d9e027221 */ /* 0x000fc40000010000 */
[--C-:B------:R-:W-:Y:S02]  /*12d50*/  FFMA.FTZ R29, R58, c[0x0][0x2d0], -R0.reuse ;  /* 0x0000b4003a1d7a23 */ /* 0x100fe40000010800 */
        /* <DEDUP_REMOVED lines=10> */
[-C--:B-1----:R-:W-:Y:S06]  /*12e00*/  HMMA.16816.F32 R24, R20, R32.reuse, RZ ;  /* 0x000000201418723c */ /* 0x082fec00000018ff */
[----:B------:R-:W-:Y:S02]  /*12e10*/  MUFU.EX2 R191, R29 ;  /* 0x0000001d00bf7308 */ /* 0x000fe40000000800 */
[----:B------:R-:W-:Y:S06]  /*12e20*/  HMMA.16816.F32 R4, R16, R32, RZ ;  /* 0x000000201004723c */ /* 0x000fec00000018ff */
[----:B------:R-:W-:Y:S08]  /*12e30*/  MUFU.EX2 R210, R28 ;  /* 0x0000001c00d27308 */ /* 0x000ff00000000800 */
[----:B------:R-:W-:Y:S02]  /*12e40*/  MUFU.EX2 R185, R141 ;  /* 0x0000008d00b97308 */ /* 0x000fe40000000800 */
[-C--:B------:R-:W-:Y:S01]  /*12e50*/  HMMA.16816.F32 R116, R12, R36.reuse, R24 ;  /* 0x000000240c74723c */ /* 0x080fe20000001818 */
[----:B------:R-:W1:Y:S05]  /*12e60*/  LDSM.16.MT88.4 R24, [R195] ;  /* 0x00000000c318783b */ /* 0x000e6a0000004200 */
[----:B------:R-:W-:Y:S02]  /*12e70*/  MUFU.EX2 R163, R88 ;  /* 0x0000005800a37308 */ /* 0x000fe40000000800 */
[----:B------:R-:W-:Y:S06]  /*12e80*/  HMMA.16816.F32 R112, R8, R36, R4 ;  /* 0x000000240870723c */ /* 0x000fec0000001804 */
[----:B------:R-:W-:Y:S01]  /*12e90*/  MUFU.EX2 R88, R170 ;  /* 0x000000aa00587308 */ /* 0x000fe20000000800 */
[----:B------:R-:W-:-:S02]  /*12ea0*/  FADD.FTZ R4, R150, R149 ;  /* 0x0000009596047221 */ /* 0x000fc40000010000 */
[--C-:B------:R-:W-:Y:S02]  /*12eb0*/  FFMA.FTZ R37, R56, c[0x0][0x2d0], -R0.reuse ;  /* 0x0000b40038257a23 */ /* 0x100fe40000010800 */
[----:B------:R-:W-:-:S03]  /*12ec0*/  FFMA.FTZ R36, R57, c[0x0][0x2d0], -R0 ;  /* 0x0000b40039247a23 */ /* 0x000fc60000010800 */
[----:B------:R-:W-:Y:S01]  /*12ed0*/  MUFU.EX2 R150, R65 ;  /* 0x0000004100967308 */ /* 0x000fe20000000800 */
[----:B------:R-:W-:Y:S02]  /*12ee0*/  FFMA.FTZ R149, R73, c[0x0][0x2d0], -R0 ;  /* 0x0000b40049957a23 */ /* 0x000fe40000010800 */
[----:B------:R-:W-:Y:S02]  /*12ef0*/  FADD.FTZ R0, R156, R4 ;  /* 0x000000049c007221 */ /* 0x000fe40000010000 */
[----:B------:R-:W3:Y:S02]  /*12f00*/  LDSM.16.MT88.4 R4, [R195+0x800] ;  /* 0x00080000c304783b */ /* 0x000ee40000004200 */
[----:B------:R-:W-:Y:S01]  /*12f10*/  FADD.FTZ R3, R159, R0 ;  /* 0x000000009f037221 */ /* 0x000fe20000010000 */
[----:B------:R-:W-:Y:S01]  /*12f20*/  MUFU.EX2 R156, R64 ;  /* 0x00000040009c7308 */ /* 0x000fe20000000800 */
[----:B------:R-:W-:-:S04]  /*12f30*/  FADD.FTZ R0, R184, R79 ;  /* 0x0000004fb8007221 */ /* 0x000fc80000010000 */
[----:B------:R-:W-:-:S03]  /*12f40*/  FADD.FTZ R0, R220, R0 ;  /* 0x00000000dc007221 */ /* 0x000fc60000010000 */
[----:B------:R-:W-:Y:S01]  /*12f50*/  MUFU.EX2 R159, R76 ;  /* 0x0000004c009f7308 */ /* 0x000fe20000000800 */
[----:B------:R-:W-:Y:S01]  /*12f60*/  FADD.FTZ R0, R221, R0 ;  /* 0x00000000dd007221 */ /* 0x000fe20000010000 */
[----:B-1----:R-:W-:Y:S03]  /*12f70*/  HMMA.16816.F32 R52, R16, R24, RZ ;  /* 0x000000181034723c */ /* 0x002fe600000018ff */
[----:B------:R-:W-:-:S03]  /*12f80*/  FADD.FTZ R0, R223, R0 ;  /* 0x00000000df007221 */ /* 0x000fc60000010000 */
[----:B------:R-:W-:Y:S02]  /*12f90*/  MUFU.EX2 R148, R37 ;  /* 0x0000002500947308 */ /* 0x000fe40000000800 */
[----:B------:R-:W-:Y:S06]  /*12fa0*/  HMMA.16816.F32 R56, R20, R24, RZ ;  /* 0x000000181438723c */ /* 0x000fec00000018ff */
[----:B------:R-:W1:Y:S08]  /*12fb0*/  MUFU.EX2 R25, R78 ;  /* 0x0000004e00197308 */ /* 0x000e700000000800 */
[----:B------:R-:W4:Y:S02]  /*12fc0*/  MUFU.EX2 R151, R36 ;  /* 0x0000002400977308 */ /* 0x000f240000000800 */
[----:B---3--:R-:W-:Y:S06]  /*12fd0*/  HMMA.16816.F32 R104, R8, R4, R52 ;  /* 0x000000040868723c */ /* 0x008fec0000001834 */
[----:B------:R-:W-:Y:S01]  /*12fe0*/  MUFU.EX2 R184, R142 ;  /* 0x0000008e00b87308 */ /* 0x000fe20000000800 */
[----:B-1----:R-:W-:Y:S01]  /*12ff0*/  FADD.FTZ R0, R25, R0 ;  /* 0x0000000019007221 */ /* 0x002fe20000010000 */
[----:B------:R-:W-:Y:S03]  /*13000*/  HMMA.16816.F32 R52, R16, R50, RZ ;  /* 0x000000321034723c */ /* 0x000fe600000018ff */
[----:B------:R-:W-:-:S03]  /*13010*/  FADD.FTZ R0, R157, R0 ;  /* 0x000000009d007221 */ /* 0x000fc60000010000 */
[----:B------:R-:W-:Y:S01]  /*13020*/  MUFU.EX2 R160, R149 ;  /* 0x0000009500a07308 */ /* 0x000fe20000000800 */
[----:B------:R-:W-:Y:S01]  /*13030*/  FADD.FTZ R0, R158, R0 ;  /* 0x000000009e007221 */ /* 0x000fe20000010000 */
[----:B------:R-:W-:Y:S03]  /*13040*/  HMMA.16816.F32 R108, R12, R4, R56 ;  /* 0x000000040c6c723c */ /* 0x000fe60000001838 */
[----:B------:R-:W-:-:S04]  /*13050*/  FADD.FTZ R0, R212, R0 ;  /* 0x00000000d4007221 */ /* 0x000fc80000010000 */
[----:B------:R-:W-:Y:S01]  /*13060*/  F2FP.PACK_AB R4, R156, R150 ;  /* 0x000000969c04723e */ /* 0x000fe200000000ff */
[----:B------:R-:W-:Y:S01]  /*13070*/  HMMA.16816.F32 R48, R20, R50, RZ ;  /* 0x000000321430723c */ /* 0x000fe200000018ff */
[----:B----4-:R-:W-:-:S07]  /*13080*/  F2FP.PACK_AB R5, R151, R148 ;  /* 0x000000949705723e */ /* 0x010fce00000000ff */
        /* <DEDUP_REMOVED lines=13> */
[----:B------:R-:W3:Y:S07]  /*13160*/  MUFU.EX2 R26, R77 ;  /* 0x0000004d001a7308 */ /* 0x000eee0000000800 */
[----:B------:R-:W-:Y:S01]  /*13170*/  HMMA.16816.F32 R72, R8, R38, R52 ;  /* 0x000000260848723c */ /* 0x000fe20000001834 */
[----:B------:R-:W-:Y:S01]  /*13180*/  MUFU.EX2 R27, R171 ;  /* 0x000000ab001b7308 */ /* 0x000fe20000000800 */
[----:B---3--:R-:W-:-:S04]  /*13190*/  FADD.FTZ R2, R26, R2 ;  /* 0x000000021a027221 */ /* 0x008fc80000010000 */
[----:B------:R-:W-:-:S10]  /*131a0*/  FADD.FTZ R2, R159, R2 ;  /* 0x000000029f027221 */ /* 0x000fd40000010000 */
[----:B------:R-:W-:Y:S01]  /*131b0*/  HMMA.16816.F32 R92, R8, R6, R16 ;  /* 0x00000006085c723c */ /* 0x000fe20000001810 */
[----:B------:R-:W-:-:S04]  /*131c0*/  FADD.FTZ R2, R190, R2 ;  /* 0x00000002be027221 */ /* 0x000fc80000010000 */
[----:B------:R-:W-:Y:S02]  /*131d0*/  FADD.FTZ R2, R213, R2 ;  /* 0x00000002d5027221 */ /* 0x000fe40000010000 */
        /* <DEDUP_REMOVED lines=10> */
[----:B------:R-:W-:-:S02]  /*13280*/  F2FP.PACK_AB R7, R210, R191 ;  /* 0x000000bfd207723e */ /* 0x000fc400000000ff */
[----:B------:R-:W-:Y:S01]  /*13290*/  F2FP.PACK_AB R158, R89, R88 ;  /* 0x00000058599e723e */ /* 0x000fe200000000ff */
[----:B-1----:R-:W-:Y:S01]  /*132a0*/  HMMA.16816.F32 R64, R8, R12, R120 ;  /* 0x0000000c0840723c */ /* 0x002fe20000001878 */
[----:B------:R-:W-:Y:S01]  /*132b0*/  FADD.FTZ R3, R215, R3 ;  /* 0x00000003d7037221 */ /* 0x000fe20000010000 */
[----:B------:R-:W-:Y:S03]  /*132c0*/  MUFU.EX2 R173, R153 ;  /* 0x0000009900ad7308 */ /* 0x000fe60000000800 */
        /* <DEDUP_REMOVED lines=10> */
[----:B------:R-:W1:Y:S01]  /*13370*/  LDSM.16.MT88.4 R12, [R196+0x1000] ;  /* 0x00100000c40c783b */ /* 0x000e620000004200 */
[----:B------:R-:W3:Y:S01]  /*13380*/  MUFU.EX2 R86, R165 ;  /* 0x000000a500567308 */ /* 0x000ee20000000800 */
[----:B------:R-:W-:-:S04]  /*13390*/  FADD.FTZ R3, R210, R3 ;  /* 0x00000003d2037221 */ /* 0x000fc80000010000 */
[----:B------:R-:W-:-:S03]  /*133a0*/  FADD.FTZ R3, R160, R3 ;  /* 0x00000003a0037221 */ /* 0x000fc60000010000 */
[----:B------:R-:W-:Y:S01]  /*133b0*/  MUFU.EX2 R26, R174 ;  /* 0x000000ae001a7308 */ /* 0x000fe20000000800 */
[----:B------:R-:W-:-:S04]  /*133c0*/  FADD.FTZ R3, R161, R3 ;  /* 0x00000003a1037221 */ /* 0x000fc80000010000 */
[----:B------:R-:W-:Y:S01]  /*133d0*/  FADD.FTZ R3, R163, R3 ;  /* 0x00000003a3037221 */ /* 0x000fe20000010000 */
[----:B---3--:R-:W-:Y:S01]  /*133e0*/  F2FP.PACK_AB R157, R86, R25 ;  /* 0x00000019569d723e */ /* 0x008fe200000000ff */
[-C--:B-1----:R-:W-:Y:S08]  /*133f0*/  HMMA.16816.F32 R52, R8, R12.reuse, R136 ;  /* 0x0000000c0834723c */ /* 0x082ff00000001888 */
[C---:B------:R-:W-:Y:S08]  /*13400*/  HMMA.16816.F32 R96, R4.reuse, R12, R132 ;  /* 0x0000000c0460723c */ /* 0x040ff00000001884 */
[-C--:B------:R-:W-:Y:S08]  /*13410*/  HMMA.16816.F32 R80, R4, R14.reuse, R60 ;  /* 0x0000000e0450723c */ /* 0x080ff0000000183c */
[C---:B------:R-:W-:Y:S01]  /*13420*/  HMMA.16816.F32 R48, R8.reuse, R14, R44 ;  /* 0x0000000e0830723c */ /* 0x040fe2000000182c */
[----:B------:R-:W1:Y:S07]  /*13430*/  LDSM.16.MT88.4 R12, [R193+0x1000] ;  /* 0x00100000c10c783b */ /* 0x000e6e0000004200 */
[-C--:B-1----:R-:W-:Y:S01]  /*13440*/  HMMA.16816.F32 R44, R8, R12.reuse, R116 ;  /* 0x0000000c082c723c */ /* 0x082fe20000001874 */
[----:B------:R-:W-:Y:S07]  /*13450*/  LDSM.16.MT88.4 R116, [R192+0x2000] ;  /* 0x00200000c074783b */ /* 0x000fee0000004200 */
[C---:B------:R-:W-:Y:S08]  /*13460*/  HMMA.16816.F32 R76, R4.reuse, R12, R112 ;  /* 0x0000000c044c723c */ /* 0x040ff00000001870 */
[-C--:B------:R-:W-:Y:S08]  /*13470*/  HMMA.16816.F32 R72, R4, R14.reuse, R72 ;  /* 0x0000000e0448723c */ /* 0x080ff00000001848 */
[----:B------:R-:W-:Y:S01]  /*13480*/  HMMA.16816.F32 R32, R8, R14, R32 ;  /* 0x0000000e0820723c */ /* 0x000fe20000001820 */
[----:B------:R-:W1:Y:S07]  /*13490*/  LDSM.16.MT88.4 R12, [R195+0x1000] ;  /* 0x00100000c30c783b */ /* 0x000e6e0000004200 */
[C---:B-1----:R-:W-:Y:S08]  /*134a0*/  HMMA.16816.F32 R60, R4.reuse, R12, R104 ;  /* 0x0000000c043c723c */ /* 0x042ff00000001868 */
[----:B------:R-:W-:Y:S01]  /*134b0*/  HMMA.16816.F32 R40, R4, R14, R92 ;  /* 0x0000000e0428723c */ /* 0x000fe2000000185c */
[----:B------:R-:W1:Y:S06]  /*134c0*/  MUFU.EX2 R93, R146 ;  /* 0x00000092005d7308 */ /* 0x000e6c0000000800 */
[----:B------:R-:W-:Y:S01]  /*134d0*/  FADD.FTZ R4, R217, R16 ;  /* 0x00000010d9047221 */ /* 0x000fe20000010000 */
[C---:B------:R-:W-:Y:S01]  /*134e0*/  HMMA.16816.F32 R36, R8.reuse, R12, R108 ;  /* 0x0000000c0824723c */ /* 0x040fe2000000186c */
[----:B------:R-:W3:Y:S01]  /*134f0*/  LDSM.16.MT88.4 R16, [R196+0x1800] ;  /* 0x00180000c410783b */ /* 0x000ee20000004200 */
[----:B------:R-:W4:Y:S01]  /*13500*/  MUFU.EX2 R92, R140 ;  /* 0x0000008c005c7308 */ /* 0x000f220000000800 */
[----:B------:R-:W-:Y:S01]  /*13510*/  FADD.FTZ R24, R219, R4 ;  /* 0x00000004db187221 */ /* 0x000fe20000010000 */
[----:B------:R-:W-:Y:S01]  /*13520*/  F2FP.PACK_AB R6, R189, R188 ;  /* 0x000000bcbd06723e */ /* 0x000fe200000000ff */
[----:B------:R-:W-:Y:S01]  /*13530*/  LDSM.16.MT88.4 R108, [R196+0x2000] ;  /* 0x00200000c46c783b */ /* 0x000fe20000004200 */
[----:B------:R-:W-:Y:S01]  /*13540*/  F2FP.PACK_AB R7, R186, R184 ;  /* 0x000000b8ba07723e */ /* 0x000fe200000000ff */
[----:B------:R-:W-:Y:S01]  /*13550*/  FADD.FTZ R24, R227, R24 ;  /* 0x00000018e3187221 */ /* 0x000fe20000010000 */
[----:B------:R-:W-:Y:S01]  /*13560*/  HMMA.16816.F32 R28, R8, R14, R20 ;  /* 0x0000000e081c723c */ /* 0x000fe20000001814 */
[----:B------:R-:W5:Y:S01]  /*13570*/  LDSM.16.MT88.4 R20, [R192+0x1800] ;  /* 0x00180000c014783b */ /* 0x000f620000004200 */
[----:B-1----:R-:W-:-:S03]  /*13580*/  F2FP.PACK_AB R4, R187, R93 ;  /* 0x0000005dbb04723e */ /* 0x002fc600000000ff */
[----:B------:R-:W1:Y:S04]  /*13590*/  LDSM.16.MT88.4 R12, [R193+0x1800] ;  /* 0x00180000c10c783b */ /* 0x000e680000004200 */
[----:B------:R-:W1:Y:S01]  /*135a0*/  LDSM.16.MT88.4 R8, [R195+0x1800] ;  /* 0x00180000c308783b */ /* 0x000e620000004200 */
[----:B----4-:R-:W-:-:S07]  /*135b0*/  F2FP.PACK_AB R5, R185, R92 ;  /* 0x0000005cb905723e */ /* 0x010fce00000000ff */
[C---:B---3--:R-:W-:Y:S08]  /*135c0*/  HMMA.16816.F32 R52, R4.reuse, R16, R52 ;  /* 0x000000100434723c */ /* 0x048ff00000001834 */
[C---:B-----5:R-:W-:Y:S08]  /*135d0*/  HMMA.16816.F32 R64, R4.reuse, R20, R64 ;  /* 0x000000140440723c */ /* 0x060ff00000001840 */
[C---:B------:R-:W-:Y:S08]  /*135e0*/  HMMA.16816.F32 R56, R4.reuse, R22, R56 ;  /* 0x000000160438723c */ /* 0x040ff00000001838 */
[C---:B------:R-:W-:Y:S08]  /*135f0*/  HMMA.16816.F32 R48, R4.reuse, R18, R48 ;  /* 0x000000120430723c */ /* 0x040ff00000001830 */
[C---:B-1----:R-:W-:Y:S08]  /*13600*/  HMMA.16816.F32 R44, R4.reuse, R12, R44 ;  /* 0x0000000c042c723c */ /* 0x042ff0000000182c */
[C---:B------:R-:W-:Y:S08]  /*13610*/  HMMA.16816.F32 R32, R4.reuse, R14, R32 ;  /* 0x0000000e0420723c */ /* 0x040ff00000001820 */
[C---:B------:R-:W-:Y:S08]  /*13620*/  HMMA.16816.F32 R36, R4.reuse, R8, R36 ;  /* 0x000000080424723c */ /* 0x040ff00000001824 */
[----:B------:R-:W-:Y:S07]  /*13630*/  HMMA.16816.F32 R28, R4, R10, R28 ;  /* 0x0000000a041c723c */ /* 0x000fee000000181c */
[----:B------:R-:W-:-:S02]  /*13640*/  F2FP.PACK_AB R4, R164, R162 ;  /* 0x000000a2a404723e */ /* 0x000fc400000000ff */
[----:B------:R-:W-:Y:S02]  /*13650*/  F2FP.PACK_AB R6, R175, R173 ;  /* 0x000000adaf06723e */ /* 0x000fe400000000ff */
[----:B------:R-:W-:Y:S02]  /*13660*/  F2FP.PACK_AB R5, R161, R160 ;  /* 0x000000a0a105723e */ /* 0x000fe400000000ff */
[----:B------:R-:W-:-:S07]  /*13670*/  F2FP.PACK_AB R7, R172, R163 ;  /* 0x000000a3ac07723e */ /* 0x000fce00000000ff */
[C---:B------:R-:W-:Y:S08]  /*13680*/  HMMA.16816.F32 R120, R4.reuse, R20, R120 ;  /* 0x000000140478723c */ /* 0x040ff00000001878 */
[C---:B------:R-:W-:Y:S01]  /*13690*/  HMMA.16816.F32 R20, R4.reuse, R22, R100 ;  /* 0x000000160414723c */ /* 0x040fe20000001864 */
[----:B------:R-:W1:Y:S07]  /*136a0*/  LDSM.16.MT88.4 R100, [R193+0x2000] ;  /* 0x00200000c164783b */ /* 0x000e6e0000004200 */
[C---:B------:R-:W-:Y:S01]  /*136b0*/  HMMA.16816.F32 R96, R4.reuse, R16, R96 ;  /* 0x000000100460723c */ /* 0x040fe20000001860 */
[----:B------:R-:W-:Y:S07]  /*136c0*/  MUFU.EX2 R17, R180 ;  /* 0x000000b400117308 */ /* 0x000fee0000000800 */
[C---:B------:R-:W-:Y:S01]  /*136d0*/  HMMA.16816.F32 R80, R4.reuse, R18, R80 ;  /* 0x000000120450723c */ /* 0x040fe20000001850 */
[----:B------:R-:W3:Y:S07]  /*136e0*/  MUFU.EX2 R19, R168 ;  /* 0x000000a800137308 */ /* 0x000eee0000000800 */
[C---:B------:R-:W-:Y:S01]  /*136f0*/  HMMA.16816.F32 R76, R4.reuse, R12, R76 ;  /* 0x0000000c044c723c */ /* 0x040fe2000000184c */
[----:B------:R-:W-:Y:S07]  /*13700*/  MUFU.EX2 R13, R182 ;  /* 0x000000b6000d7308 */ /* 0x000fee0000000800 */
[----:B------:R-:W-:Y:S01]  /*13710*/  HMMA.16816.F32 R72, R4, R14, R72 ;  /* 0x0000000e0448723c */ /* 0x000fe20000001848 */
[----:B------:R-:W4:Y:S01]  /*13720*/  MUFU.EX2 R15, R181 ;  /* 0x000000b5000f7308 */ /* 0x000f220000000800 */
[----:B---3--:R-:W-:-:S06]  /*13730*/  F2FP.PACK_AB R159, R26, R19 ;  /* 0x000000131a9f723e */ /* 0x008fcc00000000ff */
[C---:B------:R-:W-:Y:S01]  /*13740*/  HMMA.16816.F32 R60, R4.reuse, R8, R60 ;  /* 0x00000008043c723c */ /* 0x040fe2000000183c */
[----:B------:R-:W-:Y:S07]  /*13750*/  MUFU.EX2 R12, R179 ;  /* 0x000000b3000c7308 */ /* 0x000fee0000000800 */
[----:B------:R-:W-:Y:S01]  /*13760*/  HMMA.16816.F32 R40, R4, R10, R40 ;  /* 0x0000000a0428723c */ /* 0x000fe20000001828 */
[----:B------:R-:W3:Y:S01]  /*13770*/  LDSM.16.MT88.4 R8, [R195+0x2000] ;  /* 0x00200000c308783b */ /* 0x000ee20000004200 */
[----:B------:R-:W5:Y:S01]  /*13780*/  MUFU.EX2 R7, R183 ;  /* 0x000000b700077308 */ /* 0x000f620000000800 */
[----:B----4-:R-:W-:-:S04]  /*13790*/  F2FP.PACK_AB R94, R17, R15 ;  /* 0x0000000f115e723e */ /* 0x010fc800000000ff */
[----:B------:R-:W-:Y:S02]  /*137a0*/  FADD.FTZ R4, R150, R24 ;  /* 0x0000001896047221 */ /* 0x000fe40000010000 */
[----:B------:R-:W-:Y:S01]  /*137b0*/  FADD.FTZ R5, R93, R2 ;  /* 0x000000025d057221 */ /* 0x000fe20000010000 */
[----:B------:R-:W4:Y:S01]  /*137c0*/  MUFU.EX2 R14, R178 ;  /* 0x000000b2000e7308 */ /* 0x000f220000000800 */
[----:B------:R-:W-:Y:S01]  /*137d0*/  FADD.FTZ R4, R156, R4 ;  /* 0x000000049c047221 */ /* 0x000fe20000010000 */
[----:B------:R-:W-:Y:S01]  /*137e0*/  F2FP.PACK_AB R156, R27, R87 ;  /* 0x000000571b9c723e */ /* 0x000fe200000000ff */
[----:B--2---:R-:W-:-:S04]  /*137f0*/  @P1 IMAD.HI.U32 R2, R231, c[0x0][0x2c8], RZ ;  /* 0x0000b200e7021a27 */ /* 0x004fc800078e00ff */
[----:B------:R-:W-:Y:S01]  /*13800*/  FADD.FTZ R4, R209, R4 ;  /* 0x00000004d1047221 */ /* 0x000fe20000010000 */
[----:B------:R-:W-:Y:S01]  /*13810*/  MUFU.EX2 R16, R177 ;  /* 0x000000b100107308 */ /* 0x000fe20000000800 */
[----:B------:R-:W-:Y:S01]  /*13820*/  FADD.FTZ R6, R92, R0 ;  /* 0x000000005c067221 */ /* 0x000fe20000010000 */
[----:B------:R-:W-:Y:S01]  /*13830*/  MOV R0, R231 ;  /* 0x000000e700007202 */ /* 0x000fe20000000f00 */
[----:B------:R-:W-:Y:S01]  /*13840*/  FADD.FTZ R4, R211, R4 ;  /* 0x00000004d3047221 */ /* 0x000fe20000010000 */
[----:B------:R-:W-:Y:S01]  /*13850*/  @P1 SHF.R.U32.HI R0, RZ, c[0x0][0x2cc], R2 ;  /* 0x0000b300ff001a19 */ /* 0x000fe20000011602 */
[----:B------:R-:W-:Y:S01]  /*13860*/  FADD.FTZ R5, R187, R5 ;  /* 0x00000005bb057221 */ /* 0x000fe20000010000 */
[----:B-----5:R-:W-:Y:S01]  /*13870*/  F2FP.PACK_AB R92, R13, R7 ;  /* 0x000000070d5c723e */ /* 0x020fe200000000ff */
[----:B------:R-:W-:Y:S01]  /*13880*/  FADD.FTZ R6, R185, R6 ;  /* 0x00000006b9067221 */ /* 0x000fe20000010000 */
[----:B------:R-:W2:Y:S01]  /*13890*/  MUFU.EX2 R18, R176 ;  /* 0x000000b000127308 */ /* 0x000ea20000000800 */
[----:B------:R-:W-:Y:S01]  /*138a0*/  IADD3 R2, R230, R0, RZ ;  /* 0x00000000e6027210 */ /* 0x000fe20007ffe0ff */
[----:B------:R-:W-:Y:S01]  /*138b0*/  FADD.FTZ R0, R162, R4 ;  /* 0x00000004a2007221 */ /* 0x000fe20000010000 */
[----:B----4-:R-:W-:Y:S01]  /*138c0*/  F2FP.PACK_AB R93, R14, R12 ;  /* 0x0000000c0e5d723e */ /* 0x010fe200000000ff */
[----:B------:R-:W-:Y:S01]  /*138d0*/  HMMA.16816.F32 R128, R156, R116, R64 ;  /* 0x000000749c80723c */ /* 0x000fe20000001840 */
[----:B------:R-:W-:Y:S01]  /*138e0*/  FADD.FTZ R5, R188, R5 ;  /* 0x00000005bc057221 */ /* 0x000fe20000010000 */
[----:B------:R-:W-:Y:S01]  /*138f0*/  IADD3 R209, R228, -0x2, RZ ;  /* 0xfffffffee4d17810 */ /* 0x000fe20007ffe0ff */
[----:B------:R-:W-:-:S02]  /*13900*/  FADD.FTZ R0, R164, R0 ;  /* 0x00000000a4007221 */ /* 0x000fc40000010000 */
[----:B------:R-:W-:Y:S02]  /*13910*/  FADD.FTZ R6, R184, R6 ;  /* 0x00000006b8067221 */ /* 0x000fe40000010000 */
[----:B------:R-:W-:Y:S01]  /*13920*/  FADD.FTZ R0, R173, R0 ;  /* 0x00000000ad007221 */ /* 0x000fe20000010000 */
[C---:B------:R-:W-:Y:S01]  /*13930*/  HMMA.16816.F32 R132, R156.reuse, R118, R56 ;  /* 0x000000769c84723c */ /* 0x040fe20000001838 */
[----:B------:R-:W-:Y:S02]  /*13940*/  FADD.FTZ R5, R189, R5 ;  /* 0x00000005bd057221 */ /* 0x000fe40000010000 */
[----:B------:R-:W-:Y:S01]  /*13950*/  FADD.FTZ R0, R175, R0 ;  /* 0x00000000af007221 */ /* 0x000fe20000010000 */
[----:B--2---:R-:W-:Y:S01]  /*13960*/  F2FP.PACK_AB R95, R18, R16 ;  /* 0x00000010125f723e */ /* 0x004fe200000000ff */
        /* <DEDUP_REMOVED lines=16> */
[----:B------:R-:W-:Y:S01]  /*13a70*/  MOV R20, c[0x0][0x32c] ;  /* 0x0000cb0000147a02 */ /* 0x000fe20000000f00 */
[----:B------:R-:W-:Y:S01]  /*13a80*/  HMMA.16816.F32 R140, R156, R110, R48 ;  /* 0x0000006e9c8c723c */ /* 0x000fe20000001830 */
[----:B------:R-:W-:-:S02]  /*13a90*/  FADD.FTZ R4, R15, R4 ;  /* 0x000000040f047221 */ /* 0x000fc40000010000 */
[----:B------:R-:W-:Y:S01]  /*13aa0*/  ISETP.GE.AND P0, PT, R20, 0x1, PT ;  /* 0x000000011400780c */ /* 0x000fe20003f06270 */
[----:B------:R-:W-:Y:S01]  /*13ab0*/  FADD.FTZ R247, R18, R3 ;  /* 0x0000000312f77221 */ /* 0x000fe20000010000 */
[----:B------:R-:W-:Y:S01]  /*13ac0*/  IADD3 R3, R2, c[0x0][0x328], RZ ;  /* 0x0000ca0002037a10 */ /* 0x000fe20007ffe0ff */
[----:B------:R-:W-:Y:S02]  /*13ad0*/  FADD.FTZ R237, R89, R0 ;  /* 0x0000000059ed7221 */ /* 0x000fe40000010000 */
[----:B-1----:R-:W-:Y:S01]  /*13ae0*/  HMMA.16816.F32 R144, R156, R100, R44 ;  /* 0x000000649c90723c */ /* 0x002fe2000000182c */
[----:B------:R-:W-:Y:S02]  /*13af0*/  FADD.FTZ R243, R26, R5 ;  /* 0x000000051af37221 */ /* 0x000fe40000010000 */
[----:B------:R-:W-:-:S05]  /*13b00*/  FADD.FTZ R246, R17, R4 ;  /* 0x0000000411f67221 */ /* 0x000fca0000010000 */
[----:B------:R-:W-:Y:S08]  /*13b10*/  HMMA.16816.F32 R148, R156, R102, R32 ;  /* 0x000000669c94723c */ /* 0x000ff00000001820 */
[C---:B------:R-:W-:Y:S08]  /*13b20*/  HMMA.16816.F32 R112, R92.reuse, R108, R96 ;  /* 0x0000006c5c70723c */ /* 0x040ff00000001860 */
[----:B------:R-:W-:Y:S08]  /*13b30*/  HMMA.16816.F32 R104, R92, R100, R76 ;  /* 0x000000645c68723c */ /* 0x000ff0000000184c */
[----:B---3--:R-:W-:Y:S08]  /*13b40*/  HMMA.16816.F32 R152, R156, R8, R36 ;  /* 0x000000089c98723c */ /* 0x008ff00000001824 */
[C---:B------:R-:W-:Y:S08]  /*13b50*/  HMMA.16816.F32 R108, R92.reuse, R110, R80 ;  /* 0x0000006e5c6c723c */ /* 0x040ff00000001850 */
[C---:B------:R-:W-:Y:S08]  /*13b60*/  HMMA.16816.F32 R100, R92.reuse, R102, R72 ;  /* 0x000000665c64723c */ /* 0x040ff00000001848 */
[----:B------:R-:W-:Y:S08]  /*13b70*/  HMMA.16816.F32 R96, R92, R8, R60 ;  /* 0x000000085c60723c */ /* 0x000ff0000000183c */
[-C--:B------:R-:W-:Y:S08]  /*13b80*/  HMMA.16816.F32 R156, R156, R10.reuse, R28 ;  /* 0x0000000a9c9c723c */ /* 0x080ff0000000181c */
[----:B------:R-:W-:Y:S01]  /*13b90*/  HMMA.16816.F32 R92, R92, R10, R40 ;  /* 0x0000000a5c5c723c */ /* 0x000fe20000001828 */
[----:B------:R-:W-:Y:S07]  /*13ba0*/  @!P0 BRA `(.L_x_1058) ;  /* 0x0000013000008947 */ /* 0x000fee0003800000 */
[C---:B------:R-:W-:Y:S01]  /*13bb0*/  ISETP.GT.AND P0, PT, R2.reuse, RZ, PT ;  /* 0x000000ff0200720c */ /* 0x040fe20003f04270 */
[----:B------:R-:W-:Y:S01]  /*13bc0*/  BSSY B0, `(.L_x_1059) ;  /* 0x000000e000007945 */ /* 0x000fe20003800000 */
[----:B------:R-:W-:-:S11]  /*13bd0*/  IADD3 R0, R2, -0x1, RZ ;  /* 0xffffffff02007810 */ /* 0x000fd60007ffe0ff */
        /* <DEDUP_REMOVED lines=8> */
.L_x_1060:
[----:B------:R-:W-:-:S04]  /*13c60*/  MOV R2, 0x1 ;  /* 0x0000000100027802 */ /* 0x000fc80000000f00 */
[----:B------:R-:W-:-:S13]  /*13c70*/  ISETP.NE.AND P0, PT, R2, c[0x0][0x32c], PT ;  /* 0x0000cb0002007a0c */ /* 0x000fda0003f05270 */
[----:B------:R-:W-:-:S05]  /*13c80*/  @P0 IMAD.HI.U32 R2, R0, c[0x0][0x330], RZ ;  /* 0x0000cc0000020a27 */ /* 0x000fca00078e00ff */
[----:B------:R-:W-:Y:S02]  /*13c90*/  @P0 SHF.R.U32.HI R0, RZ, c[0x0][0x334], R2 ;  /* 0x0000cd00ff000a19 */ /* 0x000fe40000011602 */
.L_x_1061:
[----:B------:R-:W-:Y:S05]  /*13ca0*/  BSYNC B0 ;  /* 0x0000000000007941 */ /* 0x000fea0003800000 */
.L_x_1059:
[----:B------:R-:W-:-:S05]  /*13cb0*/  MOV R2, c[0x0][0x32c] ;  /* 0x0000cb0000027a02 */ /* 0x000fca0000000f00 */
[----:B------:R-:W-:-:S05]  /*13cc0*/  IMAD R0, R0, R2, c[0x0][0x32c] ;  /* 0x0000cb0000007624 */ /* 0x000fca00078e0202 */
[----:B------:R-:W-:-:S04]  /*13cd0*/  IMNMX R3, R3, R0, PT ;  /* 0x0000000003037217 */ /* 0x000fc80003800200 */
.L_x_1058:
[----:B------:R-:W2:Y:S01]  /*13ce0*/  LDL R2, [R1+0x8] ;  /* 0x0000080001027983 */ /* 0x000ea20000100800 */
        /* <DEDUP_REMOVED lines=10> */
.L_x_1093:
        /* <DEDUP_REMOVED lines=22> */
[C---:B-1-34-:R-:W-:Y:S01]  /*13ef0*/  IMAD.WIDE.U32 R2, R229.reuse, c[0x0][0x208], RZ ;  /* 0x00008200e5027a25 */ /* 0x05afe200078e00ff */
[----:B------:R-:W-:Y:S01]  /*13f00*/  SHF.R.S32.HI R0, RZ, 0x1f, R229 ;  /* 0x0000001fff007819 */ /* 0x000fe200000114e5 */
[----:B------:R-:W2:Y:S04]  /*13f10*/  LDL.64 R6, [R1+0x18] ;  /* 0x0000180001067983 */ /* 0x000ea80000100a00 */
[----:B------:R-:W-:Y:S02]  /*13f20*/  IMAD R0, R0, c[0x0][0x208], RZ ;  /* 0x0000820000007a24 */ /* 0x000fe400078e02ff */
[----:B------:R-:W3:Y:S02]  /*13f30*/  LDL R5, [R1+0x14] ;  /* 0x0000140001057983 */ /* 0x000ee40000100800 */
[----:B------:R-:W-:Y:S04]  /*13f40*/  IMAD R0, R229, c[0x0][0x20c], R0 ;  /* 0x00008300e5007a24 */ /* 0x000fe800078e0200 */
[----:B------:R-:W-:Y:S01]  /*13f50*/  IMAD.IADD R3, R3, 0x1, R0 ;  /* 0x0000000103037824 */ /* 0x000fe200078e0200 */
[----:B------:R-:W-:Y:S03]  /*13f60*/  SHF.R.S32.HI R0, RZ, 0x1f, R216 ;  /* 0x0000001fff007819 */ /* 0x000fe600000114d8 */
[----:B------:R-:W-:Y:S04]  /*13f70*/  IMAD.WIDE.U32 R2, R216, c[0x0][0x218], R2 ;  /* 0x00008600d8027a25 */ /* 0x000fe800078e0002 */
[----:B------:R-:W-:Y:S04]  /*13f80*/  IMAD R0, R0, c[0x0][0x218], RZ ;  /* 0x0000860000007a24 */ /* 0x000fe800078e02ff */
[----:B------:R-:W-:Y:S01]  /*13f90*/  IMAD R4, R216, c[0x0][0x21c], R0 ;  /* 0x00008700d8047a24 */ /* 0x000fe200078e0200 */
[----:B--2---:R-:W-:Y:S02]  /*13fa0*/  IADD3 R2, P1, R6, R2, RZ ;  /* 0x0000000206027210 */ /* 0x004fe40007f3e0ff */
[----:B------:R-:W-:Y:S02]  /*13fb0*/  SHF.L.U64.HI R6, R244, 0x1, R245 ;  /* 0x00000001f4067819 */ /* 0x000fe400000102f5 */
[----:B------:R-:W-:Y:S02]  /*13fc0*/  LEA R0, P0, R2, c[0x0][0x1f8], 0x1 ;  /* 0x00007e0002007a11 */ /* 0x000fe400078008ff */
[----:B---3--:R-:W-:Y:S02]  /*13fd0*/  IADD3.X R3, R5, R3, R4, P1, !PT ;  /* 0x0000000305037210 */ /* 0x008fe40000ffe404 */
[----:B------:R-:W-:Y:S02]  /*13fe0*/  SHF.L.U32 R5, R244, 0x1, RZ ;  /* 0x00000001f4057819 */ /* 0x000fe400000006ff */
[----:B------:R-:W-:Y:S01]  /*13ff0*/  LEA.HI.X R4, R2, c[0x0][0x1fc], R3, 0x1, P0 ;  /* 0x00007f0002047a11 */ /* 0x000fe200000f0c03 */
[----:B------:R-:W-:-:S05]  /*14000*/  BRA.DIV ~URZ, `(.L_x_1065) ;  /* 0x000150d27f007947 */ /* 0x000fca000b800000 */
[----:B------:R1:W2:Y:S02]  /*14010*/  SHFL.IDX PT, R8, R4, RZ, 0x181f ;  /* 0x00181fff04087589 */ /* 0x0002a400000e0000 */
.L_x_1233:
[----:B------:R-:W-:-:S05]  /*14020*/  BRA.DIV ~URZ, `(.L_x_1066) ;  /* 0x000151227f007947 */ /* 0x000fca000b800000 */
[----:B------:R-:W3:Y:S04]  /*14030*/  SHFL.IDX PT, R2, R0, RZ, 0x181f ;  /* 0x00181fff00027589 */ /* 0x000ee800000e0000 */
[----:B------:R-:W4:Y:S04]  /*14040*/  SHFL.IDX PT, R7, R0, 0x1, 0x181f ;  /* 0x00381f0000077f89 */ /* 0x000f2800000e0000 */
[----:B------:R-:W5:Y:S04]  /*14050*/  SHFL.IDX PT, R11, R4, 0x1, 0x181f ;  /* 0x00381f00040b7f89 */ /* 0x000f6800000e0000 */
[----:B------:R-:W-:Y:S04]  /*14060*/  SHFL.IDX PT, R9, R0, 0x3, 0x181f ;  /* 0x00781f0000097f89 */ /* 0x000fe800000e0000 */
[----:B------:R-:W-:Y:S01]  /*14070*/  SHFL.IDX PT, R12, R4, 0x2, 0x181f ;  /* 0x00581f00040c7f89 */ /* 0x000fe200000e0000 */
[-C--:B---3--:R-:W-:Y:S05]  /*14080*/  IADD3 R2, P0, R2, R5.reuse, RZ ;  /* 0x0000000502027210 */ /* 0x088fea0007f1e0ff */
[--C-:B--2---:R-:W-:Y:S01]  /*14090*/  IMAD.X R3, R8, 0x1, R6.reuse, P0 ;  /* 0x0000000108037824 */ /* 0x104fe200000e0606 */
[-C--:B----4-:R-:W-:Y:S01]  /*140a0*/  IADD3 R10, P0, R7, R5.reuse, RZ ;  /* 0x00000005070a7210 */ /* 0x090fe20007f1e0ff */
[----:B------:R-:W2:Y:S04]  /*140b0*/  SHFL.IDX PT, R8, R0, 0x2, 0x181f ;  /* 0x00581f0000087f89 */ /* 0x000ea800000e0000 */
[----:B------:R3:W-:Y:S01]  /*140c0*/  LDGSTS.E.BYPASS.LTC128B.128 [R208+0x100], [R2.64], !P2 ;  /* 0x0010000002d07fae */ /* 0x0007e2000d101d48 */
[--C-:B-----5:R-:W-:Y:S03]  /*140d0*/  IMAD.X R11, R11, 0x1, R6.reuse, P0 ;  /* 0x000000010b0b7824 */ /* 0x120fe600000e0606 */
[----:B------:R-:W-:Y:S04]  /*140e0*/  SHFL.IDX PT, R0, R0, 0x4, 0x181f ;  /* 0x00981f0000007f89 */ /* 0x000fe800000e0000 */
[----:B------:R4:W-:Y:S01]  /*140f0*/  LDGSTS.E.BYPASS.LTC128B.128 [R208+0x900], [R10.64], !P2 ;  /* 0x009000000ad07fae */ /* 0x0009e2000d101d48 */
[-C--:B--2---:R-:W-:Y:S03]  /*14100*/  IADD3 R8, P1, R8, R5.reuse, RZ ;  /* 0x0000000508087210 */ /* 0x084fe60007f3e0ff */
[----:B---3--:R-:W2:Y:S01]  /*14110*/  SHFL.IDX PT, R3, R4, 0x3, 0x181f ;  /* 0x00781f0004037f89 */ /* 0x008ea200000e0000 */
[----:B------:R-:W-:Y:S01]  /*14120*/  IADD3 R2, P0, R9, R5, RZ ;  /* 0x0000000509027210 */ /* 0x000fe20007f1e0ff */
[--C-:B------:R-:W-:Y:S02]  /*14130*/  IMAD.X R9, R12, 0x1, R6.reuse, P1 ;  /* 0x000000010c097824 */ /* 0x100fe400008e0606 */
[----:B-1----:R-:W1:Y:S04]  /*14140*/  SHFL.IDX PT, R4, R4, 0x4, 0x181f ;  /* 0x00981f0004047f89 */ /* 0x002e6800000e0000 */
[----:B------:R4:W-:Y:S01]  /*14150*/  LDGSTS.E.BYPASS.LTC128B.128 [R208+0x1100], [R8.64], !P2 ;  /* 0x0110000008d07fae */ /* 0x0009e2000d101d48 */
[----:B--2---:R-:W-:Y:S05]  /*14160*/  IMAD.X R3, R3, 0x1, R6, P0 ;  /* 0x0000000103037824 */ /* 0x004fea00000e0606 */
[----:B------:R4:W-:Y:S02]  /*14170*/  LDGSTS.E.BYPASS.LTC128B.128 [R208+0x1900], [R2.64], !P2 ;  /* 0x0190000002d07fae */ /* 0x0009e4000d101d48 */
.L_x_1234:
[----:B-1--4-:R-:W-:Y:S04]  /*14180*/  IADD3 R2, P0, R0, R5, RZ ;  /* 0x0000000500027210 */ /* 0x012fe80007f1e0ff */
[----:B------:R-:W-:Y:S05]  /*14190*/  IADD3.X R3, R4, R6, RZ, P0, !PT ;  /* 0x0000000604037210 */ /* 0x000fea00007fe4ff */
[----:B------:R-:W-:Y:S01]  /*141a0*/  @!PT LDS RZ, [RZ] ;  /* 0x00000000fffff984 */ /* 0x000fe20000000800 */
[----:B------:R-:W-:Y:S01]  /*141b0*/  @!PT LDS RZ, [RZ] ;  /* 0x00000000fffff984 */ /* 0x000fe20000000800 */
[----:B------:R-:W-:Y:S01]  /*141c0*/  @!PT LDS RZ, [RZ] ;  /* 0x00000000fffff984 */ /* 0x000fe20000000800 */
[----:B------:R1:W-:Y:S04]  /*141d0*/  LDGSTS.E.BYPASS.LTC128B.128 [R208+0x2100], [R2.64], !P2 ;  /* 0x0210000002d07fae */ /* 0x0003e8000d101d48 */
.L_x_1064:
[----:B-1-34-:R-:W-:Y:S05]  /*141e0*/  BSYNC B0 ;  /* 0x0000000000007941 */ /* 0x01afea0003800000 */
.L_x_1063:
        /* <DEDUP_REMOVED lines=135> */
[----:B------:R-:W-:Y:S03]  /*14a60*/  HMMA.16816.F32 R80, R180, R10, R80 ;  /* 0x0000000ab450723c */ /* 0x000fe60000001850 */
[----:B------:R-:W2:Y:S01]  /*14a70*/  MUFU.TANH R178, R2 ;  /* 0x0000000200b27308 */ /* 0x000ea20000002400 */
        /* <DEDUP_REMOVED lines=128> */
[C---:B------:R-:W-:Y:S01]  /*15280*/  SHF.L.U64.HI R6, R244.reuse, 0x1, R245 ;  /* 0x00000001f4067819 */ /* 0x040fe200000102f5 */
[----:B------:R-:W-:Y:S01]  /*15290*/  IMAD.SHL.U32 R5, R244, 0x2, RZ ;  /* 0x00000002f4057824 */ /* 0x000fe200078e00ff */
[----:B------:R-:W3:Y:S01]  /*152a0*/  LDL R236, [R1+0x10] ;  /* 0x0000100001ec7983 */ /* 0x000ee20000100800 */
[----:B------:R-:W-:Y:S03]  /*152b0*/  ISETP.NE.AND P3, PT, R242, 0x1, PT ;  /* 0x00000001f200780c */ /* 0x000fe60003f65270 */
[----:B------:R-:W4:Y:S04]  /*152c0*/  LDL.64 R44, [R1+0x28] ;  /* 0x00002800012c7983 */ /* 0x000f280000100a00 */
[----:B------:R-:W5:Y:S04]  /*152d0*/  LDL R235, [R1+0x34] ;  /* 0x0000340001eb7983 */ /* 0x000f680000100800 */
[----:B------:R-:W4:Y:S04]  /*152e0*/  LDL.64 R238, [R1+0x20] ;  /* 0x0000200001ee7983 */ /* 0x000f280000100a00 */
[----:B------:R-:W4:Y:S01]  /*152f0*/  LDL R233, [R1+0x30] ;  /* 0x0000300001e97983 */ /* 0x000f220000100800 */
[----:B--2---:R-:W-:Y:S01]  /*15300*/  IMAD R2, R209, 0x50, R240 ;  /* 0x00000050d1027824 */ /* 0x004fe200078e02f0 */
[----:B---3--:R-:W-:Y:S04]  /*15310*/  ISETP.GT.AND P1, PT, R236, 0x4f, PT ;  /* 0x0000004fec00780c */ /* 0x008fe80003f24270 */
[----:B------:R-:W-:Y:S05]  /*15320*/  IADD3 R2, R2, -0x50, R236 ;  /* 0xffffffb002027810 */ /* 0x000fea0007ffe0ec */
[----:B------:R-:W-:Y:S04]  /*15330*/  @P3 IMAD.HI.U32 R3, R2, c[0x0][0x2bc], RZ ;  /* 0x0000af0002033a27 */ /* 0x000fe800078e00ff */
[----:B-1----:R-:W-:Y:S01]  /*15340*/  IMAD.MOV.U32 R0, RZ, RZ, R2 ;  /* 0x000000ffff007224 */ /* 0x002fe200078e0002 */
[----:B------:R-:W-:Y:S04]  /*15350*/  @P3 SHF.R.U32.HI R0, RZ, c[0x0][0x2c0], R3 ;  /* 0x0000b000ff003a19 */ /* 0x000fe80000011603 */
[C---:B----4-:R-:W-:Y:S01]  /*15360*/  @!P1 IADD3 R3, P0, R0.reuse, R44, RZ ;  /* 0x0000002c00039210 */ /* 0x050fe20007f1e0ff */
[----:B------:R-:W-:Y:S03]  /*15370*/  IMAD.MOV R4, RZ, RZ, -R0 ;  /* 0x000000ffff047224 */ /* 0x000fe600078e0a00 */
[----:B-----5:R-:W-:Y:S01]  /*15380*/  @!P1 LEA.HI.X.SX32 R0, R0, R235, 0x1, P0 ;  /* 0x000000eb00009211 */ /* 0x020fe200000f0eff */
        /* <DEDUP_REMOVED lines=17> */
[----:B------:R-:W-:-:S06]  /*154a0*/  BRA.DIV ~URZ, `(.L_x_1069) ;  /* 0x000141527f007947 */ /* 0x000fcc000b800000 */
[----:B------:R1:W2:Y:S02]  /*154b0*/  SHFL.IDX PT, R7, R4, RZ, 0x181f ;  /* 0x00181fff04077589 */ /* 0x0002a400000e0000 */
.L_x_1235:
[----:B------:R-:W-:-:S05]  /*154c0*/  BRA.DIV ~URZ, `(.L_x_1070) ;  /* 0x000141a27f007947 */ /* 0x000fca000b800000 */
[----:B------:R-:W3:Y:S02]  /*154d0*/  SHFL.IDX PT, R2, R0, RZ, 0x181f ;  /* 0x00181fff00027589 */ /* 0x000ee400000e0000 */
[-C--:B---3--:R-:W-:Y:S05]  /*154e0*/  IADD3 R2, P0, R2, R5.reuse, RZ ;  /* 0x0000000502027210 */ /* 0x088fea0007f1e0ff */
[--C-:B--2---:R-:W-:Y:S05]  /*154f0*/  IMAD.X R3, R7, 0x1, R6.reuse, P0 ;  /* 0x0000000107037824 */ /* 0x104fea00000e0606 */
[----:B------:R-:W-:Y:S01]  /*15500*/  @!PT LDS RZ, [RZ] ;  /* 0x00000000fffff984 */ /* 0x000fe20000000800 */
[----:B------:R-:W-:Y:S01]  /*15510*/  @!PT LDS RZ, [RZ] ;  /* 0x00000000fffff984 */ /* 0x000fe20000000800 */
[----:B------:R2:W-:Y:S04]  /*15520*/  LDGSTS.E.BYPASS.LTC128B.128 [R208+0x2900], [R2.64], !P2 ;  /* 0x0290000002d07fae */ /* 0x0005e8000d101d48 */
[----:B--2---:R-:W2:Y:S04]  /*15530*/  SHFL.IDX PT, R2, R0, 0x1, 0x181f ;  /* 0x00381f0000027f89 */ /* 0x004ea800000e0000 */
[----:B------:R-:W3:Y:S01]  /*15540*/  SHFL.IDX PT, R3, R4, 0x1, 0x181f ;  /* 0x00381f0004037f89 */ /* 0x000ee200000e0000 */
[-C--:B--2---:R-:W-:Y:S05]  /*15550*/  IADD3 R2, P0, R2, R5.reuse, RZ ;  /* 0x0000000502027210 */ /* 0x084fea0007f1e0ff */
[--C-:B---3--:R-:W-:Y:S05]  /*15560*/  IMAD.X R3, R3, 0x1, R6.reuse, P0 ;  /* 0x0000000103037824 */ /* 0x108fea00000e0606 */
[----:B------:R2:W-:Y:S04]  /*15570*/  LDGSTS.E.BYPASS.LTC128B.128 [R208+0x3100], [R2.64], !P2 ;  /* 0x0310000002d07fae */ /* 0x0005e8000d101d48 */
[----:B--2---:R-:W2:Y:S04]  /*15580*/  SHFL.IDX PT, R2, R0, 0x2, 0x181f ;  /* 0x00581f0000027f89 */ /* 0x004ea800000e0000 */
[----:B------:R-:W3:Y:S01]  /*15590*/  SHFL.IDX PT, R3, R4, 0x2, 0x181f ;  /* 0x00581f0004037f89 */ /* 0x000ee200000e0000 */
[-C--:B--2---:R-:W-:Y:S05]  /*155a0*/  IADD3 R2, P0, R2, R5.reuse, RZ ;  /* 0x0000000502027210 */ /* 0x084fea0007f1e0ff */
[--C-:B---3--:R-:W-:Y:S05]  /*155b0*/  IMAD.X R3, R3, 0x1, R6.reuse, P0 ;  /* 0x0000000103037824 */ /* 0x108fea00000e0606 */
[----:B------:R2:W-:Y:S04]  /*155c0*/  LDGSTS.E.BYPASS.LTC128B.128 [R208+0x3900], [R2.64], !P2 ;  /* 0x0390000002d07fae */ /* 0x0005e8000d101d48 */
[----:B--2---:R-:W2:Y:S04]  /*155d0*/  SHFL.IDX PT, R2, R0, 0x3, 0x181f ;  /* 0x00781f0000027f89 */ /* 0x004ea800000e0000 */
[----:B------:R-:W3:Y:S04]  /*155e0*/  SHFL.IDX PT, R3, R4, 0x3, 0x181f ;  /* 0x00781f0004037f89 */ /* 0x000ee800000e0000 */
[----:B------:R-:W4:Y:S04]  /*155f0*/  SHFL.IDX PT, R0, R0, 0x4, 0x181f ;  /* 0x00981f0000007f89 */ /* 0x000f2800000e0000 */
[----:B-1----:R-:W1:Y:S01]  /*15600*/  SHFL.IDX PT, R4, R4, 0x4, 0x181f ;  /* 0x00981f0004047f89 */ /* 0x002e6200000e0000 */
[----:B--2---:R-:W-:Y:S05]  /*15610*/  IADD3 R2, P0, R2, R5, RZ ;  /* 0x0000000502027210 */ /* 0x004fea0007f1e0ff */
[----:B---3--:R-:W-:Y:S05]  /*15620*/  IMAD.X R3, R3, 0x1, R6, P0 ;  /* 0x0000000103037824 */ /* 0x008fea00000e0606 */
[----:B------:R2:W-:Y:S03]  /*15630*/  LDGSTS.E.BYPASS.LTC128B.128 [R208+0x4100], [R2.64], !P2 ;  /* 0x0410000002d07fae */ /* 0x0005e6000d101d48 */
.L_x_1236:
[----:B--2-4-:R-:W-:Y:S04]  /*15640*/  IADD3 R2, P0, R0, R5, RZ ;  /* 0x0000000500027210 */ /* 0x014fe80007f1e0ff */
[----:B-1----:R-:W-:Y:S05]  /*15650*/  IADD3.X R3, R4, R6, RZ, P0, !PT ;  /* 0x0000000604037210 */ /* 0x002fea00007fe4ff */
[----:B------:R-:W-:Y:S01]  /*15660*/  @!PT LDS RZ, [RZ] ;  /* 0x00000000fffff984 */ /* 0x000fe20000000800 */
[----:B------:R-:W-:Y:S01]  /*15670*/  @!PT LDS RZ, [RZ] ;  /* 0x00000000fffff984 */ /* 0x000fe20000000800 */
[----:B------:R-:W-:Y:S01]  /*15680*/  @!PT LDS RZ, [RZ] ;  /* 0x00000000fffff984 */ /* 0x000fe20000000800 */
[----:B------:R1:W-:Y:S04]  /*15690*/  LDGSTS.E.BYPASS.LTC128B.128 [R208+0x4900], [R2.64], !P2 ;  /* 0x0490000002d07fae */ /* 0x0003e8000d101d48 */
.L_x_1068:
[----:B--234-:R-:W-:Y:S05]  /*156a0*/  BSYNC B0 ;  /* 0x0000000000007941 */ /* 0x01cfea0003800000 */
.L_x_1067:
[----:B------:R-:W-:Y:S01]  /*156b0*/  LOP3.LUT R8, RZ, c[0x0][0x324], RZ, 0x33, !PT ;  /* 0x0000c900ff087a12 */ /* 0x000fe200078e33ff */
[----:B-1----:R-:W2:Y:S01]  /*156c0*/  LDL R2, [R1+0x38] ;  /* 0x0000380001027983 */ /* 0x002ea20000100800 */
[----:B------:R-:W-:Y:S03]  /*156d0*/  IMAD.MOV.U32 R3, RZ, RZ, c[0x0][0x2c4] ;  /* 0x0000b100ff037624 */ /* 0x000fe600078e00ff */
[----:B------:R-:W2:Y:S02]  /*156e0*/  LDL R0, [R1+0x50] ;  /* 0x0000500001007983 */ /* 0x000ea40000100800 */
[----:B------:R-:W-:Y:S02]  /*156f0*/  ISETP.NE.AND P0, PT, R3, 0x1, PT ;  /* 0x000000010300780c */ /* 0x000fe40003f05270 */
[----:B------:R-:W0:Y:S01]  /*15700*/  LDGDEPBAR ;  /* 0x00000000000079af */ /* 0x000e220000000000 */
[----:B--2---:R-:W-:Y:S10]  /*15710*/  IMAD.IADD R5, R0, 0x1, R2 ;  /* 0x0000000100057824 */ /* 0x004ff400078e0202 */
[----:B------:R-:W-:Y:S05]  /*15720*/  @P0 IMAD.HI.U32 R0, R5, c[0x0][0x2c8], RZ ;  /* 0x0000b20005000a27 */ /* 0x000fea00078e00ff */
[----:B------:R-:W-:Y:S01]  /*15730*/  @P0 SHF.R.U32.HI R5, RZ, c[0x0][0x2cc], R0 ;  /* 0x0000b300ff050a19 */ /* 0x000fe20000011600 */
[----:B------:R-:W-:Y:S05]  /*15740*/  IMAD R0, R209, -0x50, RZ ;  /* 0xffffffb0d1007824 */ /* 0x000fea00078e02ff */
[----:B------:R-:W-:Y:S04]  /*15750*/  IADD3 R2, -R251, 0x1, R0 ;  /* 0x00000001fb027810 */ /* 0x000fe80007ffe100 */
[----:B------:R-:W-:Y:S04]  /*15760*/  IADD3 R7, -R249, R2, R250 ;  /* 0x00000002f9077210 */ /* 0x000fe80007ffe1fa */
[----:B------:R-:W-:Y:S01]  /*15770*/  IADD3 R6, R7, c[0x0][0x328], RZ ;  /* 0x0000ca0007067a10 */ /* 0x000fe20007ffe0ff */
[----:B------:R-:W-:-:S05]  /*15780*/  BRA.DIV ~URZ, `(.L_x_1071) ;  /* 0x000143927f007947 */ /* 0x000fca000b800000 */
[----:B------:R1:W2:Y:S02]  /*15790*/  SHFL.IDX PT, R4, R5, RZ, 0x1c1f ;  /* 0x001c1fff05047589 */ /* 0x0002a400000e0000 */
.L_x_1237:
        /* <DEDUP_REMOVED lines=19> */
.L_x_1074:
[----:B------:R-:W-:Y:S04]  /*158d0*/  MOV R8, c[0x0][0x32c] ;  /* 0x0000cb0000087a02 */ /* 0x000fe80000000f00 */
[----:B------:R-:W-:Y:S11]  /*158e0*/  ISETP.NE.AND P0, PT, R8, 0x1, PT ;  /* 0x000000010800780c */ /* 0x000ff60003f05270 */
[----:B------:R-:W-:Y:S02]  /*158f0*/  @!UPT UIADD3 URZ, URZ, URZ, URZ ;  /* 0x0000003f3f3ff290 */ /* 0x000fe4000fffe03f */
[----:B------:R-:W-:Y:S05]  /*15900*/  @P0 IMAD.HI.U32 R8, R4, c[0x0][0x330], RZ ;  /* 0x0000cc0004080a27 */ /* 0x000fea00078e00ff */
[----:B------:R-:W-:Y:S02]  /*15910*/  @P0 SHF.R.U32.HI R4, RZ, c[0x0][0x334], R8 ;  /* 0x0000cd00ff040a19 */ /* 0x000fe40000011608 */
.L_x_1075:
[----:B------:R-:W-:Y:S05]  /*15920*/  BSYNC B0 ;  /* 0x0000000000007941 */ /* 0x000fea0003800000 */
.L_x_1073:
[----:B------:R-:W-:Y:S04]  /*15930*/  IMAD.IADD R8, R0, 0x1, -R251 ;  /* 0x0000000100087824 */ /* 0x000fe800078e0afb */
[----:B------:R-:W-:Y:S05]  /*15940*/  IMAD R4, R4, c[0x0][0x32c], R8 ;  /* 0x0000cb0004047a24 */ /* 0x000fea00078e0208 */
[----:B------:R-:W-:Y:S02]  /*15950*/  IMNMX R2, R2, R4, !PT ;  /* 0x0000000402027217 */ /* 0x000fe40007800200 */
[----:B------:R-:W-:Y:S04]  /*15960*/  IADD3 R4, R4, c[0x0][0x32c], RZ ;  /* 0x0000cb0004047a10 */ /* 0x000fe80007ffe0ff */
[----:B------:R-:W-:Y:S02]  /*15970*/  IMNMX R3, R3, R4, PT ;  /* 0x0000000403037217 */ /* 0x000fe40003800200 */
.L_x_1072:
[C---:B------:R-:W-:Y:S02]  /*15980*/  ISETP.GE.AND P0, PT, R0.reuse, 0x1, PT ;  /* 0x000000010000780c */ /* 0x040fe40003f06270 */
[C---:B------:R-:W-:Y:S02]  /*15990*/  ISETP.GE.AND P1, PT, R0.reuse, 0x2, PT ;  /* 0x000000020000780c */ /* 0x040fe40003f26270 */
        /* <DEDUP_REMOVED lines=17> */
[----:B------:R-:W-:Y:S02]  /*15ab0*/  ISETP.LT.OR P0, PT, R3, 0x9, P0 ;  /* 0x000000090300780c */ /* 0x000fe40000701670 */
        /* <DEDUP_REMOVED lines=63> */
[C---:B------:R-:W-:Y:S02]  /*15eb0*/  ISETP.GT.AND P0, PT, R2.reuse, 0x31, !P1 ;  /* 0x000000310200780c */ /* 0x040fe40004f04270 */
        /* <DEDUP_REMOVED lines=21> */
[----:B------:R-:W-:Y:S11]  /*16010*/  ISETP.GE.AND P0, PT, R0, 0x4a, PT ;  /* 0x0000004a0000780c */ /* 0x000ff60003f06270 */
[----:B------:R-:W-:Y:S02]  /*16020*/  @!UPT UIADD3 URZ, URZ, URZ, URZ ;  /* 0x0000003f3f3ff290 */ /* 0x000fe4000fffe03f */
[----:B------:R-:W-:Y:S02]  /*16030*/  @P0 LOP3.LUT R207, R207, 0x4000, RZ, 0xfc, !PT ;  /* 0x00004000cfcf0812 */ /* 0x000fe400078efcff */
[----:B------:R-:W-:Y:S04]  /*16040*/  ISETP.GT.AND P0, PT, R2, 0x49, !P0 ;  /* 0x000000490200780c */ /* 0x000fe80004704270 */
[----:B------:R-:W-:Y:S04]  /*16050*/  ISETP.LT.OR P0, PT, R3, 0x4a, P0 ;  /* 0x0000004a0300780c */ /* 0x000fe80000701670 */
[----:B------:R-:W-:Y:S01]  /*16060*/  FSEL R55, R9, -INF , !P0 ;  /* 0xff80000009377808 */ /* 0x000fe20004000000 */
[----:B------:R-:W-:-:S06]  /*16070*/  BRA.DIV ~URZ, `(.L_x_1076) ;  /* 0x00013b127f007947 */ /* 0x000fcc000b800000 */
[----:B------:R2:W3:Y:S02]  /*16080*/  SHFL.IDX PT, R4, R5, 0x1, 0x1c1f ;  /* 0x003c1f0005047f89 */ /* 0x0004e400000e0000 */
.L_x_1238:
[----:B---3--:R-:W-:Y:S01]  /*16090*/  IADD3 R3, R7, R4, RZ ;  /* 0x0000000407037210 */ /* 0x008fe20007ffe0ff */
[----:B------:R-:W-:Y:S05]  /*160a0*/  IMAD.MOV.U32 R2, RZ, RZ, c[0x0][0x32c] ;  /* 0x0000cb00ff027624 */ /* 0x000fea00078e00ff */
[----:B------:R-:W-:Y:S01]  /*160b0*/  ISETP.GE.AND P0, PT, R2, 0x1, PT ;  /* 0x000000010200780c */ /* 0x000fe20003f06270 */
[----:B------:R-:W-:Y:S11]  /*160c0*/  IMAD.IADD R2, R6, 0x1, R4 ;  /* 0x0000000106027824 */ /* 0x000ff600078e0204 */
[----:B------:R-:W-:Y:S01]  /*160d0*/  @!UPT UIADD3 URZ, URZ, URZ, URZ ;  /* 0x0000003f3f3ff290 */ /* 0x000fe2000fffe03f */
        /* <DEDUP_REMOVED lines=14> */
.L_x_1079:
[----:B------:R-:W-:Y:S04]  /*161c0*/  MOV R8, c[0x0][0x32c] ;  /* 0x0000cb0000087a02 */ /* 0x000fe80000000f00 */
[----:B------:R-:W-:Y:S11]  /*161d0*/  ISETP.NE.AND P0, PT, R8, 0x1, PT ;  /* 0x000000010800780c */ /* 0x000ff60003f05270 */
[----:B------:R-:W-:Y:S02]  /*161e0*/  @!UPT UIADD3 URZ, URZ, URZ, URZ ;  /* 0x0000003f3f3ff290 */ /* 0x000fe4000fffe03f */
[----:B------:R-:W-:Y:S05]  /*161f0*/  @P0 IMAD.HI.U32 R8, R4, c[0x0][0x330], RZ ;  /* 0x0000cc0004080a27 */ /* 0x000fea00078e00ff */
[----:B------:R-:W-:Y:S02]  /*16200*/  @P0 SHF.R.U32.HI R4, RZ, c[0x0][0x334], R8 ;  /* 0x0000cd00ff040a19 */ /* 0x000fe40000011608 */
.L_x_1080:
[----:B------:R-:W-:Y:S05]  /*16210*/  BSYNC B0 ;  /* 0x0000000000007941 */ /* 0x000fea0003800000 */
.L_x_1078:
[----:B------:R-:W-:Y:S04]  /*16220*/  IMAD.IADD R8, R0, 0x1, -R251 ;  /* 0x0000000100087824 */ /* 0x000fe800078e0afb */
[----:B------:R-:W-:Y:S05]  /*16230*/  IMAD R4, R4, c[0x0][0x32c], R8 ;  /* 0x0000cb0004047a24 */ /* 0x000fea00078e0208 */
[----:B------:R-:W-:Y:S02]  /*16240*/  IMNMX R3, R3, R4, !PT ;  /* 0x0000000403037217 */ /* 0x000fe40007800200 */
[----:B------:R-:W-:Y:S04]  /*16250*/  IADD3 R4, R4, c[0x0][0x32c], RZ ;  /* 0x0000cb0004047a10 */ /* 0x000fe80007ffe0ff */
[----:B------:R-:W-:Y:S02]  /*16260*/  IMNMX R2, R2, R4, PT ;  /* 0x0000000402027217 */ /* 0x000fe40003800200 */
.L_x_1077:
        /* <DEDUP_REMOVED lines=68> */
[----:B------:R-:W-:Y:S04]  /*166b0*/  ISETP.GT.AND P0, PT, R3, RZ, !P0 ;  /* 0x000000ff0300720c */ /* 0x000fe80004704270 */
[C---:B------:R-:W-:Y:S04]  /*166c0*/  ISETP.LT.OR P0, PT, R2.reuse, 0x1, P0 ;  /* 0x000000010200780c */ /* 0x040fe80000701670 */
[----:B------:R-:W-:Y:S02]  /*166d0*/  FSEL R17, R225, -INF , !P0 ;  /* 0xff800000e1117808 */ /* 0x000fe40004000000 */
[----:B------:R-:W-:Y:S04]  /*166e0*/  LOP3.LUT P0, RZ, R207, 0x4000, RZ, 0xc0, !PT ;  /* 0x00004000cfff7812 */ /* 0x000fe8000780c0ff */
[----:B------:R-:W-:Y:S04]  /*166f0*/  ISETP.GT.AND P0, PT, R3, 0x49, !P0 ;  /* 0x000000490300780c */ /* 0x000fe80004704270 */
[----:B------:R-:W-:Y:S04]  /*16700*/  ISETP.LT.OR P0, PT, R2, 0x4a, P0 ;  /* 0x0000004a0200780c */ /* 0x000fe80000701670 */
[----:B------:R-:W-:Y:S01]  /*16710*/  FSEL R34, R11, -INF , !P0 ;  /* 0xff8000000b227808 */ /* 0x000fe20004000000 */
[----:B------:R-:W-:-:S06]  /*16720*/  BRA.DIV ~URZ, `(.L_x_1081) ;  /* 0x000134d27f007947 */ /* 0x000fcc000b800000 */
[----:B------:R3:W4:Y:S02]  /*16730*/  SHFL.IDX PT, R4, R5, 0x2, 0x1c1f ;  /* 0x005c1f0005047f89 */ /* 0x00072400000e0000 */
.L_x_1239:
[----:B----4-:R-:W-:Y:S01]  /*16740*/  IADD3 R3, R7, R4, RZ ;  /* 0x0000000407037210 */ /* 0x010fe20007ffe0ff */
        /* <DEDUP_REMOVED lines=18> */
.L_x_1084:
[----:B------:R-:W-:Y:S04]  /*16870*/  MOV R8, c[0x0][0x32c] ;  /* 0x0000cb0000087a02 */ /* 0x000fe80000000f00 */
[----:B------:R-:W-:Y:S11]  /*16880*/  ISETP.NE.AND P0, PT, R8, 0x1, PT ;  /* 0x000000010800780c */ /* 0x000ff60003f05270 */
[----:B------:R-:W-:Y:S02]  /*16890*/  @!UPT UIADD3 URZ, URZ, URZ, URZ ;  /* 0x0000003f3f3ff290 */ /* 0x000fe4000fffe03f */
[----:B------:R-:W-:Y:S05]  /*168a0*/  @P0 IMAD.HI.U32 R8, R4, c[0x0][0x330], RZ ;  /* 0x0000cc0004080a27 */ /* 0x000fea00078e00ff */
[----:B------:R-:W-:Y:S02]  /*168b0*/  @P0 SHF.R.U32.HI R4, RZ, c[0x0][0x334], R8 ;  /* 0x0000cd00ff040a19 */ /* 0x000fe40000011608 */
.L_x_1085:
[----:B------:R-:W-:Y:S05]  /*168c0*/  BSYNC B0 ;  /* 0x0000000000007941 */ /* 0x000fea0003800000 */
.L_x_1083:
[----:B------:R-:W-:Y:S04]  /*168d0*/  IMAD.IADD R8, R0, 0x1, -R251 ;  /* 0x0000000100087824 */ /* 0x000fe800078e0afb */
[----:B------:R-:W-:Y:S05]  /*168e0*/  IMAD R4, R4, c[0x0][0x32c], R8 ;  /* 0x0000cb0004047a24 */ /* 0x000fea00078e0208 */
[----:B------:R-:W-:Y:S02]  /*168f0*/  IMNMX R3, R3, R4, !PT ;  /* 0x0000000403037217 */ /* 0x000fe40007800200 */
[----:B------:R-:W-:Y:S04]  /*16900*/  IADD3 R4, R4, c[0x0][0x32c], RZ ;  /* 0x0000cb0004047a10 */ /* 0x000fe80007ffe0ff */
[----:B------:R-:W-:Y:S02]  /*16910*/  IMNMX R2, R2, R4, PT ;  /* 0x0000000402027217 */ /* 0x000fe40003800200 */
.L_x_1082:
        /* <DEDUP_REMOVED lines=67> */
[----:B------:R-:W-:Y:S04]  /*16d50*/  LOP3.LUT P0, RZ, R207, 0x2000, RZ, 0xc0, !PT ;  /* 0x00002000cfff7812 */ /* 0x000fe8000780c0ff */
[----:B------:R-:W-:Y:S04]  /*16d60*/  ISETP.GT.AND P0, PT, R3, RZ, !P0 ;  /* 0x000000ff0300720c */ /* 0x000fe80004704270 */
        /* <DEDUP_REMOVED lines=8> */
.L_x_1240:
[----:B-1----:R-:W-:Y:S01]  /*16df0*/  IADD3 R3, R6, R4, RZ ;  /* 0x0000000406037210 */ /* 0x002fe20007ffe0ff */
        /* <DEDUP_REMOVED lines=11> */
[----:B--234-:R-:W-:Y:S05]  /*16eb0*/  IMAD.MOV.U32 R5, RZ, RZ, c[0x0][0x32c] ;  /* 0x0000cb00ff057624 */ /* 0x01cfea00078e00ff */
[----:B------:R-:W-:Y:S11]  /*16ec0*/  ISETP.NE.AND P0, PT, R5, 0x1, PT ;  /* 0x000000010500780c */ /* 0x000ff60003f05270 */
[----:B------:R-:W-:Y:S02]  /*16ed0*/  @!UPT UIADD3 URZ, URZ, URZ, URZ ;  /* 0x0000003f3f3ff290 */ /* 0x000fe4000fffe03f */
[----:B------:R-:W-:Y:S05]  /*16ee0*/  @P0 IMAD.HI.U32 R5, R4, c[0x0][0x330], RZ ;  /* 0x0000cc0004050a27 */ /* 0x000fea00078e00ff */
[----:B------:R-:W-:Y:S04]  /*16ef0*/  @P0 SHF.R.U32.HI R4, RZ, c[0x0][0x334], R5 ;  /* 0x0000cd00ff040a19 */ /* 0x000fe80000011605 */
[----:B------:R-:W-:Y:S01]  /*16f00*/  LOP3.LUT R4, RZ, R4, RZ, 0x33, !PT ;  /* 0x00000004ff047212 */ /* 0x000fe200078e33ff */
[----:B------:R-:W-:-:S05]  /*16f10*/  BRA `(.L_x_1090) ;  /* 0x0000005000007947 */ /* 0x000fca0003800000 */
.L_x_1089:
[----:B--234-:R-:W-:Y:S04]  /*16f20*/  MOV R5, c[0x0][0x32c] ;  /* 0x0000cb0000057a02 */ /* 0x01cfe80000000f00 */
[----:B------:R-:W-:Y:S11]  /*16f30*/  ISETP.NE.AND P0, PT, R5, 0x1, PT ;  /* 0x000000010500780c */ /* 0x000ff60003f05270 */
[----:B------:R-:W-:Y:S02]  /*16f40*/  @!UPT UIADD3 URZ, URZ, URZ, URZ ;  /* 0x0000003f3f3ff290 */ /* 0x000fe4000fffe03f */
[----:B------:R-:W-:Y:S05]  /*16f50*/  @P0 IMAD.HI.U32 R5, R4, c[0x0][0x330], RZ ;  /* 0x0000cc0004050a27 */ /* 0x000fea00078e00ff */
[----:B------:R-:W-:Y:S02]  /*16f60*/  @P0 SHF.R.U32.HI R4, RZ, c[0x0][0x334], R5 ;  /* 0x0000cd00ff040a19 */ /* 0x000fe40000011605 */
.L_x_1090:
[----:B------:R-:W-:Y:S05]  /*16f70*/  BSYNC B0 ;  /* 0x0000000000007941 */ /* 0x000fea0003800000 */
.L_x_1088:
[----:B------:R-:W-:Y:S04]  /*16f80*/  IMAD.IADD R0, R0, 0x1, -R251 ;  /* 0x0000000100007824 */ /* 0x000fe800078e0afb */
[----:B------:R-:W-:Y:S05]  /*16f90*/  IMAD R0, R4, c[0x0][0x32c], R0 ;  /* 0x0000cb0004007a24 */ /* 0x000fea00078e0200 */
[----:B------:R-:W-:Y:S02]  /*16fa0*/  IMNMX R2, R2, R0, !PT ;  /* 0x0000000002027217 */ /* 0x000fe40007800200 */
[----:B------:R-:W-:Y:S04]  /*16fb0*/  IADD3 R0, R0, c[0x0][0x32c], RZ ;  /* 0x0000cb0000007a10 */ /* 0x000fe80007ffe0ff */
[----:B------:R-:W-:Y:S02]  /*16fc0*/  IMNMX R3, R3, R0, PT ;  /* 0x0000000003037217 */ /* 0x000fe40003800200 */
.L_x_1087:
[----:B------:R-:W-:Y:S02]  /*16fd0*/  LOP3.LUT P0, RZ, R207, 0x2000, RZ, 0xc0, !PT ;  /* 0x00002000cfff7812 */ /* 0x000fe4000780c0ff */
[C---:B------:R-:W-:Y:S02]  /*16fe0*/  ISETP.GT.AND P1, PT, R2.reuse, 0x48, !P1 ;  /* 0x000000480200780c */ /* 0x040fe40004f24270 */
[----:B------:R-:W-:Y:S02]  /*16ff0*/  ISETP.GT.AND P0, PT, R2, RZ, !P0 ;  /* 0x000000ff0200720c */ /* 0x000fe40004704270 */
[----:B------:R-:W-:Y:S02]  /*17000*/  FMNMX.FTZ R0, R17, R87, !PT ;  /* 0x0000005711007209 */ /* 0x000fe40007810000 */
[C---:B------:R-:W-:Y:S02]  /*17010*/  ISETP.LT.OR P0, PT, R3.reuse, 0x1, P0 ;  /* 0x000000010300780c */ /* 0x040fe40000701670 */
[----:B------:R-:W-:Y:S02]  /*17020*/  ISETP.LT.OR P1, PT, R3, 0x49, P1 ;  /* 0x000000490300780c */ /* 0x000fe40000f21670 */
        /* <DEDUP_REMOVED lines=45> */
[----:B------:R-:W-:Y:S02]  /*17300*/  ISETP.GT.AND P0, PT, R2, 0x19, !P0 ;  /* 0x000000190200780c */ /* 0x000fe40004704270 */
[----:B------:R-:W-:Y:S02]  /*17310*/  FMNMX.FTZ R5, R34, R5, !PT ;  /* 0x0000000522057209 */ /* 0x000fe40007810000 */
        /* <DEDUP_REMOVED lines=26> */
[C---:B------:R-:W-:Y:S02]  /*174c0*/  ISETP.GT.AND P0, PT, R2.reuse, 0x38, !P6 ;  /* 0x000000380200780c */ /* 0x040fe40007704270 */
        /* <DEDUP_REMOVED lines=77> */
.L_x_1241:
[----:B-12---:R-:W-:Y:S01]  /*179a0*/  FMNMX.FTZ R4, R4, R0, !PT ;  /* 0x0000000004047209 */ /* 0x006fe20007810000 */
[----:B------:R-:W-:-:S05]  /*179b0*/  BRA.DIV ~URZ, `(.L_x_1092) ;  /* 0x000123627f007947 */ /* 0x000fca000b800000 */
        /* <DEDUP_REMOVED lines=13> */
.L_x_1242:
[C---:B------:R-:W-:Y:S01]  /*17a90*/  FSETP.NEU.FTZ.AND P0, PT, R71.reuse, -INF , PT ;  /* 0xff8000004700780b */ /* 0x040fe20003f1d000 */
[C---:B------:R-:W-:Y:S01]  /*17aa0*/  FMUL.FTZ R2, R71.reuse, c[0x0][0x2d0] ;  /* 0x0000b40047027a20 */ /* 0x040fe20000410000 */
[----:B--2---:R-:W-:Y:S01]  /*17ab0*/  FMNMX.FTZ R68, R0, R4, !PT ;  /* 0x0000000400447209 */ /* 0x004fe20007810000 */
[----:B------:R-:W-:Y:S01]  /*17ac0*/  WARPSYNC 0xffffffff ;  /* 0xffffffff00007948 */ /* 0x000fe20003800000 */
[----:B------:R-:W-:Y:S02]  /*17ad0*/  FSEL R0, R71, RZ, P0 ;  /* 0x000000ff47007208 */ /* 0x000fe40000000000 */
[----:B------:R-:W-:Y:S02]  /*17ae0*/  FSEL R2, R2, RZ, P0 ;  /* 0x000000ff02027208 */ /* 0x000fe40000000000 */
[----:B------:R-:W-:Y:S01]  /*17af0*/  FSETP.NEU.FTZ.AND P0, PT, R70, -INF , PT ;  /* 0xff8000004600780b */ /* 0x000fe20003f1d000 */
[----:B------:R-:W-:Y:S02]  /*17b00*/  FADD.FTZ R0, -R0, R86 ;  /* 0x0000005600007221 */ /* 0x000fe40000010100 */
[--C-:B------:R-:W-:Y:S02]  /*17b10*/  FFMA.FTZ R3, R14, c[0x0][0x2d0], -R2.reuse ;  /* 0x0000b4000e037a23 */ /* 0x100fe40000010802 */
[----:B------:R-:W-:Y:S02]  /*17b20*/  FMUL.FTZ R0, R0, c[0x0][0x2d0] ;  /* 0x0000b40000007a20 */ /* 0x000fe40000410000 */
[--C-:B-1----:R-:W-:Y:S02]  /*17b30*/  FFMA.FTZ R4, R65, c[0x0][0x2d0], -R2.reuse ;  /* 0x0000b40041047a23 */ /* 0x102fe40000010802 */
[----:B------:R-:W-:Y:S01]  /*17b40*/  MUFU.EX2 R3, R3 ;  /* 0x0000000300037308 */ /* 0x000fe20000000800 */
[--C-:B------:R-:W-:Y:S02]  /*17b50*/  FFMA.FTZ R219, R83, c[0x0][0x2d0], -R2.reuse ;  /* 0x0000b40053db7a23 */ /* 0x100fe40000010802 */
[--C-:B------:R-:W-:Y:S02]  /*17b60*/  FFMA.FTZ R218, R82, c[0x0][0x2d0], -R2.reuse ;  /* 0x0000b40052da7a23 */ /* 0x100fe40000010802 */
[--C-:B------:R-:W-:Y:S02]  /*17b70*/  FFMA.FTZ R217, R81, c[0x0][0x2d0], -R2.reuse ;  /* 0x0000b40051d97a23 */ /* 0x100fe40000010802 */
[--C-:B------:R-:W-:Y:S02]  /*17b80*/  FFMA.FTZ R222, R80, c[0x0][0x2d0], -R2.reuse ;  /* 0x0000b40050de7a23 */ /* 0x100fe40000010802 */
[----:B------:R-:W-:Y:S01]  /*17b90*/  LDSM.16.MT88.4 R80, [R195] ;  /* 0x00000000c350783b */ /* 0x000fe20000004200 */
        /* <DEDUP_REMOVED lines=15> */
[----:B------:R-:W2:Y:S10]  /*17c90*/  MUFU.EX2 R2, R4 ;  /* 0x0000000400027308 */ /* 0x000eb40000000800 */
[----:B------:R-:W-:Y:S01]  /*17ca0*/  MUFU.EX2 R86, R86 ;  /* 0x0000005600567308 */ /* 0x000fe20000000800 */
[----:B-1----:R-:W-:Y:S01]  /*17cb0*/  FFMA.FTZ R0, R65, R237, R3 ;  /* 0x000000ed41007223 */ /* 0x002fe20000010003 */
[C---:B--2---:R-:W-:Y:S03]  /*17cc0*/  F2FP.PACK_AB R72, R2.reuse, R3 ;  /* 0x000000030248723e */ /* 0x044fe600000000ff */
[----:B------:R-:W-:Y:S01]  /*17cd0*/  FADD.FTZ R8, R2, R0 ;  /* 0x0000000002087221 */ /* 0x000fe20000010000 */
[C---:B------:R-:W-:Y:S01]  /*17ce0*/  FSEL R0, R70.reuse, RZ, P0 ;  /* 0x000000ff46007208 */ /* 0x040fe20000000000 */
[----:B------:R-:W-:Y:S04]  /*17cf0*/  FMUL.FTZ R2, R70, c[0x0][0x2d0] ;  /* 0x0000b40046027a20 */ /* 0x000fe80000410000 */
[----:B------:R-:W-:Y:S01]  /*17d00*/  FADD.FTZ R0, -R0, R87 ;  /* 0x0000005700007221 */ /* 0x000fe20000010100 */
[----:B------:R-:W-:Y:S01]  /*17d10*/  FSEL R2, R2, RZ, P0 ;  /* 0x000000ff02027208 */ /* 0x000fe20000000000 */
[----:B------:R-:W-:Y:S01]  /*17d20*/  MUFU.EX2 R87, R183 ;  /* 0x000000b700577308 */ /* 0x000fe20000000800 */
[----:B------:R-:W-:Y:S01]  /*17d30*/  FSETP.NEU.FTZ.AND P0, PT, R69, -INF , PT ;  /* 0xff8000004500780b */ /* 0x000fe20003f1d000 */
[----:B------:R-:W-:Y:S02]  /*17d40*/  FMUL.FTZ R0, R0, c[0x0][0x2d0] ;  /* 0x0000b40000007a20 */ /* 0x000fe40000410000 */
[--C-:B------:R-:W-:Y:S02]  /*17d50*/  FFMA.FTZ R3, R17, c[0x0][0x2d0], -R2.reuse ;  /* 0x0000b40011037a23 */ /* 0x100fe40000010802 */
[--C-:B------:R-:W-:Y:S02]  /*17d60*/  FFMA.FTZ R231, R53, c[0x0][0x2d0], -R2.reuse ;  /* 0x0000b40035e77a23 */ /* 0x100fe40000010802 */
[--C-:B------:R-:W-:Y:S02]  /*17d70*/  FFMA.FTZ R4, R54, c[0x0][0x2d0], -R2.reuse ;  /* 0x0000b40036047a23 */ /* 0x100fe40000010802 */
[----:B------:R-:W-:Y:S01]  /*17d80*/  MUFU.EX2 R5, R3 ;  /* 0x0000000300057308 */ /* 0x000fe20000000800 */
[--C-:B------:R-:W-:Y:S02]  /*17d90*/  FFMA.FTZ R54, R76, c[0x0][0x2d0], -R2.reuse ;  /* 0x0000b4004c367a23 */ /* 0x100fe40000010802 */
        /* <DEDUP_REMOVED lines=17> */
[----:B------:R-:W-:Y:S01]  /*17eb0*/  FFMA.FTZ R235, R34, c[0x0][0x2d0], -R2 ;  /* 0x0000b40022eb7a23 */ /* 0x000fe20000010802 */
[----:B------:R-:W-:Y:S01]  /*17ec0*/  MUFU.EX2 R185, R176 ;  /* 0x000000b000b97308 */ /* 0x000fe20000000800 */
[----:B-1----:R-:W-:Y:S09]  /*17ed0*/  FFMA.FTZ R0, R3, R243, R5 ;  /* 0x000000f303007223 */ /* 0x002ff20000010005 */
[----:B------:R-:W1:Y:S10]  /*17ee0*/  MUFU.EX2 R2, R4 ;  /* 0x0000000400027308 */ /* 0x000e740000000800 */
[----:B------:R-:W-:Y:S10]  /*17ef0*/  MUFU.EX2 R243, R169 ;  /* 0x000000a900f37308 */ /* 0x000ff40000000800 */
[----:B------:R-:W-:Y:S01]  /*17f00*/  MUFU.EX2 R169, R228 ;  /* 0x000000e400a97308 */ /* 0x000fe20000000800 */
[C---:B-1----:R-:W-:Y:S01]  /*17f10*/  FADD.FTZ R52, R2.reuse, R0 ;  /* 0x0000000002347221 */ /* 0x042fe20000010000 */
[----:B------:R-:W-:Y:S01]  /*17f20*/  F2FP.PACK_AB R73, R2, R5 ;  /* 0x000000050249723e */ /* 0x000fe200000000ff */
[C---:B------:R-:W-:Y:S01]  /*17f30*/  FMUL.FTZ R2, R69.reuse, c[0x0][0x2d0] ;  /* 0x0000b40045027a20 */ /* 0x040fe20000410000 */
[----:B------:R-:W-:Y:S04]  /*17f40*/  FSEL R0, R69, RZ, P0 ;  /* 0x000000ff45007208 */ /* 0x000fe80000000000 */
[----:B------:R-:W-:Y:S01]  /*17f50*/  FSEL R2, R2, RZ, P0 ;  /* 0x000000ff02027208 */ /* 0x000fe20000000000 */
[----:B------:R-:W-:Y:S01]  /*17f60*/  FADD.FTZ R0, -R0, R88 ;  /* 0x0000005800007221 */ /* 0x000fe20000010100 */
[----:B------:R-:W-:Y:S03]  /*17f70*/  FSETP.NEU.FTZ.AND P0, PT, R68, -INF , PT ;  /* 0xff8000004400780b */ /* 0x000fe60003f1d000 */
[--C-:B------:R-:W-:Y:S02]  /*17f80*/  FFMA.FTZ R4, R16, c[0x0][0x2d0], -R2.reuse ;  /* 0x0000b40010047a23 */ /* 0x100fe40000010802 */
[--C-:B------:R-:W-:Y:S02]  /*17f90*/  FFMA.FTZ R237, R35, c[0x0][0x2d0], -R2.reuse ;  /* 0x0000b40023ed7a23 */ /* 0x100fe40000010802 */
[----:B------:R1:W-:Y:S01]  /*17fa0*/  MUFU.EX2 R35, R4 ;  /* 0x0000000400237308 */ /* 0x0003e20000000800 */
        /* <DEDUP_REMOVED lines=15> */
[----:B------:R-:W2:Y:S01]  /*180a0*/  MUFU.EX2 R48, R7 ;  /* 0x0000000700307308 */ /* 0x000ea20000000800 */
[--C-:B------:R-:W-:Y:S02]  /*180b0*/  FFMA.FTZ R187, R42, c[0x0][0x2d0], -R2.reuse ;  /* 0x0000b4002abb7a23 */ /* 0x100fe40000010802 */
[--C-:B------:R-:W-:Y:S02]  /*180c0*/  FFMA.FTZ R190, R41, c[0x0][0x2d0], -R2.reuse ;  /* 0x0000b40029be7a23 */ /* 0x100fe40000010802 */
[--C-:B------:R-:W-:Y:S02]  /*180d0*/  FFMA.FTZ R189, R40, c[0x0][0x2d0], -R2.reuse ;  /* 0x0000b40028bd7a23 */ /* 0x100fe40000010802 */
[----:B------:R-:W-:Y:S01]  /*180e0*/  FFMA.FTZ R239, R32, c[0x0][0x2d0], -R2 ;  /* 0x0000b40020ef7a23 */ /* 0x000fe20000010802 */
[----:B------:R-:W-:Y:S01]  /*180f0*/  FSEL R2, R68, RZ, P0 ;  /* 0x000000ff44027208 */ /* 0x000fe20000000000 */
[----:B------:R-:W-:Y:S01]  /*18100*/  FMUL.FTZ R0, R0, c[0x0][0x2d0] ;  /* 0x0000b40000007a20 */ /* 0x000fe20000410000 */
[----:B------:R-:W3:Y:S01]  /*18110*/  MUFU.EX2 R32, R5 ;  /* 0x0000000500207308 */ /* 0x000ee20000000800 */
[----:B------:R-:W-:Y:S02]  /*18120*/  FMUL.FTZ R49, R65, R149 ;  /* 0x0000009541317220 */ /* 0x000fe40000410000 */
[----:B------:R-:W-:Y:S02]  /*18130*/  FADD.FTZ R2, -R2, R89 ;  /* 0x0000005902027221 */ /* 0x000fe40000010100 */
[C---:B------:R-:W-:Y:S02]  /*18140*/  FMUL.FTZ R50, R3.reuse, R150 ;  /* 0x0000009603327220 */ /* 0x040fe40000410000 */
[----:B------:R-:W-:Y:S02]  /*18150*/  FMUL.FTZ R51, R3, R151 ;  /* 0x0000009703337220 */ /* 0x000fe40000410000 */
[----:B------:R-:W-:Y:S01]  /*18160*/  FMUL.FTZ R2, R2, c[0x0][0x2d0] ;  /* 0x0000b40002027a20 */ /* 0x000fe20000410000 */
[----:B------:R-:W4:Y:S01]  /*18170*/  MUFU.EX2 R0, R0 ;  /* 0x0000000000007308 */ /* 0x000f220000000800 */
[----:B-1----:R-:W-:Y:S01]  /*18180*/  FMUL.FTZ R4, R68, c[0x0][0x2d0] ;  /* 0x0000b40044047a20 */ /* 0x002fe20000410000 */
[----:B--2---:R-:W-:Y:S04]  /*18190*/  F2FP.PACK_AB R74, R39, R48 ;  /* 0x00000030274a723e */ /* 0x004fe800000000ff */
[----:B------:R-:W-:Y:S02]  /*181a0*/  FSEL R4, R4, RZ, P0 ;  /* 0x000000ff04047208 */ /* 0x000fe40000000000 */
[----:B------:R-:W-:Y:S02]  /*181b0*/  ISETP.GT.AND P0, PT, R209, R248, PT ;  /* 0x000000f8d100720c */ /* 0x000fe40003f04270 */
[----:B------:R-:W1:Y:S01]  /*181c0*/  MUFU.EX2 R2, R2 ;  /* 0x0000000200027308 */ /* 0x000e620000000800 */
[--C-:B------:R-:W-:Y:S01]  /*181d0*/  FFMA.FTZ R161, R23, c[0x0][0x2d0], -R4.reuse ;  /* 0x0000b40017a17a23 */ /* 0x100fe20000010804 */
[----:B------:R-:W-:Y:S01]  /*181e0*/  IADD3 R209, R209, -0x1, RZ ;  /* 0xffffffffd1d17810 */ /* 0x000fe20007ffe0ff */
[--C-:B------:R-:W-:Y:S01]  /*181f0*/  FFMA.FTZ R160, R22, c[0x0][0x2d0], -R4.reuse ;  /* 0x0000b40016a07a23 */ /* 0x100fe20000010804 */
[----:B---3--:R-:W-:Y:S01]  /*18200*/  F2FP.PACK_AB R76, R32, R35 ;  /* 0x00000023204c723e */ /* 0x008fe200000000ff */
[--C-:B------:R-:W-:Y:S02]  /*18210*/  FFMA.FTZ R67, R21, c[0x0][0x2d0], -R4.reuse ;  /* 0x0000b40015437a23 */ /* 0x100fe40000010804 */
[--C-:B------:R-:W-:Y:S02]  /*18220*/  FFMA.FTZ R181, R20, c[0x0][0x2d0], -R4.reuse ;  /* 0x0000b40014b57a23 */ /* 0x100fe40000010804 */
[----:B------:R-:W2:Y:S01]  /*18230*/  LDSM.16.MT88.4 R20, [R192] ;  /* 0x00000000c014783b */ /* 0x000ea20000004200 */
[----:B------:R-:W-:Y:S01]  /*18240*/  MUFU.EX2 R183, R67 ;  /* 0x0000004300b77308 */ /* 0x000fe20000000800 */
[--C-:B------:R-:W-:Y:S02]  /*18250*/  FFMA.FTZ R6, R9, c[0x0][0x2d0], -R4.reuse ;  /* 0x0000b40009067a23 */ /* 0x100fe40000010804 */
[--C-:B------:R-:W-:Y:S02]  /*18260*/  FFMA.FTZ R7, R15, c[0x0][0x2d0], -R4.reuse ;  /* 0x0000b4000f077a23 */ /* 0x100fe40000010804 */
[C---:B----4-:R-:W-:Y:S02]  /*18270*/  FMUL.FTZ R45, R0.reuse, R101 ;  /* 0x00000065002d7220 */ /* 0x050fe40000410000 */
[C---:B------:R-:W-:Y:S02]  /*18280*/  FMUL.FTZ R60, R0.reuse, R92 ;  /* 0x0000005c003c7220 */ /* 0x040fe40000410000 */
[----:B------:R-:W-:Y:S01]  /*18290*/  FMUL.FTZ R61, R0, R93 ;  /* 0x0000005d003d7220 */ /* 0x000fe20000410000 */
[----:B------:R-:W-:Y:S01]  /*182a0*/  MUFU.EX2 R176, R188 ;  /* 0x000000bc00b07308 */ /* 0x000fe20000000800 */
[--C-:B------:R-:W-:Y:S02]  /*182b0*/  FFMA.FTZ R17, R12, c[0x0][0x2d0], -R4.reuse ;  /* 0x0000b4000c117a23 */ /* 0x100fe40000010804 */
[--C-:B------:R-:W-:Y:S02]  /*182c0*/  FFMA.FTZ R16, R13, c[0x0][0x2d0], -R4.reuse ;  /* 0x0000b4000d107a23 */ /* 0x100fe40000010804 */
[----:B------:R-:W-:Y:S02]  /*182d0*/  FFMA.FTZ R191, R19, c[0x0][0x2d0], -R4 ;  /* 0x0000b40013bf7a23 */ /* 0x000fe40000010804 */
[----:B------:R-:W-:Y:S02]  /*182e0*/  FADD.FTZ R5, R48, R8 ;  /* 0x0000000830057221 */ /* 0x000fe40000010000 */
[C---:B------:R-:W-:Y:S02]  /*182f0*/  FMUL.FTZ R40, R0.reuse, R104 ;  /* 0x0000006800287220 */ /* 0x040fe40000410000 */
[----:B------:R-:W-:Y:S01]  /*18300*/  MUFU.EX2 R104, R178 ;  /* 0x000000b200687308 */ /* 0x000fe20000000800 */
[C---:B------:R-:W-:Y:S02]  /*18310*/  FMUL.FTZ R41, R0.reuse, R105 ;  /* 0x0000006900297220 */ /* 0x040fe40000410000 */
[C---:B------:R-:W-:Y:S02]  /*18320*/  FMUL.FTZ R44, R0.reuse, R100 ;  /* 0x00000064002c7220 */ /* 0x040fe40000410000 */
[C---:B------:R-:W-:Y:S02]  /*18330*/  FMUL.FTZ R56, R0.reuse, R96 ;  /* 0x0000006000387220 */ /* 0x040fe40000410000 */
[----:B------:R-:W-:Y:S02]  /*18340*/  FMUL.FTZ R57, R0, R97 ;  /* 0x0000006100397220 */ /* 0x000fe40000410000 */
        /* <DEDUP_REMOVED lines=12> */
[----:B------:R-:W-:Y:S01]  /*18410*/  FFMA.FTZ R242, R10, c[0x0][0x2d0], -R4 ;  /* 0x0000b4000af27a23 */ /* 0x000fe20000010804 */
[----:B------:R-:W3:Y:S01]  /*18420*/  MUFU.EX2 R97, R17 ;  /* 0x0000001100617308 */ /* 0x000ee20000000800 */
[C---:B------:R-:W-:Y:S02]  /*18430*/  FFMA.FTZ R4, R0.reuse, R246, R35 ;  /* 0x000000f600047223 */ /* 0x040fe40000010023 */
[C---:B------:R-:W-:Y:S02]  /*18440*/  FMUL.FTZ R8, R0.reuse, R120 ;  /* 0x0000007800087220 */ /* 0x040fe40000410000 */
[C---:B------:R-:W-:Y:S02]  /*18450*/  FMUL.FTZ R9, R0.reuse, R121 ;  /* 0x0000007900097220 */ /* 0x040fe40000410000 */
[C---:B------:R-:W-:Y:S02]  /*18460*/  FMUL.FTZ R12, R0.reuse, R116 ;  /* 0x00000074000c7220 */ /* 0x040fe40000410000 */
[C---:B------:R-:W-:Y:S01]  /*18470*/  FMUL.FTZ R13, R0.reuse, R117 ;  /* 0x00000075000d7220 */ /* 0x040fe20000410000 */
[----:B------:R4:W-:Y:S01]  /*18480*/  MUFU.EX2 R116, R7 ;  /* 0x0000000700747308 */ /* 0x0009e20000000800 */
[C---:B------:R-:W-:Y:S02]  /*18490*/  FMUL.FTZ R24, R0.reuse, R112 ;  /* 0x0000007000187220 */ /* 0x040fe40000410000 */
[C---:B------:R-:W-:Y:S02]  /*184a0*/  FMUL.FTZ R25, R0.reuse, R113 ;  /* 0x0000007100197220 */ /* 0x040fe40000410000 */
[C---:B------:R-:W-:Y:S02]  /*184b0*/  FMUL.FTZ R28, R0.reuse, R108 ;  /* 0x0000006c001c7220 */ /* 0x040fe40000410000 */
[----:B------:R-:W-:Y:S02]  /*184c0*/  FMUL.FTZ R29, R0, R109 ;  /* 0x0000006d001d7220 */ /* 0x000fe40000410000 */
[C---:B-1----:R-:W-:Y:S01]  /*184d0*/  FMUL.FTZ R58, R2.reuse, R98 ;  /* 0x00000062023a7220 */ /* 0x042fe20000410000 */
[----:B------:R-:W1:Y:S01]  /*184e0*/  MUFU.EX2 R0, R14 ;  /* 0x0000000e00007308 */ /* 0x000e620000000800 */
[----:B------:R-:W-:Y:S02]  /*184f0*/  FMUL.FTZ R59, R2, R99 ;  /* 0x00000063023b7220 */ /* 0x000fe40000410000 */
[----:B------:R-:W-:Y:S01]  /*18500*/  FADD.FTZ R66, R39, R5 ;  /* 0x0000000527427221 */ /* 0x000fe20000010000 */
[----:B---3--:R-:W-:Y:S01]  /*18510*/  F2FP.PACK_AB R77, R97, R18 ;  /* 0x00000012614d723e */ /* 0x008fe200000000ff */
[----:B------:R-:W-:Y:S01]  /*18520*/  FADD.FTZ R96, R32, R4 ;  /* 0x0000000420607221 */ /* 0x000fe20000010000 */
[----:B------:R-:W3:Y:S01]  /*18530*/  LDSM.16.MT88.4 R36, [R196] ;  /* 0x00000000c424783b */ /* 0x000ee20000004200 */
[----:B------:R-:W-:Y:S02]  /*18540*/  FMUL.FTZ R6, R3, R130 ;  /* 0x0000008203067220 */ /* 0x000fe40000410000 */
[C---:B------:R-:W-:Y:S01]  /*18550*/  FMUL.FTZ R4, R65.reuse, R128 ;  /* 0x0000008041047220 */ /* 0x040fe20000410000 */
[----:B------:R-:W-:Y:S01]  /*18560*/  MUFU.EX2 R99, R34 ;  /* 0x0000002200637308 */ /* 0x000fe20000000800 */
[----:B------:R-:W-:Y:S02]  /*18570*/  FMUL.FTZ R5, R65, R129 ;  /* 0x0000008141057220 */ /* 0x000fe40000410000 */
[C---:B------:R-:W-:Y:S02]  /*18580*/  FMUL.FTZ R10, R2.reuse, R122 ;  /* 0x0000007a020a7220 */ /* 0x040fe40000410000 */
[----:B----4-:R-:W-:Y:S02]  /*18590*/  FMUL.FTZ R7, R3, R131 ;  /* 0x0000008303077220 */ /* 0x010fe40000410000 */
[C---:B------:R-:W-:Y:S02]  /*185a0*/  FMUL.FTZ R11, R2.reuse, R123 ;  /* 0x0000007b020b7220 */ /* 0x040fe40000410000 */
[----:B------:R-:W-:Y:S01]  /*185b0*/  FMUL.FTZ R15, R2, R119 ;  /* 0x00000077020f7220 */ /* 0x000fe20000410000 */
[----:B------:R-:W4:Y:S01]  /*185c0*/  MUFU.EX2 R98, R16 ;  /* 0x0000001000627308 */ /* 0x000f220000000800 */
[----:B------:R-:W-:Y:S02]  /*185d0*/  FMUL.FTZ R17, R65, R133 ;  /* 0x0000008541117220 */ /* 0x000fe40000410000 */
[----:B------:R-:W-:Y:S01]  /*185e0*/  FMUL.FTZ R19, R3, R135 ;  /* 0x0000008703137220 */ /* 0x000fe20000410000 */
[----:B-1----:R-:W-:Y:S01]  /*185f0*/  F2FP.PACK_AB R75, R100, R0 ;  /* 0x00000000644b723e */ /* 0x002fe200000000ff */
[----:B------:R-:W-:Y:S02]  /*18600*/  FADD.FTZ R88, R0, R52 ;  /* 0x0000003400587221 */ /* 0x000fe40000010000 */
[----:B------:R-:W1:Y:S01]  /*18610*/  LDSM.16.MT88.4 R52, [R193] ;  /* 0x00000000c134783b */ /* 0x000e620000004200 */
[----:B------:R-:W-:Y:S02]  /*18620*/  FMUL.FTZ R32, R65, R140 ;  /* 0x0000008c41207220 */ /* 0x000fe40000410000 */
[----:B------:R-:W5:Y:S01]  /*18630*/  MUFU.EX2 R117, R33 ;  /* 0x0000002100757308 */ /* 0x000f620000000800 */
[-C--:B--2---:R-:W-:Y:S05]  /*18640*/  HMMA.16816.F32 R4, R72, R20.reuse, R4 ;  /* 0x000000144804723c */ /* 0x084fea0000001804 */
[C---:B------:R-:W-:Y:S02]  /*18650*/  FMUL.FTZ R14, R2.reuse, R118 ;  /* 0x00000076020e7220 */ /* 0x040fe40000410000 */
[C---:B------:R-:W-:Y:S02]  /*18660*/  FFMA.FTZ R89, R2.reuse, R247, R18 ;  /* 0x000000f702597223 */ /* 0x040fe40000010012 */
[----:B------:R-:W-:Y:S01]  /*18670*/  FMUL.FTZ R18, R3, R134 ;  /* 0x0000008603127220 */ /* 0x000fe20000410000 */
[----:B------:R-:W-:Y:S02]  /*18680*/  MUFU.EX2 R105, R180 ;  /* 0x000000b400697308 */ /* 0x000fe40000000800 */
[----:B------:R-:W-:Y:S01]  /*18690*/  FMUL.FTZ R26, R2, R114 ;  /* 0x00000072021a7220 */ /* 0x000fe20000410000 */
[----:B----4-:R-:W-:Y:S01]  /*186a0*/  F2FP.PACK_AB R79, R116, R98 ;  /* 0x00000062744f723e */ /* 0x010fe200000000ff */
[----:B------:R-:W-:Y:S02]  /*186b0*/  FMUL.FTZ R16, R65, R132 ;  /* 0x0000008441107220 */ /* 0x000fe40000410000 */
[C---:B------:R-:W-:Y:S01]  /*186c0*/  FMUL.FTZ R27, R2.reuse, R115 ;  /* 0x00000073021b7220 */ /* 0x040fe20000410000 */
[----:B------:R-:W-:Y:S01]  /*186d0*/  LDSM.16.MT88.4 R132, [R192+0x2000] ;  /* 0x00200000c084783b */ /* 0x000fe20000004200 */
[C---:B------:R-:W-:Y:S02]  /*186e0*/  FMUL.FTZ R34, R3.reuse, R142 ;  /* 0x0000008e03227220 */ /* 0x040fe40000410000 */
[----:B------:R-:W-:Y:S01]  /*186f0*/  FMUL.FTZ R35, R3, R143 ;  /* 0x0000008f03237220 */ /* 0x000fe20000410000 */
[----:B------:R-:W-:Y:S01]  /*18700*/  MUFU.EX2 R119, R172 ;  /* 0x000000ac00777308 */ /* 0x000fe20000000800 */
[C---:B------:R-:W-:Y:S01]  /*18710*/  FMUL.FTZ R46, R2.reuse, R102 ;  /* 0x00000066022e7220 */ /* 0x040fe20000410000 */
[----:B-----5:R-:W-:Y:S01]  /*18720*/  F2FP.PACK_AB R78, R117, R99 ;  /* 0x00000063754e723e */ /* 0x020fe200000000ff */
[C---:B------:R-:W-:Y:S02]  /*18730*/  FMUL.FTZ R33, R65.reuse, R141 ;  /* 0x0000008d41217220 */ /* 0x040fe40000410000 */
[----:B------:R-:W-:Y:S01]  /*18740*/  LDSM.16.MT88.4 R140, [R196+0x2000] ;  /* 0x00200000c48c783b */ /* 0x000fe20000004200 */
[C---:B------:R-:W-:Y:S02]  /*18750*/  FMUL.FTZ R47, R2.reuse, R103 ;  /* 0x00000067022f7220 */ /* 0x040fe40000410000 */
[C---:B------:R-:W-:Y:S01]  /*18760*/  FMUL.FTZ R48, R65.reuse, R148 ;  /* 0x0000009441307220 */ /* 0x040fe20000410000 */
[C---:B------:R-:W-:Y:S01]  /*18770*/  HMMA.16816.F32 R8, R76.reuse, R20, R8 ;  /* 0x000000144c08723c */ /* 0x040fe20000001808 */
[----:B------:R-:W-:Y:S03]  /*18780*/  MUFU.EX2 R122, R171 ;  /* 0x000000ab007a7308 */ /* 0x000fe60000000800 */
[----:B------:R-:W-:Y:S01]  /*18790*/  LDSM.16.MT88.4 R148, [R193+0x2000] ;  /* 0x00200000c194783b */ /* 0x000fe20000004200 */
[C---:B------:R-:W-:Y:S02]  /*187a0*/  FMUL.FTZ R62, R2.reuse, R94 ;  /* 0x0000005e023e7220 */ /* 0x040fe40000410000 */
[C---:B------:R-:W-:Y:S01]  /*187b0*/  FMUL.FTZ R63, R2.reuse, R95 ;  /* 0x0000005f023f7220 */ /* 0x040fe20000410000 */
[-C--:B------:R-:W-:Y:S03]  /*187c0*/  HMMA.16816.F32 R12, R76, R22.reuse, R12 ;  /* 0x000000164c0c723c */ /* 0x080fe6000000180c */
[----:B------:R-:W-:Y:S01]  /*187d0*/  MUFU.EX2 R171, R190 ;  /* 0x000000be00ab7308 */ /* 0x000fe20000000800 */
[----:B------:R-:W2:Y:S01]  /*187e0*/  LDSM.16.MT88.4 R92, [R192+0x800] ;  /* 0x00080000c05c783b */ /* 0x000ea20000004200 */
[C---:B------:R-:W-:Y:S02]  /*187f0*/  FMUL.FTZ R42, R2.reuse, R106 ;  /* 0x0000006a022a7220 */ /* 0x040fe40000410000 */
[C---:B------:R-:W-:Y:S01]  /*18800*/  FMUL.FTZ R43, R2.reuse, R107 ;  /* 0x0000006b022b7220 */ /* 0x040fe20000410000 */
[C---:B------:R-:W-:Y:S04]  /*18810*/  HMMA.16816.F32 R16, R72.reuse, R22, R16 ;  /* 0x000000164810723c */ /* 0x040fe80000001810 */
[C---:B------:R-:W-:Y:S01]  /*18820*/  FMUL.FTZ R20, R65.reuse, R136 ;  /* 0x0000008841147220 */ /* 0x040fe20000410000 */
[----:B------:R-:W-:Y:S01]  /*18830*/  MUFU.EX2 R107, R182 ;  /* 0x000000b6006b7308 */ /* 0x000fe20000000800 */
[----:B------:R-:W-:Y:S02]  /*18840*/  FMUL.FTZ R21, R65, R137 ;  /* 0x0000008941157220 */ /* 0x000fe40000410000 */
[C---:B------:R-:W-:Y:S04]  /*18850*/  FMUL.FTZ R22, R3.reuse, R138 ;  /* 0x0000008a03167220 */ /* 0x040fe80000410000 */
[C---:B------:R-:W-:Y:S02]  /*18860*/  FMUL.FTZ R23, R3.reuse, R139 ;  /* 0x0000008b03177220 */ /* 0x040fe40000410000 */
[C---:B------:R-:W-:Y:S01]  /*18870*/  FMUL.FTZ R67, R3.reuse, R159 ;  /* 0x0000009f03437220 */ /* 0x040fe20000410000 */
[----:B------:R-:W-:Y:S01]  /*18880*/  MUFU.EX2 R106, R179 ;  /* 0x000000b3006a7308 */ /* 0x000fe20000000800 */
[C---:B------:R-:W-:Y:S02]  /*18890*/  FMUL.FTZ R30, R2.reuse, R110 ;  /* 0x0000006e021e7220 */ /* 0x040fe40000410000 */
[----:B------:R-:W-:Y:S01]  /*188a0*/  FMUL.FTZ R31, R2, R111 ;  /* 0x0000006f021f7220 */ /* 0x000fe20000410000 */
[-C--:B---3--:R-:W-:Y:S03]  /*188b0*/  HMMA.16816.F32 R20, R72, R36.reuse, R20 ;  /* 0x000000244814723c */ /* 0x088fe60000001814 */
[----:B------:R-:W-:Y:S02]  /*188c0*/  FADD.FTZ R0, R64, R66 ;  /* 0x0000004240007221 */ /* 0x000fe40000010000 */
[----:B------:R-:W-:Y:S01]  /*188d0*/  FMUL.FTZ R66, R3, R158 ;  /* 0x0000009e03427220 */ /* 0x000fe20000410000 */
[----:B------:R-:W3:Y:S02]  /*188e0*/  MUFU.EX2 R2, R184 ;  /* 0x000000b800027308 */ /* 0x000ee40000000800 */
[C---:B------:R-:W-:Y:S07]  /*188f0*/  HMMA.16816.F32 R24, R76.reuse, R36, R24 ;  /* 0x000000244c18723c */ /* 0x040fee0000001818 */
[C---:B------:R-:W-:Y:S01]  /*18900*/  FMUL.FTZ R36, R65.reuse, R144 ;  /* 0x0000009041247220 */ /* 0x040fe20000410000 */
[-C--:B------:R-:W-:Y:S01]  /*18910*/  HMMA.16816.F32 R28, R76, R38.reuse, R28 ;  /* 0x000000264c1c723c */ /* 0x080fe2000000181c */
[----:B------:R-:W-:Y:S03]  /*18920*/  MUFU.EX2 R179, R186 ;  /* 0x000000ba00b37308 */ /* 0x000fe60000000800 */
[----:B------:R-:W-:Y:S04]  /*18930*/  FMUL.FTZ R37, R65, R145 ;  /* 0x0000009141257220 */ /* 0x000fe80000410000 */
[C---:B------:R-:W-:Y:S03]  /*18940*/  HMMA.16816.F32 R32, R72.reuse, R38, R32 ;  /* 0x000000264820723c */ /* 0x040fe60000001820 */
[----:B------:R-:W4:Y:S01]  /*18950*/  MUFU.EX2 R111, R173 ;  /* 0x000000ad006f7308 */ /* 0x000f220000000800 */
[----:B---3--:R-:W-:Y:S03]  /*18960*/  FADD.FTZ R0, R2, R0 ;  /* 0x0000000002007221 */ /* 0x008fe60000010000 */
[C---:B------:R-:W-:Y:S02]  /*18970*/  FMUL.FTZ R38, R3.reuse, R146 ;  /* 0x0000009203267220 */ /* 0x040fe40000410000 */
[----:B------:R-:W-:Y:S04]  /*18980*/  FMUL.FTZ R39, R3, R147 ;  /* 0x0000009303277220 */ /* 0x000fe80000410000 */
[----:B------:R-:W3:Y:S01]  /*18990*/  MUFU.EX2 R128, R170 ;  /* 0x000000aa00807308 */ /* 0x000ee20000000800 */
[----:B------:R-:W-:Y:S04]  /*189a0*/  FADD.FTZ R0, R87, R0 ;  /* 0x0000000057007221 */ /* 0x000fe80000010000 */
[----:B------:R-:W-:Y:S01]  /*189b0*/  FADD.FTZ R0, R86, R0 ;  /* 0x0000000056007221 */ /* 0x000fe20000010000 */
[-C--:B-1----:R-:W-:Y:S03]  /*189c0*/  HMMA.16816.F32 R36, R72, R52.reuse, R36 ;  /* 0x000000344824723c */ /* 0x082fe60000001824 */
[----:B------:R-:W-:Y:S01]  /*189d0*/  FADD.FTZ R0, R107, R0 ;  /* 0x000000006b007221 */ /* 0x000fe20000010000 */
[----:B------:R-:W-:Y:S03]  /*189e0*/  MUFU.EX2 R110, R166 ;  /* 0x000000a6006e7308 */ /* 0x000fe60000000800 */
[----:B------:R-:W-:Y:S01]  /*189f0*/  FADD.FTZ R0, R105, R0 ;  /* 0x0000000069007221 */ /* 0x000fe20000010000 */
[C---:B------:R-:W-:Y:S04]  /*18a00*/  HMMA.16816.F32 R40, R76.reuse, R52, R40 ;  /* 0x000000344c28723c */ /* 0x040fe80000001828 */
[----:B------:R-:W-:Y:S02]  /*18a10*/  FADD.FTZ R0, R106, R0 ;  /* 0x000000006a007221 */ /* 0x000fe40000010000 */
[----:B------:R-:W-:Y:S01]  /*18a20*/  MUFU.EX2 R166, R223 ;  /* 0x000000df00a67308 */ /* 0x000fe20000000800 */
[C---:B------:R-:W-:Y:S01]  /*18a30*/  FMUL.FTZ R52, R65.reuse, R152 ;  /* 0x0000009841347220 */ /* 0x040fe20000410000 */
[-C--:B------:R-:W-:Y:S04]  /*18a40*/  HMMA.16816.F32 R44, R76, R54.reuse, R44 ;  /* 0x000000364c2c723c */ /* 0x080fe8000000182c */
[----:B------:R-:W-:Y:S04]  /*18a50*/  FMUL.FTZ R53, R65, R153 ;  /* 0x0000009941357220 */ /* 0x000fe80000410000 */
[C---:B------:R-:W-:Y:S01]  /*18a60*/  HMMA.16816.F32 R48, R72.reuse, R54, R48 ;  /* 0x000000364830723c */ /* 0x040fe20000001830 */
[----:B------:R-:W1:Y:S06]  /*18a70*/  MUFU.EX2 R120, R165 ;  /* 0x000000a500787308 */ /* 0x000e6c0000000800 */
[C---:B------:R-:W-:Y:S02]  /*18a80*/  FMUL.FTZ R54, R3.reuse, R154 ;  /* 0x0000009a03367220 */ /* 0x040fe40000410000 */
[----:B------:R-:W-:Y:S02]  /*18a90*/  FMUL.FTZ R55, R3, R155 ;  /* 0x0000009b03377220 */ /* 0x000fe40000410000 */
[----:B------:R-:W-:Y:S01]  /*18aa0*/  MUFU.EX2 R165, R224 ;  /* 0x000000e000a57308 */ /* 0x000fe20000000800 */
[----:B------:R-:W-:Y:S04]  /*18ab0*/  FADD.FTZ R3, R99, R96 ;  /* 0x0000006063037221 */ /* 0x000fe80000010000 */
[-C--:B------:R-:W-:Y:S05]  /*18ac0*/  HMMA.16816.F32 R52, R72, R80.reuse, R52 ;  /* 0x000000504834723c */ /* 0x080fea0000001834 */
[----:B------:R-:W-:Y:S03]  /*18ad0*/  MUFU.EX2 R123, R164 ;  /* 0x000000a4007b7308 */ /* 0x000fe60000000800 */
[C---:B------:R-:W-:Y:S07]  /*18ae0*/  HMMA.16816.F32 R56, R76.reuse, R80, R56 ;  /* 0x000000504c38723c */ /* 0x040fee0000001838 */
[----:B------:R-:W5:Y:S01]  /*18af0*/  MUFU.EX2 R247, R163 ;  /* 0x000000a300f77308 */ /* 0x000f620000000800 */
[-C--:B------:R-:W-:Y:S07]  /*18b00*/  HMMA.16816.F32 R60, R76, R82.reuse, R60 ;  /* 0x000000524c3c723c */ /* 0x080fee000000183c */
[----:B------:R-:W-:Y:S01]  /*18b10*/  F2FP.PACK_AB R76, R2, R64 ;  /* 0x00000040024c723e */ /* 0x000fe200000000ff */
[C---:B------:R-:W-:Y:S01]  /*18b20*/  FMUL.FTZ R64, R65.reuse, R156 ;  /* 0x0000009c41407220 */ /* 0x040fe20000410000 */
[----:B------:R-:W-:Y:S03]  /*18b30*/  MUFU.EX2 R113, R162 ;  /* 0x000000a200717308 */ /* 0x000fe60000000800 */
[----:B------:R-:W-:Y:S01]  /*18b40*/  FMUL.FTZ R65, R65, R157 ;  /* 0x0000009d41417220 */ /* 0x000fe20000410000 */
[----:B------:R-:W-:Y:S01]  /*18b50*/  F2FP.PACK_AB R78, R86, R87 ;  /* 0x00000057564e723e */ /* 0x000fe200000000ff */
[----:B------:R-:W-:Y:S01]  /*18b60*/  FADD.FTZ R2, R97, R89 ;  /* 0x0000005961027221 */ /* 0x000fe20000010000 */
[----:B----4-:R-:W-:Y:S01]  /*18b70*/  F2FP.PACK_AB R77, R119, R111 ;  /* 0x0000006f774d723e */ /* 0x010fe200000000ff */
[----:B------:R-:W-:Y:S01]  /*18b80*/  FADD.FTZ R87, R100, R88 ;  /* 0x0000005864577221 */ /* 0x000fe20000010000 */
[----:B---3--:R-:W-:Y:S01]  /*18b90*/  F2FP.PACK_AB R79, R128, R122 ;  /* 0x0000007a804f723e */ /* 0x008fe200000000ff */
[----:B------:R-:W-:Y:S01]  /*18ba0*/  LDSM.16.MT88.4 R100, [R193+0x1000] ;  /* 0x00100000c164783b */ /* 0x000fe20000004200 */
[----:B------:R-:W-:Y:S01]  /*18bb0*/  HMMA.16816.F32 R64, R72, R82, R64 ;  /* 0x000000524840723c */ /* 0x000fe20000001840 */
[----:B------:R-:W3:Y:S03]  /*18bc0*/  MUFU.EX2 R114, R161 ;  /* 0x000000a100727308 */ /* 0x000ee60000000800 */
[----:B------:R-:W-:Y:S02]  /*18bd0*/  FADD.FTZ R86, R98, R2 ;  /* 0x0000000262567221 */ /* 0x000fe40000010000 */
[----:B------:R-:W-:Y:S01]  /*18be0*/  FADD.FTZ R2, R104, R0 ;  /* 0x0000000068027221 */ /* 0x000fe20000010000 */
[----:B------:R-:W4:Y:S01]  /*18bf0*/  LDSM.16.MT88.4 R80, [R196+0x800] ;  /* 0x00080000c450783b */ /* 0x000f220000004200 */
[-C--:B--2---:R-:W-:Y:S03]  /*18c00*/  HMMA.16816.F32 R4, R76, R92.reuse, R4 ;  /* 0x0000005c4c04723c */ /* 0x084fe60000001804 */
[----:B------:R-:W2:Y:S02]  /*18c10*/  MUFU.EX2 R121, R160 ;  /* 0x000000a000797308 */ /* 0x000ea40000000800 */
[----:B-1----:R-:W-:Y:S01]  /*18c20*/  F2FP.PACK_AB R72, R120, R110 ;  /* 0x0000006e7848723e */ /* 0x002fe200000000ff */
[----:B------:R-:W-:Y:S01]  /*18c30*/  FADD.FTZ R0, R117, R3 ;  /* 0x0000000375007221 */ /* 0x000fe20000010000 */
[----:B-----5:R-:W-:Y:S01]  /*18c40*/  F2FP.PACK_AB R74, R247, R123 ;  /* 0x0000007bf74a723e */ /* 0x020fe200000000ff */
[----:B------:R-:W1:Y:S01]  /*18c50*/  LDSM.16.MT88.4 R96, [R193+0x800] ;  /* 0x00080000c160783b */ /* 0x000e620000004200 */
[----:B------:R-:W-:Y:S03]  /*18c60*/  FADD.FTZ R3, R111, R87 ;  /* 0x000000576f037221 */ /* 0x000fe60000010000 */
[----:B------:R-:W-:Y:S01]  /*18c70*/  FADD.FTZ R87, R110, R0 ;  /* 0x000000006e577221 */ /* 0x000fe20000010000 */
[----:B------:R-:W-:Y:S01]  /*18c80*/  MUFU.EX2 R164, R225 ;  /* 0x000000e100a47308 */ /* 0x000fe20000000800 */
[----:B------:R-:W-:Y:S02]  /*18c90*/  FADD.FTZ R86, R116, R86 ;  /* 0x0000005674567221 */ /* 0x000fe40000010000 */
[----:B------:R-:W-:Y:S01]  /*18ca0*/  FADD.FTZ R3, R119, R3 ;  /* 0x0000000377037221 */ /* 0x000fe20000010000 */
[----:B---3--:R-:W-:Y:S01]  /*18cb0*/  F2FP.PACK_AB R73, R114, R113 ;  /* 0x000000717249723e */ /* 0x008fe200000000ff */
[----:B------:R-:W-:Y:S05]  /*18cc0*/  FADD.FTZ R87, R120, R87 ;  /* 0x0000005778577221 */ /* 0x000fea0000010000 */
[----:B------:R-:W-:Y:S01]  /*18cd0*/  MUFU.EX2 R162, R226 ;  /* 0x000000e200a27308 */ /* 0x000fe20000000800 */
[----:B--2---:R-:W-:Y:S09]  /*18ce0*/  F2FP.PACK_AB R75, R183, R121 ;  /* 0x00000079b74b723e */ /* 0x004ff200000000ff */
[----:B------:R-:W2:Y:S01]  /*18cf0*/  MUFU.EX2 R246, R168 ;  /* 0x000000a800f67308 */ /* 0x000ea20000000800 */
[C---:B------:R-:W-:Y:S08]  /*18d00*/  HMMA.16816.F32 R8, R72.reuse, R92, R8 ;  /* 0x0000005c4808723c */ /* 0x040ff00000001808 */
[-C--:B------:R-:W-:Y:S01]  /*18d10*/  HMMA.16816.F32 R12, R72, R94.reuse, R12 ;  /* 0x0000005e480c723c */ /* 0x080fe2000000180c */
[----:B------:R-:W3:Y:S07]  /*18d20*/  MUFU.EX2 R184, R174 ;  /* 0x000000ae00b87308 */ /* 0x000eee0000000800 */
[C---:B------:R-:W-:Y:S01]  /*18d30*/  HMMA.16816.F32 R16, R76.reuse, R94, R16 ;  /* 0x0000005e4c10723c */ /* 0x040fe20000001810 */
[----:B------:R-:W5:Y:S02]  /*18d40*/  LDSM.16.MT88.4 R92, [R195+0x800] ;  /* 0x00080000c35c783b */ /* 0x000f640000004200 */
[----:B------:R-:W-:Y:S05]  /*18d50*/  MUFU.EX2 R174, R189 ;  /* 0x000000bd00ae7308 */ /* 0x000fea0000000800 */
[-C--:B----4-:R-:W-:Y:S05]  /*18d60*/  HMMA.16816.F32 R20, R76, R80.reuse, R20 ;  /* 0x000000504c14723c */ /* 0x090fea0000001814 */
[----:B------:R-:W-:Y:S03]  /*18d70*/  MUFU.EX2 R182, R167 ;  /* 0x000000a700b67308 */ /* 0x000fe60000000800 */
[C---:B------:R-:W-:Y:S07]  /*18d80*/  HMMA.16816.F32 R24, R72.reuse, R80, R24 ;  /* 0x000000504818723c */ /* 0x040fee0000001818 */
[----:B------:R-:W4:Y:S01]  /*18d90*/  MUFU.EX2 R180, R175 ;  /* 0x000000af00b47308 */ /* 0x000f220000000800 */
[-C--:B------:R-:W-:Y:S08]  /*18da0*/  HMMA.16816.F32 R28, R72, R82.reuse, R28 ;  /* 0x00000052481c723c */ /* 0x080ff0000000181c */
[C---:B------:R-:W-:Y:S01]  /*18db0*/  HMMA.16816.F32 R32, R76.reuse, R82, R32 ;  /* 0x000000524c20723c */ /* 0x040fe20000001820 */
[----:B------:R-:W2:Y:S01]  /*18dc0*/  LDSM.16.MT88.4 R80, [R192+0x1000] ;  /* 0x00100000c050783b */ /* 0x000ea20000004200 */
[----:B------:R-:W-:Y:S06]  /*18dd0*/  MUFU.EX2 R155, R177 ;  /* 0x000000b1009b7308 */ /* 0x000fec0000000800 */
[-C--:B-1----:R-:W-:Y:S04]  /*18de0*/  HMMA.16816.F32 R36, R76, R96.reuse, R36 ;  /* 0x000000604c24723c */ /* 0x082fe80000001824 */
[----:B------:R-:W1:Y:S04]  /*18df0*/  MUFU.EX2 R175, R187 ;  /* 0x000000bb00af7308 */ /* 0x000e680000000800 */
[C---:B------:R-:W-:Y:S06]  /*18e00*/  HMMA.16816.F32 R40, R72.reuse, R96, R40 ;  /* 0x000000604828723c */ /* 0x040fec0000001828 */
[----:B------:R-:W-:Y:S02]  /*18e10*/  MUFU.EX2 R154, R181 ;  /* 0x000000b5009a7308 */ /* 0x000fe40000000800 */
[-C--:B------:R-:W-:Y:S08]  /*18e20*/  HMMA.16816.F32 R44, R72, R98.reuse, R44 ;  /* 0x00000062482c723c */ /* 0x080ff0000000182c */
[C---:B------:R-:W-:Y:S01]  /*18e30*/  HMMA.16816.F32 R48, R76.reuse, R98, R48 ;  /* 0x000000624c30723c */ /* 0x040fe20000001830 */
[----:B------:R-:W1:Y:S01]  /*18e40*/  LDSM.16.MT88.4 R96, [R196+0x1000] ;  /* 0x00100000c460783b */ /* 0x000e620000004200 */
[----:B------:R-:W1:Y:S06]  /*18e50*/  MUFU.EX2 R153, R191 ;  /* 0x000000bf00997308 */ /* 0x000e6c0000000800 */
[-C--:B-----5:R-:W-:Y:S04]  /*18e60*/  HMMA.16816.F32 R52, R76, R92.reuse, R52 ;  /* 0x0000005c4c34723c */ /* 0x0a0fe80000001834 */
[----:B------:R-:W-:Y:S04]  /*18e70*/  MUFU.EX2 R152, R210 ;  /* 0x000000d200987308 */ /* 0x000fe80000000800 */
[C---:B------:R-:W-:Y:S06]  /*18e80*/  HMMA.16816.F32 R56, R72.reuse, R92, R56 ;  /* 0x0000005c4838723c */ /* 0x040fec0000001838 */
[----:B------:R-:W5:Y:S02]  /*18e90*/  MUFU.EX2 R170, R211 ;  /* 0x000000d300aa7308 */ /* 0x000f640000000800 */
[-C--:B------:R-:W-:Y:S07]  /*18ea0*/  HMMA.16816.F32 R60, R72, R94.reuse, R60 ;  /* 0x0000005e483c723c */ /* 0x080fee000000183c */
[----:B------:R-:W-:Y:S01]  /*18eb0*/  F2FP.PACK_AB R72, R105, R107 ;  /* 0x0000006b6948723e */ /* 0x000fe200000000ff */
[----:B------:R-:W-:Y:S01]  /*18ec0*/  HMMA.16816.F32 R64, R76, R94, R64 ;  /* 0x0000005e4c40723c */ /* 0x000fe20000001840 */
[----:B------:R-:W5:Y:S01]  /*18ed0*/  LDSM.16.MT88.4 R92, [R195+0x1000] ;  /* 0x00100000c35c783b */ /* 0x000f620000004200 */
[----:B------:R-:W5:Y:S02]  /*18ee0*/  MUFU.EX2 R89, R221 ;  /* 0x000000dd00597308 */ /* 0x000f640000000800 */
[----:B------:R-:W-:Y:S02]  /*18ef0*/  F2FP.PACK_AB R74, R104, R106 ;  /* 0x0000006a684a723e */ /* 0x000fe400000000ff */
[----:B--2---:R-:W-:Y:S02]  /*18f00*/  F2FP.PACK_AB R73, R246, R243 ;  /* 0x000000f3f649723e */ /* 0x004fe400000000ff */
[----:B---3--:R-:W-:Y:S01]  /*18f10*/  F2FP.PACK_AB R75, R185, R184 ;  /* 0x000000b8b94b723e */ /* 0x008fe200000000ff */
[----:B------:R-:W-:Y:S03]  /*18f20*/  LDSM.16.MT88.4 R104, [R195+0x1800] ;  /* 0x00180000c368783b */ /* 0x000fe60000004200 */
[----:B----4-:R-:W-:Y:S01]  /*18f30*/  F2FP.PACK_AB R76, R180, R182 ;  /* 0x000000b6b44c723e */ /* 0x010fe200000000ff */
[----:B------:R-:W2:Y:S01]  /*18f40*/  MUFU.EX2 R88, R220 ;  /* 0x000000dc00587308 */ /* 0x000ea20000000800 */
[----:B-1----:R-:W-:Y:S01]  /*18f50*/  F2FP.PACK_AB R78, R175, R155 ;  /* 0x0000009baf4e723e */ /* 0x002fe200000000ff */
[-C--:B------:R-:W-:Y:S05]  /*18f60*/  HMMA.16816.F32 R4, R72, R80.reuse, R4 ;  /* 0x000000504804723c */ /* 0x080fea0000001804 */
[----:B------:R-:W-:Y:S02]  /*18f70*/  F2FP.PACK_AB R77, R153, R154 ;  /* 0x0000009a994d723e */ /* 0x000fe400000000ff */
[----:B-----5:R-:W-:Y:S01]  /*18f80*/  F2FP.PACK_AB R79, R170, R152 ;  /* 0x00000098aa4f723e */ /* 0x020fe200000000ff */
[----:B------:R-:W1:Y:S01]  /*18f90*/  MUFU.EX2 R109, R219 ;  /* 0x000000db006d7308 */ /* 0x000e620000000800 */
[----:B------:R-:W-:Y:S05]  /*18fa0*/  FADD.FTZ R0, R89, R2 ;  /* 0x0000000259007221 */ /* 0x000fea0000010000 */
[C---:B------:R-:W-:Y:S04]  /*18fb0*/  HMMA.16816.F32 R8, R76.reuse, R80, R8 ;  /* 0x000000504c08723c */ /* 0x040fe80000001808 */
[----:B------:R-:W3:Y:S04]  /*18fc0*/  MUFU.EX2 R108, R218 ;  /* 0x000000da006c7308 */ /* 0x000ee80000000800 */
[-C--:B------:R-:W-:Y:S04]  /*18fd0*/  HMMA.16816.F32 R12, R76, R82.reuse, R12 ;  /* 0x000000524c0c723c */ /* 0x080fe8000000180c */
[----:B--2---:R-:W-:Y:S02]  /*18fe0*/  FADD.FTZ R0, R88, R0 ;  /* 0x0000000058007221 */ /* 0x004fe40000010000 */
[----:B------:R-:W-:Y:S02]  /*18ff0*/  MUFU.EX2 R172, R215 ;  /* 0x000000d700ac7308 */ /* 0x000fe40000000800 */
[C---:B------:R-:W-:Y:S01]  /*19000*/  HMMA.16816.F32 R16, R72.reuse, R82, R16 ;  /* 0x000000524810723c */ /* 0x040fe20000001810 */
[----:B------:R-:W2:Y:S03]  /*19010*/  LDSM.16.MT88.4 R80, [R192+0x1800] ;  /* 0x00180000c050783b */ /* 0x000ea60000004200 */
[----:B-1----:R-:W-:Y:S04]  /*19020*/  FADD.FTZ R0, R109, R0 ;  /* 0x000000006d007221 */ /* 0x002fe80000010000 */
[-C--:B------:R-:W-:Y:S01]  /*19030*/  HMMA.16816.F32 R20, R72, R96.reuse, R20 ;  /* 0x000000604814723c */ /* 0x080fe20000001814 */
[----:B------:R-:W-:Y:S03]  /*19040*/  MUFU.EX2 R173, R214 ;  /* 0x000000d600ad7308 */ /* 0x000fe60000000800 */
[----:B---3--:R-:W-:Y:S02]  /*19050*/  FADD.FTZ R2, R108, R0 ;  /* 0x000000006c027221 */ /* 0x008fe40000010000 */
[----:B------:R-:W-:Y:S02]  /*19060*/  FADD.FTZ R0, R113, R86 ;  /* 0x0000005671007221 */ /* 0x000fe40000010000 */
[C---:B------:R-:W-:Y:S03]  /*19070*/  HMMA.16816.F32 R24, R76.reuse, R96, R24 ;  /* 0x000000604c18723c */ /* 0x040fe60000001818 */
[----:B------:R-:W-:Y:S01]  /*19080*/  MUFU.EX2 R177, R213 ;  /* 0x000000d500b17308 */ /* 0x000fe20000000800 */
[----:B------:R-:W-:Y:S04]  /*19090*/  FADD.FTZ R86, R114, R0 ;  /* 0x0000000072567221 */ /* 0x000fe80000010000 */
[-C--:B------:R-:W-:Y:S05]  /*190a0*/  HMMA.16816.F32 R28, R76, R98.reuse, R28 ;  /* 0x000000624c1c723c */ /* 0x080fea000000181c */
[----:B------:R-:W-:Y:S03]  /*190b0*/  MUFU.EX2 R178, R212 ;  /* 0x000000d400b27308 */ /* 0x000fe60000000800 */
[C---:B------:R-:W-:Y:S01]  /*190c0*/  HMMA.16816.F32 R32, R72.reuse, R98, R32 ;  /* 0x000000624820723c */ /* 0x040fe20000001820 */
[----:B------:R-:W1:Y:S06]  /*190d0*/  LDSM.16.MT88.4 R96, [R196+0x1800] ;  /* 0x00180000c460783b */ /* 0x000e6c0000004200 */
[----:B------:R-:W3:Y:S01]  /*190e0*/  MUFU.EX2 R118, R217 ;  /* 0x000000d900767308 */ /* 0x000ee20000000800 */
[-C--:B------:R-:W-:Y:S08]  /*190f0*/  HMMA.16816.F32 R36, R72, R100.reuse, R36 ;  /* 0x000000644824723c */ /* 0x080ff00000001824 */
[C---:B------:R-:W-:Y:S01]  /*19100*/  HMMA.16816.F32 R40, R76.reuse, R100, R40 ;  /* 0x000000644c28723c */ /* 0x040fe20000001828 */
[----:B------:R-:W4:Y:S07]  /*19110*/  MUFU.EX2 R115, R222 ;  /* 0x000000de00737308 */ /* 0x000f2e0000000800 */
[-C--:B------:R-:W-:Y:S03]  /*19120*/  HMMA.16816.F32 R44, R76, R102.reuse, R44 ;  /* 0x000000664c2c723c */ /* 0x080fe6000000182c */
[----:B------:R-:W5:Y:S01]  /*19130*/  MUFU.EX2 R112, R227 ;  /* 0x000000e300707308 */ /* 0x000f620000000800 */
[----:B---3--:R-:W-:Y:S04]  /*19140*/  FADD.FTZ R0, R118, R2 ;  /* 0x0000000276007221 */ /* 0x008fe80000010000 */
[C---:B------:R-:W-:Y:S01]  /*19150*/  HMMA.16816.F32 R48, R72.reuse, R102, R48 ;  /* 0x000000664830723c */ /* 0x040fe20000001830 */
[----:B------:R-:W3:Y:S03]  /*19160*/  LDSM.16.MT88.4 R100, [R193+0x1800] ;  /* 0x00180000c164783b */ /* 0x000ee60000004200 */
[----:B------:R-:W-:Y:S01]  /*19170*/  FADD.FTZ R2, R121, R86 ;  /* 0x0000005679027221 */ /* 0x000fe20000010000 */
[----:B------:R-:W-:Y:S01]  /*19180*/  MOV R86, R71 ;  /* 0x0000004700567202 */ /* 0x000fe20000000f00 */
[----:B------:R-:W1:Y:S02]  /*19190*/  MUFU.EX2 R110, R232 ;  /* 0x000000e8006e7308 */ /* 0x000e640000000800 */
[-C--:B------:R-:W-:Y:S04]  /*191a0*/  HMMA.16816.F32 R52, R72, R92.reuse, R52 ;  /* 0x0000005c4834723c */ /* 0x080fe80000001834 */
[C---:B----4-:R-:W-:Y:S01]  /*191b0*/  FADD.FTZ R0, R115.reuse, R0 ;  /* 0x0000000073007221 */ /* 0x050fe20000010000 */
[----:B------:R-:W-:Y:S01]  /*191c0*/  F2FP.PACK_AB R156, R115, R118 ;  /* 0x00000076739c723e */ /* 0x000fe200000000ff */
[----:B------:R-:W-:Y:S02]  /*191d0*/  FADD.FTZ R2, R183, R2 ;  /* 0x00000002b7027221 */ /* 0x000fe40000010000 */
[C---:B------:R-:W-:Y:S01]  /*191e0*/  HMMA.16816.F32 R56, R76.reuse, R92, R56 ;  /* 0x0000005c4c38723c */ /* 0x040fe20000001838 */
[----:B------:R-:W4:Y:S03]  /*191f0*/  MUFU.EX2 R168, R230 ;  /* 0x000000e600a87308 */ /* 0x000f260000000800 */
[----:B-----5:R-:W-:Y:S02]  /*19200*/  FADD.FTZ R0, R112, R0 ;  /* 0x0000000070007221 */ /* 0x020fe40000010000 */
[----:B------:R-:W-:Y:S02]  /*19210*/  FADD.FTZ R2, R154, R2 ;  /* 0x000000029a027221 */ /* 0x000fe40000010000 */
[-C--:B------:R-:W-:Y:S03]  /*19220*/  HMMA.16816.F32 R60, R76, R94.reuse, R60 ;  /* 0x0000005e4c3c723c */ /* 0x080fe6000000183c */
[----:B------:R-:W-:Y:S01]  /*19230*/  MUFU.EX2 R167, R231 ;  /* 0x000000e700a77308 */ /* 0x000fe20000000800 */
[----:B------:R-:W-:Y:S01]  /*19240*/  FADD.FTZ R2, R153, R2 ;  /* 0x0000000299027221 */ /* 0x000fe20000010000 */
[----:B-1----:R-:W-:Y:S03]  /*19250*/  F2FP.PACK_AB R158, R110, R112 ;  /* 0x000000706e9e723e */ /* 0x002fe600000000ff */
[----:B------:R-:W-:Y:S04]  /*19260*/  HMMA.16816.F32 R64, R72, R94, R64 ;  /* 0x0000005e4840723c */ /* 0x000fe80000001840 */
[----:B------:R-:W-:Y:S01]  /*19270*/  F2FP.PACK_AB R76, R88, R89 ;  /* 0x00000059584c723e */ /* 0x000fe200000000ff */
[----:B------:R-:W1:Y:S01]  /*19280*/  MUFU.EX2 R163, R235 ;  /* 0x000000eb00a37308 */ /* 0x000e620000000800 */
[----:B------:R-:W-:Y:S01]  /*19290*/  F2FP.PACK_AB R78, R108, R109 ;  /* 0x0000006d6c4e723e */ /* 0x000fe200000000ff */
[----:B------:R-:W-:Y:S01]  /*192a0*/  FADD.FTZ R2, R152, R2 ;  /* 0x0000000298027221 */ /* 0x000fe20000010000 */
[----:B------:R-:W-:Y:S04]  /*192b0*/  F2FP.PACK_AB R77, R173, R172 ;  /* 0x000000acad4d723e */ /* 0x000fe800000000ff */
[----:B------:R-:W-:Y:S01]  /*192c0*/  F2FP.PACK_AB R79, R178, R177 ;  /* 0x000000b1b24f723e */ /* 0x000fe200000000ff */
[----:B------:R-:W-:Y:S01]  /*192d0*/  FADD.FTZ R2, R170, R2 ;  /* 0x00000002aa027221 */ /* 0x000fe20000010000 */
[----:B------:R-:W-:Y:S01]  /*192e0*/  F2FP.PACK_AB R72, R174, R171 ;  /* 0x000000abae48723e */ /* 0x000fe200000000ff */
[----:B------:R5:W-:Y:S01]  /*192f0*/  MUFU.EX2 R89, R237 ;  /* 0x000000ed00597308 */ /* 0x000be20000000800 */
[----:B------:R-:W-:Y:S01]  /*19300*/  F2FP.PACK_AB R74, R179, R176 ;  /* 0x000000b0b34a723e */ /* 0x000fe200000000ff */
[----:B------:R-:W-:Y:S01]  /*19310*/  FADD.FTZ R2, R166, R2 ;  /* 0x00000002a6027221 */ /* 0x000fe20000010000 */
[C---:B------:R-:W-:Y:S01]  /*19320*/  F2FP.PACK_AB R73, R165.reuse, R166 ;  /* 0x000000a6a549723e */ /* 0x040fe200000000ff */
[-C--:B--2---:R-:W-:Y:S05]  /*19330*/  HMMA.16816.F32 R4, R76, R80.reuse, R4 ;  /* 0x000000504c04723c */ /* 0x084fea0000001804 */
[----:B------:R-:W-:Y:S01]  /*19340*/  F2FP.PACK_AB R75, R162, R164 ;  /* 0x000000a4a24b723e */ /* 0x000fe200000000ff */
[----:B------:R-:W-:Y:S01]  /*19350*/  MUFU.EX2 R161, R233 ;  /* 0x000000e900a17308 */ /* 0x000fe20000000800 */
[----:B----4-:R-:W-:Y:S01]  /*19360*/  F2FP.PACK_AB R157, R168, R169 ;  /* 0x000000a9a89d723e */ /* 0x010fe200000000ff */
[----:B------:R-:W-:Y:S04]  /*19370*/  FADD.FTZ R2, R165, R2 ;  /* 0x00000002a5027221 */ /* 0x000fe80000010000 */
[C---:B------:R-:W-:Y:S04]  /*19380*/  HMMA.16816.F32 R8, R72.reuse, R80, R8 ;  /* 0x000000504808723c */ /* 0x040fe80000001808 */
[----:B------:R-:W2:Y:S01]  /*19390*/  MUFU.EX2 R160, R234 ;  /* 0x000000ea00a07308 */ /* 0x000ea20000000800 */
[----:B-1----:R-:W-:Y:S01]  /*193a0*/  F2FP.PACK_AB R159, R163, R167 ;  /* 0x000000a7a39f723e */ /* 0x002fe200000000ff */
[----:B------:R-:W-:Y:S02]  /*193b0*/  FADD.FTZ R2, R164, R2 ;  /* 0x00000002a4027221 */ /* 0x000fe40000010000 */
[-C--:B------:R-:W-:Y:S04]  /*193c0*/  HMMA.16816.F32 R12, R72, R82.reuse, R12 ;  /* 0x00000052480c723c */ /* 0x080fe8000000180c */
[----:B-----5:R-:W-:Y:S02]  /*193d0*/  FADD.FTZ R237, R110, R0 ;  /* 0x000000006eed7221 */ /* 0x020fe40000010000 */
[----:B------:R-:W1:Y:S01]  /*193e0*/  MUFU.EX2 R88, R239 ;  /* 0x000000ef00587308 */ /* 0x000e620000000800 */
[----:B------:R-:W-:Y:S01]  /*193f0*/  FADD.FTZ R0, R122, R3 ;  /* 0x000000037a007221 */ /* 0x000fe20000010000 */
[C---:B------:R-:W-:Y:S04]  /*19400*/  HMMA.16816.F32 R16, R76.reuse, R82, R16 ;  /* 0x000000524c10723c */ /* 0x040fe80000001810 */
[----:B------:R-:W-:Y:S02]  /*19410*/  FADD.FTZ R0, R128, R0 ;  /* 0x0000000080007221 */ /* 0x000fe40000010000 */
[----:B------:R-:W-:Y:S01]  /*19420*/  FADD.FTZ R3, R123, R87 ;  /* 0x000000577b037221 */ /* 0x000fe20000010000 */
[----:B------:R-:W-:Y:S01]  /*19430*/  MOV R87, R70 ;  /* 0x0000004600577202 */ /* 0x000fe20000000f00 */
[-C--:B------:R-:W-:Y:S01]  /*19440*/  HMMA.16816.F32 R20, R76, R96.reuse, R20 ;  /* 0x000000604c14723c */ /* 0x080fe20000001814 */
[----:B------:R-:W-:Y:S03]  /*19450*/  MUFU.EX2 R82, R236 ;  /* 0x000000ec00527308 */ /* 0x000fe60000000800 */
[----:B--2---:R-:W-:Y:S01]  /*19460*/  F2FP.PACK_AB R92, R160, R161 ;  /* 0x000000a1a05c723e */ /* 0x004fe200000000ff */
[----:B------:R-:W-:Y:S02]  /*19470*/  FADD.FTZ R3, R247, R3 ;  /* 0x00000003f7037221 */ /* 0x000fe40000010000 */
[----:B------:R-:W-:Y:S01]  /*19480*/  FADD.FTZ R0, R243, R0 ;  /* 0x00000000f3007221 */ /* 0x000fe20000010000 */
[C---:B------:R-:W-:Y:S03]  /*19490*/  HMMA.16816.F32 R24, R72.reuse, R96, R24 ;  /* 0x000000604818723c */ /* 0x040fe60000001818 */
[----:B------:R-:W2:Y:S01]  /*194a0*/  MUFU.EX2 R83, R238 ;  /* 0x000000ee00537308 */ /* 0x000ea20000000800 */
[----:B------:R-:W-:Y:S01]  /*194b0*/  FADD.FTZ R3, R182, R3 ;  /* 0x00000003b6037221 */ /* 0x000fe20000010000 */
[----:B-1----:R-:W-:Y:S01]  /*194c0*/  F2FP.PACK_AB R94, R88, R89 ;  /* 0x00000059585e723e */ /* 0x002fe200000000ff */
[----:B------:R-:W-:Y:S02]  /*194d0*/  FADD.FTZ R0, R246, R0 ;  /* 0x00000000f6007221 */ /* 0x000fe40000010000 */
[-C--:B------:R-:W-:Y:S04]  /*194e0*/  HMMA.16816.F32 R28, R72, R98.reuse, R28 ;  /* 0x00000062481c723c */ /* 0x080fe8000000181c */
[----:B------:R-:W-:Y:S01]  /*194f0*/  FADD.FTZ R3, R180, R3 ;  /* 0x00000003b4037221 */ /* 0x000fe20000010000 */
[----:B------:R-:W-:Y:S01]  /*19500*/  MUFU.EX2 R81, R240 ;  /* 0x000000f000517308 */ /* 0x000fe20000000800 */
[----:B------:R-:W-:Y:S02]  /*19510*/  FADD.FTZ R0, R184, R0 ;  /* 0x00000000b8007221 */ /* 0x000fe40000010000 */
[C---:B------:R-:W-:Y:S04]  /*19520*/  HMMA.16816.F32 R32, R76.reuse, R98, R32 ;  /* 0x000000624c20723c */ /* 0x040fe80000001820 */
[----:B------:R-:W-:Y:S02]  /*19530*/  FADD.FTZ R3, R155, R3 ;  /* 0x000000039b037221 */ /* 0x000fe40000010000 */
[----:B------:R-:W-:Y:S01]  /*19540*/  FADD.FTZ R0, R185, R0 ;  /* 0x00000000b9007221 */ /* 0x000fe20000010000 */
[----:B------:R-:W1:Y:S01]  /*19550*/  MUFU.EX2 R80, R242 ;  /* 0x000000f200507308 */ /* 0x000e620000000800 */
[-C--:B---3--:R-:W-:Y:S04]  /*19560*/  HMMA.16816.F32 R36, R76, R100.reuse, R36 ;  /* 0x000000644c24723c */ /* 0x088fe80000001824 */
[----:B--2---:R-:W-:Y:S01]  /*19570*/  F2FP.PACK_AB R93, R83, R82 ;  /* 0x00000052535d723e */ /* 0x004fe200000000ff */
[----:B------:R-:W-:Y:S02]  /*19580*/  FADD.FTZ R3, R175, R3 ;  /* 0x00000003af037221 */ /* 0x000fe40000010000 */
[----:B------:R-:W-:Y:S01]  /*19590*/  FADD.FTZ R0, R172, R0 ;  /* 0x00000000ac007221 */ /* 0x000fe20000010000 */
[C---:B------:R-:W-:Y:S04]  /*195a0*/  HMMA.16816.F32 R40, R72.reuse, R100, R40 ;  /* 0x000000644828723c */ /* 0x040fe80000001828 */
[----:B------:R-:W-:Y:S02]  /*195b0*/  FADD.FTZ R3, R171, R3 ;  /* 0x00000003ab037221 */ /* 0x000fe40000010000 */
[----:B------:R-:W-:Y:S02]  /*195c0*/  FADD.FTZ R0, R173, R0 ;  /* 0x00000000ad007221 */ /* 0x000fe40000010000 */
[-C--:B------:R-:W-:Y:S04]  /*195d0*/  HMMA.16816.F32 R44, R72, R102.reuse, R44 ;  /* 0x00000066482c723c */ /* 0x080fe8000000182c */
[----:B------:R-:W-:Y:S02]  /*195e0*/  FADD.FTZ R3, R174, R3 ;  /* 0x00000003ae037221 */ /* 0x000fe40000010000 */
[----:B------:R-:W-:Y:S01]  /*195f0*/  FADD.FTZ R0, R177, R0 ;  /* 0x00000000b1007221 */ /* 0x000fe20000010000 */
[----:B-1----:R-:W-:Y:S01]  /*19600*/  F2FP.PACK_AB R95, R80, R81 ;  /* 0x00000051505f723e */ /* 0x002fe200000000ff */
[C---:B------:R-:W-:Y:S04]  /*19610*/  HMMA.16816.F32 R48, R76.reuse, R102, R48 ;  /* 0x000000664c30723c */ /* 0x040fe80000001830 */
[----:B------:R-:W-:Y:S02]  /*19620*/  FADD.FTZ R3, R176, R3 ;  /* 0x00000003b0037221 */ /* 0x000fe40000010000 */
[----:B------:R-:W-:Y:S02]  /*19630*/  FADD.FTZ R0, R178, R0 ;  /* 0x00000000b2007221 */ /* 0x000fe40000010000 */
[-C--:B------:R-:W-:Y:S04]  /*19640*/  HMMA.16816.F32 R52, R76, R104.reuse, R52 ;  /* 0x000000684c34723c */ /* 0x080fe80000001834 */
[----:B------:R-:W-:Y:S02]  /*19650*/  FADD.FTZ R3, R179, R3 ;  /* 0x00000003b3037221 */ /* 0x000fe40000010000 */
[----:B------:R-:W-:Y:S02]  /*19660*/  FADD.FTZ R2, R162, R2 ;  /* 0x00000002a2027221 */ /* 0x000fe40000010000 */
[C---:B------:R-:W-:Y:S04]  /*19670*/  HMMA.16816.F32 R56, R72.reuse, R104, R56 ;  /* 0x000000684838723c */ /* 0x040fe80000001838 */
[----:B------:R-:W-:Y:S04]  /*19680*/  FADD.FTZ R0, R169, R0 ;  /* 0x00000000a9007221 */ /* 0x000fe80000010000 */
        /* <DEDUP_REMOVED lines=16> */
[----:B------:R-:W-:Y:S02]  /*19790*/  FADD.FTZ R0, R81, R3 ;  /* 0x0000000351007221 */ /* 0x000fe40000010000 */
[----:B------:R-:W-:Y:S02]  /*197a0*/  FADD.FTZ R243, R163, R4 ;  /* 0x00000004a3f37221 */ /* 0x000fe40000010000 */
[C---:B------:R-:W-:Y:S04]  /*197b0*/  HMMA.16816.F32 R112, R92.reuse, R140, R24 ;  /* 0x0000008c5c70723c */ /* 0x040fe80000001818 */
[----:B------:R-:W-:Y:S01]  /*197c0*/  FADD.FTZ R246, R88, R2 ;  /* 0x0000000258f67221 */ /* 0x000fe20000010000 */
[----:B------:R-:W-:Y:S01]  /*197d0*/  MOV R88, R69 ;  /* 0x0000004500587202 */ /* 0x000fe20000000f00 */
[----:B------:R-:W-:Y:S02]  /*197e0*/  FADD.FTZ R247, R80, R0 ;  /* 0x0000000050f77221 */ /* 0x000fe40000010000 */
        /* <DEDUP_REMOVED lines=10> */
[----:B------:R-:W-:-:S07]  /*19890*/  @P0 BRA `(.L_x_1093) ;  /* 0xffffa4f000000947 */ /* 0x000fce000383ffff */
.L_x_1062:
[----:B------:R-:W2:Y:S01]  /*198a0*/  LDL R0, [R1+0x38] ;  /* 0x0000380001007983 */ /* 0x000ea20000100800 */
[----:B------:R-:W-:-:S05]  /*198b0*/  IMAD.MOV.U32 R2, RZ, RZ, c[0x0][0x2c4] ;  /* 0x0000b100ff027624 */ /* 0x000fca00078e00ff */
        /* <DEDUP_REMOVED lines=20> */
.L_x_1096:
[----:B------:R-:W-:-:S04]  /*19a00*/  MOV R3, 0x1 ;  /* 0x0000000100037802 */ /* 0x000fc80000000f00 */
[----:B------:R-:W-:-:S13]  /*19a10*/  ISETP.NE.AND P0, PT, R3, c[0x0][0x32c], PT ;  /* 0x0000cb0003007a0c */ /* 0x000fda0003f05270 */
[----:B------:R-:W-:-:S05]  /*19a20*/  @P0 IMAD.HI.U32 R3, R0, c[0x0][0x330], RZ ;  /* 0x0000cc0000030a27 */ /* 0x000fca00078e00ff */
[----:B------:R-:W-:Y:S02]  /*19a30*/  @P0 SHF.R.U32.HI R0, RZ, c[0x0][0x334], R3 ;  /* 0x0000cd00ff000a19 */ /* 0x000fe40000011603 */
.L_x_1097:
[----:B------:R-:W-:Y:S05]  /*19a40*/  BSYNC B0 ;  /* 0x0000000000007941 */ /* 0x000fea0003800000 */
.L_x_1095:
[----:B------:R-:W-:-:S05]  /*19a50*/  IMAD R0, R0, c[0x0][0x32c], RZ ;  /* 0x0000cb0000007a24 */ /* 0x000fca00078e02ff */
[----:B------:R-:W-:-:S03]  /*19a60*/  IMNMX R2, R2, R0, !PT ;  /* 0x0000000002027217 */ /* 0x000fc60007800200 */
.L_x_1094:
        /* <DEDUP_REMOVED lines=13> */
.L_x_1109:
        /* <DEDUP_REMOVED lines=41> */
.L_x_1243:
        /* <DEDUP_REMOVED lines=22> */
.L_x_1244:
[----:B-1--4-:R-:W-:Y:S04]  /*19f30*/  IADD3 R2, P0, R0, R5, RZ ;  /* 0x0000000500027210 */ /* 0x012fe80007f1e0ff */
[----:B------:R-:W-:Y:S05]  /*19f40*/  IADD3.X R3, R4, R6, RZ, P0, !PT ;  /* 0x0000000604037210 */ /* 0x000fea00007fe4ff */
[----:B------:R-:W-:Y:S01]  /*19f50*/  @!PT LDS RZ, [RZ] ;  /* 0x00000000fffff984 */ /* 0x000fe20000000800 */
[----:B------:R-:W-:Y:S01]  /*19f60*/  @!PT LDS RZ, [RZ] ;  /* 0x00000000fffff984 */ /* 0x000fe20000000800 */
[----:B------:R-:W-:Y:S01]  /*19f70*/  @!PT LDS RZ, [RZ] ;  /* 0x00000000fffff984 */ /* 0x000fe20000000800 */
[----:B------:R1:W-:Y:S04]  /*19f80*/  LDGSTS.E.BYPASS.LTC128B.128 [R208+0x2100], [R2.64], !P2 ;  /* 0x0210000002d07fae */ /* 0x0003e8000d101d48 */
.L_x_1100:
[----:B-1-34-:R-:W-:Y:S05]  /*19f90*/  BSYNC B0 ;  /* 0x0000000000007941 */ /* 0x01afea0003800000 */
.L_x_1099:
        /* <DEDUP_REMOVED lines=133> */
[-C--:B------:R-:W-:Y:S08]  /*1a7f0*/  HMMA.16816.F32 R76, R172, R10.reuse, R76 ;  /* 0x0000000aac4c723c */ /* 0x080ff0000000184c */
[----:B------:R-:W-:Y:S04]  /*1a800*/  HMMA.16816.F32 R80, R180, R10, R80 ;  /* 0x0000000ab450723c */ /* 0x000fe80000001850 */
[----:B-1----:R-:W-:Y:S04]  /*1a810*/  FMUL.FTZ R0, R16, c[0x0][0x320] ;  /* 0x0000c80010007a20 */ /* 0x002fe80000410000 */
[----:B------:R1:W2:Y:S04]  /*1a820*/  MUFU.TANH R188, R0 ;  /* 0x0000000000bc7308 */ /* 0x0002a80000002400 */
        /* <DEDUP_REMOVED lines=164> */
.L_x_1245:
        /* <DEDUP_REMOVED lines=24> */
.L_x_1246:
[----:B--2-4-:R-:W-:Y:S04]  /*1b3f0*/  IADD3 R2, P0, R0, R5, RZ ;  /* 0x0000000500027210 */ /* 0x014fe80007f1e0ff */
[----:B-1----:R-:W-:Y:S05]  /*1b400*/  IADD3.X R3, R4, R6, RZ, P0, !PT ;  /* 0x0000000604037210 */ /* 0x002fea00007fe4ff */
[----:B------:R-:W-:Y:S01]  /*1b410*/  @!PT LDS RZ, [RZ] ;  /* 0x00000000fffff984 */ /* 0x000fe20000000800 */
[----:B------:R-:W-:Y:S01]  /*1b420*/  @!PT LDS RZ, [RZ] ;  /* 0x00000000fffff984 */ /* 0x000fe20000000800 */
[----:B------:R-:W-:Y:S01]  /*1b430*/  @!PT LDS RZ, [RZ] ;  /* 0x00000000fffff984 */ /* 0x000fe20000000800 */
[----:B------:R1:W-:Y:S04]  /*1b440*/  LDGSTS.E.BYPASS.LTC128B.128 [R208+0x4900], [R2.64], !P2 ;  /* 0x0490000002d07fae */ /* 0x0003e8000d101d48 */
.L_x_1104:
[----:B--234-:R-:W-:Y:S05]  /*1b450*/  BSYNC B0 ;  /* 0x0000000000007941 */ /* 0x01cfea0003800000 */
.L_x_1103:
        /* <DEDUP_REMOVED lines=83> */
.L_x_1247:
        /* <DEDUP_REMOVED lines=15> */
.L_x_1248:
[C---:B------:R-:W-:Y:S01]  /*1ba80*/  FMUL.FTZ R2, R71.reuse, c[0x0][0x2d0] ;  /* 0x0000b40047027a20 */ /* 0x040fe20000410000 */
[----:B--2---:R-:W-:Y:S01]  /*1ba90*/  FMNMX.FTZ R68, R0, R4, !PT ;  /* 0x0000000400447209 */ /* 0x004fe20007810000 */
[----:B------:R-:W-:Y:S01]  /*1baa0*/  FADD.FTZ R0, -R71, R86 ;  /* 0x0000005647007221 */ /* 0x000fe20000010100 */
[----:B------:R-:W-:Y:S01]  /*1bab0*/  WARPSYNC 0xffffffff ;  /* 0xffffffff00007948 */ /* 0x000fe20003800000 */
[--C-:B-1----:R-:W-:Y:S01]  /*1bac0*/  FFMA.FTZ R4, R189, c[0x0][0x2d0], -R2.reuse ;  /* 0x0000b400bd047a23 */ /* 0x102fe20000010802 */
[----:B------:R-:W-:Y:S01]  /*1bad0*/  LDSM.16.MT88.4 R52, [R193] ;  /* 0x00000000c134783b */ /* 0x000fe20000004200 */
[----:B------:R-:W-:Y:S02]  /*1bae0*/  FMUL.FTZ R0, R0, c[0x0][0x2d0] ;  /* 0x0000b40000007a20 */ /* 0x000fe40000410000 */
[--C-:B------:R-:W-:Y:S02]  /*1baf0*/  FFMA.FTZ R3, R217, c[0x0][0x2d0], -R2.reuse ;  /* 0x0000b400d9037a23 */ /* 0x100fe40000010802 */
        /* <DEDUP_REMOVED lines=22> */
[----:B------:R-:W-:Y:S09]  /*1bc60*/  FFMA.FTZ R239, R8, c[0x0][0x2d0], -R2 ;  /* 0x0000b40008ef7a23 */ /* 0x000ff20000010802 */
[----:B------:R-:W1:Y:S02]  /*1bc70*/  MUFU.EX2 R2, R4 ;  /* 0x0000000400027308 */ /* 0x000e640000000800 */
[----:B-1----:R-:W-:Y:S01]  /*1bc80*/  FFMA.FTZ R0, R65, R237, R2 ;  /* 0x000000ed41007223 */ /* 0x002fe20000010002 */
        /* <DEDUP_REMOVED lines=8> */
[C---:B------:R-:W-:Y:S02]  /*1bd10*/  FMUL.FTZ R48, R65.reuse, R148 ;  /* 0x0000009441307220 */ /* 0x040fe40000410000 */
[----:B------:R-:W-:Y:S01]  /*1bd20*/  FMUL.FTZ R49, R65, R149 ;  /* 0x0000009541317220 */ /* 0x000fe20000410000 */
        /* <DEDUP_REMOVED lines=25> */
[----:B------:R-:W-:Y:S03]  /*1bec0*/  LDSM.16.MT88.4 R148, [R193+0x2000] ;  /* 0x00200000c194783b */ /* 0x000fe60000004200 */
[----:B------:R-:W1:Y:S01]  /*1bed0*/  MUFU.EX2 R10, R6 ;  /* 0x00000006000a7308 */ /* 0x000e620000000800 */
[C---:B--2---:R-:W-:Y:S01]  /*1bee0*/  FADD.FTZ R33, R2.reuse, R0 ;  /* 0x0000000002217221 */ /* 0x044fe20000010000 */
[----:B------:R-:W-:Y:S01]  /*1bef0*/  F2FP.PACK_AB R73, R2, R5 ;  /* 0x000000050249723e */ /* 0x000fe200000000ff */
[C---:B------:R-:W-:Y:S07]  /*1bf00*/  FADD.FTZ R0, -R69.reuse, R88 ;  /* 0x0000005845007221 */ /* 0x040fee0000010100 */
[----:B------:R-:W-:Y:S01]  /*1bf10*/  MUFU.EX2 R88, R188 ;  /* 0x000000bc00587308 */ /* 0x000fe20000000800 */
[----:B------:R-:W-:Y:S02]  /*1bf20*/  FMUL.FTZ R4, R69, c[0x0][0x2d0] ;  /* 0x0000b40045047a20 */ /* 0x000fe40000410000 */
[----:B------:R-:W-:Y:S02]  /*1bf30*/  FMUL.FTZ R0, R0, c[0x0][0x2d0] ;  /* 0x0000b40000007a20 */ /* 0x000fe40000410000 */
[--C-:B------:R-:W-:Y:S01]  /*1bf40*/  FFMA.FTZ R185, R44, c[0x0][0x2d0], -R4.reuse ;  /* 0x0000b4002cb97a23 */ /* 0x100fe20000010804 */
[----:B-1----:R-:W-:Y:S01]  /*1bf50*/  F2FP.PACK_AB R74, R9, R10 ;  /* 0x0000000a094a723e */ /* 0x002fe200000000ff */
[--C-:B------:R-:W-:Y:S02]  /*1bf60*/  FFMA.FTZ R6, R223, c[0x0][0x2d0], -R4.reuse ;  /* 0x0000b400df067a23 */ /* 0x100fe40000010804 */
[--C-:B------:R-:W-:Y:S01]  /*1bf70*/  FFMA.FTZ R19, R221, c[0x0][0x2d0], -R4.reuse ;  /* 0x0000b400dd137a23 */ /* 0x100fe20000010804 */
        /* <DEDUP_REMOVED lines=14> */
[--C-:B------:R-:W-:Y:S02]  /*1c060*/  FFMA.FTZ R190, R40, c[0x0][0x2d0], -R4.reuse ;  /* 0x0000b40028be7a23 */ /* 0x100fe40000010804 */
[----:B-1----:R-:W-:Y:S02]  /*1c070*/  FADD.FTZ R0, -R68, R89 ;  /* 0x0000005944007221 */ /* 0x002fe40000010100 */
[--C-:B------:R-:W-:Y:S02]  /*1c080*/  FFMA.FTZ R186, R31, c[0x0][0x2d0], -R4.reuse ;  /* 0x0000b4001fba7a23 */ /* 0x100fe40000010804 */
[--C-:B------:R-:W-:Y:S01]  /*1c090*/  FFMA.FTZ R184, R29, c[0x0][0x2d0], -R4.reuse ;  /* 0x0000b4001db87a23 */ /* 0x100fe20000010804 */
[----:B------:R-:W-:Y:S01]  /*1c0a0*/  MUFU.EX2 R188, R172 ;  /* 0x000000ac00bc7308 */ /* 0x000fe20000000800 */
[--C-:B------:R-:W-:Y:S02]  /*1c0b0*/  FFMA.FTZ R220, R25, c[0x0][0x2d0], -R4.reuse ;  /* 0x0000b40019dc7a23 */ /* 0x100fe40000010804 */
[--C-:B------:R-:W-:Y:S02]  /*1c0c0*/  FFMA.FTZ R222, R13, c[0x0][0x2d0], -R4.reuse ;  /* 0x0000b4000dde7a23 */ /* 0x100fe40000010804 */
[----:B------:R-:W-:Y:S02]  /*1c0d0*/  FFMA.FTZ R243, R12, c[0x0][0x2d0], -R4 ;  /* 0x0000b4000cf37a23 */ /* 0x000fe40000010804 */
[----:B------:R-:W-:Y:S02]  /*1c0e0*/  FMUL.FTZ R4, R68, c[0x0][0x2d0] ;  /* 0x0000b40044047a20 */ /* 0x000fe40000410000 */
[----:B------:R-:W-:Y:S01]  /*1c0f0*/  FMUL.FTZ R0, R0, c[0x0][0x2d0] ;  /* 0x0000b40000007a20 */ /* 0x000fe20000410000 */
[----:B------:R-:W-:Y:S01]  /*1c100*/  MUFU.EX2 R183, R166 ;  /* 0x000000a600b77308 */ /* 0x000fe20000000800 */
[--C-:B--2---:R-:W-:Y:S02]  /*1c110*/  FFMA.FTZ R5, R224, c[0x0][0x2d0], -R4.reuse ;  /* 0x0000b400e0057a23 */ /* 0x104fe40000010804 */
[--C-:B------:R-:W-:Y:S01]  /*1c120*/  FFMA.FTZ R162, R214, c[0x0][0x2d0], -R4.reuse ;  /* 0x0000b400d6a27a23 */ /* 0x100fe20000010804 */
[----:B---3--:R-:W-:Y:S01]  /*1c130*/  F2FP.PACK_AB R76, R22, R35 ;  /* 0x00000023164c723e */ /* 0x008fe200000000ff */
[--C-:B------:R-:W-:Y:S02]  /*1c140*/  FFMA.FTZ R214, R34, c[0x0][0x2d0], -R4.reuse ;  /* 0x0000b40022d67a23 */ /* 0x100fe40000010804 */
[--C-:B------:R-:W-:Y:S02]  /*1c150*/  FFMA.FTZ R213, R36, c[0x0][0x2d0], -R4.reuse ;  /* 0x0000b40024d57a23 */ /* 0x100fe40000010804 */
[--C-:B------:R-:W-:Y:S01]  /*1c160*/  FFMA.FTZ R223, R23, c[0x0][0x2d0], -R4.reuse ;  /* 0x0000b40017df7a23 */ /* 0x100fe20000010804 */
[----:B------:R-:W1:Y:S01]  /*1c170*/  MUFU.EX2 R0, R0 ;  /* 0x0000000000007308 */ /* 0x000e620000000800 */
[--C-:B------:R-:W-:Y:S02]  /*1c180*/  FFMA.FTZ R224, R21, c[0x0][0x2d0], -R4.reuse ;  /* 0x0000b40015e07a23 */ /* 0x100fe40000010804 */
[C---:B------:R-:W-:Y:S02]  /*1c190*/  FMUL.FTZ R60, R2.reuse, R92 ;  /* 0x0000005c023c7220 */ /* 0x040fe40000410000 */
[----:B------:R-:W-:Y:S02]  /*1c1a0*/  FMUL.FTZ R61, R2, R93 ;  /* 0x0000005d023d7220 */ /* 0x000fe40000410000 */
[--C-:B------:R-:W-:Y:S02]  /*1c1b0*/  FFMA.FTZ R191, R46, c[0x0][0x2d0], -R4.reuse ;  /* 0x0000b4002ebf7a23 */ /* 0x100fe40000010804 */
[--C-:B------:R-:W-:Y:S01]  /*1c1c0*/  FFMA.FTZ R17, R227, c[0x0][0x2d0], -R4.reuse ;  /* 0x0000b400e3117a23 */ /* 0x100fe20000010804 */
[----:B------:R-:W2:Y:S01]  /*1c1d0*/  MUFU.EX2 R34, R5 ;  /* 0x0000000500227308 */ /* 0x000ea20000000800 */
[----:B------:R-:W-:Y:S02]  /*1c1e0*/  FFMA.FTZ R7, R225, c[0x0][0x2d0], -R4 ;  /* 0x0000b400e1077a23 */ /* 0x000fe40000010804 */
[----:B------:R-:W-:Y:S02]  /*1c1f0*/  FADD.FTZ R6, R10, R8 ;  /* 0x000000080a067221 */ /* 0x000fe40000010000 */
[--C-:B------:R-:W-:Y:S02]  /*1c200*/  FFMA.FTZ R225, R14, c[0x0][0x2d0], -R4.reuse ;  /* 0x0000b4000ee17a23 */ /* 0x100fe40000010804 */
[--C-:B------:R-:W-:Y:S02]  /*1c210*/  FFMA.FTZ R16, R226, c[0x0][0x2d0], -R4.reuse ;  /* 0x0000b400e2107a23 */ /* 0x100fe40000010804 */
[--C-:B------:R-:W-:Y:S01]  /*1c220*/  FFMA.FTZ R161, R212, c[0x0][0x2d0], -R4.reuse ;  /* 0x0000b400d4a17a23 */ /* 0x100fe20000010804 */
[----:B------:R-:W-:Y:S01]  /*1c230*/  MUFU.EX2 R226, R173 ;  /* 0x000000ad00e27308 */ /* 0x000fe20000000800 */
[--C-:B------:R-:W-:Y:S02]  /*1c240*/  FFMA.FTZ R212, R39, c[0x0][0x2d0], -R4.reuse ;  /* 0x0000b40027d47a23 */ /* 0x100fe40000010804 */
[----:B------:R-:W-:Y:S01]  /*1c250*/  FFMA.FTZ R163, R215, c[0x0][0x2d0], -R4 ;  /* 0x0000b400d7a37a23 */ /* 0x000fe20000010804 */
[----:B------:R-:W-:Y:S01]  /*1c260*/  LDSM.16.MT88.4 R36, [R196] ;  /* 0x00000000c424783b */ /* 0x000fe20000004200 */
        /* <DEDUP_REMOVED lines=27> */
[----:B------:R-:W-:Y:S01]  /*1c420*/  FFMA.FTZ R215, R24, c[0x0][0x2d0], -R4 ;  /* 0x0000b40018d77a23 */ /* 0x000fe20000010804 */
[----:B------:R-:W2:Y:S01]  /*1c430*/  MUFU.EX2 R98, R17 ;  /* 0x0000001100627308 */ /* 0x000ea20000000800 */
[C---:B------:R-:W-:Y:S02]  /*1c440*/  FFMA.FTZ R4, R2.reuse, R246, R35 ;  /* 0x000000f602047223 */ /* 0x040fe40000010023 */
[----:B------:R-:W-:Y:S02]  /*1c450*/  FMUL.FTZ R57, R2, R97 ;  /* 0x0000006102397220 */ /* 0x000fe40000410000 */
[----:B------:R-:W-:Y:S02]  /*1c460*/  FADD.FTZ R97, R22, R4 ;  /* 0x0000000416617221 */ /* 0x000fe40000010000 */
[C---:B------:R-:W-:Y:S02]  /*1c470*/  FMUL.FTZ R45, R2.reuse, R101 ;  /* 0x00000065022d7220 */ /* 0x040fe40000410000 */
[C---:B------:R-:W-:Y:S01]  /*1c480*/  FMUL.FTZ R12, R2.reuse, R116 ;  /* 0x00000074020c7220 */ /* 0x040fe20000410000 */
[----:B------:R-:W3:Y:S01]  /*1c490*/  MUFU.EX2 R101, R32 ;  /* 0x0000002000657308 */ /* 0x000ee20000000800 */
[C---:B------:R-:W-:Y:S02]  /*1c4a0*/  FMUL.FTZ R44, R2.reuse, R100 ;  /* 0x00000064022c7220 */ /* 0x040fe40000410000 */
[C---:B------:R-:W-:Y:S01]  /*1c4b0*/  FMUL.FTZ R13, R2.reuse, R117 ;  /* 0x00000075020d7220 */ /* 0x040fe20000410000 */
[----:B-1----:R-:W1:Y:S01]  /*1c4c0*/  LDSM.16.MT88.4 R20, [R192] ;  /* 0x00000000c014783b */ /* 0x002e620000004200 */
[----:B------:R-:W-:Y:S02]  /*1c4d0*/  FADD.FTZ R165, R9, R6 ;  /* 0x0000000609a57221 */ /* 0x000fe40000010000 */
[----:B------:R-:W-:Y:S02]  /*1c4e0*/  FMUL.FTZ R6, R3, R130 ;  /* 0x0000008203067220 */ /* 0x000fe40000410000 */
[C---:B------:R-:W-:Y:S01]  /*1c4f0*/  FMUL.FTZ R4, R65.reuse, R128 ;  /* 0x0000008041047220 */ /* 0x040fe20000410000 */
[----:B------:R4:W-:Y:S01]  /*1c500*/  MUFU.EX2 R116, R7 ;  /* 0x0000000700747308 */ /* 0x0009e20000000800 */
[C---:B------:R-:W-:Y:S02]  /*1c510*/  FMUL.FTZ R5, R65.reuse, R129 ;  /* 0x0000008141057220 */ /* 0x040fe40000410000 */
[----:B------:R-:W-:Y:S01]  /*1c520*/  FMUL.FTZ R8, R2, R120 ;  /* 0x0000007802087220 */ /* 0x000fe20000410000 */
[----:B--2---:R-:W-:Y:S01]  /*1c530*/  F2FP.PACK_AB R77, R98, R34 ;  /* 0x00000022624d723e */ /* 0x004fe200000000ff */
[C---:B------:R-:W-:Y:S02]  /*1c540*/  FMUL.FTZ R9, R2.reuse, R121 ;  /* 0x0000007902097220 */ /* 0x040fe40000410000 */
[----:B------:R-:W-:Y:S02]  /*1c550*/  FMUL.FTZ R17, R65, R133 ;  /* 0x0000008541117220 */ /* 0x000fe40000410000 */
[C---:B------:R-:W-:Y:S01]  /*1c560*/  FMUL.FTZ R34, R3.reuse, R142 ;  /* 0x0000008e03227220 */ /* 0x040fe20000410000 */
[----:B------:R2:W-:Y:S01]  /*1c570*/  MUFU.EX2 R100, R19 ;  /* 0x0000001300647308 */ /* 0x0005e20000000800 */
[----:B------:R-:W-:Y:S02]  /*1c580*/  FMUL.FTZ R35, R3, R143 ;  /* 0x0000008f03237220 */ /* 0x000fe40000410000 */
[----:B------:R-:W-:Y:S01]  /*1c590*/  FMUL.FTZ R56, R2, R96 ;  /* 0x0000006002387220 */ /* 0x000fe20000410000 */
[----:B---3--:R-:W-:Y:S01]  /*1c5a0*/  F2FP.PACK_AB R75, R101, R0 ;  /* 0x00000000654b723e */ /* 0x008fe200000000ff */
[----:B------:R-:W-:Y:S02]  /*1c5b0*/  FADD.FTZ R96, R0, R33 ;  /* 0x0000002100607221 */ /* 0x000fe40000010000 */
[C---:B------:R-:W-:Y:S02]  /*1c5c0*/  FMUL.FTZ R32, R65.reuse, R140 ;  /* 0x0000008c41207220 */ /* 0x040fe40000410000 */
[----:B------:R-:W-:Y:S01]  /*1c5d0*/  FMUL.FTZ R33, R65, R141 ;  /* 0x0000008d41217220 */ /* 0x000fe20000410000 */
[----:B------:R-:W3:Y:S01]  /*1c5e0*/  MUFU.EX2 R99, R16 ;  /* 0x0000001000637308 */ /* 0x000ee20000000800 */
[----:B------:R-:W-:Y:S01]  /*1c5f0*/  LDSM.16.MT88.4 R140, [R196+0x2000] ;  /* 0x00200000c48c783b */ /* 0x000fe20000004200 */
[C---:B------:R-:W-:Y:S02]  /*1c600*/  FMUL.FTZ R40, R2.reuse, R104 ;  /* 0x0000006802287220 */ /* 0x040fe40000410000 */
[C---:B----4-:R-:W-:Y:S02]  /*1c610*/  FMUL.FTZ R7, R3.reuse, R131 ;  /* 0x0000008303077220 */ /* 0x050fe40000410000 */
[----:B------:R-:W-:Y:S02]  /*1c620*/  FMUL.FTZ R41, R2, R105 ;  /* 0x0000006902297220 */ /* 0x000fe40000410000 */
[----:B------:R-:W-:Y:S02]  /*1c630*/  FADD.FTZ R0, R86, R165 ;  /* 0x000000a556007221 */ /* 0x000fe40000010000 */
[----:B------:R-:W4:Y:S01]  /*1c640*/  MUFU.EX2 R117, R18 ;  /* 0x0000001200757308 */ /* 0x000f220000000800 */
[C---:B------:R-:W-:Y:S02]  /*1c650*/  FMUL.FTZ R24, R2.reuse, R112 ;  /* 0x0000007002187220 */ /* 0x040fe40000410000 */
[C---:B------:R-:W-:Y:S01]  /*1c660*/  FMUL.FTZ R25, R2.reuse, R113 ;  /* 0x0000007102197220 */ /* 0x040fe20000410000 */
[-C--:B-1----:R-:W-:Y:S05]  /*1c670*/  HMMA.16816.F32 R4, R72, R20.reuse, R4 ;  /* 0x000000144804723c */ /* 0x082fea0000001804 */
[----:B--2---:R-:W-:Y:S01]  /*1c680*/  FMUL.FTZ R19, R3, R135 ;  /* 0x0000008703137220 */ /* 0x004fe20000410000 */
[----:B------:R-:W-:Y:S01]  /*1c690*/  MUFU.EX2 R107, R182 ;  /* 0x000000b6006b7308 */ /* 0x000fe20000000800 */
[C---:B------:R-:W-:Y:S02]  /*1c6a0*/  FMUL.FTZ R28, R2.reuse, R108 ;  /* 0x0000006c021c7220 */ /* 0x040fe40000410000 */
[----:B------:R-:W-:Y:S03]  /*1c6b0*/  FMUL.FTZ R29, R2, R109 ;  /* 0x0000006d021d7220 */ /* 0x000fe60000410000 */
[----:B---3--:R-:W-:Y:S01]  /*1c6c0*/  F2FP.PACK_AB R79, R116, R99 ;  /* 0x00000063744f723e */ /* 0x008fe200000000ff */
[----:B------:R-:W-:Y:S03]  /*1c6d0*/  FMUL.FTZ R16, R65, R132 ;  /* 0x0000008441107220 */ /* 0x000fe60000410000 */
[----:B------:R-:W-:Y:S01]  /*1c6e0*/  MUFU.EX2 R105, R181 ;  /* 0x000000b500697308 */ /* 0x000fe20000000800 */
[----:B----4-:R-:W-:Y:S01]  /*1c6f0*/  F2FP.PACK_AB R78, R117, R100 ;  /* 0x00000064754e723e */ /* 0x010fe200000000ff */
[----:B------:R-:W-:Y:S02]  /*1c700*/  FMUL.FTZ R18, R3, R134 ;  /* 0x0000008603127220 */ /* 0x000fe40000410000 */
[----:B------:R-:W-:Y:S06]  /*1c710*/  LDSM.16.MT88.4 R132, [R192+0x2000] ;  /* 0x00200000c084783b */ /* 0x000fec0000004200 */
        /* <DEDUP_REMOVED lines=21> */
[----:B------:R-:W-:Y:S01]  /*1c870*/  MUFU.EX2 R165, R213 ;  /* 0x000000d500a57308 */ /* 0x000fe20000000800 */
[----:B------:R-:W-:Y:S03]  /*1c880*/  FADD.FTZ R0, R87, R0 ;  /* 0x0000000057007221 */ /* 0x000fe60000010000 */
[C---:B------:R-:W-:Y:S02]  /*1c890*/  FMUL.FTZ R38, R3.reuse, R146 ;  /* 0x0000009203267220 */ /* 0x040fe40000410000 */
[----:B------:R-:W-:Y:S03]  /*1c8a0*/  FMUL.FTZ R39, R3, R147 ;  /* 0x0000009303277220 */ /* 0x000fe60000410000 */
[----:B------:R-:W-:Y:S01]  /*1c8b0*/  FADD.FTZ R0, R107, R0 ;  /* 0x000000006b007221 */ /* 0x000fe20000010000 */
[----:B------:R1:W-:Y:S03]  /*1c8c0*/  MUFU.EX2 R120, R67 ;  /* 0x0000004300787308 */ /* 0x0003e60000000800 */
[-C--:B------:R-:W-:Y:S03]  /*1c8d0*/  HMMA.16816.F32 R36, R72, R52.reuse, R36 ;  /* 0x000000344824723c */ /* 0x080fe60000001824 */
[----:B------:R-:W-:Y:S04]  /*1c8e0*/  FADD.FTZ R0, R105, R0 ;  /* 0x0000000069007221 */ /* 0x000fe80000010000 */
[----:B------:R-:W-:Y:S01]  /*1c8f0*/  FADD.FTZ R0, R106, R0 ;  /* 0x000000006a007221 */ /* 0x000fe20000010000 */
[C---:B------:R-:W-:Y:S01]  /*1c900*/  HMMA.16816.F32 R40, R76.reuse, R52, R40 ;  /* 0x000000344c28723c */ /* 0x040fe20000001828 */
[----:B------:R2:W-:Y:S06]  /*1c910*/  MUFU.EX2 R122, R66 ;  /* 0x00000042007a7308 */ /* 0x0005ec0000000800 */
[C---:B------:R-:W-:Y:S01]  /*1c920*/  FMUL.FTZ R52, R65.reuse, R152 ;  /* 0x0000009841347220 */ /* 0x040fe20000410000 */
[-C--:B------:R-:W-:Y:S03]  /*1c930*/  HMMA.16816.F32 R44, R76, R54.reuse, R44 ;  /* 0x000000364c2c723c */ /* 0x080fe6000000182c */
[----:B------:R3:W-:Y:S01]  /*1c940*/  MUFU.EX2 R247, R64 ;  /* 0x0000004000f77308 */ /* 0x0007e20000000800 */
[----:B------:R-:W-:Y:S02]  /*1c950*/  FMUL.FTZ R53, R65, R153 ;  /* 0x0000009941357220 */ /* 0x000fe40000410000 */
[C---:B-1----:R-:W-:Y:S02]  /*1c960*/  FMUL.FTZ R67, R3.reuse, R159 ;  /* 0x0000009f03437220 */ /* 0x042fe40000410000 */
[C---:B------:R-:W-:Y:S05]  /*1c970*/  HMMA.16816.F32 R48, R72.reuse, R54, R48 ;  /* 0x000000364830723c */ /* 0x040fea0000001830 */
[----:B------:R-:W1:Y:S02]  /*1c980*/  MUFU.EX2 R111, R171 ;  /* 0x000000ab006f7308 */ /* 0x000e640000000800 */
[C---:B------:R-:W-:Y:S02]  /*1c990*/  FMUL.FTZ R54, R3.reuse, R154 ;  /* 0x0000009a03367220 */ /* 0x040fe40000410000 */
[C---:B------:R-:W-:Y:S03]  /*1c9a0*/  FMUL.FTZ R55, R3.reuse, R155 ;  /* 0x0000009b03377220 */ /* 0x040fe60000410000 */
[----:B--2---:R-:W-:Y:S02]  /*1c9b0*/  FMUL.FTZ R66, R3, R158 ;  /* 0x0000009e03427220 */ /* 0x004fe40000410000 */
[----:B------:R-:W-:Y:S01]  /*1c9c0*/  FADD.FTZ R3, R101, R96 ;  /* 0x0000006065037221 */ /* 0x000fe20000010000 */
[----:B------:R2:W-:Y:S01]  /*1c9d0*/  MUFU.EX2 R155, R185 ;  /* 0x000000b9009b7308 */ /* 0x0005e20000000800 */
[-C--:B------:R-:W-:Y:S03]  /*1c9e0*/  HMMA.16816.F32 R52, R72, R80.reuse, R52 ;  /* 0x000000504834723c */ /* 0x080fe60000001834 */
[C---:B---3--:R-:W-:Y:S02]  /*1c9f0*/  FMUL.FTZ R64, R65.reuse, R156 ;  /* 0x0000009c41407220 */ /* 0x048fe40000410000 */
[----:B------:R-:W-:Y:S03]  /*1ca00*/  FMUL.FTZ R65, R65, R157 ;  /* 0x0000009d41417220 */ /* 0x000fe60000410000 */
[C---:B------:R-:W-:Y:S01]  /*1ca10*/  HMMA.16816.F32 R56, R76.reuse, R80, R56 ;  /* 0x000000504c38723c */ /* 0x040fe20000001838 */
[----:B------:R-:W3:Y:S03]  /*1ca20*/  MUFU.EX2 R119, R170 ;  /* 0x000000aa00777308 */ /* 0x000ee60000000800 */
[----:B-1----:R-:W-:Y:S04]  /*1ca30*/  FADD.FTZ R3, R111, R3 ;  /* 0x000000036f037221 */ /* 0x002fe80000010000 */
[-C--:B------:R-:W-:Y:S03]  /*1ca40*/  HMMA.16816.F32 R60, R76, R82.reuse, R60 ;  /* 0x000000524c3c723c */ /* 0x080fe6000000183c */
[----:B------:R-:W-:Y:S01]  /*1ca50*/  MUFU.EX2 R123, R169 ;  /* 0x000000a9007b7308 */ /* 0x000fe20000000800 */
[----:B--2---:R-:W2:Y:S04]  /*1ca60*/  LDL R185, [R1+0xc] ;  /* 0x00000c0001b97983 */ /* 0x004ea80000100800 */
[----:B------:R-:W-:Y:S01]  /*1ca70*/  HMMA.16816.F32 R64, R72, R82, R64 ;  /* 0x000000524840723c */ /* 0x000fe20000001840 */
[----:B------:R-:W1:Y:S03]  /*1ca80*/  LDSM.16.MT88.4 R80, [R196+0x800] ;  /* 0x00080000c450783b */ /* 0x000e660000004200 */
[----:B------:R-:W-:Y:S01]  /*1ca90*/  F2FP.PACK_AB R76, R2, R86 ;  /* 0x00000056024c723e */ /* 0x000fe200000000ff */
[----:B------:R-:W4:Y:S01]  /*1caa0*/  MUFU.EX2 R128, R168 ;  /* 0x000000a800807308 */ /* 0x000f220000000800 */
[----:B------:R-:W-:Y:S01]  /*1cab0*/  F2FP.PACK_AB R78, R87, R88 ;  /* 0x00000058574e723e */ /* 0x000fe200000000ff */
[----:B------:R-:W-:Y:S01]  /*1cac0*/  FADD.FTZ R2, R98, R89 ;  /* 0x0000005962027221 */ /* 0x000fe20000010000 */
[----:B------:R-:W-:Y:S01]  /*1cad0*/  F2FP.PACK_AB R74, R247, R122 ;  /* 0x0000007af74a723e */ /* 0x000fe200000000ff */
[----:B------:R-:W-:Y:S02]  /*1cae0*/  FADD.FTZ R87, R100, R97 ;  /* 0x0000006164577221 */ /* 0x000fe40000010000 */
[----:B------:R-:W-:Y:S01]  /*1caf0*/  LDSM.16.MT88.4 R100, [R193+0x1000] ;  /* 0x00100000c164783b */ /* 0x000fe20000004200 */
[----:B---3--:R-:W-:Y:S01]  /*1cb00*/  F2FP.PACK_AB R77, R119, R111 ;  /* 0x0000006f774d723e */ /* 0x008fe200000000ff */
[----:B------:R-:W-:Y:S02]  /*1cb10*/  FADD.FTZ R86, R99, R2 ;  /* 0x0000000263567221 */ /* 0x000fe40000010000 */
[----:B------:R-:W3:Y:S01]  /*1cb20*/  MUFU.EX2 R110, R160 ;  /* 0x000000a0006e7308 */ /* 0x000ee20000000800 */
[----:B------:R-:W-:Y:S02]  /*1cb30*/  FADD.FTZ R2, R104, R0 ;  /* 0x0000000068027221 */ /* 0x000fe40000010000 */
[----:B------:R-:W-:Y:S01]  /*1cb40*/  FADD.FTZ R0, R117, R87 ;  /* 0x0000005775007221 */ /* 0x000fe20000010000 */
[----:B------:R-:W5:Y:S01]  /*1cb50*/  LDSM.16.MT88.4 R96, [R193+0x800] ;  /* 0x00080000c160783b */ /* 0x000f620000004200 */
[----:B------:R-:W-:Y:S05]  /*1cb60*/  FADD.FTZ R86, R116, R86 ;  /* 0x0000005674567221 */ /* 0x000fea0000010000 */
[----:B------:R-:W-:Y:S01]  /*1cb70*/  MUFU.EX2 R113, R163 ;  /* 0x000000a300717308 */ /* 0x000fe20000000800 */
[----:B----4-:R-:W-:Y:S09]  /*1cb80*/  F2FP.PACK_AB R79, R128, R123 ;  /* 0x0000007b804f723e */ /* 0x010ff200000000ff */
[----:B------:R-:W4:Y:S01]  /*1cb90*/  MUFU.EX2 R114, R162 ;  /* 0x000000a200727308 */ /* 0x000f220000000800 */
[-C--:B------:R-:W-:Y:S05]  /*1cba0*/  HMMA.16816.F32 R4, R76, R92.reuse, R4 ;  /* 0x0000005c4c04723c */ /* 0x080fea0000001804 */
[----:B---3--:R-:W-:Y:S01]  /*1cbb0*/  F2FP.PACK_AB R72, R120, R110 ;  /* 0x0000006e7848723e */ /* 0x008fe200000000ff */
[----:B------:R-:W-:Y:S03]  /*1cbc0*/  FADD.FTZ R87, R110, R0 ;  /* 0x000000006e577221 */ /* 0x000fe60000010000 */
[----:B------:R-:W-:Y:S10]  /*1cbd0*/  MUFU.EX2 R121, R161 ;  /* 0x000000a100797308 */ /* 0x000ff40000000800 */
[----:B------:R-:W3:Y:S01]  /*1cbe0*/  MUFU.EX2 R189, R164 ;  /* 0x000000a400bd7308 */ /* 0x000ee20000000800 */
[----:B----4-:R-:W-:Y:S09]  /*1cbf0*/  F2FP.PACK_AB R73, R114, R113 ;  /* 0x000000717249723e */ /* 0x010ff200000000ff */
[----:B------:R-:W-:Y:S10]  /*1cc00*/  MUFU.EX2 R163, R214 ;  /* 0x000000d600a37308 */ /* 0x000ff40000000800 */
[----:B------:R-:W-:Y:S01]  /*1cc10*/  MUFU.EX2 R246, R174 ;  /* 0x000000ae00f67308 */ /* 0x000fe20000000800 */
[----:B---3--:R-:W-:Y:S09]  /*1cc20*/  F2FP.PACK_AB R75, R189, R121 ;  /* 0x00000079bd4b723e */ /* 0x008ff200000000ff */
[----:B------:R-:W-:Y:S01]  /*1cc30*/  MUFU.EX2 R180, R176 ;  /* 0x000000b000b47308 */ /* 0x000fe20000000800 */
[C---:B------:R-:W-:Y:S08]  /*1cc40*/  HMMA.16816.F32 R8, R72.reuse, R92, R8 ;  /* 0x0000005c4808723c */ /* 0x040ff00000001808 */
[-C--:B------:R-:W-:Y:S01]  /*1cc50*/  HMMA.16816.F32 R12, R72, R94.reuse, R12 ;  /* 0x0000005e480c723c */ /* 0x080fe2000000180c */
[----:B------:R-:W-:Y:S07]  /*1cc60*/  MUFU.EX2 R176, R186 ;  /* 0x000000ba00b07308 */ /* 0x000fee0000000800 */
[C---:B------:R-:W-:Y:S01]  /*1cc70*/  HMMA.16816.F32 R16, R76.reuse, R94, R16 ;  /* 0x0000005e4c10723c */ /* 0x040fe20000001810 */
[----:B------:R-:W3:Y:S02]  /*1cc80*/  LDSM.16.MT88.4 R92, [R195+0x800] ;  /* 0x00080000c35c783b */ /* 0x000ee40000004200 */
[----:B------:R-:W-:Y:S05]  /*1cc90*/  MUFU.EX2 R154, R178 ;  /* 0x000000b2009a7308 */ /* 0x000fea0000000800 */
[-C--:B-1----:R-:W-:Y:S05]  /*1cca0*/  HMMA.16816.F32 R20, R76, R80.reuse, R20 ;  /* 0x000000504c14723c */ /* 0x082fea0000001814 */
[----:B------:R-:W-:Y:S03]  /*1ccb0*/  MUFU.EX2 R153, R177 ;  /* 0x000000b100997308 */ /* 0x000fe60000000800 */
[C---:B------:R-:W-:Y:S07]  /*1ccc0*/  HMMA.16816.F32 R24, R72.reuse, R80, R24 ;  /* 0x000000504818723c */ /* 0x040fee0000001818 */
[----:B------:R-:W-:Y:S01]  /*1ccd0*/  MUFU.EX2 R152, R191 ;  /* 0x000000bf00987308 */ /* 0x000fe20000000800 */
[-C--:B------:R-:W-:Y:S08]  /*1cce0*/  HMMA.16816.F32 R28, R72, R82.reuse, R28 ;  /* 0x00000052481c723c */ /* 0x080ff0000000181c */
[C---:B------:R-:W-:Y:S01]  /*1ccf0*/  HMMA.16816.F32 R32, R76.reuse, R82, R32 ;  /* 0x000000524c20723c */ /* 0x040fe20000001820 */
[----:B------:R-:W1:Y:S01]  /*1cd00*/  LDSM.16.MT88.4 R80, [R192+0x1000] ;  /* 0x00100000c050783b */ /* 0x000e620000004200 */
[----:B------:R-:W-:Y:S06]  /*1cd10*/  MUFU.EX2 R171, R210 ;  /* 0x000000d200ab7308 */ /* 0x000fec0000000800 */
[-C--:B-----5:R-:W-:Y:S04]  /*1cd20*/  HMMA.16816.F32 R36, R76, R96.reuse, R36 ;  /* 0x000000604c24723c */ /* 0x0a0fe80000001824 */
[----:B------:R-:W4:Y:S04]  /*1cd30*/  MUFU.EX2 R89, R234 ;  /* 0x000000ea00597308 */ /* 0x000f280000000800 */
[C---:B------:R-:W-:Y:S06]  /*1cd40*/  HMMA.16816.F32 R40, R72.reuse, R96, R40 ;  /* 0x000000604828723c */ /* 0x040fec0000001828 */
[----:B------:R-:W5:Y:S02]  /*1cd50*/  MUFU.EX2 R88, R233 ;  /* 0x000000e900587308 */ /* 0x000f640000000800 */
[-C--:B------:R-:W-:Y:S08]  /*1cd60*/  HMMA.16816.F32 R44, R72, R98.reuse, R44 ;  /* 0x00000062482c723c */ /* 0x080ff0000000182c */
[C---:B------:R-:W-:Y:S01]  /*1cd70*/  HMMA.16816.F32 R48, R76.reuse, R98, R48 ;  /* 0x000000624c30723c */ /* 0x040fe20000001830 */
[----:B------:R-:W1:Y:S01]  /*1cd80*/  LDSM.16.MT88.4 R96, [R196+0x1000] ;  /* 0x00100000c460783b */ /* 0x000e620000004200 */
[----:B------:R-:W5:Y:S02]  /*1cd90*/  MUFU.EX2 R109, R232 ;  /* 0x000000e8006d7308 */ /* 0x000f640000000800 */
[----:B----4-:R-:W-:Y:S04]  /*1cda0*/  FADD.FTZ R0, R89, R2 ;  /* 0x0000000259007221 */ /* 0x010fe80000010000 */
[-C--:B---3--:R-:W-:Y:S04]  /*1cdb0*/  HMMA.16816.F32 R52, R76, R92.reuse, R52 ;  /* 0x0000005c4c34723c */ /* 0x088fe80000001834 */
[----:B------:R-:W3:Y:S01]  /*1cdc0*/  MUFU.EX2 R108, R231 ;  /* 0x000000e7006c7308 */ /* 0x000ee20000000800 */
[----:B-----5:R-:W-:Y:S03]  /*1cdd0*/  FADD.FTZ R0, R88, R0 ;  /* 0x0000000058007221 */ /* 0x020fe60000010000 */
[C---:B------:R-:W-:Y:S06]  /*1cde0*/  HMMA.16816.F32 R56, R72.reuse, R92, R56 ;  /* 0x0000005c4838723c */ /* 0x040fec0000001838 */
[----:B------:R-:W-:Y:S02]  /*1cdf0*/  MUFU.EX2 R174, R228 ;  /* 0x000000e400ae7308 */ /* 0x000fe40000000800 */
[-C--:B------:R-:W-:Y:S04]  /*1ce00*/  HMMA.16816.F32 R60, R72, R94.reuse, R60 ;  /* 0x0000005e483c723c */ /* 0x080fe8000000183c */
[----:B------:R-:W-:Y:S03]  /*1ce10*/  FADD.FTZ R0, R109, R0 ;  /* 0x000000006d007221 */ /* 0x000fe60000010000 */
[----:B------:R-:W-:Y:S01]  /*1ce20*/  F2FP.PACK_AB R72, R105, R107 ;  /* 0x0000006b6948723e */ /* 0x000fe200000000ff */
[----:B------:R-:W-:Y:S01]  /*1ce30*/  HMMA.16816.F32 R64, R76, R94, R64 ;  /* 0x0000005e4c40723c */ /* 0x000fe20000001840 */
[----:B------:R-:W4:Y:S01]  /*1ce40*/  LDSM.16.MT88.4 R92, [R195+0x1000] ;  /* 0x00100000c35c783b */ /* 0x000f220000004200 */
[----:B------:R-:W-:Y:S02]  /*1ce50*/  MUFU.EX2 R175, R219 ;  /* 0x000000db00af7308 */ /* 0x000fe40000000800 */
[----:B------:R-:W-:Y:S01]  /*1ce60*/  F2FP.PACK_AB R74, R104, R106 ;  /* 0x0000006a684a723e */ /* 0x000fe200000000ff */
[----:B---3--:R-:W-:Y:S01]  /*1ce70*/  FADD.FTZ R2, R108, R0 ;  /* 0x000000006c027221 */ /* 0x008fe20000010000 */
[----:B------:R-:W-:Y:S01]  /*1ce80*/  F2FP.PACK_AB R73, R226, R248 ;  /* 0x000000f8e249723e */ /* 0x000fe200000000ff */
[----:B------:R-:W-:Y:S01]  /*1ce90*/  FADD.FTZ R0, R113, R86 ;  /* 0x0000005671007221 */ /* 0x000fe20000010000 */
[----:B------:R-:W-:Y:S01]  /*1cea0*/  F2FP.PACK_AB R75, R246, R227 ;  /* 0x000000e3f64b723e */ /* 0x000fe200000000ff */
[----:B------:R-:W-:Y:S03]  /*1ceb0*/  LDSM.16.MT88.4 R104, [R195+0x1800] ;  /* 0x00180000c368783b */ /* 0x000fe60000004200 */
[----:B------:R-:W-:Y:S01]  /*1cec0*/  F2FP.PACK_AB R76, R183, R188 ;  /* 0x000000bcb74c723e */ /* 0x000fe200000000ff */
[----:B------:R-:W-:Y:S01]  /*1ced0*/  MUFU.EX2 R181, R218 ;  /* 0x000000da00b57308 */ /* 0x000fe20000000800 */
[----:B------:R-:W-:Y:S01]  /*1cee0*/  F2FP.PACK_AB R78, R155, R180 ;  /* 0x000000b49b4e723e */ /* 0x000fe200000000ff */
[-C--:B-1----:R-:W-:Y:S05]  /*1cef0*/  HMMA.16816.F32 R4, R72, R80.reuse, R4 ;  /* 0x000000504804723c */ /* 0x082fea0000001804 */
[----:B------:R-:W-:Y:S01]  /*1cf00*/  F2FP.PACK_AB R77, R153, R154 ;  /* 0x0000009a994d723e */ /* 0x000fe200000000ff */
[----:B------:R-:W-:Y:S01]  /*1cf10*/  FADD.FTZ R86, R119, R3 ;  /* 0x0000000377567221 */ /* 0x000fe20000010000 */
[----:B------:R-:W-:Y:S01]  /*1cf20*/  F2FP.PACK_AB R79, R171, R152 ;  /* 0x00000098ab4f723e */ /* 0x000fe200000000ff */
[----:B------:R-:W-:Y:S01]  /*1cf30*/  MUFU.EX2 R182, R217 ;  /* 0x000000d900b67308 */ /* 0x000fe20000000800 */
[----:B------:R-:W-:Y:S03]  /*1cf40*/  FADD.FTZ R3, R120, R87 ;  /* 0x0000005778037221 */ /* 0x000fe60000010000 */
[----:B------:R-:W-:Y:S02]  /*1cf50*/  FADD.FTZ R87, R114, R0 ;  /* 0x0000000072577221 */ /* 0x000fe40000010000 */
[C---:B------:R-:W-:Y:S04]  /*1cf60*/  HMMA.16816.F32 R8, R76.reuse, R80, R8 ;  /* 0x000000504c08723c */ /* 0x040fe80000001808 */
[----:B------:R-:W1:Y:S04]  /*1cf70*/  MUFU.EX2 R118, R230 ;  /* 0x000000e600767308 */ /* 0x000e680000000800 */
[-C--:B------:R-:W-:Y:S06]  /*1cf80*/  HMMA.16816.F32 R12, R76, R82.reuse, R12 ;  /* 0x000000524c0c723c */ /* 0x080fec000000180c */
[----:B------:R-:W3:Y:S02]  /*1cf90*/  MUFU.EX2 R115, R235 ;  /* 0x000000eb00737308 */ /* 0x000ee40000000800 */
[C---:B------:R-:W-:Y:S01]  /*1cfa0*/  HMMA.16816.F32 R16, R72.reuse, R82, R16 ;  /* 0x000000524810723c */ /* 0x040fe20000001810 */
[----:B------:R-:W5:Y:S07]  /*1cfb0*/  LDSM.16.MT88.4 R80, [R192+0x1800] ;  /* 0x00180000c050783b */ /* 0x000f6e0000004200 */
[-C--:B------:R-:W-:Y:S01]  /*1cfc0*/  HMMA.16816.F32 R20, R72, R96.reuse, R20 ;  /* 0x000000604814723c */ /* 0x080fe20000001814 */
[----:B------:R-:W4:Y:S03]  /*1cfd0*/  MUFU.EX2 R112, R236 ;  /* 0x000000ec00707308 */ /* 0x000f260000000800 */
[----:B-1----:R-:W-:Y:S04]  /*1cfe0*/  FADD.FTZ R0, R118, R2 ;  /* 0x0000000276007221 */ /* 0x002fe80000010000 */
[C---:B------:R-:W-:Y:S03]  /*1cff0*/  HMMA.16816.F32 R24, R76.reuse, R96, R24 ;  /* 0x000000604c18723c */ /* 0x040fe60000001818 */
[----:B------:R-:W1:Y:S01]  /*1d000*/  MUFU.EX2 R110, R239 ;  /* 0x000000ef006e7308 */ /* 0x000e620000000800 */
[C---:B---3--:R-:W-:Y:S01]  /*1d010*/  F2FP.PACK_AB R156, R115.reuse, R118 ;  /* 0x00000076739c723e */ /* 0x048fe200000000ff */
[----:B------:R-:W-:Y:S03]  /*1d020*/  FADD.FTZ R0, R115, R0 ;  /* 0x0000000073007221 */ /* 0x000fe60000010000 */
[-C--:B------:R-:W-:Y:S05]  /*1d030*/  HMMA.16816.F32 R28, R76, R98.reuse, R28 ;  /* 0x000000624c1c723c */ /* 0x080fea000000181c */
[----:B------:R3:W-:Y:S03]  /*1d040*/  MUFU.EX2 R170, R237 ;  /* 0x000000ed00aa7308 */ /* 0x0007e60000000800 */
[C---:B------:R-:W-:Y:S01]  /*1d050*/  HMMA.16816.F32 R32, R72.reuse, R98, R32 ;  /* 0x000000624820723c */ /* 0x040fe20000001820 */
[----:B------:R-:W5:Y:S03]  /*1d060*/  LDSM.16.MT88.4 R96, [R196+0x1800] ;  /* 0x00180000c460783b */ /* 0x000f660000004200 */
[----:B----4-:R-:W-:Y:S03]  /*1d070*/  FADD.FTZ R0, R112, R0 ;  /* 0x0000000070007221 */ /* 0x010fe60000010000 */
[----:B------:R-:W4:Y:S01]  /*1d080*/  MUFU.EX2 R169, R238 ;  /* 0x000000ee00a97308 */ /* 0x000f220000000800 */
[-C--:B------:R-:W-:Y:S04]  /*1d090*/  HMMA.16816.F32 R36, R72, R100.reuse, R36 ;  /* 0x000000644824723c */ /* 0x080fe80000001824 */
[C---:B-1----:R-:W-:Y:S04]  /*1d0a0*/  F2FP.PACK_AB R158, R110.reuse, R112 ;  /* 0x000000706e9e723e */ /* 0x042fe800000000ff */
[C---:B------:R-:W-:Y:S01]  /*1d0b0*/  HMMA.16816.F32 R40, R76.reuse, R100, R40 ;  /* 0x000000644c28723c */ /* 0x040fe20000001828 */
[----:B------:R-:W-:Y:S03]  /*1d0c0*/  MUFU.EX2 R168, R240 ;  /* 0x000000f000a87308 */ /* 0x000fe60000000800 */
[----:B---3--:R-:W-:Y:S02]  /*1d0d0*/  FADD.FTZ R237, R110, R0 ;  /* 0x000000006eed7221 */ /* 0x008fe40000010000 */
[----:B------:R-:W-:Y:S02]  /*1d0e0*/  FADD.FTZ R0, R123, R86 ;  /* 0x000000567b007221 */ /* 0x000fe40000010000 */
[-C--:B------:R-:W-:Y:S03]  /*1d0f0*/  HMMA.16816.F32 R44, R76, R102.reuse, R44 ;  /* 0x000000664c2c723c */ /* 0x080fe6000000182c */
[----:B------:R-:W1:Y:S01]  /*1d100*/  MUFU.EX2 R164, R242 ;  /* 0x000000f200a47308 */ /* 0x000e620000000800 */
[----:B------:R-:W-:Y:S01]  /*1d110*/  FADD.FTZ R2, R128, R0 ;  /* 0x0000000080027221 */ /* 0x000fe20000010000 */
[----:B--2---:R-:W-:Y:S02]  /*1d120*/  ISETP.GT.AND P0, PT, R209, R185, PT ;  /* 0x000000b9d100720c */ /* 0x004fe40003f04270 */
[----:B----4-:R-:W-:Y:S01]  /*1d130*/  F2FP.PACK_AB R157, R169, R170 ;  /* 0x000000aaa99d723e */ /* 0x010fe200000000ff */
[C---:B------:R-:W-:Y:S01]  /*1d140*/  HMMA.16816.F32 R48, R72.reuse, R102, R48 ;  /* 0x000000664830723c */ /* 0x040fe20000001830 */
[----:B------:R-:W2:Y:S03]  /*1d150*/  LDSM.16.MT88.4 R100, [R193+0x1800] ;  /* 0x00180000c164783b */ /* 0x000ea60000004200 */
[----:B------:R-:W-:Y:S01]  /*1d160*/  FADD.FTZ R2, R248, R2 ;  /* 0x00000002f8027221 */ /* 0x000fe20000010000 */
[----:B------:R-:W-:Y:S01]  /*1d170*/  MUFU.EX2 R162, R220 ;  /* 0x000000dc00a27308 */ /* 0x000fe20000000800 */
[----:B------:R-:W-:Y:S02]  /*1d180*/  IADD3 R209, R209, -0x1, RZ ;  /* 0xffffffffd1d17810 */ /* 0x000fe40007ffe0ff */
[-C--:B------:R-:W-:Y:S04]  /*1d190*/  HMMA.16816.F32 R52, R72, R92.reuse, R52 ;  /* 0x0000005c4834723c */ /* 0x080fe80000001834 */
[----:B------:R-:W-:Y:S01]  /*1d1a0*/  FADD.FTZ R2, R226, R2 ;  /* 0x00000002e2027221 */ /* 0x000fe20000010000 */
[----:B------:R-:W-:Y:S02]  /*1d1b0*/  MOV R86, R71 ;  /* 0x0000004700567202 */ /* 0x000fe40000000f00 */
[----:B------:R-:W3:Y:S01]  /*1d1c0*/  MUFU.EX2 R161, R221 ;  /* 0x000000dd00a17308 */ /* 0x000ee20000000800 */
[C---:B------:R-:W-:Y:S04]  /*1d1d0*/  HMMA.16816.F32 R56, R76.reuse, R92, R56 ;  /* 0x0000005c4c38723c */ /* 0x040fe80000001838 */
[----:B-1----:R-:W-:Y:S01]  /*1d1e0*/  F2FP.PACK_AB R159, R164, R168 ;  /* 0x000000a8a49f723e */ /* 0x002fe200000000ff */
[----:B------:R-:W-:Y:S03]  /*1d1f0*/  FADD.FTZ R2, R227, R2 ;  /* 0x00000002e3027221 */ /* 0x000fe60000010000 */
[-C--:B------:R-:W-:Y:S01]  /*1d200*/  HMMA.16816.F32 R60, R76, R94.reuse, R60 ;  /* 0x0000005e4c3c723c */ /* 0x080fe2000000183c */
[----:B------:R-:W-:Y:S03]  /*1d210*/  MUFU.EX2 R160, R222 ;  /* 0x000000de00a07308 */ /* 0x000fe60000000800 */
[----:B------:R-:W-:Y:S03]  /*1d220*/  FADD.FTZ R2, R246, R2 ;  /* 0x00000002f6027221 */ /* 0x000fe60000010000 */
[----:B------:R-:W-:Y:S01]  /*1d230*/  F2FP.PACK_AB R76, R88, R89 ;  /* 0x00000059584c723e */ /* 0x000fe200000000ff */
[----:B------:R-:W-:Y:S03]  /*1d240*/  HMMA.16816.F32 R64, R72, R94, R64 ;  /* 0x0000005e4840723c */ /* 0x000fe60000001840 */
[----:B------:R-:W1:Y:S01]  /*1d250*/  MUFU.EX2 R89, R243 ;  /* 0x000000f300597308 */ /* 0x000e620000000800 */
[----:B------:R-:W-:Y:S01]  /*1d260*/  F2FP.PACK_AB R78, R108, R109 ;  /* 0x0000006d6c4e723e */ /* 0x000fe200000000ff */
[----:B------:R-:W-:Y:S01]  /*1d270*/  FADD.FTZ R2, R174, R2 ;  /* 0x00000002ae027221 */ /* 0x000fe20000010000 */
[C---:B------:R-:W-:Y:S02]  /*1d280*/  F2FP.PACK_AB R77, R175.reuse, R174 ;  /* 0x000000aeaf4d723e */ /* 0x040fe400000000ff */
[----:B------:R-:W-:Y:S01]  /*1d290*/  F2FP.PACK_AB R79, R182, R181 ;  /* 0x000000b5b64f723e */ /* 0x000fe200000000ff */
[----:B------:R-:W-:Y:S03]  /*1d2a0*/  FADD.FTZ R2, R175, R2 ;  /* 0x00000002af027221 */ /* 0x000fe60000010000 */
[----:B------:R-:W-:Y:S01]  /*1d2b0*/  F2FP.PACK_AB R72, R173, R172 ;  /* 0x000000acad48723e */ /* 0x000fe200000000ff */
[----:B------:R-:W-:Y:S01]  /*1d2c0*/  MUFU.EX2 R88, R223 ;  /* 0x000000df00587308 */ /* 0x000fe20000000800 */
[----:B------:R-:W-:Y:S01]  /*1d2d0*/  F2FP.PACK_AB R74, R179, R176 ;  /* 0x000000b0b34a723e */ /* 0x000fe200000000ff */
[-C--:B-----5:R-:W-:Y:S05]  /*1d2e0*/  HMMA.16816.F32 R4, R76, R80.reuse, R4 ;  /* 0x000000504c04723c */ /* 0x0a0fea0000001804 */
[----:B------:R-:W-:Y:S01]  /*1d2f0*/  F2FP.PACK_AB R73, R166, R167 ;  /* 0x000000a7a649723e */ /* 0x000fe200000000ff */
[----:B------:R-:W-:Y:S01]  /*1d300*/  FADD.FTZ R2, R181, R2 ;  /* 0x00000002b5027221 */ /* 0x000fe20000010000 */
[----:B------:R-:W-:Y:S02]  /*1d310*/  F2FP.PACK_AB R75, R163, R165 ;  /* 0x000000a5a34b723e */ /* 0x000fe400000000ff */
[----:B---3--:R-:W-:Y:S03]  /*1d320*/  F2FP.PACK_AB R92, R161, R162 ;  /* 0x000000a2a15c723e */ /* 0x008fe600000000ff */
[----:B-1----:R-:W-:Y:S01]  /*1d330*/  F2FP.PACK_AB R94, R89, R160 ;  /* 0x000000a0595e723e */ /* 0x002fe200000000ff */
[----:B------:R-:W-:Y:S01]  /*1d340*/  FADD.FTZ R2, R182, R2 ;  /* 0x00000002b6027221 */ /* 0x000fe20000010000 */
[C---:B------:R-:W-:Y:S01]  /*1d350*/  HMMA.16816.F32 R8, R72.reuse, R80, R8 ;  /* 0x000000504808723c */ /* 0x040fe20000001808 */
[----:B------:R-:W-:Y:S03]  /*1d360*/  MUFU.EX2 R81, R225 ;  /* 0x000000e100517308 */ /* 0x000fe60000000800 */
[----:B------:R-:W-:Y:S03]  /*1d370*/  FADD.FTZ R2, R170, R2 ;  /* 0x00000002aa027221 */ /* 0x000fe60000010000 */
[----:B------:R-:W-:Y:S01]  /*1d380*/  FADD.FTZ R80, R122, R3 ;  /* 0x000000037a507221 */ /* 0x000fe20000010000 */
[-C--:B------:R-:W-:Y:S04]  /*1d390*/  HMMA.16816.F32 R12, R72, R82.reuse, R12 ;  /* 0x00000052480c723c */ /* 0x080fe8000000180c */
[----:B------:R-:W-:Y:S01]  /*1d3a0*/  FADD.FTZ R3, R121, R87 ;  /* 0x0000005779037221 */ /* 0x000fe20000010000 */
[----:B------:R-:W-:Y:S01]  /*1d3b0*/  MOV R87, R70 ;  /* 0x0000004600577202 */ /* 0x000fe20000000f00 */
[----:B------:R-:W-:Y:S02]  /*1d3c0*/  FADD.FTZ R0, R247, R80 ;  /* 0x00000050f7007221 */ /* 0x000fe40000010000 */
[C---:B------:R-:W-:Y:S01]  /*1d3d0*/  HMMA.16816.F32 R16, R76.reuse, R82, R16 ;  /* 0x000000524c10723c */ /* 0x040fe20000001810 */
[----:B------:R-:W1:Y:S03]  /*1d3e0*/  MUFU.EX2 R83, R215 ;  /* 0x000000d700537308 */ /* 0x000e660000000800 */
[----:B------:R-:W-:Y:S02]  /*1d3f0*/  FADD.FTZ R3, R189, R3 ;  /* 0x00000003bd037221 */ /* 0x000fe40000010000 */
[----:B------:R-:W-:Y:S02]  /*1d400*/  FADD.FTZ R0, R188, R0 ;  /* 0x00000000bc007221 */ /* 0x000fe40000010000 */
[-C--:B------:R-:W-:Y:S03]  /*1d410*/  HMMA.16816.F32 R20, R76, R96.reuse, R20 ;  /* 0x000000604c14723c */ /* 0x080fe60000001814 */
[----:B------:R-:W3:Y:S01]  /*1d420*/  MUFU.EX2 R82, R224 ;  /* 0x000000e000527308 */ /* 0x000ee20000000800 */
[----:B------:R-:W-:Y:S02]  /*1d430*/  FADD.FTZ R3, R154, R3 ;  /* 0x000000039a037221 */ /* 0x000fe40000010000 */
[----:B------:R-:W-:Y:S02]  /*1d440*/  FADD.FTZ R0, R183, R0 ;  /* 0x00000000b7007221 */ /* 0x000fe40000010000 */
[C---:B------:R-:W-:Y:S04]  /*1d450*/  HMMA.16816.F32 R24, R72.reuse, R96, R24 ;  /* 0x000000604818723c */ /* 0x040fe80000001818 */
[----:B------:R-:W-:Y:S02]  /*1d460*/  FADD.FTZ R3, R153, R3 ;  /* 0x0000000399037221 */ /* 0x000fe40000010000 */
[----:B------:R-:W-:Y:S02]  /*1d470*/  FADD.FTZ R0, R180, R0 ;  /* 0x00000000b4007221 */ /* 0x000fe40000010000 */
[-C--:B------:R-:W-:Y:S04]  /*1d480*/  HMMA.16816.F32 R28, R72, R98.reuse, R28 ;  /* 0x00000062481c723c */ /* 0x080fe8000000181c */
[----:B-1----:R-:W-:Y:S01]  /*1d490*/  F2FP.PACK_AB R93, R88, R83 ;  /* 0x00000053585d723e */ /* 0x002fe200000000ff */
[----:B------:R-:W-:Y:S02]  /*1d4a0*/  FADD.FTZ R3, R152, R3 ;  /* 0x0000000398037221 */ /* 0x000fe40000010000 */
[----:B------:R-:W-:Y:S01]  /*1d4b0*/  FADD.FTZ R0, R155, R0 ;  /* 0x000000009b007221 */ /* 0x000fe20000010000 */
[C---:B------:R-:W-:Y:S04]  /*1d4c0*/  HMMA.16816.F32 R32, R76.reuse, R98, R32 ;  /* 0x000000624c20723c */ /* 0x040fe80000001820 */
[----:B---3--:R-:W-:Y:S01]  /*1d4d0*/  F2FP.PACK_AB R95, R81, R82 ;  /* 0x00000052515f723e */ /* 0x008fe200000000ff */
[----:B------:R-:W-:Y:S02]  /*1d4e0*/  FADD.FTZ R3, R171, R3 ;  /* 0x00000003ab037221 */ /* 0x000fe40000010000 */
[----:B------:R-:W-:Y:S01]  /*1d4f0*/  FADD.FTZ R0, R172, R0 ;  /* 0x00000000ac007221 */ /* 0x000fe20000010000 */
[-C--:B--2---:R-:W-:Y:S04]  /*1d500*/  HMMA.16816.F32 R36, R76, R100.reuse, R36 ;  /* 0x000000644c24723c */ /* 0x084fe80000001824 */
        /* <DEDUP_REMOVED lines=10> */
[----:B------:R-:W-:Y:S02]  /*1d5b0*/  FADD.FTZ R0, R162, R0 ;  /* 0x00000000a2007221 */ /* 0x000fe40000010000 */
[-C--:B------:R-:W-:Y:S08]  /*1d5c0*/  HMMA.16816.F32 R52, R76, R104.reuse, R52 ;  /* 0x000000684c34723c */ /* 0x080ff00000001834 */
[C---:B------:R-:W-:Y:S08]  /*1d5d0*/  HMMA.16816.F32 R56, R72.reuse, R104, R56 ;  /* 0x000000684838723c */ /* 0x040ff00000001838 */
        /* <DEDUP_REMOVED lines=9> */
[----:B------:R-:W-:Y:S01]  /*1d670*/  FADD.FTZ R0, R88, R4 ;  /* 0x0000000458007221 */ /* 0x000fe20000010000 */
[----:B------:R-:W-:Y:S01]  /*1d680*/  MOV R88, R69 ;  /* 0x0000004500587202 */ /* 0x000fe20000000f00 */
[----:B------:R-:W-:Y:S02]  /*1d690*/  FADD.FTZ R3, R168, R3 ;  /* 0x00000003a8037221 */ /* 0x000fe40000010000 */
[C---:B------:R-:W-:Y:S04]  /*1d6a0*/  HMMA.16816.F32 R132, R156.reuse, R134, R16 ;  /* 0x000000869c84723c */ /* 0x040fe80000001810 */
[----:B------:R-:W-:Y:S02]  /*1d6b0*/  FADD.FTZ R2, R160, R2 ;  /* 0x00000002a0027221 */ /* 0x000fe40000010000 */
[----:B------:R-:W-:Y:S02]  /*1d6c0*/  FADD.FTZ R0, R82, R0 ;  /* 0x0000000052007221 */ /* 0x000fe40000010000 */
[-C--:B------:R-:W-:Y:S04]  /*1d6d0*/  HMMA.16816.F32 R136, R156, R140.reuse, R20 ;  /* 0x0000008c9c88723c */ /* 0x080fe80000001814 */
[----:B------:R-:W-:Y:S02]  /*1d6e0*/  FADD.FTZ R243, R164, R3 ;  /* 0x00000003a4f37221 */ /* 0x000fe40000010000 */
[----:B------:R-:W-:Y:S01]  /*1d6f0*/  FADD.FTZ R246, R89, R2 ;  /* 0x0000000259f67221 */ /* 0x000fe20000010000 */
[----:B------:R-:W-:Y:S01]  /*1d700*/  MOV R89, R68 ;  /* 0x0000004400597202 */ /* 0x000fe20000000f00 */
[C---:B------:R-:W-:Y:S04]  /*1d710*/  HMMA.16816.F32 R112, R92.reuse, R140, R24 ;  /* 0x0000008c5c70723c */ /* 0x040fe80000001818 */
[----:B------:R-:W-:Y:S04]  /*1d720*/  FADD.FTZ R247, R81, R0 ;  /* 0x0000000051f77221 */ /* 0x000fe80000010000 */
        /* <DEDUP_REMOVED lines=11> */
.L_x_1098:
[----:B------:R-:W2:Y:S02]  /*1d7e0*/  LDL R0, [R1+0x8] ;  /* 0x0000080001007983 */ /* 0x000ea40000100800 */
[----:B--2---:R-:W-:-:S13]  /*1d7f0*/  ISETP.GE.AND P0, PT, R209, R0, PT ;  /* 0x00000000d100720c */ /* 0x004fda0003f06270 */
[----:B------:R-:W-:Y:S05]  /*1d800*/  @!P0 BRA `(.L_x_1110) ;  /* 0x00005af000008947 */ /* 0x000fea0003800000 */
[----:B------:R-:W-:Y:S01]  /*1d810*/  IMAD.MOV.U32 R87, RZ, RZ, R70 ;  /* 0x000000ffff577224 */ /* 0x000fe200078e0046 */
[----:B------:R-:W-:Y:S01]  /*1d820*/  MOV R89, R68 ;  /* 0x0000004400597202 */ /* 0x000fe20000000f00 */
[----:B------:R-:W-:Y:S01]  /*1d830*/  IMAD.MOV.U32 R86, RZ, RZ, R71 ;  /* 0x000000ffff567224 */ /* 0x000fe200078e0047 */
[----:B------:R-:W-:Y:S02]  /*1d840*/  MOV R88, R69 ;  /* 0x0000004500587202 */ /* 0x000fe40000000f00 */
.L_x_1138:
[----:B------:R-:W2:Y:S01]  /*1d850*/  LDL.64 R6, [R1+0x18] ;  /* 0x0000180001067983 */ /* 0x000ea20000100a00 */
[----:B------:R-:W-:Y:S04]  /*1d860*/  DEPBAR.LE SB0, 0x0 ;  /* 0x000080000000791a */ /* 0x000fe80000000000 */
[----:B------:R-:W3:Y:S01]  /*1d870*/  LDL R4, [R1+0x14] ;  /* 0x0000140001047983 */ /* 0x000ee20000100800 */
[----:B------:R-:W-:Y:S01]  /*1d880*/  WARPSYNC 0xffffffff ;  /* 0xffffffff00007948 */ /* 0x000fe20003800000 */
[----:B------:R-:W-:Y:S01]  /*1d890*/  SHF.R.S32.HI R0, RZ, 0x1f, R229 ;  /* 0x0000001fff007819 */ /* 0x000fe200000114e5 */
[C---:B-1----:R-:W-:Y:S01]  /*1d8a0*/  IMAD.WIDE.U32 R2, R229.reuse, c[0x0][0x208], RZ ;  /* 0x00008200e5027a25 */ /* 0x042fe200078e00ff */
[----:B------:R-:W-:Y:S01]  /*1d8b0*/  BAR.SYNC.DEFER_BLOCKING 0x0 ;  /* 0x0000000000007b1d */ /* 0x000fe20000010000 */
[----:B------:R-:W-:Y:S02]  /*1d8c0*/  SHF.L.U64.HI R68, R244, 0x1, R245 ;  /* 0x00000001f4447819 */ /* 0x000fe400000102f5 */
[----:B------:R-:W-:Y:S01]  /*1d8d0*/  IMAD R0, R0, c[0x0][0x208], RZ ;  /* 0x0000820000007a24 */ /* 0x000fe200078e02ff */
[----:B------:R-:W-:Y:S03]  /*1d8e0*/  SHF.L.U32 R53, R244, 0x1, RZ ;  /* 0x00000001f4357819 */ /* 0x000fe600000006ff */
[----:B------:R-:W-:Y:S04]  /*1d8f0*/  IMAD R0, R229, c[0x0][0x20c], R0 ;  /* 0x00008300e5007a24 */ /* 0x000fe800078e0200 */
[----:B------:R-:W-:Y:S01]  /*1d900*/  IMAD.IADD R3, R3, 0x1, R0 ;  /* 0x0000000103037824 */ /* 0x000fe200078e0200 */
[----:B------:R-:W-:Y:S03]  /*1d910*/  SHF.R.S32.HI R0, RZ, 0x1f, R216 ;  /* 0x0000001fff007819 */ /* 0x000fe600000114d8 */
[----:B------:R-:W-:Y:S04]  /*1d920*/  IMAD.WIDE.U32 R2, R216, c[0x0][0x218], R2 ;  /* 0x00008600d8027a25 */ /* 0x000fe800078e0002 */
        /* <DEDUP_REMOVED lines=22> */
.L_x_1249:
        /* <DEDUP_REMOVED lines=16> */
[----:B------:R-:W1:Y:S07]  /*1db90*/  SHFL.IDX PT, R69, R52, 0x3, 0x181f ;  /* 0x00781f0034457f89 */ /* 0x000e6e00000e0000 */
[-C--:B------:R-:W-:Y:S01]  /*1dba0*/  HMMA.16816.F32 R36, R80, R48.reuse, RZ ;  /* 0x000000305024723c */ /* 0x080fe200000018ff */
[----:B------:R1:W1:Y:S07]  /*1dbb0*/  SHFL.IDX PT, R73, R52, 0x4, 0x181f ;  /* 0x00981f0034497f89 */ /* 0x00026e00000e0000 */
[C---:B------:R-:W-:Y:S01]  /*1dbc0*/  HMMA.16816.F32 R40, R76.reuse, R48, RZ ;  /* 0x000000304c28723c */ /* 0x040fe200000018ff */
        /* <DEDUP_REMOVED lines=8> */
[-C--:B-1----:R-:W-:Y:S02]  /*1dc50*/  IADD3 R60, P0, R54, R53.reuse, RZ ;  /* 0x00000035363c7210 */ /* 0x082fe40007f1e0ff */
[-C--:B------:R-:W-:Y:S02]  /*1dc60*/  IADD3 R70, P1, R55, R53.reuse, RZ ;  /* 0x0000003537467210 */ /* 0x080fe40007f3e0ff */
[-C--:B------:R-:W-:Y:S02]  /*1dc70*/  IADD3.X R61, R57, R68.reuse, RZ, P0, !PT ;  /* 0x00000044393d7210 */ /* 0x080fe400007fe4ff */
[----:B------:R-:W-:Y:S01]  /*1dc80*/  IADD3 R72, P0, R0, R53, RZ ;  /* 0x0000003500487210 */ /* 0x000fe20007f1e0ff */
[----:B------:R1:W-:Y:S01]  /*1dc90*/  LDGSTS.E.BYPASS.LTC128B.128 [R208+0x900], [R62.64], !P2 ;  /* 0x009000003ed07fae */ /* 0x0003e2000d101d48 */
[-C--:B------:R-:W-:Y:S01]  /*1dca0*/  IADD3.X R71, R69, R68.reuse, RZ, P1, !PT ;  /* 0x0000004445477210 */ /* 0x080fe20000ffe4ff */
[-C--:B------:R-:W-:Y:S01]  /*1dcb0*/  HMMA.16816.F32 R52, R80, R64.reuse, RZ ;  /* 0x000000405034723c */ /* 0x080fe200000018ff */
[----:B------:R-:W-:Y:S05]  /*1dcc0*/  IADD3.X R73, R73, R68, RZ, P0, !PT ;  /* 0x0000004449497210 */ /* 0x000fea00007fe4ff */
[----:B------:R1:W-:Y:S02]  /*1dcd0*/  LDGSTS.E.BYPASS.LTC128B.128 [R208+0x1100], [R60.64], !P2 ;  /* 0x011000003cd07fae */ /* 0x0003e4000d101d48 */
[C---:B------:R-:W-:Y:S06]  /*1dce0*/  HMMA.16816.F32 R56, R76.reuse, R64, RZ ;  /* 0x000000404c38723c */ /* 0x040fec00000018ff */
        /* <DEDUP_REMOVED lines=286> */
.L_x_1250:
        /* <DEDUP_REMOVED lines=24> */
.L_x_1251:
[----:B--2-4-:R-:W-:Y:S04]  /*1f050*/  IADD3 R2, P0, R0, R5, RZ ;  /* 0x0000000500027210 */ /* 0x014fe80007f1e0ff */
[----:B-1----:R-:W-:Y:S05]  /*1f060*/  IADD3.X R3, R4, R6, RZ, P0, !PT ;  /* 0x0000000604037210 */ /* 0x002fea00007fe4ff */
[----:B------:R-:W-:Y:S01]  /*1f070*/  @!PT LDS RZ, [RZ] ;  /* 0x00000000fffff984 */ /* 0x000fe20000000800 */
[----:B------:R-:W-:Y:S01]  /*1f080*/  @!PT LDS RZ, [RZ] ;  /* 0x00000000fffff984 */ /* 0x000fe20000000800 */
[----:B------:R-:W-:Y:S01]  /*1f090*/  @!PT LDS RZ, [RZ] ;  /* 0x00000000fffff984 */ /* 0x000fe20000000800 */
[----:B------:R1:W-:Y:S04]  /*1f0a0*/  LDGSTS.E.BYPASS.LTC128B.128 [R208+0x4900], [R2.64], !P2 ;  /* 0x0490000002d07fae */ /* 0x0003e8000d101d48 */
.L_x_1113:
[----:B--234-:R-:W-:Y:S05]  /*1f0b0*/  BSYNC B0 ;  /* 0x0000000000007941 */ /* 0x01cfea0003800000 */
.L_x_1112:
[----:B-1----:R-:W2:Y:S01]  /*1f0c0*/  LDL R2, [R1+0x38] ;  /* 0x0000380001027983 */ /* 0x002ea20000100800 */
[----:B------:R-:W-:Y:S01]  /*1f0d0*/  IMAD.MOV.U32 R3, RZ, RZ, c[0x0][0x2c4] ;  /* 0x0000b100ff037624 */ /* 0x000fe200078e00ff */
[----:B------:R-:W-:Y:S02]  /*1f0e0*/  ULDC UR4, c[0x0][0x324] ;  /* 0x0000c90000047ab9 */ /* 0x000fe40000000800 */
[----:B------:R-:W2:Y:S01]  /*1f0f0*/  LDL R0, [R1+0x50] ;  /* 0x0000500001007983 */ /* 0x000ea20000100800 */
[----:B------:R-:W-:Y:S01]  /*1f100*/  ULOP3.LUT UR4, URZ, UR4, URZ, 0x33, !UPT ;  /* 0x000000043f047292 */ /* 0x000fe2000f8e333f */
        /* <DEDUP_REMOVED lines=8> */
[C---:B------:R-:W-:Y:S02]  /*1f190*/  IADD3 R7, R2.reuse, UR4, RZ ;  /* 0x0000000402077c10 */ /* 0x040fe4000fffe0ff */
[----:B------:R-:W-:Y:S01]  /*1f1a0*/  IADD3 R6, R2, c[0x0][0x328], RZ ;  /* 0x0000ca0002067a10 */ /* 0x000fe20007ffe0ff */
[----:B------:R-:W-:-:S05]  /*1f1b0*/  BRA.DIV ~URZ, `(.L_x_1116) ;  /* 0x0000bf427f007947 */ /* 0x000fca000b800000 */
[----:B------:R1:W2:Y:S02]  /*1f1c0*/  SHFL.IDX PT, R4, R5, RZ, 0x1c1f ;  /* 0x001c1fff05047589 */ /* 0x0002a400000e0000 */
.L_x_1252:
[----:B--2---:R-:W-:Y:S01]  /*1f1d0*/  IADD3 R3, R6, R4, RZ ;  /* 0x0000000406037210 */ /* 0x004fe20007ffe0ff */
        /* <DEDUP_REMOVED lines=18> */
.L_x_1119:
[----:B------:R-:W-:Y:S04]  /*1f300*/  MOV R8, c[0x0][0x32c] ;  /* 0x0000cb0000087a02 */ /* 0x000fe80000000f00 */
[----:B------:R-:W-:Y:S11]  /*1f310*/  ISETP.NE.AND P0, PT, R8, 0x1, PT ;  /* 0x000000010800780c */ /* 0x000ff60003f05270 */
[----:B------:R-:W-:Y:S02]  /*1f320*/  @!UPT UIADD3 URZ, URZ, URZ, URZ ;  /* 0x0000003f3f3ff290 */ /* 0x000fe4000fffe03f */
[----:B------:R-:W-:Y:S05]  /*1f330*/  @P0 IMAD.HI.U32 R8, R4, c[0x0][0x330], RZ ;  /* 0x0000cc0004080a27 */ /* 0x000fea00078e00ff */
[----:B------:R-:W-:Y:S02]  /*1f340*/  @P0 SHF.R.U32.HI R4, RZ, c[0x0][0x334], R8 ;  /* 0x0000cd00ff040a19 */ /* 0x000fe40000011608 */
.L_x_1120:
[----:B------:R-:W-:Y:S05]  /*1f350*/  BSYNC B0 ;  /* 0x0000000000007941 */ /* 0x000fea0003800000 */
.L_x_1118:
[----:B------:R-:W-:Y:S04]  /*1f360*/  IMAD.IADD R8, R0, 0x1, -R251 ;  /* 0x0000000100087824 */ /* 0x000fe800078e0afb */
[----:B------:R-:W-:Y:S05]  /*1f370*/  IMAD R4, R4, c[0x0][0x32c], R8 ;  /* 0x0000cb0004047a24 */ /* 0x000fea00078e0208 */
[----:B------:R-:W-:Y:S02]  /*1f380*/  IMNMX R2, R2, R4, !PT ;  /* 0x0000000402027217 */ /* 0x000fe40007800200 */
[----:B------:R-:W-:Y:S04]  /*1f390*/  IADD3 R4, R4, c[0x0][0x32c], RZ ;  /* 0x0000cb0004047a10 */ /* 0x000fe80007ffe0ff */
[----:B------:R-:W-:Y:S02]  /*1f3a0*/  IMNMX R3, R3, R4, PT ;  /* 0x0000000403037217 */ /* 0x000fe40003800200 */
.L_x_1117:
        /* <DEDUP_REMOVED lines=113> */
.L_x_1253:
        /* <DEDUP_REMOVED lines=19> */
.L_x_1124:
[----:B------:R-:W-:Y:S04]  /*1fbf0*/  MOV R8, c[0x0][0x32c] ;  /* 0x0000cb0000087a02 */ /* 0x000fe80000000f00 */
[----:B------:R-:W-:Y:S11]  /*1fc00*/  ISETP.NE.AND P0, PT, R8, 0x1, PT ;  /* 0x000000010800780c */ /* 0x000ff60003f05270 */
[----:B------:R-:W-:Y:S02]  /*1fc10*/  @!UPT UIADD3 URZ, URZ, URZ, URZ ;  /* 0x0000003f3f3ff290 */ /* 0x000fe4000fffe03f */
[----:B------:R-:W-:Y:S05]  /*1fc20*/  @P0 IMAD.HI.U32 R8, R4, c[0x0][0x330], RZ ;  /* 0x0000cc0004080a27 */ /* 0x000fea00078e00ff */
[----:B------:R-:W-:Y:S02]  /*1fc30*/  @P0 SHF.R.U32.HI R4, RZ, c[0x0][0x334], R8 ;  /* 0x0000cd00ff040a19 */ /* 0x000fe40000011608 */
.L_x_1125:
[----:B------:R-:W-:Y:S05]  /*1fc40*/  BSYNC B0 ;  /* 0x0000000000007941 */ /* 0x000fea0003800000 */
.L_x_1123:
[----:B------:R-:W-:Y:S04]  /*1fc50*/  IMAD.IADD R8, R0, 0x1, -R251 ;  /* 0x0000000100087824 */ /* 0x000fe800078e0afb */
[----:B------:R-:W-:Y:S05]  /*1fc60*/  IMAD R4, R4, c[0x0][0x32c], R8 ;  /* 0x0000cb0004047a24 */ /* 0x000fea00078e0208 */
[----:B------:R-:W-:Y:S02]  /*1fc70*/  IMNMX R3, R3, R4, !PT ;  /* 0x0000000403037217 */ /* 0x000fe40007800200 */
[----:B------:R-:W-:Y:S04]  /*1fc80*/  IADD3 R4, R4, c[0x0][0x32c], RZ ;  /* 0x0000cb0004047a10 */ /* 0x000fe80007ffe0ff */
[----:B------:R-:W-:Y:S02]  /*1fc90*/  IMNMX R2, R2, R4, PT ;  /* 0x0000000402027217 */ /* 0x000fe40003800200 */
.L_x_1122:
        /* <DEDUP_REMOVED lines=77> */
.L_x_1254:
        /* <DEDUP_REMOVED lines=19> */
.L_x_1129:
[----:B------:R-:W-:Y:S04]  /*202a0*/  MOV R8, c[0x0][0x32c] ;  /* 0x0000cb0000087a02 */ /* 0x000fe80000000f00 */
[----:B------:R-:W-:Y:S11]  /*202b0*/  ISETP.NE.AND P0, PT, R8, 0x1, PT ;  /* 0x000000010800780c */ /* 0x000ff60003f05270 */
[----:B------:R-:W-:Y:S02]  /*202c0*/  @!UPT UIADD3 URZ, URZ, URZ, URZ ;  /* 0x0000003f3f3ff290 */ /* 0x000fe4000fffe03f */
[----:B------:R-:W-:Y:S05]  /*202d0*/  @P0 IMAD.HI.U32 R8, R4, c[0x0][0x330], RZ ;  /* 0x0000cc0004080a27 */ /* 0x000fea00078e00ff */
[----:B------:R-:W-:Y:S02]  /*202e0*/  @P0 SHF.R.U32.HI R4, RZ, c[0x0][0x334], R8 ;  /* 0x0000cd00ff040a19 */ /* 0x000fe40000011608 */
.L_x_1130:
[----:B------:R-:W-:Y:S05]  /*202f0*/  BSYNC B0 ;  /* 0x0000000000007941 */ /* 0x000fea0003800000 */
.L_x_1128:
[----:B------:R-:W-:Y:S04]  /*20300*/  IMAD.IADD R8, R0, 0x1, -R251 ;  /* 0x0000000100087824 */ /* 0x000fe800078e0afb */
[----:B------:R-:W-:Y:S05]  /*20310*/  IMAD R4, R4, c[0x0][0x32c], R8 ;  /* 0x0000cb0004047a24 */ /* 0x000fea00078e0208 */
[----:B------:R-:W-:Y:S02]  /*20320*/  IMNMX R3, R3, R4, !PT ;  /* 0x0000000403037217 */ /* 0x000fe40007800200 */
[----:B------:R-:W-:Y:S04]  /*20330*/  IADD3 R4, R4, c[0x0][0x32c], RZ ;  /* 0x0000cb0004047a10 */ /* 0x000fe80007ffe0ff */
[----:B------:R-:W-:Y:S02]  /*20340*/  IMNMX R2, R2, R4, PT ;  /* 0x0000000402027217 */ /* 0x000fe40003800200 */
.L_x_1127:
        /* <DEDUP_REMOVED lines=77> */
.L_x_1255:
        /* <DEDUP_REMOVED lines=19> */
.L_x_1134:
[----:B--234-:R-:W-:Y:S04]  /*20950*/  MOV R5, c[0x0][0x32c] ;  /* 0x0000cb0000057a02 */ /* 0x01cfe80000000f00 */
[----:B------:R-:W-:Y:S11]  /*20960*/  ISETP.NE.AND P0, PT, R5, 0x1, PT ;  /* 0x000000010500780c */ /* 0x000ff60003f05270 */
[----:B------:R-:W-:Y:S02]  /*20970*/  @!UPT UIADD3 URZ, URZ, URZ, URZ ;  /* 0x0000003f3f3ff290 */ /* 0x000fe4000fffe03f */
[----:B------:R-:W-:Y:S05]  /*20980*/  @P0 IMAD.HI.U32 R5, R4, c[0x0][0x330], RZ ;  /* 0x0000cc0004050a27 */ /* 0x000fea00078e00ff */
[----:B------:R-:W-:Y:S02]  /*20990*/  @P0 SHF.R.U32.HI R4, RZ, c[0x0][0x334], R5 ;  /* 0x0000cd00ff040a19 */ /* 0x000fe40000011605 */
.L_x_1135:
[----:B------:R-:W-:Y:S05]  /*209a0*/  BSYNC B0 ;  /* 0x0000000000007941 */ /* 0x000fea0003800000 */
.L_x_1133:
[----:B------:R-:W-:Y:S04]  /*209b0*/  IMAD.IADD R0, R0, 0x1, -R251 ;  /* 0x0000000100007824 */ /* 0x000fe800078e0afb */
[----:B------:R-:W-:Y:S05]  /*209c0*/  IMAD R0, R4, c[0x0][0x32c], R0 ;  /* 0x0000cb0004007a24 */ /* 0x000fea00078e0200 */
[----:B------:R-:W-:Y:S02]  /*209d0*/  IMNMX R2, R2, R0, !PT ;  /* 0x0000000002027217 */ /* 0x000fe40007800200 */
[----:B------:R-:W-:Y:S04]  /*209e0*/  IADD3 R0, R0, c[0x0][0x32c], RZ ;  /* 0x0000cb0000007a10 */ /* 0x000fe80007ffe0ff */
[----:B------:R-:W-:Y:S02]  /*209f0*/  IMNMX R3, R3, R0, PT ;  /* 0x0000000003037217 */ /* 0x000fe40003800200 */
.L_x_1132:
        /* <DEDUP_REMOVED lines=157> */
.L_x_1256:
        /* <DEDUP_REMOVED lines=15> */
.L_x_1257:
[C---:B------:R-:W-:Y:S01]  /*214c0*/  FSETP.NEU.FTZ.AND P0, PT, R71.reuse, -INF , PT ;  /* 0xff8000004700780b */ /* 0x040fe20003f1d000 */
[C---:B------:R-:W-:Y:S01]  /*214d0*/  FMUL.FTZ R2, R71.reuse, c[0x0][0x2d0] ;  /* 0x0000b40047027a20 */ /* 0x040fe20000410000 */
[----:B--2---:R-:W-:Y:S01]  /*214e0*/  FMNMX.FTZ R68, R0, R4, !PT ;  /* 0x0000000400447209 */ /* 0x004fe20007810000 */
[----:B------:R-:W2:Y:S01]  /*214f0*/  LDL R248, [R1+0x8] ;  /* 0x0000080001f87983 */ /* 0x000ea20000100800 */
[----:B------:R-:W-:Y:S01]  /*21500*/  FSEL R0, R71, RZ, P0 ;  /* 0x000000ff47007208 */ /* 0x000fe20000000000 */
[----:B------:R-:W-:Y:S01]  /*21510*/  WARPSYNC 0xffffffff ;  /* 0xffffffff00007948 */ /* 0x000fe20003800000 */
        /* <DEDUP_REMOVED lines=27> */
[----:B------:R-:W3:Y:S10]  /*216d0*/  MUFU.EX2 R2, R4 ;  /* 0x0000000400027308 */ /* 0x000ef40000000800 */
[----:B------:R-:W-:Y:S01]  /*216e0*/  MUFU.EX2 R86, R86 ;  /* 0x0000005600567308 */ /* 0x000fe20000000800 */
[----:B-1----:R-:W-:Y:S01]  /*216f0*/  FFMA.FTZ R0, R65, R237, R3 ;  /* 0x000000ed41007223 */ /* 0x002fe20000010003 */
[C---:B---3--:R-:W-:Y:S03]  /*21700*/  F2FP.PACK_AB R72, R2.reuse, R3 ;  /* 0x000000030248723e */ /* 0x048fe600000000ff */
        /* <DEDUP_REMOVED lines=64> */
[--C-:B------:R-:W-:Y:S02]  /*21b10*/  FFMA.FTZ R189, R40, c[0x0][0x2d0], -R2.reuse ;  /* 0x0000b40028bd7a23 */ /* 0x100fe40000010802 */
[----:B------:R-:W-:Y:S01]  /*21b20*/  FFMA.FTZ R239, R32, c[0x0][0x2d0], -R2 ;  /* 0x0000b40020ef7a23 */ /* 0x000fe20000010802 */
[----:B------:R-:W-:Y:S01]  /*21b30*/  FSEL R2, R68, RZ, P0 ;  /* 0x000000ff44027208 */ /* 0x000fe20000000000 */
[----:B------:R-:W-:Y:S01]  /*21b40*/  FMUL.FTZ R0, R0, c[0x0][0x2d0] ;  /* 0x0000b40000007a20 */ /* 0x000fe20000410000 */
[----:B------:R-:W4:Y:S01]  /*21b50*/  MUFU.EX2 R32, R5 ;  /* 0x0000000500207308 */ /* 0x000f220000000800 */
[----:B------:R-:W-:Y:S02]  /*21b60*/  FMUL.FTZ R49, R65, R149 ;  /* 0x0000009541317220 */ /* 0x000fe40000410000 */
[----:B------:R-:W-:Y:S02]  /*21b70*/  FADD.FTZ R2, -R2, R89 ;  /* 0x0000005902027221 */ /* 0x000fe40000010100 */
[C---:B------:R-:W-:Y:S02]  /*21b80*/  FMUL.FTZ R50, R3.reuse, R150 ;  /* 0x0000009603327220 */ /* 0x040fe40000410000 */
[----:B------:R-:W-:Y:S02]  /*21b90*/  FMUL.FTZ R51, R3, R151 ;  /* 0x0000009703337220 */ /* 0x000fe40000410000 */
[----:B------:R-:W-:Y:S01]  /*21ba0*/  FMUL.FTZ R2, R2, c[0x0][0x2d0] ;  /* 0x0000b40002027a20 */ /* 0x000fe20000410000 */
[----:B------:R-:W5:Y:S01]  /*21bb0*/  MUFU.EX2 R0, R0 ;  /* 0x0000000000007308 */ /* 0x000f620000000800 */
[----:B-1----:R-:W-:Y:S01]  /*21bc0*/  FMUL.FTZ R4, R68, c[0x0][0x2d0] ;  /* 0x0000b40044047a20 */ /* 0x002fe20000410000 */
[----:B---3--:R-:W-:Y:S04]  /*21bd0*/  F2FP.PACK_AB R74, R39, R48 ;  /* 0x00000030274a723e */ /* 0x008fe800000000ff */
[----:B------:R-:W-:Y:S04]  /*21be0*/  FSEL R4, R4, RZ, P0 ;  /* 0x000000ff04047208 */ /* 0x000fe80000000000 */
[----:B------:R-:W1:Y:S01]  /*21bf0*/  MUFU.EX2 R2, R2 ;  /* 0x0000000200027308 */ /* 0x000e620000000800 */
[--C-:B------:R-:W-:Y:S02]  /*21c00*/  FFMA.FTZ R161, R23, c[0x0][0x2d0], -R4.reuse ;  /* 0x0000b40017a17a23 */ /* 0x100fe40000010804 */
[--C-:B------:R-:W-:Y:S01]  /*21c10*/  FFMA.FTZ R160, R22, c[0x0][0x2d0], -R4.reuse ;  /* 0x0000b40016a07a23 */ /* 0x100fe20000010804 */
[----:B----4-:R-:W-:Y:S01]  /*21c20*/  F2FP.PACK_AB R76, R32, R35 ;  /* 0x00000023204c723e */ /* 0x010fe200000000ff */
[--C-:B------:R-:W-:Y:S02]  /*21c30*/  FFMA.FTZ R67, R21, c[0x0][0x2d0], -R4.reuse ;  /* 0x0000b40015437a23 */ /* 0x100fe40000010804 */
[--C-:B------:R-:W-:Y:S02]  /*21c40*/  FFMA.FTZ R181, R20, c[0x0][0x2d0], -R4.reuse ;  /* 0x0000b40014b57a23 */ /* 0x100fe40000010804 */
[----:B------:R-:W3:Y:S01]  /*21c50*/  LDSM.16.MT88.4 R20, [R192] ;  /* 0x00000000c014783b */ /* 0x000ee20000004200 */
[----:B------:R-:W-:Y:S01]  /*21c60*/  MUFU.EX2 R183, R67 ;  /* 0x0000004300b77308 */ /* 0x000fe20000000800 */
[--C-:B------:R-:W-:Y:S02]  /*21c70*/  FFMA.FTZ R6, R9, c[0x0][0x2d0], -R4.reuse ;  /* 0x0000b40009067a23 */ /* 0x100fe40000010804 */
[--C-:B------:R-:W-:Y:S02]  /*21c80*/  FFMA.FTZ R7, R15, c[0x0][0x2d0], -R4.reuse ;  /* 0x0000b4000f077a23 */ /* 0x100fe40000010804 */
[C---:B-----5:R-:W-:Y:S02]  /*21c90*/  FMUL.FTZ R45, R0.reuse, R101 ;  /* 0x00000065002d7220 */ /* 0x060fe40000410000 */
        /* <DEDUP_REMOVED lines=26> */
[----:B------:R-:W4:Y:S01]  /*21e40*/  MUFU.EX2 R97, R17 ;  /* 0x0000001100617308 */ /* 0x000f220000000800 */
[C---:B------:R-:W-:Y:S01]  /*21e50*/  FFMA.FTZ R4, R0.reuse, R246, R35 ;  /* 0x000000f600047223 */ /* 0x040fe20000010023 */
[----:B--2---:R-:W-:Y:S01]  /*21e60*/  ISETP.GT.AND P0, PT, R209, R248, PT ;  /* 0x000000f8d100720c */ /* 0x004fe20003f04270 */
        /* <DEDUP_REMOVED lines=13> */
[----:B----4-:R-:W-:Y:S01]  /*21f40*/  F2FP.PACK_AB R77, R97, R18 ;  /* 0x00000012614d723e */ /* 0x010fe200000000ff */
[----:B------:R-:W-:Y:S01]  /*21f50*/  FADD.FTZ R96, R32, R4 ;  /* 0x0000000420607221 */ /* 0x000fe20000010000 */
[----:B------:R-:W4:Y:S01]  /*21f60*/  LDSM.16.MT88.4 R36, [R196] ;  /* 0x00000000c424783b */ /* 0x000f220000004200 */
[----:B------:R-:W-:Y:S02]  /*21f70*/  FMUL.FTZ R6, R3, R130 ;  /* 0x0000008203067220 */ /* 0x000fe40000410000 */
[C---:B------:R-:W-:Y:S01]  /*21f80*/  FMUL.FTZ R4, R65.reuse, R128 ;  /* 0x0000008041047220 */ /* 0x040fe20000410000 */
[----:B------:R-:W-:Y:S01]  /*21f90*/  MUFU.EX2 R99, R34 ;  /* 0x0000002200637308 */ /* 0x000fe20000000800 */
[----:B------:R-:W-:Y:S02]  /*21fa0*/  FMUL.FTZ R5, R65, R129 ;  /* 0x0000008141057220 */ /* 0x000fe40000410000 */
[C---:B------:R-:W-:Y:S02]  /*21fb0*/  FMUL.FTZ R10, R2.reuse, R122 ;  /* 0x0000007a020a7220 */ /* 0x040fe40000410000 */
[----:B--2---:R-:W-:Y:S02]  /*21fc0*/  FMUL.FTZ R7, R3, R131 ;  /* 0x0000008303077220 */ /* 0x004fe40000410000 */
[C---:B------:R-:W-:Y:S02]  /*21fd0*/  FMUL.FTZ R11, R2.reuse, R123 ;  /* 0x0000007b020b7220 */ /* 0x040fe40000410000 */
[----:B------:R-:W-:Y:S01]  /*21fe0*/  FMUL.FTZ R15, R2, R119 ;  /* 0x00000077020f7220 */ /* 0x000fe20000410000 */
[----:B------:R-:W2:Y:S01]  /*21ff0*/  MUFU.EX2 R98, R16 ;  /* 0x0000001000627308 */ /* 0x000ea20000000800 */
[----:B------:R-:W-:Y:S02]  /*22000*/  FMUL.FTZ R17, R65, R133 ;  /* 0x0000008541117220 */ /* 0x000fe40000410000 */
[----:B------:R-:W-:Y:S01]  /*22010*/  FMUL.FTZ R19, R3, R135 ;  /* 0x0000008703137220 */ /* 0x000fe20000410000 */
[----:B-1----:R-:W-:Y:S01]  /*22020*/  F2FP.PACK_AB R75, R100, R0 ;  /* 0x00000000644b723e */ /* 0x002fe200000000ff */
[----:B------:R-:W-:Y:S02]  /*22030*/  FADD.FTZ R88, R0, R52 ;  /* 0x0000003400587221 */ /* 0x000fe40000010000 */
[----:B------:R-:W1:Y:S01]  /*22040*/  LDSM.16.MT88.4 R52, [R193] ;  /* 0x00000000c134783b */ /* 0x000e620000004200 */
[----:B------:R-:W-:Y:S02]  /*22050*/  FMUL.FTZ R32, R65, R140 ;  /* 0x0000008c41207220 */ /* 0x000fe40000410000 */
[----:B------:R-:W5:Y:S01]  /*22060*/  MUFU.EX2 R117, R33 ;  /* 0x0000002100757308 */ /* 0x000f620000000800 */
[-C--:B---3--:R-:W-:Y:S05]  /*22070*/  HMMA.16816.F32 R4, R72, R20.reuse, R4 ;  /* 0x000000144804723c */ /* 0x088fea0000001804 */
[C---:B------:R-:W-:Y:S02]  /*22080*/  FMUL.FTZ R14, R2.reuse, R118 ;  /* 0x00000076020e7220 */ /* 0x040fe40000410000 */
[C---:B------:R-:W-:Y:S02]  /*22090*/  FFMA.FTZ R89, R2.reuse, R247, R18 ;  /* 0x000000f702597223 */ /* 0x040fe40000010012 */
[----:B------:R-:W-:Y:S01]  /*220a0*/  FMUL.FTZ R18, R3, R134 ;  /* 0x0000008603127220 */ /* 0x000fe20000410000 */
[----:B------:R-:W-:Y:S02]  /*220b0*/  MUFU.EX2 R105, R180 ;  /* 0x000000b400697308 */ /* 0x000fe40000000800 */
[----:B------:R-:W-:Y:S01]  /*220c0*/  FMUL.FTZ R26, R2, R114 ;  /* 0x00000072021a7220 */ /* 0x000fe20000410000 */
[----:B--2---:R-:W-:Y:S01]  /*220d0*/  F2FP.PACK_AB R79, R116, R98 ;  /* 0x00000062744f723e */ /* 0x004fe200000000ff */
        /* <DEDUP_REMOVED lines=32> */
[-C--:B----4-:R-:W-:Y:S03]  /*222e0*/  HMMA.16816.F32 R20, R72, R36.reuse, R20 ;  /* 0x000000244814723c */ /* 0x090fe60000001814 */
        /* <DEDUP_REMOVED lines=257> */
.L_x_1110:
[----:B------:R-:W-:Y:S05]  /*23300*/  BRA.DIV ~URZ, `(.L_x_1139) ;  /* 0x000081e27f007947 */ /* 0x000fea000b800000 */
[----:B------:R2:W3:Y:S02]  /*23310*/  SHFL.BFLY PT, R0, R237, 0x2, 0x1f ;  /* 0x0c401f00ed007f89 */ /* 0x0004e400000e0000 */
.L_x_1258:
[----:B---3--:R-:W-:Y:S01]  /*23320*/  FADD.FTZ R5, R0, R237 ;  /* 0x000000ed00057221 */ /* 0x008fe20000010000 */
[----:B------:R-:W-:Y:S05]  /*23330*/  BRA.DIV ~URZ, `(.L_x_1140) ;  /* 0x000082027f007947 */ /* 0x000fea000b800000 */
[----:B------:R-:W3:Y:S04]  /*23340*/  SHFL.BFLY PT, R2, R243, 0x2, 0x1f ;  /* 0x0c401f00f3027f89 */ /* 0x000ee800000e0000 */
[----:B------:R-:W4:Y:S04]  /*23350*/  SHFL.BFLY PT, R0, R246, 0x2, 0x1f ;  /* 0x0c401f00f6007f89 */ /* 0x000f2800000e0000 */
[----:B------:R-:W5:Y:S04]  /*23360*/  SHFL.BFLY PT, R4, R247, 0x2, 0x1f ;  /* 0x0c401f00f7047f89 */ /* 0x000f6800000e0000 */
[----:B-1----:R-:W1:Y:S01]  /*23370*/  SHFL.BFLY PT, R3, R5, 0x1, 0x1f ;  /* 0x0c201f0005037f89 */ /* 0x002e6200000e0000 */
[----:B---3--:R-:W-:-:S02]  /*23380*/  FADD.FTZ R2, R2, R243 ;  /* 0x000000f302027221 */ /* 0x008fc40000010000 */
[----:B----4-:R-:W-:-:S03]  /*23390*/  FADD.FTZ R0, R0, R246 ;  /* 0x000000f600007221 */ /* 0x010fc60000010000 */
[----:B------:R-:W3:Y:S01]  /*233a0*/  SHFL.BFLY PT, R6, R2, 0x1, 0x1f ;  /* 0x0c201f0002067f89 */ /* 0x000ee200000e0000 */
[----:B-----5:R-:W-:-:S03]  /*233b0*/  FADD.FTZ R4, R4, R247 ;  /* 0x000000f704047221 */ /* 0x020fc60000010000 */
[----:B------:R-:W4:Y:S01]  /*233c0*/  SHFL.BFLY PT, R7, R0, 0x1, 0x1f ;  /* 0x0c201f0000077f89 */ /* 0x000f2200000e0000 */
[----:B-1----:R-:W-:-:S03]  /*233d0*/  FADD.FTZ R5, R5, R3 ;  /* 0x0000000305057221 */ /* 0x002fc60000010000 */
[----:B------:R1:W2:Y:S01]  /*233e0*/  SHFL.BFLY PT, R8, R4, 0x1, 0x1f ;  /* 0x0c201f0004087f89 */ /* 0x0002a200000e0000 */
[----:B---3--:R-:W-:Y:S02]  /*233f0*/  FADD.FTZ R6, R2, R6 ;  /* 0x0000000602067221 */ /* 0x008fe40000010000 */
[----:B----4-:R-:W-:Y:S02]  /*23400*/  FADD.FTZ R7, R0, R7 ;  /* 0x0000000700077221 */ /* 0x010fe40000010000 */
.L_x_1259:
[----:B------:R-:W-:Y:S01]  /*23410*/  FSETP.NE.FTZ.AND P3, PT, R5, RZ, PT ;  /* 0x000000ff0500720b */ /* 0x000fe20003f75000 */
[----:B------:R-:W-:Y:S01]  /*23420*/  CS2R R2, SRZ ;  /* 0x0000000000027805 */ /* 0x000fe2000001ff00 */
[----:B------:R-:W-:Y:S01]  /*23430*/  MOV R0, RZ ;  /* 0x000000ff00007202 */ /* 0x000fe20000000f00 */
[----:B-12---:R-:W-:Y:S01]  /*23440*/  FADD.FTZ R4, R8, R4 ;  /* 0x0000000408047221 */ /* 0x006fe20000010000 */
        /* <DEDUP_REMOVED lines=98> */
.L_x_969:
[----:B------:R3:W5:Y:S04]  /*23a70*/  LDL R6, [R1+0x40] ;  /* 0x0000400001067983 */ /* 0x0007680000100800 */
[----:B------:R-:W4:Y:S01]  /*23a80*/  S2R R2, SR_TID.X ;  /* 0x0000000000027919 */ /* 0x000f220000002100 */
[----:B------:R-:W-:Y:S01]  /*23a90*/  BSSY B0, `(.L_x_1141) ;  /* 0x0000011000007945 */ /* 0x000fe20003800000 */
[----:B----4-:R-:W-:-:S13]  /*23aa0*/  LOP3.LUT P0, RZ, R2, 0x7f, RZ, 0xc0, !PT ;  /* 0x0000007f02ff7812 */ /* 0x010fda000780c0ff */
[----:B------:R-:W-:Y:S05]  /*23ab0*/  @P0 BRA `(.L_x_1142) ;  /* 0x000000e000000947 */ /* 0x000fea0003800000 */
[----:B---3--:R-:W3:Y:S01]  /*23ac0*/  S2R R4, SR_LANEID ;  /* 0x0000000000047919 */ /* 0x008ee20000000000 */
[----:B------:R-:W-:Y:S01]  /*23ad0*/  VOTEU.ANY UR4, UPT, PT ;  /* 0x0000000000047886 */ /* 0x000fe200038e0100 */
[----:B------:R-:W-:Y:S01]  /*23ae0*/  IMAD.MOV.U32 R5, RZ, RZ, c[0x0][0x564] ;  /* 0x00015900ff057624 */ /* 0x000fe200078e00ff */
[----:B-1----:R-:W3:Y:S08]  /*23af0*/  FLO.U32 R3, UR4 ;  /* 0x0000000400037d00 */ /* 0x002ef000080e0000 */
[----:B------:R-:W1:Y:S01]  /*23b00*/  POPC R2, UR4 ;  /* 0x0000000400027d09 */ /* 0x000e620008000000 */
[----:B---3--:R-:W-:Y:S01]  /*23b10*/  ISETP.EQ.U32.AND P0, PT, R3, R4, PT ;  /* 0x000000040300720c */ /* 0x008fe20003f02070 */
[----:B------:R-:W-:-:S12]  /*23b20*/  IMAD.MOV.U32 R4, RZ, RZ, c[0x0][0x560] ;  /* 0x00015800ff047624 */ /* 0x000fd800078e00ff */
[----:B-1----:R1:W3:Y:S04]  /*23b30*/  @P0 ATOMG.E.ADD.STRONG.GPU PT, R2, [R4.64], R2 ;  /* 0x00000002040209a8 */ /* 0x0022e800081ee1c8 */
[----:B-1----:R-:W1:Y:S04]  /*23b40*/  S2R R4, SR_LTMASK ;  /* 0x0000000000047919 */ /* 0x002e680000003900 */
[----:B---3--:R1:W3:Y:S02]  /*23b50*/  SHFL.IDX PT, R3, R2, R3, 0x1f ;  /* 0x00001f0302037589 */ /* 0x0082e400000e0000 */
[----:B-1----:R-:W-:-:S06]  /*23b60*/  LOP3.LUT R2, R4, UR4, RZ, 0xc0, !PT ;  /* 0x0000000404027c12 */ /* 0x002fcc000f8ec0ff */
[----:B------:R-:W3:Y:S02]  /*23b70*/  POPC R2, R2 ;  /* 0x0000000200027309 */ /* 0x000ee40000000000 */
[----:B---3-5:R-:W-:-:S05]  /*23b80*/  IADD3 R6, R3, c[0x0][0xc], R2 ;  /* 0x0000030003067a10 */ /* 0x028fca0007ffe002 */
[----:B------:R1:W-:Y:S02]  /*23b90*/  STL [R1+0x40], R6 ;  /* 0x0000400601007387 */ /* 0x0003e40000100800 */
.L_x_1142:
[----:B---3--:R-:W-:Y:S05]  /*23ba0*/  BSYNC B0 ;  /* 0x0000000000007941 */ /* 0x008fea0003800000 */
.L_x_1141:
[----:B------:R-:W-:Y:S01]  /*23bb0*/  PRMT R0, R0, 0x9910, RZ ;  /* 0x0000991000007816 */ /* 0x000fe200000000ff */
[----:B------:R-:W-:Y:S01]  /*23bc0*/  BSSY B1, `(.L_x_1143) ;  /* 0x0000302000017945 */ /* 0x000fe20003800000 */
[----:B-----5:R-:W-:Y:S02]  /*23bd0*/  IMAD.MOV.U32 R53, RZ, RZ, R6 ;  /* 0x000000ffff357224 */ /* 0x020fe400078e0006 */
[----:B------:R-:W-:-:S13]  /*23be0*/  ISETP.NE.AND P0, PT, R0, RZ, PT ;  /* 0x000000ff0000720c */ /* 0x000fda0003f05270 */
[----:B------:R-:W-:Y:S05]  /*23bf0*/  @!P0 BRA `(.L_x_1144) ;  /* 0x0000241000008947 */ /* 0x000fea0003800000 */
[----:B------:R-:W3:Y:S04]  /*23c00*/  LDL R7, [R1+0x6c] ;  /* 0x00006c0001077983 */ /* 0x000ee80000100800 */
[----:B-1----:R-:W4:Y:S04]  /*23c10*/  LDL R6, [R1+0x7c] ;  /* 0x00007c0001067983 */ /* 0x002f280000100800 */
[----:B--2---:R-:W2:Y:S04]  /*23c20*/  LDL R9, [R1+0x84] ;  /* 0x0000840001097983 */ /* 0x004ea80000100800 */
[----:B------:R-:W2:Y:S01]  /*23c30*/  LDL R5, [R1+0x80] ;  /* 0x0000800001057983 */ /* 0x000ea20000100800 */
[----:B------:R-:W-:Y:S01]  /*23c40*/  WARPSYNC 0xffffffff ;  /* 0xffffffff00007948 */ /* 0x000fe20003800000 */
[----:B------:R-:W-:-:S02]  /*23c50*/  F2FP.PACK_AB R0, R67, R66 ;  /* 0x000000424300723e */ /* 0x000fc400000000ff */
[----:B------:R-:W-:Y:S01]  /*23c60*/  BAR.SYNC.DEFER_BLOCKING 0x1, 0x80 ;  /* 0x0042000000007b1d */ /* 0x000fe20000010000 */
[----:B------:R-:W-:Y:S02]  /*23c70*/  F2FP.PACK_AB R3, R83, R82 ;  /* 0x000000525303723e */ /* 0x000fe400000000ff */
[----:B------:R-:W-:-:S03]  /*23c80*/  F2FP.PACK_AB R2, R73, R72 ;  /* 0x000000484902723e */ /* 0x000fc600000000ff */
[----:B------:R-:W2:Y:S01]  /*23c90*/  LDL R8, [R1+0x70] ;  /* 0x0000700001087983 */ /* 0x000ea20000100800 */
[----:B------:R-:W-:-:S03]  /*23ca0*/  F2FP.PACK_AB R4, R37, R36 ;  /* 0x000000242504723e */ /* 0x000fc600000000ff */
[----:B------:R-:W2:Y:S04]  /*23cb0*/  LDL R12, [R1+0x88] ;  /* 0x00008800010c7983 */ /* 0x000ea80000100800 */
[----:B------:R-:W2:Y:S04]  /*23cc0*/  LDL R10, [R1+0x4c] ;  /* 0x00004c00010a7983 */ /* 0x000ea80000100800 */
[----:B---3--:R1:W-:Y:S04]  /*23cd0*/  STS [R7], R0 ;  /* 0x0000000007007388 */ /* 0x0083e80000000800 */
[----:B------:R3:W-:Y:S04]  /*23ce0*/  STS [R7+0x400], R3 ;  /* 0x0004000307007388 */ /* 0x0007e80000000800 */
[----:B----4-:R4:W-:Y:S01]  /*23cf0*/  STS [R6], R2 ;  /* 0x0000000206007388 */ /* 0x0109e20000000800 */
[----:B-1----:R-:W-:-:S02]  /*23d00*/  F2FP.PACK_AB R0, R87, R86 ;  /* 0x000000565700723e */ /* 0x002fc400000000ff */
[----:B---3--:R-:W-:-:S03]  /*23d10*/  F2FP.PACK_AB R3, R49, R48 ;  /* 0x000000303103723e */ /* 0x008fc600000000ff */
[----:B------:R1:W-:Y:S01]  /*23d20*/  STS [R6+0x400], R0 ;  /* 0x0004000006007388 */ /* 0x0003e20000000800 */
[----:B----4-:R-:W-:-:S03]  /*23d30*/  F2FP.PACK_AB R2, R31, R30 ;  /* 0x0000001e1f02723e */ /* 0x010fc600000000ff */
[----:B------:R3:W-:Y:S04]  /*23d40*/  STS [R7+0x2000], R3 ;  /* 0x0020000307007388 */ /* 0x0007e80000000800 */
[----:B------:R4:W-:Y:S01]  /*23d50*/  STS [R7+0x2400], R2 ;  /* 0x0024000207007388 */ /* 0x0009e20000000800 */
[----:B-1----:R-:W-:Y:S02]  /*23d60*/  F2FP.PACK_AB R0, R35, R34 ;  /* 0x000000222300723e */ /* 0x002fe400000000ff */
[----:B---3--:R-:W-:-:S03]  /*23d70*/  F2FP.PACK_AB R3, R75, R74 ;  /* 0x0000004a4b03723e */ /* 0x008fc600000000ff */
[----:B------:R1:W-:Y:S04]  /*23d80*/  STS [R6+0x2000], R0 ;  /* 0x0020000006007388 */ /* 0x0003e80000000800 */
[----:B----4-:R-:W3:Y:S01]  /*23d90*/  LDL R7, [R1+0x78] ;  /* 0x0000780001077983 */ /* 0x010ee20000100800 */
[----:B------:R-:W-:-:S03]  /*23da0*/  F2FP.PACK_AB R2, R89, R88 ;  /* 0x000000585902723e */ /* 0x000fc600000000ff */
[----:B------:R4:W-:Y:S04]  /*23db0*/  STS [R6+0x2400], R4 ;  /* 0x0024000406007388 */ /* 0x0009e80000000800 */
[----:B--2---:R2:W-:Y:S04]  /*23dc0*/  STS [R9], R3 ;  /* 0x0000000309007388 */ /* 0x0045e80000000800 */
[----:B------:R2:W-:Y:S01]  /*23dd0*/  STS [R9+0x400], R2 ;  /* 0x0004000209007388 */ /* 0x0005e20000000800 */
[----:B-1----:R-:W-:-:S05]  /*23de0*/  F2FP.PACK_AB R0, R77, R76 ;  /* 0x0000004c4d00723e */ /* 0x002fca00000000ff */
[----:B------:R1:W-:Y:S01]  /*23df0*/  STS [R5], R0 ;  /* 0x0000000005007388 */ /* 0x0003e20000000800 */
[----:B----4-:R-:W-:-:S03]  /*23e00*/  F2FP.PACK_AB R4, R39, R38 ;  /* 0x000000262704723e */ /* 0x010fc600000000ff */
[----:B------:R-:W4:Y:S01]  /*23e10*/  LDL R6, [R1+0x74] ;  /* 0x0000740001067983 */ /* 0x000f220000100800 */
[----:B--2---:R-:W-:Y:S02]  /*23e20*/  F2FP.PACK_AB R3, R129, R128 ;  /* 0x000000808103723e */ /* 0x004fe400000000ff */
[----:B------:R-:W-:-:S03]  /*23e30*/  F2FP.PACK_AB R2, R43, R42 ;  /* 0x0000002a2b02723e */ /* 0x000fc600000000ff */
[----:B------:R2:W-:Y:S04]  /*23e40*/  STS [R5+0x400], R3 ;  /* 0x0004000305007388 */ /* 0x0005e80000000800 */
[----:B------:R-:W-:Y:S01]  /*23e50*/  STS [R9+0x2000], R4 ;  /* 0x0020000409007388 */ /* 0x000fe20000000800 */
[----:B-1----:R-:W-:-:S05]  /*23e60*/  F2FP.PACK_AB R0, R41, R40 ;  /* 0x000000282900723e */ /* 0x002fca00000000ff */
[----:B------:R1:W-:Y:S01]  /*23e70*/  STS [R9+0x2400], R0 ;  /* 0x0024000009007388 */ /* 0x0003e20000000800 */
[----:B--2---:R-:W-:-:S03]  /*23e80*/  F2FP.PACK_AB R3, R59, R58 ;  /* 0x0000003a3b03723e */ /* 0x004fc600000000ff */
[----:B-1----:R-:W2:Y:S01]  /*23e90*/  LDL R9, [R1+0x8c] ;  /* 0x00008c0001097983 */ /* 0x002ea20000100800 */
        /* <DEDUP_REMOVED lines=16> */
[----:B---3--:R1:W-:Y:S04]  /*23fa0*/  STS [R7], R3 ;  /* 0x0000000307007388 */ /* 0x0083e80000000800 */
[----:B------:R3:W-:Y:S04]  /*23fb0*/  STS [R7+0x400], R0 ;  /* 0x0004000007007388 */ /* 0x0007e80000000800 */
[----:B------:R4:W-:Y:S04]  /*23fc0*/  STS [R8+0x2000], R2 ;  /* 0x0020000208007388 */ /* 0x0009e80000000800 */
[----:B------:R4:W-:Y:S04]  /*23fd0*/  STS [R8+0x2400], R4 ;  /* 0x0024000408007388 */ /* 0x0009e80000000800 */
[----:B------:R-:W-:Y:S01]  /*23fe0*/  STS [R7+0x2000], R5 ;  /* 0x0020000507007388 */ /* 0x000fe20000000800 */
[----:B-1----:R-:W-:-:S02]  /*23ff0*/  F2FP.PACK_AB R3, R47, R46 ;  /* 0x0000002e2f03723e */ /* 0x002fc400000000ff */
[----:B---3--:R-:W-:Y:S02]  /*24000*/  F2FP.PACK_AB R0, R81, R80 ;  /* 0x000000505100723e */ /* 0x008fe400000000ff */
[----:B----4-:R-:W-:Y:S01]  /*24010*/  F2FP.PACK_AB R2, R79, R78 ;  /* 0x0000004e4f02723e */ /* 0x010fe200000000ff */
[----:B------:R-:W-:Y:S04]  /*24020*/  STS [R7+0x2400], R3 ;  /* 0x0024000307007388 */ /* 0x000fe80000000800 */
[----:B------:R1:W-:Y:S04]  /*24030*/  STS [R6], R2 ;  /* 0x0000000206007388 */ /* 0x0003e80000000800 */
[----:B------:R3:W-:Y:S01]  /*24040*/  STS [R6+0x400], R0 ;  /* 0x0004000006007388 */ /* 0x0007e20000000800 */
[----:B------:R-:W-:-:S03]  /*24050*/  F2FP.PACK_AB R4, R45, R44 ;  /* 0x0000002c2d04723e */ /* 0x000fc600000000ff */
[----:B------:R-:W4:Y:S01]  /*24060*/  LDL.LU R8, [R1+0x44] ;  /* 0x0000440001087983 */ /* 0x000f220000300800 */
[----:B-1----:R-:W-:Y:S02]  /*24070*/  F2FP.PACK_AB R2, R61, R60 ;  /* 0x0000003c3d02723e */ /* 0x002fe400000000ff */
[----:B---3--:R-:W-:-:S03]  /*24080*/  F2FP.PACK_AB R0, R63, R62 ;  /* 0x0000003e3f00723e */ /* 0x008fc600000000ff */
[----:B------:R1:W-:Y:S01]  /*24090*/  STS [R12], R2 ;  /* 0x000000020c007388 */ /* 0x0003e20000000800 */
[----:B------:R-:W-:-:S03]  /*240a0*/  F2FP.PACK_AB R3, R33, R32 ;  /* 0x000000202103723e */ /* 0x000fc600000000ff */
[----:B--2---:R2:W-:Y:S04]  /*240b0*/  STS [R9+0x400], R0 ;  /* 0x0004000009007388 */ /* 0x0045e80000000800 */
[----:B------:R3:W-:Y:S04]  /*240c0*/  STS [R6+0x2000], R4 ;  /* 0x0020000406007388 */ /* 0x0007e80000000800 */
[----:B------:R3:W-:Y:S01]  /*240d0*/  STS [R6+0x2400], R3 ;  /* 0x0024000306007388 */ /* 0x0007e20000000800 */
[----:B-1----:R-:W-:-:S05]  /*240e0*/  F2FP.PACK_AB R2, R27, R26 ;  /* 0x0000001a1b02723e */ /* 0x002fca00000000ff */
[----:B------:R-:W-:Y:S01]  /*240f0*/  STS [R12+0x2000], R2 ;  /* 0x002000020c007388 */ /* 0x000fe20000000800 */
[----:B--2---:R-:W-:-:S05]  /*24100*/  F2FP.PACK_AB R0, R29, R28 ;  /* 0x0000001c1d00723e */ /* 0x004fca00000000ff */
[----:B------:R1:W-:Y:S01]  /*24110*/  STS [R9+0x2400], R0 ;  /* 0x0024000009007388 */ /* 0x0003e20000000800 */
[----:B---3--:R-:W-:Y:S02]  /*24120*/  IMAD.MOV.U32 R4, RZ, RZ, 0x4 ;  /* 0x00000004ff047424 */ /* 0x008fe400078e00ff */
[----:B------:R-:W-:Y:S02]  /*24130*/  IMAD.MOV.U32 R3, RZ, RZ, RZ ;  /* 0x000000ffff037224 */ /* 0x000fe400078e00ff */
[CC--:B------:R-:W-:Y:S01]  /*24140*/  @P1 IMAD.WIDE R6, R10.reuse, R4.reuse, c[0x0][0x508] ;  /* 0x000142000a061625 */ /* 0x0c0fe200078e0204 */
[----:B------:R-:W-:Y:S03]  /*24150*/  BAR.SYNC.DEFER_BLOCKING 0x1, 0x80 ;  /* 0x0042000000007b1d */ /* 0x000fe60000010000 */
[----:B------:R-:W-:-:S03]  /*24160*/  IMAD.WIDE R4, R10, R4, c[0x0][0x500] ;  /* 0x000140000a047625 */ /* 0x000fc600078e0204 */
[----:B------:R2:W5:Y:S04]  /*24170*/  @P1 LDG.E R11, [R6.64] ;  /* 0x00000008060b1981 */ /* 0x000568000c1e1900 */
[----:B------:R2:W5:Y:S01]  /*24180*/  @P2 LDG.E R3, [R4.64] ;  /* 0x0000000804032981 */ /* 0x000562000c1e1900 */
[----:B----4-:R-:W-:-:S04]  /*24190*/  ISETP.NE.AND P0, PT, R8, RZ, PT ;  /* 0x000000ff0800720c */ /* 0x010fc80003f05270 */
[----:B-1----:R-:W-:Y:S01]  /*241a0*/  SEL R0, R8, c[0x0][0x3d4], P0 ;  /* 0x0000f50008007a07 */ /* 0x002fe20000000000 */
[----:B------:R-:W-:Y:S05]  /*241b0*/  @P1 BRA `(.L_x_1145) ;  /* 0x0000004000001947 */ /* 0x000fea0003800000 */
[----:B--2---:R-:W-:Y:S05]  /*241c0*/  @!P2 BRA `(.L_x_1145) ;  /* 0x000000300000a947 */ /* 0x004fea0003800000 */
[----:B-----5:R1:W2:Y:S04]  /*241d0*/  LDG.E R11, [R4.64] ;  /* 0x00000008040b7981 */ /* 0x0202a8000c1e1900 */
[----:B-1----:R-:W2:Y:S02]  /*241e0*/  LDG.E R4, [R4.64+0x4] ;  /* 0x0000040804047981 */ /* 0x002ea4000c1e1900 */
[----:B--2---:R-:W-:Y:S02]  /*241f0*/  IADD3 R11, -R11, R4, RZ ;  /* 0x000000040b0b7210 */ /* 0x004fe40007ffe1ff */
.L_x_1145:
        /* <DEDUP_REMOVED lines=9> */
[----:B------:R-:W2:Y:S08]  /*24290*/  LDC.64 R14, c[0x0][R12+0x168] ;  /* 0x00005a000c0e7b82 */ /* 0x000eb00000000a00 */
        /* <DEDUP_REMOVED lines=12> */
[----:B------:R-:W-:-:S04]  /*24360*/  IMAD.WIDE.U32 R6, R8, R2, RZ ;  /* 0x0000000208067225 */ /* 0x000fc800078e00ff */
[----:B------:R-:W-:Y:S01]  /*24370*/  IMAD.IADD R13, R7, 0x1, R13 ;  /* 0x00000001070d7824 */ /* 0x000fe200078e020d */
        /* <DEDUP_REMOVED lines=13> */
[----:B----4-:R-:W-:Y:S02]  /*24450*/  SEL R10, R16, RZ, P2 ;  /* 0x000000ff100a7207 */ /* 0x010fe40001000000 */
        /* <DEDUP_REMOVED lines=54> */
[----:B------:R-:W-:Y:S01]  /*247c0*/  SHF.R.S32.HI R4, RZ, 0x1f, R2 ;  /* 0x0000001fff047819 */ /* 0x000fe20000011402 */
[----:B------:R-:W-:Y:S01]  /*247d0*/  IMAD.WIDE.U32 R6, R3, c[0x0][0x3a0], RZ ;  /* 0x0000e80003067a25 */ /* 0x000fe200078e00ff */
[----:B-1----:R1:W3:Y:S01]  /*247e0*/  LDS.128 R12, [R208+0x80] ;  /* 0x00008000d00c7984 */ /* 0x0022e20000000c00 */
        /* <DEDUP_REMOVED lines=10> */
[----:B------:R-:W-:Y:S01]  /*24890*/  IMAD R7, R2, c[0x0][0x3f4], R4 ;  /* 0x0000fd0002077a24 */ /* 0x000fe200078e0204 */
[----:B------:R-:W-:-:S02]  /*248a0*/  MOV R4, R6 ;  /* 0x0000000600047202 */ /* 0x000fc40000000f00 */
[----:B------:R1:W1:Y:S03]  /*248b0*/  LDS.128 R32, [R208+0x2880] ;  /* 0x00288000d0207984 */ /* 0x0002660000000c00 */
[----:B------:R-:W-:Y:S01]  /*248c0*/  IMAD.WIDE.U32 R4, R2, c[0x0][0x3f0], R4 ;  /* 0x0000fc0002047a25 */ /* 0x000fe200078e0004 */
[----:B------:R1:W1:Y:S04]  /*248d0*/  LDS.128 R36, [R208+0x3080] ;  /* 0x00308000d0247984 */ /* 0x0002680000000c00 */
[----:B------:R1:W1:Y:S01]  /*248e0*/  LDS.128 R40, [R208+0x3880] ;  /* 0x00388000d0287984 */ /* 0x0002620000000c00 */
[----:B------:R-:W-:-:S03]  /*248f0*/  IADD3 R5, R5, R7, RZ ;  /* 0x0000000705057210 */ /* 0x000fc60007ffe0ff */
[----:B------:R-:W5:Y:S02]  /*24900*/  S2R R11, SR_TID.X ;  /* 0x00000000000b7919 */ /* 0x000f640000002100 */
[----:B-----5:R-:W-:-:S04]  /*24910*/  SHF.R.S32.HI R10, RZ, 0x1f, R11 ;  /* 0x0000001fff0a7819 */ /* 0x020fc8000001140b */
[----:B------:R-:W-:-:S04]  /*24920*/  LEA.HI R10, R10, R11, RZ, 0x3 ;  /* 0x0000000b0a0a7211 */ /* 0x000fc800078f18ff */
[----:B------:R-:W-:Y:S02]  /*24930*/  SHF.R.S32.HI R10, RZ, 0x3, R10 ;  /* 0x00000003ff0a7819 */ /* 0x000fe4000001140a */
        /* <DEDUP_REMOVED lines=16> */
[----:B------:R-:W-:Y:S02]  /*24a40*/  IADD3 R3, R3, R4, RZ ;  /* 0x0000000403037210 */ /* 0x000fe40007ffe0ff */
[----:B------:R-:W-:Y:S02]  /*24a50*/  IADD3 R4, R10, R52, RZ ;  /* 0x000000340a047210 */ /* 0x000fe40007ffe0ff */
[----:B------:R-:W-:Y:S01]  /*24a60*/  LEA.HI.X R5, R2, c[0x0][0x384], R3, 0x1, P0 ;  /* 0x0000e10002057a11 */ /* 0x000fe200000f0c03 */
[----:B------:R-:W-:Y:S05]  /*24a70*/  BRA.DIV ~URZ, `(.L_x_1147) ;  /* 0x00006cf27f007947 */ /* 0x000fea000b800000 */
[----:B-1-34-:R1:W2:Y:S02]  /*24a80*/  SHFL.IDX PT, R7, R5, RZ, 0x181f ;  /* 0x00181fff05077589 */ /* 0x01a2a400000e0000 */
.L_x_1260:
[----:B------:R-:W-:Y:S05]  /*24a90*/  BRA.DIV ~URZ, `(.L_x_1148) ;  /* 0x00006d427f007947 */ /* 0x000fea000b800000 */
[----:B------:R3:W4:Y:S02]  /*24aa0*/  SHFL.IDX PT, R2, R6, RZ, 0x181f ;  /* 0x00181fff06027589 */ /* 0x00072400000e0000 */
.L_x_1261:
[----:B------:R-:W-:-:S13]  /*24ab0*/  ISETP.GE.OR P0, PT, R4, R0, P2 ;  /* 0x000000000400720c */ /* 0x000fda0001706670 */
[----:B----4-:R-:W-:-:S04]  /*24ac0*/  @!P0 LEA R2, P1, R244, R2, 0x1 ;  /* 0x00000002f4028211 */ /* 0x010fc800078208ff */
[----:B--2---:R-:W-:-:S05]  /*24ad0*/  @!P0 LEA.HI.X R3, R244, R7, R245, 0x1, P1 ;  /* 0x00000007f4038211 */ /* 0x004fca00008f0cf5 */
[----:B------:R2:W-:Y:S01]  /*24ae0*/  @!P0 ST.E.128 [R2.64], R12 ;  /* 0x0000000c02008985 */ /* 0x0005e2000c101d08 */
[----:B------:R-:W-:Y:S05]  /*24af0*/  BRA.DIV ~URZ, `(.L_x_1149) ;  /* 0x00006d527f007947 */ /* 0x000fea000b800000 */
[----:B------:R4:W1:Y:S04]  /*24b00*/  SHFL.IDX PT, R7, R5, 0x1, 0x181f ;  /* 0x00381f0005077f89 */ /* 0x00086800000e0000 */
[----:B--2---:R4:W2:Y:S02]  /*24b10*/  SHFL.IDX PT, R2, R6, 0x1, 0x181f ;  /* 0x00381f0006027f89 */ /* 0x0048a400000e0000 */
.L_x_1262:
[----:B------:R-:W-:-:S04]  /*24b20*/  IADD3 R3, R4, 0x10, RZ ;  /* 0x0000001004037810 */ /* 0x000fc80007ffe0ff */
[----:B------:R-:W-:-:S13]  /*24b30*/  ISETP.GE.OR P0, PT, R3, R0, P2 ;  /* 0x000000000300720c */ /* 0x000fda0001706670 */
[----:B--2---:R-:W-:-:S04]  /*24b40*/  @!P0 LEA R2, P1, R244, R2, 0x1 ;  /* 0x00000002f4028211 */ /* 0x004fc800078208ff */
[----:B-1----:R-:W-:-:S05]  /*24b50*/  @!P0 LEA.HI.X R3, R244, R7, R245, 0x1, P1 ;  /* 0x00000007f4038211 */ /* 0x002fca00008f0cf5 */
[----:B------:R1:W-:Y:S01]  /*24b60*/  @!P0 ST.E.128 [R2.64], R16 ;  /* 0x0000001002008985 */ /* 0x0003e2000c101d08 */
[----:B------:R-:W-:Y:S05]  /*24b70*/  BRA.DIV ~URZ, `(.L_x_1150) ;  /* 0x00006da27f007947 */ /* 0x000fea000b800000 */
[----:B------:R2:W1:Y:S02]  /*24b80*/  SHFL.IDX PT, R7, R5, 0x2, 0x181f ;  /* 0x00581f0005077f89 */ /* 0x00046400000e0000 */
.L_x_1263:
[----:B------:R-:W-:Y:S05]  /*24b90*/  BRA.DIV ~URZ, `(.L_x_1151) ;  /* 0x00006df27f007947 */ /* 0x000fea000b800000 */
[----:B-1----:R1:W2:Y:S02]  /*24ba0*/  SHFL.IDX PT, R2, R6, 0x2, 0x181f ;  /* 0x00581f0006027f89 */ /* 0x0022a400000e0000 */
.L_x_1264:
        /* <DEDUP_REMOVED lines=8> */
.L_x_1265:
[----:B------:R-:W-:-:S04]  /*24c30*/  IADD3 R3, R4, 0x30, RZ ;  /* 0x0000003004037810 */ /* 0x000fc80007ffe0ff */
[----:B------:R-:W-:-:S13]  /*24c40*/  ISETP.GE.OR P0, PT, R3, R0, P2 ;  /* 0x000000000300720c */ /* 0x000fda0001706670 */
[----:B--2---:R-:W-:-:S04]  /*24c50*/  @!P0 LEA R2, P1, R244, R2, 0x1 ;  /* 0x00000002f4028211 */ /* 0x004fc800078208ff */
[----:B------:R-:W-:-:S05]  /*24c60*/  @!P0 LEA.HI.X R3, R244, R7, R245, 0x1, P1 ;  /* 0x00000007f4038211 */ /* 0x000fca00008f0cf5 */
[----:B------:R2:W-:Y:S01]  /*24c70*/  @!P0 ST.E.128 [R2.64], R24 ;  /* 0x0000001802008985 */ /* 0x0005e2000c101d08 */
[----:B------:R-:W-:Y:S05]  /*24c80*/  BRA.DIV ~URZ, `(.L_x_1153) ;  /* 0x00006e427f007947 */ /* 0x000fea000b800000 */
[----:B------:R1:W2:Y:S02]  /*24c90*/  SHFL.IDX PT, R7, R5, 0x4, 0x181f ;  /* 0x00981f0005077f89 */ /* 0x0002a400000e0000 */
.L_x_1266:
[----:B------:R-:W-:Y:S05]  /*24ca0*/  BRA.DIV ~URZ, `(.L_x_1154) ;  /* 0x00006e927f007947 */ /* 0x000fea000b800000 */
[----:B--2---:R2:W1:Y:S02]  /*24cb0*/  SHFL.IDX PT, R2, R6, 0x4, 0x181f ;  /* 0x00981f0006027f89 */ /* 0x00446400000e0000 */
.L_x_1267:
        /* <DEDUP_REMOVED lines=8> */
.L_x_1268:
[----:B------:R-:W-:-:S04]  /*24d40*/  IADD3 R3, R4, 0x50, RZ ;  /* 0x0000005004037810 */ /* 0x000fc80007ffe0ff */
[----:B------:R-:W-:-:S13]  /*24d50*/  ISETP.GE.OR P0, PT, R3, R0, P2 ;  /* 0x000000000300720c */ /* 0x000fda0001706670 */
[----:B---3--:R-:W-:-:S04]  /*24d60*/  @!P0 LEA R2, P1, R244, R2, 0x1 ;  /* 0x00000002f4028211 */ /* 0x008fc800078208ff */
[----:B--2---:R-:W-:-:S05]  /*24d70*/  @!P0 LEA.HI.X R3, R244, R7, R245, 0x1, P1 ;  /* 0x00000007f4038211 */ /* 0x004fca00008f0cf5 */
[----:B------:R2:W-:Y:S01]  /*24d80*/  @!P0 ST.E.128 [R2.64], R32 ;  /* 0x0000002002008985 */ /* 0x0005e2000c101d08 */
[----:B------:R-:W-:Y:S05]  /*24d90*/  BRA.DIV ~URZ, `(.L_x_1156) ;  /* 0x00006ee27f007947 */ /* 0x000fea000b800000 */
[----:B------:R3:W1:Y:S02]  /*24da0*/  SHFL.IDX PT, R7, R5, 0x6, 0x181f ;  /* 0x00d81f0005077f89 */ /* 0x00066400000e0000 */
.L_x_1269:
[----:B------:R-:W-:Y:S05]  /*24db0*/  BRA.DIV ~URZ, `(.L_x_1157) ;  /* 0x00006f327f007947 */ /* 0x000fea000b800000 */
[----:B--2---:R2:W3:Y:S02]  /*24dc0*/  SHFL.IDX PT, R2, R6, 0x6, 0x181f ;  /* 0x00d81f0006027f89 */ /* 0x0044e400000e0000 */
.L_x_1270:
        /* <DEDUP_REMOVED lines=8> */
.L_x_1271:
[----:B------:R-:W-:-:S04]  /*24e50*/  IADD3 R2, R4, 0x70, RZ ;  /* 0x0000007004027810 */ /* 0x000fc80007ffe0ff */
[----:B------:R-:W-:-:S13]  /*24e60*/  ISETP.GE.OR P0, PT, R2, R0, P2 ;  /* 0x000000000200720c */ /* 0x000fda0001706670 */
[----:B------:R-:W-:Y:S05]  /*24e70*/  @P0 BRA `(.L_x_1159) ;  /* 0x00001d6000000947 */ /* 0x000fea0003800000 */
[----:B----4-:R-:W-:-:S04]  /*24e80*/  LEA R2, P0, R244, R3, 0x1 ;  /* 0x00000003f4027211 */ /* 0x010fc800078008ff */
[----:B---3--:R-:W-:-:S05]  /*24e90*/  LEA.HI.X R3, R244, R5, R245, 0x1, P0 ;  /* 0x00000005f4037211 */ /* 0x008fca00000f0cf5 */
[----:B------:R3:W-:Y:S01]  /*24ea0*/  ST.E.128 [R2.64], R40 ;  /* 0x0000002802007985 */ /* 0x0007e2000c101d08 */
[----:B------:R-:W-:Y:S05]  /*24eb0*/  BRA `(.L_x_1159) ;  /* 0x00001d2000007947 */ /* 0x000fea0003800000 */
.L_x_1146:
        /* <DEDUP_REMOVED lines=33> */
.L_x_1272:
[----:B------:R-:W-:Y:S05]  /*250d0*/  BRA.DIV ~URZ, `(.L_x_1161) ;  /* 0x00006dc27f007947 */ /* 0x000fea000b800000 */
[----:B------:R3:W4:Y:S02]  /*250e0*/  SHFL.IDX PT, R0, R12, RZ, 0x1c1f ;  /* 0x001c1fff0c007589 */ /* 0x00072400000e0000 */
.L_x_1273:
[----:B------:R-:W-:Y:S01]  /*250f0*/  BSSY B0, `(.L_x_1162) ;  /* 0x0000038000007945 */ /* 0x000fe20003800000 */
[----:B------:R-:W-:Y:S05]  /*25100*/  @P0 BRA `(.L_x_1163) ;  /* 0x0000036000000947 */ /* 0x000fea0003800000 */
[C---:B------:R-:W-:Y:S02]  /*25110*/  ISETP.GE.AND P1, PT, R251.reuse, c[0x0][0x3c8], PT ;  /* 0x0000f200fb007a0c */ /* 0x040fe40003f26270 */
[C---:B------:R-:W-:Y:S02]  /*25120*/  IADD3 R10, R251.reuse, 0x8, RZ ;  /* 0x00000008fb0a7810 */ /* 0x040fe40007ffe0ff */
[----:B------:R-:W-:Y:S02]  /*25130*/  IADD3 R11, R251, 0x10, RZ ;  /* 0x00000010fb0b7810 */ /* 0x000fe40007ffe0ff */
[----:B------:R-:W-:Y:S02]  /*25140*/  ISETP.GE.AND P2, PT, R10, c[0x0][0x3c8], PT ;  /* 0x0000f2000a007a0c */ /* 0x000fe40003f46270 */
[----:B------:R-:W-:-:S02]  /*25150*/  SHF.R.S32.HI R6, RZ, 0x1f, R251 ;  /* 0x0000001fff067819 */ /* 0x000fc400000114fb */
[----:B------:R-:W-:Y:S02]  /*25160*/  ISETP.GE.AND P3, PT, R11, c[0x0][0x3c8], PT ;  /* 0x0000f2000b007a0c */ /* 0x000fe40003f66270 */
[C---:B------:R-:W-:Y:S02]  /*25170*/  IADD3 R13, R251.reuse, 0x8, RZ ;  /* 0x00000008fb0d7810 */ /* 0x040fe40007ffe0ff */
[C---:B----4-:R-:W-:Y:S02]  /*25180*/  @!P1 LEA R2, P0, R251.reuse, R0, 0x2 ;  /* 0x00000000fb029211 */ /* 0x050fe400078010ff */
[C---:B------:R-:W-:Y:S02]  /*25190*/  IADD3 R9, R251.reuse, 0x18, RZ ;  /* 0x00000018fb097810 */ /* 0x040fe40007ffe0ff */
[----:B--2---:R-:W-:Y:S02]  /*251a0*/  @!P1 LEA.HI.X R3, R251, R4, R6, 0x2, P0 ;  /* 0x00000004fb039211 */ /* 0x004fe400000f1406 */
[----:B------:R-:W-:-:S02]  /*251b0*/  @!P2 LEA R6, P0, R10, R0, 0x2 ;  /* 0x000000000a06a211 */ /* 0x000fc400078010ff */
[----:B------:R-:W-:Y:S01]  /*251c0*/  SHF.R.S32.HI R13, RZ, 0x1f, R13 ;  /* 0x0000001fff0d7819 */ /* 0x000fe2000001140d */
[----:B------:R2:W-:Y:S01]  /*251d0*/  @!P1 ST.E.64 [R2.64], R66 ;  /* 0x0000004202009985 */ /* 0x0005e2000c101b08 */
[----:B------:R-:W-:Y:S02]  /*251e0*/  ISETP.GE.AND P1, PT, R9, c[0x0][0x3c8], PT ;  /* 0x0000f20009007a0c */ /* 0x000fe40003f26270 */
[----:B------:R-:W-:Y:S02]  /*251f0*/  @!P2 LEA.HI.X R7, R10, R4, R13, 0x2, P0 ;  /* 0x000000040a07a211 */ /* 0x000fe400000f140d */
[C---:B------:R-:W-:Y:S02]  /*25200*/  IADD3 R13, R251.reuse, 0x10, RZ ;  /* 0x00000010fb0d7810 */ /* 0x040fe40007ffe0ff */
[----:B------:R-:W-:Y:S01]  /*25210*/  IADD3 R8, R251, 0x20, RZ ;  /* 0x00000020fb087810 */ /* 0x000fe20007ffe0ff */
[----:B------:R4:W-:Y:S01]  /*25220*/  @!P2 ST.E.64 [R6.64], R72 ;  /* 0x000000480600a985 */ /* 0x0009e2000c101b08 */
[----:B------:R-:W-:-:S02]  /*25230*/  SHF.R.S32.HI R13, RZ, 0x1f, R13 ;  /* 0x0000001fff0d7819 */ /* 0x000fc4000001140d */
[----:B------:R-:W-:Y:S02]  /*25240*/  ISETP.GE.AND P2, PT, R8, c[0x0][0x3c8], PT ;  /* 0x0000f20008007a0c */ /* 0x000fe40003f46270 */
[C---:B------:R-:W-:Y:S02]  /*25250*/  IADD3 R10, R251.reuse, 0x18, RZ ;  /* 0x00000018fb0a7810 */ /* 0x040fe40007ffe0ff */
[----:B------:R-:W-:Y:S02]  /*25260*/  IADD3 R14, R251, 0x28, RZ ;  /* 0x00000028fb0e7810 */ /* 0x000fe40007ffe0ff */
[----:B------:R-:W-:Y:S02]  /*25270*/  SHF.R.S32.HI R10, RZ, 0x1f, R10 ;  /* 0x0000001fff0a7819 */ /* 0x000fe4000001140a */
[----:B------:R-:W-:Y:S02]  /*25280*/  SHF.R.S32.HI R14, RZ, 0x1f, R14 ;  /* 0x0000001fff0e7819 */ /* 0x000fe4000001140e */
[----:B--2---:R-:W-:-:S04]  /*25290*/  @!P3 LEA R2, P0, R11, R0, 0x2 ;  /* 0x000000000b02b211 */ /* 0x004fc800078010ff */
[----:B------:R-:W-:Y:S02]  /*252a0*/  @!P3 LEA.HI.X R3, R11, R4, R13, 0x2, P0 ;  /* 0x000000040b03b211 */ /* 0x000fe400000f140d */
[----:B------:R-:W-:Y:S02]  /*252b0*/  IADD3 R11, R251, 0x28, RZ ;  /* 0x00000028fb0b7810 */ /* 0x000fe40007ffe0ff */
[----:B----4-:R-:W-:Y:S01]  /*252c0*/  @!P1 LEA R6, P0, R9, R0, 0x2 ;  /* 0x0000000009069211 */ /* 0x010fe200078010ff */
[----:B------:R2:W-:Y:S01]  /*252d0*/  @!P3 ST.E.64 [R2.64], R74 ;  /* 0x0000004a0200b985 */ /* 0x0005e2000c101b08 */
[----:B------:R-:W-:Y:S02]  /*252e0*/  ISETP.GE.AND P4, PT, R11, c[0x0][0x3c8], PT ;  /* 0x0000f2000b007a0c */ /* 0x000fe40003f86270 */
[----:B------:R-:W-:Y:S02]  /*252f0*/  @!P1 LEA.HI.X R7, R9, R4, R10, 0x2, P0 ;  /* 0x0000000409079211 */ /* 0x000fe400000f140a */
[----:B------:R-:W-:-:S02]  /*25300*/  IADD3 R9, R251, 0x20, RZ ;  /* 0x00000020fb097810 */ /* 0x000fc40007ffe0ff */
[----:B------:R-:W-:Y:S01]  /*25310*/  IADD3 R13, R251, 0x30, RZ ;  /* 0x00000030fb0d7810 */ /* 0x000fe20007ffe0ff */
[----:B------:R4:W-:Y:S01]  /*25320*/  @!P1 ST.E.64 [R6.64], R76 ;  /* 0x0000004c06009985 */ /* 0x0009e2000c101b08 */
[----:B------:R-:W-:Y:S02]  /*25330*/  SHF.R.S32.HI R9, RZ, 0x1f, R9 ;  /* 0x0000001fff097819 */ /* 0x000fe40000011409 */
[----:B------:R-:W-:Y:S02]  /*25340*/  ISETP.GE.AND P3, PT, R13, c[0x0][0x3c8], PT ;  /* 0x0000f2000d007a0c */ /* 0x000fe40003f66270 */
[----:B------:R-:W-:-:S04]  /*25350*/  IADD3 R10, R251, 0x38, RZ ;  /* 0x00000038fb0a7810 */ /* 0x000fc80007ffe0ff */
[----:B------:R-:W-:Y:S02]  /*25360*/  ISETP.GE.AND P1, PT, R10, c[0x0][0x3c8], PT ;  /* 0x0000f2000a007a0c */ /* 0x000fe40003f26270 */
[----:B--2---:R-:W-:-:S04]  /*25370*/  @!P2 LEA R2, P0, R8, R0, 0x2 ;  /* 0x000000000802a211 */ /* 0x004fc800078010ff */
[----:B------:R-:W-:Y:S02]  /*25380*/  @!P2 LEA.HI.X R3, R8, R4, R9, 0x2, P0 ;  /* 0x000000040803a211 */ /* 0x000fe400000f1409 */
[----:B------:R-:W-:-:S03]  /*25390*/  @!P4 LEA R8, P0, R11, R0, 0x2 ;  /* 0x000000000b08c211 */ /* 0x000fc600078010ff */
[----:B------:R2:W-:Y:S01]  /*253a0*/  @!P2 ST.E.64 [R2.64], R64 ;  /* 0x000000400200a985 */ /* 0x0005e2000c101b08 */
[----:B------:R-:W-:Y:S02]  /*253b0*/  @!P4 LEA.HI.X R9, R11, R4, R14, 0x2, P0 ;  /* 0x000000040b09c211 */ /* 0x000fe400000f140e */
[----:B------:R-:W-:Y:S02]  /*253c0*/  IADD3 R14, R251, 0x30, RZ ;  /* 0x00000030fb0e7810 */ /* 0x000fe40007ffe0ff */
[----:B----4-:R-:W-:Y:S01]  /*253d0*/  @!P3 LEA R6, P0, R13, R0, 0x2 ;  /* 0x000000000d06b211 */ /* 0x010fe200078010ff */
[----:B------:R4:W-:Y:S01]  /*253e0*/  @!P4 ST.E.64 [R8.64], R132 ;  /* 0x000000840800c985 */ /* 0x0009e2000c101b08 */
[----:B------:R-:W-:Y:S02]  /*253f0*/  SHF.R.S32.HI R14, RZ, 0x1f, R14 ;  /* 0x0000001fff0e7819 */ /* 0x000fe4000001140e */
[----:B------:R-:W-:Y:S02]  /*25400*/  IADD3 R11, R251, 0x38, RZ ;  /* 0x00000038fb0b7810 */ /* 0x000fe40007ffe0ff */
[----:B------:R-:W-:-:S02]  /*25410*/  @!P3 LEA.HI.X R7, R13, R4, R14, 0x2, P0 ;  /* 0x000000040d07b211 */ /* 0x000fc400000f140e */
[----:B------:R-:W-:-:S03]  /*25420*/  SHF.R.S32.HI R11, RZ, 0x1f, R11 ;  /* 0x0000001fff0b7819 */ /* 0x000fc6000001140b */
[----:B------:R4:W-:Y:S01]  /*25430*/  @!P3 ST.E.64 [R6.64], R78 ;  /* 0x0000004e0600b985 */ /* 0x0009e2000c101b08 */
[----:B--2---:R-:W-:-:S04]  /*25440*/  @!P1 LEA R2, P0, R10, R0, 0x2 ;  /* 0x000000000a029211 */ /* 0x004fc800078010ff */
[----:B------:R-:W-:-:S05]  /*25450*/  @!P1 LEA.HI.X R3, R10, R4, R11, 0x2, P0 ;  /* 0x000000040a039211 */ /* 0x000fca00000f140b */
[----:B------:R4:W-:Y:S04]  /*25460*/  @!P1 ST.E.64 [R2.64], R60 ;  /* 0x0000003c02009985 */ /* 0x0009e8000c101b08 */
.L_x_1163:
[----:B------:R-:W-:Y:S05]  /*25470*/  BSYNC B0 ;  /* 0x0000000000007941 */ /* 0x000fea0003800000 */
.L_x_1162:
[----:B------:R-:W-:Y:S05]  /*25480*/  BRA.DIV ~URZ, `(.L_x_1164) ;  /* 0x00006a827f007947 */ /* 0x000fea000b800000 */
[----:B--2---:R2:W1:Y:S04]  /*25490*/  SHFL.IDX PT, R4, R5, 0x1, 0x1c1f ;  /* 0x003c1f0005047f89 */ /* 0x00446800000e0000 */
[----:B----4-:R2:W4:Y:S02]  /*254a0*/  SHFL.IDX PT, R0, R12, 0x1, 0x1c1f ;  /* 0x003c1f000c007f89 */ /* 0x01052400000e0000 */
.L_x_1274:
[----:B------:R-:W-:Y:S01]  /*254b0*/  BSSY B0, `(.L_x_1165) ;  /* 0x0000038000007945 */ /* 0x000fe20003800000 */
[----:B------:R-:W-:Y:S05]  /*254c0*/  @P6 BRA `(.L_x_1166) ;  /* 0x0000036000006947 */ /* 0x000fea0003800000 */
[C---:B------:R-:W-:Y:S02]  /*254d0*/  ISETP.GE.AND P1, PT, R251.reuse, c[0x0][0x3c8], PT ;  /* 0x0000f200fb007a0c */ /* 0x040fe40003f26270 */
[C---:B------:R-:W-:Y:S02]  /*254e0*/  IADD3 R6, R251.reuse, 0x8, RZ ;  /* 0x00000008fb067810 */ /* 0x040fe40007ffe0ff */
[----:B------:R-:W-:Y:S02]  /*254f0*/  IADD3 R13, R251, 0x10, RZ ;  /* 0x00000010fb0d7810 */ /* 0x000fe40007ffe0ff */
[----:B------:R-:W-:-:S02]  /*25500*/  ISETP.GE.AND P0, PT, R6, c[0x0][0x3c8], PT ;  /* 0x0000f20006007a0c */ /* 0x000fc40003f06270 */
[----:B------:R-:W-:Y:S02]  /*25510*/  IADD3 R10, R251, 0x18, RZ ;  /* 0x00000018fb0a7810 */ /* 0x000fe40007ffe0ff */
[----:B------:R-:W-:Y:S02]  /*25520*/  ISETP.GE.AND P2, PT, R13, c[0x0][0x3c8], PT ;  /* 0x0000f2000d007a0c */ /* 0x000fe40003f46270 */
[----:B------:R-:W-:Y:S02]  /*25530*/  SHF.R.S32.HI R8, RZ, 0x1f, R251 ;  /* 0x0000001fff087819 */ /* 0x000fe400000114fb */
[C---:B----4-:R-:W-:Y:S02]  /*25540*/  @!P1 LEA R2, P3, R251.reuse, R0, 0x2 ;  /* 0x00000000fb029211 */ /* 0x050fe400078610ff */
[----:B------:R-:W-:Y:S02]  /*25550*/  IADD3 R7, R251, 0x8, RZ ;  /* 0x00000008fb077810 */ /* 0x000fe40007ffe0ff */
[----:B------:R-:W-:-:S02]  /*25560*/  ISETP.GE.AND P4, PT, R10, c[0x0][0x3c8], PT ;  /* 0x0000f2000a007a0c */ /* 0x000fc40003f86270 */
[C---:B------:R-:W-:Y:S02]  /*25570*/  IADD3 R17, R251.reuse, 0x20, RZ ;  /* 0x00000020fb117810 */ /* 0x040fe40007ffe0ff */
[----:B-1----:R-:W-:Y:S02]  /*25580*/  @!P1 LEA.HI.X R3, R251, R4, R8, 0x2, P3 ;  /* 0x00000004fb039211 */ /* 0x002fe400018f1408 */
[----:B------:R-:W-:Y:S02]  /*25590*/  SHF.R.S32.HI R7, RZ, 0x1f, R7 ;  /* 0x0000001fff077819 */ /* 0x000fe40000011407 */
[----:B------:R-:W-:Y:S01]  /*255a0*/  @!P0 LEA R8, P3, R6, R0, 0x2 ;  /* 0x0000000006088211 */ /* 0x000fe200078610ff */
[----:B------:R1:W-:Y:S01]  /*255b0*/  @!P1 ST.E.64 [R2.64], R82 ;  /* 0x0000005202009985 */ /* 0x0003e2000c101b08 */
[----:B------:R-:W-:Y:S02]  /*255c0*/  ISETP.GE.AND P5, PT, R17, c[0x0][0x3c8], PT ;  /* 0x0000f20011007a0c */ /* 0x000fe40003fa6270 */
[----:B------:R-:W-:-:S02]  /*255d0*/  IADD3 R15, R251, 0x10, RZ ;  /* 0x00000010fb0f7810 */ /* 0x000fc40007ffe0ff */
[----:B------:R-:W-:Y:S02]  /*255e0*/  IADD3 R14, R251, 0x28, RZ ;  /* 0x00000028fb0e7810 */ /* 0x000fe40007ffe0ff */
[----:B------:R-:W-:Y:S02]  /*255f0*/  @!P0 LEA.HI.X R9, R6, R4, R7, 0x2, P3 ;  /* 0x0000000406098211 */ /* 0x000fe400018f1407 */
[----:B------:R-:W-:Y:S02]  /*25600*/  @!P2 LEA R6, P1, R13, R0, 0x2 ;  /* 0x000000000d06a211 */ /* 0x000fe400078210ff */
[----:B------:R-:W-:Y:S01]  /*25610*/  SHF.R.S32.HI R15, RZ, 0x1f, R15 ;  /* 0x0000001fff0f7819 */ /* 0x000fe2000001140f */
[----:B------:R4:W-:Y:S01]  /*25620*/  @!P0 ST.E.64 [R8.64], R86 ;  /* 0x0000005608008985 */ /* 0x0009e2000c101b08 */
[----:B------:R-:W-:Y:S02]  /*25630*/  IADD3 R11, R251, 0x18, RZ ;  /* 0x00000018fb0b7810 */ /* 0x000fe40007ffe0ff */
[----:B------:R-:W-:-:S02]  /*25640*/  ISETP.GE.AND P3, PT, R14, c[0x0][0x3c8], PT ;  /* 0x0000f2000e007a0c */ /* 0x000fc40003f66270 */
[----:B------:R-:W-:Y:S02]  /*25650*/  SHF.R.S32.HI R11, RZ, 0x1f, R11 ;  /* 0x0000001fff0b7819 */ /* 0x000fe4000001140b */
[----:B------:R-:W-:Y:S02]  /*25660*/  @!P2 LEA.HI.X R7, R13, R4, R15, 0x2, P1 ;  /* 0x000000040d07a211 */ /* 0x000fe400008f140f */
[C---:B------:R-:W-:Y:S02]  /*25670*/  IADD3 R18, R251.reuse, 0x20, RZ ;  /* 0x00000020fb127810 */ /* 0x040fe40007ffe0ff */
[----:B------:R-:W-:Y:S01]  /*25680*/  IADD3 R15, R251, 0x30, RZ ;  /* 0x00000030fb0f7810 */ /* 0x000fe20007ffe0ff */
[----:B------:R5:W-:Y:S01]  /*25690*/  @!P2 ST.E.64 [R6.64], R88 ;  /* 0x000000580600a985 */ /* 0x000be2000c101b08 */
[----:B------:R-:W-:Y:S02]  /*256a0*/  SHF.R.S32.HI R18, RZ, 0x1f, R18 ;  /* 0x0000001fff127819 */ /* 0x000fe40000011412 */
[----:B------:R-:W-:-:S02]  /*256b0*/  ISETP.GE.AND P2, PT, R15, c[0x0][0x3c8], PT ;  /* 0x0000f2000f007a0c */ /* 0x000fc40003f46270 */
[C---:B-1----:R-:W-:Y:S02]  /*256c0*/  @!P4 LEA R2, P0, R10.reuse, R0, 0x2 ;  /* 0x000000000a02c211 */ /* 0x042fe400078010ff */
[----:B------:R-:W-:Y:S02]  /*256d0*/  IADD3 R16, R251, 0x28, RZ ;  /* 0x00000028fb107810 */ /* 0x000fe40007ffe0ff */
[----:B------:R-:W-:Y:S02]  /*256e0*/  @!P4 LEA.HI.X R3, R10, R4, R11, 0x2, P0 ;  /* 0x000000040a03c211 */ /* 0x000fe400000f140b */
[----:B------:R-:W-:Y:S02]  /*256f0*/  @!P5 LEA R10, P0, R17, R0, 0x2 ;  /* 0x00000000110ad211 */ /* 0x000fe400078010ff */
[----:B------:R-:W-:Y:S01]  /*25700*/  IADD3 R13, R251, 0x38, RZ ;  /* 0x00000038fb0d7810 */ /* 0x000fe20007ffe0ff */
[----:B------:R1:W-:Y:S01]  /*25710*/  @!P4 ST.E.64 [R2.64], R128 ;  /* 0x000000800200c985 */ /* 0x0003e2000c101b08 */
[----:B------:R-:W-:-:S02]  /*25720*/  @!P5 LEA.HI.X R11, R17, R4, R18, 0x2, P0 ;  /* 0x00000004110bd211 */ /* 0x000fc400000f1412 */
[----:B------:R-:W-:Y:S02]  /*25730*/  SHF.R.S32.HI R16, RZ, 0x1f, R16 ;  /* 0x0000001fff107819 */ /* 0x000fe40000011410 */
[C---:B----4-:R-:W-:Y:S01]  /*25740*/  @!P3 LEA R8, P0, R14.reuse, R0, 0x2 ;  /* 0x000000000e08b211 */ /* 0x050fe200078010ff */
[----:B------:R4:W-:Y:S01]  /*25750*/  @!P5 ST.E.64 [R10.64], R134 ;  /* 0x000000860a00d985 */ /* 0x0009e2000c101b08 */
[----:B------:R-:W-:Y:S02]  /*25760*/  ISETP.GE.AND P1, PT, R13, c[0x0][0x3c8], PT ;  /* 0x0000f2000d007a0c */ /* 0x000fe40003f26270 */
[----:B------:R-:W-:Y:S02]  /*25770*/  @!P3 LEA.HI.X R9, R14, R4, R16, 0x2, P0 ;  /* 0x000000040e09b211 */ /* 0x000fe400000f1410 */
[C---:B------:R-:W-:Y:S02]  /*25780*/  IADD3 R16, R251.reuse, 0x30, RZ ;  /* 0x00000030fb107810 */ /* 0x040fe40007ffe0ff */
[----:B------:R-:W-:Y:S01]  /*25790*/  IADD3 R14, R251, 0x38, RZ ;  /* 0x00000038fb0e7810 */ /* 0x000fe20007ffe0ff */
[----:B------:R4:W-:Y:S01]  /*257a0*/  @!P3 ST.E.64 [R8.64], R130 ;  /* 0x000000820800b985 */ /* 0x0009e2000c101b08 */
[----:B------:R-:W-:-:S02]  /*257b0*/  SHF.R.S32.HI R16, RZ, 0x1f, R16 ;  /* 0x0000001fff107819 */ /* 0x000fc40000011410 */
[C---:B-----5:R-:W-:Y:S02]  /*257c0*/  @!P2 LEA R6, P0, R15.reuse, R0, 0x2 ;  /* 0x000000000f06a211 */ /* 0x060fe400078010ff */
[----:B------:R-:W-:Y:S02]  /*257d0*/  SHF.R.S32.HI R14, RZ, 0x1f, R14 ;  /* 0x0000001fff0e7819 */ /* 0x000fe4000001140e */
[----:B------:R-:W-:-:S05]  /*257e0*/  @!P2 LEA.HI.X R7, R15, R4, R16, 0x2, P0 ;  /* 0x000000040f07a211 */ /* 0x000fca00000f1410 */
[----:B------:R4:W-:Y:S01]  /*257f0*/  @!P2 ST.E.64 [R6.64], R80 ;  /* 0x000000500600a985 */ /* 0x0009e2000c101b08 */
[----:B-1----:R-:W-:-:S04]  /*25800*/  @!P1 LEA R2, P0, R13, R0, 0x2 ;  /* 0x000000000d029211 */ /* 0x002fc800078010ff */
[----:B------:R-:W-:-:S05]  /*25810*/  @!P1 LEA.HI.X R3, R13, R4, R14, 0x2, P0 ;  /* 0x000000040d039211 */ /* 0x000fca00000f140e */
[----:B------:R4:W-:Y:S04]  /*25820*/  @!P1 ST.E.64 [R2.64], R62 ;  /* 0x0000003e02009985 */ /* 0x0009e8000c101b08 */
.L_x_1166:
[----:B------:R-:W-:Y:S05]  /*25830*/  BSYNC B0 ;  /* 0x0000000000007941 */ /* 0x000fea0003800000 */
.L_x_1165:
[----:B------:R-:W-:Y:S05]  /*25840*/  BRA.DIV ~URZ, `(.L_x_1167) ;  /* 0x000067927f007947 */ /* 0x000fea000b800000 */
[----:B-1----:R1:W2:Y:S02]  /*25850*/  SHFL.IDX PT, R4, R5, 0x2, 0x1c1f ;  /* 0x005c1f0005047f89 */ /* 0x0022a400000e0000 */
.L_x_1275:
[----:B------:R-:W-:Y:S05]  /*25860*/  BRA.DIV ~URZ, `(.L_x_1168) ;  /* 0x000067e27f007947 */ /* 0x000fea000b800000 */
[----:B----4-:R4:W1:Y:S02]  /*25870*/  SHFL.IDX PT, R0, R12, 0x2, 0x1c1f ;  /* 0x005c1f000c007f89 */ /* 0x01086400000e0000 */
.L_x_1276:
[----:B------:R-:W-:Y:S01]  /*25880*/  LOP3.LUT P0, RZ, R207, 0x1, RZ, 0xc0, !PT ;  /* 0x00000001cfff7812 */ /* 0x000fe2000780c0ff */
[----:B------:R-:W-:-:S12]  /*25890*/  BSSY B0, `(.L_x_1169) ;  /* 0x0000038000007945 */ /* 0x000fd80003800000 */
[----:B------:R-:W-:Y:S05]  /*258a0*/  @P0 BRA `(.L_x_1170) ;  /* 0x0000036000000947 */ /* 0x000fea0003800000 */
[C---:B------:R-:W-:Y:S02]  /*258b0*/  IADD3 R13, R251.reuse, 0x8, RZ ;  /* 0x00000008fb0d7810 */ /* 0x040fe40007ffe0ff */
[----:B------:R-:W-:Y:S02]  /*258c0*/  ISETP.GE.AND P1, PT, R251, c[0x0][0x3c8], PT ;  /* 0x0000f200fb007a0c */ /* 0x000fe40003f26270 */
[----:B------:R-:W-:Y:S02]  /*258d0*/  ISETP.GE.AND P0, PT, R13, c[0x0][0x3c8], PT ;  /* 0x0000f2000d007a0c */ /* 0x000fe40003f06270 */
[C---:B------:R-:W-:Y:S02]  /*258e0*/  IADD3 R11, R251.reuse, 0x10, RZ ;  /* 0x00000010fb0b7810 */ /* 0x040fe40007ffe0ff */
[----:B------:R-:W-:Y:S02]  /*258f0*/  IADD3 R15, R251, 0x8, RZ ;  /* 0x00000008fb0f7810 */ /* 0x000fe40007ffe0ff */
[----:B------:R-:W-:-:S02]  /*25900*/  ISETP.GE.AND P4, PT, R11, c[0x0][0x3c8], PT ;  /* 0x0000f2000b007a0c */ /* 0x000fc40003f86270 */
[----:B------:R-:W-:Y:S02]  /*25910*/  SHF.R.S32.HI R15, RZ, 0x1f, R15 ;  /* 0x0000001fff0f7819 */ /* 0x000fe4000001140f */
[C---:B------:R-:W-:Y:S02]  /*25920*/  IADD3 R10, R251.reuse, 0x18, RZ ;  /* 0x00000018fb0a7810 */ /* 0x040fe40007ffe0ff */
[-C--:B-1----:R-:W-:Y:S02]  /*25930*/  @!P1 LEA R6, P2, R251, R0.reuse, 0x2 ;  /* 0x00000000fb069211 */ /* 0x082fe400078410ff */
[C---:B------:R-:W-:Y:S02]  /*25940*/  @!P0 LEA R2, P3, R13.reuse, R0, 0x2 ;  /* 0x000000000d028211 */ /* 0x040fe400078610ff */
[----:B------:R-:W-:Y:S02]  /*25950*/  SHF.R.S32.HI R8, RZ, 0x1f, R251 ;  /* 0x0000001fff087819 */ /* 0x000fe400000114fb */
[----:B--2---:R-:W-:-:S02]  /*25960*/  @!P0 LEA.HI.X R3, R13, R4, R15, 0x2, P3 ;  /* 0x000000040d038211 */ /* 0x004fc400018f140f */
[----:B------:R-:W-:Y:S02]  /*25970*/  ISETP.GE.AND P5, PT, R10, c[0x0][0x3c8], PT ;  /* 0x0000f2000a007a0c */ /* 0x000fe40003fa6270 */
[C---:B------:R-:W-:Y:S02]  /*25980*/  IADD3 R13, R251.reuse, 0x10, RZ ;  /* 0x00000010fb0d7810 */ /* 0x040fe40007ffe0ff */
[C---:B------:R-:W-:Y:S02]  /*25990*/  IADD3 R14, R251.reuse, 0x20, RZ ;  /* 0x00000020fb0e7810 */ /* 0x040fe40007ffe0ff */
[----:B------:R-:W-:Y:S02]  /*259a0*/  @!P1 LEA.HI.X R7, R251, R4, R8, 0x2, P2 ;  /* 0x00000004fb079211 */ /* 0x000fe400010f1408 */
[----:B------:R-:W-:Y:S02]  /*259b0*/  @!P4 LEA R8, P2, R11, R0, 0x2 ;  /* 0x000000000b08c211 */ /* 0x000fe400078410ff */
[----:B------:R-:W-:Y:S01]  /*259c0*/  SHF.R.S32.HI R13, RZ, 0x1f, R13 ;  /* 0x0000001fff0d7819 */ /* 0x000fe2000001140d */
[----:B------:R-:W-:Y:S01]  /*259d0*/  @!P1 ST.E.64 [R6.64], R48 ;  /* 0x0000003006009985 */ /* 0x000fe2000c101b08 */
[----:B------:R-:W-:-:S02]  /*259e0*/  ISETP.GE.AND P3, PT, R14, c[0x0][0x3c8], PT ;  /* 0x0000f2000e007a0c */ /* 0x000fc40003f66270 */
[----:B------:R-:W-:Y:S01]  /*259f0*/  IADD3 R17, R251, 0x28, RZ ;  /* 0x00000028fb117810 */ /* 0x000fe20007ffe0ff */
[----:B------:R1:W-:Y:S01]  /*25a00*/  @!P0 ST.E.64 [R2.64], R34 ;  /* 0x0000002202008985 */ /* 0x0003e2000c101b08 */
[----:B------:R-:W-:Y:S02]  /*25a10*/  @!P4 LEA.HI.X R9, R11, R4, R13, 0x2, P2 ;  /* 0x000000040b09c211 */ /* 0x000fe400010f140d */
[C---:B------:R-:W-:Y:S02]  /*25a20*/  IADD3 R11, R251.reuse, 0x18, RZ ;  /* 0x00000018fb0b7810 */ /* 0x040fe40007ffe0ff */
[----:B------:R-:W-:Y:S01]  /*25a30*/  IADD3 R15, R251, 0x30, RZ ;  /* 0x00000030fb0f7810 */ /* 0x000fe20007ffe0ff */
[----:B------:R2:W-:Y:S01]  /*25a40*/  @!P4 ST.E.64 [R8.64], R38 ;  /* 0x000000260800c985 */ /* 0x0005e2000c101b08 */
[----:B------:R-:W-:Y:S02]  /*25a50*/  ISETP.GE.AND P2, PT, R17, c[0x0][0x3c8], PT ;  /* 0x0000f20011007a0c */ /* 0x000fe40003f46270 */
[----:B------:R-:W-:-:S02]  /*25a60*/  IADD3 R13, R251, 0x38, RZ ;  /* 0x00000038fb0d7810 */ /* 0x000fc40007ffe0ff */
[----:B------:R-:W-:Y:S02]  /*25a70*/  SHF.R.S32.HI R11, RZ, 0x1f, R11 ;  /* 0x0000001fff0b7819 */ /* 0x000fe4000001140b */
[----:B------:R-:W-:Y:S02]  /*25a80*/  ISETP.GE.AND P1, PT, R15, c[0x0][0x3c8], PT ;  /* 0x0000f2000f007a0c */ /* 0x000fe40003f26270 */
[----:B------:R-:W-:Y:S02]  /*25a90*/  IADD3 R16, R251, 0x20, RZ ;  /* 0x00000020fb107810 */ /* 0x000fe40007ffe0ff */
[----:B------:R-:W-:Y:S02]  /*25aa0*/  ISETP.GE.AND P0, PT, R13, c[0x0][0x3c8], PT ;  /* 0x0000f2000d007a0c */ /* 0x000fe40003f06270 */
[----:B------:R-:W-:Y:S02]  /*25ab0*/  SHF.R.S32.HI R16, RZ, 0x1f, R16 ;  /* 0x0000001fff107819 */ /* 0x000fe40000011410 */
[----:B------:R-:W-:-:S04]  /*25ac0*/  IADD3 R18, R251, 0x28, RZ ;  /* 0x00000028fb127810 */ /* 0x000fc80007ffe0ff */
[----:B------:R-:W-:Y:S02]  /*25ad0*/  SHF.R.S32.HI R18, RZ, 0x1f, R18 ;  /* 0x0000001fff127819 */ /* 0x000fe40000011412 */
[----:B-1----:R-:W-:-:S04]  /*25ae0*/  @!P5 LEA R2, P6, R10, R0, 0x2 ;  /* 0x000000000a02d211 */ /* 0x002fc800078c10ff */
[----:B------:R-:W-:Y:S02]  /*25af0*/  @!P5 LEA.HI.X R3, R10, R4, R11, 0x2, P6 ;  /* 0x000000040a03d211 */ /* 0x000fe400030f140b */
[CC--:B------:R-:W-:Y:S02]  /*25b00*/  @!P3 LEA R10, P6, R14.reuse, R0.reuse, 0x2 ;  /* 0x000000000e0ab211 */ /* 0x0c0fe400078c10ff */
[----:B--2---:R-:W-:Y:S01]  /*25b10*/  @!P2 LEA R8, P4, R17, R0, 0x2 ;  /* 0x000000001108a211 */ /* 0x004fe200078810ff */
[----:B------:R1:W-:Y:S01]  /*25b20*/  @!P5 ST.E.64 [R2.64], R42 ;  /* 0x0000002a0200d985 */ /* 0x0003e2000c101b08 */
[----:B------:R-:W-:Y:S02]  /*25b30*/  @!P3 LEA.HI.X R11, R14, R4, R16, 0x2, P6 ;  /* 0x000000040e0bb211 */ /* 0x000fe400030f1410 */
[C---:B------:R-:W-:Y:S02]  /*25b40*/  IADD3 R16, R251.reuse, 0x30, RZ ;  /* 0x00000030fb107810 */ /* 0x040fe40007ffe0ff */
[----:B------:R-:W-:Y:S01]  /*25b50*/  IADD3 R14, R251, 0x38, RZ ;  /* 0x00000038fb0e7810 */ /* 0x000fe20007ffe0ff */
[----:B------:R2:W-:Y:S01]  /*25b60*/  @!P3 ST.E.64 [R10.64], R56 ;  /* 0x000000380a00b985 */ /* 0x0005e2000c101b08 */
[----:B------:R-:W-:-:S02]  /*25b70*/  @!P1 LEA R6, P5, R15, R0, 0x2 ;  /* 0x000000000f069211 */ /* 0x000fc400078a10ff */
[----:B------:R-:W-:Y:S02]  /*25b80*/  SHF.R.S32.HI R16, RZ, 0x1f, R16 ;  /* 0x0000001fff107819 */ /* 0x000fe40000011410 */
[-C--:B------:R-:W-:Y:S02]  /*25b90*/  @!P2 LEA.HI.X R9, R17, R4.reuse, R18, 0x2, P4 ;  /* 0x000000041109a211 */ /* 0x080fe400020f1412 */
[----:B------:R-:W-:Y:S02]  /*25ba0*/  SHF.R.S32.HI R14, RZ, 0x1f, R14 ;  /* 0x0000001fff0e7819 */ /* 0x000fe4000001140e */
[----:B------:R-:W-:Y:S01]  /*25bb0*/  @!P1 LEA.HI.X R7, R15, R4, R16, 0x2, P5 ;  /* 0x000000040f079211 */ /* 0x000fe200028f1410 */
[----:B------:R2:W-:Y:S04]  /*25bc0*/  @!P2 ST.E.64 [R8.64], R50 ;  /* 0x000000320800a985 */ /* 0x0005e8000c101b08 */
[----:B------:R2:W-:Y:S01]  /*25bd0*/  @!P1 ST.E.64 [R6.64], R44 ;  /* 0x0000002c06009985 */ /* 0x0005e2000c101b08 */
[----:B-1----:R-:W-:-:S04]  /*25be0*/  @!P0 LEA R2, P4, R13, R0, 0x2 ;  /* 0x000000000d028211 */ /* 0x002fc800078810ff */
[----:B------:R-:W-:-:S05]  /*25bf0*/  @!P0 LEA.HI.X R3, R13, R4, R14, 0x2, P4 ;  /* 0x000000040d038211 */ /* 0x000fca00020f140e */
[----:B------:R2:W-:Y:S04]  /*25c00*/  @!P0 ST.E.64 [R2.64], R26 ;  /* 0x0000001a02008985 */ /* 0x0005e8000c101b08 */
.L_x_1170:
[----:B------:R-:W-:Y:S05]  /*25c10*/  BSYNC B0 ;  /* 0x0000000000007941 */ /* 0x000fea0003800000 */
.L_x_1169:
[----:B------:R-:W-:Y:S05]  /*25c20*/  BRA.DIV ~URZ, `(.L_x_1171) ;  /* 0x000064927f007947 */ /* 0x000fea000b800000 */
[----:B--2---:R2:W3:Y:S04]  /*25c30*/  SHFL.IDX PT, R4, R5, 0x3, 0x1c1f ;  /* 0x007c1f0005047f89 */ /* 0x0044e800000e0000 */
[----:B-1----:R2:W1:Y:S02]  /*25c40*/  SHFL.IDX PT, R0, R12, 0x3, 0x1c1f ;  /* 0x007c1f000c007f89 */ /* 0x00246400000e0000 */
.L_x_1277:
[----:B------:R-:W-:-:S13]  /*25c50*/  LOP3.LUT P0, RZ, R207, 0x2, RZ, 0xc0, !PT ;  /* 0x00000002cfff7812 */ /* 0x000fda000780c0ff */
[----:B------:R-:W-:Y:S05]  /*25c60*/  @P0 BRA `(.L_x_1159) ;  /* 0x00000f7000000947 */ /* 0x000fea0003800000 */
[C---:B------:R-:W-:Y:S02]  /*25c70*/  ISETP.GE.AND P0, PT, R251.reuse, c[0x0][0x3c8], PT ;  /* 0x0000f200fb007a0c */ /* 0x040fe40003f06270 */
[C---:B------:R-:W-:Y:S02]  /*25c80*/  IADD3 R10, R251.reuse, 0x8, RZ ;  /* 0x00000008fb0a7810 */ /* 0x040fe40007ffe0ff */
[----:B--2---:R-:W-:Y:S02]  /*25c90*/  SHF.R.S32.HI R5, RZ, 0x1f, R251 ;  /* 0x0000001fff057819 */ /* 0x004fe400000114fb */
[----:B------:R-:W-:Y:S02]  /*25ca0*/  ISETP.GE.AND P5, PT, R10, c[0x0][0x3c8], PT ;  /* 0x0000f2000a007a0c */ /* 0x000fe40003fa6270 */
[C---:B---34-:R-:W-:Y:S02]  /*25cb0*/  IADD3 R12, R251.reuse, 0x18, RZ ;  /* 0x00000018fb0c7810 */ /* 0x058fe40007ffe0ff */
[----:B------:R-:W-:-:S02]  /*25cc0*/  IADD3 R8, R251, 0x10, RZ ;  /* 0x00000010fb087810 */ /* 0x000fc40007ffe0ff */
[C---:B------:R-:W-:Y:S02]  /*25cd0*/  IADD3 R11, R251.reuse, 0x8, RZ ;  /* 0x00000008fb0b7810 */ /* 0x040fe40007ffe0ff */
[C---:B-1----:R-:W-:Y:S02]  /*25ce0*/  @!P0 LEA R2, P1, R251.reuse, R0, 0x2 ;  /* 0x00000000fb028211 */ /* 0x042fe400078210ff */
[----:B------:R-:W-:Y:S02]  /*25cf0*/  ISETP.GE.AND P3, PT, R12, c[0x0][0x3c8], PT ;  /* 0x0000f2000c007a0c */ /* 0x000fe40003f66270 */
[----:B------:R-:W-:Y:S02]  /*25d00*/  @!P0 LEA.HI.X R3, R251, R4, R5, 0x2, P1 ;  /* 0x00000004fb038211 */ /* 0x000fe400008f1405 */
[----:B------:R-:W-:Y:S02]  /*25d10*/  ISETP.GE.AND P4, PT, R8, c[0x0][0x3c8], PT ;  /* 0x0000f20008007a0c */ /* 0x000fe40003f86270 */
[----:B------:R-:W-:Y:S01]  /*25d20*/  SHF.R.S32.HI R11, RZ, 0x1f, R11 ;  /* 0x0000001fff0b7819 */ /* 0x000fe2000001140b */
[----:B------:R1:W-:Y:S01]  /*25d30*/  @!P0 ST.E.64 [R2.64], R30 ;  /* 0x0000001e02008985 */ /* 0x0003e2000c101b08 */
[----:B------:R-:W-:-:S02]  /*25d40*/  @!P5 LEA R6, P0, R10, R0, 0x2 ;  /* 0x000000000a06d211 */ /* 0x000fc400078010ff */
[C---:B------:R-:W-:Y:S02]  /*25d50*/  IADD3 R9, R251.reuse, 0x10, RZ ;  /* 0x00000010fb097810 */ /* 0x040fe40007ffe0ff */
[----:B------:R-:W-:Y:S02]  /*25d60*/  @!P5 LEA.HI.X R7, R10, R4, R11, 0x2, P0 ;  /* 0x000000040a07d211 */ /* 0x000fe400000f140b */
[----:B------:R-:W-:Y:S02]  /*25d70*/  SHF.R.S32.HI R9, RZ, 0x1f, R9 ;  /* 0x0000001fff097819 */ /* 0x000fe40000011409 */
[C---:B------:R-:W-:Y:S01]  /*25d80*/  IADD3 R15, R251.reuse, 0x20, RZ ;  /* 0x00000020fb0f7810 */ /* 0x040fe20007ffe0ff */
[----:B------:R-:W-:Y:S01]  /*25d90*/  @!P5 ST.E.64 [R6.64], R36 ;  /* 0x000000240600d985 */ /* 0x000fe2000c101b08 */
[----:B------:R-:W-:Y:S02]  /*25da0*/  @!P3 LEA R10, P5, R12, R0, 0x2 ;  /* 0x000000000c0ab211 */ /* 0x000fe400078a10ff */
[----:B------:R-:W-:-:S02]  /*25db0*/  IADD3 R13, R251, 0x28, RZ ;  /* 0x00000028fb0d7810 */ /* 0x000fc40007ffe0ff */
[----:B------:R-:W-:Y:S02]  /*25dc0*/  IADD3 R5, R251, 0x30, RZ ;  /* 0x00000030fb057810 */ /* 0x000fe40007ffe0ff */
[----:B------:R-:W-:Y:S02]  /*25dd0*/  ISETP.GE.AND P2, PT, R15, c[0x0][0x3c8], PT ;  /* 0x0000f2000f007a0c */ /* 0x000fe40003f46270 */
[----:B------:R-:W-:Y:S02]  /*25de0*/  ISETP.GE.AND P1, PT, R13, c[0x0][0x3c8], PT ;  /* 0x0000f2000d007a0c */ /* 0x000fe40003f26270 */
[----:B------:R-:W-:Y:S02]  /*25df0*/  IADD3 R14, R251, 0x18, RZ ;  /* 0x00000018fb0e7810 */ /* 0x000fe40007ffe0ff */
[----:B------:R-:W-:Y:S02]  /*25e00*/  ISETP.GE.AND P0, PT, R5, c[0x0][0x3c8], PT ;  /* 0x0000f20005007a0c */ /* 0x000fe40003f06270 */
[----:B------:R-:W-:-:S02]  /*25e10*/  SHF.R.S32.HI R14, RZ, 0x1f, R14 ;  /* 0x0000001fff0e7819 */ /* 0x000fc4000001140e */
[----:B------:R-:W-:Y:S02]  /*25e20*/  IADD3 R16, R251, 0x20, RZ ;  /* 0x00000020fb107810 */ /* 0x000fe40007ffe0ff */
[C---:B-1----:R-:W-:Y:S02]  /*25e30*/  @!P4 LEA R2, P6, R8.reuse, R0, 0x2 ;  /* 0x000000000802c211 */ /* 0x042fe400078c10ff */
[----:B------:R-:W-:Y:S02]  /*25e40*/  SHF.R.S32.HI R16, RZ, 0x1f, R16 ;  /* 0x0000001fff107819 */ /* 0x000fe40000011410 */
[----:B------:R-:W-:Y:S02]  /*25e50*/  @!P4 LEA.HI.X R3, R8, R4, R9, 0x2, P6 ;  /* 0x000000040803c211 */ /* 0x000fe400030f1409 */
[----:B------:R-:W-:-:S03]  /*25e60*/  @!P2 LEA R8, P6, R15, R0, 0x2 ;  /* 0x000000000f08a211 */ /* 0x000fc600078c10ff */
[----:B------:R1:W-:Y:S01]  /*25e70*/  @!P4 ST.E.64 [R2.64], R40 ;  /* 0x000000280200c985 */ /* 0x0003e2000c101b08 */
[----:B------:R-:W-:Y:S02]  /*25e80*/  @!P2 LEA.HI.X R9, R15, R4, R16, 0x2, P6 ;  /* 0x000000040f09a211 */ /* 0x000fe400030f1410 */
[----:B-1----:R-:W-:Y:S02]  /*25e90*/  P2R R2, PR, RZ, 0x20 ;  /* 0x00000020ff027803 */ /* 0x002fe40000000000 */
[----:B------:R-:W-:Y:S02]  /*25ea0*/  @!P1 LEA R6, P5, R13, R0, 0x2 ;  /* 0x000000000d069211 */ /* 0x000fe400078a10ff */
[----:B------:R-:W-:-:S04]  /*25eb0*/  ISETP.NE.AND P4, PT, R2, RZ, PT ;  /* 0x000000ff0200720c */ /* 0x000fc80003f85270 */
[----:B------:R-:W-:Y:S02]  /*25ec0*/  @!P3 LEA.HI.X R11, R12, R4, R14, 0x2, P4 ;  /* 0x000000040c0bb211 */ /* 0x000fe400020f140e */
[C---:B------:R-:W-:Y:S02]  /*25ed0*/  IADD3 R14, R251.reuse, 0x28, RZ ;  /* 0x00000028fb0e7810 */ /* 0x040fe40007ffe0ff */
[----:B------:R-:W-:Y:S01]  /*25ee0*/  IADD3 R12, R251, 0x30, RZ ;  /* 0x00000030fb0c7810 */ /* 0x000fe20007ffe0ff */
[----:B------:R1:W-:Y:S01]  /*25ef0*/  @!P3 ST.E.64 [R10.64], R58 ;  /* 0x0000003a0a00b985 */ /* 0x0003e2000c101b08 */
[----:B------:R-:W-:Y:S02]  /*25f00*/  SHF.R.S32.HI R14, RZ, 0x1f, R14 ;  /* 0x0000001fff0e7819 */ /* 0x000fe4000001140e */
[----:B------:R-:W-:Y:S01]  /*25f10*/  SHF.R.S32.HI R12, RZ, 0x1f, R12 ;  /* 0x0000001fff0c7819 */ /* 0x000fe2000001140c */
[----:B------:R1:W-:Y:S01]  /*25f20*/  @!P2 ST.E.64 [R8.64], R54 ;  /* 0x000000360800a985 */ /* 0x0003e2000c101b08 */
[----:B------:R-:W-:-:S02]  /*25f30*/  @!P0 LEA R2, P4, R5, R0, 0x2 ;  /* 0x0000000005028211 */ /* 0x000fc400078810ff */
[-C--:B------:R-:W-:Y:S02]  /*25f40*/  @!P1 LEA.HI.X R7, R13, R4.reuse, R14, 0x2, P5 ;  /* 0x000000040d079211 */ /* 0x080fe400028f140e */
[----:B------:R-:W-:Y:S02]  /*25f50*/  @!P0 LEA.HI.X R3, R5, R4, R12, 0x2, P4 ;  /* 0x0000000405038211 */ /* 0x000fe400020f140c */
[----:B------:R-:W-:Y:S01]  /*25f60*/  IADD3 R5, R251, 0x38, RZ ;  /* 0x00000038fb057810 */ /* 0x000fe20007ffe0ff */
[----:B------:R1:W-:Y:S04]  /*25f70*/  @!P1 ST.E.64 [R6.64], R46 ;  /* 0x0000002e06009985 */ /* 0x0003e8000c101b08 */
[----:B------:R1:W-:Y:S01]  /*25f80*/  @!P0 ST.E.64 [R2.64], R32 ;  /* 0x0000002002008985 */ /* 0x0003e2000c101b08 */
[----:B------:R-:W-:-:S13]  /*25f90*/  ISETP.GE.AND P0, PT, R5, c[0x0][0x3c8], PT ;  /* 0x0000f20005007a0c */ /* 0x000fda0003f06270 */
[----:B------:R-:W-:Y:S05]  /*25fa0*/  @P0 BRA `(.L_x_1159) ;  /* 0x00000c3000000947 */ /* 0x000fea0003800000 */
[----:B------:R-:W-:Y:S02]  /*25fb0*/  IADD3 R12, R251, 0x38, RZ ;  /* 0x00000038fb0c7810 */ /* 0x000fe40007ffe0ff */
[----:B-1----:R-:W-:Y:S02]  /*25fc0*/  LEA R2, P0, R5, R0, 0x2 ;  /* 0x0000000005027211 */ /* 0x002fe400078010ff */
[----:B------:R-:W-:-:S04]  /*25fd0*/  SHF.R.S32.HI R12, RZ, 0x1f, R12 ;  /* 0x0000001fff0c7819 */ /* 0x000fc8000001140c */
[----:B------:R-:W-:-:S05]  /*25fe0*/  LEA.HI.X R3, R5, R4, R12, 0x2, P0 ;  /* 0x0000000405037211 */ /* 0x000fca00000f140c */
[----:B------:R1:W-:Y:S01]  /*25ff0*/  ST.E.64 [R2.64], R28 ;  /* 0x0000001c02007985 */ /* 0x0003e2000c101b08 */
[----:B------:R-:W-:Y:S05]  /*26000*/  BRA `(.L_x_1159) ;  /* 0x00000bd000007947 */ /* 0x000fea0003800000 */
.L_x_1144:
[----:B------:R-:W3:Y:S04]  /*26010*/  LDL.LU R7, [R1+0x44] ;  /* 0x0000440001077983 */ /* 0x000ee80000300800 */
[----:B-1----:R-:W4:Y:S01]  /*26020*/  LDL R6, [R1+0x4c] ;  /* 0x00004c0001067983 */ /* 0x002f220000100800 */
[----:B------:R-:W-:Y:S01]  /*26030*/  ISETP.NE.U32.AND P0, PT, RZ, c[0x0][0x508], PT ;  /* 0x00014200ff007a0c */ /* 0x000fe20003f05070 */
[----:B------:R-:W-:Y:S01]  /*26040*/  IMAD.MOV.U32 R4, RZ, RZ, 0x4 ;  /* 0x00000004ff047424 */ /* 0x000fe200078e00ff */
[----:B------:R-:W-:Y:S01]  /*26050*/  ISETP.NE.U32.AND P2, PT, RZ, c[0x0][0x500], PT ;  /* 0x00014000ff007a0c */ /* 0x000fe20003f45070 */
[----:B--2---:R-:W-:Y:S01]  /*26060*/  IMAD.MOV.U32 R17, RZ, RZ, c[0x0][0x388] ;  /* 0x0000e200ff117624 */ /* 0x004fe200078e00ff */
[----:B------:R-:W-:Y:S01]  /*26070*/  ISETP.NE.AND.EX P0, PT, RZ, c[0x0][0x50c], PT, P0 ;  /* 0x00014300ff007a0c */ /* 0x000fe20003f05300 */
[----:B------:R-:W-:Y:S01]  /*26080*/  IMAD.MOV.U32 R0, RZ, RZ, RZ ;  /* 0x000000ffff007224 */ /* 0x000fe200078e00ff */
[----:B------:R-:W-:Y:S01]  /*26090*/  ISETP.NE.AND.EX P2, PT, RZ, c[0x0][0x504], PT, P2 ;  /* 0x00014100ff007a0c */ /* 0x000fe20003f45320 */
[----:B----4-:R-:W-:-:S10]  /*260a0*/  IMAD.WIDE R2, R6, R4, c[0x0][0x500] ;  /* 0x0001400006027625 */ /* 0x010fd400078e0204 */
[----:B------:R-:W-:Y:S02]  /*260b0*/  @P0 IMAD.WIDE R4, R6, R4, c[0x0][0x508] ;  /* 0x0001420006040625 */ /* 0x000fe400078e0204 */
[----:B------:R1:W5:Y:S04]  /*260c0*/  @P2 LDG.E R0, [R2.64] ;  /* 0x0000000802002981 */ /* 0x000368000c1e1900 */
[----:B------:R1:W5:Y:S01]  /*260d0*/  @P0 LDG.E R17, [R4.64] ;  /* 0x0000000804110981 */ /* 0x000362000c1e1900 */
[----:B---3--:R-:W-:-:S04]  /*260e0*/  ISETP.NE.AND P1, PT, R7, RZ, PT ;  /* 0x000000ff0700720c */ /* 0x008fc80003f25270 */
[----:B------:R-:W-:Y:S01]  /*260f0*/  SEL R19, R7, c[0x0][0x3d4], P1 ;  /* 0x0000f50007137a07 */ /* 0x000fe20000800000 */
[----:B------:R-:W-:Y:S05]  /*26100*/  @P0 BRA `(.L_x_1172) ;  /* 0x0000004000000947 */ /* 0x000fea0003800000 */
[----:B------:R-:W-:Y:S05]  /*26110*/  @!P2 BRA `(.L_x_1172) ;  /* 0x000000300000a947 */ /* 0x000fea0003800000 */
[----:B-1----:R1:W2:Y:S04]  /*26120*/  LDG.E R4, [R2.64] ;  /* 0x0000000802047981 */ /* 0x0022a8000c1e1900 */
[----:B-1----:R-:W2:Y:S02]  /*26130*/  LDG.E R2, [R2.64+0x4] ;  /* 0x0000040802027981 */ /* 0x002ea4000c1e1900 */
[----:B--2--5:R-:W-:Y:S02]  /*26140*/  IADD3 R17, -R4, R2, RZ ;  /* 0x0000000204117210 */ /* 0x024fe40007ffe1ff */
.L_x_1172:
[----:B-1----:R-:W2:Y:S01]  /*26150*/  LDL.LU R3, [R1+0x48] ;  /* 0x0000480001037983 */ /* 0x002ea20000300800 */
[----:B------:R-:W-:Y:S01]  /*26160*/  SHF.R.S32.HI R2, RZ, 0x1f, R6 ;  /* 0x0000001fff027819 */ /* 0x000fe20000011406 */
[----:B------:R-:W-:Y:S01]  /*26170*/  BSSY B0, `(.L_x_1173) ;  /* 0x0000039000007945 */ /* 0x000fe20003800000 */
[----:B-----5:R-:W-:Y:S01]  /*26180*/  SHF.R.S32.HI R18, RZ, 0x1f, R0 ;  /* 0x0000001fff127819 */ /* 0x020fe20000011400 */
[----:B------:R-:W1:Y:S01]  /*26190*/  S2R R4, SR_TID.X ;  /* 0x0000000000047919 */ /* 0x000e620000002100 */
[----:B------:R-:W-:-:S02]  /*261a0*/  SEL R9, R6, RZ, !P2 ;  /* 0x000000ff06097207 */ /* 0x000fc40005000000 */
[----:B------:R-:W-:Y:S02]  /*261b0*/  SEL R21, R2, RZ, !P2 ;  /* 0x000000ff02157207 */ /* 0x000fe40005000000 */
[----:B-1----:R-:W-:Y:S02]  /*261c0*/  ISETP.GT.AND P0, PT, R4, 0x7f, PT ;  /* 0x0000007f0400780c */ /* 0x002fe40003f04270 */
        /* <DEDUP_REMOVED lines=51> */
.L_x_1174:
[----:B------:R-:W-:Y:S05]  /*26500*/  BSYNC B0 ;  /* 0x0000000000007941 */ /* 0x000fea0003800000 */
.L_x_1173:
[----:B------:R-:W-:-:S13]  /*26510*/  ISETP.GT.AND P0, PT, R19, 0x1, PT ;  /* 0x000000011300780c */ /* 0x000fda0003f04270 */
[----:B------:R-:W-:Y:S05]  /*26520*/  @P0 BRA `(.L_x_1159) ;  /* 0x000006b000000947 */ /* 0x000fea0003800000 */
[----:B-1----:R-:W2:Y:S04]  /*26530*/  LDL.LU R2, [R1+0x38] ;  /* 0x0000380001027983 */ /* 0x002ea80000300800 */
[----:B------:R-:W3:Y:S01]  /*26540*/  LDL R5, [R1+0x10] ;  /* 0x0000100001057983 */ /* 0x000ee20000100800 */
[----:B------:R-:W-:Y:S01]  /*26550*/  IMAD R4, R18, c[0x0][0x3a0], RZ ;  /* 0x0000e80012047a24 */ /* 0x000fe200078e02ff */
[----:B------:R-:W-:Y:S02]  /*26560*/  ISETP.GE.AND P2, PT, R244, c[0x0][0x3c8], PT ;  /* 0x0000f200f4007a0c */ /* 0x000fe40003f46270 */
[----:B------:R-:W1:Y:S02]  /*26570*/  S2R R12, SR_TID.X ;  /* 0x00000000000c7919 */ /* 0x000e640000002100 */
[----:B-1----:R-:W-:-:S04]  /*26580*/  SHF.R.S32.HI R10, RZ, 0x1f, R12 ;  /* 0x0000001fff0a7819 */ /* 0x002fc8000001140c */
[----:B------:R-:W-:-:S04]  /*26590*/  LEA.HI R10, R10, R12, RZ, 0x3 ;  /* 0x0000000c0a0a7211 */ /* 0x000fc800078f18ff */
[----:B------:R-:W-:Y:S02]  /*265a0*/  SHF.R.S32.HI R10, RZ, 0x3, R10 ;  /* 0x00000003ff0a7819 */ /* 0x000fe4000001140a */
[----:B--2---:R-:W-:Y:S02]  /*265b0*/  MOV R11, R2 ;  /* 0x00000002000b7202 */ /* 0x004fe40000000f00 */
[----:B------:R-:W-:-:S04]  /*265c0*/  MOV R2, c[0x0][0x4e8] ;  /* 0x00013a0000027a02 */ /* 0x000fc80000000f00 */
[----:B------:R-:W-:Y:S01]  /*265d0*/  ISETP.NE.AND P0, PT, R2, 0x1, PT ;  /* 0x000000010200780c */ /* 0x000fe20003f05270 */
[----:B------:R-:W-:-:S04]  /*265e0*/  IMAD.WIDE.U32 R2, R0, c[0x0][0x3a0], RZ ;  /* 0x0000e80000027a25 */ /* 0x000fc800078e00ff */
[----:B------:R-:W-:Y:S01]  /*265f0*/  IMAD R0, R0, c[0x0][0x3a4], R4 ;  /* 0x0000e90000007a24 */ /* 0x000fe200078e0204 */
[----:B---3--:R-:W-:Y:S01]  /*26600*/  IADD3 R4, R5, R11, RZ ;  /* 0x0000000b05047210 */ /* 0x008fe20007ffe0ff */
[----:B------:R-:W-:-:S03]  /*26610*/  IMAD R5, R21, c[0x0][0x3f0], RZ ;  /* 0x0000fc0015057a24 */ /* 0x000fc600078e02ff */
[----:B------:R-:W-:Y:S01]  /*26620*/  IADD3 R3, R3, R0, RZ ;  /* 0x0000000003037210 */ /* 0x000fe20007ffe0ff */
[----:B------:R-:W-:Y:S02]  /*26630*/  IMAD.MOV.U32 R0, RZ, RZ, R4 ;  /* 0x000000ffff007224 */ /* 0x000fe400078e0004 */
[----:B------:R-:W-:-:S04]  /*26640*/  @P0 IMAD.HI.U32 R6, R4, c[0x0][0x4ec], RZ ;  /* 0x00013b0004060a27 */ /* 0x000fc800078e00ff */
[----:B------:R-:W-:Y:S01]  /*26650*/  IMAD.WIDE.U32 R2, R8, c[0x0][0x3e8], R2 ;  /* 0x0000fa0008027a25 */ /* 0x000fe200078e0002 */
[----:B------:R-:W-:-:S03]  /*26660*/  @P0 SHF.R.U32.HI R0, RZ, c[0x0][0x4f0], R6 ;  /* 0x00013c00ff000a19 */ /* 0x000fc60000011606 */
[----:B------:R-:W-:Y:S01]  /*26670*/  IMAD R3, R8, c[0x0][0x3ec], R3 ;  /* 0x0000fb0008037a24 */ /* 0x000fe200078e0203 */
[----:B------:R-:W-:Y:S01]  /*26680*/  SHF.R.S32.HI R6, RZ, 0x1f, R0 ;  /* 0x0000001fff067819 */ /* 0x000fe20000011400 */
[C---:B------:R-:W-:Y:S01]  /*26690*/  IMAD R7, R9.reuse, c[0x0][0x3f4], R5 ;  /* 0x0000fd0009077a24 */ /* 0x040fe200078e0205 */
[----:B------:R-:W-:Y:S01]  /*266a0*/  IADD3 R5, -R0, RZ, RZ ;  /* 0x000000ff00057210 */ /* 0x000fe20007ffe1ff */
[----:B------:R-:W-:-:S04]  /*266b0*/  IMAD.WIDE.U32 R2, R9, c[0x0][0x3f0], R2 ;  /* 0x0000fc0009027a25 */ /* 0x000fc800078e0002 */
[----:B------:R-:W-:Y:S01]  /*266c0*/  IMAD R6, R6, c[0x0][0x3e0], RZ ;  /* 0x0000f80006067a24 */ /* 0x000fe200078e02ff */
[----:B------:R-:W-:Y:S01]  /*266d0*/  IADD3 R3, R3, R7, RZ ;  /* 0x0000000703037210 */ /* 0x000fe20007ffe0ff */
[----:B------:R-:W-:Y:S02]  /*266e0*/  IMAD R4, R5, c[0x0][0x4e8], R4 ;  /* 0x00013a0005047a24 */ /* 0x000fe400078e0204 */
[C---:B------:R-:W-:Y:S02]  /*266f0*/  IMAD R6, R0.reuse, c[0x0][0x3e4], R6 ;  /* 0x0000f90000067a24 */ /* 0x040fe400078e0206 */
[----:B------:R-:W-:Y:S01]  /*26700*/  IMAD.WIDE.U32 R2, R0, c[0x0][0x3e0], R2 ;  /* 0x0000f80000027a25 */ /* 0x000fe200078e0002 */
[----:B------:R-:W-:-:S03]  /*26710*/  SHF.R.S32.HI R0, RZ, 0x1f, R4 ;  /* 0x0000001fff007819 */ /* 0x000fc60000011404 */
[----:B------:R-:W-:Y:S02]  /*26720*/  IMAD.IADD R3, R3, 0x1, R6 ;  /* 0x0000000103037824 */ /* 0x000fe400078e0206 */
[----:B------:R-:W-:Y:S02]  /*26730*/  IMAD R0, R0, c[0x0][0x3d8], RZ ;  /* 0x0000f60000007a24 */ /* 0x000fe400078e02ff */
[----:B------:R-:W-:-:S04]  /*26740*/  IMAD.WIDE.U32 R2, R4, c[0x0][0x3d8], R2 ;  /* 0x0000f60004027a25 */ /* 0x000fc800078e0002 */
[----:B------:R-:W-:Y:S01]  /*26750*/  IMAD R4, R4, c[0x0][0x3dc], R0 ;  /* 0x0000f70004047a24 */ /* 0x000fe200078e0200 */
[----:B------:R-:W-:Y:S02]  /*26760*/  LEA R6, P0, R2, c[0x0][0x380], 0x1 ;  /* 0x0000e00002067a11 */ /* 0x000fe400078008ff */
[----:B------:R-:W-:Y:S02]  /*26770*/  IADD3 R0, R10, R11, RZ ;  /* 0x0000000b0a007210 */ /* 0x000fe40007ffe0ff */
[----:B------:R-:W-:-:S04]  /*26780*/  IADD3 R4, R3, R4, RZ ;  /* 0x0000000403047210 */ /* 0x000fc80007ffe0ff */
[----:B------:R-:W-:Y:S01]  /*26790*/  LEA.HI.X R5, R2, c[0x0][0x384], R4, 0x1, P0 ;  /* 0x0000e10002057a11 */ /* 0x000fe200000f0c04 */
[----:B------:R-:W-:Y:S05]  /*267a0*/  BRA.DIV ~URZ, `(.L_x_1175) ;  /* 0x000059e27f007947 */ /* 0x000fea000b800000 */
[----:B------:R1:W2:Y:S02]  /*267b0*/  SHFL.IDX PT, R7, R5, RZ, 0x181f ;  /* 0x00181fff05077589 */ /* 0x0002a400000e0000 */
.L_x_1278:
[----:B------:R-:W-:Y:S05]  /*267c0*/  BRA.DIV ~URZ, `(.L_x_1176) ;  /* 0x00005a327f007947 */ /* 0x000fea000b800000 */
[----:B------:R3:W4:Y:S02]  /*267d0*/  SHFL.IDX PT, R2, R6, RZ, 0x181f ;  /* 0x00181fff06027589 */ /* 0x00072400000e0000 */
.L_x_1279:
        /* <DEDUP_REMOVED lines=8> */
.L_x_1280:
[----:B------:R-:W-:-:S04]  /*26860*/  IADD3 R3, R0, 0x10, RZ ;  /* 0x0000001000037810 */ /* 0x000fc80007ffe0ff */
[----:B------:R-:W-:-:S13]  /*26870*/  ISETP.GE.OR P0, PT, R3, R4, P2 ;  /* 0x000000040300720c */ /* 0x000fda0001706670 */
[----:B--2---:R-:W-:-:S04]  /*26880*/  @!P0 LEA R2, P1, R244, R2, 0x1 ;  /* 0x00000002f4028211 */ /* 0x004fc800078208ff */
[----:B-1----:R-:W-:-:S05]  /*26890*/  @!P0 LEA.HI.X R3, R244, R7, R245, 0x1, P1 ;  /* 0x00000007f4038211 */ /* 0x002fca00008f0cf5 */
[----:B------:R1:W-:Y:S01]  /*268a0*/  @!P0 ST.E.128 [R2.64], RZ ;  /* 0x000000ff02008985 */ /* 0x0003e2000c101d08 */
[----:B------:R-:W-:Y:S05]  /*268b0*/  BRA.DIV ~URZ, `(.L_x_1178) ;  /* 0x00005a827f007947 */ /* 0x000fea000b800000 */
[----:B------:R2:W1:Y:S02]  /*268c0*/  SHFL.IDX PT, R7, R5, 0x2, 0x181f ;  /* 0x00581f0005077f89 */ /* 0x00046400000e0000 */
.L_x_1281:
[----:B------:R-:W-:Y:S05]  /*268d0*/  BRA.DIV ~URZ, `(.L_x_1179) ;  /* 0x00005ad27f007947 */ /* 0x000fea000b800000 */
[----:B-1----:R1:W2:Y:S02]  /*268e0*/  SHFL.IDX PT, R2, R6, 0x2, 0x181f ;  /* 0x00581f0006027f89 */ /* 0x0022a400000e0000 */
.L_x_1282:
        /* <DEDUP_REMOVED lines=8> */
.L_x_1283:
[----:B------:R-:W-:-:S04]  /*26970*/  IADD3 R3, R0, 0x30, RZ ;  /* 0x0000003000037810 */ /* 0x000fc80007ffe0ff */
[----:B------:R-:W-:-:S13]  /*26980*/  ISETP.GE.OR P0, PT, R3, R4, P2 ;  /* 0x000000040300720c */ /* 0x000fda0001706670 */
[----:B--2---:R-:W-:-:S04]  /*26990*/  @!P0 LEA R2, P1, R244, R2, 0x1 ;  /* 0x00000002f4028211 */ /* 0x004fc800078208ff */
[----:B------:R-:W-:-:S05]  /*269a0*/  @!P0 LEA.HI.X R3, R244, R7, R245, 0x1, P1 ;  /* 0x00000007f4038211 */ /* 0x000fca00008f0cf5 */
[----:B------:R2:W-:Y:S01]  /*269b0*/  @!P0 ST.E.128 [R2.64], RZ ;  /* 0x000000ff02008985 */ /* 0x0005e2000c101d08 */
[----:B------:R-:W-:Y:S05]  /*269c0*/  BRA.DIV ~URZ, `(.L_x_1181) ;  /* 0x00005b227f007947 */ /* 0x000fea000b800000 */
[----:B------:R1:W2:Y:S02]  /*269d0*/  SHFL.IDX PT, R7, R5, 0x4, 0x181f ;  /* 0x00981f0005077f89 */ /* 0x0002a400000e0000 */
.L_x_1284:
[----:B------:R-:W-:Y:S05]  /*269e0*/  BRA.DIV ~URZ, `(.L_x_1182) ;  /* 0x00005b727f007947 */ /* 0x000fea000b800000 */
[----:B--2---:R2:W1:Y:S02]  /*269f0*/  SHFL.IDX PT, R2, R6, 0x4, 0x181f ;  /* 0x00981f0006027f89 */ /* 0x00446400000e0000 */
.L_x_1285:
        /* <DEDUP_REMOVED lines=8> */
.L_x_1286:
[----:B------:R-:W-:-:S04]  /*26a80*/  IADD3 R3, R0, 0x50, RZ ;  /* 0x0000005000037810 */ /* 0x000fc80007ffe0ff */
[----:B------:R-:W-:-:S13]  /*26a90*/  ISETP.GE.OR P0, PT, R3, R4, P2 ;  /* 0x000000040300720c */ /* 0x000fda0001706670 */
[----:B---3--:R-:W-:-:S04]  /*26aa0*/  @!P0 LEA R2, P1, R244, R2, 0x1 ;  /* 0x00000002f4028211 */ /* 0x008fc800078208ff */
[----:B--2---:R-:W-:-:S05]  /*26ab0*/  @!P0 LEA.HI.X R3, R244, R7, R245, 0x1, P1 ;  /* 0x00000007f4038211 */ /* 0x004fca00008f0cf5 */
[----:B------:R2:W-:Y:S01]  /*26ac0*/  @!P0 ST.E.128 [R2.64], RZ ;  /* 0x000000ff02008985 */ /* 0x0005e2000c101d08 */
[----:B------:R-:W-:Y:S05]  /*26ad0*/  BRA.DIV ~URZ, `(.L_x_1184) ;  /* 0x00005bc27f007947 */ /* 0x000fea000b800000 */
[----:B------:R3:W1:Y:S02]  /*26ae0*/  SHFL.IDX PT, R7, R5, 0x6, 0x181f ;  /* 0x00d81f0005077f89 */ /* 0x00066400000e0000 */
.L_x_1287:
[----:B------:R-:W-:Y:S05]  /*26af0*/  BRA.DIV ~URZ, `(.L_x_1185) ;  /* 0x00005c127f007947 */ /* 0x000fea000b800000 */
[----:B--2---:R2:W3:Y:S02]  /*26b00*/  SHFL.IDX PT, R2, R6, 0x6, 0x181f ;  /* 0x00d81f0006027f89 */ /* 0x0044e400000e0000 */
.L_x_1288:
        /* <DEDUP_REMOVED lines=8> */
.L_x_1289:
[----:B------:R-:W-:-:S04]  /*26b90*/  IADD3 R0, R0, 0x70, RZ ;  /* 0x0000007000007810 */ /* 0x000fc80007ffe0ff */
[----:B------:R-:W-:-:S13]  /*26ba0*/  ISETP.GE.OR P0, PT, R0, R4, P2 ;  /* 0x000000040000720c */ /* 0x000fda0001706670 */
[----:B----4-:R-:W-:-:S04]  /*26bb0*/  @!P0 LEA R2, P1, R244, R2, 0x1 ;  /* 0x00000002f4028211 */ /* 0x010fc800078208ff */
[----:B---3--:R-:W-:-:S05]  /*26bc0*/  @!P0 LEA.HI.X R3, R244, R5, R245, 0x1, P1 ;  /* 0x00000005f4038211 */ /* 0x008fca00008f0cf5 */
[----:B------:R3:W-:Y:S04]  /*26bd0*/  @!P0 ST.E.128 [R2.64], RZ ;  /* 0x000000ff02008985 */ /* 0x0007e8000c101d08 */
.L_x_1159:
[----:B------:R-:W-:Y:S05]  /*26be0*/  BSYNC B1 ;  /* 0x0000000000017941 */ /* 0x000fea0003800000 */
.L_x_1143:
        /* <DEDUP_REMOVED lines=15> */
.L_x_1290:
[----:B------:R-:W-:Y:S05]  /*26ce0*/  BRA.DIV ~URZ, `(.L_x_1189) ;  /* 0x00005bd27f007947 */ /* 0x000fea000b800000 */
[----:B------:R3:W4:Y:S02]  /*26cf0*/  SHFL.IDX PT, R8, R53, 0x1, 0x1f ;  /* 0x00201f0035087f89 */ /* 0x00072400000e0000 */
.L_x_1291:
[----:B------:R-:W5:Y:S01]  /*26d00*/  LDL R0, [R1+0x4c] ;  /* 0x00004c0001007983 */ /* 0x000f620000100800 */
[----:B------:R-:W-:Y:S02]  /*26d10*/  IMAD.MOV.U32 R6, RZ, RZ, RZ ;  /* 0x000000ffff067224 */ /* 0x000fe400078e00ff */
[----:B-----5:R-:W-:-:S05]  /*26d20*/  IMAD.IADD R0, R0, 0x1, R12 ;  /* 0x0000000100007824 */ /* 0x020fca00078e020c */
[----:B------:R-:W-:-:S13]  /*26d30*/  ISETP.GE.OR P0, PT, R0, c[0x0][0x53c], !P6 ;  /* 0x00014f0000007a0c */ /* 0x000fda0007706670 */
[----:B------:R-:W-:Y:S01]  /*26d40*/  @!P0 MOV R2, 0x4 ;  /* 0x0000000400028802 */ /* 0x000fe20000000f00 */
[----:B------:R-:W-:-:S04]  /*26d50*/  @!P0 IMAD.MOV.U32 R4, RZ, RZ, 0x4 ;  /* 0x00000004ff048424 */ /* 0x000fc800078e00ff */
        /* <DEDUP_REMOVED lines=13> */
.L_x_1292:
        /* <DEDUP_REMOVED lines=16> */
.L_x_1293:
[----:B---3--:R-:W-:Y:S01]  /*26f30*/  IMAD R0, R0, c[0x0][0x538], RZ ;  /* 0x00014e0000007a24 */ /* 0x008fe200078e02ff */
[----:B------:R-:W-:Y:S04]  /*26f40*/  BSSY B1, `(.L_x_1192) ;  /* 0x00000ce000017945 */ /* 0x000fe80003800000 */
[----:B----4-:R-:W-:-:S04]  /*26f50*/  IADD3 R8, R0, R8, RZ ;  /* 0x0000000800087210 */ /* 0x010fc80007ffe0ff */
[----:B--2---:R-:W-:-:S13]  /*26f60*/  ISETP.GT.AND P0, PT, R8, R9, PT ;  /* 0x000000090800720c */ /* 0x004fda0003f04270 */
[----:B------:R-:W-:Y:S05]  /*26f70*/  @P0 BRA `(.L_x_1193) ;  /* 0x0000025000000947 */ /* 0x000fea0003800000 */
.L_x_1197:
        /* <DEDUP_REMOVED lines=8> */
[----:B-1----:R-:W-:Y:S02]  /*27000*/  @!P0 MOV R4, 0x4 ;  /* 0x0000000400048802 */ /* 0x002fe40000000f00 */
        /* <DEDUP_REMOVED lines=8> */
.L_x_1294:
        /* <DEDUP_REMOVED lines=16> */
.L_x_1295:
[----:B--2---:R-:W-:-:S05]  /*27190*/  IMAD R0, R0, c[0x0][0x538], RZ ;  /* 0x00014e0000007a24 */ /* 0x004fca00078e02ff */
[----:B------:R-:W-:-:S04]  /*271a0*/  IADD3 R8, R0, R8, RZ ;  /* 0x0000000800087210 */ /* 0x000fc80007ffe0ff */
[----:B------:R-:W-:-:S13]  /*271b0*/  ISETP.GT.AND P0, PT, R8, R9, PT ;  /* 0x000000090800720c */ /* 0x000fda0003f04270 */
[----:B-1----:R-:W-:Y:S05]  /*271c0*/  @!P0 BRA `(.L_x_1197) ;  /* 0xfffffdb000008947 */ /* 0x002fea000383ffff */
.L_x_1193:
[----:B------:R-:W-:-:S05]  /*271d0*/  IADD3 R8, -R0, R8, RZ ;  /* 0x0000000800087210 */ /* 0x000fca0007ffe1ff */
[----:B------:R-:W-:-:S05]  /*271e0*/  IMAD R0, R4, c[0x0][0x538], R8 ;  /* 0x00014e0004007a24 */ /* 0x000fca00078e0208 */
[----:B------:R-:W-:Y:S01]  /*271f0*/  ISETP.GT.AND P0, PT, R0, R9, PT ;  /* 0x000000090000720c */ /* 0x000fe20003f04270 */
[----:B------:R-:W-:-:S12]  /*27200*/  BRA.DIV ~URZ, `(.L_x_1198) ;  /* 0x00005b127f007947 */ /* 0x000fd8000b800000 */
[----:B------:R-:W-:-:S03]  /*27210*/  VOTE.ANY R5, PT, !P0 ;  /* 0x0000000000057806 */ /* 0x000fc600040e0100 */
.L_x_1296:
[----:B------:R-:W2:Y:S01]  /*27220*/  LDL.LU R2, [R1+0x4c] ;  /* 0x00004c0001027983 */ /* 0x000ea20000300800 */
[----:B------:R-:W2:Y:S02]  /*27230*/  POPC R0, R5 ;  /* 0x0000000500007309 */ /* 0x000ea40000000000 */
[----:B--2---:R-:W-:-:S05]  /*27240*/  IADD3 R2, R0, R2, RZ ;  /* 0x0000000200027210 */ /* 0x004fca0007ffe0ff */
[----:B------:R2:W-:Y:S01]  /*27250*/  STL [R1+0x4c], R2 ;  /* 0x00004c0201007387 */ /* 0x0005e20000100800 */
[----:B------:R-:W-:Y:S05]  /*27260*/  BRA.DIV ~URZ, `(.L_x_1199) ;  /* 0x00005b027f007947 */ /* 0x000fea000b800000 */
[----:B------:R3:W4:Y:S04]  /*27270*/  SHFL.IDX PT, R6, R6, R0, 0x1f ;  /* 0x00001f0006067589 */ /* 0x00072800000e0000 */
[----:B------:R3:W1:Y:S02]  /*27280*/  SHFL.IDX PT, R7, R7, R0, 0x1f ;  /* 0x00001f0007077589 */ /* 0x00066400000e0000 */
.L_x_1297:
[----:B------:R-:W-:Y:S01]  /*27290*/  ISETP.NE.AND P0, PT, R5, RZ, PT ;  /* 0x000000ff0500720c */ /* 0x000fe20003f05270 */
[----:B------:R-:W-:-:S12]  /*272a0*/  BSSY B0, `(.L_x_1200) ;  /* 0x0000005000007945 */ /* 0x000fd80003800000 */
[----:B------:R-:W-:Y:S05]  /*272b0*/  @!P0 BRA `(.L_x_1201) ;  /* 0x0000003000008947 */ /* 0x000fea0003800000 */
[----:B---3--:R-:W-:Y:S01]  /*272c0*/  IADD3 R0, R0, -0x1, RZ ;  /* 0xffffffff00007810 */ /* 0x008fe20007ffe0ff */
[----:B------:R-:W-:Y:S05]  /*272d0*/  BRA.DIV ~URZ, `(.L_x_1202) ;  /* 0x00005b627f007947 */ /* 0x000fea000b800000 */
[----:B------:R3:W2:Y:S02]  /*272e0*/  SHFL.IDX PT, R10, R4, R0, 0x1f ;  /* 0x00001f00040a7589 */ /* 0x0006a400000e0000 */
.L_x_1201:
[----:B------:R-:W-:Y:S05]  /*272f0*/  BSYNC B0 ;  /* 0x0000000000007941 */ /* 0x000fea0003800000 */
.L_x_1200:
        /* <DEDUP_REMOVED lines=68> */
.L_x_1204:
        /* <DEDUP_REMOVED lines=68> */
.L_x_1205:
[----:B------:R-:W-:Y:S05]  /*27b80*/  BSYNC B0 ;  /* 0x0000000000007941 */ /* 0x000fea0003800000 */
.L_x_1203:
[----:B------:R-:W-:-:S04]  /*27b90*/  LOP3.LUT R2, RZ, R2, RZ, 0x33, !PT ;  /* 0x00000002ff027212 */ /* 0x000fc800078e33ff */
[----:B-1----:R-:W-:-:S05]  /*27ba0*/  IADD3 R0, R2, R6, RZ ;  /* 0x0000000602007210 */ /* 0x002fca0007ffe0ff */
[----:B------:R1:W-:Y:S01]  /*27bb0*/  STL [R1+0x44], R0 ;  /* 0x0000440001007387 */ /* 0x0003e20000100800 */
[----:B------:R-:W-:Y:S05]  /*27bc0*/  BRA `(.L_x_1206) ;  /* 0x0000005000007947 */ /* 0x000fea0003800000 */
.L_x_1194:
[----:B------:R-:W-:Y:S01]  /*27bd0*/  MOV R0, c[0x0][0x53c] ;  /* 0x00014f0000007a02 */ /* 0x000fe20000000f00 */
[----:B------:R2:W-:Y:S04]  /*27be0*/  STL [R1+0x40], R9 ;  /* 0x0000400901007387 */ /* 0x0005e80000100800 */
[----:B------:R2:W-:Y:S04]  /*27bf0*/  STL [R1+0x44], RZ ;  /* 0x000044ff01007387 */ /* 0x0005e80000100800 */
[----:B------:R2:W-:Y:S04]  /*27c00*/  STL [R1+0x48], RZ ;  /* 0x000048ff01007387 */ /* 0x0005e80000100800 */
[----:B------:R2:W-:Y:S02]  /*27c10*/  STL [R1+0x4c], R0 ;  /* 0x00004c0001007387 */ /* 0x0005e40000100800 */
.L_x_1206:
[----:B------:R-:W-:Y:S05]  /*27c20*/  BSYNC B1 ;  /* 0x0000000000017941 */ /* 0x000fea0003800000 */
.L_x_1192:
        /* <DEDUP_REMOVED lines=9> */
.L_x_1187:
[----:B--2---:R-:W2:Y:S02]  /*27cc0*/  LDL R0, [R1+0x4c] ;  /* 0x00004c0001007983 */ /* 0x004ea40000100800 */
[----:B--2---:R-:W-:-:S13]  /*27cd0*/  ISETP.GE.AND P0, PT, R0, c[0x0][0x53c], PT ;  /* 0x00014f0000007a0c */ /* 0x004fda0003f06270 */
[----:B-1--4-:R-:W-:Y:S01]  /*27ce0*/  @P0 CALL.REL.NOINC `(.L_x_1207) ;  /* 0x0000001000000944 */ /* 0x012fe20003c00000 */
[----:B------:R-:W-:Y:S05]  /*27cf0*/  BRA `(.L_x_1208) ;  /* 0xfffda16000007947 */ /* 0x000fea000383ffff */
.L_x_1207:
[----:B------:R-:W-:Y:S05]  /*27d00*/  EXIT ;  /* 0x000000000000794d */ /* 0x000fea0003800000 */
.L_x_898:
[----:B------:R-:W-:Y:S01]  /*27d10*/  IMAD.MOV.U32 R0, RZ, RZ, R5 ;  /* 0x000000ffff007224 */ /* 0x000fe200078e0005 */
[----:B------:R-:W-:Y:S02]  /*27d20*/  MOV R2, 0x1 ;  /* 0x0000000100027802 */ /* 0x000fe40000000f00 */
[----:B------:R-:W-:Y:S02]  /*27d30*/  MOV R3, 0x27d50 ;  /* 0x00027d5000037802 */ /* 0x000fe40000000f00 */
[----:B------:R-:W-:Y:S05]  /*27d40*/  CALL.REL.NOINC `($__internal_14_$__cuda_sm70_shflsync_up_p) ;  /* 0x0000522000007944 */ /* 0x000fea0003c00000 */
[----:B------:R-:W-:Y:S01]  /*27d50*/  MOV R0, R4 ;  /* 0x0000000400007202 */ /* 0x000fe20000000f00 */
[----:B------:R-:W-:Y:S05]  /*27d60*/  BRA `(.L_x_1209) ;  /* 0xfffd86f000007947 */ /* 0x000fea000383ffff */
.L_x_899:
[----:B------:R-:W-:Y:S01]  /*27d70*/  IMAD.MOV.U32 R0, RZ, RZ, R5 ;  /* 0x000000ffff007224 */ /* 0x000fe200078e0005 */
[----:B------:R-:W-:Y:S02]  /*27d80*/  MOV R2, 0x2 ;  /* 0x0000000200027802 */ /* 0x000fe40000000f00 */
[----:B------:R-:W-:Y:S02]  /*27d90*/  MOV R3, 0x27db0 ;  /* 0x00027db000037802 */ /* 0x000fe40000000f00 */
[----:B------:R-:W-:Y:S05]  /*27da0*/  CALL.REL.NOINC `($__internal_14_$__cuda_sm70_shflsync_up_p) ;  /* 0x000051c000007944 */ /* 0x000fea0003c00000 */
[----:B------:R-:W-:Y:S01]  /*27db0*/  SEL R0, R4, RZ, P4 ;  /* 0x000000ff04007207 */ /* 0x000fe20002000000 */
[----:B------:R-:W-:Y:S01]  /*27dc0*/  IMAD.MOV.U32 R2, RZ, RZ, 0x4 ;  /* 0x00000004ff027424 */ /* 0x000fe200078e00ff */
[----:B------:R-:W-:-:S03]  /*27dd0*/  MOV R3, 0x27e00 ;  /* 0x00027e0000037802 */ /* 0x000fc60000000f00 */
[----:B------:R-:W-:Y:S02]  /*27de0*/  IMAD.IADD R0, R5, 0x1, R0 ;  /* 0x0000000105007824 */ /* 0x000fe400078e0200 */
        /* <DEDUP_REMOVED lines=13> */
[----:B------:R-:W-:Y:S02]  /*27ec0*/  MOV R71, 0x1f ;  /* 0x0000001f00477802 */ /* 0x000fe40000000f00 */
[----:B------:R-:W-:Y:S01]  /*27ed0*/  MOV R3, 0x27f10 ;  /* 0x00027f1000037802 */ /* 0x000fe20000000f00 */
[----:B------:R-:W-:-:S04]  /*27ee0*/  IMAD.IADD R4, R0, 0x1, R4 ;  /* 0x0000000100047824 */ /* 0x000fc800078e0204 */
[----:B------:R-:W-:Y:S02]  /*27ef0*/  IMAD.MOV.U32 R52, RZ, RZ, R4 ;  /* 0x000000ffff347224 */ /* 0x000fe400078e0004 */
[----:B------:R-:W-:Y:S05]  /*27f00*/  CALL.REL.NOINC `($__internal_13_$__cuda_sm70_shflsync_idx_p) ;  /* 0x0000500000007944 */ /* 0x000fea0003c00000 */
[----:B------:R-:W-:Y:S01]  /*27f10*/  MOV R0, R234 ;  /* 0x000000ea00007202 */ /* 0x000fe20000000f00 */
[----:B------:R-:W-:Y:S05]  /*27f20*/  BRA `(.L_x_1210) ;  /* 0xfffd863000007947 */ /* 0x000fea000383ffff */
.L_x_901:
[----:B------:R-:W-:Y:S02]  /*27f30*/  SEL R0, RZ, 0x1, P0 ;  /* 0x00000001ff007807 */ /* 0x000fe40000000000 */
[----:B------:R-:W-:Y:S02]  /*27f40*/  MOV R2, 0x27f60 ;  /* 0x00027f6000027802 */ /* 0x000fe40000000f00 */
[----:B------:R-:W-:Y:S05]  /*27f50*/  CALL.REL.NOINC `($__internal_15_$__cuda_sm70_votesync_ballot) ;  /* 0x0000508000007944 */ /* 0x000fea0003c00000 */
[----:B------:R-:W-:Y:S01]  /*27f60*/  MOV R7, R0 ;  /* 0x0000000000077202 */ /* 0x000fe20000000f00 */
[----:B------:R-:W-:Y:S05]  /*27f70*/  BRA `(.L_x_1211) ;  /* 0xfffd867000007947 */ /* 0x000fea000383ffff */
.L_x_902:
[----:B------:R-:W-:Y:S01]  /*27f80*/  IMAD.MOV.U32 R52, RZ, RZ, R9 ;  /* 0x000000ffff347224 */ /* 0x000fe200078e0009 */
[----:B-1----:R-:W-:Y:S01]  /*27f90*/  MOV R2, R0 ;  /* 0x0000000000027202 */ /* 0x002fe20000000f00 */
[----:B------:R-:W-:Y:S01]  /*27fa0*/  IMAD.MOV.U32 R71, RZ, RZ, 0x1f ;  /* 0x0000001fff477424 */ /* 0x000fe200078e00ff */
[----:B------:R-:W-:Y:S02]  /*27fb0*/  MOV R3, 0x27fd0 ;  /* 0x00027fd000037802 */ /* 0x000fe40000000f00 */
[----:B------:R-:W-:Y:S05]  /*27fc0*/  CALL.REL.NOINC `($__internal_13_$__cuda_sm70_shflsync_idx_p) ;  /* 0x00004f4000007944 */ /* 0x000fea0003c00000 */
[----:B------:R-:W-:Y:S01]  /*27fd0*/  IMAD.MOV.U32 R12, RZ, RZ, R234 ;  /* 0x000000ffff0c7224 */ /* 0x000fe200078e00ea */
[----:B------:R-:W-:Y:S01]  /*27fe0*/  MOV R52, R8 ;  /* 0x0000000800347202 */ /* 0x000fe20000000f00 */
[----:B------:R-:W-:Y:S01]  /*27ff0*/  IMAD.MOV.U32 R5, RZ, RZ, RZ ;  /* 0x000000ffff057224 */ /* 0x000fe200078e00ff */
[----:B------:R-:W-:Y:S01]  /*28000*/  MOV R2, R0 ;  /* 0x0000000000027202 */ /* 0x000fe20000000f00 */
[----:B------:R-:W-:Y:S01]  /*28010*/  IMAD.MOV.U32 R71, RZ, RZ, 0x1f ;  /* 0x0000001fff477424 */ /* 0x000fe200078e00ff */
[----:B------:R-:W-:-:S02]  /*28020*/  MOV R3, 0x28040 ;  /* 0x0002804000037802 */ /* 0x000fc40000000f00 */
[----:B------:R-:W-:Y:S05]  /*28030*/  CALL.REL.NOINC `($__internal_13_$__cuda_sm70_shflsync_idx_p) ;  /* 0x00004ed000007944 */ /* 0x000fea0003c00000 */
[----:B------:R-:W-:Y:S01]  /*28040*/  MOV R9, R234 ;  /* 0x000000ea00097202 */ /* 0x000fe20000000f00 */
[----:B------:R-:W-:Y:S05]  /*28050*/  BRA `(.L_x_1212) ;  /* 0xfffd860000007947 */ /* 0x000fea000383ffff */
.L_x_905:
[----:B------:R-:W-:Y:S01]  /*28060*/  IMAD.MOV.U32 R52, RZ, RZ, R4 ;  /* 0x000000ffff347224 */ /* 0x000fe200078e0004 */
[----:B-1----:R-:W-:Y:S01]  /*28070*/  MOV R2, R0 ;  /* 0x0000000000027202 */ /* 0x002fe20000000f00 */
[----:B------:R-:W-:Y:S01]  /*28080*/  IMAD.MOV.U32 R71, RZ, RZ, 0x1f ;  /* 0x0000001fff477424 */ /* 0x000fe200078e00ff */
[----:B------:R-:W-:-:S02]  /*28090*/  MOV R3, 0x280b0 ;  /* 0x000280b000037802 */ /* 0x000fc40000000f00 */
[----:B---34-:R-:W-:Y:S05]  /*280a0*/  CALL.REL.NOINC `($__internal_13_$__cuda_sm70_shflsync_idx_p) ;  /* 0x00004e6000007944 */ /* 0x018fea0003c00000 */
[----:B------:R-:W-:Y:S01]  /*280b0*/  MOV R5, R234 ;  /* 0x000000ea00057202 */ /* 0x000fe20000000f00 */
[----:B------:R-:W-:Y:S05]  /*280c0*/  BRA `(.L_x_904) ;  /* 0xfffd85f000007947 */ /* 0x000fea000383ffff */
.L_x_970:
[----:B------:R-:W-:Y:S01]  /*280d0*/  IMAD.MOV.U32 R52, RZ, RZ, R5 ;  /* 0x000000ffff347224 */ /* 0x000fe200078e0005 */
[----:B------:R-:W-:Y:S01]  /*280e0*/  MOV R2, RZ ;  /* 0x000000ff00027202 */ /* 0x000fe20000000f00 */
[----:B------:R-:W-:Y:S01]  /*280f0*/  IMAD.MOV.U32 R71, RZ, RZ, 0x181f ;  /* 0x0000181fff477424 */ /* 0x000fe200078e00ff */
[----:B------:R-:W-:-:S02]  /*28100*/  MOV R3, 0x28120 ;  /* 0x0002812000037802 */ /* 0x000fc40000000f00 */
[----:B-----5:R-:W-:Y:S05]  /*28110*/  CALL.REL.NOINC `($__internal_13_$__cuda_sm70_shflsync_idx_p) ;  /* 0x00004df000007944 */ /* 0x020fea0003c00000 */
[----:B------:R-:W-:Y:S01]  /*28120*/  MOV R7, R234 ;  /* 0x000000ea00077202 */ /* 0x000fe20000000f00 */
[----:B------:R-:W-:Y:S05]  /*28130*/  BRA `(.L_x_1213) ;  /* 0xfffe0e1000007947 */ /* 0x000fea000383ffff */
.L_x_971:
[----:B------:R-:W-:Y:S01]  /*28140*/  IMAD.MOV.U32 R52, RZ, RZ, R6 ;  /* 0x000000ffff347224 */ /* 0x000fe200078e0006 */
[----:B------:R-:W-:Y:S01]  /*28150*/  MOV R2, RZ ;  /* 0x000000ff00027202 */ /* 0x000fe20000000f00 */
[----:B------:R-:W-:Y:S01]  /*28160*/  IMAD.MOV.U32 R71, RZ, RZ, 0x181f ;  /* 0x0000181fff477424 */ /* 0x000fe200078e00ff */
[----:B------:R-:W-:-:S02]  /*28170*/  MOV R3, 0x28190 ;  /* 0x0002819000037802 */ /* 0x000fc40000000f00 */
[----:B-12--5:R-:W-:Y:S05]  /*28180*/  CALL.REL.NOINC `($__internal_13_$__cuda_sm70_shflsync_idx_p) ;  /* 0x00004d8000007944 */ /* 0x026fea0003c00000 */
[----:B------:R-:W-:Y:S01]  /*28190*/  MOV R2, R234 ;  /* 0x000000ea00027202 */ /* 0x000fe20000000f00 */
[----:B------:R-:W-:Y:S05]  /*281a0*/  BRA `(.L_x_1214) ;  /* 0xfffe0dc000007947 */ /* 0x000fea000383ffff */
.L_x_974:
[----:B------:R-:W-:Y:S01]  /*281b0*/  IMAD.MOV.U32 R52, RZ, RZ, R5 ;  /* 0x000000ffff347224 */ /* 0x000fe200078e0005 */
[----:B--2-4-:R-:W-:Y:S01]  /*281c0*/  MOV R2, 0x1 ;  /* 0x0000000100027802 */ /* 0x014fe20000000f00 */
[----:B------:R-:W-:Y:S01]  /*281d0*/  IMAD.MOV.U32 R71, RZ, RZ, 0x181f ;  /* 0x0000181fff477424 */ /* 0x000fe200078e00ff */
[----:B------:R-:W-:-:S02]  /*281e0*/  MOV R3, 0x28200 ;  /* 0x0002820000037802 */ /* 0x000fc40000000f00 */
[----:B-1-3-5:R-:W-:Y:S05]  /*281f0*/  CALL.REL.NOINC `($__internal_13_$__cuda_sm70_shflsync_idx_p) ;  /* 0x00004d1000007944 */ /* 0x02afea0003c00000 */
[----:B------:R-:W-:Y:S01]  /*28200*/  IMAD.MOV.U32 R7, RZ, RZ, R234 ;  /* 0x000000ffff077224 */ /* 0x000fe200078e00ea */
[----:B------:R-:W-:Y:S01]  /*28210*/  MOV R2, 0x1 ;  /* 0x0000000100027802 */ /* 0x000fe20000000f00 */
[----:B------:R-:W-:Y:S01]  /*28220*/  IMAD.MOV.U32 R52, RZ, RZ, R6 ;  /* 0x000000ffff347224 */ /* 0x000fe200078e0006 */
[----:B------:R-:W-:-:S02]  /*28230*/  MOV R71, 0x181f ;  /* 0x0000181f00477802 */ /* 0x000fc40000000f00 */
[----:B------:R-:W-:Y:S02]  /*28240*/  MOV R3, 0x28260 ;  /* 0x0002826000037802 */ /* 0x000fe40000000f00 */
[----:B------:R-:W-:Y:S05]  /*28250*/  CALL.REL.NOINC `($__internal_13_$__cuda_sm70_shflsync_idx_p) ;  /* 0x00004cb000007944 */ /* 0x000fea0003c00000 */
[----:B------:R-:W-:Y:S01]  /*28260*/  MOV R2, R234 ;  /* 0x000000ea00027202 */ /* 0x000fe20000000f00 */
[----:B------:R-:W-:Y:S05]  /*28270*/  BRA `(.L_x_1215) ;  /* 0xfffe0dd000007947 */ /* 0x000fea000383ffff */
.L_x_977:
[----:B------:R-:W-:Y:S01]  /*28280*/  IMAD.MOV.U32 R52, RZ, RZ, R5 ;  /* 0x000000ffff347224 */ /* 0x000fe200078e0005 */
[----:B-1--4-:R-:W-:Y:S01]  /*28290*/  MOV R2, 0x2 ;  /* 0x0000000200027802 */ /* 0x012fe20000000f00 */
[----:B------:R-:W-:Y:S01]  /*282a0*/  IMAD.MOV.U32 R71, RZ, RZ, 0x181f ;  /* 0x0000181fff477424 */ /* 0x000fe200078e00ff */
[----:B------:R-:W-:Y:S02]  /*282b0*/  MOV R3, 0x282d0 ;  /* 0x000282d000037802 */ /* 0x000fe40000000f00 */
[----:B--23-5:R-:W-:Y:S05]  /*282c0*/  CALL.REL.NOINC `($__internal_13_$__cuda_sm70_shflsync_idx_p) ;  /* 0x00004c4000007944 */ /* 0x02cfea0003c00000 */
[----:B------:R-:W-:Y:S01]  /*282d0*/  MOV R7, R234 ;  /* 0x000000ea00077202 */ /* 0x000fe20000000f00 */
[----:B------:R-:W-:Y:S05]  /*282e0*/  BRA `(.L_x_1216) ;  /* 0xfffe0e3000007947 */ /* 0x000fea000383ffff */
.L_x_978:
[----:B------:R-:W-:Y:S01]  /*282f0*/  IMAD.MOV.U32 R52, RZ, RZ, R6 ;  /* 0x000000ffff347224 */ /* 0x000fe200078e0006 */
[----:B----4-:R-:W-:Y:S01]  /*28300*/  MOV R2, 0x2 ;  /* 0x0000000200027802 */ /* 0x010fe20000000f00 */
[----:B------:R-:W-:Y:S01]  /*28310*/  IMAD.MOV.U32 R71, RZ, RZ, 0x181f ;  /* 0x0000181fff477424 */ /* 0x000fe200078e00ff */
[----:B------:R-:W-:Y:S02]  /*28320*/  MOV R3, 0x28340 ;  /* 0x0002834000037802 */ /* 0x000fe40000000f00 */
[----:B-123-5:R-:W-:Y:S05]  /*28330*/  CALL.REL.NOINC `($__internal_13_$__cuda_sm70_shflsync_idx_p) ;  /* 0x00004bd000007944 */ /* 0x02efea0003c00000 */
[----:B------:R-:W-:Y:S01]  /*28340*/  MOV R2, R234 ;  /* 0x000000ea00027202 */ /* 0x000fe20000000f00 */
[----:B------:R-:W-:Y:S05]  /*28350*/  BRA `(.L_x_1217) ;  /* 0xfffe0de000007947 */ /* 0x000fea000383ffff */
.L_x_981:
[----:B------:R-:W-:Y:S01]  /*28360*/  IMAD.MOV.U32 R52, RZ, RZ, R5 ;  /* 0x000000ffff347224 */ /* 0x000fe200078e0005 */
[----:B-1----:R-:W-:Y:S01]  /*28370*/  MOV R2, 0x3 ;  /* 0x0000000300027802 */ /* 0x002fe20000000f00 */
[----:B------:R-:W-:Y:S01]  /*28380*/  IMAD.MOV.U32 R71, RZ, RZ, 0x181f ;  /* 0x0000181fff477424 */ /* 0x000fe200078e00ff */
[----:B------:R-:W-:-:S02]  /*28390*/  MOV R3, 0x283b0 ;  /* 0x000283b000037802 */ /* 0x000fc40000000f00 */
[----:B--2345:R-:W-:Y:S05]  /*283a0*/  CALL.REL.NOINC `($__internal_13_$__cuda_sm70_shflsync_idx_p) ;  /* 0x00004b6000007944 */ /* 0x03cfea0003c00000 */
        /* <DEDUP_REMOVED lines=8> */
.L_x_984:
[----:B------:R-:W-:Y:S01]  /*28430*/  IMAD.MOV.U32 R52, RZ, RZ, R5 ;  /* 0x000000ffff347224 */ /* 0x000fe200078e0005 */
[----:B-1----:R-:W-:Y:S01]  /*28440*/  MOV R2, 0x4 ;  /* 0x0000000400027802 */ /* 0x002fe20000000f00 */
[----:B------:R-:W-:Y:S01]  /*28450*/  IMAD.MOV.U32 R71, RZ, RZ, 0x181f ;  /* 0x0000181fff477424 */ /* 0x000fe200078e00ff */
[----:B------:R-:W-:Y:S02]  /*28460*/  MOV R3, 0x28480 ;  /* 0x0002848000037802 */ /* 0x000fe40000000f00 */
[----:B--2345:R-:W-:Y:S05]  /*28470*/  CALL.REL.NOINC `($__internal_13_$__cuda_sm70_shflsync_idx_p) ;  /* 0x00004a9000007944 */ /* 0x03cfea0003c00000 */
[----:B------:R-:W-:Y:S01]  /*28480*/  MOV R7, R234 ;  /* 0x000000ea00077202 */ /* 0x000fe20000000f00 */
[----:B------:R-:W-:Y:S05]  /*28490*/  BRA `(.L_x_1219) ;  /* 0xfffe0e5000007947 */ /* 0x000fea000383ffff */
.L_x_985:
[----:B------:R-:W-:Y:S01]  /*284a0*/  IMAD.MOV.U32 R52, RZ, RZ, R6 ;  /* 0x000000ffff347224 */ /* 0x000fe200078e0006 */
[----:B-1----:R-:W-:Y:S01]  /*284b0*/  MOV R2, 0x4 ;  /* 0x0000000400027802 */ /* 0x002fe20000000f00 */
[----:B------:R-:W-:Y:S01]  /*284c0*/  IMAD.MOV.U32 R71, RZ, RZ, 0x181f ;  /* 0x0000181fff477424 */ /* 0x000fe200078e00ff */
[----:B------:R-:W-:Y:S02]  /*284d0*/  MOV R3, 0x284f0 ;  /* 0x000284f000037802 */ /* 0x000fe40000000f00 */
[----:B--2345:R-:W-:Y:S05]  /*284e0*/  CALL.REL.NOINC `($__internal_13_$__cuda_sm70_shflsync_idx_p) ;  /* 0x00004a2000007944 */ /* 0x03cfea0003c00000 */
[----:B------:R-:W-:Y:S01]  /*284f0*/  MOV R2, R234 ;  /* 0x000000ea00027202 */ /* 0x000fe20000000f00 */
[----:B------:R-:W-:Y:S05]  /*28500*/  BRA `(.L_x_1220) ;  /* 0xfffe0e0000007947 */ /* 0x000fea000383ffff */
.L_x_988:
[----:B------:R-:W-:Y:S01]  /*28510*/  IMAD.MOV.U32 R52, RZ, RZ, R5 ;  /* 0x000000ffff347224 */ /* 0x000fe200078e0005 */
[----:B--23--:R-:W-:Y:S01]  /*28520*/  MOV R2, 0x5 ;  /* 0x0000000500027802 */ /* 0x00cfe20000000f00 */
[----:B------:R-:W-:Y:S01]  /*28530*/  IMAD.MOV.U32 R71, RZ, RZ, 0x181f ;  /* 0x0000181fff477424 */ /* 0x000fe200078e00ff */
[----:B------:R-:W-:-:S02]  /*28540*/  MOV R3, 0x28560 ;  /* 0x0002856000037802 */ /* 0x000fc40000000f00 */
[----:B-1--45:R-:W-:Y:S05]  /*28550*/  CALL.REL.NOINC `($__internal_13_$__cuda_sm70_shflsync_idx_p) ;  /* 0x000049b000007944 */ /* 0x032fea0003c00000 */
        /* <DEDUP_REMOVED lines=8> */
.L_x_991:
[----:B------:R-:W-:Y:S01]  /*285e0*/  IMAD.MOV.U32 R52, RZ, RZ, R5 ;  /* 0x000000ffff347224 */ /* 0x000fe200078e0005 */
[----:B-1-3--:R-:W-:Y:S01]  /*285f0*/  MOV R2, 0x6 ;  /* 0x0000000600027802 */ /* 0x00afe20000000f00 */
[----:B------:R-:W-:Y:S01]  /*28600*/  IMAD.MOV.U32 R71, RZ, RZ, 0x181f ;  /* 0x0000181fff477424 */ /* 0x000fe200078e00ff */
[----:B------:R-:W-:Y:S02]  /*28610*/  MOV R3, 0x28630 ;  /* 0x0002863000037802 */ /* 0x000fe40000000f00 */
[----:B--2-45:R-:W-:Y:S05]  /*28620*/  CALL.REL.NOINC `($__internal_13_$__cuda_sm70_shflsync_idx_p) ;  /* 0x000048e000007944 */ /* 0x034fea0003c00000 */
[----:B------:R-:W-:Y:S01]  /*28630*/  MOV R7, R234 ;  /* 0x000000ea00077202 */ /* 0x000fe20000000f00 */
[----:B------:R-:W-:Y:S05]  /*28640*/  BRA `(.L_x_1222) ;  /* 0xfffe0e7000007947 */ /* 0x000fea000383ffff */
.L_x_992:
[----:B------:R-:W-:Y:S01]  /*28650*/  IMAD.MOV.U32 R52, RZ, RZ, R6 ;  /* 0x000000ffff347224 */ /* 0x000fe200078e0006 */
[----:B---3--:R-:W-:Y:S01]  /*28660*/  MOV R2, 0x6 ;  /* 0x0000000600027802 */ /* 0x008fe20000000f00 */
[----:B------:R-:W-:Y:S01]  /*28670*/  IMAD.MOV.U32 R71, RZ, RZ, 0x181f ;  /* 0x0000181fff477424 */ /* 0x000fe200078e00ff */
[----:B------:R-:W-:Y:S02]  /*28680*/  MOV R3, 0x286a0 ;  /* 0x000286a000037802 */ /* 0x000fe40000000f00 */
[----:B-12-45:R-:W-:Y:S05]  /*28690*/  CALL.REL.NOINC `($__internal_13_$__cuda_sm70_shflsync_idx_p) ;  /* 0x0000487000007944 */ /* 0x036fea0003c00000 */
[----:B------:R-:W-:Y:S01]  /*286a0*/  MOV R2, R234 ;  /* 0x000000ea00027202 */ /* 0x000fe20000000f00 */
[----:B------:R-:W-:Y:S05]  /*286b0*/  BRA `(.L_x_1223) ;  /* 0xfffe0e2000007947 */ /* 0x000fea000383ffff */
.L_x_995:
        /* <DEDUP_REMOVED lines=13> */
.L_x_1034:
[----:B------:R-:W-:Y:S01]  /*28790*/  IMAD.MOV.U32 R52, RZ, RZ, R4 ;  /* 0x000000ffff347224 */ /* 0x000fe200078e0004 */
[----:B------:R-:W-:Y:S01]  /*287a0*/  MOV R2, RZ ;  /* 0x000000ff00027202 */ /* 0x000fe20000000f00 */
[----:B------:R-:W-:Y:S01]  /*287b0*/  IMAD.MOV.U32 R71, RZ, RZ, 0x181f ;  /* 0x0000181fff477424 */ /* 0x000fe200078e00ff */
[----:B------:R-:W-:Y:S02]  /*287c0*/  MOV R3, 0x287e0 ;  /* 0x000287e000037802 */ /* 0x000fe40000000f00 */
[----:B------:R-:W-:Y:S05]  /*287d0*/  CALL.REL.NOINC `($__internal_13_$__cuda_sm70_shflsync_idx_p) ;  /* 0x0000473000007944 */ /* 0x000fea0003c00000 */
[----:B------:R-:W-:Y:S01]  /*287e0*/  MOV R5, R234 ;  /* 0x000000ea00057202 */ /* 0x000fe20000000f00 */
[----:B------:R-:W-:Y:S05]  /*287f0*/  BRA `(.L_x_1225) ;  /* 0xfffe75f000007947 */ /* 0x000fea000383ffff */
.L_x_1035:
[----:B------:R-:W-:Y:S01]  /*28800*/  IMAD.MOV.U32 R52, RZ, RZ, R0 ;  /* 0x000000ffff347224 */ /* 0x000fe200078e0000 */
[----:B------:R-:W-:Y:S01]  /*28810*/  MOV R2, RZ ;  /* 0x000000ff00027202 */ /* 0x000fe20000000f00 */
[----:B------:R-:W-:Y:S01]  /*28820*/  IMAD.MOV.U32 R71, RZ, RZ, 0x181f ;  /* 0x0000181fff477424 */ /* 0x000fe200078e00ff */
[----:B------:R-:W-:Y:S02]  /*28830*/  MOV R3, 0x28850 ;  /* 0x0002885000037802 */ /* 0x000fe40000000f00 */
[----:B-12---:R-:W-:Y:S05]  /*28840*/  CALL.REL.NOINC `($__internal_13_$__cuda_sm70_shflsync_idx_p) ;  /* 0x000046c000007944 */ /* 0x006fea0003c00000 */
        /* <DEDUP_REMOVED lines=10> */
[----:B------:R-:W-:Y:S05]  /*288f0*/  CALL.REL.NOINC `($__internal_13_$__cuda_sm70_shflsync_idx_p) ;  /* 0x0000461000007944 */ /* 0x000fea0003c00000 */
[----:B------:R-:W-:Y:S01]  /*28900*/  IMAD.MOV.U32 R5, RZ, RZ, R234 ;  /* 0x000000ffff057224 */ /* 0x000fe200078e00ea */
[----:B------:R-:W-:Y:S01]  /*28910*/  MOV R2, 0x1 ;  /* 0x0000000100027802 */ /* 0x000fe20000000f00 */
[----:B------:R-:W-:Y:S01]  /*28920*/  IMAD.MOV.U32 R52, RZ, RZ, R0 ;  /* 0x000000ffff347224 */ /* 0x000fe200078e0000 */
[----:B------:R-:W-:Y:S02]  /*28930*/  MOV R71, 0x181f ;  /* 0x0000181f00477802 */ /* 0x000fe40000000f00 */
[----:B------:R-:W-:Y:S02]  /*28940*/  MOV R3, 0x28960 ;  /* 0x0002896000037802 */ /* 0x000fe40000000f00 */
[----:B------:R-:W-:Y:S05]  /*28950*/  CALL.REL.NOINC `($__internal_13_$__cuda_sm70_shflsync_idx_p) ;  /* 0x000045b000007944 */ /* 0x000fea0003c00000 */
        /* <DEDUP_REMOVED lines=51> */
[----:B------:R-:W-:Y:S01]  /*28c90*/  MOV R0, R234 ;  /* 0x000000ea00007202 */ /* 0x000fe20000000f00 */
[----:B------:R-:W-:Y:S05]  /*28ca0*/  BRA `(.L_x_1226) ;  /* 0xfffe72a000007947 */ /* 0x000fea000383ffff */
.L_x_1036:
[----:B------:R-:W-:Y:S01]  /*28cb0*/  IMAD.MOV.U32 R52, RZ, RZ, R4 ;  /* 0x000000ffff347224 */ /* 0x000fe200078e0004 */
[----:B------:R-:W-:Y:S01]  /*28cc0*/  MOV R2, RZ ;  /* 0x000000ff00027202 */ /* 0x000fe20000000f00 */
[----:B------:R-:W-:Y:S01]  /*28cd0*/  IMAD.MOV.U32 R71, RZ, RZ, 0x1c1f ;  /* 0x00001c1fff477424 */ /* 0x000fe200078e00ff */
[----:B------:R-:W-:-:S02]  /*28ce0*/  MOV R3, 0x28d00 ;  /* 0x00028d0000037802 */ /* 0x000fc40000000f00 */
[----:B------:R-:W-:Y:S05]  /*28cf0*/  CALL.REL.NOINC `($__internal_13_$__cuda_sm70_shflsync_idx_p) ;  /* 0x0000421000007944 */ /* 0x000fea0003c00000 */
[----:B------:R-:W-:Y:S01]  /*28d00*/  MOV R3, R234 ;  /* 0x000000ea00037202 */ /* 0x000fe20000000f00 */
[----:B------:R-:W-:Y:S05]  /*28d10*/  BRA `(.L_x_1227) ;  /* 0xfffe73d000007947 */ /* 0x000fea000383ffff */
.L_x_1041:
[----:B------:R-:W-:Y:S01]  /*28d20*/  IMAD.MOV.U32 R52, RZ, RZ, R4 ;  /* 0x000000ffff347224 */ /* 0x000fe200078e0004 */
[----:B------:R-:W-:Y:S01]  /*28d30*/  MOV R2, 0x1 ;  /* 0x0000000100027802 */ /* 0x000fe20000000f00 */
[----:B------:R-:W-:Y:S01]  /*28d40*/  IMAD.MOV.U32 R71, RZ, RZ, 0x1c1f ;  /* 0x00001c1fff477424 */ /* 0x000fe200078e00ff */
[----:B------:R-:W-:-:S02]  /*28d50*/  MOV R3, 0x28d70 ;  /* 0x00028d7000037802 */ /* 0x000fc40000000f00 */
[----:B-1----:R-:W-:Y:S05]  /*28d60*/  CALL.REL.NOINC `($__internal_13_$__cuda_sm70_shflsync_idx_p) ;  /* 0x000041a000007944 */ /* 0x002fea0003c00000 */
[----:B------:R-:W-:Y:S01]  /*28d70*/  MOV R3, R234 ;  /* 0x000000ea00037202 */ /* 0x000fe20000000f00 */
[----:B------:R-:W-:Y:S05]  /*28d80*/  BRA `(.L_x_1228) ;  /* 0xfffe7c0000007947 */ /* 0x000fea000383ffff */
.L_x_1046:
[----:B------:R-:W-:Y:S01]  /*28d90*/  IMAD.MOV.U32 R52, RZ, RZ, R4 ;  /* 0x000000ffff347224 */ /* 0x000fe200078e0004 */
[----:B------:R-:W-:Y:S01]  /*28da0*/  MOV R2, 0x2 ;  /* 0x0000000200027802 */ /* 0x000fe20000000f00 */
[----:B------:R-:W-:Y:S01]  /*28db0*/  IMAD.MOV.U32 R71, RZ, RZ, 0x1c1f ;  /* 0x00001c1fff477424 */ /* 0x000fe200078e00ff */
[----:B------:R-:W-:-:S02]  /*28dc0*/  MOV R3, 0x28de0 ;  /* 0x00028de000037802 */ /* 0x000fc40000000f00 */
[----:B-12---:R-:W-:Y:S05]  /*28dd0*/  CALL.REL.NOINC `($__internal_13_$__cuda_sm70_shflsync_idx_p) ;  /* 0x0000413000007944 */ /* 0x006fea0003c00000 */
[----:B------:R-:W-:Y:S01]  /*28de0*/  MOV R3, R234 ;  /* 0x000000ea00037202 */ /* 0x000fe20000000f00 */
[----:B------:R-:W-:Y:S05]  /*28df0*/  BRA `(.L_x_1229) ;  /* 0xfffe820000007947 */ /* 0x000fea000383ffff */
.L_x_1051:
[----:B------:R-:W-:Y:S01]  /*28e00*/  IMAD.MOV.U32 R52, RZ, RZ, R4 ;  /* 0x000000ffff347224 */ /* 0x000fe200078e0004 */
[----:B------:R-:W-:Y:S01]  /*28e10*/  MOV R2, 0x3 ;  /* 0x0000000300027802 */ /* 0x000fe20000000f00 */
[----:B------:R-:W-:Y:S01]  /*28e20*/  IMAD.MOV.U32 R71, RZ, RZ, 0x1c1f ;  /* 0x00001c1fff477424 */ /* 0x000fe200078e00ff */
[----:B------:R-:W-:-:S02]  /*28e30*/  MOV R3, 0x28e50 ;  /* 0x00028e5000037802 */ /* 0x000fc40000000f00 */
[----:B-123--:R-:W-:Y:S05]  /*28e40*/  CALL.REL.NOINC `($__internal_13_$__cuda_sm70_shflsync_idx_p) ;  /* 0x000040c000007944 */ /* 0x00efea0003c00000 */
[----:B------:R-:W-:Y:S01]  /*28e50*/  MOV R3, R234 ;  /* 0x000000ea00037202 */ /* 0x000fe20000000f00 */
[----:B------:R-:W-:Y:S05]  /*28e60*/  BRA `(.L_x_1230) ;  /* 0xfffe880000007947 */ /* 0x000fea000383ffff */
.L_x_1056:
[----:B------:R-:W-:Y:S02]  /*28e70*/  MOV R0, 0x2 ;  /* 0x0000000200007802 */ /* 0x000fe40000000f00 */
[----:B------:R-:W-:-:S02]  /*28e80*/  MOV R2, 0x28ea0 ;  /* 0x00028ea000027802 */ /* 0x000fc40000000f00 */
[----:B------:R-:W-:Y:S05]  /*28e90*/  CALL.REL.NOINC `($__internal_12_$__cuda_sm70_shflsync_bfly_p) ;  /* 0x0000401000007944 */ /* 0x000fea0003c00000 */
[----:B------:R-:W-:Y:S05]  /*28ea0*/  BRA `(.L_x_1231) ;  /* 0xfffe92f000007947 */ /* 0x000fea000383ffff */
.L_x_1057:
[----:B------:R-:W-:Y:S02]  /*28eb0*/  MOV R0, 0x1 ;  /* 0x0000000100007802 */ /* 0x000fe40000000f00 */
[----:B------:R-:W-:-:S02]  /*28ec0*/  MOV R2, 0x28ee0 ;  /* 0x00028ee000027802 */ /* 0x000fc40000000f00 */
[----:B------:R-:W-:Y:S05]  /*28ed0*/  CALL.REL.NOINC `($__internal_12_$__cuda_sm70_shflsync_bfly_p) ;  /* 0x00003fd000007944 */ /* 0x000fea0003c00000 */
[----:B------:R-:W-:Y:S01]  /*28ee0*/  FMNMX.FTZ R71, R4, R0, !PT ;  /* 0x0000000004477209 */ /* 0x000fe20007810000 */
[----:B------:R-:W-:Y:S01]  /*28ef0*/  IMAD.MOV.U32 R4, RZ, RZ, R5 ;  /* 0x000000ffff047224 */ /* 0x000fe200078e0005 */
[----:B------:R-:W-:Y:S01]  /*28f00*/  MOV R2, 0x28f30 ;  /* 0x00028f3000027802 */ /* 0x000fe20000000f00 */
[----:B------:R-:W-:-:S02]  /*28f10*/  IMAD.MOV.U32 R0, RZ, RZ, 0x2 ;  /* 0x00000002ff007424 */ /* 0x000fc400078e00ff */
[----:B------:R-:W-:Y:S05]  /*28f20*/  CALL.REL.NOINC `($__internal_12_$__cuda_sm70_shflsync_bfly_p) ;  /* 0x00003f8000007944 */ /* 0x000fea0003c00000 */
[----:B------:R-:W-:Y:S01]  /*28f30*/  FMNMX.FTZ R5, R5, R0, !PT ;  /* 0x0000000005057209 */ /* 0x000fe20007810000 */
[----:B------:R-:W-:Y:S01]  /*28f40*/  IMAD.MOV.U32 R0, RZ, RZ, 0x1 ;  /* 0x00000001ff007424 */ /* 0x000fe200078e00ff */
[----:B------:R-:W-:-:S03]  /*28f50*/  MOV R2, 0x28f80 ;  /* 0x00028f8000027802 */ /* 0x000fc60000000f00 */
[----:B------:R-:W-:Y:S02]  /*28f60*/  IMAD.MOV.U32 R4, RZ, RZ, R5 ;  /* 0x000000ffff047224 */ /* 0x000fe400078e0005 */
[----:B------:R-:W-:Y:S05]  /*28f70*/  CALL.REL.NOINC `($__internal_12_$__cuda_sm70_shflsync_bfly_p) ;  /* 0x00003f3000007944 */ /* 0x000fea0003c00000 */
[----:B------:R-:W-:Y:S01]  /*28f80*/  FMNMX.FTZ R70, R5, R0, !PT ;  /* 0x0000000005467209 */ /* 0x000fe20007810000 */
[----:B------:R-:W-:Y:S01]  /*28f90*/  IMAD.MOV.U32 R4, RZ, RZ, R6 ;  /* 0x000000ffff047224 */ /* 0x000fe200078e0006 */
[----:B------:R-:W-:Y:S01]  /*28fa0*/  MOV R2, 0x28fd0 ;  /* 0x00028fd000027802 */ /* 0x000fe20000000f00 */
[----:B------:R-:W-:Y:S02]  /*28fb0*/  IMAD.MOV.U32 R0, RZ, RZ, 0x2 ;  /* 0x00000002ff007424 */ /* 0x000fe400078e00ff */
        /* <DEDUP_REMOVED lines=16> */
[----:B------:R-:W-:Y:S01]  /*290c0*/  MOV R8, R0 ;  /* 0x0000000000087202 */ /* 0x000fe20000000f00 */
[----:B------:R-:W-:Y:S05]  /*290d0*/  BRA `(.L_x_1232) ;  /* 0xfffe91b000007947 */ /* 0x000fea000383ffff */
.L_x_1065:
[----:B------:R-:W-:Y:S01]  /*290e0*/  MOV R2, RZ ;  /* 0x000000ff00027202 */ /* 0x000fe20000000f00 */
[----:B------:R-:W-:Y:S01]  /*290f0*/  IMAD.MOV.U32 R52, RZ, RZ, R4 ;  /* 0x000000ffff347224 */ /* 0x000fe200078e0004 */
[----:B------:R-:W-:Y:S01]  /*29100*/  MOV R3, 0x29130 ;  /* 0x0002913000037802 */ /* 0x000fe20000000f00 */
[----:B------:R-:W-:Y:S02]  /*29110*/  IMAD.MOV.U32 R71, RZ, RZ, 0x181f ;  /* 0x0000181fff477424 */ /* 0x000fe400078e00ff */
[----:B------:R-:W-:Y:S05]  /*29120*/  CALL.REL.NOINC `($__internal_13_$__cuda_sm70_shflsync_idx_p) ;  /* 0x00003de000007944 */ /* 0x000fea0003c00000 */
[----:B------:R-:W-:Y:S01]  /*29130*/  MOV R8, R234 ;  /* 0x000000ea00087202 */ /* 0x000fe20000000f00 */
[----:B------:R-:W-:-:S05]  /*29140*/  BRA `(.L_x_1233) ;  /* 0xfffeaed000007947 */ /* 0x000fca000383ffff */
.L_x_1066:
[----:B------:R-:W-:Y:S01]  /*29150*/  MOV R2, RZ ;  /* 0x000000ff00027202 */ /* 0x000fe20000000f00 */
[----:B------:R-:W-:Y:S01]  /*29160*/  IMAD.MOV.U32 R52, RZ, RZ, R0 ;  /* 0x000000ffff347224 */ /* 0x000fe200078e0000 */
[----:B------:R-:W-:Y:S01]  /*29170*/  MOV R3, 0x291a0 ;  /* 0x000291a000037802 */ /* 0x000fe20000000f00 */
[----:B------:R-:W-:Y:S02]  /*29180*/  IMAD.MOV.U32 R71, RZ, RZ, 0x181f ;  /* 0x0000181fff477424 */ /* 0x000fe400078e00ff */
[----:B-12---:R-:W-:Y:S05]  /*29190*/  CALL.REL.NOINC `($__internal_13_$__cuda_sm70_shflsync_idx_p) ;  /* 0x00003d7000007944 */ /* 0x006fea0003c00000 */
        /* <DEDUP_REMOVED lines=10> */
[----:B------:R-:W-:Y:S05]  /*29240*/  CALL.REL.NOINC `($__internal_13_$__cuda_sm70_shflsync_idx_p) ;  /* 0x00003cc000007944 */ /* 0x000fea0003c00000 */
[----:B------:R-:W-:Y:S01]  /*29250*/  MOV R2, 0x1 ;  /* 0x0000000100027802 */ /* 0x000fe20000000f00 */
[----:B------:R-:W-:Y:S01]  /*29260*/  IMAD.MOV.U32 R7, RZ, RZ, R234 ;  /* 0x000000ffff077224 */ /* 0x000fe200078e00ea */
[----:B------:R-:W-:Y:S01]  /*29270*/  MOV R71, 0x181f ;  /* 0x0000181f00477802 */ /* 0x000fe20000000f00 */
[----:B------:R-:W-:Y:S01]  /*29280*/  IMAD.MOV.U32 R52, RZ, RZ, R0 ;  /* 0x000000ffff347224 */ /* 0x000fe200078e0000 */
[----:B------:R-:W-:Y:S02]  /*29290*/  MOV R3, 0x292b0 ;  /* 0x000292b000037802 */ /* 0x000fe40000000f00 */
[----:B------:R-:W-:Y:S05]  /*292a0*/  CALL.REL.NOINC `($__internal_13_$__cuda_sm70_shflsync_idx_p) ;  /* 0x00003c6000007944 */ /* 0x000fea0003c00000 */
        /* <DEDUP_REMOVED lines=51> */
[----:B------:R-:W-:Y:S01]  /*295e0*/  MOV R0, R234 ;  /* 0x000000ea00007202 */ /* 0x000fe20000000f00 */
[----:B------:R-:W-:-:S05]  /*295f0*/  BRA `(.L_x_1234) ;  /* 0xfffeab8000007947 */ /* 0x000fca000383ffff */
.L_x_1069:
[----:B------:R-:W-:Y:S01]  /*29600*/  MOV R2, RZ ;  /* 0x000000ff00027202 */ /* 0x000fe20000000f00 */
[----:B------:R-:W-:Y:S01]  /*29610*/  IMAD.MOV.U32 R52, RZ, RZ, R4 ;  /* 0x000000ffff347224 */ /* 0x000fe200078e0004 */
[----:B------:R-:W-:Y:S01]  /*29620*/  MOV R3, 0x29650 ;  /* 0x0002965000037802 */ /* 0x000fe20000000f00 */
[----:B------:R-:W-:Y:S02]  /*29630*/  IMAD.MOV.U32 R71, RZ, RZ, 0x181f ;  /* 0x0000181fff477424 */ /* 0x000fe400078e00ff */
[----:B------:R-:W-:Y:S05]  /*29640*/  CALL.REL.NOINC `($__internal_13_$__cuda_sm70_shflsync_idx_p) ;  /* 0x000038c000007944 */ /* 0x000fea0003c00000 */
[----:B------:R-:W-:Y:S01]  /*29650*/  MOV R7, R234 ;  /* 0x000000ea00077202 */ /* 0x000fe20000000f00 */
[----:B------:R-:W-:-:S05]  /*29660*/  BRA `(.L_x_1235) ;  /* 0xfffebe5000007947 */ /* 0x000fca000383ffff */
.L_x_1070:
        /* <DEDUP_REMOVED lines=75> */
.L_x_1071:
[----:B------:R-:W-:Y:S01]  /*29b20*/  MOV R2, RZ ;  /* 0x000000ff00027202 */ /* 0x000fe20000000f00 */
[----:B------:R-:W-:Y:S01]  /*29b30*/  IMAD.MOV.U32 R52, RZ, RZ, R5 ;  /* 0x000000ffff347224 */ /* 0x000fe200078e0005 */
[----:B------:R-:W-:Y:S01]  /*29b40*/  MOV R3, 0x29b70 ;  /* 0x00029b7000037802 */ /* 0x000fe20000000f00 */
[----:B------:R-:W-:Y:S02]  /*29b50*/  IMAD.MOV.U32 R71, RZ, RZ, 0x1c1f ;  /* 0x00001c1fff477424 */ /* 0x000fe400078e00ff */
[----:B------:R-:W-:Y:S05]  /*29b60*/  CALL.REL.NOINC `($__internal_13_$__cuda_sm70_shflsync_idx_p) ;  /* 0x000033a000007944 */ /* 0x000fea0003c00000 */
[----:B------:R-:W-:Y:S01]  /*29b70*/  MOV R4, R234 ;  /* 0x000000ea00047202 */ /* 0x000fe20000000f00 */
[----:B------:R-:W-:-:S05]  /*29b80*/  BRA `(.L_x_1237) ;  /* 0xfffebc1000007947 */ /* 0x000fca000383ffff */
.L_x_1076:
[----:B------:R-:W-:Y:S01]  /*29b90*/  MOV R2, 0x1 ;  /* 0x0000000100027802 */ /* 0x000fe20000000f00 */
[----:B------:R-:W-:Y:S01]  /*29ba0*/  IMAD.MOV.U32 R52, RZ, RZ, R5 ;  /* 0x000000ffff347224 */ /* 0x000fe200078e0005 */
[----:B------:R-:W-:Y:S01]  /*29bb0*/  MOV R3, 0x29be0 ;  /* 0x00029be000037802 */ /* 0x000fe20000000f00 */
[----:B------:R-:W-:Y:S02]  /*29bc0*/  IMAD.MOV.U32 R71, RZ, RZ, 0x1c1f ;  /* 0x00001c1fff477424 */ /* 0x000fe400078e00ff */
[----:B-1----:R-:W-:Y:S05]  /*29bd0*/  CALL.REL.NOINC `($__internal_13_$__cuda_sm70_shflsync_idx_p) ;  /* 0x0000333000007944 */ /* 0x002fea0003c00000 */
[----:B------:R-:W-:Y:S01]  /*29be0*/  MOV R4, R234 ;  /* 0x000000ea00047202 */ /* 0x000fe20000000f00 */
[----:B------:R-:W-:-:S05]  /*29bf0*/  BRA `(.L_x_1238) ;  /* 0xfffec49000007947 */ /* 0x000fca000383ffff */
.L_x_1081:
[----:B------:R-:W-:Y:S01]  /*29c00*/  MOV R2, 0x2 ;  /* 0x0000000200027802 */ /* 0x000fe20000000f00 */
[----:B------:R-:W-:Y:S01]  /*29c10*/  IMAD.MOV.U32 R52, RZ, RZ, R5 ;  /* 0x000000ffff347224 */ /* 0x000fe200078e0005 */
[----:B------:R-:W-:Y:S01]  /*29c20*/  MOV R3, 0x29c50 ;  /* 0x00029c5000037802 */ /* 0x000fe20000000f00 */
[----:B------:R-:W-:Y:S02]  /*29c30*/  IMAD.MOV.U32 R71, RZ, RZ, 0x1c1f ;  /* 0x00001c1fff477424 */ /* 0x000fe400078e00ff */
[----:B-12---:R-:W-:Y:S05]  /*29c40*/  CALL.REL.NOINC `($__internal_13_$__cuda_sm70_shflsync_idx_p) ;  /* 0x000032c000007944 */ /* 0x006fea0003c00000 */
[----:B------:R-:W-:Y:S01]  /*29c50*/  MOV R4, R234 ;  /* 0x000000ea00047202 */ /* 0x000fe20000000f00 */
[----:B------:R-:W-:-:S05]  /*29c60*/  BRA `(.L_x_1239) ;  /* 0xfffecad000007947 */ /* 0x000fca000383ffff */
.L_x_1086:
[----:B------:R-:W-:Y:S01]  /*29c70*/  MOV R2, 0x3 ;  /* 0x0000000300027802 */ /* 0x000fe20000000f00 */
[----:B------:R-:W-:Y:S01]  /*29c80*/  IMAD.MOV.U32 R52, RZ, RZ, R5 ;  /* 0x000000ffff347224 */ /* 0x000fe200078e0005 */
[----:B------:R-:W-:Y:S01]  /*29c90*/  MOV R3, 0x29cc0 ;  /* 0x00029cc000037802 */ /* 0x000fe20000000f00 */
[----:B------:R-:W-:Y:S02]  /*29ca0*/  IMAD.MOV.U32 R71, RZ, RZ, 0x1c1f ;  /* 0x00001c1fff477424 */ /* 0x000fe400078e00ff */
[----:B-123--:R-:W-:Y:S05]  /*29cb0*/  CALL.REL.NOINC `($__internal_13_$__cuda_sm70_shflsync_idx_p) ;  /* 0x0000325000007944 */ /* 0x00efea0003c00000 */
[----:B------:R-:W-:Y:S01]  /*29cc0*/  MOV R4, R234 ;  /* 0x000000ea00047202 */ /* 0x000fe20000000f00 */
[----:B------:R-:W-:-:S05]  /*29cd0*/  BRA `(.L_x_1240) ;  /* 0xfffed11000007947 */ /* 0x000fca000383ffff */
.L_x_1091:
[----:B------:R-:W-:Y:S02]  /*29ce0*/  MOV R0, 0x2 ;  /* 0x0000000200007802 */ /* 0x000fe40000000f00 */
[----:B------:R-:W-:Y:S02]  /*29cf0*/  MOV R2, 0x29d10 ;  /* 0x00029d1000027802 */ /* 0x000fe40000000f00 */
[----:B------:R-:W-:Y:S05]  /*29d00*/  CALL.REL.NOINC `($__internal_12_$__cuda_sm70_shflsync_bfly_p) ;  /* 0x000031a000007944 */ /* 0x000fea0003c00000 */
[----:B------:R-:W-:-:S05]  /*29d10*/  BRA `(.L_x_1241) ;  /* 0xfffedc8000007947 */ /* 0x000fca000383ffff */
.L_x_1092:
[----:B------:R-:W-:Y:S02]  /*29d20*/  MOV R0, 0x1 ;  /* 0x0000000100007802 */ /* 0x000fe40000000f00 */
[----:B------:R-:W-:Y:S02]  /*29d30*/  MOV R2, 0x29d50 ;  /* 0x00029d5000027802 */ /* 0x000fe40000000f00 */
        /* <DEDUP_REMOVED lines=28> */
[----:B------:R-:W-:-:S05]  /*29f00*/  BRA `(.L_x_1242) ;  /* 0xfffedb8000007947 */ /* 0x000fca000383ffff */
.L_x_1101:
[----:B------:R-:W-:Y:S01]  /*29f10*/  MOV R2, RZ ;  /* 0x000000ff00027202 */ /* 0x000fe20000000f00 */
[----:B------:R-:W-:Y:S01]  /*29f20*/  IMAD.MOV.U32 R52, RZ, RZ, R4 ;  /* 0x000000ffff347224 */ /* 0x000fe200078e0004 */
[----:B------:R-:W-:Y:S01]  /*29f30*/  MOV R3, 0x29f60 ;  /* 0x00029f6000037802 */ /* 0x000fe20000000f00 */
[----:B------:R-:W-:Y:S02]  /*29f40*/  IMAD.MOV.U32 R71, RZ, RZ, 0x181f ;  /* 0x0000181fff477424 */ /* 0x000fe400078e00ff */
[----:B------:R-:W-:Y:S05]  /*29f50*/  CALL.REL.NOINC `($__internal_13_$__cuda_sm70_shflsync_idx_p) ;  /* 0x00002fb000007944 */ /* 0x000fea0003c00000 */
[----:B------:R-:W-:Y:S01]  /*29f60*/  MOV R8, R234 ;  /* 0x000000ea00087202 */ /* 0x000fe20000000f00 */
[----:B------:R-:W-:-:S05]  /*29f70*/  BRA `(.L_x_1243) ;  /* 0xfffefe5000007947 */ /* 0x000fca000383ffff */
.L_x_1102:
        /* <DEDUP_REMOVED lines=75> */
.L_x_1105:
[----:B------:R-:W-:Y:S01]  /*2a430*/  MOV R2, RZ ;  /* 0x000000ff00027202 */ /* 0x000fe20000000f00 */
[----:B------:R-:W-:Y:S01]  /*2a440*/  IMAD.MOV.U32 R52, RZ, RZ, R4 ;  /* 0x000000ffff347224 */ /* 0x000fe200078e0004 */
[----:B------:R-:W-:Y:S01]  /*2a450*/  MOV R3, 0x2a480 ;  /* 0x0002a48000037802 */ /* 0x000fe20000000f00 */
[----:B------:R-:W-:Y:S02]  /*2a460*/  IMAD.MOV.U32 R71, RZ, RZ, 0x181f ;  /* 0x0000181fff477424 */ /* 0x000fe400078e00ff */
[----:B------:R-:W-:Y:S05]  /*2a470*/  CALL.REL.NOINC `($__internal_13_$__cuda_sm70_shflsync_idx_p) ;  /* 0x00002a9000007944 */ /* 0x000fea0003c00000 */
[----:B------:R-:W-:Y:S01]  /*2a480*/  MOV R7, R234 ;  /* 0x000000ea00077202 */ /* 0x000fe20000000f00 */
[----:B------:R-:W-:-:S05]  /*2a490*/  BRA `(.L_x_1245) ;  /* 0xffff0dd000007947 */ /* 0x000fca000383ffff */
.L_x_1106:
        /* <DEDUP_REMOVED lines=75> */
.L_x_1107:
[----:B------:R-:W-:Y:S02]  /*2a950*/  MOV R0, 0x2 ;  /* 0x0000000200007802 */ /* 0x000fe40000000f00 */
[----:B------:R-:W-:Y:S02]  /*2a960*/  MOV R2, 0x2a980 ;  /* 0x0002a98000027802 */ /* 0x000fe40000000f00 */
[----:B------:R-:W-:Y:S05]  /*2a970*/  CALL.REL.NOINC `($__internal_12_$__cuda_sm70_shflsync_bfly_p) ;  /* 0x0000253000007944 */ /* 0x000fea0003c00000 */
[----:B------:R-:W-:-:S05]  /*2a980*/  BRA `(.L_x_1247) ;  /* 0xffff100000007947 */ /* 0x000fca000383ffff */
.L_x_1108:
        /* <DEDUP_REMOVED lines=31> */
.L_x_1111:
[----:B-1--4-:R-:W-:Y:S01]  /*2ab80*/  MOV R71, 0x181f ;  /* 0x0000181f00477802 */ /* 0x012fe20000000f00 */
[----:B------:R-:W-:Y:S01]  /*2ab90*/  IMAD.MOV.U32 R2, RZ, RZ, RZ ;  /* 0x000000ffff027224 */ /* 0x000fe200078e00ff */
[----:B------:R-:W-:Y:S02]  /*2aba0*/  MOV R3, 0x2abc0 ;  /* 0x0002abc000037802 */ /* 0x000fe40000000f00 */
[----:B------:R-:W-:Y:S05]  /*2abb0*/  CALL.REL.NOINC `($__internal_13_$__cuda_sm70_shflsync_idx_p) ;  /* 0x0000235000007944 */ /* 0x000fea0003c00000 */
[----:B------:R-:W-:Y:S01]  /*2abc0*/  MOV R58, R234 ;  /* 0x000000ea003a7202 */ /* 0x000fe20000000f00 */
[----:B------:R-:W-:-:S05]  /*2abd0*/  BRA `(.L_x_1249) ;  /* 0xffff2eb000007947 */ /* 0x000fca000383ffff */
.L_x_1114:
[----:B------:R-:W-:Y:S01]  /*2abe0*/  MOV R2, RZ ;  /* 0x000000ff00027202 */ /* 0x000fe20000000f00 */
[----:B------:R-:W-:Y:S01]  /*2abf0*/  IMAD.MOV.U32 R52, RZ, RZ, R4 ;  /* 0x000000ffff347224 */ /* 0x000fe200078e0004 */
[----:B------:R-:W-:Y:S01]  /*2ac00*/  MOV R3, 0x2ac30 ;  /* 0x0002ac3000037802 */ /* 0x000fe20000000f00 */
[----:B------:R-:W-:Y:S02]  /*2ac10*/  IMAD.MOV.U32 R71, RZ, RZ, 0x181f ;  /* 0x0000181fff477424 */ /* 0x000fe400078e00ff */
[----:B------:R-:W-:Y:S05]  /*2ac20*/  CALL.REL.NOINC `($__internal_13_$__cuda_sm70_shflsync_idx_p) ;  /* 0x000022e000007944 */ /* 0x000fea0003c00000 */
[----:B------:R-:W-:Y:S01]  /*2ac30*/  MOV R7, R234 ;  /* 0x000000ea00077202 */ /* 0x000fe20000000f00 */
[----:B------:R-:W-:-:S05]  /*2ac40*/  BRA `(.L_x_1250) ;  /* 0xffff428000007947 */ /* 0x000fca000383ffff */
.L_x_1115:
        /* <DEDUP_REMOVED lines=75> */
.L_x_1116:
[----:B------:R-:W-:Y:S01]  /*2b100*/  MOV R2, RZ ;  /* 0x000000ff00027202 */ /* 0x000fe20000000f00 */
[----:B------:R-:W-:Y:S01]  /*2b110*/  IMAD.MOV.U32 R52, RZ, RZ, R5 ;  /* 0x000000ffff347224 */ /* 0x000fe200078e0005 */
[----:B------:R-:W-:Y:S01]  /*2b120*/  MOV R3, 0x2b150 ;  /* 0x0002b15000037802 */ /* 0x000fe20000000f00 */
[----:B------:R-:W-:Y:S02]  /*2b130*/  IMAD.MOV.U32 R71, RZ, RZ, 0x1c1f ;  /* 0x00001c1fff477424 */ /* 0x000fe400078e00ff */
[----:B------:R-:W-:Y:S05]  /*2b140*/  CALL.REL.NOINC `($__internal_13_$__cuda_sm70_shflsync_idx_p) ;  /* 0x00001dc000007944 */ /* 0x000fea0003c00000 */
[----:B------:R-:W-:Y:S01]  /*2b150*/  MOV R4, R234 ;  /* 0x000000ea00047202 */ /* 0x000fe20000000f00 */
[----:B------:R-:W-:-:S05]  /*2b160*/  BRA `(.L_x_1252) ;  /* 0xffff406000007947 */ /* 0x000fca000383ffff */
.L_x_1121:
[----:B------:R-:W-:Y:S01]  /*2b170*/  MOV R2, 0x1 ;  /* 0x0000000100027802 */ /* 0x000fe20000000f00 */
[----:B------:R-:W-:Y:S01]  /*2b180*/  IMAD.MOV.U32 R52, RZ, RZ, R5 ;  /* 0x000000ffff347224 */ /* 0x000fe200078e0005 */
[----:B------:R-:W-:Y:S01]  /*2b190*/  MOV R3, 0x2b1c0 ;  /* 0x0002b1c000037802 */ /* 0x000fe20000000f00 */
[----:B------:R-:W-:Y:S02]  /*2b1a0*/  IMAD.MOV.U32 R71, RZ, RZ, 0x1c1f ;  /* 0x00001c1fff477424 */ /* 0x000fe400078e00ff */
[----:B-1----:R-:W-:Y:S05]  /*2b1b0*/  CALL.REL.NOINC `($__internal_13_$__cuda_sm70_shflsync_idx_p) ;  /* 0x00001d5000007944 */ /* 0x002fea0003c00000 */
[----:B------:R-:W-:Y:S01]  /*2b1c0*/  MOV R4, R234 ;  /* 0x000000ea00047202 */ /* 0x000fe20000000f00 */
[----:B------:R-:W-:-:S05]  /*2b1d0*/  BRA `(.L_x_1253) ;  /* 0xffff48e000007947 */ /* 0x000fca000383ffff */
.L_x_1126:
[----:B------:R-:W-:Y:S01]  /*2b1e0*/  MOV R2, 0x2 ;  /* 0x0000000200027802 */ /* 0x000fe20000000f00 */
[----:B------:R-:W-:Y:S01]  /*2b1f0*/  IMAD.MOV.U32 R52, RZ, RZ, R5 ;  /* 0x000000ffff347224 */ /* 0x000fe200078e0005 */
[----:B------:R-:W-:Y:S01]  /*2b200*/  MOV R3, 0x2b230 ;  /* 0x0002b23000037802 */ /* 0x000fe20000000f00 */
[----:B------:R-:W-:Y:S02]  /*2b210*/  IMAD.MOV.U32 R71, RZ, RZ, 0x1c1f ;  /* 0x00001c1fff477424 */ /* 0x000fe400078e00ff */
[----:B-12---:R-:W-:Y:S05]  /*2b220*/  CALL.REL.NOINC `($__internal_13_$__cuda_sm70_shflsync_idx_p) ;  /* 0x00001ce000007944 */ /* 0x006fea0003c00000 */
[----:B------:R-:W-:Y:S01]  /*2b230*/  MOV R4, R234 ;  /* 0x000000ea00047202 */ /* 0x000fe20000000f00 */
[----:B------:R-:W-:-:S05]  /*2b240*/  BRA `(.L_x_1254) ;  /* 0xffff4f2000007947 */ /* 0x000fca000383ffff */
.L_x_1131:
[----:B------:R-:W-:Y:S01]  /*2b250*/  MOV R2, 0x3 ;  /* 0x0000000300027802 */ /* 0x000fe20000000f00 */
[----:B------:R-:W-:Y:S01]  /*2b260*/  IMAD.MOV.U32 R52, RZ, RZ, R5 ;  /* 0x000000ffff347224 */ /* 0x000fe200078e0005 */
[----:B------:R-:W-:Y:S01]  /*2b270*/  MOV R3, 0x2b2a0 ;  /* 0x0002b2a000037802 */ /* 0x000fe20000000f00 */
[----:B------:R-:W-:Y:S02]  /*2b280*/  IMAD.MOV.U32 R71, RZ, RZ, 0x1c1f ;  /* 0x00001c1fff477424 */ /* 0x000fe400078e00ff */
[----:B-123--:R-:W-:Y:S05]  /*2b290*/  CALL.REL.NOINC `($__internal_13_$__cuda_sm70_shflsync_idx_p) ;  /* 0x00001c7000007944 */ /* 0x00efea0003c00000 */
[----:B------:R-:W-:Y:S01]  /*2b2a0*/  MOV R4, R234 ;  /* 0x000000ea00047202 */ /* 0x000fe20000000f00 */
[----:B------:R-:W-:-:S05]  /*2b2b0*/  BRA `(.L_x_1255) ;  /* 0xffff556000007947 */ /* 0x000fca000383ffff */
.L_x_1136:
[----:B------:R-:W-:Y:S02]  /*2b2c0*/  MOV R0, 0x2 ;  /* 0x0000000200007802 */ /* 0x000fe40000000f00 */
[----:B------:R-:W-:Y:S02]  /*2b2d0*/  MOV R2, 0x2b2f0 ;  /* 0x0002b2f000027802 */ /* 0x000fe40000000f00 */
[----:B------:R-:W-:Y:S05]  /*2b2e0*/  CALL.REL.NOINC `($__internal_12_$__cuda_sm70_shflsync_bfly_p) ;  /* 0x00001bc000007944 */ /* 0x000fea0003c00000 */
[----:B------:R-:W-:-:S05]  /*2b2f0*/  BRA `(.L_x_1256) ;  /* 0xffff60d000007947 */ /* 0x000fca000383ffff */
.L_x_1137:
        /* <DEDUP_REMOVED lines=31> */
.L_x_1139:
[----:B------:R-:W-:Y:S01]  /*2b4f0*/  IMAD.MOV.U32 R4, RZ, RZ, R237 ;  /* 0x000000ffff047224 */ /* 0x000fe200078e00ed */
[----:B------:R-:W-:-:S02]  /*2b500*/  MOV R0, 0x2 ;  /* 0x0000000200007802 */ /* 0x000fc40000000f00 */
[----:B------:R-:W-:Y:S02]  /*2b510*/  MOV R2, 0x2b530 ;  /* 0x0002b53000027802 */ /* 0x000fe40000000f00 */
[----:B-1----:R-:W-:Y:S05]  /*2b520*/  CALL.REL.NOINC `($__internal_12_$__cuda_sm70_shflsync_bfly_p) ;  /* 0x0000198000007944 */ /* 0x002fea0003c00000 */
[----:B------:R-:W-:Y:S05]  /*2b530*/  BRA `(.L_x_1258) ;  /* 0xffff7de000007947 */ /* 0x000fea000383ffff */
.L_x_1140:
[----:B------:R-:W-:Y:S01]  /*2b540*/  IMAD.MOV.U32 R4, RZ, RZ, R5 ;  /* 0x000000ffff047224 */ /* 0x000fe200078e0005 */
[----:B------:R-:W-:Y:S02]  /*2b550*/  MOV R0, 0x1 ;  /* 0x0000000100007802 */ /* 0x000fe40000000f00 */
[----:B------:R-:W-:Y:S02]  /*2b560*/  MOV R2, 0x2b580 ;  /* 0x0002b58000027802 */ /* 0x000fe40000000f00 */
[----:B-12---:R-:W-:Y:S05]  /*2b570*/  CALL.REL.NOINC `($__internal_12_$__cuda_sm70_shflsync_bfly_p) ;  /* 0x0000193000007944 */ /* 0x006fea0003c00000 */
[----:B------:R-:W-:Y:S01]  /*2b580*/  FADD.FTZ R5, R5, R0 ;  /* 0x0000000005057221 */ /* 0x000fe20000010000 */
[----:B------:R-:W-:Y:S02]  /*2b590*/  MOV R4, R243 ;  /* 0x000000f300047202 */ /* 0x000fe40000000f00 */
[----:B------:R-:W-:Y:S02]  /*2b5a0*/  MOV R0, 0x2 ;  /* 0x0000000200007802 */ /* 0x000fe40000000f00 */
[----:B------:R-:W-:Y:S02]  /*2b5b0*/  MOV R2, 0x2b5d0 ;  /* 0x0002b5d000027802 */ /* 0x000fe40000000f00 */
[----:B------:R-:W-:Y:S05]  /*2b5c0*/  CALL.REL.NOINC `($__internal_12_$__cuda_sm70_shflsync_bfly_p) ;  /* 0x000018e000007944 */ /* 0x000fea0003c00000 */
[----:B------:R-:W-:Y:S01]  /*2b5d0*/  FADD.FTZ R6, R243, R0 ;  /* 0x00000000f3067221 */ /* 0x000fe20000010000 */
[----:B------:R-:W-:Y:S02]  /*2b5e0*/  MOV R0, 0x1 ;  /* 0x0000000100007802 */ /* 0x000fe40000000f00 */
[----:B------:R-:W-:-:S02]  /*2b5f0*/  MOV R2, 0x2b620 ;  /* 0x0002b62000027802 */ /* 0x000fc40000000f00 */
[----:B------:R-:W-:Y:S02]  /*2b600*/  MOV R4, R6 ;  /* 0x0000000600047202 */ /* 0x000fe40000000f00 */
[----:B------:R-:W-:Y:S05]  /*2b610*/  CALL.REL.NOINC `($__internal_12_$__cuda_sm70_shflsync_bfly_p) ;  /* 0x0000189000007944 */ /* 0x000fea0003c00000 */
[----:B------:R-:W-:Y:S01]  /*2b620*/  FADD.FTZ R6, R6, R0 ;  /* 0x0000000006067221 */ /* 0x000fe20000010000 */
[----:B------:R-:W-:Y:S02]  /*2b630*/  MOV R4, R246 ;  /* 0x000000f600047202 */ /* 0x000fe40000000f00 */
[----:B------:R-:W-:Y:S02]  /*2b640*/  MOV R0, 0x2 ;  /* 0x0000000200007802 */ /* 0x000fe40000000f00 */
[----:B------:R-:W-:Y:S02]  /*2b650*/  MOV R2, 0x2b670 ;  /* 0x0002b67000027802 */ /* 0x000fe40000000f00 */
[----:B------:R-:W-:Y:S05]  /*2b660*/  CALL.REL.NOINC `($__internal_12_$__cuda_sm70_shflsync_bfly_p) ;  /* 0x0000184000007944 */ /* 0x000fea0003c00000 */
[----:B------:R-:W-:Y:S01]  /*2b670*/  FADD.FTZ R7, R246, R0 ;  /* 0x00000000f6077221 */ /* 0x000fe20000010000 */
[----:B------:R-:W-:Y:S02]  /*2b680*/  MOV R0, 0x1 ;  /* 0x0000000100007802 */ /* 0x000fe40000000f00 */
[----:B------:R-:W-:Y:S02]  /*2b690*/  MOV R2, 0x2b6c0 ;  /* 0x0002b6c000027802 */ /* 0x000fe40000000f00 */
[----:B------:R-:W-:-:S02]  /*2b6a0*/  MOV R4, R7 ;  /* 0x0000000700047202 */ /* 0x000fc40000000f00 */
[----:B------:R-:W-:Y:S05]  /*2b6b0*/  CALL.REL.NOINC `($__internal_12_$__cuda_sm70_shflsync_bfly_p) ;  /* 0x000017f000007944 */ /* 0x000fea0003c00000 */
[----:B------:R-:W-:Y:S01]  /*2b6c0*/  FADD.FTZ R7, R7, R0 ;  /* 0x0000000007077221 */ /* 0x000fe20000010000 */
[----:B------:R-:W-:-:S02]  /*2b6d0*/  MOV R4, R247 ;  /* 0x000000f700047202 */ /* 0x000fc40000000f00 */
[----:B------:R-:W-:Y:S02]  /*2b6e0*/  MOV R0, 0x2 ;  /* 0x0000000200007802 */ /* 0x000fe40000000f00 */
[----:B------:R-:W-:Y:S02]  /*2b6f0*/  MOV R2, 0x2b710 ;  /* 0x0002b71000027802 */ /* 0x000fe40000000f00 */
[----:B------:R-:W-:Y:S05]  /*2b700*/  CALL.REL.NOINC `($__internal_12_$__cuda_sm70_shflsync_bfly_p) ;  /* 0x000017a000007944 */ /* 0x000fea0003c00000 */
[----:B------:R-:W-:Y:S01]  /*2b710*/  FADD.FTZ R4, R247, R0 ;  /* 0x00000000f7047221 */ /* 0x000fe20000010000 */
[----:B------:R-:W-:Y:S02]  /*2b720*/  MOV R0, 0x1 ;  /* 0x0000000100007802 */ /* 0x000fe40000000f00 */
[----:B------:R-:W-:Y:S02]  /*2b730*/  MOV R2, 0x2b750 ;  /* 0x0002b75000027802 */ /* 0x000fe40000000f00 */
[----:B------:R-:W-:Y:S05]  /*2b740*/  CALL.REL.NOINC `($__internal_12_$__cuda_sm70_shflsync_bfly_p) ;  /* 0x0000176000007944 */ /* 0x000fea0003c00000 */
[----:B------:R-:W-:Y:S01]  /*2b750*/  MOV R8, R0 ;  /* 0x0000000000087202 */ /* 0x000fe20000000f00 */
[----:B------:R-:W-:Y:S05]  /*2b760*/  BRA `(.L_x_1259) ;  /* 0xffff7ca000007947 */ /* 0x000fea000383ffff */
.L_x_1147:
[----:B-1-34-:R-:W-:Y:S01]  /*2b770*/  IMAD.MOV.U32 R52, RZ, RZ, R5 ;  /* 0x000000ffff347224 */ /* 0x01afe200078e0005 */
[----:B------:R-:W-:Y:S01]  /*2b780*/  MOV R2, RZ ;  /* 0x000000ff00027202 */ /* 0x000fe20000000f00 */
[----:B------:R-:W-:Y:S01]  /*2b790*/  IMAD.MOV.U32 R71, RZ, RZ, 0x181f ;  /* 0x0000181fff477424 */ /* 0x000fe200078e00ff */
[----:B------:R-:W-:Y:S02]  /*2b7a0*/  MOV R3, 0x2b7c0 ;  /* 0x0002b7c000037802 */ /* 0x000fe40000000f00 */
[----:B------:R-:W-:Y:S05]  /*2b7b0*/  CALL.REL.NOINC `($__internal_13_$__cuda_sm70_shflsync_idx_p) ;  /* 0x0000175000007944 */ /* 0x000fea0003c00000 */
[----:B------:R-:W-:Y:S01]  /*2b7c0*/  MOV R7, R234 ;  /* 0x000000ea00077202 */ /* 0x000fe20000000f00 */
[----:B------:R-:W-:Y:S05]  /*2b7d0*/  BRA `(.L_x_1260) ;  /* 0xffff92b000007947 */ /* 0x000fea000383ffff */
.L_x_1148:
[----:B------:R-:W-:Y:S01]  /*2b7e0*/  IMAD.MOV.U32 R52, RZ, RZ, R6 ;  /* 0x000000ffff347224 */ /* 0x000fe200078e0006 */
[----:B------:R-:W-:Y:S01]  /*2b7f0*/  MOV R2, RZ ;  /* 0x000000ff00027202 */ /* 0x000fe20000000f00 */
[----:B------:R-:W-:Y:S01]  /*2b800*/  IMAD.MOV.U32 R71, RZ, RZ, 0x181f ;  /* 0x0000181fff477424 */ /* 0x000fe200078e00ff */
[----:B------:R-:W-:-:S02]  /*2b810*/  MOV R3, 0x2b830 ;  /* 0x0002b83000037802 */ /* 0x000fc40000000f00 */
[----:B-12---:R-:W-:Y:S05]  /*2b820*/  CALL.REL.NOINC `($__internal_13_$__cuda_sm70_shflsync_idx_p) ;  /* 0x000016e000007944 */ /* 0x006fea0003c00000 */
[----:B------:R-:W-:Y:S01]  /*2b830*/  MOV R2, R234 ;  /* 0x000000ea00027202 */ /* 0x000fe20000000f00 */
[----:B------:R-:W-:Y:S05]  /*2b840*/  BRA `(.L_x_1261) ;  /* 0xffff926000007947 */ /* 0x000fea000383ffff */
.L_x_1149:
[----:B------:R-:W-:Y:S01]  /*2b850*/  IMAD.MOV.U32 R52, RZ, RZ, R5 ;  /* 0x000000ffff347224 */ /* 0x000fe200078e0005 */
[----:B--2---:R-:W-:Y:S01]  /*2b860*/  MOV R2, 0x1 ;  /* 0x0000000100027802 */ /* 0x004fe20000000f00 */
[----:B------:R-:W-:Y:S01]  /*2b870*/  IMAD.MOV.U32 R71, RZ, RZ, 0x181f ;  /* 0x0000181fff477424 */ /* 0x000fe200078e00ff */
[----:B------:R-:W-:-:S02]  /*2b880*/  MOV R3, 0x2b8a0 ;  /* 0x0002b8a000037802 */ /* 0x000fc40000000f00 */
[----:B-1-3--:R-:W-:Y:S05]  /*2b890*/  CALL.REL.NOINC `($__internal_13_$__cuda_sm70_shflsync_idx_p) ;  /* 0x0000167000007944 */ /* 0x00afea0003c00000 */
        /* <DEDUP_REMOVED lines=8> */
.L_x_1150:
[----:B------:R-:W-:Y:S01]  /*2b920*/  IMAD.MOV.U32 R52, RZ, RZ, R5 ;  /* 0x000000ffff347224 */ /* 0x000fe200078e0005 */
[----:B-1----:R-:W-:Y:S01]  /*2b930*/  MOV R2, 0x2 ;  /* 0x0000000200027802 */ /* 0x002fe20000000f00 */
[----:B------:R-:W-:Y:S01]  /*2b940*/  IMAD.MOV.U32 R71, RZ, RZ, 0x181f ;  /* 0x0000181fff477424 */ /* 0x000fe200078e00ff */
[----:B------:R-:W-:Y:S02]  /*2b950*/  MOV R3, 0x2b970 ;  /* 0x0002b97000037802 */ /* 0x000fe40000000f00 */
[----:B---34-:R-:W-:Y:S05]  /*2b960*/  CALL.REL.NOINC `($__internal_13_$__cuda_sm70_shflsync_idx_p) ;  /* 0x000015a000007944 */ /* 0x018fea0003c00000 */
[----:B------:R-:W-:Y:S01]  /*2b970*/  MOV R7, R234 ;  /* 0x000000ea00077202 */ /* 0x000fe20000000f00 */
[----:B------:R-:W-:Y:S05]  /*2b980*/  BRA `(.L_x_1263) ;  /* 0xffff920000007947 */ /* 0x000fea000383ffff */
.L_x_1151:
[----:B------:R-:W-:Y:S01]  /*2b990*/  IMAD.MOV.U32 R52, RZ, RZ, R6 ;  /* 0x000000ffff347224 */ /* 0x000fe200078e0006 */
[----:B-1----:R-:W-:Y:S01]  /*2b9a0*/  MOV R2, 0x2 ;  /* 0x0000000200027802 */ /* 0x002fe20000000f00 */
[----:B------:R-:W-:Y:S01]  /*2b9b0*/  IMAD.MOV.U32 R71, RZ, RZ, 0x181f ;  /* 0x0000181fff477424 */ /* 0x000fe200078e00ff */
[----:B------:R-:W-:Y:S02]  /*2b9c0*/  MOV R3, 0x2b9e0 ;  /* 0x0002b9e000037802 */ /* 0x000fe40000000f00 */
[----:B--234-:R-:W-:Y:S05]  /*2b9d0*/  CALL.REL.NOINC `($__internal_13_$__cuda_sm70_shflsync_idx_p) ;  /* 0x0000153000007944 */ /* 0x01cfea0003c00000 */
[----:B------:R-:W-:Y:S01]  /*2b9e0*/  MOV R2, R234 ;  /* 0x000000ea00027202 */ /* 0x000fe20000000f00 */
[----:B------:R-:W-:Y:S05]  /*2b9f0*/  BRA `(.L_x_1264) ;  /* 0xffff91b000007947 */ /* 0x000fea000383ffff */
.L_x_1152:
[----:B------:R-:W-:Y:S01]  /*2ba00*/  IMAD.MOV.U32 R52, RZ, RZ, R5 ;  /* 0x000000ffff347224 */ /* 0x000fe200078e0005 */
[----:B--2---:R-:W-:Y:S01]  /*2ba10*/  MOV R2, 0x3 ;  /* 0x0000000300027802 */ /* 0x004fe20000000f00 */
[----:B------:R-:W-:Y:S01]  /*2ba20*/  IMAD.MOV.U32 R71, RZ, RZ, 0x181f ;  /* 0x0000181fff477424 */ /* 0x000fe200078e00ff */
[----:B------:R-:W-:-:S02]  /*2ba30*/  MOV R3, 0x2ba50 ;  /* 0x0002ba5000037802 */ /* 0x000fc40000000f00 */
[----:B-1-34-:R-:W-:Y:S05]  /*2ba40*/  CALL.REL.NOINC `($__internal_13_$__cuda_sm70_shflsync_idx_p) ;  /* 0x000014c000007944 */ /* 0x01afea0003c00000 */
        /* <DEDUP_REMOVED lines=8> */
.L_x_1153:
[----:B------:R-:W-:Y:S01]  /*2bad0*/  IMAD.MOV.U32 R52, RZ, RZ, R5 ;  /* 0x000000ffff347224 */ /* 0x000fe200078e0005 */
[----:B--2---:R-:W-:Y:S01]  /*2bae0*/  MOV R2, 0x4 ;  /* 0x0000000400027802 */ /* 0x004fe20000000f00 */
[----:B------:R-:W-:Y:S01]  /*2baf0*/  IMAD.MOV.U32 R71, RZ, RZ, 0x181f ;  /* 0x0000181fff477424 */ /* 0x000fe200078e00ff */
[----:B------:R-:W-:Y:S02]  /*2bb00*/  MOV R3, 0x2bb20 ;  /* 0x0002bb2000037802 */ /* 0x000fe40000000f00 */
[----:B-1-34-:R-:W-:Y:S05]  /*2bb10*/  CALL.REL.NOINC `($__internal_13_$__cuda_sm70_shflsync_idx_p) ;  /* 0x000013f000007944 */ /* 0x01afea0003c00000 */
[----:B------:R-:W-:Y:S01]  /*2bb20*/  MOV R7, R234 ;  /* 0x000000ea00077202 */ /* 0x000fe20000000f00 */
[----:B------:R-:W-:Y:S05]  /*2bb30*/  BRA `(.L_x_1266) ;  /* 0xffff916000007947 */ /* 0x000fea000383ffff */
.L_x_1154:
[----:B------:R-:W-:Y:S01]  /*2bb40*/  IMAD.MOV.U32 R52, RZ, RZ, R6 ;  /* 0x000000ffff347224 */ /* 0x000fe200078e0006 */
[----:B--2---:R-:W-:Y:S01]  /*2bb50*/  MOV R2, 0x4 ;  /* 0x0000000400027802 */ /* 0x004fe20000000f00 */
[----:B------:R-:W-:Y:S01]  /*2bb60*/  IMAD.MOV.U32 R71, RZ, RZ, 0x181f ;  /* 0x0000181fff477424 */ /* 0x000fe200078e00ff */
[----:B------:R-:W-:Y:S02]  /*2bb70*/  MOV R3, 0x2bb90 ;  /* 0x0002bb9000037802 */ /* 0x000fe40000000f00 */
[----:B-1-34-:R-:W-:Y:S05]  /*2bb80*/  CALL.REL.NOINC `($__internal_13_$__cuda_sm70_shflsync_idx_p) ;  /* 0x0000138000007944 */ /* 0x01afea0003c00000 */
[----:B------:R-:W-:Y:S01]  /*2bb90*/  MOV R2, R234 ;  /* 0x000000ea00027202 */ /* 0x000fe20000000f00 */
[----:B------:R-:W-:Y:S05]  /*2bba0*/  BRA `(.L_x_1267) ;  /* 0xffff911000007947 */ /* 0x000fea000383ffff */
.L_x_1155:
[----:B------:R-:W-:Y:S01]  /*2bbb0*/  IMAD.MOV.U32 R52, RZ, RZ, R5 ;  /* 0x000000ffff347224 */ /* 0x000fe200078e0005 */
[----:B-1----:R-:W-:Y:S01]  /*2bbc0*/  MOV R2, 0x5 ;  /* 0x0000000500027802 */ /* 0x002fe20000000f00 */
[----:B------:R-:W-:Y:S01]  /*2bbd0*/  IMAD.MOV.U32 R71, RZ, RZ, 0x181f ;  /* 0x0000181fff477424 */ /* 0x000fe200078e00ff */
[----:B------:R-:W-:-:S02]  /*2bbe0*/  MOV R3, 0x2bc00 ;  /* 0x0002bc0000037802 */ /* 0x000fc40000000f00 */
[----:B--234-:R-:W-:Y:S05]  /*2bbf0*/  CALL.REL.NOINC `($__internal_13_$__cuda_sm70_shflsync_idx_p) ;  /* 0x0000131000007944 */ /* 0x01cfea0003c00000 */
        /* <DEDUP_REMOVED lines=8> */
.L_x_1156:
[----:B------:R-:W-:Y:S01]  /*2bc80*/  IMAD.MOV.U32 R52, RZ, RZ, R5 ;  /* 0x000000ffff347224 */ /* 0x000fe200078e0005 */
[----:B--2---:R-:W-:Y:S01]  /*2bc90*/  MOV R2, 0x6 ;  /* 0x0000000600027802 */ /* 0x004fe20000000f00 */
[----:B------:R-:W-:Y:S01]  /*2bca0*/  IMAD.MOV.U32 R71, RZ, RZ, 0x181f ;  /* 0x0000181fff477424 */ /* 0x000fe200078e00ff */
[----:B------:R-:W-:Y:S02]  /*2bcb0*/  MOV R3, 0x2bcd0 ;  /* 0x0002bcd000037802 */ /* 0x000fe40000000f00 */
[----:B-1--4-:R-:W-:Y:S05]  /*2bcc0*/  CALL.REL.NOINC `($__internal_13_$__cuda_sm70_shflsync_idx_p) ;  /* 0x0000124000007944 */ /* 0x012fea0003c00000 */
[----:B------:R-:W-:Y:S01]  /*2bcd0*/  MOV R7, R234 ;  /* 0x000000ea00077202 */ /* 0x000fe20000000f00 */
[----:B------:R-:W-:Y:S05]  /*2bce0*/  BRA `(.L_x_1269) ;  /* 0xffff90c000007947 */ /* 0x000fea000383ffff */
.L_x_1157:
[----:B------:R-:W-:Y:S01]  /*2bcf0*/  IMAD.MOV.U32 R52, RZ, RZ, R6 ;  /* 0x000000ffff347224 */ /* 0x000fe200078e0006 */
[----:B--2---:R-:W-:Y:S01]  /*2bd00*/  MOV R2, 0x6 ;  /* 0x0000000600027802 */ /* 0x004fe20000000f00 */
[----:B------:R-:W-:Y:S01]  /*2bd10*/  IMAD.MOV.U32 R71, RZ, RZ, 0x181f ;  /* 0x0000181fff477424 */ /* 0x000fe200078e00ff */
[----:B------:R-:W-:Y:S02]  /*2bd20*/  MOV R3, 0x2bd40 ;  /* 0x0002bd4000037802 */ /* 0x000fe40000000f00 */
[----:B-1-34-:R-:W-:Y:S05]  /*2bd30*/  CALL.REL.NOINC `($__internal_13_$__cuda_sm70_shflsync_idx_p) ;  /* 0x000011d000007944 */ /* 0x01afea0003c00000 */
[----:B------:R-:W-:Y:S01]  /*2bd40*/  MOV R2, R234 ;  /* 0x000000ea00027202 */ /* 0x000fe20000000f00 */
[----:B------:R-:W-:Y:S05]  /*2bd50*/  BRA `(.L_x_1270) ;  /* 0xffff907000007947 */ /* 0x000fea000383ffff */
.L_x_1158:
[----:B------:R-:W-:Y:S01]  /*2bd60*/  IMAD.MOV.U32 R52, RZ, RZ, R5 ;  /* 0x000000ffff347224 */ /* 0x000fe200078e0005 */
[----:B-1----:R-:W-:Y:S01]  /*2bd70*/  MOV R2, 0x7 ;  /* 0x0000000700027802 */ /* 0x002fe20000000f00 */
[----:B------:R-:W-:Y:S01]  /*2bd80*/  IMAD.MOV.U32 R71, RZ, RZ, 0x181f ;  /* 0x0000181fff477424 */ /* 0x000fe200078e00ff */
[----:B------:R-:W-:-:S02]  /*2bd90*/  MOV R3, 0x2bdb0 ;  /* 0x0002bdb000037802 */ /* 0x000fc40000000f00 */
[----:B--2-4-:R-:W-:Y:S05]  /*2bda0*/  CALL.REL.NOINC `($__internal_13_$__cuda_sm70_shflsync_idx_p) ;  /* 0x0000116000007944 */ /* 0x014fea0003c00000 */
        /* <DEDUP_REMOVED lines=8> */
.L_x_1160:
[----:B------:R-:W-:Y:S01]  /*2be30*/  IMAD.MOV.U32 R52, RZ, RZ, R5 ;  /* 0x000000ffff347224 */ /* 0x000fe200078e0005 */
[----:B------:R-:W-:Y:S01]  /*2be40*/  MOV R2, RZ ;  /* 0x000000ff00027202 */ /* 0x000fe20000000f00 */
[----:B------:R-:W-:Y:S01]  /*2be50*/  IMAD.MOV.U32 R71, RZ, RZ, 0x1c1f ;  /* 0x00001c1fff477424 */ /* 0x000fe200078e00ff */
[----:B------:R-:W-:Y:S02]  /*2be60*/  MOV R3, 0x2be80 ;  /* 0x0002be8000037802 */ /* 0x000fe40000000f00 */
[----:B------:R-:W-:Y:S05]  /*2be70*/  CALL.REL.NOINC `($__internal_13_$__cuda_sm70_shflsync_idx_p) ;  /* 0x0000109000007944 */ /* 0x000fea0003c00000 */
[----:B------:R-:W-:Y:S01]  /*2be80*/  MOV R4, R234 ;  /* 0x000000ea00047202 */ /* 0x000fe20000000f00 */
[----:B------:R-:W-:Y:S05]  /*2be90*/  BRA `(.L_x_1272) ;  /* 0xffff923000007947 */ /* 0x000fea000383ffff */
.L_x_1161:
[----:B------:R-:W-:Y:S01]  /*2bea0*/  IMAD.MOV.U32 R52, RZ, RZ, R12 ;  /* 0x000000ffff347224 */ /* 0x000fe200078e000c */
[----:B------:R-:W-:Y:S01]  /*2beb0*/  MOV R2, RZ ;  /* 0x000000ff00027202 */ /* 0x000fe20000000f00 */
[----:B------:R-:W-:Y:S01]  /*2bec0*/  IMAD.MOV.U32 R71, RZ, RZ, 0x1c1f ;  /* 0x00001c1fff477424 */ /* 0x000fe200078e00ff */
[----:B------:R-:W-:Y:S02]  /*2bed0*/  MOV R3, 0x2bef0 ;  /* 0x0002bef000037802 */ /* 0x000fe40000000f00 */
[----:B-12---:R-:W-:Y:S05]  /*2bee0*/  CALL.REL.NOINC `($__internal_13_$__cuda_sm70_shflsync_idx_p) ;  /* 0x0000102000007944 */ /* 0x006fea0003c00000 */
[----:B------:R-:W-:Y:S01]  /*2bef0*/  MOV R0, R234 ;  /* 0x000000ea00007202 */ /* 0x000fe20000000f00 */
[----:B------:R-:W-:Y:S05]  /*2bf00*/  BRA `(.L_x_1273) ;  /* 0xffff91e000007947 */ /* 0x000fea000383ffff */
.L_x_1164:
[----:B------:R-:W-:Y:S01]  /*2bf10*/  IMAD.MOV.U32 R52, RZ, RZ, R5 ;  /* 0x000000ffff347224 */ /* 0x000fe200078e0005 */
[----:B----4-:R-:W-:Y:S01]  /*2bf20*/  MOV R2, 0x1 ;  /* 0x0000000100027802 */ /* 0x010fe20000000f00 */
[----:B------:R-:W-:Y:S01]  /*2bf30*/  IMAD.MOV.U32 R71, RZ, RZ, 0x1c1f ;  /* 0x00001c1fff477424 */ /* 0x000fe200078e00ff */
[----:B------:R-:W-:-:S02]  /*2bf40*/  MOV R3, 0x2bf60 ;  /* 0x0002bf6000037802 */ /* 0x000fc40000000f00 */
[----:B-123--:R-:W-:Y:S05]  /*2bf50*/  CALL.REL.NOINC `($__internal_13_$__cuda_sm70_shflsync_idx_p) ;  /* 0x00000fb000007944 */ /* 0x00efea0003c00000 */
        /* <DEDUP_REMOVED lines=8> */
.L_x_1167:
[----:B------:R-:W-:Y:S01]  /*2bfe0*/  IMAD.MOV.U32 R52, RZ, RZ, R5 ;  /* 0x000000ffff347224 */ /* 0x000fe200078e0005 */
[----:B----4-:R-:W-:Y:S01]  /*2bff0*/  MOV R2, 0x2 ;  /* 0x0000000200027802 */ /* 0x010fe20000000f00 */
[----:B------:R-:W-:Y:S01]  /*2c000*/  IMAD.MOV.U32 R71, RZ, RZ, 0x1c1f ;  /* 0x00001c1fff477424 */ /* 0x000fe200078e00ff */
[----:B------:R-:W-:Y:S02]  /*2c010*/  MOV R3, 0x2c030 ;  /* 0x0002c03000037802 */ /* 0x000fe40000000f00 */
[----:B-123--:R-:W-:Y:S05]  /*2c020*/  CALL.REL.NOINC `($__internal_13_$__cuda_sm70_shflsync_idx_p) ;  /* 0x00000ee000007944 */ /* 0x00efea0003c00000 */
[----:B------:R-:W-:Y:S01]  /*2c030*/  MOV R4, R234 ;  /* 0x000000ea00047202 */ /* 0x000fe20000000f00 */
[----:B------:R-:W-:Y:S05]  /*2c040*/  BRA `(.L_x_1275) ;  /* 0xffff981000007947 */ /* 0x000fea000383ffff */
.L_x_1168:
[----:B------:R-:W-:Y:S01]  /*2c050*/  IMAD.MOV.U32 R52, RZ, RZ, R12 ;  /* 0x000000ffff347224 */ /* 0x000fe200078e000c */
[----:B----4-:R-:W-:Y:S01]  /*2c060*/  MOV R2, 0x2 ;  /* 0x0000000200027802 */ /* 0x010fe20000000f00 */
[----:B------:R-:W-:Y:S01]  /*2c070*/  IMAD.MOV.U32 R71, RZ, RZ, 0x1c1f ;  /* 0x00001c1fff477424 */ /* 0x000fe200078e00ff */
[----:B------:R-:W-:Y:S02]  /*2c080*/  MOV R3, 0x2c0a0 ;  /* 0x0002c0a000037802 */ /* 0x000fe40000000f00 */
[----:B-123--:R-:W-:Y:S05]  /*2c090*/  CALL.REL.NOINC `($__internal_13_$__cuda_sm70_shflsync_idx_p) ;  /* 0x00000e7000007944 */ /* 0x00efea0003c00000 */
[----:B------:R-:W-:Y:S01]  /*2c0a0*/  MOV R0, R234 ;  /* 0x000000ea00007202 */ /* 0x000fe20000000f00 */
[----:B------:R-:W-:Y:S05]  /*2c0b0*/  BRA `(.L_x_1276) ;  /* 0xffff97c000007947 */ /* 0x000fea000383ffff */
.L_x_1171:
        /* <DEDUP_REMOVED lines=13> */
.L_x_1175:
[----:B------:R-:W-:Y:S01]  /*2c190*/  IMAD.MOV.U32 R52, RZ, RZ, R5 ;  /* 0x000000ffff347224 */ /* 0x000fe200078e0005 */
[----:B------:R-:W-:Y:S01]  /*2c1a0*/  MOV R2, RZ ;  /* 0x000000ff00027202 */ /* 0x000fe20000000f00 */
[----:B------:R-:W-:Y:S01]  /*2c1b0*/  IMAD.MOV.U32 R71, RZ, RZ, 0x181f ;  /* 0x0000181fff477424 */ /* 0x000fe200078e00ff */
[----:B------:R-:W-:Y:S02]  /*2c1c0*/  MOV R3, 0x2c1e0 ;  /* 0x0002c1e000037802 */ /* 0x000fe40000000f00 */
[----:B------:R-:W-:Y:S05]  /*2c1d0*/  CALL.REL.NOINC `($__internal_13_$__cuda_sm70_shflsync_idx_p) ;  /* 0x00000d3000007944 */ /* 0x000fea0003c00000 */
[----:B------:R-:W-:Y:S01]  /*2c1e0*/  MOV R7, R234 ;  /* 0x000000ea00077202 */ /* 0x000fe20000000f00 */
[----:B------:R-:W-:Y:S05]  /*2c1f0*/  BRA `(.L_x_1278) ;  /* 0xffffa5c000007947 */ /* 0x000fea000383ffff */
.L_x_1176:
[----:B------:R-:W-:Y:S01]  /*2c200*/  IMAD.MOV.U32 R52, RZ, RZ, R6 ;  /* 0x000000ffff347224 */ /* 0x000fe200078e0006 */
[----:B------:R-:W-:Y:S01]  /*2c210*/  MOV R2, RZ ;  /* 0x000000ff00027202 */ /* 0x000fe20000000f00 */
[----:B------:R-:W-:Y:S01]  /*2c220*/  IMAD.MOV.U32 R71, RZ, RZ, 0x181f ;  /* 0x0000181fff477424 */ /* 0x000fe200078e00ff */
[----:B------:R-:W-:Y:S02]  /*2c230*/  MOV R3, 0x2c250 ;  /* 0x0002c25000037802 */ /* 0x000fe40000000f00 */
[----:B-12---:R-:W-:Y:S05]  /*2c240*/  CALL.REL.NOINC `($__internal_13_$__cuda_sm70_shflsync_idx_p) ;  /* 0x00000cc000007944 */ /* 0x006fea0003c00000 */
[----:B------:R-:W-:Y:S01]  /*2c250*/  MOV R2, R234 ;  /* 0x000000ea00027202 */ /* 0x000fe20000000f00 */
[----:B------:R-:W-:Y:S05]  /*2c260*/  BRA `(.L_x_1279) ;  /* 0xffffa57000007947 */ /* 0x000fea000383ffff */
.L_x_1177:
        /* <DEDUP_REMOVED lines=13> */
.L_x_1178:
[----:B------:R-:W-:Y:S01]  /*2c340*/  IMAD.MOV.U32 R52, RZ, RZ, R5 ;  /* 0x000000ffff347224 */ /* 0x000fe200078e0005 */
[----:B-1----:R-:W-:Y:S01]  /*2c350*/  MOV R2, 0x2 ;  /* 0x0000000200027802 */ /* 0x002fe20000000f00 */
[----:B------:R-:W-:Y:S01]  /*2c360*/  IMAD.MOV.U32 R71, RZ, RZ, 0x181f ;  /* 0x0000181fff477424 */ /* 0x000fe200078e00ff */
[----:B------:R-:W-:Y:S02]  /*2c370*/  MOV R3, 0x2c390 ;  /* 0x0002c39000037802 */ /* 0x000fe40000000f00 */
[----:B---34-:R-:W-:Y:S05]  /*2c380*/  CALL.REL.NOINC `($__internal_13_$__cuda_sm70_shflsync_idx_p) ;  /* 0x00000b8000007944 */ /* 0x018fea0003c00000 */
[----:B------:R-:W-:Y:S01]  /*2c390*/  MOV R7, R234 ;  /* 0x000000ea00077202 */ /* 0x000fe20000000f00 */
[----:B------:R-:W-:Y:S05]  /*2c3a0*/  BRA `(.L_x_1281) ;  /* 0xffffa52000007947 */ /* 0x000fea000383ffff */
.L_x_1179:
[----:B------:R-:W-:Y:S01]  /*2c3b0*/  IMAD.MOV.U32 R52, RZ, RZ, R6 ;  /* 0x000000ffff347224 */ /* 0x000fe200078e0006 */
[----:B-1----:R-:W-:Y:S01]  /*2c3c0*/  MOV R2, 0x2 ;  /* 0x0000000200027802 */ /* 0x002fe20000000f00 */
[----:B------:R-:W-:Y:S01]  /*2c3d0*/  IMAD.MOV.U32 R71, RZ, RZ, 0x181f ;  /* 0x0000181fff477424 */ /* 0x000fe200078e00ff */
[----:B------:R-:W-:Y:S02]  /*2c3e0*/  MOV R3, 0x2c400 ;  /* 0x0002c40000037802 */ /* 0x000fe40000000f00 */
[----:B--234-:R-:W-:Y:S05]  /*2c3f0*/  CALL.REL.NOINC `($__internal_13_$__cuda_sm70_shflsync_idx_p) ;  /* 0x00000b1000007944 */ /* 0x01cfea0003c00000 */
[----:B------:R-:W-:Y:S01]  /*2c400*/  MOV R2, R234 ;  /* 0x000000ea00027202 */ /* 0x000fe20000000f00 */
[----:B------:R-:W-:Y:S05]  /*2c410*/  BRA `(.L_x_1282) ;  /* 0xffffa4d000007947 */ /* 0x000fea000383ffff */
.L_x_1180:
        /* <DEDUP_REMOVED lines=13> */
.L_x_1181:
[----:B------:R-:W-:Y:S01]  /*2c4f0*/  IMAD.MOV.U32 R52, RZ, RZ, R5 ;  /* 0x000000ffff347224 */ /* 0x000fe200078e0005 */
[----:B--2---:R-:W-:Y:S01]  /*2c500*/  MOV R2, 0x4 ;  /* 0x0000000400027802 */ /* 0x004fe20000000f00 */
[----:B------:R-:W-:Y:S01]  /*2c510*/  IMAD.MOV.U32 R71, RZ, RZ, 0x181f ;  /* 0x0000181fff477424 */ /* 0x000fe200078e00ff */
[----:B------:R-:W-:Y:S02]  /*2c520*/  MOV R3, 0x2c540 ;  /* 0x0002c54000037802 */ /* 0x000fe40000000f00 */
[----:B-1-34-:R-:W-:Y:S05]  /*2c530*/  CALL.REL.NOINC `($__internal_13_$__cuda_sm70_shflsync_idx_p) ;  /* 0x000009d000007944 */ /* 0x01afea0003c00000 */
[----:B------:R-:W-:Y:S01]  /*2c540*/  MOV R7, R234 ;  /* 0x000000ea00077202 */ /* 0x000fe20000000f00 */
[----:B------:R-:W-:Y:S05]  /*2c550*/  BRA `(.L_x_1284) ;  /* 0xffffa48000007947 */ /* 0x000fea000383ffff */
.L_x_1182:
[----:B------:R-:W-:Y:S01]  /*2c560*/  IMAD.MOV.U32 R52, RZ, RZ, R6 ;  /* 0x000000ffff347224 */ /* 0x000fe200078e0006 */
[----:B--2---:R-:W-:Y:S01]  /*2c570*/  MOV R2, 0x4 ;  /* 0x0000000400027802 */ /* 0x004fe20000000f00 */
[----:B------:R-:W-:Y:S01]  /*2c580*/  IMAD.MOV.U32 R71, RZ, RZ, 0x181f ;  /* 0x0000181fff477424 */ /* 0x000fe200078e00ff */
[----:B------:R-:W-:Y:S02]  /*2c590*/  MOV R3, 0x2c5b0 ;  /* 0x0002c5b000037802 */ /* 0x000fe40000000f00 */
[----:B-1-34-:R-:W-:Y:S05]  /*2c5a0*/  CALL.REL.NOINC `($__internal_13_$__cuda_sm70_shflsync_idx_p) ;  /* 0x0000096000007944 */ /* 0x01afea0003c00000 */
[----:B------:R-:W-:Y:S01]  /*2c5b0*/  MOV R2, R234 ;  /* 0x000000ea00027202 */ /* 0x000fe20000000f00 */
[----:B------:R-:W-:Y:S05]  /*2c5c0*/  BRA `(.L_x_1285) ;  /* 0xffffa43000007947 */ /* 0x000fea000383ffff */
.L_x_1183:
        /* <DEDUP_REMOVED lines=13> */
.L_x_1184:
[----:B------:R-:W-:Y:S01]  /*2c6a0*/  IMAD.MOV.U32 R52, RZ, RZ, R5 ;  /* 0x000000ffff347224 */ /* 0x000fe200078e0005 */
[----:B--2---:R-:W-:Y:S01]  /*2c6b0*/  MOV R2, 0x6 ;  /* 0x0000000600027802 */ /* 0x004fe20000000f00 */
[----:B------:R-:W-:Y:S01]  /*2c6c0*/  IMAD.MOV.U32 R71, RZ, RZ, 0x181f ;  /* 0x0000181fff477424 */ /* 0x000fe200078e00ff */
[----:B------:R-:W-:Y:S02]  /*2c6d0*/  MOV R3, 0x2c6f0 ;  /* 0x0002c6f000037802 */ /* 0x000fe40000000f00 */
[----:B-1--4-:R-:W-:Y:S05]  /*2c6e0*/  CALL.REL.NOINC `($__internal_13_$__cuda_sm70_shflsync_idx_p) ;  /* 0x0000082000007944 */ /* 0x012fea0003c00000 */
[----:B------:R-:W-:Y:S01]  /*2c6f0*/  MOV R7, R234 ;  /* 0x000000ea00077202 */ /* 0x000fe20000000f00 */
[----:B------:R-:W-:Y:S05]  /*2c700*/  BRA `(.L_x_1287) ;  /* 0xffffa3e000007947 */ /* 0x000fea000383ffff */
.L_x_1185:
[----:B------:R-:W-:Y:S01]  /*2c710*/  IMAD.MOV.U32 R52, RZ, RZ, R6 ;  /* 0x000000ffff347224 */ /* 0x000fe200078e0006 */
[----:B--2---:R-:W-:Y:S01]  /*2c720*/  MOV R2, 0x6 ;  /* 0x0000000600027802 */ /* 0x004fe20000000f00 */
[----:B------:R-:W-:Y:S01]  /*2c730*/  IMAD.MOV.U32 R71, RZ, RZ, 0x181f ;  /* 0x0000181fff477424 */ /* 0x000fe200078e00ff */
[----:B------:R-:W-:Y:S02]  /*2c740*/  MOV R3, 0x2c760 ;  /* 0x0002c76000037802 */ /* 0x000fe40000000f00 */
[----:B-1-34-:R-:W-:Y:S05]  /*2c750*/  CALL.REL.NOINC `($__internal_13_$__cuda_sm70_shflsync_idx_p) ;  /* 0x000007b000007944 */ /* 0x01afea0003c00000 */
[----:B------:R-:W-:Y:S01]  /*2c760*/  MOV R2, R234 ;  /* 0x000000ea00027202 */ /* 0x000fe20000000f00 */
[----:B------:R-:W-:Y:S05]  /*2c770*/  BRA `(.L_x_1288) ;  /* 0xffffa39000007947 */ /* 0x000fea000383ffff */
.L_x_1186:
        /* <DEDUP_REMOVED lines=13> */
.L_x_1188:
[----:B------:R-:W-:Y:S01]  /*2c850*/  IMAD.MOV.U32 R52, RZ, RZ, R53 ;  /* 0x000000ffff347224 */ /* 0x000fe200078e0035 */
[----:B------:R-:W-:Y:S01]  /*2c860*/  MOV R2, RZ ;  /* 0x000000ff00027202 */ /* 0x000fe20000000f00 */
[----:B------:R-:W-:Y:S01]  /*2c870*/  IMAD.MOV.U32 R71, RZ, RZ, 0x1f ;  /* 0x0000001fff477424 */ /* 0x000fe200078e00ff */
[----:B------:R-:W-:Y:S02]  /*2c880*/  MOV R3, 0x2c8a0 ;  /* 0x0002c8a000037802 */ /* 0x000fe40000000f00 */
[----:B------:R-:W-:Y:S05]  /*2c890*/  CALL.REL.NOINC `($__internal_13_$__cuda_sm70_shflsync_idx_p) ;  /* 0x0000067000007944 */ /* 0x000fea0003c00000 */
[----:B------:R-:W-:Y:S01]  /*2c8a0*/  MOV R9, R234 ;  /* 0x000000ea00097202 */ /* 0x000fe20000000f00 */
[----:B------:R-:W-:Y:S05]  /*2c8b0*/  BRA `(.L_x_1290) ;  /* 0xffffa42000007947 */ /* 0x000fea000383ffff */
.L_x_1189:
[----:B------:R-:W-:Y:S01]  /*2c8c0*/  IMAD.MOV.U32 R52, RZ, RZ, R53 ;  /* 0x000000ffff347224 */ /* 0x000fe200078e0035 */
[----:B------:R-:W-:Y:S01]  /*2c8d0*/  MOV R2, 0x1 ;  /* 0x0000000100027802 */ /* 0x000fe20000000f00 */
[----:B------:R-:W-:Y:S01]  /*2c8e0*/  IMAD.MOV.U32 R71, RZ, RZ, 0x1f ;  /* 0x0000001fff477424 */ /* 0x000fe200078e00ff */
[----:B------:R-:W-:Y:S02]  /*2c8f0*/  MOV R3, 0x2c910 ;  /* 0x0002c91000037802 */ /* 0x000fe40000000f00 */
[----:B-12---:R-:W-:Y:S05]  /*2c900*/  CALL.REL.NOINC `($__internal_13_$__cuda_sm70_shflsync_idx_p) ;  /* 0x0000060000007944 */ /* 0x006fea0003c00000 */
[----:B------:R-:W-:Y:S01]  /*2c910*/  MOV R8, R234 ;  /* 0x000000ea00087202 */ /* 0x000fe20000000f00 */
[----:B------:R-:W-:Y:S05]  /*2c920*/  BRA `(.L_x_1291) ;  /* 0xffffa3d000007947 */ /* 0x000fea000383ffff */
.L_x_1190:
[----:B------:R-:W-:Y:S02]  /*2c930*/  MOV R2, 0x1 ;  /* 0x0000000100027802 */ /* 0x000fe40000000f00 */
[----:B------:R-:W-:-:S02]  /*2c940*/  MOV R3, 0x2c960 ;  /* 0x0002c96000037802 */ /* 0x000fc40000000f00 */
[----:B-1234-:R-:W-:Y:S05]  /*2c950*/  CALL.REL.NOINC `($__internal_14_$__cuda_sm70_shflsync_up_p) ;  /* 0x0000061000007944 */ /* 0x01efea0003c00000 */
[----:B------:R-:W-:Y:S05]  /*2c960*/  BRA `(.L_x_1292) ;  /* 0xffffa4c000007947 */ /* 0x000fea000383ffff */
.L_x_1191:
[----:B------:R-:W-:Y:S02]  /*2c970*/  MOV R2, 0x2 ;  /* 0x0000000200027802 */ /* 0x000fe40000000f00 */
[----:B------:R-:W-:-:S02]  /*2c980*/  MOV R3, 0x2c9a0 ;  /* 0x0002c9a000037802 */ /* 0x000fc40000000f00 */
[----:B--2-4-:R-:W-:Y:S05]  /*2c990*/  CALL.REL.NOINC `($__internal_14_$__cuda_sm70_shflsync_up_p) ;  /* 0x000005d000007944 */ /* 0x014fea0003c00000 */
        /* <DEDUP_REMOVED lines=24> */
.L_x_1195:
[----:B------:R-:W-:Y:S02]  /*2cb20*/  MOV R2, 0x1 ;  /* 0x0000000100027802 */ /* 0x000fe40000000f00 */
[----:B------:R-:W-:Y:S02]  /*2cb30*/  MOV R3, 0x2cb50 ;  /* 0x0002cb5000037802 */ /* 0x000fe40000000f00 */
[----:B------:R-:W-:Y:S05]  /*2cb40*/  CALL.REL.NOINC `($__internal_14_$__cuda_sm70_shflsync_up_p) ;  /* 0x0000042000007944 */ /* 0x000fea0003c00000 */
[----:B------:R-:W-:Y:S01]  /*2cb50*/  MOV R2, R4 ;  /* 0x0000000400027202 */ /* 0x000fe20000000f00 */
[----:B------:R-:W-:Y:S05]  /*2cb60*/  BRA `(.L_x_1294) ;  /* 0xffffa52000007947 */ /* 0x000fea000383ffff */
.L_x_1196:
        /* <DEDUP_REMOVED lines=27> */
.L_x_1198:
[----:B------:R-:W-:Y:S02]  /*2cd20*/  SEL R0, RZ, 0x1, P0 ;  /* 0x00000001ff007807 */ /* 0x000fe40000000000 */
[----:B------:R-:W-:Y:S02]  /*2cd30*/  MOV R2, 0x2cd50 ;  /* 0x0002cd5000027802 */ /* 0x000fe40000000f00 */
[----:B-1----:R-:W-:Y:S05]  /*2cd40*/  CALL.REL.NOINC `($__internal_15_$__cuda_sm70_votesync_ballot) ;  /* 0x0000029000007944 */ /* 0x002fea0003c00000 */
[----:B------:R-:W-:Y:S01]  /*2cd50*/  MOV R5, R0 ;  /* 0x0000000000057202 */ /* 0x000fe20000000f00 */
[----:B------:R-:W-:Y:S05]  /*2cd60*/  BRA `(.L_x_1296) ;  /* 0xffffa4b000007947 */ /* 0x000fea000383ffff */
.L_x_1199:
[----:B------:R-:W-:Y:S01]  /*2cd70*/  IMAD.MOV.U32 R52, RZ, RZ, R6 ;  /* 0x000000ffff347224 */ /* 0x000fe200078e0006 */
[----:B--2---:R-:W-:Y:S01]  /*2cd80*/  MOV R2, R0 ;  /* 0x0000000000027202 */ /* 0x004fe20000000f00 */
[----:B------:R-:W-:Y:S01]  /*2cd90*/  IMAD.MOV.U32 R71, RZ, RZ, 0x1f ;  /* 0x0000001fff477424 */ /* 0x000fe200078e00ff */
[----:B------:R-:W-:Y:S02]  /*2cda0*/  MOV R3, 0x2cdc0 ;  /* 0x0002cdc000037802 */ /* 0x000fe40000000f00 */
[----:B-1----:R-:W-:Y:S05]  /*2cdb0*/  CALL.REL.NOINC `($__internal_13_$__cuda_sm70_shflsync_idx_p) ;  /* 0x0000015000007944 */ /* 0x002fea0003c00000 */
[----:B------:R-:W-:Y:S01]  /*2cdc0*/  IMAD.MOV.U32 R6, RZ, RZ, R234 ;  /* 0x000000ffff067224 */ /* 0x000fe200078e00ea */
[----:B------:R-:W-:Y:S01]  /*2cdd0*/  MOV R2, R0 ;  /* 0x0000000000027202 */ /* 0x000fe20000000f00 */
[----:B------:R-:W-:Y:S01]  /*2cde0*/  IMAD.MOV.U32 R52, RZ, RZ, R7 ;  /* 0x000000ffff347224 */ /* 0x000fe200078e0007 */
[----:B------:R-:W-:-:S02]  /*2cdf0*/  MOV R71, 0x1f ;  /* 0x0000001f00477802 */ /* 0x000fc40000000f00 */
[----:B------:R-:W-:Y:S02]  /*2ce00*/  MOV R3, 0x2ce20 ;  /* 0x0002ce2000037802 */ /* 0x000fe40000000f00 */
[----:B------:R-:W-:Y:S05]  /*2ce10*/  CALL.REL.NOINC `($__internal_13_$__cuda_sm70_shflsync_idx_p) ;  /* 0x000000f000007944 */ /* 0x000fea0003c00000 */
[----:B------:R-:W-:Y:S01]  /*2ce20*/  MOV R7, R234 ;  /* 0x000000ea00077202 */ /* 0x000fe20000000f00 */
[----:B------:R-:W-:Y:S05]  /*2ce30*/  BRA `(.L_x_1297) ;  /* 0xffffa45000007947 */ /* 0x000fea000383ffff */
.L_x_1202:
[----:B------:R-:W-:Y:S01]  /*2ce40*/  IMAD.MOV.U32 R52, RZ, RZ, R4 ;  /* 0x000000ffff347224 */ /* 0x000fe200078e0004 */
[----:B--2---:R-:W-:Y:S01]  /*2ce50*/  MOV R2, R0 ;  /* 0x0000000000027202 */ /* 0x004fe20000000f00 */
[----:B------:R-:W-:Y:S01]  /*2ce60*/  IMAD.MOV.U32 R71, RZ, RZ, 0x1f ;  /* 0x0000001fff477424 */ /* 0x000fe200078e00ff */
[----:B------:R-:W-:Y:S02]  /*2ce70*/  MOV R3, 0x2ce90 ;  /* 0x0002ce9000037802 */ /* 0x000fe40000000f00 */
[----:B-1--4-:R-:W-:Y:S05]  /*2ce80*/  CALL.REL.NOINC `($__internal_13_$__cuda_sm70_shflsync_idx_p) ;  /* 0x0000008000007944 */ /* 0x012fea0003c00000 */
[----:B------:R-:W-:Y:S01]  /*2ce90*/  MOV R10, R234 ;  /* 0x000000ea000a7202 */ /* 0x000fe20000000f00 */
[----:B------:R-:W-:Y:S05]  /*2cea0*/  BRA `(.L_x_1201) ;  /* 0xffffa44000007947 */ /* 0x000fea000383ffff */
        .weak           $__internal_12_$__cuda_sm70_shflsync_bfly_p
        .type           $__internal_12_$__cuda_sm70_shflsync_bfly_p,@function
        .size           $__internal_12_$__cuda_sm70_shflsync_bfly_p,($__internal_13_$__cuda_sm70_shflsync_idx_p - $__internal_12_$__cuda_sm70_shflsync_bfly_p)
$__internal_12_$__cuda_sm70_shflsync_bfly_p:
[----:B------:R-:W-:Y:S02]  /*2ceb0*/  MOV R172, 0xffffffff ;  /* 0xffffffff00ac7802 */ /* 0x000fe40000000f00 */
[----:B------:R-:W-:Y:S02]  /*2cec0*/  MOV R3, 0x1f ;  /* 0x0000001f00037802 */ /* 0x000fe40000000f00 */
[----:B------:R-:W-:Y:S04]  /*2ced0*/  WARPSYNC R172 ;  /* 0x000000ac00007348 */ /* 0x000fe80003800000 */
[----:B------:R1:W2:Y:S02]  /*2cee0*/  SHFL.BFLY PT, R0, R4, R0, R3 ;  /* 0x0c00000004007389 */ /* 0x0002a400000e0003 */
[----:B-1----:R-:W-:-:S04]  /*2cef0*/  MOV R3, 0x0 ;  /* 0x0000000000037802 */ /* 0x002fc80000000f00 */
[----:B--2---:R-:W-:Y:S05]  /*2cf00*/  RET.REL.NODEC R2 `(_ZN7cutlass13device_kernelIN5flash19enable_sm80_to_sm89INS1_16FlashAttnFwdSm80INS1_25CollectiveMainloopFwdSm80ILi4ELi1ELb0EN4cute5tupleIJNS5_1CILi128EEENS7_ILi80EEENS7_ILi64EEEEEELi64ENS_6half_tEfNS_4arch4Sm80ELb0ELb1ELb1ELb1ELb1ELb1ELb1ELb1EEENS1_21CollectiveEpilogueFwdINS6_IJS8_SA_S9_EEENS6_IJNS7_ILi1EEESI_SI_EEESC_SE_Li128ELb1ELb1ELb1ELb0EEENS1_36VarlenDynamicPersistentTileSchedulerILi128ELi80ELi128ELi128ELb1ELb1ELb0ELb1ELb0ELb1EEEEEEEEEvNT_6ParamsE) ;  /* 0xfffd30f002007950 */ /* 0x004fea0003c3ffff */
        .weak           $__internal_13_$__cuda_sm70_shflsync_idx_p
        .type           $__internal_13_$__cuda_sm70_shflsync_idx_p,@function
        .size           $__internal_13_$__cuda_sm70_shflsync_idx_p,($__internal_14_$__cuda_sm70_shflsync_up_p - $__internal_13_$__cuda_sm70_shflsync_idx_p)
$__internal_13_$__cuda_sm70_shflsync_idx_p:
[----:B------:R-:W-:-:S04]  /*2cf10*/  MOV R233, 0xffffffff ;  /* 0xffffffff00e97802 */ /* 0x000fc80000000f00 */
[----:B------:R-:W-:Y:S04]  /*2cf20*/  WARPSYNC R233 ;  /* 0x000000e900007348 */ /* 0x000fe80003800000 */
[----:B------:R1:W2:Y:S02]  /*2cf30*/  SHFL.IDX PT, R234, R52, R2, R71 ;  /* 0x0000000234ea7389 */ /* 0x0002a400000e0047 */
[----:B-1----:R-:W-:Y:S02]  /*2cf40*/  MOV R2, R3 ;  /* 0x0000000300027202 */ /* 0x002fe40000000f00 */
[----:B------:R-:W-:-:S04]  /*2cf50*/  MOV R3, 0x0 ;  /* 0x0000000000037802 */ /* 0x000fc80000000f00 */
[----:B--2---:R-:W-:Y:S05]  /*2cf60*/  RET.REL.NODEC R2 `(_ZN7cutlass13device_kernelIN5flash19enable_sm80_to_sm89INS1_16FlashAttnFwdSm80INS1_25CollectiveMainloopFwdSm80ILi4ELi1ELb0EN4cute5tupleIJNS5_1CILi128EEENS7_ILi80EEENS7_ILi64EEEEEELi64ENS_6half_tEfNS_4arch4Sm80ELb0ELb1ELb1ELb1ELb1ELb1ELb1ELb1EEENS1_21CollectiveEpilogueFwdINS6_IJS8_SA_S9_EEENS6_IJNS7_ILi1EEESI_SI_EEESC_SE_Li128ELb1ELb1ELb1ELb0EEENS1_36VarlenDynamicPersistentTileSchedulerILi128ELi80ELi128ELi128ELb1ELb1ELb0ELb1ELb0ELb1EEEEEEEEEvNT_6ParamsE) ;  /* 0xfffd309002007950 */ /* 0x004fea0003c3ffff */
        .weak           $__internal_14_$__cuda_sm70_shflsync_up_p
        .type           $__internal_14_$__cuda_sm70_shflsync_up_p,@function
        .size           $__internal_14_$__cuda_sm70_shflsync_up_p,($__internal_15_$__cuda_sm70_votesync_ballot - $__internal_14_$__cuda_sm70_shflsync_up_p)
$__internal_14_$__cuda_sm70_shflsync_up_p:
[----:B------:R-:W-:Y:S02]  /*2cf70*/  IMAD.MOV.U32 R4, RZ, RZ, RZ ;  /* 0x000000ffff047224 */ /* 0x000fe400078e00ff */
[----:B------:R-:W-:-:S04]  /*2cf80*/  IMAD.MOV.U32 R11, RZ, RZ, -0x1 ;  /* 0xffffffffff0b7424 */ /* 0x000fc800078e00ff */
[----:B------:R-:W-:Y:S04]  /*2cf90*/  WARPSYNC R11 ;  /* 0x0000000b00007348 */ /* 0x000fe80003800000 */
[----:B------:R1:W2:Y:S02]  /*2cfa0*/  SHFL.UP PT, R4, R0, R2, R4 ;  /* 0x0400000200047389 */ /* 0x0002a400000e0004 */
[----:B-1----:R-:W-:Y:S02]  /*2cfb0*/  MOV R2, R3 ;  /* 0x0000000300027202 */ /* 0x002fe40000000f00 */
[----:B------:R-:W-:-:S04]  /*2cfc0*/  MOV R3, 0x0 ;  /* 0x0000000000037802 */ /* 0x000fc80000000f00 */
[----:B--2---:R-:W-:Y:S05]  /*2cfd0*/  RET.REL.NODEC R2 `(_ZN7cutlass13device_kernelIN5flash19enable_sm80_to_sm89INS1_16FlashAttnFwdSm80INS1_25CollectiveMainloopFwdSm80ILi4ELi1ELb0EN4cute5tupleIJNS5_1CILi128EEENS7_ILi80EEENS7_ILi64EEEEEELi64ENS_6half_tEfNS_4arch4Sm80ELb0ELb1ELb1ELb1ELb1ELb1ELb1ELb1EEENS1_21CollectiveEpilogueFwdINS6_IJS8_SA_S9_EEENS6_IJNS7_ILi1EEESI_SI_EEESC_SE_Li128ELb1ELb1ELb1ELb0EEENS1_36VarlenDynamicPersistentTileSchedulerILi128ELi80ELi128ELi128ELb1ELb1ELb0ELb1ELb0ELb1EEEEEEEEEvNT_6ParamsE) ;  /* 0xfffd302002007950 */ /* 0x004fea0003c3ffff */
        .weak           $__internal_15_$__cuda_sm70_votesync_ballot
        .type           $__internal_15_$__cuda_sm70_votesync_ballot,@function
        .size           $__internal_15_$__cuda_sm70_votesync_ballot,(.L_x_3835 - $__internal_15_$__cuda_sm70_votesync_ballot)
$__internal_15_$__cuda_sm70_votesync_ballot:
[----:B------:R-:W-:Y:S01]  /*2cfe0*/  ISETP.NE.U32.AND P0, PT, R0, 0x1, PT ;  /* 0x000000010000780c */ /* 0x000fe20003f05070 */
[----:B------:R-:W-:-:S04]  /*2cff0*/  IMAD.MOV.U32 R3, RZ, RZ, -0x1 ;  /* 0xffffffffff037424 */ /* 0x000fc800078e00ff */
[----:B------:R-:W-:Y:S08]  /*2d000*/  WARPSYNC R3 ;  /* 0x0000000300007348 */ /* 0x000ff00003800000 */
[----:B------:R-:W-:-:S04]  /*2d010*/  VOTE.ANY R0, PT, !P0 ;  /* 0x0000000000007806 */ /* 0x000fc800040e0100 */
[----:B------:R-:W-:Y:S01]  /*2d020*/  LOP3.LUT R0, R0, R3, RZ, 0xc0, !PT ;  /* 0x0000000300007212 */ /* 0x000fe200078ec0ff */
[----:B------:R-:W-:-:S04]  /*2d030*/  IMAD.MOV.U32 R3, RZ, RZ, 0x0 ;  /* 0x00000000ff037424 */ /* 0x000fc800078e00ff */
[----:B------:R-:W-:Y:S05]  /*2d040*/  RET.REL.NODEC R2 `(_ZN7cutlass13device_kernelIN5flash19enable_sm80_to_sm89INS1_16FlashAttnFwdSm80INS1_25CollectiveMainloopFwdSm80ILi4ELi1ELb0EN4cute5tupleIJNS5_1CILi128EEENS7_ILi80EEENS7_ILi64EEEEEELi64ENS_6half_tEfNS_4arch4Sm80ELb0ELb1ELb1ELb1ELb1ELb1ELb1ELb1EEENS1_21CollectiveEpilogueFwdINS6_IJS8_SA_S9_EEENS6_IJNS7_ILi1EEESI_SI_EEESC_SE_Li128ELb1ELb1ELb1ELb0EEENS1_36VarlenDynamicPersistentTileSchedulerILi128ELi80ELi128ELi128ELb1ELb1ELb0ELb1ELb0ELb1EEEEEEEEEvNT_6ParamsE) ;  /* 0xfffd2fb002007950 */ /* 0x000fea0003c3ffff */
.L_x_1298:
        /* <DEDUP_REMOVED lines=11> */
.L_x_3835:


//--------------------- .text._ZN7cutlass13device_kernelIN5flash19enable_sm80_to_sm89INS1_16FlashAttnFwdSm80INS1_25CollectiveMainloopFwdSm80ILi4ELi1ELb0EN4cute5tupleIJNS5_1CILi128EEENS7_ILi112EEENS7_ILi64EEEEEELi64ENS_6half_tEfNS_4arch4Sm80ELb1ELb0ELb1ELb0ELb1ELb0ELb1ELb1EEENS1_21CollectiveEpilogueFwdINS6_IJS8_SA_S9_EEENS6_IJNS7_ILi1EEESI_SI_EEESC_SE_Li128ELb0ELb1ELb1ELb0EEENS1_30DynamicPersistentTileSchedulerILi128ELi128ELb1ELb1ELb0EEEEEEEEEvNT_6ParamsE --------------------------
	.section	.text._ZN7cutlass13device_kernelIN5flash19enable_sm80_to_sm89INS1_16FlashAttnFwdSm80INS1_25CollectiveMainloopFwdSm80ILi4ELi1ELb0EN4cute5tupleIJNS5_1CILi128EEENS7_ILi112EEENS7_ILi64EEEEEELi64ENS_6half_tEfNS_4arch4Sm80ELb1ELb0ELb1ELb0ELb1ELb0ELb1ELb1EEENS1_21CollectiveEpilogueFwdINS6_IJS8_SA_S9_EEENS6_IJNS7_ILi1EEESI_SI_EEESC_SE_Li128ELb0ELb1ELb1ELb0EEENS1_30DynamicPersistentTileSchedulerILi128ELi128ELb1ELb1ELb0EEEEEEEEEvNT_6ParamsE,"ax",@progbits
	.sectioninfo	@"SHI_REGISTERS=255"
	.align	128
.text._ZN7cutlass13device_kernelIN5flash19enable_sm80_to_sm89INS1_16FlashAttnFwdSm80INS1_25CollectiveMainloopFwdSm80ILi4ELi1ELb0EN4cute5tupleIJNS5_1CILi128EEENS7_ILi112EEENS7_ILi64EEEEEELi64ENS_6half_tEfNS_4arch4Sm80ELb1ELb0ELb1ELb0ELb1ELb0ELb1ELb1EEENS1_21CollectiveEpilogueFwdINS6_IJS8_SA_S9_EEENS6_IJNS7_ILi1EEESI_SI_EEESC_SE_Li128ELb0ELb1ELb1ELb0EEENS1_30DynamicPersistentTileSchedulerILi128ELi128ELb1ELb1ELb0EEEEEEEEEvNT_6ParamsE:
        .type           _ZN7cutlass13device_kernelIN5flash19enable_sm80_to_sm89INS1_16FlashAttnFwdSm80INS1_25CollectiveMainloopFwdSm80ILi4ELi1ELb0EN4cute5tupleIJNS5_1CILi128EEENS7_ILi112EEENS7_ILi64EEEEEELi64ENS_6half_tEfNS_4arch4Sm80ELb1ELb0ELb1ELb0ELb1ELb0ELb1ELb1EEENS1_21CollectiveEpilogueFwdINS6_IJS8_SA_S9_EEENS6_IJNS7_ILi1EEESI_SI_EEESC_SE_Li128ELb0ELb1ELb1ELb0EEENS1_30DynamicPersistentTileSchedulerILi128ELi128ELb1ELb1ELb0EEEEEEEEEvNT_6ParamsE,@function
        .size           _ZN7cutlass13device_kernelIN5flash19enable_sm80_to_sm89INS1_16FlashAttnFwdSm80INS1_25CollectiveMainloopFwdSm80ILi4ELi1ELb0EN4cute5tupleIJNS5_1CILi128EEENS7_ILi112EEENS7_ILi64EEEEEELi64ENS_6half_tEfNS_4arch4Sm80ELb1ELb0ELb1ELb0ELb1ELb0ELb1ELb1EEENS1_21CollectiveEpilogueFwdINS6_IJS8_SA_S9_EEENS6_IJNS7_ILi1EEESI_SI_EEESC_SE_Li128ELb0ELb1ELb1ELb0EEENS1_30DynamicPersistentTileSchedulerILi128ELi128ELb1ELb1ELb0EEEEEEEEEvNT_6ParamsE,(.L_x_3840 - _ZN7cutlass13device_kernelIN5flash19enable_sm80_to_sm89INS1_16FlashAttnFwdSm80INS1_25CollectiveMainloopFwdSm80ILi4ELi1ELb0EN4cute5tupleIJNS5_1CILi128EEENS7_ILi112EEENS7_ILi64EEEEEELi64ENS_6half_tEfNS_4arch4Sm80ELb1ELb0ELb1ELb0ELb1ELb0ELb1ELb1EEENS1_21CollectiveEpilogueFwdINS6_IJS8_SA_S9_EEENS6_IJNS7_ILi1EEESI_SI_EEESC_SE_Li128ELb0ELb1ELb1ELb0EEENS1_30DynamicPersistentTileSchedulerILi128ELi128ELb1ELb1ELb0EEEEEEEEEvNT_6ParamsE)
        .other          _ZN7cutlass13device_kernelIN5flash19enable_sm80_to_sm89INS1_16FlashAttnFwdSm80INS1_25CollectiveMainloopFwdSm80ILi4ELi1ELb0EN4cute5tupleIJNS5_1CILi128EEENS7_ILi112EEENS7_ILi64EEEEEELi64ENS_6half_tEfNS_4arch4Sm80ELb1ELb0ELb1ELb0ELb1ELb0ELb1ELb1EEENS1_21CollectiveEpilogueFwdINS6_IJS8_SA_S9_EEENS6_IJNS7_ILi1EEESI_SI_EEESC_SE_Li128ELb0ELb1ELb1ELb0EEENS1_30DynamicPersistentTileSchedulerILi128ELi128ELb1ELb1ELb0EEEEEEEEEvNT_6ParamsE,@"STO_CUDA_ENTRY STV_DEFAULT"
_ZN7cutlass13device_kernelIN5flash19enable_sm80_to_sm89INS1_16FlashAttnFwdSm80INS1_25CollectiveMainloopFwdSm80ILi4ELi1ELb0EN4cute5tupleIJNS5_1CILi128EEENS7_ILi112EEENS7_ILi64EEEEEELi64ENS_6half_tEfNS_4arch4Sm80ELb1ELb0ELb1ELb0ELb1ELb0ELb1ELb1EEENS1_21CollectiveEpilogueFwdINS6_IJS8_SA_S9_EEENS6_IJNS7_ILi1EEESI_SI_EEESC_SE_Li128ELb0ELb1ELb1ELb0EEENS1_30DynamicPersistentTileSchedulerILi128ELi128ELb1ELb1ELb0EEEEEEEEEvNT_6ParamsE:
[----:B------:R-:W-:-:S03]  /*0000*/  MOV R1, c[0x0][0x28] ;  /* 0x00000a0000017a02 */ /* 0x000fc60000000f00 */
[----:B------:R-:W1:Y:S01]  /*0010*/  S2R R243, SR_TID.X ;  /* 0x0000000000f37919 */ /* 0x000e620000002100 */
[----:B------:R-:W-:-:S03]  /*0020*/  IADD3 R1, R1, -0x68, RZ ;  /* 0xffffff9801017810 */ /* 0x000fc60007ffe0ff */
[----:B------:R-:W2:Y:S01]  /*0030*/  S2R R3, SR_CTAID.X ;  /* 0x0000000000037919 */ /* 0x000ea20000002500 */
[----:B-1----:R-:W-:-:S05]  /*0040*/  SHF.R.U32.HI R0, RZ, 0x5, R243 ;  /* 0x00000005ff007819 */ /* 0x002fca00000116f3 */
[----:B------:R-:W1:Y:S04]  /*0050*/  SHFL.IDX PT, R2, R0, RZ, 0x1f ;  /* 0x00001fff00027589 */ /* 0x000e6800000e0000 */
[----:B------:R-:W3:Y:S01]  /*0060*/  SHFL.IDX PT, R0, R0, RZ, 0x1f ;  /* 0x00001fff00007589 */ /* 0x000ee200000e0000 */
[----:B-1----:R-:W-:Y:S01]  /*0070*/  ISETP.GE.AND P0, PT, R2, 0x1, PT ;  /* 0x000000010200780c */ /* 0x002fe20003f06270 */
[----:B---3--:R1:W3:-:S12]  /*0080*/  R2UR UR6, R0 ;  /* 0x00000000000673c2 */ /* 0x0082d800000e0000 */
[----:B------:R-:W-:Y:S06]  /*0090*/  @P0 BAR.ARV 0x4, 0x80 ;  /* 0x0102000000000b1d */ /* 0x000fec0000002000 */
[----:B--2---:R-:W-:-:S13]  /*00a0*/  ISETP.GE.AND P0, PT, R3, c[0x0][0x538], PT ;  /* 0x00014e0003007a0c */ /* 0x004fda0003f06270 */
[----:B------:R-:W-:Y:S05]  /*00b0*/  @P0 EXIT ;  /* 0x000000000000094d */ /* 0x000fea0003800000 */
[----:B-1-3--:R-:W-:Y:S01]  /*00c0*/  SHF.R.S32.HI R2, RZ, 0x1f, R243 ;  /* 0x0000001fff027819 */ /* 0x00afe200000114f3 */
[----:B------:R-:W-:Y:S01]  /*00d0*/  IMAD.MOV.U32 R232, RZ, RZ, 0x40 ;  /* 0x00000040ffe87424 */ /* 0x000fe200078e00ff */
[----:B------:R1:W-:Y:S01]  /*00e0*/  STL [R1], R3 ;  /* 0x0000000301007387 */ /* 0x0003e20000100800 */
[----:B------:R-:W-:Y:S01]  /*00f0*/  IMAD.MOV.U32 R231, RZ, RZ, 0x20 ;  /* 0x00000020ffe77424 */ /* 0x000fe200078e00ff */
[CC--:B------:R-:W-:Y:S01]  /*0100*/  LEA.HI R7, R2.reuse, R243.reuse, RZ, 0x4 ;  /* 0x000000f302077211 */ /* 0x0c0fe200078f20ff */
[----:B------:R-:W-:Y:S01]  /*0110*/  ULDC.64 UR8, c[0x0][0x118] ;  /* 0x0000460000087ab9 */ /* 0x000fe20000000a00 */
[CC--:B------:R-:W-:Y:S02]  /*0120*/  LEA.HI R5, R2.reuse, R243.reuse, RZ, 0x2 ;  /* 0x000000f302057211 */ /* 0x0c0fe400078f10ff */
[----:B------:R-:W-:Y:S02]  /*0130*/  LEA.HI R4, R2, R243, RZ, 0x3 ;  /* 0x000000f302047211 */ /* 0x000fe400078f18ff */
[----:B------:R-:W-:-:S02]  /*0140*/  LOP3.LUT R0, R7, 0xfffffff0, RZ, 0xc0, !PT ;  /* 0xfffffff007007812 */ /* 0x000fc400078ec0ff */
[----:B------:R-:W-:Y:S02]  /*0150*/  LOP3.LUT R5, R5, 0xfffffffc, RZ, 0xc0, !PT ;  /* 0xfffffffc05057812 */ /* 0x000fe400078ec0ff */
[----:B------:R-:W-:Y:S01]  /*0160*/  LOP3.LUT R250, R4, 0xfffffff8, RZ, 0xc0, !PT ;  /* 0xfffffff804fa7812 */ /* 0x000fe200078ec0ff */
[C---:B------:R-:W-:Y:S01]  /*0170*/  IMAD.IADD R0, R243.reuse, 0x1, -R0 ;  /* 0x00000001f3007824 */ /* 0x040fe200078e0a00 */
[----:B------:R-:W-:Y:S01]  /*0180*/  SHF.R.S32.HI R8, RZ, 0x4, R7 ;  /* 0x00000004ff087819 */ /* 0x000fe20000011407 */
[C---:B------:R-:W-:Y:S01]  /*0190*/  IMAD.IADD R5, R243.reuse, 0x1, -R5 ;  /* 0x00000001f3057824 */ /* 0x040fe200078e0a05 */
[----:B------:R-:W-:Y:S01]  /*01a0*/  SHF.R.S32.HI R252, RZ, 0x3, R4 ;  /* 0x00000003fffc7819 */ /* 0x000fe20000011404 */
[----:B------:R-:W-:Y:S01]  /*01b0*/  IMAD.IADD R250, R243, 0x1, -R250 ;  /* 0x00000001f3fa7824 */ /* 0x000fe200078e0afa */
[----:B------:R-:W-:Y:S02]  /*01c0*/  LEA.HI R7, R7, R8, RZ, 0x1 ;  /* 0x0000000807077211 */ /* 0x000fe400078f08ff */
[----:B------:R-:W-:Y:S01]  /*01d0*/  SHF.R.S32.HI R234, RZ, 0x1f, R0 ;  /* 0x0000001fffea7819 */ /* 0x000fe20000011400 */
[----:B------:R-:W-:Y:S01]  /*01e0*/  IMAD.SHL.U32 R240, R250, 0x40, RZ ;  /* 0x00000040faf07824 */ /* 0x000fe200078e00ff */
[----:B------:R-:W-:Y:S01]  /*01f0*/  LOP3.LUT R7, R7, 0xfffffffe, RZ, 0xc0, !PT ;  /* 0xfffffffe07077812 */ /* 0x000fe200078ec0ff */
[----:B------:R-:W-:Y:S01]  /*0200*/  IMAD.SHL.U32 R244, R252, 0x40, RZ ;  /* 0x00000040fcf47824 */ /* 0x000fe200078e00ff */
[C---:B------:R-:W-:Y:S01]  /*0210*/  LEA.HI R246, R5.reuse, R5, RZ, 0x1 ;  /* 0x0000000505f67211 */ /* 0x040fe200078f08ff */
[----:B------:R-:W-:Y:S01]  /*0220*/  IMAD.SHL.U32 R251, R250, 0x8, RZ ;  /* 0x00000008fafb7824 */ /* 0x000fe200078e00ff */
[----:B------:R-:W-:Y:S01]  /*0230*/  LEA.HI R234, R234, R0, RZ, 0x3 ;  /* 0x00000000eaea7211 */ /* 0x000fe200078f18ff */
[----:B------:R-:W-:Y:S01]  /*0240*/  IMAD.IADD R7, R8, 0x1, -R7 ;  /* 0x0000000108077824 */ /* 0x000fe200078e0a07 */
[C---:B------:R-:W-:Y:S01]  /*0250*/  LOP3.LUT R10, R246.reuse, 0x1ffffffe, RZ, 0xc0, !PT ;  /* 0x1ffffffef60a7812 */ /* 0x040fe200078ec0ff */
[----:B------:R-:W-:Y:S01]  /*0260*/  IMAD.SHL.U32 R246, R246, 0x20, RZ ;  /* 0x00000020f6f67824 */ /* 0x000fe200078e00ff */
[C---:B------:R-:W-:Y:S01]  /*0270*/  LOP3.LUT R8, R234.reuse, 0xfffffff8, RZ, 0xc0, !PT ;  /* 0xfffffff8ea087812 */ /* 0x040fe200078ec0ff */
[----:B------:R-:W-:Y:S01]  /*0280*/  IMAD.SHL.U32 R234, R234, 0x40, RZ ;  /* 0x00000040eaea7824 */ /* 0x000fe200078e00ff */
[----:B------:R-:W-:Y:S01]  /*0290*/  LOP3.LUT R240, R240, 0x1c0, RZ, 0xc0, !PT ;  /* 0x000001c0f0f07812 */ /* 0x000fe200078ec0ff */
[----:B------:R-:W-:Y:S01]  /*02a0*/  IMAD.IADD R10, R5, 0x1, -R10 ;  /* 0x00000001050a7824 */ /* 0x000fe200078e0a0a */
[----:B------:R-:W-:Y:S01]  /*02b0*/  LEA.HI R248, R2, R243, RZ, 0x5 ;  /* 0x000000f302f87211 */ /* 0x000fe200078f28ff */
[----:B------:R-:W-:Y:S01]  /*02c0*/  IMAD.IADD R8, R0, 0x1, -R8 ;  /* 0x0000000100087824 */ /* 0x000fe200078e0a08 */
[----:B------:R-:W-:-:S02]  /*02d0*/  LOP3.LUT R244, R244, 0x1c0, RZ, 0xc0, !PT ;  /* 0x000001c0f4f47812 */ /* 0x000fc400078ec0ff */
[----:B------:R-:W-:Y:S02]  /*02e0*/  LOP3.LUT R4, R240, 0x8, R4, 0xf8, !PT ;  /* 0x00000008f0047812 */ /* 0x000fe400078ef804 */
[----:B------:R-:W-:Y:S02]  /*02f0*/  SHF.R.U32.HI R240, RZ, 0x3, R240 ;  /* 0x00000003fff07819 */ /* 0x000fe400000116f0 */
[----:B------:R-:W-:Y:S02]  /*0300*/  LEA.HI R0, R2, R243, RZ, 0x6 ;  /* 0x000000f302007211 */ /* 0x000fe400078f30ff */
[--C-:B------:R-:W-:Y:S02]  /*0310*/  SHF.R.S32.HI R5, RZ, 0x5, R248.reuse ;  /* 0x00000005ff057819 */ /* 0x100fe400000114f8 */
[----:B------:R-:W-:Y:S01]  /*0320*/  SHF.R.S32.HI R9, RZ, 0x1f, R248 ;  /* 0x0000001fff097819 */ /* 0x000fe200000114f8 */
[----:B------:R-:W-:Y:S01]  /*0330*/  IMAD.SHL.U32 R0, R0, 0x8, RZ ;  /* 0x0000000800007824 */ /* 0x000fe200078e00ff */
[----:B------:R-:W-:-:S02]  /*0340*/  LOP3.LUT R6, R244, 0x38, R251, 0xf8, !PT ;  /* 0x00000038f4067812 */ /* 0x000fc400078ef8fb */
[----:B------:R-:W-:Y:S02]  /*0350*/  LOP3.LUT R248, R248, 0xffffffe0, RZ, 0xc0, !PT ;  /* 0xffffffe0f8f87812 */ /* 0x000fe400078ec0ff */
[----:B------:R-:W-:Y:S02]  /*0360*/  SHF.R.U32.HI R244, RZ, 0x3, R244 ;  /* 0x00000003fff47819 */ /* 0x000fe400000116f4 */
[----:B------:R-:W-:Y:S01]  /*0370*/  LOP3.LUT R240, R4, R240, RZ, 0x3c, !PT ;  /* 0x000000f004f07212 */ /* 0x000fe200078e3cff */
[----:B------:R-:W-:Y:S01]  /*0380*/  IMAD.SHL.U32 R4, R8, 0x40, RZ ;  /* 0x0000004008047824 */ /* 0x000fe200078e00ff */
[----:B------:R-:W-:Y:S01]  /*0390*/  LOP3.LUT R244, R6, R244, RZ, 0x3c, !PT ;  /* 0x000000f406f47212 */ /* 0x000fe200078e3cff */
[----:B------:R-:W-:Y:S01]  /*03a0*/  IMAD.IADD R248, R243, 0x1, -R248 ;  /* 0x00000001f3f87824 */ /* 0x000fe200078e0af8 */
[----:B------:R-:W-:Y:S01]  /*03b0*/  LOP3.LUT R234, R234, 0xfffffe00, RZ, 0xc0, !PT ;  /* 0xfffffe00eaea7812 */ /* 0x000fe200078ec0ff */
[C---:B------:R-:W-:Y:S01]  /*03c0*/  IMAD.SHL.U32 R6, R7.reuse, 0x8, RZ ;  /* 0x0000000807067824 */ /* 0x040fe200078e00ff */
[----:B------:R-:W-:Y:S01]  /*03d0*/  LOP3.LUT R4, R4, 0x1c0, RZ, 0xc0, !PT ;  /* 0x000001c004047812 */ /* 0x000fe200078ec0ff */
[----:B------:R-:W-:Y:S01]  /*03e0*/  IMAD R240, R7, 0x200, R240 ;  /* 0x0000020007f07824 */ /* 0x000fe200078e02f0 */
[----:B------:R-:W-:Y:S01]  /*03f0*/  LOP3.LUT R244, R244, 0x7ffffe00, R0, 0xf8, !PT ;  /* 0x7ffffe00f4f47812 */ /* 0x000fe200078ef800 */
[----:B------:R-:W-:Y:S01]  /*0400*/  IMAD R241, R5, 0x400, R234 ;  /* 0x0000040005f17824 */ /* 0x000fe200078e02ea */
[----:B------:R-:W-:-:S02]  /*0410*/  SHF.R.S32.HI R0, RZ, 0x1f, R248 ;  /* 0x0000001fff007819 */ /* 0x000fc400000114f8 */
[----:B------:R-:W-:Y:S01]  /*0420*/  LOP3.LUT R6, R4, 0x8, R6, 0xf8, !PT ;  /* 0x0000000804067812 */ /* 0x000fe200078ef806 */
[----:B------:R-:W-:Y:S01]  /*0430*/  IMAD.SHL.U32 R244, R244, 0x2, RZ ;  /* 0x00000002f4f47824 */ /* 0x000fe200078e00ff */
[----:B------:R-:W-:Y:S02]  /*0440*/  SHF.R.U32.HI R4, RZ, 0x3, R4 ;  /* 0x00000003ff047819 */ /* 0x000fe40000011604 */
[----:B------:R-:W-:Y:S02]  /*0450*/  LEA.HI R0, R0, R248, RZ, 0x2 ;  /* 0x000000f800007211 */ /* 0x000fe400078f10ff */
[C---:B------:R-:W-:Y:S02]  /*0460*/  LOP3.LUT P3, RZ, R8.reuse, 0x2, RZ, 0xc0, !PT ;  /* 0x0000000208ff7812 */ /* 0x040fe4000786c0ff */
[----:B------:R-:W-:Y:S02]  /*0470*/  LOP3.LUT P0, RZ, R8, 0x4, RZ, 0xc0, !PT ;  /* 0x0000000408ff7812 */ /* 0x000fe4000780c0ff */
[----:B------:R-:W-:-:S02]  /*0480*/  LOP3.LUT R4, R6, R4, RZ, 0x3c, !PT ;  /* 0x0000000406047212 */ /* 0x000fc400078e3cff */
[----:B------:R-:W-:Y:S02]  /*0490*/  LOP3.LUT R245, R0, 0x7ffffffc, RZ, 0xc0, !PT ;  /* 0x7ffffffc00f57812 */ /* 0x000fe400078ec0ff */
[----:B------:R-:W-:Y:S01]  /*04a0*/  R2P PR, R250, 0x6 ;  /* 0x00000006fa007804 */ /* 0x000fe20000000000 */
[----:B------:R-:W-:Y:S01]  /*04b0*/  IMAD.IADD R241, R241, 0x1, R4 ;  /* 0x00000001f1f17824 */ /* 0x000fe200078e0204 */
[----:B------:R-:W-:Y:S01]  /*04c0*/  LEA.HI R9, R9, R5, RZ, 0x2 ;  /* 0x0000000509097211 */ /* 0x000fe200078f10ff */
[----:B------:R-:W-:Y:S01]  /*04d0*/  IMAD.IADD R245, R248, 0x1, -R245 ;  /* 0x00000001f8f57824 */ /* 0x000fe200078e0af5 */
[----:B------:R-:W-:Y:S01]  /*04e0*/  LOP3.LUT R234, R4, R234, RZ, 0xfc, !PT ;  /* 0x000000ea04ea7212 */ /* 0x000fe200078efcff */
[----:B------:R-:W-:Y:S01]  /*04f0*/  IMAD R250, R250, 0x10, R252 ;  /* 0x00000010fafa7824 */ /* 0x000fe200078e02fc */
[----:B------:R-:W-:Y:S01]  /*0500*/  LOP3.LUT R9, R9, 0xffffffc, RZ, 0xc0, !PT ;  /* 0x0ffffffc09097812 */ /* 0x000fe200078ec0ff */
[----:B------:R-:W-:Y:S01]  /*0510*/  IMAD.SHL.U32 R245, R245, 0x2, RZ ;  /* 0x00000002f5f57824 */ /* 0x000fe200078e00ff */
[----:B------:R-:W-:-:S02]  /*0520*/  SEL R224, R232, 0xffffffc0, !P2 ;  /* 0xffffffc0e8e07807 */ /* 0x000fc40005000000 */
[----:B------:R-:W-:Y:S01]  /*0530*/  LEA R240, R240, 0x3900, 0x1 ;  /* 0x00003900f0f07811 */ /* 0x000fe200078e08ff */
[----:B------:R-:W-:Y:S01]  /*0540*/  IMAD.IADD R9, R5, 0x1, -R9 ;  /* 0x0000000105097824 */ /* 0x000fe200078e0a09 */
[----:B------:R-:W-:Y:S02]  /*0550*/  SEL R232, R232, 0xffffffc0, !P0 ;  /* 0xffffffc0e8e87807 */ /* 0x000fe40004000000 */
[----:B------:R-:W-:Y:S01]  /*0560*/  LEA R241, R241, 0x7100, 0x1 ;  /* 0x00007100f1f17811 */ /* 0x000fe200078e08ff */
[----:B------:R-:W-:Y:S01]  /*0570*/  IMAD.IADD R236, R240, 0x1, R224 ;  /* 0x00000001f0ec7824 */ /* 0x000fe200078e02e0 */
[----:B------:R-:W-:Y:S02]  /*0580*/  LOP3.LUT R246, R246, 0xffffffc0, RZ, 0xc0, !PT ;  /* 0xffffffc0f6f67812 */ /* 0x000fe400078ec0ff */
[----:B------:R-:W-:Y:S01]  /*0590*/  SHF.R.S32.HI R247, RZ, 0x2, R0 ;  /* 0x00000002fff77819 */ /* 0x000fe20000011400 */
[----:B------:R-:W-:Y:S01]  /*05a0*/  IMAD.IADD R237, R241, 0x1, R232 ;  /* 0x00000001f1ed7824 */ /* 0x000fe200078e02e8 */
[----:B------:R-:W-:Y:S01]  /*05b0*/  LEA R234, R234, 0x100, 0x1 ;  /* 0x00000100eaea7811 */ /* 0x000fe200078e08ff */
[----:B------:R-:W-:Y:S01]  /*05c0*/  IMAD R246, R10, 0x8, R246 ;  /* 0x000000080af67824 */ /* 0x000fe200078e02f6 */
[----:B------:R-:W-:Y:S01]  /*05d0*/  SEL R231, R231, 0xffffffe0, !P3 ;  /* 0xffffffe0e7e77807 */ /* 0x000fe20005800000 */
[----:B------:R-:W-:Y:S01]  /*05e0*/  IMAD R247, R9, 0x10, R247 ;  /* 0x0000001009f77824 */ /* 0x000fe200078e02f7 */
[----:B------:R-:W-:Y:S01]  /*05f0*/  IADD3 R238, R240, 0x20, RZ ;  /* 0x00000020f0ee7810 */ /* 0x000fe20007ffe0ff */
[--C-:B------:R-:W-:Y:S01]  /*0600*/  IMAD.IADD R232, R232, 0x1, R234.reuse ;  /* 0x00000001e8e87824 */ /* 0x100fe200078e02ea */
[----:B------:R-:W-:Y:S01]  /*0610*/  LEA.HI R249, R2, R243, RZ, 0x7 ;  /* 0x000000f302f97211 */ /* 0x000fe200078f38ff */
[----:B------:R-:W-:Y:S01]  /*0620*/  IMAD.IADD R239, R241, 0x1, R231 ;  /* 0x00000001f1ef7824 */ /* 0x000fe200078e02e7 */
[----:B------:R-:W-:Y:S01]  /*0630*/  SHF.R.S32.HI R0, RZ, 0x1f, R245 ;  /* 0x0000001fff007819 */ /* 0x000fe200000114f5 */
[C---:B------:R-:W-:Y:S01]  /*0640*/  IMAD.IADD R233, R231.reuse, 0x1, R234 ;  /* 0x00000001e7e97824 */ /* 0x040fe200078e02ea */
[----:B------:R-:W-:Y:S01]  /*0650*/  @P1 IADD3 R238, R240, -0x20, RZ ;  /* 0xffffffe0f0ee1810 */ /* 0x000fe20007ffe0ff */
[----:B------:R-:W-:Y:S01]  /*0660*/  IMAD.IADD R235, R231, 0x1, R237 ;  /* 0x00000001e7eb7824 */ /* 0x000fe200078e02ed */
[----:B------:R-:W-:Y:S01]  /*0670*/  IADD3 R7, R245, 0x8, RZ ;  /* 0x00000008f5077810 */ /* 0x000fe20007ffe0ff */
[----:B------:R-:W-:Y:S01]  /*0680*/  IMAD.IADD R246, R247, 0x1, R246 ;  /* 0x00000001f7f67824 */ /* 0x000fe200078e02f6 */
[C---:B------:R-:W-:Y:S01]  /*0690*/  IADD3 R6, R245.reuse, 0x10, RZ ;  /* 0x00000010f5067810 */ /* 0x040fe20007ffe0ff */
[----:B------:R-:W-:Y:S01]  /*06a0*/  IMAD.IADD R224, R224, 0x1, R238 ;  /* 0x00000001e0e07824 */ /* 0x000fe200078e02ee */
[----:B------:R-:W-:Y:S01]  /*06b0*/  IADD3 R5, R245, 0x18, RZ ;  /* 0x00000018f5057810 */ /* 0x000fe20007ffe0ff */
[----:B------:R-:W-:Y:S01]  /*06c0*/  IMAD.IADD R231, R231, 0x1, R232 ;  /* 0x00000001e7e77824 */ /* 0x000fe200078e02e8 */
[----:B------:R-:W-:-:S02]  /*06d0*/  IADD3 R4, R245, 0x20, RZ ;  /* 0x00000020f5047810 */ /* 0x000fc40007ffe0ff */
[C---:B-1----:R-:W-:Y:S02]  /*06e0*/  IADD3 R3, R245.reuse, 0x28, RZ ;  /* 0x00000028f5037810 */ /* 0x042fe40007ffe0ff */
[C---:B------:R-:W-:Y:S02]  /*06f0*/  IADD3 R2, R245.reuse, 0x30, RZ ;  /* 0x00000030f5027810 */ /* 0x040fe40007ffe0ff */
[----:B------:R-:W-:Y:S02]  /*0700*/  IADD3 R0, R245, 0x38, RZ ;  /* 0x00000038f5007810 */ /* 0x000fe40007ffe0ff */
[----:B------:R-:W-:Y:S02]  /*0710*/  SHF.R.S32.HI R249, RZ, 0x7, R249 ;  /* 0x00000007fff97819 */ /* 0x000fe400000114f9 */
[----:B------:R-:W-:Y:S02]  /*0720*/  SHF.R.S32.HI R242, RZ, 0x1f, R251 ;  /* 0x0000001ffff27819 */ /* 0x000fe400000114fb */
[----:B------:R-:W-:-:S02]  /*0730*/  SHF.R.S32.HI R7, RZ, 0x1f, R7 ;  /* 0x0000001fff077819 */ /* 0x000fc40000011407 */
[----:B------:R-:W-:Y:S02]  /*0740*/  SHF.R.S32.HI R6, RZ, 0x1f, R6 ;  /* 0x0000001fff067819 */ /* 0x000fe40000011406 */
[----:B------:R-:W-:Y:S02]  /*0750*/  SHF.R.S32.HI R5, RZ, 0x1f, R5 ;  /* 0x0000001fff057819 */ /* 0x000fe40000011405 */
[----:B------:R-:W-:Y:S02]  /*0760*/  SHF.R.S32.HI R4, RZ, 0x1f, R4 ;  /* 0x0000001fff047819 */ /* 0x000fe40000011404 */
[----:B------:R-:W-:Y:S02]  /*0770*/  SHF.R.S32.HI R3, RZ, 0x1f, R3 ;  /* 0x0000001fff037819 */ /* 0x000fe40000011403 */
[----:B------:R-:W-:Y:S02]  /*0780*/  SHF.R.S32.HI R2, RZ, 0x1f, R2 ;  /* 0x0000001fff027819 */ /* 0x000fe40000011402 */
[----:B------:R-:W-:-:S02]  /*0790*/  SHF.R.S32.HI R0, RZ, 0x1f, R0 ;  /* 0x0000001fff007819 */ /* 0x000fc40000011400 */
[C---:B------:R-:W-:Y:S02]  /*07a0*/  IADD3 R230, R238.reuse, 0x800, RZ ;  /* 0x00000800eee67810 */ /* 0x040fe40007ffe0ff */
[C---:B------:R-:W-:Y:S02]  /*07b0*/  IADD3 R229, R238.reuse, 0x1000, RZ ;  /* 0x00001000eee57810 */ /* 0x040fe40007ffe0ff */
[C---:B------:R-:W-:Y:S02]  /*07c0*/  IADD3 R228, R238.reuse, 0x1800, RZ ;  /* 0x00001800eee47810 */ /* 0x040fe40007ffe0ff */
[C---:B------:R-:W-:Y:S02]  /*07d0*/  IADD3 R227, R238.reuse, 0x2000, RZ ;  /* 0x00002000eee37810 */ /* 0x040fe40007ffe0ff */
[C---:B------:R-:W-:Y:S02]  /*07e0*/  IADD3 R226, R238.reuse, 0x2800, RZ ;  /* 0x00002800eee27810 */ /* 0x040fe40007ffe0ff */
[----:B------:R-:W-:-:S02]  /*07f0*/  IADD3 R225, R238, 0x3000, RZ ;  /* 0x00003000eee17810 */ /* 0x000fc40007ffe0ff */
.L_x_1376:
[----:B------:R-:W2:Y:S01]  /*0800*/  LDL R2, [R1] ;  /* 0x0000000001027983 */ /* 0x000ea20000100800 */
[----:B------:R-:W-:Y:S01]  /*0810*/  IMAD.MOV.U32 R0, RZ, RZ, c[0x0][0x560] ;  /* 0x00015800ff007624 */ /* 0x000fe200078e00ff */
[----:B------:R-:W-:Y:S01]  /*0820*/  YIELD ;  /* 0x0000000000007946 */ /* 0x000fe20003800000 */
[----:B------:R-:W-:Y:S03]  /*0830*/  BSSY B0, `(.L_x_1299) ;  /* 0x0000016000007945 */ /* 0x000fe60003800000 */
[----:B------:R-:W-:-:S13]  /*0840*/  ISETP.NE.AND P0, PT, R0, 0x1, PT ;  /* 0x000000010000780c */ /* 0x000fda0003f05270 */
[----:B--2---:R-:W-:Y:S01]  /*0850*/  @P0 IMAD.HI.U32 R0, R2, c[0x0][0x564], RZ ;  /* 0x0001590002000a27 */ /* 0x004fe200078e00ff */
[----:B------:R-:W-:-:S04]  /*0860*/  MOV R5, R2 ;  /* 0x0000000200057202 */ /* 0x000fc80000000f00 */
[----:B------:R-:W-:-:S04]  /*0870*/  @P0 SHF.R.U32.HI R5, RZ, c[0x0][0x568], R0 ;  /* 0x00015a00ff050a19 */ /* 0x000fc80000011600 */
[----:B------:R-:W-:Y:S01]  /*0880*/  ISETP.GE.AND P0, PT, R5, c[0x0][0x578], PT ;  /* 0x00015e0005007a0c */ /* 0x000fe20003f06270 */
[----:B------:R-:W-:-:S04]  /*0890*/  IMAD.MOV R0, RZ, RZ, -R5 ;  /* 0x000000ffff007224 */ /* 0x000fc800078e0a05 */
[----:B------:R-:W-:-:S08]  /*08a0*/  IMAD R0, R0, c[0x0][0x560], R2 ;  /* 0x0001580000007a24 */ /* 0x000fd000078e0202 */
[----:B------:R-:W-:Y:S05]  /*08b0*/  @!P0 BRA `(.L_x_1300) ;  /* 0x0000007000008947 */ /* 0x000fea0003800000 */
[----:B------:R-:W-:Y:S02]  /*08c0*/  MOV R2, c[0x0][0x56c] ;  /* 0x00015b0000027a02 */ /* 0x000fe40000000f00 */
[----:B------:R-:W-:Y:S02]  /*08d0*/  MOV R4, R0 ;  /* 0x0000000000047202 */ /* 0x000fe40000000f00 */
[----:B------:R-:W-:-:S13]  /*08e0*/  ISETP.NE.AND P0, PT, R2, 0x1, PT ;  /* 0x000000010200780c */ /* 0x000fda0003f05270 */
[----:B------:R-:W-:-:S05]  /*08f0*/  @P0 IMAD.HI.U32 R2, R0, c[0x0][0x570], RZ ;  /* 0x00015c0000020a27 */ /* 0x000fca00078e00ff */
[----:B------:R-:W-:-:S05]  /*0900*/  @P0 SHF.R.U32.HI R4, RZ, c[0x0][0x574], R2 ;  /* 0x00015d00ff040a19 */ /* 0x000fca0000011602 */
[----:B------:R-:W-:Y:S01]  /*0910*/  IMAD R3, R4, c[0x0][0x56c], RZ ;  /* 0x00015b0004037a24 */ /* 0x000fe200078e02ff */
[----:B------:R-:W-:Y:S05]  /*0920*/  BRA `(.L_x_1301) ;  /* 0x0000006000007947 */ /* 0x000fea0003800000 */
.L_x_1300:
[----:B------:R-:W-:Y:S02]  /*0930*/  MOV R2, c[0x0][0x554] ;  /* 0x0001550000027a02 */ /* 0x000fe40000000f00 */
[----:B------:R-:W-:Y:S02]  /*0940*/  MOV R4, R0 ;  /* 0x0000000000047202 */ /* 0x000fe40000000f00 */
[----:B------:R-:W-:-:S13]  /*0950*/  ISETP.NE.AND P0, PT, R2, 0x1, PT ;  /* 0x000000010200780c */ /* 0x000fda0003f05270 */
[----:B------:R-:W-:-:S05]  /*0960*/  @P0 IMAD.HI.U32 R2, R0, c[0x0][0x558], RZ ;  /* 0x0001560000020a27 */ /* 0x000fca00078e00ff */
[----:B------:R-:W-:-:S05]  /*0970*/  @P0 SHF.R.U32.HI R4, RZ, c[0x0][0x55c], R2 ;  /* 0x00015700ff040a19 */ /* 0x000fca0000011602 */
[----:B------:R-:W-:Y:S02]  /*0980*/  IMAD R3, R4, c[0x0][0x554], RZ ;  /* 0x0001550004037a24 */ /* 0x000fe400078e02ff */
.L_x_1301:
[----:B------:R-:W-:Y:S05]  /*0990*/  BSYNC B0 ;  /* 0x0000000000007941 */ /* 0x000fea0003800000 */
.L_x_1299:
[----:B------:R-:W-:Y:S01]  /*09a0*/  IMAD.MOV.U32 R2, RZ, RZ, c[0x0][0x548] ;  /* 0x00015200ff027624 */ /* 0x000fe200078e00ff */
[----:B------:R-:W-:Y:S01]  /*09b0*/  ISETP.NE.U32.AND P0, PT, RZ, c[0x0][0x370], PT ;  /* 0x0000dc00ff007a0c */ /* 0x000fe20003f05070 */
[----:B------:R-:W-:Y:S01]  /*09c0*/  IMAD.IADD R0, R0, 0x1, -R3 ;  /* 0x0000000100007824 */ /* 0x000fe200078e0a03 */
[----:B------:R-:W-:Y:S02]  /*09d0*/  CS2R R6, SRZ ;  /* 0x0000000000067805 */ /* 0x000fe4000001ff00 */
[----:B------:R-:W-:Y:S01]  /*09e0*/  ISETP.NE.AND P1, PT, R2, 0x1, PT ;  /* 0x000000010200780c */ /* 0x000fe20003f25270 */
[----:B------:R-:W-:Y:S01]  /*09f0*/  IMAD R0, R5, c[0x0][0x554], R0 ;  /* 0x0001550005007a24 */ /* 0x000fe200078e0200 */
[----:B------:R-:W-:-:S03]  /*0a00*/  ISETP.NE.AND.EX P0, PT, RZ, c[0x0][0x374], PT, P0 ;  /* 0x0000dd00ff007a0c */ /* 0x000fc60003f05300 */
[----:B------:R-:W-:-:S08]  /*0a10*/  IMAD.MOV.U32 R12, RZ, RZ, R0 ;  /* 0x000000ffff0c7224 */ /* 0x000fd000078e0000 */
[----:B------:R-:W-:Y:S02]  /*0a20*/  @P1 IMAD.HI.U32 R3, R0, c[0x0][0x54c], RZ ;  /* 0x0001530000031a27 */ /* 0x000fe400078e00ff */
[----:B------:R-:W-:-:S03]  /*0a30*/  @P0 MOV R2, 0x4 ;  /* 0x0000000400020802 */ /* 0x000fc60000000f00 */
[----:B------:R-:W-:-:S05]  /*0a40*/  @P1 SHF.R.U32.HI R12, RZ, c[0x0][0x550], R3 ;  /* 0x00015400ff0c1a19 */ /* 0x000fca0000011603 */
[----:B------:R-:W-:Y:S01]  /*0a50*/  @P0 IMAD.WIDE R2, R12, R2, c[0x0][0x370] ;  /* 0x0000dc000c020625 */ /* 0x000fe200078e0202 */
[----:B------:R-:W-:Y:S04]  /*0a60*/  STL [R1+0x2c], R12 ;  /* 0x00002c0c01007387 */ /* 0x000fe80000100800 */
[----:B------:R1:W2:Y:S01]  /*0a70*/  @P0 LDG.E R7, [R2.64] ;  /* 0x0000000802070981 */ /* 0x0002a2000c1e1900 */
[----:B------:R-:W-:Y:S01]  /*0a80*/  IMAD.MOV.U32 R10, RZ, RZ, R4 ;  /* 0x000000ffff0a7224 */ /* 0x000fe200078e0004 */
[----:B------:R-:W-:Y:S01]  /*0a90*/  BSSY B0, `(.L_x_1302) ;  /* 0x0000043000007945 */ /* 0x000fe20003800000 */
[----:B-1----:R-:W-:-:S05]  /*0aa0*/  IMAD.MOV.U32 R2, RZ, RZ, c[0x0][0x53c] ;  /* 0x00014f00ff027624 */ /* 0x002fca00078e00ff */
[----:B------:R-:W-:Y:S02]  /*0ab0*/  ISETP.NE.AND P0, PT, R2, 0x1, PT ;  /* 0x000000010200780c */ /* 0x000fe40003f05270 */
[----:B------:R-:W-:-:S04]  /*0ac0*/  LOP3.LUT R2, R4, 0x1ffffff, RZ, 0x3c, !PT ;  /* 0x01ffffff04027812 */ /* 0x000fc800078e3cff */
[----:B------:R-:W-:-:S07]  /*0ad0*/  IADD3 R2, R2, c[0x0][0x53c], RZ ;  /* 0x00014f0002027a10 */ /* 0x000fce0007ffe0ff */
[----:B------:R-:W-:-:S05]  /*0ae0*/  @P0 IMAD.HI.U32 R3, R4, c[0x0][0x540], RZ ;  /* 0x0001500004030a27 */ /* 0x000fca00078e00ff */
[----:B------:R-:W-:Y:S02]  /*0af0*/  @P0 SHF.R.U32.HI R10, RZ, c[0x0][0x544], R3 ;  /* 0x00015100ff0a0a19 */ /* 0x000fe40000011603 */
[----:B------:R-:W-:-:S03]  /*0b00*/  MOV R3, c[0x0][0x2c4] ;  /* 0x0000b10000037a02 */ /* 0x000fc60000000f00 */
[----:B------:R-:W-:Y:S01]  /*0b10*/  IMAD R2, R10, c[0x0][0x53c], R2 ;  /* 0x00014f000a027a24 */ /* 0x000fe200078e0202 */
[----:B------:R-:W-:Y:S01]  /*0b20*/  ISETP.NE.AND P2, PT, R3, 0x1, PT ;  /* 0x000000010300780c */ /* 0x000fe20003f45270 */
[----:B------:R-:W-:Y:S01]  /*0b30*/  IMAD.MOV.U32 R3, RZ, RZ, c[0x0][0x168] ;  /* 0x00005a00ff037624 */ /* 0x000fe200078e00ff */
[----:B------:R-:W-:Y:S01]  /*0b40*/  STL [R1+0x28], R10 ;  /* 0x0000280a01007387 */ /* 0x000fe20000100800 */
[----:B------:R-:W-:Y:S01]  /*0b50*/  IMAD.SHL.U32 R14, R2, 0x80, RZ ;  /* 0x00000080020e7824 */ /* 0x000fe200078e00ff */
[----:B------:R-:W-:Y:S02]  /*0b60*/  MOV R2, c[0x0][0x2ac] ;  /* 0x0000ab0000027a02 */ /* 0x000fe40000000f00 */
[----:B------:R-:W-:Y:S02]  /*0b70*/  IADD3 R3, -R3, 0x70, RZ ;  /* 0x0000007003037810 */ /* 0x000fe40007ffe1ff */
[----:B------:R-:W-:Y:S01]  /*0b80*/  IADD3 R5, R14, 0x7f, RZ ;  /* 0x0000007f0e057810 */ /* 0x000fe20007ffe0ff */
[C---:B------:R-:W-:Y:S01]  /*0b90*/  IMAD R181, R2.reuse, c[0x0][0x1d0], RZ ;  /* 0x0000740002b57a24 */ /* 0x040fe200078e02ff */
[----:B------:R-:W-:Y:S01]  /*0ba0*/  STL [R1+0x14], R14 ;  /* 0x0000140e01007387 */ /* 0x000fe20000100800 */
[----:B------:R-:W-:-:S02]  /*0bb0*/  IMAD R3, R2, c[0x0][0x1d0], R3 ;  /* 0x0000740002037a24 */ /* 0x000fc400078e0203 */
[----:B------:R-:W-:-:S04]  /*0bc0*/  @P2 IMAD.HI.U32 R4, R5, c[0x0][0x2c8], RZ ;  /* 0x0000b20005042a27 */ /* 0x000fc800078e00ff */
[----:B------:R-:W-:Y:S01]  /*0bd0*/  IMAD.MOV.U32 R2, RZ, RZ, RZ ;  /* 0x000000ffff027224 */ /* 0x000fe200078e00ff */
[----:B------:R-:W-:-:S05]  /*0be0*/  @P2 SHF.R.U32.HI R5, RZ, c[0x0][0x2cc], R4 ;  /* 0x0000b300ff052a19 */ /* 0x000fca0000011604 */
[----:B------:R-:W-:-:S04]  /*0bf0*/  IMAD.IADD R3, R3, 0x1, R5 ;  /* 0x0000000103037824 */ /* 0x000fc800078e0205 */
[----:B------:R-:W-:-:S05]  /*0c00*/  IMAD.HI R3, R3, -0x6db6db6d, R2 ;  /* 0x9249249303037827 */ /* 0x000fca00078e0202 */
[----:B------:R-:W-:-:S04]  /*0c10*/  SHF.R.U32.HI R2, RZ, 0x1f, R3 ;  /* 0x0000001fff027819 */ /* 0x000fc80000011603 */
[----:B------:R-:W-:Y:S01]  /*0c20*/  LEA.HI.SX32 R2, R3, R2, 0x1a ;  /* 0x0000000203027211 */ /* 0x000fe200078fd2ff */
[----:B------:R-:W-:Y:S01]  /*0c30*/  IMAD.MOV.U32 R3, RZ, RZ, RZ ;  /* 0x000000ffff037224 */ /* 0x000fe200078e00ff */
[----:B--2---:R1:W-:Y:S02]  /*0c40*/  STL [R1+0x24], R7 ;  /* 0x0000240701007387 */ /* 0x0043e40000100800 */
[----:B-1----:R-:W-:-:S05]  /*0c50*/  IADD3 R7, R181, 0x6f, RZ ;  /* 0x0000006fb5077810 */ /* 0x002fca0007ffe0ff */
[----:B------:R-:W-:-:S05]  /*0c60*/  IMAD.HI R5, R7, -0x6db6db6d, R6 ;  /* 0x9249249307057827 */ /* 0x000fca00078e0206 */
[----:B------:R-:W-:-:S04]  /*0c70*/  SHF.R.U32.HI R4, RZ, 0x1f, R5 ;  /* 0x0000001fff047819 */ /* 0x000fc80000011605 */
[----:B------:R-:W-:-:S04]  /*0c80*/  LEA.HI.SX32 R4, R5, R4, 0x1a ;  /* 0x0000000405047211 */ /* 0x000fc800078fd2ff */
[----:B------:R-:W-:Y:S02]  /*0c90*/  IMNMX R180, R4, R2, PT ;  /* 0x0000000204b47217 */ /* 0x000fe40003800200 */
[----:B------:R-:W-:Y:S02]  /*0ca0*/  IADD3 R2, -R12, RZ, RZ ;  /* 0x000000ff0c027210 */ /* 0x000fe40007ffe1ff */
[----:B------:R-:W-:-:S03]  /*0cb0*/  ISETP.GE.AND P0, PT, R180, 0x1, PT ;  /* 0x00000001b400780c */ /* 0x000fc60003f06270 */
[----:B------:R-:W-:-:S05]  /*0cc0*/  IMAD R13, R2, c[0x0][0x548], R0 ;  /* 0x00015200020d7a24 */ /* 0x000fca00078e0200 */
[----:B------:R1:W-:Y:S05]  /*0cd0*/  STL [R1+0x18], R13 ;  /* 0x0000180d01007387 */ /* 0x0003ea0000100800 */
[----:B------:R-:W-:Y:S05]  /*0ce0*/  @!P0 BRA `(.L_x_1303) ;  /* 0x000001d000008947 */ /* 0x000fea0003800000 */
[----:B------:R-:W-:-:S04]  /*0cf0*/  SHF.R.U32.HI R3, RZ, 0x10, R10 ;  /* 0x00000010ff037819 */ /* 0x000fc8000001160a */
[----:B------:R-:W-:-:S04]  /*0d00*/  ISETP.NE.AND P0, PT, R3, RZ, PT ;  /* 0x000000ff0300720c */ /* 0x000fc80003f05270 */
[----:B------:R-:W-:-:S04]  /*0d10*/  SEL R3, R3, c[0x0][0x338], P0 ;  /* 0x0000ce0003037a07 */ /* 0x000fc80000000000 */
[-C--:B------:R-:W-:Y:S02]  /*0d20*/  IABS R5, R3.reuse ;  /* 0x0000000300057213 */ /* 0x080fe40000000000 */
[----:B------:R-:W-:Y:S02]  /*0d30*/  IADD3 R6, R3, -0x1, R180 ;  /* 0xffffffff03067810 */ /* 0x000fe40007ffe0b4 */
[----:B------:R-:W2:Y:S01]  /*0d40*/  I2F.RP R8, R5 ;  /* 0x0000000500087306 */ /* 0x000ea20000209400 */
[-C--:B------:R-:W-:Y:S02]  /*0d50*/  IABS R0, R3.reuse ;  /* 0x0000000300007213 */ /* 0x080fe40000000000 */
[----:B------:R-:W-:Y:S02]  /*0d60*/  IABS R2, R6 ;  /* 0x0000000600027213 */ /* 0x000fe40000000000 */
[----:B------:R-:W-:Y:S01]  /*0d70*/  LOP3.LUT R6, R6, R3, RZ, 0x3c, !PT ;  /* 0x0000000306067212 */ /* 0x000fe200078e3cff */
[----:B------:R-:W-:-:S03]  /*0d80*/  IMAD.MOV R0, RZ, RZ, -R0 ;  /* 0x000000ffff007224 */ /* 0x000fc600078e0a00 */
[----:B------:R-:W-:Y:S01]  /*0d90*/  ISETP.GE.AND P0, PT, R6, RZ, PT ;  /* 0x000000ff0600720c */ /* 0x000fe20003f06270 */
[----:B--2---:R-:W2:Y:S02]  /*0da0*/  MUFU.RCP R8, R8 ;  /* 0x0000000800087308 */ /* 0x004ea40000001000 */
[----:B--2---:R-:W-:-:S06]  /*0db0*/  IADD3 R8, R8, 0xffffffe, RZ ;  /* 0x0ffffffe08087810 */ /* 0x004fcc0007ffe0ff */
[----:B------:R-:W2:Y:S02]  /*0dc0*/  F2I.FTZ.U32.TRUNC.NTZ R9, R8 ;  /* 0x0000000800097305 */ /* 0x000ea4000021f000 */
[----:B--2---:R-:W-:Y:S02]  /*0dd0*/  IMAD.MOV R4, RZ, RZ, -R9 ;  /* 0x000000ffff047224 */ /* 0x004fe400078e0a09 */
[----:B------:R-:W-:Y:S02]  /*0de0*/  IMAD.MOV.U32 R8, RZ, RZ, RZ ;  /* 0x000000ffff087224 */ /* 0x000fe400078e00ff */
[----:B------:R-:W-:-:S04]  /*0df0*/  IMAD R4, R4, R5, RZ ;  /* 0x0000000504047224 */ /* 0x000fc800078e02ff */
[----:B------:R-:W-:-:S06]  /*0e00*/  IMAD.HI.U32 R4, R9, R4, R8 ;  /* 0x0000000409047227 */ /* 0x000fcc00078e0008 */
[----:B------:R-:W-:-:S04]  /*0e10*/  IMAD.HI.U32 R4, R4, R2, RZ ;  /* 0x0000000204047227 */ /* 0x000fc800078e00ff */
[----:B------:R-:W-:-:S05]  /*0e20*/  IMAD R0, R4, R0, R2 ;  /* 0x0000000004007224 */ /* 0x000fca00078e0202 */
[----:B------:R-:W-:-:S13]  /*0e30*/  ISETP.GT.U32.AND P1, PT, R5, R0, PT ;  /* 0x000000000500720c */ /* 0x000fda0003f24070 */
[----:B------:R-:W-:Y:S01]  /*0e40*/  @!P1 IMAD.IADD R0, R0, 0x1, -R5 ;  /* 0x0000000100009824 */ /* 0x000fe200078e0a05 */
[----:B------:R-:W-:Y:S02]  /*0e50*/  @!P1 IADD3 R4, R4, 0x1, RZ ;  /* 0x0000000104049810 */ /* 0x000fe40007ffe0ff */
[----:B------:R-:W-:Y:S02]  /*0e60*/  ISETP.NE.AND P1, PT, R3, RZ, PT ;  /* 0x000000ff0300720c */ /* 0x000fe40003f25270 */
[----:B------:R-:W-:-:S13]  /*0e70*/  ISETP.GE.U32.AND P3, PT, R0, R5, PT ;  /* 0x000000050000720c */ /* 0x000fda0003f66070 */
[----:B------:R-:W-:-:S05]  /*0e80*/  @P3 IADD3 R4, R4, 0x1, RZ ;  /* 0x0000000104043810 */ /* 0x000fca0007ffe0ff */
[----:B------:R-:W-:Y:S01]  /*0e90*/  @!P0 IMAD.MOV R4, RZ, RZ, -R4 ;  /* 0x000000ffff048224 */ /* 0x000fe200078e0a04 */
[----:B------:R-:W-:-:S05]  /*0ea0*/  @!P1 LOP3.LUT R4, RZ, R3, RZ, 0x33, !PT ;  /* 0x00000003ff049212 */ /* 0x000fca00078e33ff */
[----:B------:R-:W-:Y:S02]  /*0eb0*/  IMAD.MOV.U32 R3, RZ, RZ, R4 ;  /* 0x000000ffff037224 */ /* 0x000fe400078e0004 */
.L_x_1303:
[----:B------:R-:W-:Y:S05]  /*0ec0*/  BSYNC B0 ;  /* 0x0000000000007941 */ /* 0x000fea0003800000 */
.L_x_1302:
[----:B------:R-:W-:Y:S01]  /*0ed0*/  LOP3.LUT R0, R10, 0xffff, RZ, 0xc0, !PT ;  /* 0x0000ffff0a007812 */ /* 0x000fe200078ec0ff */
[----:B------:R-:W-:Y:S01]  /*0ee0*/  IMAD.MOV.U32 R7, RZ, RZ, RZ ;  /* 0x000000ffff077224 */ /* 0x000fe200078e00ff */
[----:B------:R-:W-:Y:S01]  /*0ef0*/  PRMT R2, RZ, 0x7610, R2 ;  /* 0x00007610ff027816 */ /* 0x000fe20000000002 */
[----:B------:R-:W-:Y:S01]  /*0f00*/  CS2R R10, SRZ ;  /* 0x00000000000a7805 */ /* 0x000fe2000001ff00 */
[----:B------:R-:W-:Y:S01]  /*0f10*/  CS2R R178, SRZ ;  /* 0x0000000000b27805 */ /* 0x000fe2000001ff00 */
[----:B------:R-:W-:Y:S01]  /*0f20*/  IMAD R4, R0, R3, RZ ;  /* 0x0000000300047224 */ /* 0x000fe200078e02ff */
[----:B------:R-:W-:Y:S01]  /*0f30*/  CS2R R176, SRZ ;  /* 0x0000000000b07805 */ /* 0x000fe2000001ff00 */
[----:B------:R-:W-:Y:S01]  /*0f40*/  IMAD.MOV.U32 R0, RZ, RZ, RZ ;  /* 0x000000ffff007224 */ /* 0x000fe200078e00ff */
        /* <DEDUP_REMOVED lines=35> */
[----:B--2---:R-:W-:-:S04]  /*1180*/  ISETP.NE.U32.AND P0, PT, RZ, c[0x0][0x340], PT ;  /* 0x0000d000ff007a0c */ /* 0x004fc80003f05070 */
[----:B------:R-:W-:-:S13]  /*1190*/  ISETP.NE.AND.EX P0, PT, RZ, c[0x0][0x344], PT, P0 ;  /* 0x0000d100ff007a0c */ /* 0x000fda0003f05300 */
[----:B------:R-:W-:Y:S05]  /*11a0*/  @!P0 BRA `(.L_x_1305) ;  /* 0x0000004000008947 */ /* 0x000fea0003800000 */
[----:B------:R-:W-:-:S05]  /*11b0*/  MOV R0, 0x4 ;  /* 0x0000000400007802 */ /* 0x000fca0000000f00 */
[----:B------:R-:W-:-:S05]  /*11c0*/  IMAD.WIDE R2, R12, R0, c[0x0][0x340] ;  /* 0x0000d0000c027625 */ /* 0x000fca00078e0200 */
[----:B------:R2:W5:Y:S01]  /*11d0*/  LDG.E R0, [R2.64] ;  /* 0x0000000802007981 */ /* 0x000562000c1e1900 */
[----:B------:R-:W-:Y:S05]  /*11e0*/  BRA `(.L_x_1306) ;  /* 0x0000001000007947 */ /* 0x000fea0003800000 */
.L_x_1305:
[----:B------:R-:W-:Y:S02]  /*11f0*/  MOV R0, R12 ;  /* 0x0000000c00007202 */ /* 0x000fe40000000f00 */
.L_x_1306:
[----:B------:R-:W-:Y:S01]  /*1200*/  SHF.R.S32.HI R7, RZ, 0x1f, R13 ;  /* 0x0000001fff077819 */ /* 0x000fe2000001140d */
[----:B------:R-:W-:Y:S01]  /*1210*/  IMAD.WIDE.U32 R8, R13, c[0x0][0x1b8], RZ ;  /* 0x00006e000d087a25 */ /* 0x000fe200078e00ff */
[----:B--2---:R-:W-:Y:S02]  /*1220*/  IADD3 R2, R250, R14, RZ ;  /* 0x0000000efa027210 */ /* 0x004fe40007ffe0ff */
[----:B------:R-:W-:Y:S01]  /*1230*/  SHF.R.S32.HI R4, RZ, 0x1f, R12 ;  /* 0x0000001fff047819 */ /* 0x000fe2000001140c */
[----:B------:R-:W-:Y:S01]  /*1240*/  IMAD R3, R7, c[0x0][0x1b8], RZ ;  /* 0x00006e0007037a24 */ /* 0x000fe200078e02ff */
[----:B------:R-:W-:Y:S01]  /*1250*/  MOV R5, R2 ;  /* 0x0000000200057202 */ /* 0x000fe20000000f00 */
[----:B------:R-:W-:Y:S01]  /*1260*/  @P2 IMAD.HI.U32 R6, R2, c[0x0][0x2c8], RZ ;  /* 0x0000b20002062a27 */ /* 0x000fe200078e00ff */
[----:B------:R-:W-:-:S03]  /*1270*/  ISETP.GE.AND P3, PT, R251, c[0x0][0x198], PT ;  /* 0x00006600fb007a0c */ /* 0x000fc60003f66270 */
[----:B------:R-:W-:Y:S01]  /*1280*/  IMAD R3, R13, c[0x0][0x1bc], R3 ;  /* 0x00006f000d037a24 */ /* 0x000fe200078e0203 */
[----:B------:R-:W-:Y:S01]  /*1290*/  @P2 SHF.R.U32.HI R5, RZ, c[0x0][0x2cc], R6 ;  /* 0x0000b300ff052a19 */ /* 0x000fe20000011606 */
[----:B------:R-:W-:-:S03]  /*12a0*/  IMAD R4, R4, c[0x0][0x1c0], RZ ;  /* 0x0000700004047a24 */ /* 0x000fc600078e02ff */
[----:B------:R-:W-:Y:S01]  /*12b0*/  IADD3 R9, R9, R3, RZ ;  /* 0x0000000309097210 */ /* 0x000fe20007ffe0ff */
[C---:B------:R-:W-:Y:S01]  /*12c0*/  IMAD R6, R12.reuse, c[0x0][0x1c4], R4 ;  /* 0x000071000c067a24 */ /* 0x040fe200078e0204 */
[----:B------:R-:W-:Y:S02]  /*12d0*/  SHF.R.S32.HI R4, RZ, 0x1f, R5 ;  /* 0x0000001fff047819 */ /* 0x000fe40000011405 */
[----:B------:R-:W-:Y:S01]  /*12e0*/  IADD3 R3, -R5, RZ, RZ ;  /* 0x000000ff05037210 */ /* 0x000fe20007ffe1ff */
[----:B------:R-:W-:-:S04]  /*12f0*/  IMAD.WIDE.U32 R8, R12, c[0x0][0x1c0], R8 ;  /* 0x000070000c087a25 */ /* 0x000fc800078e0008 */
[----:B------:R-:W-:Y:S01]  /*1300*/  IMAD R4, R4, c[0x0][0x1b0], RZ ;  /* 0x00006c0004047a24 */ /* 0x000fe200078e02ff */
[----:B------:R-:W-:Y:S01]  /*1310*/  IADD3 R9, R9, R6, RZ ;  /* 0x0000000609097210 */ /* 0x000fe20007ffe0ff */
[----:B------:R-:W-:Y:S02]  /*1320*/  IMAD R3, R3, c[0x0][0x2c4], R2 ;  /* 0x0000b10003037a24 */ /* 0x000fe400078e0202 */
[C---:B------:R-:W-:Y:S02]  /*1330*/  IMAD R4, R5.reuse, c[0x0][0x1b4], R4 ;  /* 0x00006d0005047a24 */ /* 0x040fe400078e0204 */
[----:B------:R-:W-:Y:S01]  /*1340*/  IMAD.WIDE.U32 R8, R5, c[0x0][0x1b0], R8 ;  /* 0x00006c0005087a25 */ /* 0x000fe200078e0008 */
[----:B------:R-:W-:-:S04]  /*1350*/  SHF.R.S32.HI R2, RZ, 0x1f, R3 ;  /* 0x0000001fff027819 */ /* 0x000fc80000011403 */
[----:B------:R-:W-:Y:S01]  /*1360*/  IADD3 R5, R9, R4, RZ ;  /* 0x0000000409057210 */ /* 0x000fe20007ffe0ff */
[----:B------:R-:W-:Y:S01]  /*1370*/  IMAD R2, R2, c[0x0][0x1a8], RZ ;  /* 0x00006a0002027a24 */ /* 0x000fe200078e02ff */
[----:B------:R-:W-:-:S03]  /*1380*/  MOV R4, R8 ;  /* 0x0000000800047202 */ /* 0x000fc60000000f00 */
[C---:B------:R-:W-:Y:S02]  /*1390*/  IMAD R2, R3.reuse, c[0x0][0x1ac], R2 ;  /* 0x00006b0003027a24 */ /* 0x040fe400078e0202 */
[----:B------:R-:W-:Y:S01]  /*13a0*/  IMAD.WIDE.U32 R4, R3, c[0x0][0x1a8], R4 ;  /* 0x00006a0003047a25 */ /* 0x000fe200078e0004 */
[----:B------:R-:W-:-:S04]  /*13b0*/  IADD3 R3, R180, -0x1, RZ ;  /* 0xffffffffb4037810 */ /* 0x000fc80007ffe0ff */
[----:B------:R-:W-:Y:S02]  /*13c0*/  LEA R12, P0, R4, c[0x0][0x160], 0x1 ;  /* 0x00005800040c7a11 */ /* 0x000fe400078008ff */
[----:B------:R-:W-:-:S04]  /*13d0*/  IADD3 R11, R5, R2, RZ ;  /* 0x00000002050b7210 */ /* 0x000fc80007ffe0ff */
[----:B------:R-:W-:Y:S01]  /*13e0*/  LEA.HI.X R11, R4, c[0x0][0x164], R11, 0x1, P0 ;  /* 0x00005900040b7a11 */ /* 0x000fe200000f0c0b */
[----:B------:R-:W-:Y:S05]  /*13f0*/  BRA.DIV ~URZ, `(.L_x_1307) ;  /* 0x00013a327f007947 */ /* 0x000fea000b800000 */
[----:B-1----:R1:W2:Y:S02]  /*1400*/  SHFL.IDX PT, R13, R11, RZ, 0x181f ;  /* 0x00181fff0b0d7589 */ /* 0x0022a400000e0000 */
.L_x_1377:
[----:B------:R-:W-:Y:S05]  /*1410*/  BRA.DIV ~URZ, `(.L_x_1308) ;  /* 0x00013a827f007947 */ /* 0x000fea000b800000 */
[----:B------:R3:W4:Y:S02]  /*1420*/  SHFL.IDX PT, R4, R12, RZ, 0x181f ;  /* 0x00181fff0c047589 */ /* 0x00072400000e0000 */
.L_x_1378:
[----:B---3--:R-:W3:Y:S01]  /*1430*/  LDL R2, [R1+0x14] ;  /* 0x0000140001027983 */ /* 0x008ee20000100800 */
[----:B------:R-:W-:Y:S01]  /*1440*/  MOV R14, c[0x0][0x2c4] ;  /* 0x0000b100000e7a02 */ /* 0x000fe20000000f00 */
[----:B------:R-:W-:Y:S04]  /*1450*/  BSSY B0, `(.L_x_1309) ;  /* 0x000000b000007945 */ /* 0x000fe80003800000 */
[----:B------:R-:W-:Y:S01]  /*1460*/  IMAD R14, R14, c[0x0][0x168], RZ ;  /* 0x00005a000e0e7a24 */ /* 0x000fe200078e02ff */
[----:B---3--:R-:W-:-:S04]  /*1470*/  IADD3 R10, R252, R2, RZ ;  /* 0x00000002fc0a7210 */ /* 0x008fc80007ffe0ff */
        /* <DEDUP_REMOVED lines=8> */
.L_x_1310:
[----:B------:R-:W-:Y:S05]  /*1500*/  BSYNC B0 ;  /* 0x0000000000007941 */ /* 0x000fea0003800000 */
.L_x_1309:
[----:B------:R-:W-:Y:S05]  /*1510*/  BRA.DIV ~URZ, `(.L_x_1311) ;  /* 0x000139e27f007947 */ /* 0x000fea000b800000 */
[----:B--2---:R2:W3:Y:S04]  /*1520*/  SHFL.IDX PT, R13, R11, 0x1, 0x181f ;  /* 0x00381f000b0d7f89 */ /* 0x0044e800000e0000 */
[----:B----4-:R2:W4:Y:S02]  /*1530*/  SHFL.IDX PT, R4, R12, 0x1, 0x181f ;  /* 0x00381f000c047f89 */ /* 0x01052400000e0000 */
.L_x_1379:
[----:B------:R-:W-:Y:S01]  /*1540*/  IADD3 R2, R10, 0x10, RZ ;  /* 0x000000100a027810 */ /* 0x000fe20007ffe0ff */
[----:B------:R-:W-:Y:S03]  /*1550*/  BSSY B0, `(.L_x_1312) ;  /* 0x0000009000007945 */ /* 0x000fe60003800000 */
[----:B------:R-:W-:-:S13]  /*1560*/  ISETP.GE.AND P0, PT, R2, R14, PT ;  /* 0x0000000e0200720c */ /* 0x000fda0003f06270 */
[----:B------:R-:W-:Y:S05]  /*1570*/  @P0 BRA `(.L_x_1313) ;  /* 0x0000006000000947 */ /* 0x000fea0003800000 */
[----:B----4-:R-:W-:-:S04]  /*1580*/  LEA R4, P0, R251, R4, 0x1 ;  /* 0x00000004fb047211 */ /* 0x010fc800078008ff */
[----:B---3--:R-:W-:-:S05]  /*1590*/  LEA.HI.X R5, R251, R13, R242, 0x1, P0 ;  /* 0x0000000dfb057211 */ /* 0x008fca00000f0cf2 */
[----:B------:R-:W-:Y:S01]  /*15a0*/  @!PT LDS RZ, [RZ] ;  /* 0x00000000fffff984 */ /* 0x000fe20000000800 */
[----:B------:R-:W-:Y:S01]  /*15b0*/  @!PT LDS RZ, [RZ] ;  /* 0x00000000fffff984 */ /* 0x000fe20000000800 */
[----:B------:R-:W-:Y:S01]  /*15c0*/  @!PT LDS RZ, [RZ] ;  /* 0x00000000fffff984 */ /* 0x000fe20000000800 */
[----:B------:R3:W-:Y:S04]  /*15d0*/  LDGSTS.E.BYPASS.LTC128B.128 [R244+0x7900], [R4.64], !P3 ;  /* 0x0790000004f47fae */ /* 0x0007e8000d901d48 */
.L_x_1313:
[----:B------:R-:W-:Y:S05]  /*15e0*/  BSYNC B0 ;  /* 0x0000000000007941 */ /* 0x000fea0003800000 */
.L_x_1312:
[----:B------:R-:W-:Y:S05]  /*15f0*/  BRA.DIV ~URZ, `(.L_x_1314) ;  /* 0x000139c27f007947 */ /* 0x000fea000b800000 */
[----:B---3--:R3:W1:Y:S02]  /*1600*/  SHFL.IDX PT, R13, R11, 0x2, 0x181f ;  /* 0x00581f000b0d7f89 */ /* 0x00866400000e0000 */
.L_x_1380:
[----:B------:R-:W-:Y:S05]  /*1610*/  BRA.DIV ~URZ, `(.L_x_1315) ;  /* 0x00013a127f007947 */ /* 0x000fea000b800000 */
[----:B----4-:R4:W2:Y:S02]  /*1620*/  SHFL.IDX PT, R4, R12, 0x2, 0x181f ;  /* 0x00581f000c047f89 */ /* 0x0108a400000e0000 */
.L_x_1381:
[----:B------:R-:W-:Y:S01]  /*1630*/  IADD3 R2, R10, 0x20, RZ ;  /* 0x000000200a027810 */ /* 0x000fe20007ffe0ff */
[----:B------:R-:W-:Y:S03]  /*1640*/  BSSY B0, `(.L_x_1316) ;  /* 0x0000009000007945 */ /* 0x000fe60003800000 */
[----:B------:R-:W-:-:S13]  /*1650*/  ISETP.GE.AND P0, PT, R2, R14, PT ;  /* 0x0000000e0200720c */ /* 0x000fda0003f06270 */
[----:B------:R-:W-:Y:S05]  /*1660*/  @P0 BRA `(.L_x_1317) ;  /* 0x0000006000000947 */ /* 0x000fea0003800000 */
[----:B--2---:R-:W-:-:S04]  /*1670*/  LEA R4, P0, R251, R4, 0x1 ;  /* 0x00000004fb047211 */ /* 0x004fc800078008ff */
[----:B-1----:R-:W-:-:S05]  /*1680*/  LEA.HI.X R5, R251, R13, R242, 0x1, P0 ;  /* 0x0000000dfb057211 */ /* 0x002fca00000f0cf2 */
[----:B------:R-:W-:Y:S01]  /*1690*/  @!PT LDS RZ, [RZ] ;  /* 0x00000000fffff984 */ /* 0x000fe20000000800 */
[----:B------:R-:W-:Y:S01]  /*16a0*/  @!PT LDS RZ, [RZ] ;  /* 0x00000000fffff984 */ /* 0x000fe20000000800 */
[----:B------:R-:W-:Y:S01]  /*16b0*/  @!PT LDS RZ, [RZ] ;  /* 0x00000000fffff984 */ /* 0x000fe20000000800 */
[----:B------:R1:W-:Y:S04]  /*16c0*/  LDGSTS.E.BYPASS.LTC128B.128 [R244+0x8100], [R4.64], !P3 ;  /* 0x0810000004f47fae */ /* 0x0003e8000d901d48 */
.L_x_1317:
[----:B------:R-:W-:Y:S05]  /*16d0*/  BSYNC B0 ;  /* 0x0000000000007941 */ /* 0x000fea0003800000 */
.L_x_1316:
[----:B------:R-:W-:Y:S05]  /*16e0*/  BRA.DIV ~URZ, `(.L_x_1318) ;  /* 0x000139a27f007947 */ /* 0x000fea000b800000 */
[----:B-1----:R1:W3:Y:S04]  /*16f0*/  SHFL.IDX PT, R13, R11, 0x3, 0x181f ;  /* 0x00781f000b0d7f89 */ /* 0x0022e800000e0000 */
[----:B--2---:R1:W2:Y:S02]  /*1700*/  SHFL.IDX PT, R4, R12, 0x3, 0x181f ;  /* 0x00781f000c047f89 */ /* 0x0042a400000e0000 */
.L_x_1382:
[----:B------:R-:W-:Y:S01]  /*1710*/  IADD3 R2, R10, 0x30, RZ ;  /* 0x000000300a027810 */ /* 0x000fe20007ffe0ff */
[----:B------:R-:W-:Y:S03]  /*1720*/  BSSY B0, `(.L_x_1319) ;  /* 0x0000009000007945 */ /* 0x000fe60003800000 */
[----:B------:R-:W-:-:S13]  /*1730*/  ISETP.GE.AND P0, PT, R2, R14, PT ;  /* 0x0000000e0200720c */ /* 0x000fda0003f06270 */
[----:B------:R-:W-:Y:S05]  /*1740*/  @P0 BRA `(.L_x_1320) ;  /* 0x0000006000000947 */ /* 0x000fea0003800000 */
[----:B--2---:R-:W-:-:S04]  /*1750*/  LEA R4, P0, R251, R4, 0x1 ;  /* 0x00000004fb047211 */ /* 0x004fc800078008ff */
[----:B---3--:R-:W-:-:S05]  /*1760*/  LEA.HI.X R5, R251, R13, R242, 0x1, P0 ;  /* 0x0000000dfb057211 */ /* 0x008fca00000f0cf2 */
[----:B------:R-:W-:Y:S01]  /*1770*/  @!PT LDS RZ, [RZ] ;  /* 0x00000000fffff984 */ /* 0x000fe20000000800 */
[----:B------:R-:W-:Y:S01]  /*1780*/  @!PT LDS RZ, [RZ] ;  /* 0x00000000fffff984 */ /* 0x000fe20000000800 */
[----:B------:R-:W-:Y:S01]  /*1790*/  @!PT LDS RZ, [RZ] ;  /* 0x00000000fffff984 */ /* 0x000fe20000000800 */
[----:B------:R2:W-:Y:S04]  /*17a0*/  LDGSTS.E.BYPASS.LTC128B.128 [R244+0x8900], [R4.64], !P3 ;  /* 0x0890000004f47fae */ /* 0x0005e8000d901d48 */
.L_x_1320:
[----:B------:R-:W-:Y:S05]  /*17b0*/  BSYNC B0 ;  /* 0x0000000000007941 */ /* 0x000fea0003800000 */
.L_x_1319:
[----:B------:R-:W-:Y:S05]  /*17c0*/  BRA.DIV ~URZ, `(.L_x_1321) ;  /* 0x000139827f007947 */ /* 0x000fea000b800000 */
[----:B---3--:R3:W1:Y:S02]  /*17d0*/  SHFL.IDX PT, R13, R11, 0x4, 0x181f ;  /* 0x00981f000b0d7f89 */ /* 0x00866400000e0000 */
.L_x_1383:
[----:B------:R-:W-:Y:S05]  /*17e0*/  BRA.DIV ~URZ, `(.L_x_1322) ;  /* 0x000139d27f007947 */ /* 0x000fea000b800000 */
[----:B--2---:R2:W3:Y:S02]  /*17f0*/  SHFL.IDX PT, R4, R12, 0x4, 0x181f ;  /* 0x00981f000c047f89 */ /* 0x0044e400000e0000 */
.L_x_1384:
        /* <DEDUP_REMOVED lines=10> */
.L_x_1324:
[----:B------:R-:W-:Y:S05]  /*18a0*/  BSYNC B0 ;  /* 0x0000000000007941 */ /* 0x000fea0003800000 */
.L_x_1323:
[----:B------:R-:W-:Y:S05]  /*18b0*/  BRA.DIV ~URZ, `(.L_x_1325) ;  /* 0x000139627f007947 */ /* 0x000fea000b800000 */
[----:B-1----:R1:W2:Y:S04]  /*18c0*/  SHFL.IDX PT, R13, R11, 0x5, 0x181f ;  /* 0x00b81f000b0d7f89 */ /* 0x0022a800000e0000 */
[----:B---3--:R1:W3:Y:S02]  /*18d0*/  SHFL.IDX PT, R4, R12, 0x5, 0x181f ;  /* 0x00b81f000c047f89 */ /* 0x0082e400000e0000 */
.L_x_1385:
        /* <DEDUP_REMOVED lines=10> */
.L_x_1327:
[----:B------:R-:W-:Y:S05]  /*1980*/  BSYNC B0 ;  /* 0x0000000000007941 */ /* 0x000fea0003800000 */
.L_x_1326:
[----:B------:R-:W-:Y:S05]  /*1990*/  BRA.DIV ~URZ, `(.L_x_1328) ;  /* 0x000139427f007947 */ /* 0x000fea000b800000 */
[----:B--2---:R2:W1:Y:S02]  /*19a0*/  SHFL.IDX PT, R13, R11, 0x6, 0x181f ;  /* 0x00d81f000b0d7f89 */ /* 0x00446400000e0000 */
.L_x_1386:
[----:B------:R-:W-:Y:S05]  /*19b0*/  BRA.DIV ~URZ, `(.L_x_1329) ;  /* 0x000139927f007947 */ /* 0x000fea000b800000 */
[----:B---3--:R3:W2:Y:S02]  /*19c0*/  SHFL.IDX PT, R4, R12, 0x6, 0x181f ;  /* 0x00d81f000c047f89 */ /* 0x0086a400000e0000 */
.L_x_1387:
        /* <DEDUP_REMOVED lines=10> */
.L_x_1331:
[----:B------:R-:W-:Y:S05]  /*1a70*/  BSYNC B0 ;  /* 0x0000000000007941 */ /* 0x000fea0003800000 */
.L_x_1330:
[----:B------:R-:W-:Y:S05]  /*1a80*/  BRA.DIV ~URZ, `(.L_x_1332) ;  /* 0x000139227f007947 */ /* 0x000fea000b800000 */
[----:B-12---:R-:W1:Y:S04]  /*1a90*/  SHFL.IDX PT, R11, R11, 0x7, 0x181f ;  /* 0x00f81f000b0b7f89 */ /* 0x006e6800000e0000 */
[----:B---34-:R-:W2:Y:S02]  /*1aa0*/  SHFL.IDX PT, R12, R12, 0x7, 0x181f ;  /* 0x00f81f000c0c7f89 */ /* 0x018ea400000e0000 */
.L_x_1388:
[----:B-----5:R-:W-:Y:S01]  /*1ab0*/  SHF.R.S32.HI R2, RZ, 0x1f, R0 ;  /* 0x0000001fff027819 */ /* 0x020fe20000011400 */
[----:B------:R-:W-:Y:S01]  /*1ac0*/  IMAD.WIDE.U32 R162, R0, c[0x0][0x2b0], RZ ;  /* 0x0000ac0000a27a25 */ /* 0x000fe200078e00ff */
[----:B------:R-:W-:-:S03]  /*1ad0*/  IADD3 R10, R10, 0x70, RZ ;  /* 0x000000700a0a7810 */ /* 0x000fc60007ffe0ff */
[----:B------:R-:W-:Y:S01]  /*1ae0*/  IMAD R2, R2, c[0x0][0x2b0], RZ ;  /* 0x0000ac0002027a24 */ /* 0x000fe200078e02ff */
[----:B------:R-:W-:Y:S01]  /*1af0*/  ISETP.GE.AND P1, PT, R10, R14, PT ;  /* 0x0000000e0a00720c */ /* 0x000fe20003f26270 */
[----:B------:R3:W-:Y:S02]  /*1b00*/  STL.64 [R1+0x40], R162 ;  /* 0x000040a201007387 */ /* 0x0007e40000100a00 */
[----:B------:R-:W-:-:S04]  /*1b10*/  IMAD R2, R0, c[0x0][0x2b4], R2 ;  /* 0x0000ad0000027a24 */ /* 0x000fc800078e0202 */
[----:B------:R-:W-:-:S05]  /*1b20*/  IMAD.IADD R159, R163, 0x1, R2 ;  /* 0x00000001a39f7824 */ /* 0x000fca00078e0202 */
[----:B------:R3:W-:Y:S01]  /*1b30*/  STL [R1+0xc], R159 ;  /* 0x00000c9f01007387 */ /* 0x0007e20000100800 */
[----:B--2---:R-:W-:-:S04]  /*1b40*/  @!P1 LEA R12, P0, R251, R12, 0x1 ;  /* 0x0000000cfb0c9211 */ /* 0x004fc800078008ff */
[----:B-1----:R-:W-:-:S05]  /*1b50*/  @!P1 LEA.HI.X R13, R251, R11, R242, 0x1, P0 ;  /* 0x0000000bfb0d9211 */ /* 0x002fca00000f0cf2 */
[----:B------:R-:W-:Y:S01]  /*1b60*/  @!PT LDS RZ, [RZ] ;  /* 0x00000000fffff984 */ /* 0x000fe20000000800 */
[----:B------:R-:W-:Y:S01]  /*1b70*/  @!PT LDS RZ, [RZ] ;  /* 0x00000000fffff984 */ /* 0x000fe20000000800 */
[----:B------:R-:W-:Y:S01]  /*1b80*/  @!PT LDS RZ, [RZ] ;  /* 0x00000000fffff984 */ /* 0x000fe20000000800 */
[----:B------:R3:W-:Y:S04]  /*1b90*/  @!P1 LDGSTS.E.BYPASS.LTC128B.128 [R244+0xa900], [R12.64], !P3 ;  /* 0x0a9000000cf49fae */ /* 0x0007e8000d901d48 */
[----:B------:R-:W0:Y:S01]  /*1ba0*/  LDGDEPBAR ;  /* 0x00000000000079af */ /* 0x000e220000000000 */
[----:B------:R-:W-:Y:S02]  /*1bb0*/  WARPSYNC 0xffffffff ;  /* 0xffffffff00007948 */ /* 0x000fe40003800000 */
[----:B------:R-:W2:Y:S01]  /*1bc0*/  LDL R164, [R1+0x24] ;  /* 0x0000240001a47983 */ /* 0x000ea20000100800 */
[----:B------:R-:W-:Y:S01]  /*1bd0*/  MOV R4, 0x70 ;  /* 0x0000007000047802 */ /* 0x000fe20000000f00 */
[----:B------:R-:W-:Y:S02]  /*1be0*/  ULDC UR4, c[0x0][0x2b8] ;  /* 0x0000ae0000047ab9 */ /* 0x000fe40000000800 */
[----:B------:R-:W-:Y:S01]  /*1bf0*/  UISETP.NE.AND UP0, UPT, UR4, 0x1, UPT ;  /* 0x000000010400788c */ /* 0x000fe2000bf05270 */
[----:B------:R-:W4:Y:S01]  /*1c00*/  LDL R15, [R1+0x18] ;  /* 0x00001800010f7983 */ /* 0x000f220000100800 */
[----:B------:R-:W-:-:S04]  /*1c10*/  IMAD R2, R180, R4, -0x70 ;  /* 0xffffff90b4027424 */ /* 0x000fc800078e0204 */
[----:B------:R-:W-:Y:S02]  /*1c20*/  PLOP3.LUT P1, PT, PT, PT, UP0, 0x80, 0x0 ;  /* 0x000000000000781c */ /* 0x000fe40003f2f008 */
[----:B------:R-:W-:Y:S02]  /*1c30*/  IADD3 R0, R250, R2, RZ ;  /* 0x00000002fa007210 */ /* 0x000fe40007ffe0ff */
[----:B------:R-:W-:Y:S02]  /*1c40*/  PLOP3.LUT P0, PT, PT, PT, UP0, 0x80, 0x0 ;  /* 0x000000000000781c */ /* 0x000fe40003f0f008 */
[----:B------:R-:W-:-:S04]  /*1c50*/  ISETP.GE.AND P3, PT, R0, R181, PT ;  /* 0x000000b50000720c */ /* 0x000fc80003f66270 */
[----:B------:R-:W-:Y:S02]  /*1c60*/  ISETP.GT.OR P3, PT, R250, 0x6f, P3 ;  /* 0x0000006ffa00780c */ /* 0x000fe40001f64670 */
[----:B---3--:R-:W-:Y:S01]  /*1c70*/  MOV R12, RZ ;  /* 0x000000ff000c7202 */ /* 0x008fe20000000f00 */
[----:B------:R-:W-:Y:S01]  /*1c80*/  BAR.SYNC.DEFER_BLOCKING 0x0 ;  /* 0x0000000000007b1d */ /* 0x000fe20000010000 */
[----:B--2---:R-:W-:-:S05]  /*1c90*/  IADD3 R0, R0, R164, RZ ;  /* 0x000000a400007210 */ /* 0x004fca0007ffe0ff */
[----:B------:R-:W-:Y:S01]  /*1ca0*/  @P1 IMAD.HI.U32 R6, R0, c[0x0][0x2bc], RZ ;  /* 0x0000af0000061a27 */ /* 0x000fe200078e00ff */
[----:B------:R-:W-:-:S04]  /*1cb0*/  MOV R5, R0 ;  /* 0x0000000000057202 */ /* 0x000fc80000000f00 */
[----:B------:R-:W-:-:S04]  /*1cc0*/  @P0 SHF.R.U32.HI R5, RZ, c[0x0][0x2c0], R6 ;  /* 0x0000b000ff050a19 */ /* 0x000fc80000011606 */
[----:B------:R-:W-:-:S04]  /*1cd0*/  @!P3 IADD3 R8, P0, R5, R162, RZ ;  /* 0x000000a20508b210 */ /* 0x000fc80007f1e0ff */
[----:B------:R-:W-:Y:S02]  /*1ce0*/  @!P3 LEA.HI.X.SX32 R6, R5, R159, 0x1, P0 ;  /* 0x0000009f0506b211 */ /* 0x000fe400000f0eff */
[----:B------:R-:W-:-:S04]  /*1cf0*/  @!P3 LEA R10, P0, R8, c[0x0][0x2a0], 0x2 ;  /* 0x0000a800080aba11 */ /* 0x000fc800078010ff */
[----:B------:R-:W-:-:S05]  /*1d00*/  @!P3 LEA.HI.X R11, R8, c[0x0][0x2a4], R6, 0x2, P0 ;  /* 0x0000a900080bba11 */ /* 0x000fca00000f1406 */
[----:B------:R1:W2:Y:S01]  /*1d10*/  @!P3 LDG.E R12, [R10.64] ;  /* 0x000000080a0cb981 */ /* 0x0002a2000c1e1900 */
[----:B------:R-:W-:-:S05]  /*1d20*/  IADD3 R5, -R5, RZ, RZ ;  /* 0x000000ff05057210 */ /* 0x000fca0007ffe1ff */
[----:B------:R-:W-:-:S05]  /*1d30*/  IMAD R17, R5, c[0x0][0x2b8], R0 ;  /* 0x0000ae0005117a24 */ /* 0x000fca00078e0200 */
[----:B------:R-:W-:-:S05]  /*1d40*/  SHF.R.S32.HI R16, RZ, 0x1f, R17 ;  /* 0x0000001fff107819 */ /* 0x000fca0000011411 */
[----:B------:R-:W-:-:S04]  /*1d50*/  IMAD R8, R16, c[0x0][0x1e0], RZ ;  /* 0x0000780010087a24 */ /* 0x000fc800078e02ff */
[C---:B------:R-:W-:Y:S02]  /*1d60*/  IMAD R8, R17.reuse, c[0x0][0x1e4], R8 ;  /* 0x0000790011087a24 */ /* 0x040fe400078e0208 */
[----:B-1----:R-:W-:-:S05]  /*1d70*/  IMAD.WIDE.U32 R10, R17, c[0x0][0x1e0], RZ ;  /* 0x00007800110a7a25 */ /* 0x002fca00078e00ff */
[----:B------:R-:W-:Y:S01]  /*1d80*/  IADD3 R9, R11, R8, RZ ;  /* 0x000000080b097210 */ /* 0x000fe20007ffe0ff */
[----:B------:R-:W-:Y:S01]  /*1d90*/  IMAD R0, R7, c[0x0][0x1e8], RZ ;  /* 0x00007a0007007a24 */ /* 0x000fe200078e02ff */
[----:B------:R-:W-:Y:S01]  /*1da0*/  MOV R8, R10 ;  /* 0x0000000a00087202 */ /* 0x000fe20000000f00 */
[----:B----4-:R-:W-:-:S04]  /*1db0*/  IMAD.WIDE.U32 R160, R15, c[0x0][0x1e8], RZ ;  /* 0x00007a000fa07a25 */ /* 0x010fc800078e00ff */
[----:B------:R-:W-:-:S05]  /*1dc0*/  IMAD R0, R15, c[0x0][0x1ec], R0 ;  /* 0x00007b000f007a24 */ /* 0x000fca00078e0200 */
[----:B------:R-:W-:Y:S01]  /*1dd0*/  IADD3 R158, R161, R0, RZ ;  /* 0x00000000a19e7210 */ /* 0x000fe20007ffe0ff */
[----:B------:R-:W-:Y:S01]  /*1de0*/  IMAD R4, R180, -0x70, R4 ;  /* 0xffffff90b4047824 */ /* 0x000fe200078e0204 */
[----:B------:R-:W-:-:S05]  /*1df0*/  MOV R0, c[0x0][0x2ac] ;  /* 0x0000ab0000007a02 */ /* 0x000fca0000000f00 */
[----:B------:R-:W-:Y:S01]  /*1e00*/  IMAD R0, R0, c[0x0][0x1d0], R4 ;  /* 0x0000740000007a24 */ /* 0x000fe200078e0204 */
[----:B------:R-:W-:Y:S01]  /*1e10*/  ISETP.GE.AND P3, PT, R251, c[0x0][0x1d4], PT ;  /* 0x00007500fb007a0c */ /* 0x000fe20003f66270 */
[----:B------:R-:W-:Y:S02]  /*1e20*/  IMAD R16, R16, c[0x0][0x208], RZ ;  /* 0x0000820010107a24 */ /* 0x000fe400078e02ff */
[----:B------:R-:W-:-:S04]  /*1e30*/  IMAD.WIDE.U32 R22, R17, c[0x0][0x208], RZ ;  /* 0x0000820011167a25 */ /* 0x000fc800078e00ff */
[----:B------:R-:W-:Y:S01]  /*1e40*/  IMAD R16, R17, c[0x0][0x20c], R16 ;  /* 0x0000830011107a24 */ /* 0x000fe200078e0210 */
[----:B------:R1:W-:Y:S01]  /*1e50*/  STL [R1+0x20], R17 ;  /* 0x0000201101007387 */ /* 0x0003e20000100800 */
[----:B------:R-:W-:Y:S02]  /*1e60*/  IMAD R7, R7, c[0x0][0x210], RZ ;  /* 0x0000840007077a24 */ /* 0x000fe400078e02ff */
[----:B------:R-:W-:-:S04]  /*1e70*/  IMAD.WIDE.U32 R26, R15, c[0x0][0x210], RZ ;  /* 0x000084000f1a7a25 */ /* 0x000fc800078e00ff */
[----:B------:R-:W-:-:S05]  /*1e80*/  IMAD R7, R15, c[0x0][0x214], R7 ;  /* 0x000085000f077a24 */ /* 0x000fca00078e0207 */
[----:B------:R-:W-:Y:S02]  /*1e90*/  IADD3 R15, R27, R7, RZ ;  /* 0x000000071b0f7210 */ /* 0x000fe40007ffe0ff */
[----:B-1----:R-:W-:Y:S02]  /*1ea0*/  IADD3 R17, R23, R16, RZ ;  /* 0x0000001017117210 */ /* 0x002fe40007ffe0ff */
[----:B------:R-:W-:Y:S02]  /*1eb0*/  MOV R16, R22 ;  /* 0x0000001600107202 */ /* 0x000fe40000000f00 */
[C---:B------:R-:W-:Y:S02]  /*1ec0*/  SHF.L.U32 R121, R251.reuse, 0x1, RZ ;  /* 0x00000001fb797819 */ /* 0x040fe400000006ff */
[----:B------:R-:W-:Y:S02]  /*1ed0*/  SHF.L.U64.HI R120, R251, 0x1, R242 ;  /* 0x00000001fb787819 */ /* 0x000fe400000102f2 */
        /* <DEDUP_REMOVED lines=8> */
[----:B------:R-:W1:Y:S01]  /*1f60*/  SHFL.IDX PT, R8, R9, RZ, 0x181f ;  /* 0x00181fff09087589 */ /* 0x000e6200000e0000 */
[----:B------:R-:W-:-:S03]  /*1f70*/  IADD3 R5, -R252, R0, RZ ;  /* 0x00000000fc057210 */ /* 0x000fc60007ffe1ff */
[----:B------:R-:W2:Y:S04]  /*1f80*/  SHFL.IDX PT, R6, R13, RZ, 0x181f ;  /* 0x00181fff0d067589 */ /* 0x000ea800000e0000 */
[----:B------:R-:W3:Y:S01]  /*1f90*/  SHFL.IDX PT, R20, R9, 0x1, 0x181f ;  /* 0x00381f0009147f89 */ /* 0x000ee200000e0000 */
[----:B------:R-:W-:-:S03]  /*1fa0*/  ISETP.GE.AND P5, PT, R5, 0x1, PT ;  /* 0x000000010500780c */ /* 0x000fc60003fa6270 */
[----:B------:R-:W4:Y:S01]  /*1fb0*/  SHFL.IDX PT, R4, R13, 0x1, 0x181f ;  /* 0x00381f000d047f89 */ /* 0x000f2200000e0000 */
[----:B------:R-:W-:-:S03]  /*1fc0*/  ISETP.GE.AND P4, PT, R5, 0x11, PT ;  /* 0x000000110500780c */ /* 0x000fc60003f86270 */
[----:B------:R-:W5:Y:S04]  /*1fd0*/  SHFL.IDX PT, R18, R9, 0x2, 0x181f ;  /* 0x00581f0009127f89 */ /* 0x000f6800000e0000 */
[----:B------:R-:W5:Y:S02]  /*1fe0*/  SHFL.IDX PT, R10, R13, 0x2, 0x181f ;  /* 0x00581f000d0a7f89 */ /* 0x000f6400000e0000 */
[----:B-1----:R-:W-:Y:S02]  /*1ff0*/  @P5 LEA R24, P1, R251, R8, 0x1 ;  /* 0x00000008fb185211 */ /* 0x002fe400078208ff */
[----:B------:R-:W-:Y:S02]  /*2000*/  ISETP.GE.AND P0, PT, R5, 0x21, PT ;  /* 0x000000210500780c */ /* 0x000fe40003f06270 */
[----:B--2---:R-:W-:-:S02]  /*2010*/  @P5 LEA.HI.X R25, R251, R6, R242, 0x1, P1 ;  /* 0x00000006fb195211 */ /* 0x004fc400008f0cf2 */
[----:B------:R-:W1:Y:S01]  /*2020*/  SHFL.IDX PT, R6, R9, 0x3, 0x181f ;  /* 0x00781f0009067f89 */ /* 0x000e6200000e0000 */
[----:B---3--:R-:W-:-:S03]  /*2030*/  @P4 LEA R20, P1, R251, R20, 0x1 ;  /* 0x00000014fb144211 */ /* 0x008fc600078208ff */
[----:B------:R-:W-:Y:S01]  /*2040*/  SHFL.IDX PT, R11, R13, 0x3, 0x181f ;  /* 0x00781f000d0b7f89 */ /* 0x000fe200000e0000 */
[----:B----4-:R-:W-:-:S03]  /*2050*/  @P4 LEA.HI.X R21, R251, R4, R242, 0x1, P1 ;  /* 0x00000004fb154211 */ /* 0x010fc600008f0cf2 */
[----:B------:R-:W2:Y:S01]  /*2060*/  SHFL.IDX PT, R4, R9, 0x4, 0x181f ;  /* 0x00981f0009047f89 */ /* 0x000ea200000e0000 */
[----:B------:R-:W-:Y:S02]  /*2070*/  ISETP.GE.AND P6, PT, R5, 0x31, PT ;  /* 0x000000310500780c */ /* 0x000fe40003fc6270 */
[----:B-----5:R-:W-:Y:S01]  /*2080*/  @P0 LEA R18, P1, R251, R18, 0x1 ;  /* 0x00000012fb120211 */ /* 0x020fe200078208ff */
[----:B------:R-:W3:Y:S01]  /*2090*/  SHFL.IDX PT, R8, R13, 0x4, 0x181f ;  /* 0x00981f000d087f89 */ /* 0x000ee200000e0000 */
[----:B------:R-:W-:-:S03]  /*20a0*/  IMAD R14, R14, c[0x0][0x218], RZ ;  /* 0x000086000e0e7a24 */ /* 0x000fc600078e02ff */
[----:B------:R4:W-:Y:S01]  /*20b0*/  @P5 LDGSTS.E.BYPASS.LTC128B.128 [R244+0x3900], [R24.64], !P3 ;  /* 0x0390000018f45fae */ /* 0x0009e2000d901d48 */
[----:B------:R-:W-:Y:S01]  /*20c0*/  ISETP.GE.AND P5, PT, R5, 0x41, PT ;  /* 0x000000410500780c */ /* 0x000fe20003fa6270 */
[C---:B------:R-:W-:Y:S01]  /*20d0*/  IMAD.WIDE.U32 R16, R12.reuse, c[0x0][0x218], R16 ;  /* 0x000086000c107a25 */ /* 0x040fe200078e0010 */
[----:B------:R-:W-:Y:S01]  /*20e0*/  @P0 LEA.HI.X R19, R251, R10, R242, 0x1, P1 ;  /* 0x0000000afb130211 */ /* 0x000fe200008f0cf2 */
[----:B------:R5:W-:Y:S02]  /*20f0*/  @P4 LDGSTS.E.BYPASS.LTC128B.128 [R244+0x4100], [R20.64], !P3 ;  /* 0x0410000014f44fae */ /* 0x000be4000d901d48 */
[----:B------:R-:W-:Y:S02]  /*2100*/  IMAD R14, R12, c[0x0][0x21c], R14 ;  /* 0x000087000c0e7a24 */ /* 0x000fe400078e020e */
[----:B------:R-:W5:Y:S04]  /*2110*/  SHFL.IDX PT, R10, R9, 0x5, 0x181f ;  /* 0x00b81f00090a7f89 */ /* 0x000f6800000e0000 */
[----:B------:R-:W1:Y:S04]  /*2120*/  SHFL.IDX PT, R9, R9, 0x6, 0x181f ;  /* 0x00d81f0009097f89 */ /* 0x000e6800000e0000 */
[----:B------:R1:W-:Y:S04]  /*2130*/  STL [R1+0x1c], R12 ;  /* 0x00001c0c01007387 */ /* 0x0003e80000100800 */
[----:B------:R2:W-:Y:S04]  /*2140*/  @P0 LDGSTS.E.BYPASS.LTC128B.128 [R244+0x4900], [R18.64], !P3 ;  /* 0x0490000012f40fae */ /* 0x0005e8000d901d48 */
[----:B------:R-:W3:Y:S01]  /*2150*/  SHFL.IDX PT, R7, R13, 0x5, 0x181f ;  /* 0x00b81f000d077f89 */ /* 0x000ee200000e0000 */
[----:B-1----:R-:W-:-:S02]  /*2160*/  IADD3 R12, P0, R16, R26, RZ ;  /* 0x0000001a100c7210 */ /* 0x002fc40007f1e0ff */
[C---:B------:R-:W-:Y:S02]  /*2170*/  @P6 LEA R16, P4, R251.reuse, R6, 0x1 ;  /* 0x00000006fb106211 */ /* 0x040fe400078808ff */
[----:B------:R-:W1:Y:S01]  /*2180*/  SHFL.IDX PT, R6, R13, 0x6, 0x181f ;  /* 0x00d81f000d067f89 */ /* 0x000e6200000e0000 */
[----:B--2---:R-:W-:Y:S02]  /*2190*/  @P5 LEA R18, P1, R251, R4, 0x1 ;  /* 0x00000004fb125211 */ /* 0x004fe400078208ff */
[----:B------:R-:W-:Y:S02]  /*21a0*/  IADD3.X R4, R15, R17, R14, P0, !PT ;  /* 0x000000110f047210 */ /* 0x000fe400007fe40e */
[--C-:B------:R-:W-:Y:S02]  /*21b0*/  @P6 LEA.HI.X R17, R251, R11, R242.reuse, 0x1, P4 ;  /* 0x0000000bfb116211 */ /* 0x100fe400020f0cf2 */
[C---:B------:R-:W-:Y:S02]  /*21c0*/  ISETP.GE.AND P0, PT, R5.reuse, 0x51, PT ;  /* 0x000000510500780c */ /* 0x040fe40003f06270 */
[----:B------:R-:W-:Y:S01]  /*21d0*/  ISETP.GE.AND P4, PT, R5, 0x61, PT ;  /* 0x000000610500780c */ /* 0x000fe20003f86270 */
[----:B------:R2:W-:Y:S01]  /*21e0*/  @P6 LDGSTS.E.BYPASS.LTC128B.128 [R244+0x5100], [R16.64], !P3 ;  /* 0x0510000010f46fae */ /* 0x0005e2000d901d48 */
[----:B---3--:R-:W-:-:S02]  /*21f0*/  @P5 LEA.HI.X R19, R251, R8, R242, 0x1, P1 ;  /* 0x00000008fb135211 */ /* 0x008fc400008f0cf2 */
[----:B------:R-:W-:-:S03]  /*2200*/  LEA R8, P1, R12, c[0x0][0x1f8], 0x1 ;  /* 0x00007e000c087a11 */ /* 0x000fc600078208ff */
[----:B------:R3:W-:Y:S01]  /*2210*/  @P5 LDGSTS.E.BYPASS.LTC128B.128 [R244+0x5900], [R18.64], !P3 ;  /* 0x0590000012f45fae */ /* 0x0007e2000d901d48 */
[----:B------:R-:W-:-:S03]  /*2220*/  LEA.HI.X R4, R12, c[0x0][0x1fc], R4, 0x1, P1 ;  /* 0x00007f000c047a11 */ /* 0x000fc600008f0c04 */
[C---:B-----5:R-:W-:Y:S02]  /*2230*/  @P0 LEA R20, P5, R251.reuse, R10, 0x1 ;  /* 0x0000000afb140211 */ /* 0x060fe400078a08ff */
[C---:B------:R-:W-:Y:S02]  /*2240*/  @P4 LEA R22, P1, R251.reuse, R9, 0x1 ;  /* 0x00000009fb164211 */ /* 0x040fe400078208ff */
[C-C-:B------:R-:W-:Y:S02]  /*2250*/  @P0 LEA.HI.X R21, R251.reuse, R7, R242.reuse, 0x1, P5 ;  /* 0x00000007fb150211 */ /* 0x140fe400028f0cf2 */
[----:B-1----:R-:W-:-:S03]  /*2260*/  @P4 LEA.HI.X R23, R251, R6, R242, 0x1, P1 ;  /* 0x00000006fb174211 */ /* 0x002fc600008f0cf2 */
[----:B------:R1:W-:Y:S04]  /*2270*/  @P0 LDGSTS.E.BYPASS.LTC128B.128 [R244+0x6100], [R20.64], !P3 ;  /* 0x0610000014f40fae */ /* 0x0003e8000d901d48 */
[----:B------:R1:W-:Y:S04]  /*2280*/  @P4 LDGSTS.E.BYPASS.LTC128B.128 [R244+0x6900], [R22.64], !P3 ;  /* 0x0690000016f44fae */ /* 0x0003e8000d901d48 */
[----:B------:R-:W0:Y:S04]  /*2290*/  LDGDEPBAR ;  /* 0x00000000000079af */ /* 0x000e280000000000 */
[----:B---3--:R-:W3:Y:S04]  /*22a0*/  SHFL.IDX PT, R18, R8, RZ, 0x181f ;  /* 0x00181fff08127589 */ /* 0x008ee800000e0000 */
[----:B------:R-:W-:Y:S01]  /*22b0*/  STL.64 [R1+0x38], R160 ;  /* 0x000038a001007387 */ /* 0x000fe20000100a00 */
[----:B------:R-:W-:-:S04]  /*22c0*/  DEPBAR.LE SB0, 0x1 ;  /* 0x000080400000791a */ /* 0x000fc80000000000 */
[----:B------:R-:W-:-:S04]  /*22d0*/  DEPBAR.LE SB0, 0x0 ;  /* 0x000080000000791a */ /* 0x000fc80000000000 */
[----:B------:R-:W-:Y:S06]  /*22e0*/  BAR.SYNC.DEFER_BLOCKING 0x0 ;  /* 0x0000000000007b1d */ /* 0x000fec0000010000 */
[----:B--2---:R-:W2:Y:S04]  /*22f0*/  SHFL.IDX PT, R16, R8, 0x1, 0x181f ;  /* 0x00381f0008107f89 */ /* 0x004ea800000e0000 */
[----:B------:R-:W-:Y:S04]  /*2300*/  STL [R1+0x8], R158 ;  /* 0x0000089e01007387 */ /* 0x000fe80000100800 */
[----:B------:R-:W5:Y:S04]  /*2310*/  SHFL.IDX PT, R14, R8, 0x2, 0x181f ;  /* 0x00581f00080e7f89 */ /* 0x000f6800000e0000 */
[----:B------:R-:W1:Y:S04]  /*2320*/  SHFL.IDX PT, R17, R4, RZ, 0x181f ;  /* 0x00181fff04117589 */ /* 0x000e6800000e0000 */
[----:B------:R-:W-:Y:S04]  /*2330*/  STL.64 [R1+0x30], R26 ;  /* 0x0000301a01007387 */ /* 0x000fe80000100a00 */
[----:B------:R-:W1:Y:S04]  /*2340*/  SHFL.IDX PT, R12, R8, 0x3, 0x181f ;  /* 0x00781f00080c7f89 */ /* 0x000e6800000e0000 */
[----:B------:R-:W-:Y:S04]  /*2350*/  STL [R1+0x4], R15 ;  /* 0x0000040f01007387 */ /* 0x000fe80000100800 */
[----:B------:R-:W1:Y:S04]  /*2360*/  SHFL.IDX PT, R15, R4, 0x1, 0x181f ;  /* 0x00381f00040f7f89 */ /* 0x000e6800000e0000 */
[----:B------:R-:W2:Y:S04]  /*2370*/  SHFL.IDX PT, R13, R4, 0x2, 0x181f ;  /* 0x00581f00040d7f89 */ /* 0x000ea800000e0000 */
[----:B------:R-:W2:Y:S04]  /*2380*/  SHFL.IDX PT, R11, R4, 0x3, 0x181f ;  /* 0x00781f00040b7f89 */ /* 0x000ea800000e0000 */
[----:B------:R-:W4:Y:S04]  /*2390*/  SHFL.IDX PT, R10, R8, 0x4, 0x181f ;  /* 0x00981f00080a7f89 */ /* 0x000f2800000e0000 */
[----:B------:R-:W4:Y:S04]  /*23a0*/  SHFL.IDX PT, R9, R4, 0x4, 0x181f ;  /* 0x00981f0004097f89 */ /* 0x000f2800000e0000 */
[----:B------:R-:W-:Y:S04]  /*23b0*/  LDSM.16.M88.4 R100, [R241] ;  /* 0x00000000f164783b */ /* 0x000fe80000000200 */
[----:B-1----:R-:W-:Y:S04]  /*23c0*/  LDSM.16.M88.4 R20, [R240] ;  /* 0x00000000f014783b */ /* 0x002fe80000000200 */
[----:B------:R-:W1:Y:S01]  /*23d0*/  SHFL.IDX PT, R6, R8, 0x5, 0x181f ;  /* 0x00b81f0008067f89 */ /* 0x000e6200000e0000 */
[----:B---3--:R-:W-:-:S03]  /*23e0*/  IADD3 R18, P4, R18, R121, RZ ;  /* 0x0000007912127210 */ /* 0x008fc60007f9e0ff */
[----:B------:R-:W3:Y:S01]  /*23f0*/  SHFL.IDX PT, R7, R4, 0x5, 0x181f ;  /* 0x00b81f0004077f89 */ /* 0x000ee200000e0000 */
[-C--:B--2---:R-:W-:Y:S02]  /*2400*/  IADD3 R16, P0, R16, R121.reuse, RZ ;  /* 0x0000007910107210 */ /* 0x084fe40007f1e0ff */
[-C--:B-----5:R-:W-:Y:S01]  /*2410*/  IADD3 R14, P6, R14, R121.reuse, RZ ;  /* 0x000000790e0e7210 */ /* 0x0a0fe20007fde0ff */
[----:B------:R-:W2:Y:S01]  /*2420*/  SHFL.IDX PT, R8, R8, 0x6, 0x181f ;  /* 0x00d81f0008087f89 */ /* 0x000ea200000e0000 */
[-C--:B------:R-:W-:Y:S02]  /*2430*/  IADD3.X R19, R17, R120.reuse, RZ, P4, !PT ;  /* 0x0000007811137210 */ /* 0x080fe400027fe4ff */
[----:B------:R-:W-:Y:S01]  /*2440*/  ISETP.GE.AND P1, PT, R251, c[0x0][0x1d4], PT ;  /* 0x00007500fb007a0c */ /* 0x000fe20003f26270 */
[----:B------:R-:W-:Y:S01]  /*2450*/  LDSM.16.M88.4 R72, [R239] ;  /* 0x00000000ef48783b */ /* 0x000fe20000000200 */
[----:B------:R-:W-:Y:S02]  /*2460*/  IADD3 R12, P4, R12, R121, RZ ;  /* 0x000000790c0c7210 */ /* 0x000fe40007f9e0ff */
[-C--:B------:R-:W-:Y:S01]  /*2470*/  IADD3.X R17, R15, R120.reuse, RZ, P0, !PT ;  /* 0x000000780f117210 */ /* 0x080fe200007fe4ff */
[----:B------:R-:W5:Y:S01]  /*2480*/  SHFL.IDX PT, R4, R4, 0x6, 0x181f ;  /* 0x00d81f0004047f89 */ /* 0x000f6200000e0000 */
[----:B------:R-:W-:-:S02]  /*2490*/  IADD3.X R15, R13, R120, RZ, P6, !PT ;  /* 0x000000780d0f7210 */ /* 0x000fc400037fe4ff */
[----:B------:R-:W-:Y:S01]  /*24a0*/  ISETP.LT.OR P5, PT, R5, 0x1, P1 ;  /* 0x000000010500780c */ /* 0x000fe20000fa1670 */
[----:B----4-:R-:W4:Y:S01]  /*24b0*/  LDSM.16.M88.4 R24, [R238] ;  /* 0x00000000ee18783b */ /* 0x010f220000000200 */
[-C--:B------:R-:W-:Y:S02]  /*24c0*/  IADD3.X R13, R11, R120.reuse, RZ, P4, !PT ;  /* 0x000000780b0d7210 */ /* 0x080fe400027fe4ff */
[----:B------:R-:W-:Y:S01]  /*24d0*/  IADD3 R10, P0, R10, R121, RZ ;  /* 0x000000790a0a7210 */ /* 0x000fe20007f1e0ff */
[----:B------:R-:W2:Y:S01]  /*24e0*/  LDSM.16.M88.4 R96, [R241+0x2000] ;  /* 0x00200000f160783b */ /* 0x000ea20000000200 */
[----:B------:R-:W-:Y:S02]  /*24f0*/  ISETP.LT.OR P4, PT, R5, 0x11, P1 ;  /* 0x000000110500780c */ /* 0x000fe40000f81670 */
[----:B------:R-:W-:Y:S01]  /*2500*/  IADD3.X R11, R9, R120, RZ, P0, !PT ;  /* 0x00000078090b7210 */ /* 0x000fe200007fe4ff */
[----:B------:R-:W-:Y:S01]  /*2510*/  LDSM.16.M88.4 R108, [R240+0x800] ;  /* 0x00080000f06c783b */ /* 0x000fe20000000200 */
[----:B------:R-:W-:-:S02]  /*2520*/  ISETP.LT.OR P0, PT, R5, 0x21, P1 ;  /* 0x000000210500780c */ /* 0x000fc40000f01670 */
[----:B-1----:R-:W-:Y:S01]  /*2530*/  IADD3 R6, P6, R6, R121, RZ ;  /* 0x0000007906067210 */ /* 0x002fe20007fde0ff */
[----:B------:R-:W-:Y:S03]  /*2540*/  LDSM.16.M88.4 R92, [R240+0x1000] ;  /* 0x00100000f05c783b */ /* 0x000fe60000000200 */
[----:B---3--:R-:W-:Y:S01]  /*2550*/  IADD3.X R7, R7, R120, RZ, P6, !PT ;  /* 0x0000007807077210 */ /* 0x008fe200037fe4ff */
[----:B------:R-:W-:Y:S01]  /*2560*/  LDSM.16.M88.4 R88, [R240+0x1800] ;  /* 0x00180000f058783b */ /* 0x000fe20000000200 */
[----:B------:R-:W-:-:S03]  /*2570*/  ISETP.LT.OR P6, PT, R5, 0x31, P1 ;  /* 0x000000310500780c */ /* 0x000fc60000fc1670 */
[----:B------:R-:W-:Y:S04]  /*2580*/  LDSM.16.M88.4 R84, [R240+0x2000] ;  /* 0x00200000f054783b */ /* 0x000fe80000000200 */
[----:B------:R-:W-:Y:S04]  /*2590*/  LDSM.16.M88.4 R80, [R240+0x2800] ;  /* 0x00280000f050783b */ /* 0x000fe80000000200 */
[----:B------:R-:W-:Y:S04]  /*25a0*/  LDSM.16.M88.4 R76, [R240+0x3000] ;  /* 0x00300000f04c783b */ /* 0x000fe80000000200 */
[----:B------:R-:W-:Y:S04]  /*25b0*/  LDSM.16.M88.4 R68, [R239+0x2000] ;  /* 0x00200000ef44783b */ /* 0x000fe80000000200 */
[----:B------:R-:W-:Y:S04]  /*25c0*/  LDSM.16.M88.4 R64, [R230] ;  /* 0x00000000e640783b */ /* 0x000fe80000000200 */
[----:B------:R-:W-:Y:S04]  /*25d0*/  LDSM.16.M88.4 R60, [R229] ;  /* 0x00000000e53c783b */ /* 0x000fe80000000200 */
        /* <DEDUP_REMOVED lines=12> */
[----:B------:R3:W-:Y:S01]  /*26a0*/  LDGSTS.E.BYPASS.LTC128B.128 [R244+0x1100], [R14.64], !P0 ;  /* 0x011000000ef47fae */ /* 0x0007e2000c101d48 */
[----:B--2---:R-:W-:Y:S01]  /*26b0*/  IADD3 R8, P0, R8, R121, RZ ;  /* 0x0000007908087210 */ /* 0x004fe20007f1e0ff */
[----:B------:R-:W-:Y:S02]  /*26c0*/  HMMA.16816.F32 R104, R100, R20, RZ ;  /* 0x000000146468723c */ /* 0x000fe400000018ff */
[----:B------:R3:W-:Y:S01]  /*26d0*/  LDGSTS.E.BYPASS.LTC128B.128 [R244+0x1900], [R12.64], !P6 ;  /* 0x019000000cf47fae */ /* 0x0007e2000f101d48 */
[----:B-----5:R-:W-:-:S03]  /*26e0*/  IADD3.X R9, R4, R120, RZ, P0, !PT ;  /* 0x0000007804097210 */ /* 0x020fc600007fe4ff */
[----:B------:R2:W-:Y:S04]  /*26f0*/  LDGSTS.E.BYPASS.LTC128B.128 [R244+0x2100], [R10.64], !P5 ;  /* 0x021000000af47fae */ /* 0x0005e8000e901d48 */
[----:B------:R5:W-:Y:S04]  /*2700*/  LDGSTS.E.BYPASS.LTC128B.128 [R244+0x2900], [R6.64], !P4 ;  /* 0x0290000006f47fae */ /* 0x000be8000e101d48 */
[----:B------:R2:W-:Y:S04]  /*2710*/  LDGSTS.E.BYPASS.LTC128B.128 [R244+0x3100], [R8.64], !P1 ;  /* 0x0310000008f47fae */ /* 0x0005e8000c901d48 */
[----:B------:R-:W-:Y:S04]  /*2720*/  LDSM.16.M88.4 R116, [R236] ;  /* 0x00000000ec74783b */ /* 0x000fe80000000200 */
[----:B------:R-:W2:Y:S02]  /*2730*/  LDSM.16.M88.4 R32, [R237] ;  /* 0x00000000ed20783b */ /* 0x000ea40000000200 */
[----:B----4-:R-:W-:Y:S02]  /*2740*/  HMMA.16816.F32 R104, R72, R24, R104 ;  /* 0x000000184868723c */ /* 0x010fe40000001868 */
[----:B------:R-:W-:Y:S04]  /*2750*/  LDSM.16.M88.4 R112, [R224] ;  /* 0x00000000e070783b */ /* 0x000fe80000000200 */
[----:B-1----:R-:W1:Y:S04]  /*2760*/  LDSM.16.M88.4 R16, [R235] ;  /* 0x00000000eb10783b */ /* 0x002e680000000200 */
[----:B------:R-:W4:Y:S01]  /*2770*/  LDSM.16.M88.4 R28, [R237+0x2000] ;  /* 0x00200000ed1c783b */ /* 0x000f220000000200 */
[----:B-----5:R-:W-:Y:S03]  /*2780*/  HMMA.16816.F32 R4, R96, R20, RZ ;  /* 0x000000146004723c */ /* 0x020fe600000018ff */
[----:B---3--:R-:W3:Y:S04]  /*2790*/  LDSM.16.M88.4 R12, [R235+0x2000] ;  /* 0x00200000eb0c783b */ /* 0x008ee80000000200 */
[----:B------:R-:W5:Y:S01]  /*27a0*/  LDL R165, [R1+0x10] ;  /* 0x0000100001a57983 */ /* 0x000f620000100800 */
[-C--:B--2---:R-:W-:Y:S03]  /*27b0*/  HMMA.16816.F32 R8, R100, R22.reuse, RZ ;  /* 0x000000166408723c */ /* 0x084fe600000018ff */
[----:B------:R-:W0:Y:S05]  /*27c0*/  LDGDEPBAR ;  /* 0x00000000000079af */ /* 0x000e2a0000000000 */
[----:B------:R-:W-:Y:S08]  /*27d0*/  HMMA.16816.F32 R20, R96, R22, RZ ;  /* 0x000000166014723c */ /* 0x000ff000000018ff */
[----:B------:R-:W-:Y:S08]  /*27e0*/  HMMA.16816.F32 R104, R32, R116, R104 ;  /* 0x000000742068723c */ /* 0x000ff00000001868 */
[C---:B------:R-:W-:Y:S08]  /*27f0*/  HMMA.16816.F32 R4, R68.reuse, R24, R4 ;  /* 0x000000184404723c */ /* 0x040ff00000001804 */
[-C--:B------:R-:W-:Y:S08]  /*2800*/  HMMA.16816.F32 R20, R68, R26.reuse, R20 ;  /* 0x0000001a4414723c */ /* 0x080ff00000001814 */
[----:B------:R-:W-:Y:S01]  /*2810*/  HMMA.16816.F32 R8, R72, R26, R8 ;  /* 0x0000001a4808723c */ /* 0x000fe20000001808 */
[----:B------:R-:W2:Y:S07]  /*2820*/  LDSM.16.M88.4 R24, [R236+0x800] ;  /* 0x00080000ec18783b */ /* 0x000eae0000000200 */
[-C--:B------:R-:W-:Y:S08]  /*2830*/  HMMA.16816.F32 R40, R100, R108.reuse, RZ ;  /* 0x0000006c6428723c */ /* 0x080ff000000018ff */
[----:B------:R-:W-:Y:S08]  /*2840*/  HMMA.16816.F32 R36, R96, R108, RZ ;  /* 0x0000006c6024723c */ /* 0x000ff000000018ff */
[----:B-1----:R-:W-:Y:S08]  /*2850*/  HMMA.16816.F32 R104, R16, R112, R104 ;  /* 0x000000701068723c */ /* 0x002ff00000001868 */
[C---:B----4-:R-:W-:Y:S08]  /*2860*/  HMMA.16816.F32 R4, R28.reuse, R116, R4 ;  /* 0x000000741c04723c */ /* 0x050ff00000001804 */
[-C--:B------:R-:W-:Y:S08]  /*2870*/  HMMA.16816.F32 R20, R28, R118.reuse, R20 ;  /* 0x000000761c14723c */ /* 0x080ff00000001814 */
[----:B------:R-:W-:Y:S01]  /*2880*/  HMMA.16816.F32 R8, R32, R118, R8 ;  /* 0x000000762008723c */ /* 0x000fe20000001808 */
[----:B------:R-:W-:-:S02]  /*2890*/  FMUL.FTZ R104, R104, c[0x0][0x320] ;  /* 0x0000c80068687a20 */ /* 0x000fc40000410000 */
[----:B------:R-:W-:Y:S02]  /*28a0*/  FMUL.FTZ R105, R105, c[0x0][0x320] ;  /* 0x0000c80069697a20 */ /* 0x000fe40000410000 */
[----:B------:R-:W-:-:S03]  /*28b0*/  FMUL.FTZ R106, R106, c[0x0][0x320] ;  /* 0x0000c8006a6a7a20 */ /* 0x000fc60000410000 */
[----:B------:R-:W-:Y:S01]  /*28c0*/  HMMA.16816.F32 R40, R72, R64, R40 ;  /* 0x000000404828723c */ /* 0x000fe20000001828 */
[----:B------:R-:W-:-:S07]  /*28d0*/  FMUL.FTZ R107, R107, c[0x0][0x320] ;  /* 0x0000c8006b6b7a20 */ /* 0x000fce0000410000 */
[----:B------:R-:W-:Y:S01]  /*28e0*/  HMMA.16816.F32 R36, R68, R64, R36 ;  /* 0x000000404424723c */ /* 0x000fe20000001824 */
[----:B------:R-:W1:Y:S08]  /*28f0*/  MUFU.TANH R116, R104 ;  /* 0x0000006800747308 */ /* 0x000e700000002400 */
[----:B------:R-:W4:Y:S01]  /*2900*/  MUFU.TANH R117, R105 ;  /* 0x0000006900757308 */ /* 0x000f220000002400 */
[C---:B---3--:R-:W-:Y:S07]  /*2910*/  HMMA.16816.F32 R4, R12.reuse, R112, R4 ;  /* 0x000000700c04723c */ /* 0x048fee0000001804 */
[----:B------:R-:W3:Y:S08]  /*2920*/  MUFU.TANH R118, R106 ;  /* 0x0000006a00767308 */ /* 0x000ef00000002400 */
[----:B------:R1:W1:Y:S01]  /*2930*/  MUFU.TANH R119, R107 ;  /* 0x0000006b00777308 */ /* 0x0002620000002400 */
[-C--:B------:R-:W-:Y:S01]  /*2940*/  HMMA.16816.F32 R20, R12, R114.reuse, R20 ;  /* 0x000000720c14723c */ /* 0x080fe20000001814 */
[----:B-1----:R-:W1:Y:S07]  /*2950*/  LDSM.16.M88.4 R104, [R224+0x800] ;  /* 0x00080000e068783b */ /* 0x002e6e0000000200 */
[----:B------:R-:W-:Y:S08]  /*2960*/  HMMA.16816.F32 R8, R16, R114, R8 ;  /* 0x000000721008723c */ /* 0x000ff00000001808 */
[----:B------:R-:W-:Y:S08]  /*2970*/  HMMA.16816.F32 R112, R100, R110, RZ ;  /* 0x0000006e6470723c */ /* 0x000ff000000018ff */
[-C--:B--2---:R-:W-:Y:S08]  /*2980*/  HMMA.16816.F32 R40, R32, R24.reuse, R40 ;  /* 0x000000182028723c */ /* 0x084ff00000001828 */
[----:B------:R-:W-:Y:S08]  /*2990*/  HMMA.16816.F32 R36, R28, R24, R36 ;  /* 0x000000181c24723c */ /* 0x000ff00000001824 */
[----:B------:R-:W-:Y:S01]  /*29a0*/  HMMA.16816.F32 R108, R96, R110, RZ ;  /* 0x0000006e606c723c */ /* 0x000fe200000018ff */
[----:B------:R-:W-:-:S02]  /*29b0*/  FMUL.FTZ R4, R4, c[0x0][0x320] ;  /* 0x0000c80004047a20 */ /* 0x000fc40000410000 */
[----:B------:R-:W-:Y:S02]  /*29c0*/  FMUL.FTZ R5, R5, c[0x0][0x320] ;  /* 0x0000c80005057a20 */ /* 0x000fe40000410000 */
[----:B------:R-:W-:Y:S02]  /*29d0*/  FMUL.FTZ R6, R6, c[0x0][0x320] ;  /* 0x0000c80006067a20 */ /* 0x000fe40000410000 */
[----:B------:R-:W-:Y:S01]  /*29e0*/  FMUL.FTZ R7, R7, c[0x0][0x320] ;  /* 0x0000c80007077a20 */ /* 0x000fe20000410000 */
[----:B------:R-:W2:Y:S01]  /*29f0*/  MUFU.TANH R122, R4 ;  /* 0x00000004007a7308 */ /* 0x000ea20000002400 */
[----:B------:R-:W-:Y:S02]  /*2a00*/  FMUL.FTZ R20, R20, c[0x0][0x320] ;  /* 0x0000c80014147a20 */ /* 0x000fe40000410000 */
[----:B------:R-:W-:Y:S02]  /*2a10*/  FMUL.FTZ R21, R21, c[0x0][0x320] ;  /* 0x0000c80015157a20 */ /* 0x000fe40000410000 */
[----:B------:R-:W-:-:S03]  /*2a20*/  FMUL.FTZ R22, R22, c[0x0][0x320] ;  /* 0x0000c80016167a20 */ /* 0x000fc60000410000 */
[----:B------:R-:W2:Y:S01]  /*2a30*/  MUFU.TANH R123, R5 ;  /* 0x00000005007b7308 */ /* 0x000ea20000002400 */
[----:B------:R-:W-:-:S07]  /*2a40*/  FMUL.FTZ R23, R23, c[0x0][0x320] ;  /* 0x0000c80017177a20 */ /* 0x000fce0000410000 */
[----:B------:R-:W2:Y:S01]  /*2a50*/  MUFU.TANH R124, R6 ;  /* 0x00000006007c7308 */ /* 0x000ea20000002400 */
[-C--:B-1----:R-:W-:Y:S07]  /*2a60*/  HMMA.16816.F32 R40, R16, R104.reuse, R40 ;  /* 0x000000681028723c */ /* 0x082fee0000001828 */
[----:B------:R1:W1:Y:S01]  /*2a70*/  MUFU.TANH R125, R7 ;  /* 0x00000007007d7308 */ /* 0x0002620000002400 */
[----:B------:R-:W-:Y:S07]  /*2a80*/  HMMA.16816.F32 R36, R12, R104, R36 ;  /* 0x000000680c24723c */ /* 0x000fee0000001824 */
[----:B------:R-:W2:Y:S01]  /*2a90*/  MUFU.TANH R130, R20 ;  /* 0x0000001400827308 */ /* 0x000ea20000002400 */
[----:B------:R-:W-:Y:S08]  /*2aa0*/  HMMA.16816.F32 R112, R72, R66, R112 ;  /* 0x000000424870723c */ /* 0x000ff00000001870 */
[----:B-1----:R-:W-:Y:S01]  /*2ab0*/  HMMA.16816.F32 R4, R100, R92, RZ ;  /* 0x0000005c6404723c */ /* 0x002fe200000018ff */
[----:B------:R-:W1:Y:S07]  /*2ac0*/  MUFU.TANH R131, R21 ;  /* 0x0000001500837308 */ /* 0x000e6e0000002400 */
[----:B------:R-:W-:Y:S01]  /*2ad0*/  HMMA.16816.F32 R108, R68, R66, R108 ;  /* 0x00000042446c723c */ /* 0x000fe2000000186c */
[----:B------:R-:W1:Y:S08]  /*2ae0*/  MUFU.TANH R104, R22 ;  /* 0x0000001600687308 */ /* 0x000e700000002400 */
[----:B------:R1:W1:Y:S01]  /*2af0*/  MUFU.TANH R105, R23 ;  /* 0x0000001700697308 */ /* 0x0002620000002400 */
[----:B------:R-:W-:Y:S01]  /*2b00*/  HMMA.16816.F32 R112, R32, R26, R112 ;  /* 0x0000001a2070723c */ /* 0x000fe20000001870 */
[----:B------:R-:W-:Y:S01]  /*2b10*/  FMUL.FTZ R8, R8, c[0x0][0x320] ;  /* 0x0000c80008087a20 */ /* 0x000fe20000410000 */
[----:B------:R-:W-:Y:S04]  /*2b20*/  LDSM.16.M88.4 R64, [R236+0x1800] ;  /* 0x00180000ec40783b */ /* 0x000fe80000000200 */
[----:B-1----:R-:W1:Y:S02]  /*2b30*/  LDSM.16.M88.4 R20, [R236+0x1000] ;  /* 0x00100000ec14783b */ /* 0x002e640000000200 */
[----:B------:R-:W-:Y:S01]  /*2b40*/  HMMA.16816.F32 R4, R72, R60, R4 ;  /* 0x0000003c4804723c */ /* 0x000fe20000001804 */
[----:B------:R-:W-:-:S02]  /*2b50*/  FMUL.FTZ R9, R9, c[0x0][0x320] ;  /* 0x0000c80009097a20 */ /* 0x000fc40000410000 */
[----:B------:R-:W-:Y:S02]  /*2b60*/  FMUL.FTZ R10, R10, c[0x0][0x320] ;  /* 0x0000c8000a0a7a20 */ /* 0x000fe40000410000 */
[----:B------:R-:W-:-:S03]  /*2b70*/  FMUL.FTZ R11, R11, c[0x0][0x320] ;  /* 0x0000c8000b0b7a20 */ /* 0x000fc60000410000 */
[----:B------:R-:W-:Y:S01]  /*2b80*/  HMMA.16816.F32 R108, R28, R26, R108 ;  /* 0x0000001a1c6c723c */ /* 0x000fe2000000186c */
[----:B------:R-:W2:Y:S01]  /*2b90*/  LDSM.16.M88.4 R24, [R224+0x1000] ;  /* 0x00100000e018783b */ /* 0x000ea20000000200 */
[----:B------:R-:W1:Y:S01]  /*2ba0*/  MUFU.TANH R126, R8 ;  /* 0x00000008007e7308 */ /* 0x000e620000002400 */
[----:B------:R-:W-:Y:S02]  /*2bb0*/  FMUL.FTZ R40, R40, c[0x0][0x320] ;  /* 0x0000c80028287a20 */ /* 0x000fe40000410000 */
[----:B------:R-:W-:Y:S02]  /*2bc0*/  FMUL.FTZ R41, R41, c[0x0][0x320] ;  /* 0x0000c80029297a20 */ /* 0x000fe40000410000 */
[----:B------:R-:W-:-:S03]  /*2bd0*/  FMUL.FTZ R42, R42, c[0x0][0x320] ;  /* 0x0000c8002a2a7a20 */ /* 0x000fc60000410000 */
[----:B------:R-:W1:Y:S01]  /*2be0*/  MUFU.TANH R127, R9 ;  /* 0x00000009007f7308 */ /* 0x000e620000002400 */
[----:B------:R-:W-:-:S07]  /*2bf0*/  FMUL.FTZ R43, R43, c[0x0][0x320] ;  /* 0x0000c8002b2b7a20 */ /* 0x000fce0000410000 */
[----:B------:R-:W2:Y:S08]  /*2c00*/  MUFU.TANH R128, R10 ;  /* 0x0000000a00807308 */ /* 0x000eb00000002400 */
[----:B------:R2:W2:Y:S01]  /*2c10*/  MUFU.TANH R129, R11 ;  /* 0x0000000b00817308 */ /* 0x0004a20000002400 */
[----:B-1----:R-:W-:Y:S07]  /*2c20*/  HMMA.16816.F32 R4, R32, R20, R4 ;  /* 0x000000142004723c */ /* 0x002fee0000001804 */
[----:B------:R-:W1:Y:S01]  /*2c30*/  MUFU.TANH R132, R40 ;  /* 0x0000002800847308 */ /* 0x000e620000002400 */
[----:B--2---:R-:W-:Y:S07]  /*2c40*/  HMMA.16816.F32 R8, R96, R92, RZ ;  /* 0x0000005c6008723c */ /* 0x004fee00000018ff */
[----:B------:R-:W2:Y:S08]  /*2c50*/  MUFU.TANH R133, R41 ;  /* 0x0000002900857308 */ /* 0x000eb00000002400 */
[----:B------:R-:W1:Y:S08]  /*2c60*/  MUFU.TANH R134, R42 ;  /* 0x0000002a00867308 */ /* 0x000e700000002400 */
[----:B------:R1:W1:Y:S02]  /*2c70*/  MUFU.TANH R135, R43 ;  /* 0x0000002b00877308 */ /* 0x0002640000002400 */
[----:B-1----:R-:W-:Y:S01]  /*2c80*/  HMMA.16816.F32 R40, R100, R94, RZ ;  /* 0x0000005e6428723c */ /* 0x002fe200000018ff */
[----:B------:R-:W-:-:S02]  /*2c90*/  FMUL.FTZ R36, R36, c[0x0][0x320] ;  /* 0x0000c80024247a20 */ /* 0x000fc40000410000 */
[----:B------:R-:W-:-:S05]  /*2ca0*/  FMUL.FTZ R37, R37, c[0x0][0x320] ;  /* 0x0000c80025257a20 */ /* 0x000fca0000410000 */
[----:B------:R-:W-:Y:S01]  /*2cb0*/  HMMA.16816.F32 R92, R96, R94, RZ ;  /* 0x0000005e605c723c */ /* 0x000fe200000018ff */
[----:B------:R-:W-:Y:S02]  /*2cc0*/  FMUL.FTZ R38, R38, c[0x0][0x320] ;  /* 0x0000c80026267a20 */ /* 0x000fe40000410000 */
[----:B------:R-:W-:-:S05]  /*2cd0*/  FMUL.FTZ R39, R39, c[0x0][0x320] ;  /* 0x0000c80027277a20 */ /* 0x000fca0000410000 */
[----:B------:R-:W-:Y:S01]  /*2ce0*/  HMMA.16816.F32 R8, R68, R60, R8 ;  /* 0x0000003c4408723c */ /* 0x000fe20000001808 */
[----:B------:R-:W1:Y:S07]  /*2cf0*/  MUFU.TANH R136, R36 ;  /* 0x0000002400887308 */ /* 0x000e6e0000002400 */
[-C--:B------:R-:W-:Y:S01]  /*2d00*/  HMMA.16816.F32 R112, R16, R106.reuse, R112 ;  /* 0x0000006a1070723c */ /* 0x080fe20000001870 */
[----:B------:R-:W1:Y:S07]  /*2d10*/  MUFU.TANH R137, R37 ;  /* 0x0000002500897308 */ /* 0x000e6e0000002400 */
[----:B------:R-:W-:Y:S01]  /*2d20*/  HMMA.16816.F32 R108, R12, R106, R108 ;  /* 0x0000006a0c6c723c */ /* 0x000fe2000000186c */
[----:B------:R-:W1:Y:S07]  /*2d30*/  MUFU.TANH R106, R38 ;  /* 0x00000026006a7308 */ /* 0x000e6e0000002400 */
[----:B------:R-:W-:Y:S01]  /*2d40*/  HMMA.16816.F32 R40, R72, R62, R40 ;  /* 0x0000003e4828723c */ /* 0x000fe20000001828 */
[----:B------:R1:W1:Y:S07]  /*2d50*/  MUFU.TANH R107, R39 ;  /* 0x00000027006b7308 */ /* 0x00026e0000002400 */
[----:B------:R-:W-:Y:S08]  /*2d60*/  HMMA.16816.F32 R4, R16, R24, R4 ;  /* 0x000000181004723c */ /* 0x000ff00000001804 */
[----:B-1----:R-:W-:Y:S08]  /*2d70*/  HMMA.16816.F32 R36, R100, R88, RZ ;  /* 0x000000586424723c */ /* 0x002ff000000018ff */
[----:B------:R-:W-:Y:S08]  /*2d80*/  HMMA.16816.F32 R92, R68, R62, R92 ;  /* 0x0000003e445c723c */ /* 0x000ff0000000185c */
[----:B------:R-:W-:Y:S01]  /*2d90*/  HMMA.16816.F32 R8, R28, R20, R8 ;  /* 0x000000141c08723c */ /* 0x000fe20000001808 */
[----:B------:R-:W-:-:S02]  /*2da0*/  FMUL.FTZ R4, R4, c[0x0][0x320] ;  /* 0x0000c80004047a20 */ /* 0x000fc40000410000 */
[----:B------:R-:W-:Y:S02]  /*2db0*/  FMUL.FTZ R5, R5, c[0x0][0x320] ;  /* 0x0000c80005057a20 */ /* 0x000fe40000410000 */
[----:B------:R-:W-:-:S03]  /*2dc0*/  FMUL.FTZ R6, R6, c[0x0][0x320] ;  /* 0x0000c80006067a20 */ /* 0x000fc60000410000 */
[----:B------:R-:W-:Y:S01]  /*2dd0*/  HMMA.16816.F32 R40, R32, R22, R40 ;  /* 0x000000162028723c */ /* 0x000fe20000001828 */
[----:B------:R-:W-:-:S07]  /*2de0*/  FMUL.FTZ R7, R7, c[0x0][0x320] ;  /* 0x0000c80007077a20 */ /* 0x000fce0000410000 */
[----:B------:R-:W-:Y:S01]  /*2df0*/  HMMA.16816.F32 R36, R72, R56, R36 ;  /* 0x000000384824723c */ /* 0x000fe20000001824 */
[----:B------:R-:W1:Y:S07]  /*2e00*/  MUFU.TANH R138, R4 ;  /* 0x00000004008a7308 */ /* 0x000e6e0000002400 */
[----:B------:R-:W-:Y:S01]  /*2e10*/  HMMA.16816.F32 R60, R96, R88, RZ ;  /* 0x00000058603c723c */ /* 0x000fe200000018ff */
[----:B------:R-:W1:Y:S08]  /*2e20*/  MUFU.TANH R139, R5 ;  /* 0x00000005008b7308 */ /* 0x000e700000002400 */
[----:B------:R-:W1:Y:S01]  /*2e30*/  MUFU.TANH R140, R6 ;  /* 0x00000006008c7308 */ /* 0x000e620000002400 */
[----:B------:R-:W-:Y:S07]  /*2e40*/  HMMA.16816.F32 R92, R28, R22, R92 ;  /* 0x000000161c5c723c */ /* 0x000fee000000185c */
[----:B------:R1:W1:Y:S01]  /*2e50*/  MUFU.TANH R141, R7 ;  /* 0x00000007008d7308 */ /* 0x0002620000002400 */
[-C--:B------:R-:W-:Y:S01]  /*2e60*/  HMMA.16816.F32 R20, R100, R90.reuse, RZ ;  /* 0x0000005a6414723c */ /* 0x080fe200000018ff */
[----:B-1----:R-:W1:Y:S07]  /*2e70*/  LDSM.16.M88.4 R4, [R224+0x1800] ;  /* 0x00180000e004783b */ /* 0x002e6e0000000200 */
[----:B------:R-:W-:Y:S08]  /*2e80*/  HMMA.16816.F32 R88, R96, R90, RZ ;  /* 0x0000005a6058723c */ /* 0x000ff000000018ff */
[----:B------:R-:W-:Y:S08]  /*2e90*/  HMMA.16816.F32 R8, R12, R24, R8 ;  /* 0x000000180c08723c */ /* 0x000ff00000001808 */
[----:B------:R-:W-:Y:S08]  /*2ea0*/  HMMA.16816.F32 R40, R16, R26, R40 ;  /* 0x0000001a1028723c */ /* 0x000ff00000001828 */
[----:B------:R-:W-:Y:S08]  /*2eb0*/  HMMA.16816.F32 R36, R32, R64, R36 ;  /* 0x000000402024723c */ /* 0x000ff00000001824 */
[----:B------:R-:W-:Y:S01]  /*2ec0*/  HMMA.16816.F32 R60, R68, R56, R60 ;  /* 0x00000038443c723c */ /* 0x000fe2000000183c */
[----:B------:R-:W-:-:S02]  /*2ed0*/  FMUL.FTZ R8, R8, c[0x0][0x320] ;  /* 0x0000c80008087a20 */ /* 0x000fc40000410000 */
[----:B------:R-:W-:Y:S02]  /*2ee0*/  FMUL.FTZ R9, R9, c[0x0][0x320] ;  /* 0x0000c80009097a20 */ /* 0x000fe40000410000 */
[----:B------:R-:W-:-:S03]  /*2ef0*/  FMUL.FTZ R10, R10, c[0x0][0x320] ;  /* 0x0000c8000a0a7a20 */ /* 0x000fc60000410000 */
[-C--:B------:R-:W-:Y:S01]  /*2f00*/  HMMA.16816.F32 R20, R72, R58.reuse, R20 ;  /* 0x0000003a4814723c */ /* 0x080fe20000001814 */
[----:B------:R-:W-:Y:S01]  /*2f10*/  FMUL.FTZ R11, R11, c[0x0][0x320] ;  /* 0x0000c8000b0b7a20 */ /* 0x000fe20000410000 */
[----:B------:R-:W1:Y:S06]  /*2f20*/  MUFU.TANH R142, R8 ;  /* 0x00000008008e7308 */ /* 0x000e6c0000002400 */
[----:B------:R-:W-:Y:S01]  /*2f30*/  HMMA.16816.F32 R88, R68, R58, R88 ;  /* 0x0000003a4458723c */ /* 0x000fe20000001858 */
[----:B------:R-:W-:Y:S01]  /*2f40*/  FMUL.FTZ R40, R40, c[0x0][0x320] ;  /* 0x0000c80028287a20 */ /* 0x000fe20000410000 */
[----:B------:R-:W2:Y:S01]  /*2f50*/  MUFU.TANH R143, R9 ;  /* 0x00000009008f7308 */ /* 0x000ea20000002400 */
[----:B------:R-:W-:Y:S01]  /*2f60*/  FMUL.FTZ R41, R41, c[0x0][0x320] ;  /* 0x0000c80029297a20 */ /* 0x000fe20000410000 */
[----:B------:R-:W-:Y:S01]  /*2f70*/  LDSM.16.M88.4 R56, [R236+0x2800] ;  /* 0x00280000ec38783b */ /* 0x000fe20000000200 */
[----:B------:R-:W-:-:S02]  /*2f80*/  FMUL.FTZ R42, R42, c[0x0][0x320] ;  /* 0x0000c8002a2a7a20 */ /* 0x000fc40000410000 */
[----:B------:R-:W-:-:S03]  /*2f90*/  FMUL.FTZ R43, R43, c[0x0][0x320] ;  /* 0x0000c8002b2b7a20 */ /* 0x000fc60000410000 */
[----:B------:R-:W2:Y:S01]  /*2fa0*/  MUFU.TANH R144, R10 ;  /* 0x0000000a00907308 */ /* 0x000ea20000002400 */
[----:B-1----:R-:W-:Y:S07]  /*2fb0*/  HMMA.16816.F32 R36, R16, R4, R36 ;  /* 0x000000041024723c */ /* 0x002fee0000001824 */
[----:B------:R1:W1:Y:S01]  /*2fc0*/  MUFU.TANH R145, R11 ;  /* 0x0000000b00917308 */ /* 0x0002620000002400 */
[----:B------:R-:W-:Y:S07]  /*2fd0*/  HMMA.16816.F32 R60, R28, R64, R60 ;  /* 0x000000401c3c723c */ /* 0x000fee000000183c */
[----:B------:R-:W2:Y:S01]  /*2fe0*/  MUFU.TANH R146, R40 ;  /* 0x0000002800927308 */ /* 0x000ea20000002400 */
[----:B-1----:R-:W-:Y:S07]  /*2ff0*/  HMMA.16816.F32 R8, R100, R84, RZ ;  /* 0x000000546408723c */ /* 0x002fee00000018ff */
[----:B------:R-:W1:Y:S08]  /*3000*/  MUFU.TANH R147, R41 ;  /* 0x0000002900937308 */ /* 0x000e700000002400 */
[----:B------:R-:W1:Y:S08]  /*3010*/  MUFU.TANH R64, R42 ;  /* 0x0000002a00407308 */ /* 0x000e700000002400 */
[----:B------:R1:W1:Y:S01]  /*3020*/  MUFU.TANH R65, R43 ;  /* 0x0000002b00417308 */ /* 0x0002620000002400 */
[-C--:B------:R-:W-:Y:S01]  /*3030*/  HMMA.16816.F32 R20, R32, R66.reuse, R20 ;  /* 0x000000422014723c */ /* 0x080fe20000001814 */
[----:B-1----:R-:W1:Y:S07]  /*3040*/  LDSM.16.M88.4 R40, [R236+0x2000] ;  /* 0x00200000ec28783b */ /* 0x002e6e0000000200 */
[----:B------:R-:W-:Y:S01]  /*3050*/  HMMA.16816.F32 R88, R28, R66, R88 ;  /* 0x000000421c58723c */ /* 0x000fe20000001858 */
[----:B------:R-:W-:-:S02]  /*3060*/  FMUL.FTZ R36, R36, c[0x0][0x320] ;  /* 0x0000c80024247a20 */ /* 0x000fc40000410000 */
[----:B------:R-:W-:Y:S02]  /*3070*/  FMUL.FTZ R37, R37, c[0x0][0x320] ;  /* 0x0000c80025257a20 */ /* 0x000fe40000410000 */
[----:B------:R-:W-:-:S03]  /*3080*/  FMUL.FTZ R38, R38, c[0x0][0x320] ;  /* 0x0000c80026267a20 */ /* 0x000fc60000410000 */
[----:B------:R-:W-:Y:S01]  /*3090*/  HMMA.16816.F32 R8, R72, R52, R8 ;  /* 0x000000344808723c */ /* 0x000fe20000001808 */
[----:B------:R-:W-:Y:S01]  /*30a0*/  FMUL.FTZ R39, R39, c[0x0][0x320] ;  /* 0x0000c80027277a20 */ /* 0x000fe20000410000 */
[----:B------:R-:W1:Y:S08]  /*30b0*/  MUFU.TANH R148, R36 ;  /* 0x0000002400947308 */ /* 0x000e700000002400 */
[----:B------:R-:W1:Y:S01]  /*30c0*/  MUFU.TANH R149, R37 ;  /* 0x0000002500957308 */ /* 0x000e620000002400 */
[C---:B------:R-:W-:Y:S07]  /*30d0*/  HMMA.16816.F32 R92, R12.reuse, R26, R92 ;  /* 0x0000001a0c5c723c */ /* 0x040fee000000185c */
[----:B------:R-:W1:Y:S08]  /*30e0*/  MUFU.TANH R66, R38 ;  /* 0x0000002600427308 */ /* 0x000e700000002400 */
[----:B------:R1:W1:Y:S01]  /*30f0*/  MUFU.TANH R67, R39 ;  /* 0x0000002700437308 */ /* 0x0002620000002400 */
[----:B------:R-:W-:Y:S08]  /*3100*/  HMMA.16816.F32 R60, R12, R4, R60 ;  /* 0x000000040c3c723c */ /* 0x000ff0000000183c */
[----:B------:R-:W-:Y:S01]  /*3110*/  HMMA.16816.F32 R24, R96, R84, RZ ;  /* 0x000000546018723c */ /* 0x000fe200000018ff */
[----:B-1----:R-:W1:Y:S07]  /*3120*/  LDSM.16.M88.4 R36, [R224+0x2000] ;  /* 0x00200000e024783b */ /* 0x002e6e0000000200 */
[-C--:B------:R-:W-:Y:S08]  /*3130*/  HMMA.16816.F32 R20, R16, R6.reuse, R20 ;  /* 0x000000061014723c */ /* 0x080ff00000001814 */
[----:B------:R-:W-:Y:S08]  /*3140*/  HMMA.16816.F32 R88, R12, R6, R88 ;  /* 0x000000060c58723c */ /* 0x000ff00000001858 */
[----:B------:R-:W-:Y:S08]  /*3150*/  HMMA.16816.F32 R4, R100, R86, RZ ;  /* 0x000000566404723c */ /* 0x000ff000000018ff */
[----:B------:R-:W-:Y:S01]  /*3160*/  HMMA.16816.F32 R8, R32, R40, R8 ;  /* 0x000000282008723c */ /* 0x000fe20000001808 */
[----:B------:R-:W-:-:S02]  /*3170*/  FMUL.FTZ R62, R62, c[0x0][0x320] ;  /* 0x0000c8003e3e7a20 */ /* 0x000fc40000410000 */
[----:B------:R-:W-:Y:S02]  /*3180*/  FMUL.FTZ R63, R63, c[0x0][0x320] ;  /* 0x0000c8003f3f7a20 */ /* 0x000fe40000410000 */
[----:B------:R-:W-:-:S03]  /*3190*/  FMUL.FTZ R20, R20, c[0x0][0x320] ;  /* 0x0000c80014147a20 */ /* 0x000fc60000410000 */
[----:B------:R-:W-:Y:S01]  /*31a0*/  HMMA.16816.F32 R24, R68, R52, R24 ;  /* 0x000000344418723c */ /* 0x000fe20000001818 */
[----:B------:R-:W-:Y:S02]  /*31b0*/  FMUL.FTZ R21, R21, c[0x0][0x320] ;  /* 0x0000c80015157a20 */ /* 0x000fe40000410000 */
[----:B------:R-:W-:Y:S02]  /*31c0*/  FMUL.FTZ R22, R22, c[0x0][0x320] ;  /* 0x0000c80016167a20 */ /* 0x000fe40000410000 */
[----:B------:R-:W-:Y:S01]  /*31d0*/  FMUL.FTZ R23, R23, c[0x0][0x320] ;  /* 0x0000c80017177a20 */ /* 0x000fe20000410000 */
[----:B------:R-:W1:Y:S02]  /*31e0*/  MUFU.TANH R195, R62 ;  /* 0x0000003e00c37308 */ /* 0x000e640000002400 */
[----:B------:R-:W-:Y:S06]  /*31f0*/  HMMA.16816.F32 R84, R96, R86, RZ ;  /* 0x000000566054723c */ /* 0x000fec00000018ff */
[----:B------:R-:W2:Y:S02]  /*3200*/  MUFU.TANH R194, R63 ;  /* 0x0000003f00c27308 */ /* 0x000ea40000002400 */
[----:B------:R-:W-:Y:S06]  /*3210*/  HMMA.16816.F32 R4, R72, R54, R4 ;  /* 0x000000364804723c */ /* 0x000fec0000001804 */
[----:B------:R-:W2:Y:S02]  /*3220*/  MUFU.TANH R62, R20 ;  /* 0x00000014003e7308 */ /* 0x000ea40000002400 */
[----:B-1----:R-:W-:Y:S06]  /*3230*/  HMMA.16816.F32 R8, R16, R36, R8 ;  /* 0x000000241008723c */ /* 0x002fec0000001808 */
[----:B------:R-:W1:Y:S08]  /*3240*/  MUFU.TANH R63, R21 ;  /* 0x00000015003f7308 */ /* 0x000e700000002400 */
[----:B------:R-:W1:Y:S08]  /*3250*/  MUFU.TANH R150, R22 ;  /* 0x0000001600967308 */ /* 0x000e700000002400 */
[----:B------:R1:W1:Y:S02]  /*3260*/  MUFU.TANH R151, R23 ;  /* 0x0000001700977308 */ /* 0x0002640000002400 */
[----:B-1----:R-:W-:Y:S08]  /*3270*/  HMMA.16816.F32 R20, R100, R80, RZ ;  /* 0x000000506414723c */ /* 0x002ff000000018ff */
[----:B------:R-:W-:Y:S01]  /*3280*/  HMMA.16816.F32 R24, R28, R40, R24 ;  /* 0x000000281c18723c */ /* 0x000fe20000001818 */
[----:B------:R-:W-:-:S07]  /*3290*/  FMUL.FTZ R90, R90, c[0x0][0x320] ;  /* 0x0000c8005a5a7a20 */ /* 0x000fce0000410000 */
[----:B------:R-:W-:Y:S01]  /*32a0*/  HMMA.16816.F32 R84, R68, R54, R84 ;  /* 0x000000364454723c */ /* 0x000fe20000001854 */
[----:B------:R-:W-:Y:S02]  /*32b0*/  FMUL.FTZ R8, R8, c[0x0][0x320] ;  /* 0x0000c80008087a20 */ /* 0x000fe40000410000 */
[----:B------:R-:W-:-:S05]  /*32c0*/  FMUL.FTZ R9, R9, c[0x0][0x320] ;  /* 0x0000c80009097a20 */ /* 0x000fca0000410000 */
[----:B------:R-:W-:Y:S01]  /*32d0*/  HMMA.16816.F32 R4, R32, R42, R4 ;  /* 0x0000002a2004723c */ /* 0x000fe20000001804 */
[----:B------:R-:W-:Y:S02]  /*32e0*/  FMUL.FTZ R10, R10, c[0x0][0x320] ;  /* 0x0000c8000a0a7a20 */ /* 0x000fe40000410000 */
[----:B------:R-:W-:-:S05]  /*32f0*/  FMUL.FTZ R11, R11, c[0x0][0x320] ;  /* 0x0000c8000b0b7a20 */ /* 0x000fca0000410000 */
[----:B------:R-:W-:Y:S01]  /*3300*/  HMMA.16816.F32 R52, R96, R80, RZ ;  /* 0x000000506034723c */ /* 0x000fe200000018ff */
[----:B------:R1:W1:Y:S07]  /*3310*/  MUFU.TANH R193, R90 ;  /* 0x0000005a00c17308 */ /* 0x00026e0000002400 */
[----:B------:R-:W-:Y:S01]  /*3320*/  HMMA.16816.F32 R20, R72, R48, R20 ;  /* 0x000000304814723c */ /* 0x000fe20000001814 */
[----:B------:R-:W2:Y:S01]  /*3330*/  MUFU.TANH R152, R9 ;  /* 0x0000000900987308 */ /* 0x000ea20000002400 */
[----:B-1----:R-:W-:-:S07]  /*3340*/  FMUL.FTZ R90, R91, c[0x0][0x320] ;  /* 0x0000c8005b5a7a20 */ /* 0x002fce0000410000 */
[----:B------:R-:W1:Y:S08]  /*3350*/  MUFU.TANH R153, R10 ;  /* 0x0000000a00997308 */ /* 0x000e700000002400 */
[----:B------:R-:W1:Y:S08]  /*3360*/  MUFU.TANH R91, R8 ;  /* 0x00000008005b7308 */ /* 0x000e700000002400 */
[----:B------:R1:W1:Y:S01]  /*3370*/  MUFU.TANH R154, R11 ;  /* 0x0000000b009a7308 */ /* 0x0002620000002400 */
[----:B------:R-:W-:Y:S01]  /*3380*/  HMMA.16816.F32 R24, R12, R36, R24 ;  /* 0x000000240c18723c */ /* 0x000fe20000001818 */
[----:B-1----:R-:W1:Y:S07]  /*3390*/  LDSM.16.M88.4 R8, [R224+0x2800] ;  /* 0x00280000e008783b */ /* 0x002e6e0000000200 */
[----:B------:R-:W-:Y:S01]  /*33a0*/  HMMA.16816.F32 R84, R28, R42, R84 ;  /* 0x0000002a1c54723c */ /* 0x000fe20000001854 */
[----:B------:R-:W1:Y:S07]  /*33b0*/  LDSM.16.M88.4 R40, [R236+0x3000] ;  /* 0x00300000ec28783b */ /* 0x000e6e0000000200 */
[----:B------:R-:W-:Y:S08]  /*33c0*/  HMMA.16816.F32 R4, R16, R38, R4 ;  /* 0x000000261004723c */ /* 0x000ff00000001804 */
[----:B------:R-:W-:Y:S08]  /*33d0*/  HMMA.16816.F32 R52, R68, R48, R52 ;  /* 0x000000304434723c */ /* 0x000ff00000001834 */
[----:B------:R-:W-:Y:S01]  /*33e0*/  HMMA.16816.F32 R20, R32, R56, R20 ;  /* 0x000000382014723c */ /* 0x000fe20000001814 */
[----:B------:R-:W-:-:S02]  /*33f0*/  FMUL.FTZ R24, R24, c[0x0][0x320] ;  /* 0x0000c80018187a20 */ /* 0x000fc40000410000 */
[----:B------:R-:W-:Y:S02]  /*3400*/  FMUL.FTZ R25, R25, c[0x0][0x320] ;  /* 0x0000c80019197a20 */ /* 0x000fe40000410000 */
[----:B------:R-:W-:Y:S02]  /*3410*/  FMUL.FTZ R26, R26, c[0x0][0x320] ;  /* 0x0000c8001a1a7a20 */ /* 0x000fe40000410000 */
[----:B------:R-:W-:Y:S01]  /*3420*/  FMUL.FTZ R27, R27, c[0x0][0x320] ;  /* 0x0000c8001b1b7a20 */ /* 0x000fe20000410000 */
[----:B------:R-:W-:Y:S01]  /*3430*/  HMMA.16816.F32 R84, R12, R38, R84 ;  /* 0x000000260c54723c */ /* 0x000fe20000001854 */
[----:B------:R-:W1:Y:S01]  /*3440*/  MUFU.TANH R155, R24 ;  /* 0x00000018009b7308 */ /* 0x000e620000002400 */
[----:B------:R-:W-:Y:S02]  /*3450*/  FMUL.FTZ R4, R4, c[0x0][0x320] ;  /* 0x0000c80004047a20 */ /* 0x000fe40000410000 */
[----:B------:R-:W-:Y:S02]  /*3460*/  FMUL.FTZ R5, R5, c[0x0][0x320] ;  /* 0x0000c80005057a20 */ /* 0x000fe40000410000 */
[----:B------:R-:W-:-:S02]  /*3470*/  FMUL.FTZ R6, R6, c[0x0][0x320] ;  /* 0x0000c80006067a20 */ /* 0x000fc40000410000 */
[----:B------:R-:W-:Y:S01]  /*3480*/  HMMA.16816.F32 R36, R100, R82, RZ ;  /* 0x000000526424723c */ /* 0x000fe200000018ff */
[----:B------:R-:W1:Y:S01]  /*3490*/  MUFU.TANH R156, R25 ;  /* 0x00000019009c7308 */ /* 0x000e620000002400 */
[----:B------:R-:W-:-:S07]  /*34a0*/  FMUL.FTZ R7, R7, c[0x0][0x320] ;  /* 0x0000c80007077a20 */ /* 0x000fce0000410000 */
[----:B------:R-:W2:Y:S01]  /*34b0*/  MUFU.TANH R49, R26 ;  /* 0x0000001a00317308 */ /* 0x000ea20000002400 */
[----:B------:R-:W-:Y:S07]  /*34c0*/  HMMA.16816.F32 R52, R28, R56, R52 ;  /* 0x000000381c34723c */ /* 0x000fee0000001834 */
[----:B------:R2:W2:Y:S01]  /*34d0*/  MUFU.TANH R48, R27 ;  /* 0x0000001b00307308 */ /* 0x0004a20000002400 */
[----:B-1----:R-:W-:Y:S07]  /*34e0*/  HMMA.16816.F32 R20, R16, R8, R20 ;  /* 0x000000081014723c */ /* 0x002fee0000001814 */
[----:B------:R-:W1:Y:S01]  /*34f0*/  MUFU.TANH R186, R4 ;  /* 0x0000000400ba7308 */ /* 0x000e620000002400 */
[C---:B------:R-:W-:Y:S08]  /*3500*/  HMMA.16816.F32 R80, R96.reuse, R82, RZ ;  /* 0x000000526050723c */ /* 0x040ff000000018ff */
[C---:B--2---:R-:W-:Y:S01]  /*3510*/  HMMA.16816.F32 R24, R96.reuse, R76, RZ ;  /* 0x0000004c6018723c */ /* 0x044fe200000018ff */
[----:B------:R-:W2:Y:S07]  /*3520*/  MUFU.TANH R185, R5 ;  /* 0x0000000500b97308 */ /* 0x000eae0000002400 */
[----:B------:R-:W-:Y:S01]  /*3530*/  HMMA.16816.F32 R96, R96, R78, RZ ;  /* 0x0000004e6060723c */ /* 0x000fe200000018ff */
[----:B------:R-:W1:Y:S08]  /*3540*/  MUFU.TANH R56, R6 ;  /* 0x0000000600387308 */ /* 0x000e700000002400 */
[----:B------:R1:W1:Y:S02]  /*3550*/  MUFU.TANH R57, R7 ;  /* 0x0000000700397308 */ /* 0x0002640000002400 */
[C---:B-1----:R-:W-:Y:S08]  /*3560*/  HMMA.16816.F32 R4, R100.reuse, R76, RZ ;  /* 0x0000004c6404723c */ /* 0x042ff000000018ff */
[----:B------:R-:W-:Y:S01]  /*3570*/  HMMA.16816.F32 R100, R100, R78, RZ ;  /* 0x0000004e6464723c */ /* 0x000fe200000018ff */
[----:B------:R-:W-:-:S02]  /*3580*/  FMUL.FTZ R84, R84, c[0x0][0x320] ;  /* 0x0000c80054547a20 */ /* 0x000fc40000410000 */
[----:B------:R-:W-:Y:S02]  /*3590*/  FMUL.FTZ R20, R20, c[0x0][0x320] ;  /* 0x0000c80014147a20 */ /* 0x000fe40000410000 */
[----:B------:R-:W-:-:S03]  /*35a0*/  FMUL.FTZ R21, R21, c[0x0][0x320] ;  /* 0x0000c80015157a20 */ /* 0x000fc60000410000 */
[----:B------:R-:W-:Y:S01]  /*35b0*/  HMMA.16816.F32 R36, R72, R50, R36 ;  /* 0x000000324824723c */ /* 0x000fe20000001824 */
[----:B------:R-:W-:Y:S02]  /*35c0*/  FMUL.FTZ R22, R22, c[0x0][0x320] ;  /* 0x0000c80016167a20 */ /* 0x000fe40000410000 */
[----:B------:R-:W-:-:S05]  /*35d0*/  FMUL.FTZ R23, R23, c[0x0][0x320] ;  /* 0x0000c80017177a20 */ /* 0x000fca0000410000 */
[C---:B------:R-:W-:Y:S01]  /*35e0*/  HMMA.16816.F32 R24, R68.reuse, R44, R24 ;  /* 0x0000002c4418723c */ /* 0x040fe20000001818 */
[----:B------:R1:W1:Y:S07]  /*35f0*/  MUFU.TANH R157, R84 ;  /* 0x00000054009d7308 */ /* 0x00026e0000002400 */
[C---:B------:R-:W-:Y:S01]  /*3600*/  HMMA.16816.F32 R96, R68.reuse, R46, R96 ;  /* 0x0000002e4460723c */ /* 0x040fe20000001860 */
[----:B------:R-:W2:Y:S07]  /*3610*/  MUFU.TANH R77, R22 ;  /* 0x00000016004d7308 */ /* 0x000eae0000002400 */
[----:B------:R-:W-:Y:S01]  /*3620*/  HMMA.16816.F32 R80, R68, R50, R80 ;  /* 0x000000324450723c */ /* 0x000fe20000001850 */
[----:B-1----:R-:W-:Y:S01]  /*3630*/  FMUL.FTZ R84, R86, c[0x0][0x320] ;  /* 0x0000c80056547a20 */ /* 0x002fe20000410000 */
[----:B------:R-:W1:Y:S05]  /*3640*/  MUFU.TANH R76, R23 ;  /* 0x00000017004c7308 */ /* 0x000e6a0000002400 */
[----:B------:R-:W-:Y:S01]  /*3650*/  FMUL.FTZ R51, R85, c[0x0][0x320] ;  /* 0x0000c80055337a20 */ /* 0x000fe20000410000 */
[C---:B------:R-:W-:Y:S02]  /*3660*/  HMMA.16816.F32 R100, R72.reuse, R46, R100 ;  /* 0x0000002e4864723c */ /* 0x040fe40000001864 */
[----:B------:R-:W1:Y:S06]  /*3670*/  MUFU.TANH R85, R20 ;  /* 0x0000001400557308 */ /* 0x000e6c0000002400 */
[----:B------:R-:W-:Y:S02]  /*3680*/  HMMA.16816.F32 R4, R72, R44, R4 ;  /* 0x0000002c4804723c */ /* 0x000fe40000001804 */
[----:B------:R1:W1:Y:S02]  /*3690*/  MUFU.TANH R86, R21 ;  /* 0x0000001500567308 */ /* 0x0002640000002400 */
[----:B-1----:R-:W1:Y:S04]  /*36a0*/  LDSM.16.M88.4 R20, [R224+0x3000] ;  /* 0x00300000e014783b */ /* 0x002e680000000200 */
[----:B------:R-:W-:Y:S08]  /*36b0*/  HMMA.16816.F32 R36, R32, R58, R36 ;  /* 0x0000003a2024723c */ /* 0x000ff00000001824 */
[C---:B------:R-:W-:Y:S08]  /*36c0*/  HMMA.16816.F32 R24, R28.reuse, R40, R24 ;  /* 0x000000281c18723c */ /* 0x040ff00000001818 */
[C---:B------:R-:W-:Y:S08]  /*36d0*/  HMMA.16816.F32 R96, R28.reuse, R42, R96 ;  /* 0x0000002a1c60723c */ /* 0x040ff00000001860 */
[----:B------:R-:W-:Y:S08]  /*36e0*/  HMMA.16816.F32 R80, R28, R58, R80 ;  /* 0x0000003a1c50723c */ /* 0x000ff00000001850 */
[----:B------:R-:W-:Y:S01]  /*36f0*/  HMMA.16816.F32 R52, R12, R8, R52 ;  /* 0x000000080c34723c */ /* 0x000fe20000001834 */
[----:B------:R-:W-:-:S02]  /*3700*/  FMUL.FTZ R112, R112, c[0x0][0x320] ;  /* 0x0000c80070707a20 */ /* 0x000fc40000410000 */
[----:B------:R-:W-:Y:S02]  /*3710*/  FMUL.FTZ R113, R113, c[0x0][0x320] ;  /* 0x0000c80071717a20 */ /* 0x000fe40000410000 */
[----:B------:R-:W-:Y:S02]  /*3720*/  FMUL.FTZ R114, R114, c[0x0][0x320] ;  /* 0x0000c80072727a20 */ /* 0x000fe40000410000 */
[----:B------:R-:W-:Y:S01]  /*3730*/  FMUL.FTZ R115, R115, c[0x0][0x320] ;  /* 0x0000c80073737a20 */ /* 0x000fe20000410000 */
[----:B------:R-:W-:Y:S01]  /*3740*/  HMMA.16816.F32 R100, R32, R42, R100 ;  /* 0x0000002a2064723c */ /* 0x000fe20000001864 */
[----:B------:R-:W-:Y:S02]  /*3750*/  FMUL.FTZ R108, R108, c[0x0][0x320] ;  /* 0x0000c8006c6c7a20 */ /* 0x000fe40000410000 */
[----:B------:R-:W-:Y:S02]  /*3760*/  FMUL.FTZ R109, R109, c[0x0][0x320] ;  /* 0x0000c8006d6d7a20 */ /* 0x000fe40000410000 */
[----:B------:R-:W-:-:S02]  /*3770*/  FMUL.FTZ R110, R110, c[0x0][0x320] ;  /* 0x0000c8006e6e7a20 */ /* 0x000fc40000410000 */
[----:B------:R-:W-:Y:S01]  /*3780*/  FMUL.FTZ R111, R111, c[0x0][0x320] ;  /* 0x0000c8006f6f7a20 */ /* 0x000fe20000410000 */
[----:B------:R-:W-:Y:S01]  /*3790*/  HMMA.16816.F32 R4, R32, R40, R4 ;  /* 0x000000282004723c */ /* 0x000fe20000001804 */
[----:B------:R-:W-:Y:S02]  /*37a0*/  FMUL.FTZ R92, R92, c[0x0][0x320] ;  /* 0x0000c8005c5c7a20 */ /* 0x000fe40000410000 */
[----:B------:R-:W-:Y:S02]  /*37b0*/  FMUL.FTZ R93, R93, c[0x0][0x320] ;  /* 0x0000c8005d5d7a20 */ /* 0x000fe40000410000 */
[----:B------:R-:W-:Y:S02]  /*37c0*/  FMUL.FTZ R94, R94, c[0x0][0x320] ;  /* 0x0000c8005e5e7a20 */ /* 0x000fe40000410000 */
[----:B------:R-:W-:Y:S01]  /*37d0*/  FMUL.FTZ R95, R95, c[0x0][0x320] ;  /* 0x0000c8005f5f7a20 */ /* 0x000fe20000410000 */
[----:B------:R-:W-:Y:S01]  /*37e0*/  HMMA.16816.F32 R36, R16, R10, R36 ;  /* 0x0000000a1024723c */ /* 0x000fe20000001824 */
[----:B------:R-:W-:-:S02]  /*37f0*/  FMUL.FTZ R60, R60, c[0x0][0x320] ;  /* 0x0000c8003c3c7a20 */ /* 0x000fc40000410000 */
[----:B------:R-:W-:Y:S02]  /*3800*/  FMUL.FTZ R61, R61, c[0x0][0x320] ;  /* 0x0000c8003d3d7a20 */ /* 0x000fe40000410000 */
[----:B------:R-:W-:Y:S02]  /*3810*/  FMUL.FTZ R88, R88, c[0x0][0x320] ;  /* 0x0000c80058587a20 */ /* 0x000fe40000410000 */
[----:B------:R-:W-:Y:S01]  /*3820*/  FMUL.FTZ R89, R89, c[0x0][0x320] ;  /* 0x0000c80059597a20 */ /* 0x000fe20000410000 */
[----:B-1----:R-:W-:Y:S01]  /*3830*/  HMMA.16816.F32 R24, R12, R20, R24 ;  /* 0x000000140c18723c */ /* 0x002fe20000001818 */
[----:B------:R-:W-:Y:S01]  /*3840*/  FMUL.FTZ R50, R87, c[0x0][0x320] ;  /* 0x0000c80057327a20 */ /* 0x000fe20000410000 */
[----:B-----5:R-:W-:Y:S01]  /*3850*/  ISETP.GT.AND P0, PT, R3, R165, PT ;  /* 0x000000a50300720c */ /* 0x020fe20003f04270 */
[----:B------:R-:W1:Y:S01]  /*3860*/  MUFU.TANH R90, R90 ;  /* 0x0000005a005a7308 */ /* 0x000e620000002400 */
[----:B------:R-:W-:-:S04]  /*3870*/  DEPBAR.LE SB0, 0x0 ;  /* 0x000080000000791a */ /* 0x000fc80000000000 */
[C---:B------:R-:W-:Y:S08]  /*3880*/  HMMA.16816.F32 R96, R12.reuse, R22, R96 ;  /* 0x000000160c60723c */ /* 0x040ff00000001860 */
[----:B------:R-:W-:Y:S08]  /*3890*/  HMMA.16816.F32 R80, R12, R10, R80 ;  /* 0x0000000a0c50723c */ /* 0x000ff00000001850 */
[C---:B------:R-:W-:Y:S08]  /*38a0*/  HMMA.16816.F32 R100, R16.reuse, R22, R100 ;  /* 0x000000161064723c */ /* 0x040ff00000001864 */
[----:B------:R-:W-:Y:S01]  /*38b0*/  HMMA.16816.F32 R4, R16, R20, R4 ;  /* 0x000000141004723c */ /* 0x000fe20000001804 */
[----:B------:R-:W-:-:S02]  /*38c0*/  FMUL.FTZ R37, R37, c[0x0][0x320] ;  /* 0x0000c80025257a20 */ /* 0x000fc40000410000 */
[----:B------:R-:W-:Y:S02]  /*38d0*/  FMUL.FTZ R24, R24, c[0x0][0x320] ;  /* 0x0000c80018187a20 */ /* 0x000fe40000410000 */
[----:B------:R-:W-:Y:S01]  /*38e0*/  FMUL.FTZ R10, R36, c[0x0][0x320] ;  /* 0x0000c800240a7a20 */ /* 0x000fe20000410000 */
[----:B------:R5:W1:Y:S01]  /*38f0*/  MUFU.TANH R78, R37 ;  /* 0x00000025004e7308 */ /* 0x000a620000002400 */
[----:B------:R-:W-:Y:S02]  /*3900*/  FMUL.FTZ R36, R38, c[0x0][0x320] ;  /* 0x0000c80026247a20 */ /* 0x000fe40000410000 */
[----:B------:R-:W-:Y:S02]  /*3910*/  FMUL.FTZ R28, R97, c[0x0][0x320] ;  /* 0x0000c800611c7a20 */ /* 0x000fe40000410000 */
[----:B------:R-:W-:Y:S02]  /*3920*/  FMUL.FTZ R52, R52, c[0x0][0x320] ;  /* 0x0000c80034347a20 */ /* 0x000fe40000410000 */
[----:B------:R-:W-:Y:S01]  /*3930*/  FMUL.FTZ R45, R53, c[0x0][0x320] ;  /* 0x0000c800352d7a20 */ /* 0x000fe20000410000 */
[----:B------:R1:W1:Y:S01]  /*3940*/  MUFU.TANH R31, R24 ;  /* 0x00000018001f7308 */ /* 0x0002620000002400 */
[----:B------:R-:W-:-:S02]  /*3950*/  FMUL.FTZ R44, R80, c[0x0][0x320] ;  /* 0x0000c800502c7a20 */ /* 0x000fc40000410000 */
[----:B------:R-:W-:Y:S02]  /*3960*/  FMUL.FTZ R41, R81, c[0x0][0x320] ;  /* 0x0000c80051297a20 */ /* 0x000fe40000410000 */
[----:B------:R-:W-:Y:S02]  /*3970*/  FMUL.FTZ R21, R27, c[0x0][0x320] ;  /* 0x0000c8001b157a20 */ /* 0x000fe40000410000 */
[----:B------:R-:W-:Y:S02]  /*3980*/  FMUL.FTZ R38, R101, c[0x0][0x320] ;  /* 0x0000c80065267a20 */ /* 0x000fe40000410000 */
[----:B-----5:R-:W-:Y:S02]  /*3990*/  FMUL.FTZ R37, R39, c[0x0][0x320] ;  /* 0x0000c80027257a20 */ /* 0x020fe40000410000 */
[----:B------:R-:W-:Y:S02]  /*39a0*/  FMUL.FTZ R39, R100, c[0x0][0x320] ;  /* 0x0000c80064277a20 */ /* 0x000fe40000410000 */
[----:B------:R-:W-:-:S02]  /*39b0*/  FMUL.FTZ R22, R102, c[0x0][0x320] ;  /* 0x0000c80066167a20 */ /* 0x000fc40000410000 */
[----:B------:R-:W-:Y:S02]  /*39c0*/  FMUL.FTZ R15, R103, c[0x0][0x320] ;  /* 0x0000c800670f7a20 */ /* 0x000fe40000410000 */
[----:B-1----:R-:W-:Y:S02]  /*39d0*/  FMUL.FTZ R24, R26, c[0x0][0x320] ;  /* 0x0000c8001a187a20 */ /* 0x002fe40000410000 */
[----:B------:R-:W-:Y:S02]  /*39e0*/  FMUL.FTZ R29, R96, c[0x0][0x320] ;  /* 0x0000c800601d7a20 */ /* 0x000fe40000410000 */
[----:B------:R-:W-:Y:S02]  /*39f0*/  FMUL.FTZ R97, R98, c[0x0][0x320] ;  /* 0x0000c80062617a20 */ /* 0x000fe40000410000 */
[----:B------:R-:W-:Y:S02]  /*3a00*/  FMUL.FTZ R70, R99, c[0x0][0x320] ;  /* 0x0000c80063467a20 */ /* 0x000fe40000410000 */
[----:B------:R-:W-:-:S02]  /*3a10*/  FMUL.FTZ R54, R54, c[0x0][0x320] ;  /* 0x0000c80036367a20 */ /* 0x000fc40000410000 */
[----:B------:R-:W-:Y:S02]  /*3a20*/  FMUL.FTZ R55, R55, c[0x0][0x320] ;  /* 0x0000c80037377a20 */ /* 0x000fe40000410000 */
[----:B------:R-:W-:Y:S02]  /*3a30*/  FMUL.FTZ R82, R82, c[0x0][0x320] ;  /* 0x0000c80052527a20 */ /* 0x000fe40000410000 */
[----:B------:R-:W-:Y:S02]  /*3a40*/  FMUL.FTZ R83, R83, c[0x0][0x320] ;  /* 0x0000c80053537a20 */ /* 0x000fe40000410000 */
[----:B------:R-:W-:Y:S02]  /*3a50*/  FMUL.FTZ R4, R4, c[0x0][0x320] ;  /* 0x0000c80004047a20 */ /* 0x000fe40000410000 */
[----:B------:R-:W-:Y:S02]  /*3a60*/  FMUL.FTZ R5, R5, c[0x0][0x320] ;  /* 0x0000c80005057a20 */ /* 0x000fe40000410000 */
[----:B------:R-:W-:-:S02]  /*3a70*/  FMUL.FTZ R6, R6, c[0x0][0x320] ;  /* 0x0000c80006067a20 */ /* 0x000fc40000410000 */
[----:B------:R-:W-:Y:S02]  /*3a80*/  FMUL.FTZ R7, R7, c[0x0][0x320] ;  /* 0x0000c80007077a20 */ /* 0x000fe40000410000 */
[----:B------:R-:W-:Y:S01]  /*3a90*/  FMUL.FTZ R25, R25, c[0x0][0x320] ;  /* 0x0000c80019197a20 */ /* 0x000fe20000410000 */
[----:B------:R-:W1:Y:S08]  /*3aa0*/  MUFU.TANH R112, R112 ;  /* 0x0000007000707308 */ /* 0x000e700000002400 */
        /* <DEDUP_REMOVED lines=20> */
[----:B------:R1:W1:Y:S08]  /*3bf0*/  MUFU.TANH R192, R54 ;  /* 0x0000003600c07308 */ /* 0x0002700000002400 */
[----:B------:R1:W1:Y:S08]  /*3c00*/  MUFU.TANH R191, R55 ;  /* 0x0000003700bf7308 */ /* 0x0002700000002400 */
[----:B------:R-:W1:Y:S08]  /*3c10*/  MUFU.TANH R10, R10 ;  /* 0x0000000a000a7308 */ /* 0x000e700000002400 */
[----:B------:R-:W1:Y:S08]  /*3c20*/  MUFU.TANH R36, R36 ;  /* 0x0000002400247308 */ /* 0x000e700000002400 */
[----:B------:R-:W1:Y:S08]  /*3c30*/  MUFU.TANH R37, R37 ;  /* 0x0000002500257308 */ /* 0x000e700000002400 */
[----:B------:R-:W1:Y:S08]  /*3c40*/  MUFU.TANH R44, R44 ;  /* 0x0000002c002c7308 */ /* 0x000e700000002400 */
        /* <DEDUP_REMOVED lines=17> */
[----:B------:R-:W1:Y:S01]  /*3d60*/  MUFU.TANH R70, R70 ;  /* 0x0000004600467308 */ /* 0x000e620000002400 */
[----:B------:R-:W-:Y:S01]  /*3d70*/  BSSY B0, `(.L_x_1333) ;  /* 0x000004a000007945 */ /* 0x000fe20003800000 */
[----:B------:R-:W-:Y:S01]  /*3d80*/  BAR.SYNC.DEFER_BLOCKING 0x0 ;  /* 0x0000000000007b1d */ /* 0x000fe20000010000 */
[----:B------:R-:W-:-:S05]  /*3d90*/  ISETP.GT.AND P1, PT, R250, 0x6f, PT ;  /* 0x0000006ffa00780c */ /* 0x000fca0003f24270 */
[----:B------:R-:W-:Y:S05]  /*3da0*/  @!P0 BRA `(.L_x_1334) ;  /* 0x0000046000008947 */ /* 0x000fea0003800000 */
[----:B--234-:R-:W-:Y:S01]  /*3db0*/  PLOP3.LUT P4, PT, PT, PT, UP0, 0x80, 0x0 ;  /* 0x000000000000781c */ /* 0x01cfe20003f8f008 */
[----:B------:R-:W-:Y:S01]  /*3dc0*/  IMAD.MOV.U32 R8, RZ, RZ, RZ ;  /* 0x000000ffff087224 */ /* 0x000fe200078e00ff */
[----:B------:R-:W-:Y:S02]  /*3dd0*/  IADD3 R2, R250, R2, R164 ;  /* 0x00000002fa027210 */ /* 0x000fe40007ffe0a4 */
[----:B------:R-:W-:Y:S02]  /*3de0*/  PLOP3.LUT P0, PT, PT, PT, UP0, 0x80, 0x0 ;  /* 0x000000000000781c */ /* 0x000fe40003f0f008 */
[----:B------:R-:W-:-:S05]  /*3df0*/  IADD3 R2, R2, -0x70, RZ ;  /* 0xffffff9002027810 */ /* 0x000fca0007ffe0ff */
[----:B------:R-:W-:Y:S02]  /*3e00*/  IMAD.MOV.U32 R3, RZ, RZ, R2 ;  /* 0x000000ffff037224 */ /* 0x000fe400078e0002 */
[----:B-1----:R-:W-:-:S05]  /*3e10*/  @P4 IMAD.HI.U32 R4, R2, c[0x0][0x2bc], RZ ;  /* 0x0000af0002044a27 */ /* 0x002fca00078e00ff */
        /* <DEDUP_REMOVED lines=9> */
[----:B------:R-:W-:Y:S01]  /*3eb0*/  SHF.R.S32.HI R2, RZ, 0x1f, R9 ;  /* 0x0000001fff027819 */ /* 0x000fe20000011409 */
[----:B------:R1:W-:Y:S04]  /*3ec0*/  STL [R1+0x20], R9 ;  /* 0x0000200901007387 */ /* 0x0003e80000100800 */
[----:B------:R-:W-:-:S04]  /*3ed0*/  IMAD R2, R2, c[0x0][0x1e0], RZ ;  /* 0x0000780002027a24 */ /* 0x000fc800078e02ff */
[----:B------:R-:W-:-:S04]  /*3ee0*/  IMAD R2, R9, c[0x0][0x1e4], R2 ;  /* 0x0000790009027a24 */ /* 0x000fc800078e0202 */
[----:B------:R-:W-:Y:S01]  /*3ef0*/  IMAD.IADD R5, R5, 0x1, R2 ;  /* 0x0000000105057824 */ /* 0x000fe200078e0202 */
[----:B--2---:R1:W-:Y:S01]  /*3f00*/  STL [R1+0x1c], R8 ;  /* 0x00001c0801007387 */ /* 0x0043e20000100800 */
[----:B------:R-:W-:Y:S02]  /*3f10*/  SHF.R.S32.HI R2, RZ, 0x1f, R8 ;  /* 0x0000001fff027819 */ /* 0x000fe40000011408 */
        /* <DEDUP_REMOVED lines=9> */
.L_x_1389:
[----:B------:R-:W-:Y:S05]  /*3fb0*/  BRA.DIV ~URZ, `(.L_x_1336) ;  /* 0x000115327f007947 */ /* 0x000fea000b800000 */
[----:B------:R-:W4:Y:S04]  /*3fc0*/  SHFL.IDX PT, R18, R7, RZ, 0x181f ;  /* 0x00181fff07127589 */ /* 0x000f2800000e0000 */
[----:B------:R-:W5:Y:S04]  /*3fd0*/  SHFL.IDX PT, R16, R7, 0x1, 0x181f ;  /* 0x00381f0007107f89 */ /* 0x000f6800000e0000 */
[----:B------:R-:W1:Y:S04]  /*3fe0*/  SHFL.IDX PT, R13, R7, 0x2, 0x181f ;  /* 0x00581f00070d7f89 */ /* 0x000e6800000e0000 */
[----:B------:R-:W2:Y:S04]  /*3ff0*/  SHFL.IDX PT, R17, R3, 0x1, 0x181f ;  /* 0x00381f0003117f89 */ /* 0x000ea800000e0000 */
[----:B-1----:R-:W1:Y:S04]  /*4000*/  SHFL.IDX PT, R8, R7, 0x3, 0x181f ;  /* 0x00781f0007087f89 */ /* 0x002e6800000e0000 */
[----:B------:R-:W3:Y:S04]  /*4010*/  SHFL.IDX PT, R14, R3, 0x2, 0x181f ;  /* 0x00581f00030e7f89 */ /* 0x000ee800000e0000 */
[----:B------:R-:W-:Y:S01]  /*4020*/  SHFL.IDX PT, R5, R7, 0x4, 0x181f ;  /* 0x00981f0007057f89 */ /* 0x000fe200000e0000 */
[----:B----4-:R-:W-:-:S03]  /*4030*/  IADD3 R18, P0, R18, R121, RZ ;  /* 0x0000007912127210 */ /* 0x010fc60007f1e0ff */
[----:B------:R-:W-:Y:S01]  /*4040*/  SHFL.IDX PT, R2, R7, 0x5, 0x181f ;  /* 0x00b81f0007027f89 */ /* 0x000fe200000e0000 */
[-C--:B-----5:R-:W-:Y:S01]  /*4050*/  IADD3 R16, P4, R16, R121.reuse, RZ ;  /* 0x0000007910107210 */ /* 0x0a0fe20007f9e0ff */
[----:B---3--:R-:W-:Y:S02]  /*4060*/  IMAD.X R19, R12, 0x1, R120, P0 ;  /* 0x000000010c137824 */ /* 0x008fe400000e0678 */
[----:B------:R-:W3:Y:S01]  /*4070*/  SHFL.IDX PT, R9, R3, 0x3, 0x181f ;  /* 0x00781f0003097f89 */ /* 0x000ee200000e0000 */
[----:B------:R-:W-:-:S03]  /*4080*/  IADD3 R12, P0, R13, R121, RZ ;  /* 0x000000790d0c7210 */ /* 0x000fc60007f1e0ff */
[----:B------:R-:W4:Y:S01]  /*4090*/  SHFL.IDX PT, R6, R3, 0x4, 0x181f ;  /* 0x00981f0003067f89 */ /* 0x000f2200000e0000 */
[----:B--2---:R-:W-:-:S03]  /*40a0*/  IMAD.X R17, R17, 0x1, R120, P4 ;  /* 0x0000000111117824 */ /* 0x004fc600020e0678 */
[----:B------:R-:W2:Y:S01]  /*40b0*/  SHFL.IDX PT, R4, R3, 0x5, 0x181f ;  /* 0x00b81f0003047f89 */ /* 0x000ea200000e0000 */
[----:B-1----:R-:W-:-:S03]  /*40c0*/  IADD3 R8, P5, R8, R121, RZ ;  /* 0x0000007908087210 */ /* 0x002fc60007fbe0ff */
[----:B------:R1:W-:Y:S01]  /*40d0*/  LDGSTS.E.BYPASS.LTC128B.128 [R244+0x3900], [R18.64], !P3 ;  /* 0x0390000012f47fae */ /* 0x0003e2000d901d48 */
[----:B------:R-:W-:-:S03]  /*40e0*/  IMAD.X R13, R14, 0x1, R120, P0 ;  /* 0x000000010e0d7824 */ /* 0x000fc600000e0678 */
[----:B------:R5:W-:Y:S04]  /*40f0*/  LDGSTS.E.BYPASS.LTC128B.128 [R244+0x4100], [R16.64], !P3 ;  /* 0x0410000010f47fae */ /* 0x000be8000d901d48 */
[----:B------:R2:W-:Y:S01]  /*4100*/  LDGSTS.E.BYPASS.LTC128B.128 [R244+0x4900], [R12.64], !P3 ;  /* 0x049000000cf47fae */ /* 0x0005e2000d901d48 */
[----:B---3--:R-:W-:-:S03]  /*4110*/  IMAD.X R9, R9, 0x1, R120, P5 ;  /* 0x0000000109097824 */ /* 0x008fc600028e0678 */
[----:B------:R-:W3:Y:S04]  /*4120*/  SHFL.IDX PT, R7, R7, 0x6, 0x181f ;  /* 0x00d81f0007077f89 */ /* 0x000ee800000e0000 */
[----:B------:R3:W-:Y:S04]  /*4130*/  LDGSTS.E.BYPASS.LTC128B.128 [R244+0x5100], [R8.64], !P3 ;  /* 0x0510000008f47fae */ /* 0x0007e8000d901d48 */
[----:B------:R-:W3:Y:S01]  /*4140*/  SHFL.IDX PT, R3, R3, 0x6, 0x181f ;  /* 0x00d81f0003037f89 */ /* 0x000ee200000e0000 */
[-C--:B-1----:R-:W-:Y:S02]  /*4150*/  IADD3 R18, P4, R5, R121.reuse, RZ ;  /* 0x0000007905127210 */ /* 0x082fe40007f9e0ff */
[----:B-----5:R-:W-:-:S03]  /*4160*/  IADD3 R16, P0, R2, R121, RZ ;  /* 0x0000007902107210 */ /* 0x020fc60007f1e0ff */
[--C-:B----4-:R-:W-:Y:S02]  /*4170*/  IMAD.X R19, R6, 0x1, R120.reuse, P4 ;  /* 0x0000000106137824 */ /* 0x110fe400020e0678 */
[----:B--2---:R-:W-:-:S03]  /*4180*/  IMAD.X R17, R4, 0x1, R120, P0 ;  /* 0x0000000104117824 */ /* 0x004fc600000e0678 */
[----:B------:R1:W-:Y:S04]  /*4190*/  LDGSTS.E.BYPASS.LTC128B.128 [R244+0x5900], [R18.64], !P3 ;  /* 0x0590000012f47fae */ /* 0x0003e8000d901d48 */
[----:B------:R1:W-:Y:S02]  /*41a0*/  LDGSTS.E.BYPASS.LTC128B.128 [R244+0x6100], [R16.64], !P3 ;  /* 0x0610000010f47fae */ /* 0x0003e4000d901d48 */
.L_x_1390:
[----:B---3--:R-:W-:-:S04]  /*41b0*/  IADD3 R2, P0, R7, R121, RZ ;  /* 0x0000007907027210 */ /* 0x008fc80007f1e0ff */
[----:B------:R-:W-:-:S05]  /*41c0*/  IADD3.X R3, R3, R120, RZ, P0, !PT ;  /* 0x0000007803037210 */ /* 0x000fca00007fe4ff */
[----:B------:R-:W-:Y:S01]  /*41d0*/  @!PT LDS RZ, [RZ] ;  /* 0x00000000fffff984 */ /* 0x000fe20000000800 */
[----:B------:R-:W-:Y:S01]  /*41e0*/  @!PT LDS RZ, [RZ] ;  /* 0x00000000fffff984 */ /* 0x000fe20000000800 */
[----:B------:R-:W-:Y:S01]  /*41f0*/  @!PT LDS RZ, [RZ] ;  /* 0x00000000fffff984 */ /* 0x000fe20000000800 */
[----:B------:R2:W-:Y:S04]  /*4200*/  LDGSTS.E.BYPASS.LTC128B.128 [R244+0x6900], [R2.64], !P3 ;  /* 0x0690000002f47fae */ /* 0x0005e8000d901d48 */
.L_x_1334:
[----:B--234-:R-:W-:Y:S05]  /*4210*/  BSYNC B0 ;  /* 0x0000000000007941 */ /* 0x01cfea0003800000 */
.L_x_1333:
[----:B------:R-:W2:Y:S04]  /*4220*/  LDL R2, [R1+0x14] ;  /* 0x0000140001027983 */ /* 0x000ea80000100800 */
[----:B------:R-:W0:Y:S01]  /*4230*/  LDGDEPBAR ;  /* 0x00000000000079af */ /* 0x000e220000000000 */
[----:B--2---:R-:W-:-:S04]  /*4240*/  IMAD.IADD R2, R246, 0x1, R2 ;  /* 0x00000001f6027824 */ /* 0x004fc800078e0202 */
[----:B------:R-:W-:Y:S01]  /*4250*/  @P2 IMAD.HI.U32 R3, R2, c[0x0][0x2c8], RZ ;  /* 0x0000b20002032a27 */ /* 0x000fe200078e00ff */
[----:B------:R2:W-:Y:S01]  /*4260*/  STL [R1+0x5c], R2 ;  /* 0x00005c0201007387 */ /* 0x0005e20000100800 */
[----:B-1----:R-:W-:-:S03]  /*4270*/  MOV R6, R2 ;  /* 0x0000000200067202 */ /* 0x002fc60000000f00 */
[----:B------:R-:W-:Y:S01]  /*4280*/  @P2 SHF.R.U32.HI R6, RZ, c[0x0][0x2cc], R3 ;  /* 0x0000b300ff062a19 */ /* 0x000fe20000011603 */
[----:B------:R-:W-:Y:S01]  /*4290*/  IMAD.IADD R3, R0, 0x1, -R245 ;  /* 0x0000000100037824 */ /* 0x000fe200078e0af5 */
[----:B--2---:R-:W-:-:S04]  /*42a0*/  IADD3 R2, -R245, 0x1, R0 ;  /* 0x00000001f5027810 */ /* 0x004fc80007ffe100 */
[----:B------:R-:W-:Y:S01]  /*42b0*/  IADD3 R0, R2, -c[0x0][0x168], RZ ;  /* 0x80005a0002007a10 */ /* 0x000fe20007ffe0ff */
[----:B------:R-:W-:Y:S05]  /*42c0*/  BRA.DIV ~URZ, `(.L_x_1337) ;  /* 0x000118f27f007947 */ /* 0x000fea000b800000 */
[----:B------:R1:W2:Y:S02]  /*42d0*/  SHFL.IDX PT, R2, R6, RZ, 0x1c1f ;  /* 0x001c1fff06027589 */ /* 0x0002a400000e0000 */
.L_x_1391:
[----:B--2---:R-:W-:-:S05]  /*42e0*/  IMAD.IADD R2, R0, 0x1, R2 ;  /* 0x0000000100027824 */ /* 0x004fca00078e0202 */
[----:B------:R-:W-:-:S04]  /*42f0*/  IMNMX R2, R3, R2, PT ;  /* 0x0000000203027217 */ /* 0x000fc80003800200 */
[C---:B------:R-:W-:Y:S02]  /*4300*/  ISETP.GT.AND P6, PT, R2.reuse, RZ, PT ;  /* 0x000000ff0200720c */ /* 0x040fe40003fc4270 */
        /* <DEDUP_REMOVED lines=19> */
[----:B------:R-:W-:Y:S02]  /*4440*/  FSEL R162, R138, -INF , P6 ;  /* 0xff8000008aa27808 */ /* 0x000fe40003000000 */
        /* <DEDUP_REMOVED lines=34> */
[----:B------:R-:W-:Y:S01]  /*4670*/  FSEL R38, R38, -INF , P0 ;  /* 0xff80000026267808 */ /* 0x000fe20000000000 */
[----:B------:R-:W-:Y:S05]  /*4680*/  BRA.DIV ~URZ, `(.L_x_1338) ;  /* 0x000115927f007947 */ /* 0x000fea000b800000 */
[----:B------:R-:W2:Y:S04]  /*4690*/  SHFL.IDX PT, R2, R6, 0x2, 0x1c1f ;  /* 0x005c1f0006027f89 */ /* 0x000ea800000e0000 */
[----:B------:R-:W3:Y:S04]  /*46a0*/  SHFL.IDX PT, R5, R6, 0x1, 0x1c1f ;  /* 0x003c1f0006057f89 */ /* 0x000ee800000e0000 */
[----:B------:R-:W4:Y:S01]  /*46b0*/  SHFL.IDX PT, R4, R6, 0x3, 0x1c1f ;  /* 0x007c1f0006047f89 */ /* 0x000f2200000e0000 */
[----:B--2---:R-:W-:-:S02]  /*46c0*/  IMAD.IADD R2, R0, 0x1, R2 ;  /* 0x0000000100027824 */ /* 0x004fc400078e0202 */
[----:B---3--:R-:W-:-:S03]  /*46d0*/  IMAD.IADD R5, R0, 0x1, R5 ;  /* 0x0000000100057824 */ /* 0x008fc600078e0205 */
[----:B------:R-:W-:Y:S01]  /*46e0*/  IMNMX R2, R3, R2, PT ;  /* 0x0000000203027217 */ /* 0x000fe20003800200 */
[----:B----4-:R-:W-:-:S03]  /*46f0*/  IMAD.IADD R4, R0, 0x1, R4 ;  /* 0x0000000100047824 */ /* 0x010fc600078e0204 */
[C---:B------:R-:W-:Y:S02]  /*4700*/  ISETP.GT.AND P6, PT, R2.reuse, RZ, PT ;  /* 0x000000ff0200720c */ /* 0x040fe40003fc4270 */
[C---:B------:R-:W-:Y:S02]  /*4710*/  ISETP.GT.AND P5, PT, R2.reuse, 0x1, PT ;  /* 0x000000010200780c */ /* 0x040fe40003fa4270 */
[C---:B------:R-:W-:Y:S02]  /*4720*/  ISETP.GT.AND P4, PT, R2.reuse, 0x8, PT ;  /* 0x000000080200780c */ /* 0x040fe40003f84270 */
[----:B------:R-:W-:Y:S02]  /*4730*/  ISETP.GT.AND P0, PT, R2, 0x9, PT ;  /* 0x000000090200780c */ /* 0x000fe40003f04270 */
[----:B------:R-:W-:Y:S02]  /*4740*/  FSEL R12, R122, -INF , P6 ;  /* 0xff8000007a0c7808 */ /* 0x000fe40003000000 */
[----:B------:R-:W-:-:S02]  /*4750*/  FSEL R123, R123, -INF , P5 ;  /* 0xff8000007b7b7808 */ /* 0x000fc40002800000 */
[C---:B------:R-:W-:Y:S02]  /*4760*/  ISETP.GT.AND P6, PT, R2.reuse, 0x10, PT ;  /* 0x000000100200780c */ /* 0x040fe40003fc4270 */
[----:B------:R-:W-:Y:S02]  /*4770*/  ISETP.GT.AND P5, PT, R2, 0x11, PT ;  /* 0x000000110200780c */ /* 0x000fe40003fa4270 */
[----:B------:R-:W-:Y:S02]  /*4780*/  FSEL R130, R130, -INF , P4 ;  /* 0xff80000082827808 */ /* 0x000fe40002000000 */
[----:B------:R-:W-:Y:S02]  /*4790*/  FSEL R131, R131, -INF , P0 ;  /* 0xff80000083837808 */ /* 0x000fe40000000000 */
[C---:B------:R-:W-:Y:S02]  /*47a0*/  ISETP.GT.AND P4, PT, R2.reuse, 0x18, PT ;  /* 0x000000180200780c */ /* 0x040fe40003f84270 */
[----:B------:R-:W-:-:S02]  /*47b0*/  ISETP.GT.AND P0, PT, R2, 0x19, PT ;  /* 0x000000190200780c */ /* 0x000fc40003f04270 */
[----:B------:R-:W-:Y:S02]  /*47c0*/  FSEL R136, R136, -INF , P6 ;  /* 0xff80000088887808 */ /* 0x000fe40003000000 */
[----:B------:R-:W-:Y:S02]  /*47d0*/  FSEL R137, R137, -INF , P5 ;  /* 0xff80000089897808 */ /* 0x000fe40002800000 */
        /* <DEDUP_REMOVED lines=34> */
[----:B------:R-:W-:Y:S02]  /*4a00*/  IMNMX R0, R3, R5, PT ;  /* 0x0000000503007217 */ /* 0x000fe40003800200 */
[----:B------:R-:W-:Y:S02]  /*4a10*/  FSEL R44, R44, -INF , P4 ;  /* 0xff8000002c2c7808 */ /* 0x000fe40002000000 */
[----:B------:R-:W-:Y:S02]  /*4a20*/  FSEL R43, R41, -INF , P0 ;  /* 0xff800000292b7808 */ /* 0x000fe40000000000 */
[C---:B------:R-:W-:Y:S02]  /*4a30*/  ISETP.GT.AND P4, PT, R2.reuse, 0x68, PT ;  /* 0x000000680200780c */ /* 0x040fe40003f84270 */
[----:B------:R-:W-:Y:S02]  /*4a40*/  ISETP.GT.AND P0, PT, R2, 0x69, PT ;  /* 0x000000690200780c */ /* 0x000fe40003f04270 */
[----:B------:R-:W-:-:S02]  /*4a50*/  FSEL R31, R31, -INF , P6 ;  /* 0xff8000001f1f7808 */ /* 0x000fc40003000000 */
[----:B------:R-:W-:Y:S02]  /*4a60*/  FSEL R30, R30, -INF , P5 ;  /* 0xff8000001e1e7808 */ /* 0x000fe40002800000 */
[C---:B------:R-:W-:Y:S02]  /*4a70*/  ISETP.GT.AND P6, PT, R0.reuse, RZ, PT ;  /* 0x000000ff0000720c */ /* 0x040fe40003fc4270 */
[----:B------:R-:W-:Y:S02]  /*4a80*/  ISETP.GT.AND P5, PT, R0, 0x1, PT ;  /* 0x000000010000780c */ /* 0x000fe40003fa4270 */
[----:B------:R-:W-:Y:S02]  /*4a90*/  FSEL R29, R29, -INF , P4 ;  /* 0xff8000001d1d7808 */ /* 0x000fe40002000000 */
[----:B------:R-:W-:Y:S02]  /*4aa0*/  FSEL R28, R28, -INF , P0 ;  /* 0xff8000001c1c7808 */ /* 0x000fe40000000000 */
[----:B------:R-:W-:-:S02]  /*4ab0*/  ISETP.GT.AND P4, PT, R0, 0x8, PT ;  /* 0x000000080000780c */ /* 0x000fc40003f84270 */
[----:B------:R-:W-:Y:S02]  /*4ac0*/  ISETP.GT.AND P0, PT, R0, 0x9, PT ;  /* 0x000000090000780c */ /* 0x000fe40003f04270 */
[----:B------:R-:W-:Y:S02]  /*4ad0*/  FSEL R118, R118, -INF , P6 ;  /* 0xff80000076767808 */ /* 0x000fe40003000000 */
[----:B------:R-:W-:Y:S02]  /*4ae0*/  FSEL R119, R119, -INF , P5 ;  /* 0xff80000077777808 */ /* 0x000fe40002800000 */
[C---:B------:R-:W-:Y:S02]  /*4af0*/  ISETP.GT.AND P6, PT, R0.reuse, 0x10, PT ;  /* 0x000000100000780c */ /* 0x040fe40003fc4270 */
[----:B------:R-:W-:Y:S02]  /*4b00*/  ISETP.GT.AND P5, PT, R0, 0x11, PT ;  /* 0x000000110000780c */ /* 0x000fe40003fa4270 */
[----:B------:R-:W-:-:S02]  /*4b10*/  FSEL R128, R128, -INF , P4 ;  /* 0xff80000080807808 */ /* 0x000fc40002000000 */
[----:B------:R-:W-:Y:S02]  /*4b20*/  FSEL R129, R129, -INF , P0 ;  /* 0xff80000081817808 */ /* 0x000fe40000000000 */
[C---:B------:R-:W-:Y:S02]  /*4b30*/  ISETP.GT.AND P4, PT, R0.reuse, 0x18, PT ;  /* 0x000000180000780c */ /* 0x040fe40003f84270 */
        /* <DEDUP_REMOVED lines=37> */
[----:B------:R-:W-:Y:S02]  /*4d90*/  IMNMX R3, R3, R4, PT ;  /* 0x0000000403037217 */ /* 0x000fe40003800200 */
[----:B------:R-:W-:Y:S02]  /*4da0*/  FSEL R16, R36, -INF , P4 ;  /* 0xff80000024107808 */ /* 0x000fe40002000000 */
[----:B------:R-:W-:-:S02]  /*4db0*/  FSEL R62, R37, -INF , P0 ;  /* 0xff800000253e7808 */ /* 0x000fc40000000000 */
[----:B------:R-:W-:Y:S02]  /*4dc0*/  FMNMX.FTZ R4, R116, R117, !PT ;  /* 0x0000007574047209 */ /* 0x000fe40007810000 */
[----:B------:R-:W-:Y:S02]  /*4dd0*/  ISETP.GT.AND P4, PT, R0, 0x68, PT ;  /* 0x000000680000780c */ /* 0x000fe40003f84270 */
[----:B------:R-:W-:Y:S02]  /*4de0*/  FSEL R37, R20, -INF , P6 ;  /* 0xff80000014257808 */ /* 0x000fe40003000000 */
[----:B------:R-:W-:Y:S02]  /*4df0*/  FSEL R36, R32, -INF , P5 ;  /* 0xff80000020247808 */ /* 0x000fe40002800000 */
[C---:B------:R-:W-:Y:S02]  /*4e00*/  ISETP.GT.AND P6, PT, R3.reuse, RZ, PT ;  /* 0x000000ff0300720c */ /* 0x040fe40003fc4270 */
[----:B------:R-:W-:-:S02]  /*4e10*/  ISETP.GT.AND P5, PT, R3, 0x1, PT ;  /* 0x000000010300780c */ /* 0x000fc40003fa4270 */
[----:B------:R-:W-:Y:S02]  /*4e20*/  FMNMX.FTZ R2, R126, R4, !PT ;  /* 0x000000047e027209 */ /* 0x000fe40007810000 */
[----:B------:R-:W-:Y:S02]  /*4e30*/  ISETP.GT.AND P0, PT, R0, 0x69, PT ;  /* 0x000000690000780c */ /* 0x000fe40003f04270 */
[----:B------:R-:W-:Y:S02]  /*4e40*/  FSEL R57, R22, -INF , P4 ;  /* 0xff80000016397808 */ /* 0x000fe40002000000 */
[----:B------:R-:W-:Y:S02]  /*4e50*/  ISETP.GT.AND P4, PT, R3, 0x8, PT ;  /* 0x000000080300780c */ /* 0x000fe40003f84270 */
[----:B------:R-:W-:Y:S02]  /*4e60*/  FSEL R124, R124, -INF , P6 ;  /* 0xff8000007c7c7808 */ /* 0x000fe40003000000 */
[----:B------:R-:W-:-:S02]  /*4e70*/  FSEL R125, R125, -INF , P5 ;  /* 0xff8000007d7d7808 */ /* 0x000fc40002800000 */
[----:B------:R-:W-:Y:S02]  /*4e80*/  FMNMX.FTZ R5, R118, R119, !PT ;  /* 0x0000007776057209 */ /* 0x000fe40007810000 */
[----:B------:R-:W-:Y:S02]  /*4e90*/  FMNMX.FTZ R4, R12, R123, !PT ;  /* 0x0000007b0c047209 */ /* 0x000fe40007810000 */
[----:B------:R-:W-:Y:S02]  /*4ea0*/  FSEL R56, R15, -INF , P0 ;  /* 0xff8000000f387808 */ /* 0x000fe40000000000 */
[----:B------:R-:W-:Y:S02]  /*4eb0*/  ISETP.GT.AND P0, PT, R3, 0x9, PT ;  /* 0x000000090300780c */ /* 0x000fe40003f04270 */
[----:B------:R-:W-:Y:S02]  /*4ec0*/  FSEL R104, R104, -INF , P4 ;  /* 0xff80000068687808 */ /* 0x000fe40002000000 */
[----:B------:R-:W-:-:S02]  /*4ed0*/  FMNMX.FTZ R5, R128, R5, !PT ;  /* 0x0000000580057209 */ /* 0x000fc40007810000 */
[----:B------:R-:W-:Y:S02]  /*4ee0*/  FMNMX.FTZ R4, R130, R4, !PT ;  /* 0x0000000482047209 */ /* 0x000fe40007810000 */
[----:B-1----:R-:W-:Y:S02]  /*4ef0*/  FMNMX.FTZ R6, R124, R125, !PT ;  /* 0x0000007d7c067209 */ /* 0x002fe40007810000 */
[----:B------:R-:W-:Y:S02]  /*4f00*/  FMNMX.FTZ R2, R127, R2, !PT ;  /* 0x000000027f027209 */ /* 0x000fe40007810000 */
[----:B------:R-:W-:Y:S02]  /*4f10*/  ISETP.GT.AND P6, PT, R3, 0x10, PT ;  /* 0x000000100300780c */ /* 0x000fe40003fc4270 */
[----:B------:R-:W-:Y:S02]  /*4f20*/  FSEL R22, R105, -INF , P0 ;  /* 0xff80000069167808 */ /* 0x000fe40000000000 */
[----:B------:R-:W-:-:S02]  /*4f30*/  FMNMX.FTZ R5, R129, R5, !PT ;  /* 0x0000000581057209 */ /* 0x000fc40007810000 */
[----:B------:R-:W-:Y:S02]  /*4f40*/  FMNMX.FTZ R4, R131, R4, !PT ;  /* 0x0000000483047209 */ /* 0x000fe40007810000 */
[----:B------:R-:W-:Y:S02]  /*4f50*/  FMNMX.FTZ R6, R104, R6, !PT ;  /* 0x0000000668067209 */ /* 0x000fe40007810000 */
[----:B------:R-:W-:Y:S02]  /*4f60*/  ISETP.GT.AND P5, PT, R3, 0x11, PT ;  /* 0x000000110300780c */ /* 0x000fe40003fa4270 */
[----:B------:R-:W-:Y:S02]  /*4f70*/  FSEL R15, R106, -INF , P6 ;  /* 0xff8000006a0f7808 */ /* 0x000fe40003000000 */
[----:B------:R-:W-:Y:S02]  /*4f80*/  FMNMX.FTZ R2, R132, R2, !PT ;  /* 0x0000000284027209 */ /* 0x000fe40007810000 */
        /* <DEDUP_REMOVED lines=135> */
[----:B------:R-:W-:Y:S02]  /*5800*/  FMNMX.FTZ R8, R38, R8, !PT ;  /* 0x0000000826087209 */ /* 0x000fe40007810000 */
[----:B------:R-:W-:Y:S02]  /*5810*/  FMNMX.FTZ R5, R56, R5, !PT ;  /* 0x0000000538057209 */ /* 0x000fe40007810000 */
[----:B------:R-:W-:Y:S01]  /*5820*/  FMNMX.FTZ R4, R28, R4, !PT ;  /* 0x000000041c047209 */ /* 0x000fe20007810000 */
[----:B------:R-:W1:Y:S01]  /*5830*/  SHFL.BFLY PT, R3, R8, 0x2, 0x1f ;  /* 0x0c401f0008037f89 */ /* 0x000e6200000e0000 */
[----:B------:R-:W-:-:S02]  /*5840*/  FSEL R70, R70, -INF , P0 ;  /* 0xff80000046467808 */ /* 0x000fc40000000000 */
[----:B------:R-:W-:Y:S01]  /*5850*/  FMNMX.FTZ R6, R97, R6, !PT ;  /* 0x0000000661067209 */ /* 0x000fe20007810000 */
[----:B------:R-:W2:Y:S03]  /*5860*/  SHFL.BFLY PT, R2, R5, 0x2, 0x1f ;  /* 0x0c401f0005027f89 */ /* 0x000ea600000e0000 */
[----:B------:R-:W-:Y:S01]  /*5870*/  FMNMX.FTZ R6, R70, R6, !PT ;  /* 0x0000000646067209 */ /* 0x000fe20007810000 */
        /* <DEDUP_REMOVED lines=13> */
.L_x_1392:
[C---:B------:R-:W-:Y:S01]  /*5950*/  FMUL.FTZ R9, R3.reuse, c[0x0][0x2d0] ;  /* 0x0000b40003097a20 */ /* 0x040fe20000410000 */
[----:B------:R-:W-:Y:S01]  /*5960*/  FSETP.NEU.FTZ.AND P0, PT, R3, -INF , PT ;  /* 0xff8000000300780b */ /* 0x000fe20003f1d000 */
[----:B------:R-:W-:Y:S01]  /*5970*/  FMUL.FTZ R8, R2, c[0x0][0x2d0] ;  /* 0x0000b40002087a20 */ /* 0x000fe20000410000 */
[----:B------:R-:W2:Y:S01]  /*5980*/  LDL R208, [R1+0x14] ;  /* 0x0000140001d07983 */ /* 0x000ea20000100800 */
[----:B------:R-:W-:Y:S01]  /*5990*/  FMUL.FTZ R122, R0, c[0x0][0x2d0] ;  /* 0x0000b400007a7a20 */ /* 0x000fe20000410000 */
[----:B------:R-:W-:Y:S01]  /*59a0*/  FSEL R9, R9, RZ, P0 ;  /* 0x000000ff09097208 */ /* 0x000fe20000000000 */
[----:B------:R-:W-:Y:S01]  /*59b0*/  WARPSYNC 0xffffffff ;  /* 0xffffffff00007948 */ /* 0x000fe20003800000 */
[----:B------:R-:W-:Y:S01]  /*59c0*/  FSETP.NEU.FTZ.AND P0, PT, R2, -INF , PT ;  /* 0xff8000000200780b */ /* 0x000fe20003f1d000 */
[----:B------:R-:W-:Y:S01]  /*59d0*/  LDSM.16.MT88.4 R140, [R234] ;  /* 0x00000000ea8c783b */ /* 0x000fe20000004200 */
[----:B----4-:R-:W-:Y:S01]  /*59e0*/  FMNMX.FTZ R68, R6, R68, !PT ;  /* 0x0000004406447209 */ /* 0x010fe20007810000 */
[--C-:B------:R-:W-:Y:S01]  /*59f0*/  FFMA.FTZ R182, R126, c[0x0][0x2d0], -R9.reuse ;  /* 0x0000b4007eb67a23 */ /* 0x100fe20000010809 */
[----:B------:R-:W-:Y:S01]  /*5a00*/  FSEL R8, R8, RZ, P0 ;  /* 0x000000ff08087208 */ /* 0x000fe20000000000 */
[--C-:B------:R-:W-:Y:S01]  /*5a10*/  FFMA.FTZ R115, R127, c[0x0][0x2d0], -R9.reuse ;  /* 0x0000b4007f737a23 */ /* 0x100fe20000010809 */
[----:B------:R-:W-:Y:S01]  /*5a20*/  FSETP.NEU.FTZ.AND P0, PT, R0, -INF , PT ;  /* 0xff8000000000780b */ /* 0x000fe20003f1d000 */
[----:B------:R-:W-:Y:S01]  /*5a30*/  FMUL.FTZ R96, R68, c[0x0][0x2d0] ;  /* 0x0000b40044607a20 */ /* 0x000fe20000410000 */
[----:B------:R-:W-:Y:S01]  /*5a40*/  LDSM.16.MT88.4 R24, [R233+0x800] ;  /* 0x00080000e918783b */ /* 0x000fe20000004200 */
[--C-:B------:R-:W-:Y:S01]  /*5a50*/  FFMA.FTZ R107, R132, c[0x0][0x2d0], -R9.reuse ;  /* 0x0000b400846b7a23 */ /* 0x100fe20000010809 */
[----:B------:R-:W-:Y:S01]  /*5a60*/  FSEL R122, R122, RZ, P0 ;  /* 0x000000ff7a7a7208 */ /* 0x000fe20000000000 */
[----:B------:R-:W-:Y:S01]  /*5a70*/  FFMA.FTZ R76, R133, c[0x0][0x2d0], -R9 ;  /* 0x0000b400854c7a23 */ /* 0x000fe20000010809 */
[----:B------:R-:W-:Y:S01]  /*5a80*/  FSETP.NEU.FTZ.AND P0, PT, R68, -INF , PT ;  /* 0xff8000004400780b */ /* 0x000fe20003f1d000 */
[--C-:B------:R-:W-:Y:S01]  /*5a90*/  FFMA.FTZ R106, R134, c[0x0][0x2d0], -R8.reuse ;  /* 0x0000b400866a7a23 */ /* 0x100fe20000010808 */
[----:B------:R-:W-:Y:S01]  /*5aa0*/  MUFU.EX2 R182, R182 ;  /* 0x000000b600b67308 */ /* 0x000fe20000000800 */
[----:B------:R-:W-:Y:S01]  /*5ab0*/  FFMA.FTZ R75, R135, c[0x0][0x2d0], -R8 ;  /* 0x0000b400874b7a23 */ /* 0x000fe20000010808 */
[----:B------:R-:W-:Y:S01]  /*5ac0*/  FSEL R96, R96, RZ, P0 ;  /* 0x000000ff60607208 */ /* 0x000fe20000000000 */
[----:B------:R-:W1:Y:S01]  /*5ad0*/  LDSM.16.MT88.4 R132, [R233] ;  /* 0x00000000e984783b */ /* 0x000e620000004200 */
[----:B------:R-:W-:-:S02]  /*5ae0*/  FFMA.FTZ R49, R108, c[0x0][0x2d0], -R122 ;  /* 0x0000b4006c317a23 */ /* 0x000fc4000001087a */
[--C-:B------:R-:W-:Y:S01]  /*5af0*/  FFMA.FTZ R53, R112, c[0x0][0x2d0], -R9.reuse ;  /* 0x0000b40070357a23 */ /* 0x100fe20000010809 */
[----:B------:R-:W-:Y:S01]  /*5b00*/  LDSM.16.MT88.4 R32, [R234+0x800] ;  /* 0x00080000ea20783b */ /* 0x000fe20000004200 */
[--C-:B------:R-:W-:Y:S01]  /*5b10*/  FFMA.FTZ R110, R124, c[0x0][0x2d0], -R96.reuse ;  /* 0x0000b4007c6e7a23 */ /* 0x100fe20000010860 */
[----:B------:R-:W3:Y:S01]  /*5b20*/  MUFU.EX2 R115, R115 ;  /* 0x0000007300737308 */ /* 0x000ee20000000800 */
[--C-:B------:R-:W-:Y:S02]  /*5b30*/  FFMA.FTZ R109, R125, c[0x0][0x2d0], -R96.reuse ;  /* 0x0000b4007d6d7a23 */ /* 0x100fe40000010860 */
[----:B------:R-:W4:Y:S01]  /*5b40*/  LDSM.16.MT88.4 R124, [R232] ;  /* 0x00000000e87c783b */ /* 0x000f220000004200 */
[--C-:B------:R-:W-:Y:S02]  /*5b50*/  FFMA.FTZ R52, R113, c[0x0][0x2d0], -R9.reuse ;  /* 0x0000b40071347a23 */ /* 0x100fe40000010809 */
[----:B------:R-:W-:Y:S02]  /*5b60*/  FFMA.FTZ R108, R104, c[0x0][0x2d0], -R96 ;  /* 0x0000b400686c7a23 */ /* 0x000fe40000010860 */
[--C-:B------:R-:W-:Y:S01]  /*5b70*/  FFMA.FTZ R69, R116, c[0x0][0x2d0], -R9.reuse ;  /* 0x0000b40074457a23 */ /* 0x100fe20000010809 */
[----:B------:R-:W-:Y:S01]  /*5b80*/  MUFU.EX2 R110, R110 ;  /* 0x0000006e006e7308 */ /* 0x000fe20000000800 */
[----:B------:R-:W-:-:S02]  /*5b90*/  FFMA.FTZ R67, R117, c[0x0][0x2d0], -R9 ;  /* 0x0000b40075437a23 */ /* 0x000fc40000010809 */
[--C-:B------:R-:W-:Y:S02]  /*5ba0*/  FFMA.FTZ R66, R118, c[0x0][0x2d0], -R8.reuse ;  /* 0x0000b40076427a23 */ /* 0x100fe40000010808 */
[--C-:B------:R-:W-:Y:S02]  /*5bb0*/  FFMA.FTZ R65, R119, c[0x0][0x2d0], -R8.reuse ;  /* 0x0000b40077417a23 */ /* 0x100fe40000010808 */
[--C-:B------:R-:W-:Y:S01]  /*5bc0*/  FFMA.FTZ R114, R128, c[0x0][0x2d0], -R8.reuse ;  /* 0x0000b40080727a23 */ /* 0x100fe20000010808 */
[----:B------:R-:W-:Y:S01]  /*5bd0*/  MUFU.EX2 R69, R69 ;  /* 0x0000004500457308 */ /* 0x000fe20000000800 */
[----:B------:R-:W-:Y:S01]  /*5be0*/  FFMA.FTZ R113, R129, c[0x0][0x2d0], -R8 ;  /* 0x0000b40081717a23 */ /* 0x000fe20000010808 */
[----:B---3--:R-:W-:Y:S01]  /*5bf0*/  F2FP.PACK_AB R118, R115, R182 ;  /* 0x000000b67376723e */ /* 0x008fe200000000ff */
[--C-:B------:R-:W-:Y:S02]  /*5c00*/  FFMA.FTZ R64, R12, c[0x0][0x2d0], -R122.reuse ;  /* 0x0000b4000c407a23 */ /* 0x100fe4000001087a */
[----:B------:R-:W-:-:S02]  /*5c10*/  FFMA.FTZ R63, R123, c[0x0][0x2d0], -R122 ;  /* 0x0000b4007b3f7a23 */ /* 0x000fc4000001087a */
[--C-:B------:R-:W-:Y:S01]  /*5c20*/  FFMA.FTZ R112, R130, c[0x0][0x2d0], -R122.reuse ;  /* 0x0000b40082707a23 */ /* 0x100fe2000001087a */
[----:B------:R-:W3:Y:S01]  /*5c30*/  MUFU.EX2 R67, R67 ;  /* 0x0000004300437308 */ /* 0x000ee20000000800 */
[----:B------:R-:W-:Y:S02]  /*5c40*/  FFMA.FTZ R111, R131, c[0x0][0x2d0], -R122 ;  /* 0x0000b400836f7a23 */ /* 0x000fe4000001087a */
[--C-:B------:R-:W-:Y:S02]  /*5c50*/  FFMA.FTZ R104, R22, c[0x0][0x2d0], -R96.reuse ;  /* 0x0000b40016687a23 */ /* 0x100fe40000010860 */
[----:B------:R-:W-:Y:S02]  /*5c60*/  FFMA.FTZ R47, R20, c[0x0][0x2d0], -R96 ;  /* 0x0000b400142f7a23 */ /* 0x000fe40000010860 */
[----:B------:R-:W5:Y:S01]  /*5c70*/  LDSM.16.MT88.4 R20, [R232+0x800] ;  /* 0x00080000e814783b */ /* 0x000f620000004200 */
[----:B------:R-:W-:Y:S01]  /*5c80*/  MUFU.EX2 R66, R66 ;  /* 0x0000004200427308 */ /* 0x000fe20000000800 */
[----:B------:R-:W-:-:S02]  /*5c90*/  FFMA.FTZ R51, R14, c[0x0][0x2d0], -R8 ;  /* 0x0000b4000e337a23 */ /* 0x000fc40000010808 */
[----:B------:R-:W-:Y:S02]  /*5ca0*/  FFMA.FTZ R50, R13, c[0x0][0x2d0], -R8 ;  /* 0x0000b4000d327a23 */ /* 0x000fe40000010808 */
[----:B------:R-:W-:Y:S02]  /*5cb0*/  FFMA.FTZ R73, R15, c[0x0][0x2d0], -R96 ;  /* 0x0000b4000f497a23 */ /* 0x000fe40000010860 */
[--C-:B------:R-:W-:Y:S01]  /*5cc0*/  FFMA.FTZ R105, R136, c[0x0][0x2d0], -R122.reuse ;  /* 0x0000b40088697a23 */ /* 0x100fe2000001087a */
[----:B------:R-:W1:Y:S01]  /*5cd0*/  MUFU.EX2 R65, R65 ;  /* 0x0000004100417308 */ /* 0x000e620000000800 */
[----:B---3--:R-:W-:Y:S01]  /*5ce0*/  F2FP.PACK_AB R116, R67, R69 ;  /* 0x000000454374723e */ /* 0x008fe200000000ff */
[--C-:B------:R-:W-:Y:S02]  /*5cf0*/  FFMA.FTZ R74, R137, c[0x0][0x2d0], -R122.reuse ;  /* 0x0000b400894a7a23 */ /* 0x100fe4000001087a */
[----:B------:R-:W-:Y:S02]  /*5d00*/  FFMA.FTZ R48, R7, c[0x0][0x2d0], -R122 ;  /* 0x0000b40007307a23 */ /* 0x000fe4000001087a */
[----:B------:R-:W-:-:S02]  /*5d10*/  FFMA.FTZ R54, R54, c[0x0][0x2d0], -R96 ;  /* 0x0000b40036367a23 */ /* 0x000fc40000010860 */
[----:B------:R-:W-:Y:S01]  /*5d20*/  MUFU.EX2 R114, R114 ;  /* 0x0000007200727308 */ /* 0x000fe20000000800 */
[----:B------:R-:W-:Y:S02]  /*5d30*/  FFMA.FTZ R41, R41, c[0x0][0x2d0], -R96 ;  /* 0x0000b40029297a23 */ /* 0x000fe40000010860 */
[----:B------:R-:W-:Y:S02]  /*5d40*/  FFMA.FTZ R90, R19, c[0x0][0x2d0], -R8 ;  /* 0x0000b400135a7a23 */ /* 0x000fe40000010808 */
[--C-:B------:R-:W-:Y:S02]  /*5d50*/  FFMA.FTZ R95, R162, c[0x0][0x2d0], -R9.reuse ;  /* 0x0000b400a25f7a23 */ /* 0x100fe40000010809 */
[--C-:B------:R-:W-:Y:S01]  /*5d60*/  FFMA.FTZ R94, R161, c[0x0][0x2d0], -R9.reuse ;  /* 0x0000b400a15e7a23 */ /* 0x100fe20000010809 */
[----:B------:R-:W3:Y:S01]  /*5d70*/  MUFU.EX2 R113, R113 ;  /* 0x0000007100717308 */ /* 0x000ee20000000800 */
[----:B-1----:R-:W-:Y:S01]  /*5d80*/  F2FP.PACK_AB R117, R65, R66 ;  /* 0x000000424175723e */ /* 0x002fe200000000ff */
[----:B------:R-:W-:-:S02]  /*5d90*/  FFMA.FTZ R61, R160, c[0x0][0x2d0], -R9 ;  /* 0x0000b400a03d7a23 */ /* 0x000fc40000010809 */
[--C-:B------:R-:W-:Y:S02]  /*5da0*/  FFMA.FTZ R60, R121, c[0x0][0x2d0], -R9.reuse ;  /* 0x0000b400793c7a23 */ /* 0x100fe40000010809 */
[--C-:B------:R-:W-:Y:S02]  /*5db0*/  FFMA.FTZ R93, R120, c[0x0][0x2d0], -R9.reuse ;  /* 0x0000b400785d7a23 */ /* 0x100fe40000010809 */
[----:B------:R-:W-:Y:S01]  /*5dc0*/  MUFU.EX2 R64, R64 ;  /* 0x0000004000407308 */ /* 0x000fe20000000800 */
[--C-:B------:R-:W-:Y:S02]  /*5dd0*/  FFMA.FTZ R92, R102, c[0x0][0x2d0], -R9.reuse ;  /* 0x0000b400665c7a23 */ /* 0x100fe40000010809 */
[--C-:B------:R-:W-:Y:S02]  /*5de0*/  FFMA.FTZ R72, R72, c[0x0][0x2d0], -R9.reuse ;  /* 0x0000b40048487a23 */ /* 0x100fe40000010809 */
[--C-:B------:R-:W-:Y:S02]  /*5df0*/  FFMA.FTZ R71, R71, c[0x0][0x2d0], -R9.reuse ;  /* 0x0000b40047477a23 */ /* 0x100fe40000010809 */
[--C-:B------:R-:W-:Y:S01]  /*5e00*/  FFMA.FTZ R188, R188, c[0x0][0x2d0], -R9.reuse ;  /* 0x0000b400bcbc7a23 */ /* 0x100fe20000010809 */
[----:B------:R-:W1:Y:S01]  /*5e10*/  MUFU.EX2 R63, R63 ;  /* 0x0000003f003f7308 */ /* 0x000e620000000800 */
[----:B---3--:R-:W-:Y:S01]  /*5e20*/  F2FP.PACK_AB R119, R113, R114 ;  /* 0x000000727177723e */ /* 0x008fe200000000ff */
[----:B------:R-:W-:-:S02]  /*5e30*/  FFMA.FTZ R187, R152, c[0x0][0x2d0], -R9 ;  /* 0x0000b40098bb7a23 */ /* 0x000fc40000010809 */
[--C-:B------:R-:W-:Y:S02]  /*5e40*/  FFMA.FTZ R186, R186, c[0x0][0x2d0], -R9.reuse ;  /* 0x0000b400baba7a23 */ /* 0x100fe40000010809 */
[--C-:B------:R-:W-:Y:S02]  /*5e50*/  FFMA.FTZ R185, R185, c[0x0][0x2d0], -R9.reuse ;  /* 0x0000b400b9b97a23 */ /* 0x100fe40000010809 */
[----:B------:R-:W-:Y:S01]  /*5e60*/  MUFU.EX2 R112, R112 ;  /* 0x0000007000707308 */ /* 0x000fe20000000800 */
[----:B------:R-:W-:Y:S01]  /*5e70*/  HMMA.16816.F32 R136, R116, R132, RZ ;  /* 0x000000847488723c */ /* 0x000fe200000018ff */
[--C-:B------:R-:W-:Y:S02]  /*5e80*/  FFMA.FTZ R81, R81, c[0x0][0x2d0], -R9.reuse ;  /* 0x0000b40051517a23 */ /* 0x100fe40000010809 */
[--C-:B------:R-:W-:Y:S02]  /*5e90*/  FFMA.FTZ R80, R80, c[0x0][0x2d0], -R9.reuse ;  /* 0x0000b40050507a23 */ /* 0x100fe40000010809 */
[----:B------:R-:W-:-:S02]  /*5ea0*/  FFMA.FTZ R79, R79, c[0x0][0x2d0], -R9 ;  /* 0x0000b4004f4f7a23 */ /* 0x000fc40000010809 */
[----:B------:R-:W3:Y:S01]  /*5eb0*/  MUFU.EX2 R111, R111 ;  /* 0x0000006f006f7308 */ /* 0x000ee20000000800 */
[----:B-1----:R-:W-:Y:S01]  /*5ec0*/  F2FP.PACK_AB R12, R63, R64 ;  /* 0x000000403f0c723e */ /* 0x002fe200000000ff */
[C---:B----4-:R-:W-:Y:S01]  /*5ed0*/  HMMA.16816.F32 R128, R116.reuse, R124, RZ ;  /* 0x0000007c7480723c */ /* 0x050fe200000018ff */
[--C-:B------:R-:W-:Y:S02]  /*5ee0*/  FFMA.FTZ R78, R78, c[0x0][0x2d0], -R9.reuse ;  /* 0x0000b4004e4e7a23 */ /* 0x100fe40000010809 */
[--C-:B------:R-:W-:Y:S02]  /*5ef0*/  FFMA.FTZ R42, R42, c[0x0][0x2d0], -R9.reuse ;  /* 0x0000b4002a2a7a23 */ /* 0x100fe40000010809 */
[--C-:B------:R-:W-:Y:S01]  /*5f00*/  FFMA.FTZ R40, R40, c[0x0][0x2d0], -R9.reuse ;  /* 0x0000b40028287a23 */ /* 0x100fe20000010809 */
[----:B------:R-:W1:Y:S01]  /*5f10*/  MUFU.EX2 R109, R109 ;  /* 0x0000006d006d7308 */ /* 0x000e620000000800 */
[--C-:B------:R-:W-:Y:S01]  /*5f20*/  FFMA.FTZ R39, R39, c[0x0][0x2d0], -R9.reuse ;  /* 0x0000b40027277a23 */ /* 0x100fe20000010809 */
[----:B------:R-:W-:Y:S01]  /*5f30*/  HMMA.16816.F32 R144, R116, R140, RZ ;  /* 0x0000008c7490723c */ /* 0x000fe200000018ff */
[----:B------:R-:W-:-:S02]  /*5f40*/  FFMA.FTZ R38, R38, c[0x0][0x2d0], -R9 ;  /* 0x0000b40026267a23 */ /* 0x000fc40000010809 */
[--C-:B------:R-:W-:Y:S02]  /*5f50*/  FFMA.FTZ R91, R91, c[0x0][0x2d0], -R8.reuse ;  /* 0x0000b4005b5b7a23 */ /* 0x100fe40000010808 */
[--C-:B------:R-:W-:Y:S01]  /*5f60*/  FFMA.FTZ R59, R59, c[0x0][0x2d0], -R8.reuse ;  /* 0x0000b4003b3b7a23 */ /* 0x100fe20000010808 */
[----:B------:R-:W-:Y:S01]  /*5f70*/  MUFU.EX2 R108, R108 ;  /* 0x0000006c006c7308 */ /* 0x000fe20000000800 */
[----:B---3--:R-:W-:Y:S01]  /*5f80*/  F2FP.PACK_AB R14, R111, R112 ;  /* 0x000000706f0e723e */ /* 0x008fe200000000ff */
[--C-:B------:R-:W-:Y:S02]  /*5f90*/  FFMA.FTZ R58, R58, c[0x0][0x2d0], -R8.reuse ;  /* 0x0000b4003a3a7a23 */ /* 0x100fe40000010808 */
[--C-:B------:R-:W-:Y:S02]  /*5fa0*/  FFMA.FTZ R203, R203, c[0x0][0x2d0], -R8.reuse ;  /* 0x0000b400cbcb7a23 */ /* 0x100fe40000010808 */
[--C-:B------:R-:W-:Y:S02]  /*5fb0*/  FFMA.FTZ R202, R202, c[0x0][0x2d0], -R8.reuse ;  /* 0x0000b400caca7a23 */ /* 0x100fe40000010808 */
        /* <DEDUP_REMOVED lines=10> */
[----:B---3--:R-:W-:Y:S01]  /*6060*/  F2FP.PACK_AB R15, R104, R108 ;  /* 0x0000006c680f723e */ /* 0x008fe200000000ff */
[----:B------:R-:W1:Y:S01]  /*6070*/  MUFU.EX2 R76, R76 ;  /* 0x0000004c004c7308 */ /* 0x000e620000000800 */
[----:B------:R-:W-:-:S02]  /*6080*/  FFMA.FTZ R36, R36, c[0x0][0x2d0], -R8 ;  /* 0x0000b40024247a23 */ /* 0x000fc40000010808 */
[--C-:B------:R-:W-:Y:S02]  /*6090*/  FFMA.FTZ R207, R10, c[0x0][0x2d0], -R122.reuse ;  /* 0x0000b4000acf7a23 */ /* 0x100fe4000001087a */
[--C-:B------:R-:W-:Y:S01]  /*60a0*/  FFMA.FTZ R206, R11, c[0x0][0x2d0], -R122.reuse ;  /* 0x0000b4000bce7a23 */ /* 0x100fe2000001087a */
[C---:B------:R-:W-:Y:S01]  /*60b0*/  HMMA.16816.F32 R156, R12.reuse, R132, RZ ;  /* 0x000000840c9c723c */ /* 0x040fe200000018ff */
[--C-:B------:R-:W-:Y:S01]  /*60c0*/  FFMA.FTZ R102, R155, c[0x0][0x2d0], -R122.reuse ;  /* 0x0000b4009b667a23 */ /* 0x100fe2000001087a */
[----:B------:R-:W-:Y:S01]  /*60d0*/  MUFU.EX2 R53, R53 ;  /* 0x0000003500357308 */ /* 0x000fe20000000800 */
[--C-:B------:R-:W-:Y:S02]  /*60e0*/  FFMA.FTZ R199, R199, c[0x0][0x2d0], -R122.reuse ;  /* 0x0000b400c7c77a23 */ /* 0x100fe4000001087a */
[--C-:B------:R-:W-:Y:S02]  /*60f0*/  FFMA.FTZ R198, R198, c[0x0][0x2d0], -R122.reuse ;  /* 0x0000b400c6c67a23 */ /* 0x100fe4000001087a */
[--C-:B------:R-:W-:Y:S01]  /*6100*/  FFMA.FTZ R197, R197, c[0x0][0x2d0], -R122.reuse ;  /* 0x0000b400c5c57a23 */ /* 0x100fe2000001087a */
[----:B------:R-:W-:Y:S01]  /*6110*/  HMMA.16816.F32 R164, R12, R124, RZ ;  /* 0x0000007c0ca4723c */ /* 0x000fe200000018ff */
[--C-:B------:R-:W-:Y:S01]  /*6120*/  FFMA.FTZ R196, R196, c[0x0][0x2d0], -R122.reuse ;  /* 0x0000b400c4c47a23 */ /* 0x100fe2000001087a */
[----:B------:R-:W3:Y:S01]  /*6130*/  MUFU.EX2 R52, R52 ;  /* 0x0000003400347308 */ /* 0x000ee20000000800 */
[----:B-1----:R-:W-:Y:S01]  /*6140*/  F2FP.PACK_AB R4, R76, R107 ;  /* 0x0000006b4c04723e */ /* 0x002fe200000000ff */
[----:B------:R-:W-:-:S02]  /*6150*/  FFMA.FTZ R101, R101, c[0x0][0x2d0], -R122 ;  /* 0x0000b40065657a23 */ /* 0x000fc4000001087a */
[--C-:B------:R-:W-:Y:S02]  /*6160*/  FFMA.FTZ R100, R100, c[0x0][0x2d0], -R122.reuse ;  /* 0x0000b40064647a23 */ /* 0x100fe4000001087a */
        /* <DEDUP_REMOVED lines=8> */
[----:B------:R-:W1:Y:S01]  /*61f0*/  MUFU.EX2 R75, R75 ;  /* 0x0000004b004b7308 */ /* 0x000e620000000800 */
[----:B---3--:R-:W-:Y:S01]  /*6200*/  F2FP.PACK_AB R6, R52, R53 ;  /* 0x000000353406723e */ /* 0x008fe200000000ff */
[----:B------:R-:W-:-:S02]  /*6210*/  FFMA.FTZ R31, R31, c[0x0][0x2d0], -R122 ;  /* 0x0000b4001f1f7a23 */ /* 0x000fc4000001087a */
[--C-:B------:R-:W-:Y:S02]  /*6220*/  FFMA.FTZ R30, R30, c[0x0][0x2d0], -R122.reuse ;  /* 0x0000b4001e1e7a23 */ /* 0x100fe4000001087a */
[--C-:B------:R-:W-:Y:S01]  /*6230*/  FFMA.FTZ R29, R29, c[0x0][0x2d0], -R122.reuse ;  /* 0x0000b4001d1d7a23 */ /* 0x100fe2000001087a */
[----:B------:R-:W-:Y:S01]  /*6240*/  HMMA.16816.F32 R168, R12, R126, RZ ;  /* 0x0000007e0ca8723c */ /* 0x000fe200000018ff */
[----:B------:R-:W-:Y:S01]  /*6250*/  MUFU.EX2 R51, R51 ;  /* 0x0000003300337308 */ /* 0x000fe20000000800 */
[----:B------:R-:W-:Y:S02]  /*6260*/  FFMA.FTZ R28, R28, c[0x0][0x2d0], -R122 ;  /* 0x0000b4001c1c7a23 */ /* 0x000fe4000001087a */
[--C-:B------:R-:W-:Y:S02]  /*6270*/  FFMA.FTZ R83, R83, c[0x0][0x2d0], -R96.reuse ;  /* 0x0000b40053537a23 */ /* 0x100fe40000010860 */
[--C-:B------:R-:W-:Y:S02]  /*6280*/  FFMA.FTZ R55, R55, c[0x0][0x2d0], -R96.reuse ;  /* 0x0000b40037377a23 */ /* 0x100fe40000010860 */
[----:B------:R-:W-:Y:S01]  /*6290*/  HMMA.16816.F32 R132, R116, R134, RZ ;  /* 0x000000867484723c */ /* 0x000fe200000018ff */
[----:B------:R-:W3:Y:S01]  /*62a0*/  MUFU.EX2 R50, R50 ;  /* 0x0000003200327308 */ /* 0x000ee20000000800 */
[----:B-1----:R-:W-:Y:S01]  /*62b0*/  F2FP.PACK_AB R5, R75, R106 ;  /* 0x0000006a4b05723e */ /* 0x002fe200000000ff */
[----:B------:R-:W-:-:S02]  /*62c0*/  FFMA.FTZ R195, R195, c[0x0][0x2d0], -R96 ;  /* 0x0000b400c3c37a23 */ /* 0x000fc40000010860 */
[--C-:B------:R-:W-:Y:S02]  /*62d0*/  FFMA.FTZ R192, R192, c[0x0][0x2d0], -R96.reuse ;  /* 0x0000b400c0c07a23 */ /* 0x100fe40000010860 */
[--C-:B------:R-:W-:Y:S01]  /*62e0*/  FFMA.FTZ R191, R191, c[0x0][0x2d0], -R96.reuse ;  /* 0x0000b400bfbf7a23 */ /* 0x100fe20000010860 */
[----:B------:R-:W-:Y:S01]  /*62f0*/  HMMA.16816.F32 R124, R116, R126, RZ ;  /* 0x0000007e747c723c */ /* 0x000fe200000018ff */
[----:B------:R-:W-:Y:S01]  /*6300*/  MUFU.EX2 R105, R105 ;  /* 0x0000006900697308 */ /* 0x000fe20000000800 */
[--C-:B------:R-:W-:Y:S02]  /*6310*/  FFMA.FTZ R190, R190, c[0x0][0x2d0], -R96.reuse ;  /* 0x0000b400bebe7a23 */ /* 0x100fe40000010860 */
[--C-:B------:R-:W-:Y:S02]  /*6320*/  FFMA.FTZ R189, R189, c[0x0][0x2d0], -R96.reuse ;  /* 0x0000b400bdbd7a23 */ /* 0x100fe40000010860 */
[--C-:B------:R-:W-:Y:S02]  /*6330*/  FFMA.FTZ R103, R103, c[0x0][0x2d0], -R96.reuse ;  /* 0x0000b40067677a23 */ /* 0x100fe40000010860 */
[--C-:B------:R-:W-:Y:S01]  /*6340*/  FFMA.FTZ R98, R98, c[0x0][0x2d0], -R96.reuse ;  /* 0x0000b40062627a23 */ /* 0x100fe20000010860 */
[----:B------:R-:W1:Y:S01]  /*6350*/  MUFU.EX2 R74, R74 ;  /* 0x0000004a004a7308 */ /* 0x000e620000000800 */
[----:B---3--:R-:W-:Y:S01]  /*6360*/  F2FP.PACK_AB R7, R50, R51 ;  /* 0x000000333207723e */ /* 0x008fe200000000ff */
[----:B------:R-:W-:-:S06]  /*6370*/  FFMA.FTZ R97, R97, c[0x0][0x2d0], -R96 ;  /* 0x0000b40061617a23 */ /* 0x000fcc0000010860 */
[----:B------:R-:W-:Y:S01]  /*6380*/  MUFU.EX2 R49, R49 ;  /* 0x0000003100317308 */ /* 0x000fe20000000800 */
[C---:B------:R-:W-:Y:S07]  /*6390*/  HMMA.16816.F32 R136, R4.reuse, R24, R136 ;  /* 0x000000180488723c */ /* 0x040fee0000001888 */
[----:B------:R-:W3:Y:S01]  /*63a0*/  MUFU.EX2 R48, R48 ;  /* 0x0000003000307308 */ /* 0x000ee20000000800 */
[----:B-1----:R-:W-:Y:S01]  /*63b0*/  F2FP.PACK_AB R176, R74, R105 ;  /* 0x000000694ab0723e */ /* 0x002fe200000000ff */
[C---:B-----5:R-:W-:Y:S06]  /*63c0*/  HMMA.16816.F32 R128, R4.reuse, R20, R128 ;  /* 0x000000140480723c */ /* 0x060fec0000001880 */
[----:B------:R-:W-:Y:S02]  /*63d0*/  MUFU.EX2 R73, R73 ;  /* 0x0000004900497308 */ /* 0x000fe40000000800 */
[C---:B------:R-:W-:Y:S06]  /*63e0*/  HMMA.16816.F32 R144, R4.reuse, R32, R144 ;  /* 0x000000200490723c */ /* 0x040fec0000001890 */
[----:B------:R-:W1:Y:S01]  /*63f0*/  MUFU.EX2 R47, R47 ;  /* 0x0000002f002f7308 */ /* 0x000e620000000800 */
[----:B---3--:R-:W-:Y:S01]  /*6400*/  F2FP.PACK_AB R178, R48, R49 ;  /* 0x0000003130b2723e */ /* 0x008fe200000000ff */
[C---:B------:R-:W-:Y:S06]  /*6410*/  HMMA.16816.F32 R132, R4.reuse, R26, R132 ;  /* 0x0000001a0484723c */ /* 0x040fec0000001884 */
[----:B------:R-:W-:Y:S02]  /*6420*/  MUFU.EX2 R54, R54 ;  /* 0x0000003600367308 */ /* 0x000fe40000000800 */
[----:B------:R-:W-:Y:S06]  /*6430*/  HMMA.16816.F32 R124, R4, R22, R124 ;  /* 0x00000016047c723c */ /* 0x000fec000000187c */
[----:B------:R-:W3:Y:S01]  /*6440*/  MUFU.EX2 R41, R41 ;  /* 0x0000002900297308 */ /* 0x000ee20000000800 */
[----:B-1----:R-:W-:-:S07]  /*6450*/  F2FP.PACK_AB R177, R47, R73 ;  /* 0x000000492fb1723e */ /* 0x002fce00000000ff */
[----:B------:R-:W-:Y:S01]  /*6460*/  MUFU.EX2 R95, R95 ;  /* 0x0000005f005f7308 */ /* 0x000fe20000000800 */
[----:B---3--:R-:W-:-:S07]  /*6470*/  F2FP.PACK_AB R179, R41, R54 ;  /* 0x0000003629b3723e */ /* 0x008fce00000000ff */
[----:B------:R-:W-:Y:S01]  /*6480*/  MUFU.EX2 R94, R94 ;  /* 0x0000005e005e7308 */ /* 0x000fe20000000800 */
[C---:B------:R-:W-:Y:S07]  /*6490*/  HMMA.16816.F32 R156, R176.reuse, R24, R156 ;  /* 0x00000018b09c723c */ /* 0x040fee000000189c */
[----:B------:R-:W-:Y:S01]  /*64a0*/  MUFU.EX2 R61, R61 ;  /* 0x0000003d003d7308 */ /* 0x000fe20000000800 */
[--C-:B------:R-:W-:Y:S01]  /*64b0*/  FFMA.FTZ R25, R17, c[0x0][0x2d0], -R8.reuse ;  /* 0x0000b40011197a23 */ /* 0x100fe20000010808 */
[----:B------:R-:W-:Y:S01]  /*64c0*/  HMMA.16816.F32 R164, R176, R20, R164 ;  /* 0x00000014b0a4723c */ /* 0x000fe200000018a4 */
[----:B------:R-:W-:-:S05]  /*64d0*/  FFMA.FTZ R24, R16, c[0x0][0x2d0], -R8 ;  /* 0x0000b40010187a23 */ /* 0x000fca0000010808 */
[----:B------:R-:W-:Y:S01]  /*64e0*/  MUFU.EX2 R60, R60 ;  /* 0x0000003c003c7308 */ /* 0x000fe20000000800 */
[--C-:B------:R-:W-:Y:S01]  /*64f0*/  FFMA.FTZ R20, R18, c[0x0][0x2d0], -R8.reuse ;  /* 0x0000b40012147a23 */ /* 0x100fe20000010808 */
[----:B------:R-:W-:Y:S01]  /*6500*/  HMMA.16816.F32 R148, R176, R32, R148 ;  /* 0x00000020b094723c */ /* 0x000fe20000001894 */
[----:B------:R-:W1:Y:S01]  /*6510*/  LDSM.16.MT88.4 R16, [R231] ;  /* 0x00000000e710783b */ /* 0x000e620000004200 */
[----:B------:R-:W-:-:S04]  /*6520*/  FFMA.FTZ R21, R154, c[0x0][0x2d0], -R8 ;  /* 0x0000b4009a157a23 */ /* 0x000fc80000010808 */
[----:B------:R-:W-:Y:S01]  /*6530*/  MUFU.EX2 R91, R91 ;  /* 0x0000005b005b7308 */ /* 0x000fe20000000800 */
[--C-:B------:R-:W-:Y:S01]  /*6540*/  FFMA.FTZ R33, R57, c[0x0][0x2d0], -R8.reuse ;  /* 0x0000b40039217a23 */ /* 0x100fe20000010808 */
[-C--:B------:R-:W-:Y:S01]  /*6550*/  HMMA.16816.F32 R152, R12, R142.reuse, RZ ;  /* 0x0000008e0c98723c */ /* 0x080fe200000018ff */
[----:B------:R-:W-:Y:S02]  /*6560*/  FFMA.FTZ R32, R56, c[0x0][0x2d0], -R8 ;  /* 0x0000b40038207a23 */ /* 0x000fe40000010808 */
[----:B------:R-:W3:Y:S01]  /*6570*/  LDSM.16.MT88.4 R8, [R231+0x800] ;  /* 0x00080000e708783b */ /* 0x000ee20000004200 */
[--C-:B------:R-:W-:Y:S02]  /*6580*/  FFMA.FTZ R57, R86, c[0x0][0x2d0], -R122.reuse ;  /* 0x0000b40056397a23 */ /* 0x100fe4000001087a */
[----:B------:R-:W-:Y:S01]  /*6590*/  MUFU.EX2 R90, R90 ;  /* 0x0000005a005a7308 */ /* 0x000fe20000000800 */
[----:B------:R-:W-:Y:S01]  /*65a0*/  FFMA.FTZ R56, R87, c[0x0][0x2d0], -R122 ;  /* 0x0000b40057387a23 */ /* 0x000fe2000001087a */
[----:B------:R-:W-:Y:S06]  /*65b0*/  HMMA.16816.F32 R140, R116, R142, RZ ;  /* 0x0000008e748c723c */ /* 0x000fec00000018ff */
[----:B------:R-:W-:Y:S02]  /*65c0*/  MUFU.EX2 R59, R59 ;  /* 0x0000003b003b7308 */ /* 0x000fe40000000800 */
[C---:B------:R-:W-:Y:S06]  /*65d0*/  HMMA.16816.F32 R160, R176.reuse, R26, R160 ;  /* 0x0000001ab0a0723c */ /* 0x040fec00000018a0 */
[----:B------:R-:W-:Y:S01]  /*65e0*/  MUFU.EX2 R58, R58 ;  /* 0x0000003a003a7308 */ /* 0x000fe20000000800 */
[--C-:B------:R-:W-:Y:S01]  /*65f0*/  FFMA.FTZ R27, R84, c[0x0][0x2d0], -R96.reuse ;  /* 0x0000b400541b7a23 */ /* 0x100fe20000010860 */
[----:B------:R-:W-:Y:S01]  /*6600*/  HMMA.16816.F32 R152, R176, R34, R152 ;  /* 0x00000022b098723c */ /* 0x000fe20000001898 */
[----:B------:R-:W-:-:S05]  /*6610*/  FFMA.FTZ R26, R82, c[0x0][0x2d0], -R96 ;  /* 0x0000b400521a7a23 */ /* 0x000fca0000010860 */
[----:B------:R-:W-:Y:S02]  /*6620*/  MUFU.EX2 R87, R207 ;  /* 0x000000cf00577308 */ /* 0x000fe40000000800 */
[----:B------:R-:W-:Y:S06]  /*6630*/  HMMA.16816.F32 R168, R176, R22, R168 ;  /* 0x00000016b0a8723c */ /* 0x000fec00000018a8 */
[----:B------:R-:W4:Y:S02]  /*6640*/  MUFU.EX2 R86, R206 ;  /* 0x000000ce00567308 */ /* 0x000f240000000800 */
[-C--:B-1----:R-:W-:Y:S06]  /*6650*/  HMMA.16816.F32 R120, R116, R16.reuse, RZ ;  /* 0x000000107478723c */ /* 0x082fec00000018ff */
[----:B------:R-:W-:Y:S02]  /*6660*/  MUFU.EX2 R57, R57 ;  /* 0x0000003900397308 */ /* 0x000fe40000000800 */
[C---:B------:R-:W-:Y:S06]  /*6670*/  HMMA.16816.F32 R172, R12.reuse, R16, RZ ;  /* 0x000000100cac723c */ /* 0x040fec00000018ff */
[----:B------:R-:W-:Y:S01]  /*6680*/  MUFU.EX2 R56, R56 ;  /* 0x0000003800387308 */ /* 0x000fe20000000800 */
[----:B------:R-:W-:Y:S01]  /*6690*/  FADD.FTZ R16, R69, R67 ;  /* 0x0000004345107221 */ /* 0x000fe20000010000 */
[----:B------:R-:W-:Y:S01]  /*66a0*/  HMMA.16816.F32 R12, R12, R18, RZ ;  /* 0x000000120c0c723c */ /* 0x000fe200000018ff */
[----:B------:R-:W-:-:S02]  /*66b0*/  FADD.FTZ R17, R66, R65 ;  /* 0x0000004142117221 */ /* 0x000fc40000010000 */
[----:B------:R-:W-:-:S03]  /*66c0*/  FADD.FTZ R16, R182, R16 ;  /* 0x00000010b6107221 */ /* 0x000fc60000010000 */
[----:B------:R-:W-:Y:S01]  /*66d0*/  MUFU.EX2 R83, R83 ;  /* 0x0000005300537308 */ /* 0x000fe20000000800 */
[----:B------:R-:W-:Y:S01]  /*66e0*/  FADD.FTZ R17, R114, R17 ;  /* 0x0000001172117221 */ /* 0x000fe20000010000 */
[----:B------:R-:W-:Y:S01]  /*66f0*/  HMMA.16816.F32 R116, R116, R18, RZ ;  /* 0x000000127474723c */ /* 0x000fe200000018ff */
[----:B------:R-:W-:-:S05]  /*6700*/  FADD.FTZ R115, R115, R16 ;  /* 0x0000001073737221 */ /* 0x000fca0000010000 */
[----:B------:R-:W1:Y:S01]  /*6710*/  MUFU.EX2 R55, R55 ;  /* 0x0000003700377308 */ /* 0x000e620000000800 */
[----:B------:R-:W-:Y:S01]  /*6720*/  FADD.FTZ R18, R64, R63 ;  /* 0x0000003f40127221 */ /* 0x000fe20000010000 */
[----:B---3--:R-:W-:Y:S03]  /*6730*/  HMMA.16816.F32 R172, R176, R8, R172 ;  /* 0x00000008b0ac723c */ /* 0x008fe600000018ac */
[----:B------:R-:W-:-:S03]  /*6740*/  FADD.FTZ R18, R112, R18 ;  /* 0x0000001270127221 */ /* 0x000fc60000010000 */
[----:B------:R-:W-:Y:S02]  /*6750*/  MUFU.EX2 R93, R93 ;  /* 0x0000005d005d7308 */ /* 0x000fe40000000800 */
[----:B------:R-:W-:Y:S06]  /*6760*/  HMMA.16816.F32 R120, R4, R8, R120 ;  /* 0x000000080478723c */ /* 0x000fec0000001878 */
[----:B------:R-:W-:Y:S02]  /*6770*/  MUFU.EX2 R92, R92 ;  /* 0x0000005c005c7308 */ /* 0x000fe40000000800 */
[-C--:B------:R-:W-:Y:S06]  /*6780*/  HMMA.16816.F32 R176, R176, R10.reuse, R12 ;  /* 0x0000000ab0b0723c */ /* 0x080fec000000180c */
[----:B------:R-:W-:Y:S01]  /*6790*/  MUFU.EX2 R72, R72 ;  /* 0x0000004800487308 */ /* 0x000fe20000000800 */
[----:B----4-:R-:W-:Y:S01]  /*67a0*/  F2FP.PACK_AB R12, R86, R87 ;  /* 0x00000057560c723e */ /* 0x010fe200000000ff */
[----:B------:R-:W-:Y:S01]  /*67b0*/  HMMA.16816.F32 R116, R4, R10, R116 ;  /* 0x0000000a0474723c */ /* 0x000fe20000001874 */
[----:B------:R-:W3:Y:S01]  /*67c0*/  LDSM.16.MT88.4 R8, [R234+0x1000] ;  /* 0x00100000ea08783b */ /* 0x000ee20000004200 */
[----:B-1----:R-:W-:-:S02]  /*67d0*/  F2FP.PACK_AB R13, R55, R83 ;  /* 0x00000053370d723e */ /* 0x002fc400000000ff */
[----:B------:R-:W-:Y:S02]  /*67e0*/  F2FP.PACK_AB R14, R56, R57 ;  /* 0x00000039380e723e */ /* 0x000fe400000000ff */
[----:B------:R-:W-:Y:S02]  /*67f0*/  MUFU.EX2 R71, R71 ;  /* 0x0000004700477308 */ /* 0x000fe40000000800 */
[----:B------:R-:W-:Y:S06]  /*6800*/  HMMA.16816.F32 R140, R4, R34, R140 ;  /* 0x00000022048c723c */ /* 0x000fec000000188c */
[----:B------:R-:W-:Y:S01]  /*6810*/  MUFU.EX2 R69, R200 ;  /* 0x000000c800457308 */ /* 0x000fe20000000800 */
[--C-:B------:R-:W-:Y:S01]  /*6820*/  FFMA.FTZ R35, R205, c[0x0][0x2d0], -R96.reuse ;  /* 0x0000b400cd237a23 */ /* 0x100fe20000010860 */
[----:B------:R-:W-:Y:S01]  /*6830*/  F2FP.PACK_AB R4, R94, R95 ;  /* 0x0000005f5e04723e */ /* 0x000fe200000000ff */
[----:B------:R-:W-:Y:S01]  /*6840*/  FFMA.FTZ R34, R204, c[0x0][0x2d0], -R96 ;  /* 0x0000b400cc227a23 */ /* 0x000fe20000010860 */
[----:B------:R-:W-:-:S02]  /*6850*/  F2FP.PACK_AB R5, R90, R91 ;  /* 0x0000005b5a05723e */ /* 0x000fc400000000ff */
[----:B------:R-:W-:Y:S02]  /*6860*/  F2FP.PACK_AB R6, R60, R61 ;  /* 0x0000003d3c06723e */ /* 0x000fe400000000ff */
[----:B------:R-:W-:Y:S01]  /*6870*/  MUFU.EX2 R35, R35 ;  /* 0x0000002300237308 */ /* 0x000fe20000000800 */
[----:B------:R-:W-:-:S07]  /*6880*/  F2FP.PACK_AB R7, R58, R59 ;  /* 0x0000003b3a07723e */ /* 0x000fce00000000ff */
[----:B------:R-:W1:Y:S08]  /*6890*/  MUFU.EX2 R34, R34 ;  /* 0x0000002200227308 */ /* 0x000e700000000800 */
[----:B------:R-:W-:Y:S01]  /*68a0*/  MUFU.EX2 R84, R198 ;  /* 0x000000c600547308 */ /* 0x000fe20000000800 */
[----:B---3--:R-:W-:Y:S01]  /*68b0*/  HMMA.16816.F32 R144, R4, R8, R144 ;  /* 0x000000080490723c */ /* 0x008fe20000001890 */
[----:B-1----:R-:W-:-:S06]  /*68c0*/  F2FP.PACK_AB R15, R34, R35 ;  /* 0x00000023220f723e */ /* 0x002fcc00000000ff */
[----:B------:R-:W-:Y:S01]  /*68d0*/  MUFU.EX2 R67, R197 ;  /* 0x000000c500437308 */ /* 0x000fe20000000800 */
[----:B------:R-:W-:Y:S07]  /*68e0*/  HMMA.16816.F32 R140, R4, R10, R140 ;  /* 0x0000000a048c723c */ /* 0x000fee000000188c */
[----:B------:R-:W1:Y:S01]  /*68f0*/  MUFU.EX2 R66, R196 ;  /* 0x000000c400427308 */ /* 0x000e620000000800 */
[C---:B------:R-:W-:Y:S07]  /*6900*/  HMMA.16816.F32 R148, R12.reuse, R8, R148 ;  /* 0x000000080c94723c */ /* 0x040fee0000001894 */
[----:B------:R-:W-:Y:S01]  /*6910*/  MUFU.EX2 R82, R195 ;  /* 0x000000c300527308 */ /* 0x000fe20000000800 */
[----:B------:R-:W-:Y:S01]  /*6920*/  HMMA.16816.F32 R152, R12, R10, R152 ;  /* 0x0000000a0c98723c */ /* 0x000fe20000001898 */
[----:B------:R-:W3:Y:S06]  /*6930*/  LDSM.16.MT88.4 R8, [R233+0x1000] ;  /* 0x00100000e908783b */ /* 0x000eec0000004200 */
[----:B------:R-:W-:Y:S08]  /*6940*/  MUFU.EX2 R112, R21 ;  /* 0x0000001500707308 */ /* 0x000ff00000000800 */
[----:B------:R-:W-:Y:S08]  /*6950*/  MUFU.EX2 R188, R188 ;  /* 0x000000bc00bc7308 */ /* 0x000ff00000000800 */
[----:B------:R-:W-:Y:S08]  /*6960*/  MUFU.EX2 R187, R187 ;  /* 0x000000bb00bb7308 */ /* 0x000ff00000000800 */
[----:B------:R-:W-:Y:S08]  /*6970*/  MUFU.EX2 R186, R186 ;  /* 0x000000ba00ba7308 */ /* 0x000ff00000000800 */
[----:B------:R-:W-:Y:S01]  /*6980*/  MUFU.EX2 R185, R185 ;  /* 0x000000b900b97308 */ /* 0x000fe20000000800 */
[-C--:B---3--:R-:W-:Y:S07]  /*6990*/  HMMA.16816.F32 R136, R4, R8.reuse, R136 ;  /* 0x000000080488723c */ /* 0x088fee0000001888 */
[----:B------:R-:W-:Y:S01]  /*69a0*/  MUFU.EX2 R184, R184 ;  /* 0x000000b800b87308 */ /* 0x000fe20000000800 */
[C---:B------:R-:W-:Y:S07]  /*69b0*/  HMMA.16816.F32 R156, R12.reuse, R8, R156 ;  /* 0x000000080c9c723c */ /* 0x040fee000000189c */
[----:B------:R-:W-:Y:S01]  /*69c0*/  MUFU.EX2 R183, R183 ;  /* 0x000000b700b77308 */ /* 0x000fe20000000800 */
[-C--:B------:R-:W-:Y:S07]  /*69d0*/  HMMA.16816.F32 R160, R12, R10.reuse, R160 ;  /* 0x0000000a0ca0723c */ /* 0x080fee00000018a0 */
[----:B------:R-:W-:Y:S01]  /*69e0*/  MUFU.EX2 R102, R102 ;  /* 0x0000006600667308 */ /* 0x000fe20000000800 */
[C---:B------:R-:W-:Y:S01]  /*69f0*/  HMMA.16816.F32 R132, R4.reuse, R10, R132 ;  /* 0x0000000a0484723c */ /* 0x040fe20000001884 */
        /* <DEDUP_REMOVED lines=25> */
[----:B-1----:R-:W-:Y:S01]  /*6b90*/  F2FP.PACK_AB R14, R66, R67 ;  /* 0x00000043420e723e */ /* 0x002fe200000000ff */
[----:B------:R-:W-:Y:S01]  /*6ba0*/  HMMA.16816.F32 R116, R4, R10, R116 ;  /* 0x0000000a0474723c */ /* 0x000fe20000001874 */
[----:B------:R-:W1:Y:S05]  /*6bb0*/  LDSM.16.MT88.4 R8, [R234+0x1800] ;  /* 0x00180000ea08783b */ /* 0x000e6a0000004200 */
[----:B------:R-:W-:Y:S01]  /*6bc0*/  MUFU.EX2 R42, R42 ;  /* 0x0000002a002a7308 */ /* 0x000fe20000000800 */
[----:B------:R-:W-:-:S02]  /*6bd0*/  FFMA.FTZ R6, R194, c[0x0][0x2d0], -R96 ;  /* 0x0000b400c2067a23 */ /* 0x000fc40000010860 */
[----:B------:R-:W-:-:S05]  /*6be0*/  FFMA.FTZ R5, R193, c[0x0][0x2d0], -R96 ;  /* 0x0000b400c1057a23 */ /* 0x000fca0000010860 */
[----:B------:R-:W-:Y:S01]  /*6bf0*/  MUFU.EX2 R40, R40 ;  /* 0x0000002800287308 */ /* 0x000fe20000000800 */
[--C-:B------:R-:W-:Y:S02]  /*6c00*/  FFMA.FTZ R4, R89, c[0x0][0x2d0], -R96.reuse ;  /* 0x0000b40059047a23 */ /* 0x100fe40000010860 */
[--C-:B------:R-:W-:Y:S02]  /*6c10*/  FFMA.FTZ R194, R88, c[0x0][0x2d0], -R96.reuse ;  /* 0x0000b40058c27a23 */ /* 0x100fe40000010860 */
[--C-:B------:R-:W-:Y:S02]  /*6c20*/  FFMA.FTZ R193, R85, c[0x0][0x2d0], -R96.reuse ;  /* 0x0000b40055c17a23 */ /* 0x100fe40000010860 */
[----:B------:R-:W-:Y:S01]  /*6c30*/  FFMA.FTZ R96, R70, c[0x0][0x2d0], -R96 ;  /* 0x0000b40046607a23 */ /* 0x000fe20000010860 */
[----:B------:R-:W-:Y:S08]  /*6c40*/  MUFU.EX2 R89, R203 ;  /* 0x000000cb00597308 */ /* 0x000ff00000000800 */
[----:B------:R-:W-:Y:S08]  /*6c50*/  MUFU.EX2 R88, R202 ;  /* 0x000000ca00587308 */ /* 0x000ff00000000800 */
[----:B------:R-:W3:Y:S08]  /*6c60*/  MUFU.EX2 R70, R201 ;  /* 0x000000c900467308 */ /* 0x000ef00000000800 */
[----:B------:R-:W4:Y:S08]  /*6c70*/  MUFU.EX2 R85, R199 ;  /* 0x000000c700557308 */ /* 0x000f300000000800 */
[----:B------:R5:W1:Y:S01]  /*6c80*/  MUFU.EX2 R65, R6 ;  /* 0x0000000600417308 */ /* 0x000a620000000800 */
[----:B---3--:R-:W-:-:S07]  /*6c90*/  F2FP.PACK_AB R7, R69, R70 ;  /* 0x000000464507723e */ /* 0x008fce00000000ff */
[----:B------:R3:W-:Y:S01]  /*6ca0*/  MUFU.EX2 R64, R5 ;  /* 0x0000000500407308 */ /* 0x0007e20000000800 */
[----:B----4-:R-:W-:-:S07]  /*6cb0*/  F2FP.PACK_AB R12, R84, R85 ;  /* 0x00000055540c723e */ /* 0x010fce00000000ff */
[----:B------:R4:W2:Y:S01]  /*6cc0*/  MUFU.EX2 R63, R4 ;  /* 0x00000004003f7308 */ /* 0x0008a20000000800 */
[----:B-----5:R-:W-:Y:S02]  /*6cd0*/  F2FP.PACK_AB R6, R71, R72 ;  /* 0x000000484706723e */ /* 0x020fe400000000ff */
[----:B-1----:R-:W-:Y:S02]  /*6ce0*/  F2FP.PACK_AB R13, R65, R82 ;  /* 0x00000052410d723e */ /* 0x002fe400000000ff */
[----:B---3--:R-:W-:-:S03]  /*6cf0*/  F2FP.PACK_AB R5, R88, R89 ;  /* 0x000000595805723e */ /* 0x008fc600000000ff */
[----:B------:R-:W-:Y:S01]  /*6d00*/  MUFU.EX2 R39, R39 ;  /* 0x0000002700277308 */ /* 0x000fe20000000800 */
[----:B----4-:R-:W-:-:S07]  /*6d10*/  F2FP.PACK_AB R4, R92, R93 ;  /* 0x0000005d5c04723e */ /* 0x010fce00000000ff */
[----:B------:R-:W-:Y:S01]  /*6d20*/  MUFU.EX2 R38, R38 ;  /* 0x0000002600267308 */ /* 0x000fe20000000800 */
[----:B--2---:R-:W-:Y:S01]  /*6d30*/  F2FP.PACK_AB R15, R63, R64 ;  /* 0x000000403f0f723e */ /* 0x004fe200000000ff */
[-C--:B------:R-:W-:Y:S06]  /*6d40*/  HMMA.16816.F32 R144, R4, R8.reuse, R144 ;  /* 0x000000080490723c */ /* 0x080fec0000001890 */
[----:B------:R-:W-:Y:S02]  /*6d50*/  MUFU.EX2 R37, R37 ;  /* 0x0000002500257308 */ /* 0x000fe40000000800 */
[C---:B------:R-:W-:Y:S06]  /*6d60*/  HMMA.16816.F32 R148, R12.reuse, R8, R148 ;  /* 0x000000080c94723c */ /* 0x040fec0000001894 */
[----:B------:R-:W-:Y:S02]  /*6d70*/  MUFU.EX2 R36, R36 ;  /* 0x0000002400247308 */ /* 0x000fe40000000800 */
[-C--:B------:R-:W-:Y:S06]  /*6d80*/  HMMA.16816.F32 R152, R12, R10.reuse, R152 ;  /* 0x0000000a0c98723c */ /* 0x080fec0000001898 */
[----:B------:R-:W-:Y:S02]  /*6d90*/  MUFU.EX2 R33, R33 ;  /* 0x0000002100217308 */ /* 0x000fe40000000800 */
[C---:B------:R-:W-:Y:S01]  /*6da0*/  HMMA.16816.F32 R140, R4.reuse, R10, R140 ;  /* 0x0000000a048c723c */ /* 0x040fe2000000188c */
[----:B------:R-:W1:Y:S05]  /*6db0*/  LDSM.16.MT88.4 R8, [R233+0x1800] ;  /* 0x00180000e908783b */ /* 0x000e6a0000004200 */
[----:B------:R-:W-:Y:S08]  /*6dc0*/  MUFU.EX2 R32, R32 ;  /* 0x0000002000207308 */ /* 0x000ff00000000800 */
[----:B------:R-:W-:Y:S08]  /*6dd0*/  MUFU.EX2 R31, R31 ;  /* 0x0000001f001f7308 */ /* 0x000ff00000000800 */
[----:B------:R-:W-:Y:S08]  /*6de0*/  MUFU.EX2 R30, R30 ;  /* 0x0000001e001e7308 */ /* 0x000ff00000000800 */
[----:B------:R-:W-:Y:S08]  /*6df0*/  MUFU.EX2 R29, R29 ;  /* 0x0000001d001d7308 */ /* 0x000ff00000000800 */
[----:B------:R-:W-:Y:S01]  /*6e00*/  MUFU.EX2 R28, R28 ;  /* 0x0000001c001c7308 */ /* 0x000fe20000000800 */
[-C--:B-1----:R-:W-:Y:S07]  /*6e10*/  HMMA.16816.F32 R136, R4, R8.reuse, R136 ;  /* 0x000000080488723c */ /* 0x082fee0000001888 */
[----:B------:R-:W-:Y:S01]  /*6e20*/  MUFU.EX2 R103, R103 ;  /* 0x0000006700677308 */ /* 0x000fe20000000800 */
[C---:B------:R-:W-:Y:S07]  /*6e30*/  HMMA.16816.F32 R156, R12.reuse, R8, R156 ;  /* 0x000000080c9c723c */ /* 0x040fee000000189c */
[----:B------:R-:W-:Y:S01]  /*6e40*/  MUFU.EX2 R98, R98 ;  /* 0x0000006200627308 */ /* 0x000fe20000000800 */
[-C--:B------:R-:W-:Y:S07]  /*6e50*/  HMMA.16816.F32 R160, R12, R10.reuse, R160 ;  /* 0x0000000a0ca0723c */ /* 0x080fee00000018a0 */
[----:B------:R-:W-:Y:S01]  /*6e60*/  MUFU.EX2 R97, R97 ;  /* 0x0000006100617308 */ /* 0x000fe20000000800 */
[C---:B------:R-:W-:Y:S01]  /*6e70*/  HMMA.16816.F32 R132, R4.reuse, R10, R132 ;  /* 0x0000000a0484723c */ /* 0x040fe20000001884 */
[----:B------:R-:W1:Y:S06]  /*6e80*/  LDSM.16.MT88.4 R8, [R232+0x1800] ;  /* 0x00180000e808783b */ /* 0x000e6c0000004200 */
[----:B------:R-:W-:Y:S01]  /*6e90*/  MUFU.EX2 R96, R96 ;  /* 0x0000006000607308 */ /* 0x000fe20000000800 */
[-C--:B-1----:R-:W-:Y:S08]  /*6ea0*/  HMMA.16816.F32 R128, R4, R8.reuse, R128 ;  /* 0x000000080480723c */ /* 0x082ff00000001880 */
[C---:B------:R-:W-:Y:S08]  /*6eb0*/  HMMA.16816.F32 R164, R12.reuse, R8, R164 ;  /* 0x000000080ca4723c */ /* 0x040ff000000018a4 */
[-C--:B------:R-:W-:Y:S08]  /*6ec0*/  HMMA.16816.F32 R168, R12, R10.reuse, R168 ;  /* 0x0000000a0ca8723c */ /* 0x080ff000000018a8 */
[C---:B------:R-:W-:Y:S01]  /*6ed0*/  HMMA.16816.F32 R124, R4.reuse, R10, R124 ;  /* 0x0000000a047c723c */ /* 0x040fe2000000187c */
[----:B------:R-:W1:Y:S07]  /*6ee0*/  LDSM.16.MT88.4 R8, [R231+0x1800] ;  /* 0x00180000e708783b */ /* 0x000e6e0000004200 */
[C---:B-1----:R-:W-:Y:S08]  /*6ef0*/  HMMA.16816.F32 R120, R4.reuse, R8, R120 ;  /* 0x000000080478723c */ /* 0x042ff00000001878 */
[----:B------:R-:W-:Y:S07]  /*6f00*/  HMMA.16816.F32 R116, R4, R10, R116 ;  /* 0x0000000a0474723c */ /* 0x000fee0000001874 */
[----:B------:R-:W-:Y:S01]  /*6f10*/  FADD.FTZ R4, R110, R109 ;  /* 0x0000006d6e047221 */ /* 0x000fe20000010000 */
[C---:B------:R-:W-:Y:S01]  /*6f20*/  HMMA.16816.F32 R172, R12.reuse, R8, R172 ;  /* 0x000000080cac723c */ /* 0x040fe200000018ac */
[----:B------:R-:W-:Y:S01]  /*6f30*/  FADD.FTZ R110, R113, R17 ;  /* 0x00000011716e7221 */ /* 0x000fe20000010000 */
[----:B------:R-:W-:Y:S01]  /*6f40*/  F2FP.PACK_AB R5, R112, R184 ;  /* 0x000000b87005723e */ /* 0x000fe200000000ff */
[----:B------:R-:W-:Y:S01]  /*6f50*/  FADD.FTZ R113, R108, R4 ;  /* 0x000000046c717221 */ /* 0x000fe20000010000 */
[----:B------:R-:W-:Y:S01]  /*6f60*/  F2FP.PACK_AB R4, R187, R188 ;  /* 0x000000bcbb04723e */ /* 0x000fe200000000ff */
[----:B------:R-:W-:Y:S01]  /*6f70*/  FADD.FTZ R109, R111, R18 ;  /* 0x000000126f6d7221 */ /* 0x000fe20000010000 */
[----:B------:R1:W2:Y:S01]  /*6f80*/  MUFU.EX2 R108, R20 ;  /* 0x00000014006c7308 */ /* 0x0002a20000000800 */
[----:B------:R-:W3:Y:S01]  /*6f90*/  LDSM.16.MT88.4 R16, [R233+0x2000] ;  /* 0x00200000e910783b */ /* 0x000ee20000004200 */
[----:B------:R-:W-:Y:S01]  /*6fa0*/  HMMA.16816.F32 R176, R12, R10, R176 ;  /* 0x0000000a0cb0723c */ /* 0x000fe200000018b0 */
[----:B------:R-:W-:Y:S01]  /*6fb0*/  FADD.FTZ R111, R107, R115 ;  /* 0x000000736b6f7221 */ /* 0x000fe20000010000 */
[----:B------:R-:W-:Y:S01]  /*6fc0*/  F2FP.PACK_AB R6, R185, R186 ;  /* 0x000000bab906723e */ /* 0x000fe200000000ff */
[----:B------:R-:W-:Y:S01]  /*6fd0*/  LDSM.16.MT88.4 R12, [R232+0x2000] ;  /* 0x00200000e80c783b */ /* 0x000fe20000004200 */
[----:B------:R-:W-:-:S02]  /*6fe0*/  FADD.FTZ R110, R106, R110 ;  /* 0x0000006e6a6e7221 */ /* 0x000fc40000010000 */
[----:B------:R-:W-:Y:S01]  /*6ff0*/  FADD.FTZ R109, R105, R109 ;  /* 0x0000006d696d7221 */ /* 0x000fe20000010000 */
[----:B------:R-:W-:Y:S01]  /*7000*/  LDSM.16.MT88.4 R8, [R231+0x2000] ;  /* 0x00200000e708783b */ /* 0x000fe20000004200 */
[----:B------:R-:W-:Y:S01]  /*7010*/  FADD.FTZ R113, R104, R113 ;  /* 0x0000007168717221 */ /* 0x000fe20000010000 */
[----:B------:R-:W4:Y:S01]  /*7020*/  MUFU.EX2 R107, R99 ;  /* 0x00000063006b7308 */ /* 0x000f220000000800 */
[----:B------:R-:W-:Y:S02]  /*7030*/  FADD.FTZ R75, R75, R110 ;  /* 0x0000006e4b4b7221 */ /* 0x000fe40000010000 */
[----:B------:R-:W-:Y:S01]  /*7040*/  FADD.FTZ R109, R74, R109 ;  /* 0x0000006d4a6d7221 */ /* 0x000fe20000010000 */
[----:B-1----:R-:W1:Y:S01]  /*7050*/  LDSM.16.MT88.4 R20, [R234+0x2000] ;  /* 0x00200000ea14783b */ /* 0x002e620000004200 */
[----:B--2---:R-:W-:Y:S01]  /*7060*/  F2FP.PACK_AB R7, R183, R108 ;  /* 0x0000006cb707723e */ /* 0x004fe200000000ff */
[----:B------:R-:W-:Y:S02]  /*7070*/  FADD.FTZ R110, R73, R113 ;  /* 0x00000071496e7221 */ /* 0x000fe40000010000 */
[----:B------:R-:W-:Y:S01]  /*7080*/  MUFU.EX2 R106, R194 ;  /* 0x000000c2006a7308 */ /* 0x000fe20000000800 */
[----:B------:R-:W-:-:S02]  /*7090*/  FADD.FTZ R76, R76, R111 ;  /* 0x0000006f4c4c7221 */ /* 0x000fc40000010000 */
[----:B------:R-:W-:Y:S02]  /*70a0*/  FADD.FTZ R110, R47, R110 ;  /* 0x0000006e2f6e7221 */ /* 0x000fe40000010000 */
[----:B------:R-:W-:Y:S02]  /*70b0*/  FADD.FTZ R76, R53, R76 ;  /* 0x0000004c354c7221 */ /* 0x000fe40000010000 */
[----:B------:R-:W-:Y:S01]  /*70c0*/  FADD.FTZ R75, R51, R75 ;  /* 0x0000004b334b7221 */ /* 0x000fe20000010000 */
[----:B------:R-:W2:Y:S01]  /*70d0*/  MUFU.EX2 R105, R193 ;  /* 0x000000c100697308 */ /* 0x000ea20000000800 */
[----:B------:R-:W-:Y:S02]  /*70e0*/  FADD.FTZ R52, R52, R76 ;  /* 0x0000004c34347221 */ /* 0x000fe40000010000 */
[----:B------:R-:W-:Y:S02]  /*70f0*/  FADD.FTZ R54, R54, R110 ;  /* 0x0000006e36367221 */ /* 0x000fe40000010000 */
[----:B------:R-:W-:-:S02]  /*7100*/  FADD.FTZ R109, R49, R109 ;  /* 0x0000006d316d7221 */ /* 0x000fc40000010000 */
[----:B------:R-:W-:Y:S01]  /*7110*/  FADD.FTZ R52, R95, R52 ;  /* 0x000000345f347221 */ /* 0x000fe20000010000 */
[----:B------:R-:W-:Y:S01]  /*7120*/  MUFU.EX2 R104, R27 ;  /* 0x0000001b00687308 */ /* 0x000fe20000000800 */
[----:B------:R-:W-:Y:S02]  /*7130*/  FADD.FTZ R50, R50, R75 ;  /* 0x0000004b32327221 */ /* 0x000fe40000010000 */
[----:B------:R-:W-:Y:S02]  /*7140*/  FADD.FTZ R54, R41, R54 ;  /* 0x0000003629367221 */ /* 0x000fe40000010000 */
[----:B------:R-:W-:Y:S01]  /*7150*/  FADD.FTZ R48, R48, R109 ;  /* 0x0000006d30307221 */ /* 0x000fe20000010000 */
[----:B---3--:R-:W-:Y:S01]  /*7160*/  HMMA.16816.F32 R136, R4, R16, R136 ;  /* 0x000000100488723c */ /* 0x008fe20000001888 */
[----:B------:R-:W-:Y:S01]  /*7170*/  FADD.FTZ R94, R94, R52 ;  /* 0x000000345e5e7221 */ /* 0x000fe20000010000 */
[----:B------:R-:W3:Y:S01]  /*7180*/  MUFU.EX2 R99, R26 ;  /* 0x0000001a00637308 */ /* 0x000ee20000000800 */
[----:B------:R-:W-:-:S02]  /*7190*/  FADD.FTZ R50, R91, R50 ;  /* 0x000000325b327221 */ /* 0x000fc40000010000 */
[----:B------:R-:W-:Y:S02]  /*71a0*/  FADD.FTZ R83, R83, R54 ;  /* 0x0000003653537221 */ /* 0x000fe40000010000 */
[----:B------:R-:W-:Y:S01]  /*71b0*/  FADD.FTZ R48, R87, R48 ;  /* 0x0000003057307221 */ /* 0x000fe20000010000 */
[C---:B------:R-:W-:Y:S01]  /*71c0*/  HMMA.16816.F32 R132, R4.reuse, R18, R132 ;  /* 0x000000120484723c */ /* 0x040fe20000001884 */
[----:B------:R-:W-:Y:S01]  /*71d0*/  FADD.FTZ R94, R61, R94 ;  /* 0x0000005e3d5e7221 */ /* 0x000fe20000010000 */
[----:B------:R-:W5:Y:S01]  /*71e0*/  MUFU.EX2 R73, R25 ;  /* 0x0000001900497308 */ /* 0x000f620000000800 */
[----:B------:R-:W-:Y:S02]  /*71f0*/  FADD.FTZ R90, R90, R50 ;  /* 0x000000325a5a7221 */ /* 0x000fe40000010000 */
[----:B------:R-:W-:Y:S02]  /*7200*/  FADD.FTZ R83, R55, R83 ;  /* 0x0000005337537221 */ /* 0x000fe40000010000 */
[----:B------:R-:W-:Y:S01]  /*7210*/  FADD.FTZ R86, R86, R48 ;  /* 0x0000003056567221 */ /* 0x000fe20000010000 */
[----:B-1----:R-:W-:Y:S01]  /*7220*/  HMMA.16816.F32 R144, R4, R20, R144 ;  /* 0x000000140490723c */ /* 0x002fe20000001890 */
[----:B------:R-:W-:Y:S01]  /*7230*/  FADD.FTZ R60, R60, R94 ;  /* 0x0000005e3c3c7221 */ /* 0x000fe20000010000 */
[----:B------:R1:W1:Y:S01]  /*7240*/  MUFU.EX2 R74, R24 ;  /* 0x00000018004a7308 */ /* 0x0002620000000800 */
        /* <DEDUP_REMOVED lines=9> */
[----:B------:R-:W-:Y:S01]  /*72e0*/  FADD.FTZ R92, R92, R60 ;  /* 0x0000003c5c5c7221 */ /* 0x000fe20000010000 */
[----:B-1----:R-:W-:Y:S01]  /*72f0*/  LDSM.16.MT88.4 R24, [R231+0x2800] ;  /* 0x00280000e718783b */ /* 0x002fe20000004200 */
[----:B------:R-:W-:-:S02]  /*7300*/  FADD.FTZ R58, R89, R58 ;  /* 0x0000003a593a7221 */ /* 0x000fc40000010000 */
[----:B------:R-:W-:Y:S02]  /*7310*/  FADD.FTZ R82, R82, R35 ;  /* 0x0000002352527221 */ /* 0x000fe40000010000 */
[----:B------:R-:W-:Y:S01]  /*7320*/  FADD.FTZ R56, R85, R56 ;  /* 0x0000003855387221 */ /* 0x000fe20000010000 */
[C---:B------:R-:W-:Y:S08]  /*7330*/  HMMA.16816.F32 R124, R4.reuse, R14, R124 ;  /* 0x0000000e047c723c */ /* 0x040ff0000000187c */
[C---:B------:R-:W-:Y:S08]  /*7340*/  HMMA.16816.F32 R120, R4.reuse, R8, R120 ;  /* 0x000000080478723c */ /* 0x040ff00000001878 */
[----:B------:R-:W-:Y:S01]  /*7350*/  HMMA.16816.F32 R116, R4, R10, R116 ;  /* 0x0000000a0474723c */ /* 0x000fe20000001874 */
[----:B------:R-:W-:-:S02]  /*7360*/  FADD.FTZ R92, R72, R92 ;  /* 0x0000005c485c7221 */ /* 0x000fc40000010000 */
[----:B------:R-:W-:Y:S02]  /*7370*/  FADD.FTZ R88, R88, R58 ;  /* 0x0000003a58587221 */ /* 0x000fe40000010000 */
[----:B------:R-:W-:Y:S02]  /*7380*/  FADD.FTZ R82, R65, R82 ;  /* 0x0000005241527221 */ /* 0x000fe40000010000 */
[----:B------:R-:W-:Y:S01]  /*7390*/  F2FP.PACK_AB R4, R101, R102 ;  /* 0x000000666504723e */ /* 0x000fe200000000ff */
[----:B------:R-:W-:Y:S01]  /*73a0*/  FADD.FTZ R84, R84, R56 ;  /* 0x0000003854547221 */ /* 0x000fe20000010000 */
[----:B----4-:R-:W-:Y:S02]  /*73b0*/  F2FP.PACK_AB R6, R107, R100 ;  /* 0x000000646b06723e */ /* 0x010fe400000000ff */
[----:B--2---:R-:W-:Y:S02]  /*73c0*/  F2FP.PACK_AB R5, R105, R106 ;  /* 0x0000006a6905723e */ /* 0x004fe400000000ff */
[----:B---3--:R-:W-:-:S07]  /*73d0*/  F2FP.PACK_AB R7, R99, R104 ;  /* 0x000000686307723e */ /* 0x008fce00000000ff */
[C---:B------:R-:W-:Y:S08]  /*73e0*/  HMMA.16816.F32 R156, R4.reuse, R16, R156 ;  /* 0x00000010049c723c */ /* 0x040ff0000000189c */
[C---:B------:R-:W-:Y:S01]  /*73f0*/  HMMA.16816.F32 R160, R4.reuse, R18, R160 ;  /* 0x0000001204a0723c */ /* 0x040fe200000018a0 */
[----:B------:R-:W1:Y:S07]  /*7400*/  LDSM.16.MT88.4 R16, [R234+0x2800] ;  /* 0x00280000ea10783b */ /* 0x000e6e0000004200 */
[C---:B------:R-:W-:Y:S08]  /*7410*/  HMMA.16816.F32 R164, R4.reuse, R12, R164 ;  /* 0x0000000c04a4723c */ /* 0x040ff000000018a4 */
[C---:B------:R-:W-:Y:S01]  /*7420*/  HMMA.16816.F32 R168, R4.reuse, R14, R168 ;  /* 0x0000000e04a8723c */ /* 0x040fe200000018a8 */
[----:B------:R-:W2:Y:S07]  /*7430*/  LDSM.16.MT88.4 R12, [R233+0x2800] ;  /* 0x00280000e90c783b */ /* 0x000eae0000004200 */
[C---:B------:R-:W-:Y:S08]  /*7440*/  HMMA.16816.F32 R172, R4.reuse, R8, R172 ;  /* 0x0000000804ac723c */ /* 0x040ff000000018ac */
[C---:B------:R-:W-:Y:S01]  /*7450*/  HMMA.16816.F32 R176, R4.reuse, R10, R176 ;  /* 0x0000000a04b0723c */ /* 0x040fe200000018b0 */
[----:B------:R-:W3:Y:S07]  /*7460*/  LDSM.16.MT88.4 R8, [R232+0x2800] ;  /* 0x00280000e808783b */ /* 0x000eee0000004200 */
[C---:B------:R-:W-:Y:S08]  /*7470*/  HMMA.16816.F32 R148, R4.reuse, R20, R148 ;  /* 0x000000140494723c */ /* 0x040ff00000001894 */
[----:B------:R-:W-:Y:S01]  /*7480*/  HMMA.16816.F32 R152, R4, R22, R152 ;  /* 0x000000160498723c */ /* 0x000fe20000001898 */
[----:B------:R-:W4:Y:S06]  /*7490*/  LDSM.16.MT88.4 R20, [R234+0x3000] ;  /* 0x00300000ea14783b */ /* 0x000f2c0000004200 */
[----:B------:R-:W-:-:S02]  /*74a0*/  F2FP.PACK_AB R4, R80, R81 ;  /* 0x000000515004723e */ /* 0x000fc400000000ff */
[----:B-----5:R-:W-:Y:S02]  /*74b0*/  F2FP.PACK_AB R5, R73, R77 ;  /* 0x0000004d4905723e */ /* 0x020fe400000000ff */
[----:B------:R-:W-:Y:S02]  /*74c0*/  F2FP.PACK_AB R6, R78, R79 ;  /* 0x0000004f4e06723e */ /* 0x000fe400000000ff */
[----:B------:R-:W-:-:S07]  /*74d0*/  F2FP.PACK_AB R7, R62, R74 ;  /* 0x0000004a3e07723e */ /* 0x000fce00000000ff */
[C---:B-1----:R-:W-:Y:S08]  /*74e0*/  HMMA.16816.F32 R144, R4.reuse, R16, R144 ;  /* 0x000000100490723c */ /* 0x042ff00000001890 */
[C---:B------:R-:W-:Y:S08]  /*74f0*/  HMMA.16816.F32 R140, R4.reuse, R18, R140 ;  /* 0x00000012048c723c */ /* 0x040ff0000000188c */
[C---:B--2---:R-:W-:Y:S08]  /*7500*/  HMMA.16816.F32 R136, R4.reuse, R12, R136 ;  /* 0x0000000c0488723c */ /* 0x044ff00000001888 */
[C---:B------:R-:W-:Y:S08]  /*7510*/  HMMA.16816.F32 R132, R4.reuse, R14, R132 ;  /* 0x0000000e0484723c */ /* 0x040ff00000001884 */
[C---:B---3--:R-:W-:Y:S08]  /*7520*/  HMMA.16816.F32 R128, R4.reuse, R8, R128 ;  /* 0x000000080480723c */ /* 0x048ff00000001880 */
        /* <DEDUP_REMOVED lines=17> */
[----:B------:R-:W-:Y:S07]  /*7640*/  HMMA.16816.F32 R176, R4, R26, R176 ;  /* 0x0000001a04b0723c */ /* 0x000fee00000018b0 */
[----:B------:R-:W-:-:S02]  /*7650*/  F2FP.PACK_AB R4, R40, R42 ;  /* 0x0000002a2804723e */ /* 0x000fc400000000ff */
[----:B------:R-:W-:Y:S02]  /*7660*/  F2FP.PACK_AB R5, R36, R37 ;  /* 0x000000252405723e */ /* 0x000fe400000000ff */
[----:B------:R-:W-:Y:S02]  /*7670*/  F2FP.PACK_AB R6, R38, R39 ;  /* 0x000000272606723e */ /* 0x000fe400000000ff */
[----:B------:R-:W-:-:S07]  /*7680*/  F2FP.PACK_AB R7, R32, R33 ;  /* 0x000000212007723e */ /* 0x000fce00000000ff */
[C---:B----4-:R-:W-:Y:S08]  /*7690*/  HMMA.16816.F32 R144, R4.reuse, R20, R144 ;  /* 0x000000140490723c */ /* 0x050ff00000001890 */
[C---:B------:R-:W-:Y:S08]  /*76a0*/  HMMA.16816.F32 R140, R4.reuse, R22, R140 ;  /* 0x00000016048c723c */ /* 0x040ff0000000188c */
[C---:B-1----:R-:W-:Y:S08]  /*76b0*/  HMMA.16816.F32 R136, R4.reuse, R16, R136 ;  /* 0x000000100488723c */ /* 0x042ff00000001888 */
[C---:B------:R-:W-:Y:S08]  /*76c0*/  HMMA.16816.F32 R132, R4.reuse, R18, R132 ;  /* 0x000000120484723c */ /* 0x040ff00000001884 */
[C---:B--2---:R-:W-:Y:S08]  /*76d0*/  HMMA.16816.F32 R128, R4.reuse, R12, R128 ;  /* 0x0000000c0480723c */ /* 0x044ff00000001880 */
[C---:B------:R-:W-:Y:S08]  /*76e0*/  HMMA.16816.F32 R124, R4.reuse, R14, R124 ;  /* 0x0000000e047c723c */ /* 0x040ff0000000187c */
[C---:B---3--:R-:W-:Y:S08]  /*76f0*/  HMMA.16816.F32 R120, R4.reuse, R8, R120 ;  /* 0x000000080478723c */ /* 0x048ff00000001878 */
[----:B------:R-:W-:Y:S07]  /*7700*/  HMMA.16816.F32 R116, R4, R10, R116 ;  /* 0x0000000a0474723c */ /* 0x000fee0000001874 */
[----:B------:R-:W-:-:S02]  /*7710*/  F2FP.PACK_AB R4, R30, R31 ;  /* 0x0000001f1e04723e */ /* 0x000fc400000000ff */
[----:B------:R-:W-:Y:S02]  /*7720*/  F2FP.PACK_AB R6, R28, R29 ;  /* 0x0000001d1c06723e */ /* 0x000fe400000000ff */
[----:B------:R-:W-:Y:S02]  /*7730*/  F2FP.PACK_AB R5, R98, R103 ;  /* 0x000000676205723e */ /* 0x000fe400000000ff */
[----:B------:R-:W-:-:S07]  /*7740*/  F2FP.PACK_AB R7, R96, R97 ;  /* 0x000000616007723e */ /* 0x000fce00000000ff */
[C---:B------:R-:W-:Y:S01]  /*7750*/  HMMA.16816.F32 R160, R4.reuse, R18, R160 ;  /* 0x0000001204a0723c */ /* 0x040fe200000018a0 */
[----:B------:R-:W2:Y:S01]  /*7760*/  LDL R19, [R1+0x10] ;  /* 0x0000100001137983 */ /* 0x000ea20000100800 */
        /* <DEDUP_REMOVED lines=9> */
[----:B------:R-:W-:Y:S01]  /*7800*/  MOV R16, R208 ;  /* 0x000000d000107202 */ /* 0x000fe20000000f00 */
        /* <DEDUP_REMOVED lines=15> */
[----:B------:R-:W-:Y:S01]  /*7900*/  @P2 IMAD.HI.U32 R17, R208, c[0x0][0x2c8], RZ ;  /* 0x0000b200d0112a27 */ /* 0x000fe200078e00ff */
[----:B------:R-:W-:Y:S03]  /*7910*/  HMMA.16816.F32 R152, R4, R22, R152 ;  /* 0x000000160498723c */ /* 0x000fe60000001898 */
[----:B------:R-:W-:Y:S02]  /*7920*/  FADD.FTZ R92, R81, R92 ;  /* 0x0000005c515c7221 */ /* 0x000fe40000010000 */
[----:B------:R-:W-:-:S02]  /*7930*/  FADD.FTZ R88, R183, R88 ;  /* 0x00000058b7587221 */ /* 0x000fc40000010000 */
[----:B------:R-:W-:Y:S02]  /*7940*/  FADD.FTZ R82, R99, R82 ;  /* 0x0000005263527221 */ /* 0x000fe40000010000 */
[----:B------:R-:W-:Y:S01]  /*7950*/  FADD.FTZ R84, R107, R84 ;  /* 0x000000546b547221 */ /* 0x000fe20000010000 */
[----:B------:R-:W-:Y:S01]  /*7960*/  @P2 SHF.R.U32.HI R16, RZ, c[0x0][0x2cc], R17 ;  /* 0x0000b300ff102a19 */ /* 0x000fe20000011611 */
[----:B------:R-:W-:Y:S02]  /*7970*/  FADD.FTZ R92, R80, R92 ;  /* 0x0000005c505c7221 */ /* 0x000fe40000010000 */
[----:B------:R-:W-:Y:S02]  /*7980*/  FADD.FTZ R88, R77, R88 ;  /* 0x000000584d587221 */ /* 0x000fe40000010000 */
[----:B------:R-:W-:Y:S02]  /*7990*/  FADD.FTZ R82, R192, R82 ;  /* 0x00000052c0527221 */ /* 0x000fe40000010000 */
[----:B------:R-:W-:Y:S01]  /*79a0*/  FADD.FTZ R84, R46, R84 ;  /* 0x000000542e547221 */ /* 0x000fe20000010000 */
[----:B------:R-:W-:Y:S01]  /*79b0*/  IADD3 R13, R16, -c[0x0][0x168], R181 ;  /* 0x80005a00100d7a10 */ /* 0x000fe20007ffe0b5 */
[----:B------:R-:W-:Y:S01]  /*79c0*/  FADD.FTZ R92, R79, R92 ;  /* 0x0000005c4f5c7221 */ /* 0x000fe20000010000 */
[----:B------:R-:W-:Y:S01]  /*79d0*/  MOV R12, RZ ;  /* 0x000000ff000c7202 */ /* 0x000fe20000000f00 */
[----:B------:R-:W-:-:S02]  /*79e0*/  FADD.FTZ R88, R73, R88 ;  /* 0x0000005849587221 */ /* 0x000fc40000010000 */
[----:B------:R-:W-:Y:S02]  /*79f0*/  FADD.FTZ R82, R191, R82 ;  /* 0x00000052bf527221 */ /* 0x000fe40000010000 */
[----:B------:R-:W-:Y:S02]  /*7a00*/  FADD.FTZ R84, R45, R84 ;  /* 0x000000542d547221 */ /* 0x000fe40000010000 */
[----:B------:R-:W-:Y:S02]  /*7a10*/  FADD.FTZ R92, R78, R92 ;  /* 0x0000005c4e5c7221 */ /* 0x000fe40000010000 */
[----:B------:R-:W-:Y:S02]  /*7a20*/  FADD.FTZ R88, R74, R88 ;  /* 0x000000584a587221 */ /* 0x000fe40000010000 */
[----:B------:R-:W-:-:S04]  /*7a30*/  IMAD.HI R12, R13, -0x6db6db6d, R12 ;  /* 0x924924930d0c7827 */ /* 0x000fc800078e020c */
[----:B------:R-:W-:Y:S02]  /*7a40*/  FADD.FTZ R82, R190, R82 ;  /* 0x00000052be527221 */ /* 0x000fe40000010000 */
[----:B------:R-:W-:Y:S02]  /*7a50*/  FADD.FTZ R84, R44, R84 ;  /* 0x000000542c547221 */ /* 0x000fe40000010000 */
[----:B------:R-:W-:Y:S02]  /*7a60*/  FADD.FTZ R92, R42, R92 ;  /* 0x0000005c2a5c7221 */ /* 0x000fe40000010000 */
[----:B------:R-:W-:Y:S01]  /*7a70*/  FADD.FTZ R88, R62, R88 ;  /* 0x000000583e587221 */ /* 0x000fe20000010000 */
[----:B------:R-:W-:Y:S01]  /*7a80*/  SHF.R.U32.HI R8, RZ, 0x1f, R12 ;  /* 0x0000001fff087819 */ /* 0x000fe2000001160c */
[----:B------:R-:W-:Y:S02]  /*7a90*/  FADD.FTZ R82, R189, R82 ;  /* 0x00000052bd527221 */ /* 0x000fe40000010000 */
[----:B------:R-:W-:-:S02]  /*7aa0*/  FADD.FTZ R84, R43, R84 ;  /* 0x000000542b547221 */ /* 0x000fc40000010000 */
[----:B------:R-:W-:Y:S02]  /*7ab0*/  FADD.FTZ R92, R40, R92 ;  /* 0x0000005c285c7221 */ /* 0x000fe40000010000 */
[----:B------:R-:W-:Y:S01]  /*7ac0*/  FADD.FTZ R88, R37, R88 ;  /* 0x0000005825587221 */ /* 0x000fe20000010000 */
[----:B------:R-:W-:Y:S01]  /*7ad0*/  LEA.HI.SX32 R12, R12, R8, 0x1a ;  /* 0x000000080c0c7211 */ /* 0x000fe200078fd2ff */
[----:B------:R-:W-:Y:S02]  /*7ae0*/  FADD.FTZ R82, R103, R82 ;  /* 0x0000005267527221 */ /* 0x000fe40000010000 */
[----:B------:R-:W-:Y:S02]  /*7af0*/  FADD.FTZ R84, R31, R84 ;  /* 0x000000541f547221 */ /* 0x000fe40000010000 */
[----:B------:R-:W-:Y:S01]  /*7b00*/  FADD.FTZ R92, R39, R92 ;  /* 0x0000005c275c7221 */ /* 0x000fe20000010000 */
[----:B------:R-:W-:Y:S01]  /*7b10*/  IADD3 R18, R180, -0x2, RZ ;  /* 0xfffffffeb4127810 */ /* 0x000fe20007ffe0ff */
[----:B------:R-:W-:Y:S01]  /*7b20*/  FADD.FTZ R88, R36, R88 ;  /* 0x0000005824587221 */ /* 0x000fe20000010000 */
[----:B------:R-:W-:Y:S01]  /*7b30*/  HMMA.16816.F32 R168, R4, R14, R168 ;  /* 0x0000000e04a8723c */ /* 0x000fe200000018a8 */
[----:B------:R-:W-:-:S02]  /*7b40*/  FADD.FTZ R82, R98, R82 ;  /* 0x0000005262527221 */ /* 0x000fc40000010000 */
[----:B------:R-:W-:Y:S02]  /*7b50*/  FADD.FTZ R84, R30, R84 ;  /* 0x000000541e547221 */ /* 0x000fe40000010000 */
[----:B------:R-:W-:-:S03]  /*7b60*/  FADD.FTZ R88, R33, R88 ;  /* 0x0000005821587221 */ /* 0x000fc60000010000 */
[----:B------:R-:W-:Y:S01]  /*7b70*/  HMMA.16816.F32 R176, R4, R10, R176 ;  /* 0x0000000a04b0723c */ /* 0x000fe200000018b0 */
[----:B------:R-:W-:Y:S01]  /*7b80*/  FADD.FTZ R82, R97, R82 ;  /* 0x0000005261527221 */ /* 0x000fe20000010000 */
[----:B------:R-:W-:Y:S01]  /*7b90*/  STL [R1+0x50], R18 ;  /* 0x0000501201007387 */ /* 0x000fe20000100800 */
[----:B------:R-:W-:-:S04]  /*7ba0*/  FADD.FTZ R84, R29, R84 ;  /* 0x000000541d547221 */ /* 0x000fc80000010000 */
[----:B------:R-:W-:Y:S02]  /*7bb0*/  FADD.FTZ R4, R38, R92 ;  /* 0x0000005c26047221 */ /* 0x000fe40000010000 */
[----:B------:R-:W-:Y:S02]  /*7bc0*/  FADD.FTZ R6, R32, R88 ;  /* 0x0000005820067221 */ /* 0x000fe40000010000 */
[----:B------:R-:W-:Y:S01]  /*7bd0*/  FADD.FTZ R5, R28, R84 ;  /* 0x000000541c057221 */ /* 0x000fe20000010000 */
[----:B--2---:R-:W-:-:S05]  /*7be0*/  IMNMX R19, R19, R12, !PT ;  /* 0x0000000c13137217 */ /* 0x004fca0007800200 */
[----:B------:R-:W-:Y:S04]  /*7bf0*/  STL [R1+0x58], R19 ;  /* 0x0000581301007387 */ /* 0x000fe80000100800 */
[----:B------:R1:W-:Y:S04]  /*7c00*/  STL [R1+0x48], R4 ;  /* 0x0000480401007387 */ /* 0x0003e80000100800 */
[----:B------:R2:W-:Y:S01]  /*7c10*/  STL [R1+0x60], R6 ;  /* 0x0000600601007387 */ /* 0x0005e20000100800 */
[----:B------:R-:W-:Y:S01]  /*7c20*/  ISETP.GE.AND P0, PT, R18, R19, PT ;  /* 0x000000131200720c */ /* 0x000fe20003f06270 */
[----:B-1----:R-:W-:-:S05]  /*7c30*/  FADD.FTZ R4, R96, R82 ;  /* 0x0000005260047221 */ /* 0x002fca0000010000 */
[----:B------:R2:W-:Y:S04]  /*7c40*/  STL [R1+0x4c], R4 ;  /* 0x00004c0401007387 */ /* 0x0005e80000100800 */
[----:B------:R2:W-:Y:S03]  /*7c50*/  STL [R1+0x54], R5 ;  /* 0x0000540501007387 */ /* 0x0005e60000100800 */
[----:B------:R-:W-:Y:S05]  /*7c60*/  @!P0 BRA `(.L_x_1339) ;  /* 0x0000618000008947 */ /* 0x000fea0003800000 */
[----:B------:R-:W-:Y:S01]  /*7c70*/  MOV R180, R0 ;  /* 0x0000000000b47202 */ /* 0x000fe20000000f00 */
[----:B------:R-:W-:Y:S01]  /*7c80*/  IMAD.MOV.U32 R0, RZ, RZ, R18 ;  /* 0x000000ffff007224 */ /* 0x000fe200078e0012 */
[----:B------:R-:W-:Y:S01]  /*7c90*/  MOV R183, R2 ;  /* 0x0000000200b77202 */ /* 0x000fe20000000f00 */
[----:B------:R-:W-:Y:S01]  /*7ca0*/  IMAD.MOV.U32 R181, RZ, RZ, R68 ;  /* 0x000000ffffb57224 */ /* 0x000fe200078e0044 */
[----:B------:R-:W-:-:S02]  /*7cb0*/  MOV R182, R3 ;  /* 0x0000000300b67202 */ /* 0x000fc40000000f00 */
[----:B------:R1:W-:Y:S04]  /*7cc0*/  STL [R1+0x50], R0 ;  /* 0x0000500001007387 */ /* 0x0003e80000100800 */
.L_x_1350:
[----:B------:R-:W3:Y:S01]  /*7cd0*/  LDL R2, [R1+0x50] ;  /* 0x0000500001027983 */ /* 0x000ee20000100800 */
[----:B------:R-:W-:Y:S04]  /*7ce0*/  DEPBAR.LE SB0, 0x0 ;  /* 0x000080000000791a */ /* 0x000fe80000000000 */
[----:B-1----:R-:W3:Y:S01]  /*7cf0*/  LDL R0, [R1+0x10] ;  /* 0x0000100001007983 */ /* 0x002ee20000100800 */
[----:B------:R-:W-:Y:S01]  /*7d00*/  WARPSYNC 0xffffffff ;  /* 0xffffffff00007948 */ /* 0x000fe20003800000 */
[----:B------:R-:W-:Y:S02]  /*7d10*/  BSSY B0, `(.L_x_1340) ;  /* 0x0000051000007945 */ /* 0x000fe40003800000 */
[----:B------:R-:W-:Y:S06]  /*7d20*/  BAR.SYNC.DEFER_BLOCKING 0x0 ;  /* 0x0000000000007b1d */ /* 0x000fec0000010000 */
[----:B------:R1:W4:Y:S04]  /*7d30*/  LDSM.16.M88.4 R112, [R241] ;  /* 0x00000000f170783b */ /* 0x0003280000000200 */
[----:B------:R1:W2:Y:S04]  /*7d40*/  LDSM.16.M88.4 R108, [R241+0x2000] ;  /* 0x00200000f16c783b */ /* 0x0002a80000000200 */
[----:B------:R1:W1:Y:S04]  /*7d50*/  LDSM.16.M88.4 R16, [R240] ;  /* 0x00000000f010783b */ /* 0x0002680000000200 */
[----:B------:R1:W1:Y:S04]  /*7d60*/  LDSM.16.M88.4 R32, [R240+0x800] ;  /* 0x00080000f020783b */ /* 0x0002680000000200 */
[----:B------:R1:W1:Y:S04]  /*7d70*/  LDSM.16.M88.4 R48, [R240+0x1000] ;  /* 0x00100000f030783b */ /* 0x0002680000000200 */
        /* <DEDUP_REMOVED lines=10> */
[----:B------:R1:W1:Y:S04]  /*7e20*/  LDSM.16.M88.4 R212, [R227] ;  /* 0x00000000e3d4783b */ /* 0x0002680000000200 */
[----:B------:R1:W1:Y:S04]  /*7e30*/  LDSM.16.M88.4 R216, [R226] ;  /* 0x00000000e2d8783b */ /* 0x0002680000000200 */
[----:B------:R1:W1:Y:S01]  /*7e40*/  LDSM.16.M88.4 R220, [R225] ;  /* 0x00000000e1dc783b */ /* 0x0002620000000200 */
[----:B---3--:R-:W-:-:S13]  /*7e50*/  ISETP.GT.AND P0, PT, R0, R2, PT ;  /* 0x000000020000720c */ /* 0x008fda0003f04270 */
[----:B------:R-:W-:-:S05]  /*7e60*/  @P0 BRA `(.L_x_1341) ;  /* 0x000003b000000947 */ /* 0x000fca0003800000 */
[----:B-12-4-:R-:W2:Y:S04]  /*7e70*/  LDL R6, [R1+0x20] ;  /* 0x0000200001067983 */ /* 0x016ea80000100800 */
[----:B------:R-:W3:Y:S04]  /*7e80*/  LDL R5, [R1+0x1c] ;  /* 0x00001c0001057983 */ /* 0x000ee80000100800 */
[----:B------:R-:W4:Y:S04]  /*7e90*/  LDL.64 R8, [R1+0x30] ;  /* 0x0000300001087983 */ /* 0x000f280000100a00 */
[----:B------:R-:W5:Y:S01]  /*7ea0*/  LDL R4, [R1+0x4] ;  /* 0x0000040001047983 */ /* 0x000f620000100800 */
[----:B--2---:R-:W-:Y:S01]  /*7eb0*/  IMAD.WIDE.U32 R2, R6, c[0x0][0x208], RZ ;  /* 0x0000820006027a25 */ /* 0x004fe200078e00ff */
[----:B------:R-:W-:Y:S02]  /*7ec0*/  SHF.R.S32.HI R0, RZ, 0x1f, R6 ;  /* 0x0000001fff007819 */ /* 0x000fe40000011406 */
[----:B---3--:R-:W-:Y:S03]  /*7ed0*/  SHF.R.S32.HI R7, RZ, 0x1f, R5 ;  /* 0x0000001fff077819 */ /* 0x008fe60000011405 */
[----:B------:R-:W-:Y:S02]  /*7ee0*/  IMAD R0, R0, c[0x0][0x208], RZ ;  /* 0x0000820000007a24 */ /* 0x000fe400078e02ff */
[----:B------:R-:W-:Y:S02]  /*7ef0*/  IMAD R7, R7, c[0x0][0x218], RZ ;  /* 0x0000860007077a24 */ /* 0x000fe400078e02ff */
[----:B------:R-:W-:Y:S02]  /*7f00*/  IMAD R0, R6, c[0x0][0x20c], R0 ;  /* 0x0000830006007a24 */ /* 0x000fe400078e0200 */
[----:B------:R-:W-:Y:S02]  /*7f10*/  IMAD R7, R5, c[0x0][0x21c], R7 ;  /* 0x0000870005077a24 */ /* 0x000fe400078e0207 */
[----:B------:R-:W-:Y:S01]  /*7f20*/  IMAD.IADD R3, R3, 0x1, R0 ;  /* 0x0000000103037824 */ /* 0x000fe200078e0200 */
[----:B------:R-:W-:Y:S03]  /*7f30*/  SHF.L.U32 R0, R251, 0x1, RZ ;  /* 0x00000001fb007819 */ /* 0x000fe600000006ff */
[----:B------:R-:W-:Y:S05]  /*7f40*/  IMAD.WIDE.U32 R2, R5, c[0x0][0x218], R2 ;  /* 0x0000860005027a25 */ /* 0x000fea00078e0002 */
[----:B----4-:R-:W-:Y:S04]  /*7f50*/  IADD3 R2, P4, R8, R2, RZ ;  /* 0x0000000208027210 */ /* 0x010fe80007f9e0ff */
[----:B------:R-:W-:Y:S02]  /*7f60*/  LEA R10, P0, R2, c[0x0][0x1f8], 0x1 ;  /* 0x00007e00020a7a11 */ /* 0x000fe400078008ff */
[----:B-----5:R-:W-:Y:S02]  /*7f70*/  IADD3.X R7, R4, R3, R7, P4, !PT ;  /* 0x0000000304077210 */ /* 0x020fe400027fe407 */
[----:B------:R-:W-:Y:S02]  /*7f80*/  SHF.L.U64.HI R3, R251, 0x1, R242 ;  /* 0x00000001fb037819 */ /* 0x000fe400000102f2 */
[----:B------:R-:W-:Y:S01]  /*7f90*/  LEA.HI.X R7, R2, c[0x0][0x1fc], R7, 0x1, P0 ;  /* 0x00007f0002077a11 */ /* 0x000fe200000f0c07 */
[----:B------:R-:W-:-:S05]  /*7fa0*/  BRA.DIV ~URZ, `(.L_x_1342) ;  /* 0x0000f1527f007947 */ /* 0x000fca000b800000 */
[----:B------:R1:W2:Y:S02]  /*7fb0*/  SHFL.IDX PT, R11, R7, RZ, 0x181f ;  /* 0x00181fff070b7589 */ /* 0x0002a400000e0000 */
.L_x_1393:
[----:B------:R-:W-:-:S05]  /*7fc0*/  BRA.DIV ~URZ, `(.L_x_1343) ;  /* 0x0000f1a27f007947 */ /* 0x000fca000b800000 */
[----:B------:R-:W3:Y:S04]  /*7fd0*/  SHFL.IDX PT, R20, R10, RZ, 0x181f ;  /* 0x00181fff0a147589 */ /* 0x000ee800000e0000 */
[----:B------:R-:W4:Y:S04]  /*7fe0*/  SHFL.IDX PT, R14, R10, 0x1, 0x181f ;  /* 0x00381f000a0e7f89 */ /* 0x000f2800000e0000 */
[----:B------:R-:W-:Y:S04]  /*7ff0*/  SHFL.IDX PT, R15, R7, 0x1, 0x181f ;  /* 0x00381f00070f7f89 */ /* 0x000fe800000e0000 */
[----:B------:R-:W-:Y:S04]  /*8000*/  SHFL.IDX PT, R12, R10, 0x2, 0x181f ;  /* 0x00581f000a0c7f89 */ /* 0x000fe800000e0000 */
[----:B------:R-:W5:Y:S04]  /*8010*/  SHFL.IDX PT, R8, R10, 0x3, 0x181f ;  /* 0x00781f000a087f89 */ /* 0x000f6800000e0000 */
[----:B------:R-:W-:Y:S04]  /*8020*/  SHFL.IDX PT, R13, R7, 0x2, 0x181f ;  /* 0x00581f00070d7f89 */ /* 0x000fe800000e0000 */
[----:B------:R-:W-:Y:S04]  /*8030*/  SHFL.IDX PT, R5, R10, 0x4, 0x181f ;  /* 0x00981f000a057f89 */ /* 0x000fe800000e0000 */
[----:B------:R-:W1:Y:S04]  /*8040*/  SHFL.IDX PT, R9, R7, 0x3, 0x181f ;  /* 0x00781f0007097f89 */ /* 0x000e6800000e0000 */
[----:B------:R-:W2:Y:S04]  /*8050*/  SHFL.IDX PT, R2, R10, 0x5, 0x181f ;  /* 0x00b81f000a027f89 */ /* 0x000ea800000e0000 */
[----:B------:R-:W2:Y:S04]  /*8060*/  SHFL.IDX PT, R6, R7, 0x4, 0x181f ;  /* 0x00981f0007067f89 */ /* 0x000ea800000e0000 */
[----:B------:R-:W2:Y:S04]  /*8070*/  SHFL.IDX PT, R4, R7, 0x5, 0x181f ;  /* 0x00b81f0007047f89 */ /* 0x000ea800000e0000 */
[----:B-1----:R-:W1:Y:S01]  /*8080*/  SHFL.IDX PT, R7, R7, 0x6, 0x181f ;  /* 0x00d81f0007077f89 */ /* 0x002e6200000e0000 */
[-C--:B---3--:R-:W-:Y:S02]  /*8090*/  IADD3 R20, P0, R20, R0.reuse, RZ ;  /* 0x0000000014147210 */ /* 0x088fe40007f1e0ff */
[-C--:B----4-:R-:W-:Y:S02]  /*80a0*/  IADD3 R14, P4, R14, R0.reuse, RZ ;  /* 0x000000000e0e7210 */ /* 0x090fe40007f9e0ff */
[-C--:B-----5:R-:W-:Y:S01]  /*80b0*/  IADD3 R8, P5, R8, R0.reuse, RZ ;  /* 0x0000000008087210 */ /* 0x0a0fe20007fbe0ff */
[--C-:B--2---:R-:W-:Y:S01]  /*80c0*/  IMAD.X R21, R11, 0x1, R3.reuse, P0 ;  /* 0x000000010b157824 */ /* 0x104fe200000e0603 */
[-C--:B------:R-:W-:Y:S01]  /*80d0*/  IADD3 R12, P0, R12, R0.reuse, RZ ;  /* 0x000000000c0c7210 */ /* 0x080fe20007f1e0ff */
[--C-:B------:R-:W-:Y:S02]  /*80e0*/  IMAD.X R15, R15, 0x1, R3.reuse, P4 ;  /* 0x000000010f0f7824 */ /* 0x100fe400020e0603 */
[--C-:B------:R-:W-:Y:S01]  /*80f0*/  IMAD.X R9, R9, 0x1, R3.reuse, P5 ;  /* 0x0000000109097824 */ /* 0x100fe200028e0603 */
[----:B------:R2:W-:Y:S01]  /*8100*/  LDGSTS.E.BYPASS.LTC128B.128 [R244+0x100], [R20.64], !P3 ;  /* 0x0010000014f47fae */ /* 0x0005e2000d901d48 */
[--C-:B------:R-:W-:Y:S03]  /*8110*/  IMAD.X R13, R13, 0x1, R3.reuse, P0 ;  /* 0x000000010d0d7824 */ /* 0x100fe600000e0603 */
[----:B------:R3:W-:Y:S04]  /*8120*/  LDGSTS.E.BYPASS.LTC128B.128 [R244+0x900], [R14.64], !P3 ;  /* 0x009000000ef47fae */ /* 0x0007e8000d901d48 */
[----:B------:R4:W-:Y:S04]  /*8130*/  LDGSTS.E.BYPASS.LTC128B.128 [R244+0x1100], [R12.64], !P3 ;  /* 0x011000000cf47fae */ /* 0x0009e8000d901d48 */
[----:B------:R4:W-:Y:S01]  /*8140*/  LDGSTS.E.BYPASS.LTC128B.128 [R244+0x1900], [R8.64], !P3 ;  /* 0x0190000008f47fae */ /* 0x0009e2000d901d48 */
[-C--:B--2---:R-:W-:Y:S02]  /*8150*/  IADD3 R20, P4, R5, R0.reuse, RZ ;  /* 0x0000000005147210 */ /* 0x084fe40007f9e0ff */
[----:B---3--:R-:W-:Y:S03]  /*8160*/  IADD3 R14, P0, R2, R0, RZ ;  /* 0x00000000020e7210 */ /* 0x008fe60007f1e0ff */
[--C-:B------:R-:W-:Y:S02]  /*8170*/  IMAD.X R21, R6, 0x1, R3.reuse, P4 ;  /* 0x0000000106157824 */ /* 0x100fe400020e0603 */
[----:B------:R-:W-:Y:S03]  /*8180*/  IMAD.X R15, R4, 0x1, R3, P0 ;  /* 0x00000001040f7824 */ /* 0x000fe600000e0603 */
[----:B------:R4:W-:Y:S04]  /*8190*/  LDGSTS.E.BYPASS.LTC128B.128 [R244+0x2100], [R20.64], !P3 ;  /* 0x0210000014f47fae */ /* 0x0009e8000d901d48 */
[----:B------:R4:W2:Y:S04]  /*81a0*/  SHFL.IDX PT, R4, R10, 0x6, 0x181f ;  /* 0x00d81f000a047f89 */ /* 0x0008a800000e0000 */
[----:B------:R4:W-:Y:S02]  /*81b0*/  LDGSTS.E.BYPASS.LTC128B.128 [R244+0x2900], [R14.64], !P3 ;  /* 0x029000000ef47fae */ /* 0x0009e4000d901d48 */
.L_x_1394:
[----:B-12---:R-:W-:Y:S04]  /*81c0*/  IADD3 R4, P0, R4, R0, RZ ;  /* 0x0000000004047210 */ /* 0x006fe80007f1e0ff */
[----:B------:R-:W-:Y:S05]  /*81d0*/  IADD3.X R5, R7, R3, RZ, P0, !PT ;  /* 0x0000000307057210 */ /* 0x000fea00007fe4ff */
[----:B------:R-:W-:Y:S01]  /*81e0*/  @!PT LDS RZ, [RZ] ;  /* 0x00000000fffff984 */ /* 0x000fe20000000800 */
[----:B------:R-:W-:Y:S01]  /*81f0*/  @!PT LDS RZ, [RZ] ;  /* 0x00000000fffff984 */ /* 0x000fe20000000800 */
[----:B------:R-:W-:Y:S01]  /*8200*/  @!PT LDS RZ, [RZ] ;  /* 0x00000000fffff984 */ /* 0x000fe20000000800 */
[----:B------:R1:W-:Y:S04]  /*8210*/  LDGSTS.E.BYPASS.LTC128B.128 [R244+0x3100], [R4.64], !P3 ;  /* 0x0310000004f47fae */ /* 0x0003e8000d901d48 */
.L_x_1341:
[----:B-12-4-:R-:W-:Y:S05]  /*8220*/  BSYNC B0 ;  /* 0x0000000000007941 */ /* 0x016fea0003800000 */
.L_x_1340:
        /* <DEDUP_REMOVED lines=57> */
[----:B------:R-:W-:Y:S07]  /*85c0*/  LDSM.16.M88.4 R212, [R235] ;  /* 0x00000000ebd4783b */ /* 0x000fee0000000200 */
[-C--:B------:R-:W-:Y:S08]  /*85d0*/  HMMA.16816.F32 R84, R188, R216.reuse, R84 ;  /* 0x000000d8bc54723c */ /* 0x080ff00000001854 */
[C---:B------:R-:W-:Y:S08]  /*85e0*/  HMMA.16816.F32 R88, R196.reuse, R216, R88 ;  /* 0x000000d8c458723c */ /* 0x040ff00000001858 */
[-C--:B------:R-:W-:Y:S08]  /*85f0*/  HMMA.16816.F32 R92, R196, R218.reuse, R92 ;  /* 0x000000dac45c723c */ /* 0x080ff0000000185c */
[C---:B------:R-:W-:Y:S01]  /*8600*/  HMMA.16816.F32 R96, R188.reuse, R218, R96 ;  /* 0x000000dabc60723c */ /* 0x040fe20000001860 */
[----:B------:R-:W-:Y:S07]  /*8610*/  LDSM.16.M88.4 R216, [R224] ;  /* 0x00000000e0d8783b */ /* 0x000fee0000000200 */
[-C--:B------:R-:W-:Y:S08]  /*8620*/  HMMA.16816.F32 R100, R188, R220.reuse, R100 ;  /* 0x000000dcbc64723c */ /* 0x080ff00000001864 */
[C---:B------:R-:W-:Y:S01]  /*8630*/  HMMA.16816.F32 R104, R196.reuse, R220, R104 ;  /* 0x000000dcc468723c */ /* 0x040fe20000001868 */
[----:B------:R-:W2:Y:S07]  /*8640*/  LDL R221, [R1+0x10] ;  /* 0x0000100001dd7983 */ /* 0x000eae0000100800 */
[-C--:B------:R-:W-:Y:S01]  /*8650*/  HMMA.16816.F32 R108, R196, R222.reuse, R108 ;  /* 0x000000dec46c723c */ /* 0x080fe2000000186c */
[----:B------:R-:W-:Y:S07]  /*8660*/  LDSM.16.M88.4 R196, [R236+0x2800] ;  /* 0x00280000ecc4783b */ /* 0x000fee0000000200 */
[----:B------:R-:W-:Y:S01]  /*8670*/  HMMA.16816.F32 R112, R188, R222, R112 ;  /* 0x000000debc70723c */ /* 0x000fe20000001870 */
[----:B------:R-:W5:Y:S07]  /*8680*/  LDSM.16.M88.4 R188, [R236+0x1800] ;  /* 0x00180000ecbc783b */ /* 0x000f6e0000000200 */
        /* <DEDUP_REMOVED lines=27> */
[-C--:B---3--:R-:W-:Y:S08]  /*8840*/  HMMA.16816.F32 R100, R184, R204.reuse, R100 ;  /* 0x000000ccb864723c */ /* 0x088ff00000001864 */
[C---:B------:R-:W-:Y:S08]  /*8850*/  HMMA.16816.F32 R104, R200.reuse, R204, R104 ;  /* 0x000000ccc868723c */ /* 0x040ff00000001868 */
[-C--:B------:R-:W-:Y:S08]  /*8860*/  HMMA.16816.F32 R108, R200, R206.reuse, R108 ;  /* 0x000000cec86c723c */ /* 0x080ff0000000186c */
[----:B------:R-:W-:Y:S08]  /*8870*/  HMMA.16816.F32 R112, R184, R206, R112 ;  /* 0x000000ceb870723c */ /* 0x000ff00000001870 */
[-C--:B------:R-:W-:Y:S08]  /*8880*/  HMMA.16816.F32 R4, R212, R216.reuse, R4 ;  /* 0x000000d8d404723c */ /* 0x080ff00000001804 */
[C---:B----4-:R-:W-:Y:S08]  /*8890*/  HMMA.16816.F32 R8, R188.reuse, R216, R8 ;  /* 0x000000d8bc08723c */ /* 0x050ff00000001808 */
        /* <DEDUP_REMOVED lines=8> */
[----:B------:R3:W4:Y:S01]  /*8920*/  MUFU.TANH R185, R7 ;  /* 0x0000000700b97308 */ /* 0x0007220000002400 */
        /* <DEDUP_REMOVED lines=8> */
[----:B------:R-:W-:Y:S01]  /*89b0*/  FMUL.FTZ R16, R16, c[0x0][0x320] ;  /* 0x0000c80010107a20 */ /* 0x000fe20000410000 */
[----:B--2---:R-:W-:Y:S01]  /*89c0*/  ISETP.GT.AND P0, PT, R2, R221, PT ;  /* 0x000000dd0200720c */ /* 0x004fe20003f04270 */
[----:B------:R-:W-:Y:S02]  /*89d0*/  FMUL.FTZ R17, R17, c[0x0][0x320] ;  /* 0x0000c80011117a20 */ /* 0x000fe40000410000 */
[----:B------:R-:W-:Y:S01]  /*89e0*/  FMUL.FTZ R18, R18, c[0x0][0x320] ;  /* 0x0000c80012127a20 */ /* 0x000fe20000410000 */
[----:B------:R-:W2:Y:S01]  /*89f0*/  MUFU.TANH R187, R9 ;  /* 0x0000000900bb7308 */ /* 0x000ea20000002400 */
[----:B------:R-:W-:Y:S01]  /*8a00*/  FMUL.FTZ R19, R19, c[0x0][0x320] ;  /* 0x0000c80013137a20 */ /* 0x000fe20000410000 */
[----:B---3--:R-:W3:Y:S08]  /*8a10*/  LDSM.16.M88.4 R4, [R224+0x800] ;  /* 0x00080000e004783b */ /* 0x008ef00000000200 */
[----:B------:R-:W1:Y:S10]  /*8a20*/  MUFU.TANH R192, R10 ;  /* 0x0000000a00c07308 */ /* 0x000e740000002400 */
[----:B------:R5:W1:Y:S10]  /*8a30*/  MUFU.TANH R193, R11 ;  /* 0x0000000b00c17308 */ /* 0x000a740000002400 */
[----:B------:R-:W1:Y:S10]  /*8a40*/  MUFU.TANH R0, R0 ;  /* 0x0000000000007308 */ /* 0x000e740000002400 */
[----:B------:R-:W1:Y:S01]  /*8a50*/  MUFU.TANH R3, R3 ;  /* 0x0000000300037308 */ /* 0x000e620000002400 */
[----:B-----5:R-:W5:Y:S01]  /*8a60*/  LDSM.16.M88.4 R8, [R224+0x1000] ;  /* 0x00100000e008783b */ /* 0x020f620000000200 */
[-C--:B---3--:R-:W-:Y:S08]  /*8a70*/  HMMA.16816.F32 R20, R212, R4.reuse, R20 ;  /* 0x00000004d414723c */ /* 0x088ff00000001814 */
[----:B------:R-:W3:Y:S01]  /*8a80*/  MUFU.TANH R12, R12 ;  /* 0x0000000c000c7308 */ /* 0x000ee20000002400 */
        /* <DEDUP_REMOVED lines=43> */
[----:B------:R-:W1:Y:S03]  /*8d40*/  LDSM.16.M88.4 R4, [R224+0x2800] ;  /* 0x00280000e004783b */ /* 0x000e660000000200 */
[----:B------:R-:W-:Y:S02]  /*8d50*/  FMUL.FTZ R41, R41, c[0x0][0x320] ;  /* 0x0000c80029297a20 */ /* 0x000fe40000410000 */
[----:B------:R-:W-:Y:S02]  /*8d60*/  FMUL.FTZ R42, R42, c[0x0][0x320] ;  /* 0x0000c8002a2a7a20 */ /* 0x000fe40000410000 */
[----:B------:R-:W-:Y:S01]  /*8d70*/  FMUL.FTZ R43, R43, c[0x0][0x320] ;  /* 0x0000c8002b2b7a20 */ /* 0x000fe20000410000 */
[----:B------:R-:W1:Y:S01]  /*8d80*/  MUFU.TANH R22, R22 ;  /* 0x0000001600167308 */ /* 0x000e620000002400 */
[-C--:B-----5:R-:W-:Y:S03]  /*8d90*/  HMMA.16816.F32 R68, R212, R8.reuse, R68 ;  /* 0x00000008d444723c */ /* 0x0a0fe60000001844 */
[----:B------:R-:W-:Y:S02]  /*8da0*/  FMUL.FTZ R44, R44, c[0x0][0x320] ;  /* 0x0000c8002c2c7a20 */ /* 0x000fe40000410000 */
[----:B------:R-:W-:Y:S02]  /*8db0*/  FMUL.FTZ R45, R45, c[0x0][0x320] ;  /* 0x0000c8002d2d7a20 */ /* 0x000fe40000410000 */
[----:B------:R-:W-:Y:S01]  /*8dc0*/  FMUL.FTZ R46, R46, c[0x0][0x320] ;  /* 0x0000c8002e2e7a20 */ /* 0x000fe20000410000 */
[C---:B------:R-:W-:Y:S01]  /*8dd0*/  HMMA.16816.F32 R72, R188.reuse, R8, R72 ;  /* 0x00000008bc48723c */ /* 0x040fe20000001848 */
[----:B------:R-:W2:Y:S03]  /*8de0*/  MUFU.TANH R23, R23 ;  /* 0x0000001700177308 */ /* 0x000ea60000002400 */
[----:B------:R-:W-:Y:S02]  /*8df0*/  FMUL.FTZ R47, R47, c[0x0][0x320] ;  /* 0x0000c8002f2f7a20 */ /* 0x000fe40000410000 */
[----:B------:R-:W-:Y:S02]  /*8e00*/  FMUL.FTZ R48, R48, c[0x0][0x320] ;  /* 0x0000c80030307a20 */ /* 0x000fe40000410000 */
[-C--:B------:R-:W-:Y:S03]  /*8e10*/  HMMA.16816.F32 R76, R188, R10.reuse, R76 ;  /* 0x0000000abc4c723c */ /* 0x080fe6000000184c */
[----:B------:R-:W2:Y:S01]  /*8e20*/  MUFU.TANH R24, R24 ;  /* 0x0000001800187308 */ /* 0x000ea20000002400 */
[----:B------:R-:W-:Y:S02]  /*8e30*/  FMUL.FTZ R49, R49, c[0x0][0x320] ;  /* 0x0000c80031317a20 */ /* 0x000fe40000410000 */
[----:B------:R-:W-:Y:S02]  /*8e40*/  FMUL.FTZ R50, R50, c[0x0][0x320] ;  /* 0x0000c80032327a20 */ /* 0x000fe40000410000 */
[C---:B------:R-:W-:Y:S01]  /*8e50*/  HMMA.16816.F32 R80, R212.reuse, R10, R80 ;  /* 0x0000000ad450723c */ /* 0x040fe20000001850 */
[----:B------:R-:W5:Y:S01]  /*8e60*/  LDSM.16.M88.4 R8, [R224+0x3000] ;  /* 0x00300000e008783b */ /* 0x000f620000000200 */
[----:B------:R-:W-:Y:S04]  /*8e70*/  DEPBAR.LE SB0, 0x0 ;  /* 0x000080000000791a */ /* 0x000fe80000000000 */
[----:B------:R-:W2:Y:S01]  /*8e80*/  MUFU.TANH R25, R25 ;  /* 0x0000001900197308 */ /* 0x000ea20000002400 */
[----:B------:R-:W-:Y:S01]  /*8e90*/  FMUL.FTZ R68, R68, c[0x0][0x320] ;  /* 0x0000c80044447a20 */ /* 0x000fe20000410000 */
[-C--:B-1----:R-:W-:Y:S01]  /*8ea0*/  HMMA.16816.F32 R84, R212, R4.reuse, R84 ;  /* 0x00000004d454723c */ /* 0x082fe20000001854 */
[----:B------:R-:W-:Y:S04]  /*8eb0*/  BAR.SYNC.DEFER_BLOCKING 0x0 ;  /* 0x0000000000007b1d */ /* 0x000fe80000010000 */
        /* <DEDUP_REMOVED lines=16> */
[----:B------:R-:W1:Y:S01]  /*8fc0*/  MUFU.TANH R209, R81 ;  /* 0x0000005100d17308 */ /* 0x000e620000002400 */
[----:B------:R-:W-:Y:S02]  /*8fd0*/  FMUL.FTZ R57, R57, c[0x0][0x320] ;  /* 0x0000c80039397a20 */ /* 0x000fe40000410000 */
[C---:B------:R-:W-:Y:S04]  /*8fe0*/  HMMA.16816.F32 R104, R188.reuse, R8, R104 ;  /* 0x00000008bc68723c */ /* 0x040fe80000001868 */
[----:B------:R-:W-:Y:S02]  /*8ff0*/  FMUL.FTZ R58, R58, c[0x0][0x320] ;  /* 0x0000c8003a3a7a20 */ /* 0x000fe40000410000 */
[----:B------:R-:W-:Y:S01]  /*9000*/  FMUL.FTZ R59, R59, c[0x0][0x320] ;  /* 0x0000c8003b3b7a20 */ /* 0x000fe20000410000 */
[----:B------:R-:W1:Y:S01]  /*9010*/  MUFU.TANH R26, R26 ;  /* 0x0000001a001a7308 */ /* 0x000e620000002400 */
[-C--:B------:R-:W-:Y:S04]  /*9020*/  HMMA.16816.F32 R108, R188, R10.reuse, R108 ;  /* 0x0000000abc6c723c */ /* 0x080fe8000000186c */
[----:B------:R-:W-:Y:S02]  /*9030*/  FMUL.FTZ R96, R96, c[0x0][0x320] ;  /* 0x0000c80060607a20 */ /* 0x000fe40000410000 */
[----:B------:R-:W-:Y:S02]  /*9040*/  FMUL.FTZ R97, R97, c[0x0][0x320] ;  /* 0x0000c80061617a20 */ /* 0x000fe40000410000 */
[----:B------:R-:W-:Y:S01]  /*9050*/  FMUL.FTZ R98, R98, c[0x0][0x320] ;  /* 0x0000c80062627a20 */ /* 0x000fe20000410000 */
[----:B------:R-:W1:Y:S01]  /*9060*/  MUFU.TANH R206, R96 ;  /* 0x0000006000ce7308 */ /* 0x000e620000002400 */
[----:B------:R-:W-:Y:S04]  /*9070*/  HMMA.16816.F32 R112, R212, R10, R112 ;  /* 0x0000000ad470723c */ /* 0x000fe80000001870 */
[----:B------:R-:W-:Y:S02]  /*9080*/  FMUL.FTZ R99, R99, c[0x0][0x320] ;  /* 0x0000c80063637a20 */ /* 0x000fe40000410000 */
[----:B------:R-:W-:Y:S02]  /*9090*/  FMUL.FTZ R100, R100, c[0x0][0x320] ;  /* 0x0000c80064647a20 */ /* 0x000fe40000410000 */
[----:B------:R-:W-:Y:S01]  /*90a0*/  FMUL.FTZ R60, R60, c[0x0][0x320] ;  /* 0x0000c8003c3c7a20 */ /* 0x000fe20000410000 */
[----:B------:R-:W2:Y:S03]  /*90b0*/  MUFU.TANH R205, R97 ;  /* 0x0000006100cd7308 */ /* 0x000ea60000002400 */
[----:B------:R-:W-:Y:S02]  /*90c0*/  FMUL.FTZ R61, R61, c[0x0][0x320] ;  /* 0x0000c8003d3d7a20 */ /* 0x000fe40000410000 */
[----:B------:R-:W-:Y:S02]  /*90d0*/  FMUL.FTZ R62, R62, c[0x0][0x320] ;  /* 0x0000c8003e3e7a20 */ /* 0x000fe40000410000 */
[----:B------:R-:W-:Y:S02]  /*90e0*/  FMUL.FTZ R63, R63, c[0x0][0x320] ;  /* 0x0000c8003f3f7a20 */ /* 0x000fe40000410000 */
[----:B------:R-:W-:Y:S01]  /*90f0*/  FMUL.FTZ R64, R64, c[0x0][0x320] ;  /* 0x0000c80040407a20 */ /* 0x000fe20000410000 */
[----:B------:R5:W2:Y:S01]  /*9100*/  MUFU.TANH R204, R98 ;  /* 0x0000006200cc7308 */ /* 0x000aa20000002400 */
[----:B------:R-:W-:Y:S02]  /*9110*/  FMUL.FTZ R65, R65, c[0x0][0x320] ;  /* 0x0000c80041417a20 */ /* 0x000fe40000410000 */
[----:B------:R-:W-:Y:S02]  /*9120*/  FMUL.FTZ R66, R66, c[0x0][0x320] ;  /* 0x0000c80042427a20 */ /* 0x000fe40000410000 */
[----:B------:R-:W-:Y:S02]  /*9130*/  FMUL.FTZ R67, R67, c[0x0][0x320] ;  /* 0x0000c80043437a20 */ /* 0x000fe40000410000 */
[----:B-1----:R-:W-:Y:S02]  /*9140*/  FMUL.FTZ R68, R70, c[0x0][0x320] ;  /* 0x0000c80046447a20 */ /* 0x002fe40000410000 */
[----:B------:R-:W-:Y:S01]  /*9150*/  FMUL.FTZ R69, R71, c[0x0][0x320] ;  /* 0x0000c80047457a20 */ /* 0x000fe20000410000 */
[----:B------:R1:W1:Y:S01]  /*9160*/  MUFU.TANH R203, R99 ;  /* 0x0000006300cb7308 */ /* 0x0002620000002400 */
[----:B------:R-:W-:Y:S02]  /*9170*/  FMUL.FTZ R70, R72, c[0x0][0x320] ;  /* 0x0000c80048467a20 */ /* 0x000fe40000410000 */
        /* <DEDUP_REMOVED lines=14> */
[----:B-----5:R-:W-:Y:S02]  /*9260*/  FMUL.FTZ R98, R104, c[0x0][0x320] ;  /* 0x0000c80068627a20 */ /* 0x020fe40000410000 */
[----:B-1----:R-:W-:Y:S01]  /*9270*/  FMUL.FTZ R99, R105, c[0x0][0x320] ;  /* 0x0000c80069637a20 */ /* 0x002fe20000410000 */
[----:B------:R-:W1:Y:S01]  /*9280*/  MUFU.TANH R28, R28 ;  /* 0x0000001c001c7308 */ /* 0x000e620000002400 */
[----:B------:R-:W-:Y:S02]  /*9290*/  FMUL.FTZ R96, R106, c[0x0][0x320] ;  /* 0x0000c8006a607a20 */ /* 0x000fe40000410000 */
[----:B------:R-:W-:Y:S02]  /*92a0*/  FMUL.FTZ R81, R107, c[0x0][0x320] ;  /* 0x0000c8006b517a20 */ /* 0x000fe40000410000 */
[----:B--2---:R-:W-:Y:S02]  /*92b0*/  FMUL.FTZ R100, R108, c[0x0][0x320] ;  /* 0x0000c8006c647a20 */ /* 0x004fe40000410000 */
        /* <DEDUP_REMOVED lines=22> */
[----:B------:R-:W-:Y:S07]  /*9420*/  FMUL.FTZ R102, R102, c[0x0][0x320] ;  /* 0x0000c80066667a20 */ /* 0x000fee0000410000 */
        /* <DEDUP_REMOVED lines=73> */
[----:B------:R-:W1:Y:S01]  /*98c0*/  MUFU.TANH R11, R11 ;  /* 0x0000000b000b7308 */ /* 0x000e620000002400 */
[----:B------:R-:W-:-:S05]  /*98d0*/  @!P0 BRA `(.L_x_1345) ;  /* 0x000004e000008947 */ /* 0x000fca0003800000 */
[C---:B-1234-:R-:W-:Y:S01]  /*98e0*/  IMAD.SHL.U32 R84, R251.reuse, 0x2, RZ ;  /* 0x00000002fb547824 */ /* 0x05efe200078e00ff */
[----:B------:R-:W2:Y:S01]  /*98f0*/  LDL R218, [R1+0x24] ;  /* 0x0000240001da7983 */ /* 0x000ea20000100800 */
[----:B------:R-:W-:Y:S02]  /*9900*/  PLOP3.LUT P4, PT, PT, PT, UP0, 0x80, 0x0 ;  /* 0x000000000000781c */ /* 0x000fe40003f8f008 */
[----:B------:R-:W-:Y:S01]  /*9910*/  PLOP3.LUT P0, PT, PT, PT, UP0, 0x80, 0x0 ;  /* 0x000000000000781c */ /* 0x000fe20003f0f008 */
[----:B------:R-:W3:Y:S01]  /*9920*/  LDL.64 R82, [R1+0x40] ;  /* 0x0000400001527983 */ /* 0x000ee20000100a00 */
[----:B------:R-:W-:Y:S03]  /*9930*/  SHF.L.U64.HI R85, R251, 0x1, R242 ;  /* 0x00000001fb557819 */ /* 0x000fe600000102f2 */
[----:B------:R-:W4:Y:S04]  /*9940*/  LDL R217, [R1+0xc] ;  /* 0x00000c0001d97983 */ /* 0x000f280000100800 */
[----:B------:R-:W5:Y:S04]  /*9950*/  LDL.64 R222, [R1+0x38] ;  /* 0x0000380001de7983 */ /* 0x000f680000100a00 */
[----:B------:R-:W3:Y:S01]  /*9960*/  LDL R221, [R1+0x8] ;  /* 0x0000080001dd7983 */ /* 0x000ee20000100800 */
[----:B--2---:R-:W-:Y:S05]  /*9970*/  IMAD R5, R2, 0x70, R218 ;  /* 0x0000007002057824 */ /* 0x004fea00078e02da */
[----:B------:R-:W-:Y:S05]  /*9980*/  IADD3 R5, R5, -0x70, R250 ;  /* 0xffffff9005057810 */ /* 0x000fea0007ffe0fa */
[----:B------:R-:W-:Y:S04]  /*9990*/  @P4 IMAD.HI.U32 R2, R5, c[0x0][0x2bc], RZ ;  /* 0x0000af0005024a27 */ /* 0x000fe800078e00ff */
[--C-:B------:R-:W-:Y:S01]  /*99a0*/  IMAD.MOV.U32 R4, RZ, RZ, R5.reuse ;  /* 0x000000ffff047224 */ /* 0x100fe200078e0005 */
[----:B------:R-:W-:Y:S04]  /*99b0*/  @P0 SHF.R.U32.HI R4, RZ, c[0x0][0x2c0], R2 ;  /* 0x0000b000ff040a19 */ /* 0x000fe80000011602 */
[C---:B---3--:R-:W-:Y:S01]  /*99c0*/  @!P1 IADD3 R2, P0, R4.reuse, R82, RZ ;  /* 0x0000005204029210 */ /* 0x048fe20007f1e0ff */
[----:B------:R-:W-:Y:S03]  /*99d0*/  IMAD.MOV R6, RZ, RZ, -R4 ;  /* 0x000000ffff067224 */ /* 0x000fe600078e0a04 */
[----:B----4-:R-:W-:Y:S01]  /*99e0*/  @!P1 LEA.HI.X.SX32 R4, R4, R217, 0x1, P0 ;  /* 0x000000d904049211 */ /* 0x010fe200000f0eff */
[----:B------:R-:W-:Y:S01]  /*99f0*/  IMAD R82, R6, c[0x0][0x2b8], R5 ;  /* 0x0000ae0006527a24 */ /* 0x000fe200078e0205 */
[C---:B------:R-:W-:Y:S01]  /*9a00*/  @!P1 LEA R8, P0, R2.reuse, c[0x0][0x2a0], 0x2 ;  /* 0x0000a80002089a11 */ /* 0x040fe200078010ff */
[----:B------:R-:W-:Y:S03]  /*9a10*/  IMAD.MOV.U32 R6, RZ, RZ, RZ ;  /* 0x000000ffff067224 */ /* 0x000fe600078e00ff */
[----:B------:R-:W-:Y:S01]  /*9a20*/  @!P1 LEA.HI.X R9, R2, c[0x0][0x2a4], R4, 0x2, P0 ;  /* 0x0000a90002099a11 */ /* 0x000fe200000f1404 */
[----:B------:R-:W-:Y:S01]  /*9a30*/  IMAD.WIDE.U32 R4, R82, c[0x0][0x1e0], RZ ;  /* 0x0000780052047a25 */ /* 0x000fe200078e00ff */
[----:B------:R1:W-:Y:S01]  /*9a40*/  STL [R1+0x20], R82 ;  /* 0x0000205201007387 */ /* 0x0003e20000100800 */
[----:B------:R-:W-:Y:S03]  /*9a50*/  SHF.R.S32.HI R2, RZ, 0x1f, R82 ;  /* 0x0000001fff027819 */ /* 0x000fe60000011452 */
[----:B------:R-:W1:Y:S02]  /*9a60*/  @!P1 LDG.E R6, [R8.64] ;  /* 0x0000000808069981 */ /* 0x000e64000c1e1900 */
[----:B------:R-:W-:Y:S04]  /*9a70*/  IMAD R2, R2, c[0x0][0x1e0], RZ ;  /* 0x0000780002027a24 */ /* 0x000fe800078e02ff */
[----:B------:R-:W-:Y:S04]  /*9a80*/  IMAD R2, R82, c[0x0][0x1e4], R2 ;  /* 0x0000790052027a24 */ /* 0x000fe800078e0202 */
[----:B------:R-:W-:Y:S01]  /*9a90*/  IMAD.IADD R5, R5, 0x1, R2 ;  /* 0x0000000105057824 */ /* 0x000fe200078e0202 */
[----:B-1----:R-:W-:Y:S01]  /*9aa0*/  SHF.R.S32.HI R82, RZ, 0x1f, R6 ;  /* 0x0000001fff527819 */ /* 0x002fe20000011406 */
[----:B------:R1:W-:Y:S02]  /*9ab0*/  STL [R1+0x1c], R6 ;  /* 0x00001c0601007387 */ /* 0x0003e40000100800 */
[----:B------:R-:W-:Y:S04]  /*9ac0*/  IMAD.WIDE.U32 R4, R6, c[0x0][0x1f0], R4 ;  /* 0x00007c0006047a25 */ /* 0x000fe800078e0004 */
[----:B------:R-:W-:Y:S01]  /*9ad0*/  IMAD R82, R82, c[0x0][0x1f0], RZ ;  /* 0x00007c0052527a24 */ /* 0x000fe200078e02ff */
[----:B-----5:R-:W-:Y:S03]  /*9ae0*/  IADD3 R2, P0, R222, R4, RZ ;  /* 0x00000004de027210 */ /* 0x020fe60007f1e0ff */
[----:B------:R-:W-:Y:S05]  /*9af0*/  IMAD R82, R6, c[0x0][0x1f4], R82 ;  /* 0x00007d0006527a24 */ /* 0x000fea00078e0252 */
[----:B------:R-:W-:Y:S02]  /*9b00*/  IADD3.X R82, R221, R5, R82, P0, !PT ;  /* 0x00000005dd527210 */ /* 0x000fe400007fe452 */
[C---:B------:R-:W-:Y:S04]  /*9b10*/  LEA R83, P0, R2.reuse, c[0x0][0x1c8], 0x1 ;  /* 0x0000720002537a11 */ /* 0x040fe800078008ff */
[----:B------:R-:W-:Y:S01]  /*9b20*/  LEA.HI.X R82, R2, c[0x0][0x1cc], R82, 0x1, P0 ;  /* 0x0000730002527a11 */ /* 0x000fe200000f0c52 */
[----:B------:R-:W-:-:S06]  /*9b30*/  BRA.DIV ~URZ, `(.L_x_1346) ;  /* 0x0000dcf27f007947 */ /* 0x000fcc000b800000 */
[----:B------:R2:W3:Y:S02]  /*9b40*/  SHFL.IDX PT, R86, R82, RZ, 0x181f ;  /* 0x00181fff52567589 */ /* 0x0004e400000e0000 */
.L_x_1395:
[----:B------:R-:W-:-:S05]  /*9b50*/  BRA.DIV ~URZ, `(.L_x_1347) ;  /* 0x0000dd427f007947 */ /* 0x000fca000b800000 */
[----:B------:R-:W4:Y:S02]  /*9b60*/  SHFL.IDX PT, R2, R83, RZ, 0x181f ;  /* 0x00181fff53027589 */ /* 0x000f2400000e0000 */
[-C--:B----4-:R-:W-:Y:S02]  /*9b70*/  IADD3 R4, P0, R2, R84.reuse, RZ ;  /* 0x0000005402047210 */ /* 0x090fe40007f1e0ff */
[----:B------:R-:W4:Y:S03]  /*9b80*/  SHFL.IDX PT, R2, R83, 0x1, 0x181f ;  /* 0x00381f0053027f89 */ /* 0x000f2600000e0000 */
[--C-:B---3--:R-:W-:Y:S05]  /*9b90*/  IMAD.X R5, R86, 0x1, R85.reuse, P0 ;  /* 0x0000000156057824 */ /* 0x108fea00000e0655 */
[----:B------:R-:W-:Y:S01]  /*9ba0*/  @!PT LDS RZ, [RZ] ;  /* 0x00000000fffff984 */ /* 0x000fe20000000800 */
[----:B------:R3:W-:Y:S01]  /*9bb0*/  LDGSTS.E.BYPASS.LTC128B.128 [R244+0x3900], [R4.64], !P3 ;  /* 0x0390000004f47fae */ /* 0x0007e2000d901d48 */
[-C--:B----4-:R-:W-:Y:S03]  /*9bc0*/  IADD3 R8, P0, R2, R84.reuse, RZ ;  /* 0x0000005402087210 */ /* 0x090fe60007f1e0ff */
[----:B------:R-:W-:Y:S04]  /*9bd0*/  SHFL.IDX PT, R2, R83, 0x2, 0x181f ;  /* 0x00581f0053027f89 */ /* 0x000fe800000e0000 */
[----:B---3--:R-:W3:Y:S02]  /*9be0*/  SHFL.IDX PT, R4, R82, 0x1, 0x181f ;  /* 0x00381f0052047f89 */ /* 0x008ee400000e0000 */
[--C-:B---3--:R-:W-:Y:S02]  /*9bf0*/  IMAD.X R9, R4, 0x1, R85.reuse, P0 ;  /* 0x0000000104097824 */ /* 0x108fe400000e0655 */
[----:B------:R-:W3:Y:S04]  /*9c00*/  SHFL.IDX PT, R4, R82, 0x2, 0x181f ;  /* 0x00581f0052047f89 */ /* 0x000ee800000e0000 */
[----:B------:R4:W-:Y:S02]  /*9c10*/  LDGSTS.E.BYPASS.LTC128B.128 [R244+0x4100], [R8.64], !P3 ;  /* 0x0410000008f47fae */ /* 0x0009e4000d901d48 */
[-C--:B----4-:R-:W-:Y:S02]  /*9c20*/  IADD3 R8, P0, R2, R84.reuse, RZ ;  /* 0x0000005402087210 */ /* 0x090fe40007f1e0ff */
[----:B------:R-:W4:Y:S03]  /*9c30*/  SHFL.IDX PT, R2, R83, 0x3, 0x181f ;  /* 0x00781f0053027f89 */ /* 0x000f2600000e0000 */
        /* <DEDUP_REMOVED lines=12> */
[----:B------:R4:W-:Y:S04]  /*9d00*/  LDGSTS.E.BYPASS.LTC128B.128 [R244+0x5900], [R8.64], !P3 ;  /* 0x0590000008f47fae */ /* 0x0009e8000d901d48 */
[----:B--2---:R-:W2:Y:S01]  /*9d10*/  SHFL.IDX PT, R82, R82, 0x6, 0x181f ;  /* 0x00d81f0052527f89 */ /* 0x004ea200000e0000 */
[----:B----4-:R-:W-:Y:S05]  /*9d20*/  IADD3 R8, P0, R2, R84, RZ ;  /* 0x0000005402087210 */ /* 0x010fea0007f1e0ff */
[----:B---3--:R-:W-:Y:S02]  /*9d30*/  IMAD.X R9, R4, 0x1, R85, P0 ;  /* 0x0000000104097824 */ /* 0x008fe400000e0655 */
[----:B------:R3:W4:Y:S04]  /*9d40*/  SHFL.IDX PT, R4, R83, 0x6, 0x181f ;  /* 0x00d81f0053047f89 */ /* 0x00072800000e0000 */
[----:B------:R3:W-:Y:S02]  /*9d50*/  LDGSTS.E.BYPASS.LTC128B.128 [R244+0x6100], [R8.64], !P3 ;  /* 0x0610000008f47fae */ /* 0x0007e4000d901d48 */
.L_x_1396:
[----:B--2-4-:R-:W-:Y:S04]  /*9d60*/  IADD3 R4, P0, R4, R84, RZ ;  /* 0x0000005404047210 */ /* 0x014fe80007f1e0ff */
[----:B------:R-:W-:Y:S05]  /*9d70*/  IADD3.X R5, R82, R85, RZ, P0, !PT ;  /* 0x0000005552057210 */ /* 0x000fea00007fe4ff */
[----:B------:R-:W-:Y:S01]  /*9d80*/  @!PT LDS RZ, [RZ] ;  /* 0x00000000fffff984 */ /* 0x000fe20000000800 */
[----:B------:R-:W-:Y:S01]  /*9d90*/  @!PT LDS RZ, [RZ] ;  /* 0x00000000fffff984 */ /* 0x000fe20000000800 */
[----:B------:R-:W-:Y:S01]  /*9da0*/  @!PT LDS RZ, [RZ] ;  /* 0x00000000fffff984 */ /* 0x000fe20000000800 */
[----:B------:R2:W-:Y:S04]  /*9db0*/  LDGSTS.E.BYPASS.LTC128B.128 [R244+0x6900], [R4.64], !P3 ;  /* 0x0690000004f47fae */ /* 0x0005e8000d901d48 */
.L_x_1345:
[----:B--234-:R-:W-:Y:S05]  /*9dc0*/  BSYNC B0 ;  /* 0x0000000000007941 */ /* 0x01cfea0003800000 */
.L_x_1344:
[----:B------:R-:W2:Y:S04]  /*9dd0*/  LDL R5, [R1+0x5c] ;  /* 0x00005c0001057983 */ /* 0x000ea80000100800 */
[----:B------:R-:W3:Y:S04]  /*9de0*/  LDL R4, [R1+0x50] ;  /* 0x0000500001047983 */ /* 0x000ee80000100800 */
[----:B------:R-:W0:Y:S01]  /*9df0*/  LDGDEPBAR ;  /* 0x00000000000079af */ /* 0x000e220000000000 */
[----:B-12---:R-:W-:Y:S01]  /*9e00*/  MOV R6, R5 ;  /* 0x0000000500067202 */ /* 0x006fe20000000f00 */
[----:B------:R-:W-:Y:S04]  /*9e10*/  @P2 IMAD.HI.U32 R2, R5, c[0x0][0x2c8], RZ ;  /* 0x0000b20005022a27 */ /* 0x000fe800078e00ff */
[----:B---3--:R-:W-:Y:S01]  /*9e20*/  IMAD R4, R4, -0x70, RZ ;  /* 0xffffff9004047824 */ /* 0x008fe200078e02ff */
[----:B------:R-:W-:Y:S02]  /*9e30*/  @P2 SHF.R.U32.HI R6, RZ, c[0x0][0x2cc], R2 ;  /* 0x0000b300ff062a19 */ /* 0x000fe40000011602 */
[----:B------:R-:W-:Y:S02]  /*9e40*/  MOV R2, c[0x0][0x2ac] ;  /* 0x0000ab0000027a02 */ /* 0x000fe40000000f00 */
[----:B------:R-:W-:Y:S05]  /*9e50*/  IADD3 R4, -R245, 0x1, R4 ;  /* 0x00000001f5047810 */ /* 0x000fea0007ffe104 */
[----:B------:R-:W-:Y:S05]  /*9e60*/  IMAD R4, R2, c[0x0][0x1d0], R4 ;  /* 0x0000740002047a24 */ /* 0x000fea00078e0204 */
[----:B------:R-:W-:Y:S01]  /*9e70*/  IADD3 R101, R4, -c[0x0][0x168], RZ ;  /* 0x80005a0004657a10 */ /* 0x000fe20007ffe0ff */
[----:B------:R-:W-:-:S05]  /*9e80*/  BRA.DIV ~URZ, `(.L_x_1348) ;  /* 0x0000e0d27f007947 */ /* 0x000fca000b800000 */
[----:B------:R1:W2:Y:S02]  /*9e90*/  SHFL.IDX PT, R4, R6, RZ, 0x1c1f ;  /* 0x001c1fff06047589 */ /* 0x0002a400000e0000 */
.L_x_1397:
[----:B--2---:R-:W-:Y:S05]  /*9ea0*/  IMAD.IADD R4, R101, 0x1, R4 ;  /* 0x0000000165047824 */ /* 0x004fea00078e0204 */
[C---:B------:R-:W-:Y:S02]  /*9eb0*/  ISETP.GT.AND P6, PT, R4.reuse, RZ, PT ;  /* 0x000000ff0400720c */ /* 0x040fe40003fc4270 */
[C---:B------:R-:W-:Y:S02]  /*9ec0*/  ISETP.GT.AND P5, PT, R4.reuse, 0x1, PT ;  /* 0x000000010400780c */ /* 0x040fe40003fa4270 */
[C---:B------:R-:W-:Y:S02]  /*9ed0*/  ISETP.GT.AND P4, PT, R4.reuse, 0x8, PT ;  /* 0x000000080400780c */ /* 0x040fe40003f84270 */
[----:B------:R-:W-:Y:S02]  /*9ee0*/  ISETP.GT.AND P0, PT, R4, 0x9, PT ;  /* 0x000000090400780c */ /* 0x000fe40003f04270 */
[----:B------:R-:W-:Y:S02]  /*9ef0*/  FSEL R82, R0, -INF , P6 ;  /* 0xff80000000527808 */ /* 0x000fe40003000000 */
[C---:B------:R-:W-:Y:S02]  /*9f00*/  ISETP.GT.AND P6, PT, R4.reuse, 0x10, PT ;  /* 0x000000100400780c */ /* 0x040fe40003fc4270 */
[----:B------:R-:W-:Y:S02]  /*9f10*/  FSEL R83, R3, -INF , P5 ;  /* 0xff80000003537808 */ /* 0x000fe40002800000 */
        /* <DEDUP_REMOVED lines=32> */
[C---:B------:R-:W-:Y:S02]  /*a120*/  ISETP.GT.AND P5, PT, R4.reuse, 0x51, PT ;  /* 0x000000510400780c */ /* 0x040fe40003fa4270 */
        /* <DEDUP_REMOVED lines=13> */
[----:B------:R-:W-:Y:S02]  /*a200*/  FSEL R195, R195, -INF , P5 ;  /* 0xff800000c3c37808 */ /* 0x000fe40002800000 */
[----:B------:R-:W-:Y:S02]  /*a210*/  FSEL R64, R107, -INF , P4 ;  /* 0xff8000006b407808 */ /* 0x000fe40002000000 */
[----:B------:R-:W-:Y:S01]  /*a220*/  FSEL R53, R105, -INF , P0 ;  /* 0xff80000069357808 */ /* 0x000fe20000000000 */
[----:B------:R-:W-:-:S05]  /*a230*/  BRA.DIV ~URZ, `(.L_x_1349) ;  /* 0x0000dd727f007947 */ /* 0x000fca000b800000 */
[----:B------:R-:W2:Y:S08]  /*a240*/  SHFL.IDX PT, R2, R6, 0x1, 0x1c1f ;  /* 0x003c1f0006027f89 */ /* 0x000eb000000e0000 */
[----:B------:R-:W3:Y:S08]  /*a250*/  SHFL.IDX PT, R0, R6, 0x2, 0x1c1f ;  /* 0x005c1f0006007f89 */ /* 0x000ef000000e0000 */
[----:B------:R-:W4:Y:S01]  /*a260*/  SHFL.IDX PT, R3, R6, 0x3, 0x1c1f ;  /* 0x007c1f0006037f89 */ /* 0x000f2200000e0000 */
[C---:B--2---:R-:W-:Y:S05]  /*a270*/  IMAD.IADD R2, R101.reuse, 0x1, R2 ;  /* 0x0000000165027824 */ /* 0x044fea00078e0202 */
[C---:B------:R-:W-:Y:S02]  /*a280*/  ISETP.GT.AND P6, PT, R2.reuse, RZ, PT ;  /* 0x000000ff0200720c */ /* 0x040fe40003fc4270 */
[C---:B------:R-:W-:Y:S01]  /*a290*/  ISETP.GT.AND P5, PT, R2.reuse, 0x1, PT ;  /* 0x000000010200780c */ /* 0x040fe20003fa4270 */
[C---:B---3--:R-:W-:Y:S01]  /*a2a0*/  IMAD.IADD R0, R101.reuse, 0x1, R0 ;  /* 0x0000000165007824 */ /* 0x048fe200078e0200 */
[C---:B------:R-:W-:Y:S02]  /*a2b0*/  ISETP.GT.AND P4, PT, R2.reuse, 0x8, PT ;  /* 0x000000080200780c */ /* 0x040fe40003f84270 */
[----:B------:R-:W-:Y:S02]  /*a2c0*/  ISETP.GT.AND P0, PT, R2, 0x9, PT ;  /* 0x000000090200780c */ /* 0x000fe40003f04270 */
[----:B------:R-:W-:Y:S02]  /*a2d0*/  FSEL R32, R184, -INF , P6 ;  /* 0xff800000b8207808 */ /* 0x000fe40003000000 */
[C---:B------:R-:W-:Y:S01]  /*a2e0*/  ISETP.GT.AND P6, PT, R2.reuse, 0x10, PT ;  /* 0x000000100200780c */ /* 0x040fe20003fc4270 */
[----:B----4-:R-:W-:Y:S01]  /*a2f0*/  IMAD.IADD R101, R101, 0x1, R3 ;  /* 0x0000000165657824 */ /* 0x010fe200078e0203 */
        /* <DEDUP_REMOVED lines=35> */
[----:B------:R-:W-:Y:S02]  /*a530*/  ISETP.GT.AND P4, PT, R2, 0x58, PT ;  /* 0x000000580200780c */ /* 0x000fe40003f84270 */
        /* <DEDUP_REMOVED lines=11> */
[C---:B------:R-:W-:Y:S02]  /*a5f0*/  ISETP.GT.AND P6, PT, R0.reuse, RZ, PT ;  /* 0x000000ff0000720c */ /* 0x040fe40003fc4270 */
        /* <DEDUP_REMOVED lines=54> */
[----:B------:R-:W-:Y:S02]  /*a960*/  FMNMX.FTZ R0, R82, R182, !PT ;  /* 0x000000b652007209 */ /* 0x000fe40007810000 */
[----:B------:R-:W-:Y:S02]  /*a970*/  FSEL R105, R98, -INF , P6 ;  /* 0xff80000062697808 */ /* 0x000fe40003000000 */
[----:B------:R-:W-:Y:S02]  /*a980*/  FMNMX.FTZ R0, R83, R0, !PT ;  /* 0x0000000053007209 */ /* 0x000fe40007810000 */
[----:B------:R-:W-:Y:S02]  /*a990*/  FSEL R99, R99, -INF , P5 ;  /* 0xff80000063637808 */ /* 0x000fe40002800000 */
[----:B------:R-:W-:Y:S02]  /*a9a0*/  FMNMX.FTZ R0, R84, R0, !PT ;  /* 0x0000000054007209 */ /* 0x000fe40007810000 */
[----:B------:R-:W-:Y:S02]  /*a9b0*/  FSEL R98, R100, -INF , P4 ;  /* 0xff80000064627808 */ /* 0x000fe40002000000 */
[----:B------:R-:W-:Y:S02]  /*a9c0*/  FMNMX.FTZ R0, R85, R0, !PT ;  /* 0x0000000055007209 */ /* 0x000fe40007810000 */
[----:B------:R-:W-:Y:S02]  /*a9d0*/  FSEL R10, R10, -INF , P0 ;  /* 0xff8000000a0a7808 */ /* 0x000fe40000000000 */
[----:B------:R-:W-:Y:S02]  /*a9e0*/  FMNMX.FTZ R0, R94, R0, !PT ;  /* 0x000000005e007209 */ /* 0x000fe40007810000 */
[----:B------:R-:W-:Y:S02]  /*a9f0*/  ISETP.GT.AND P6, PT, R101, RZ, PT ;  /* 0x000000ff6500720c */ /* 0x000fe40003fc4270 */
[----:B------:R-:W-:Y:S02]  /*aa00*/  FMNMX.FTZ R0, R93, R0, !PT ;  /* 0x000000005d007209 */ /* 0x000fe40007810000 */
[C---:B------:R-:W-:Y:S02]  /*aa10*/  ISETP.GT.AND P5, PT, R101.reuse, 0x1, PT ;  /* 0x000000016500780c */ /* 0x040fe40003fa4270 */
[----:B------:R-:W-:Y:S02]  /*aa20*/  FMNMX.FTZ R0, R92, R0, !PT ;  /* 0x000000005c007209 */ /* 0x000fe40007810000 */
[----:B------:R-:W-:Y:S02]  /*aa30*/  FSEL R12, R192, -INF , P6 ;  /* 0xff800000c00c7808 */ /* 0x000fe40003000000 */
[----:B------:R-:W-:Y:S02]  /*aa40*/  FMNMX.FTZ R0, R90, R0, !PT ;  /* 0x000000005a007209 */ /* 0x000fe40007810000 */
[----:B------:R-:W-:Y:S02]  /*aa50*/  ISETP.GT.AND P4, PT, R101, 0x8, PT ;  /* 0x000000086500780c */ /* 0x000fe40003f84270 */
        /* <DEDUP_REMOVED lines=40> */
[----:B------:R-:W-:Y:S01]  /*ace0*/  FSEL R47, R47, -INF , P0 ;  /* 0xff8000002f2f7808 */ /* 0x000fe20000000000 */
[----:B------:R-:W2:Y:S01]  /*acf0*/  SHFL.BFLY PT, R2, R0, 0x2, 0x1f ;  /* 0x0c401f0000027f89 */ /* 0x000ea200000e0000 */
        /* <DEDUP_REMOVED lines=12> */
[----:B--2---:R-:W-:Y:S02]  /*adc0*/  FMNMX.FTZ R0, R2, R0, !PT ;  /* 0x0000000002007209 */ /* 0x004fe40007810000 */
[----:B------:R-:W-:Y:S02]  /*add0*/  FMNMX.FTZ R2, R32, R183, !PT ;  /* 0x000000b720027209 */ /* 0x000fe40007810000 */
[----:B------:R-:W-:Y:S01]  /*ade0*/  ISETP.GT.AND P0, PT, R101, 0x49, PT ;  /* 0x000000496500780c */ /* 0x000fe20003f04270 */
[----:B------:R-:W2:Y:S01]  /*adf0*/  SHFL.BFLY PT, R3, R0, 0x1, 0x1f ;  /* 0x0c201f0000037f89 */ /* 0x000ea200000e0000 */
        /* <DEDUP_REMOVED lines=13> */
[----:B--2---:R-:W-:Y:S02]  /*aed0*/  FMNMX.FTZ R3, R0, R3, !PT ;  /* 0x0000000300037209 */ /* 0x004fe40007810000 */
        /* <DEDUP_REMOVED lines=23> */
[----:B------:R-:W-:Y:S02]  /*b050*/  FSEL R7, R95, -INF , P0 ;  /* 0xff8000005f077808 */ /* 0x000fe40000000000 */
        /* <DEDUP_REMOVED lines=8> */
[----:B------:R-:W2:Y:S02]  /*b0e0*/  SHFL.BFLY PT, R0, R2, 0x2, 0x1f ;  /* 0x0c401f0002007f89 */ /* 0x000ea400000e0000 */
[----:B--2---:R-:W-:Y:S06]  /*b0f0*/  FMNMX.FTZ R0, R2, R0, !PT ;  /* 0x0000000002007209 */ /* 0x004fec0007810000 */
[----:B------:R-:W2:Y:S02]  /*b100*/  SHFL.BFLY PT, R2, R0, 0x1, 0x1f ;  /* 0x0c201f0000027f89 */ /* 0x000ea400000e0000 */
[----:B--2---:R-:W-:Y:S02]  /*b110*/  FMNMX.FTZ R2, R0, R2, !PT ;  /* 0x0000000200027209 */ /* 0x004fe40007810000 */
        /* <DEDUP_REMOVED lines=62> */
[----:B------:R2:W3:Y:S02]  /*b500*/  SHFL.BFLY PT, R68, R4, 0x1, 0x1f ;  /* 0x0c201f0004447f89 */ /* 0x0004e400000e0000 */
.L_x_1398:
[----:B-1----:R-:W4:Y:S01]  /*b510*/  LDL.LU R6, [R1+0x48] ;  /* 0x0000480001067983 */ /* 0x002f220000300800 */
[C---:B------:R-:W-:Y:S01]  /*b520*/  FMUL.FTZ R185, R3.reuse, c[0x0][0x2d0] ;  /* 0x0000b40003b97a20 */ /* 0x040fe20000410000 */
[----:B------:R-:W-:Y:S01]  /*b530*/  FSETP.NEU.FTZ.AND P0, PT, R3, -INF , PT ;  /* 0xff8000000300780b */ /* 0x000fe20003f1d000 */
[----:B------:R-:W-:Y:S01]  /*b540*/  FMUL.FTZ R109, R2, c[0x0][0x2d0] ;  /* 0x0000b400026d7a20 */ /* 0x000fe20000410000 */
[----:B---3--:R-:W-:Y:S01]  /*b550*/  FMNMX.FTZ R68, R68, R4, !PT ;  /* 0x0000000444447209 */ /* 0x008fe20007810000 */
[----:B------:R-:W-:Y:S01]  /*b560*/  FMUL.FTZ R97, R0, c[0x0][0x2d0] ;  /* 0x0000b40000617a20 */ /* 0x000fe20000410000 */
[----:B------:R-:W-:Y:S01]  /*b570*/  FSEL R185, R185, RZ, P0 ;  /* 0x000000ffb9b97208 */ /* 0x000fe20000000000 */
[----:B------:R-:W-:Y:S01]  /*b580*/  WARPSYNC 0xffffffff ;  /* 0xffffffff00007948 */ /* 0x000fe20003800000 */
[----:B--2---:R-:W-:Y:S02]  /*b590*/  FSEL R4, R3, RZ, P0 ;  /* 0x000000ff03047208 */ /* 0x004fe40000000000 */
[----:B------:R-:W-:Y:S01]  /*b5a0*/  FSETP.NEU.FTZ.AND P0, PT, R2, -INF , PT ;  /* 0xff8000000200780b */ /* 0x000fe20003f1d000 */
[--C-:B------:R-:W-:Y:S02]  /*b5b0*/  FFMA.FTZ R186, R64, c[0x0][0x2d0], -R185.reuse ;  /* 0x0000b40040ba7a23 */ /* 0x100fe400000108b9 */
[----:B------:R-:W2:Y:S01]  /*b5c0*/  LDL.LU R64, [R1+0x60] ;  /* 0x0000600001407983 */ /* 0x000ea20000300800 */
[----:B------:R-:W-:Y:S01]  /*b5d0*/  FSEL R109, R109, RZ, P0 ;  /* 0x000000ff6d6d7208 */ /* 0x000fe20000000000 */
[----:B------:R-:W-:Y:S02]  /*b5e0*/  FADD.FTZ R4, -R4, R182 ;  /* 0x000000b604047221 */ /* 0x000fe40000010100 */
[----:B------:R-:W-:Y:S01]  /*b5f0*/  MUFU.EX2 R186, R186 ;  /* 0x000000ba00ba7308 */ /* 0x000fe20000000800 */
[----:B------:R-:W-:Y:S02]  /*b600*/  FFMA.FTZ R95, R84, c[0x0][0x2d0], -R185 ;  /* 0x0000b400545f7a23 */ /* 0x000fe400000108b9 */
[----:B------:R-:W-:Y:S02]  /*b610*/  FFMA.FTZ R223, R39, c[0x0][0x2d0], -R109 ;  /* 0x0000b40027df7a23 */ /* 0x000fe4000001086d */
[----:B------:R-:W3:Y:S01]  /*b620*/  LDL.LU R39, [R1+0x54] ;  /* 0x0000540001277983 */ /* 0x000ee20000300800 */
[--C-:B------:R-:W-:Y:S02]  /*b630*/  FFMA.FTZ R84, R65, c[0x0][0x2d0], -R185.reuse ;  /* 0x0000b40041547a23 */ /* 0x100fe400000108b9 */
[----:B------:R-:W-:Y:S01]  /*b640*/  FMUL.FTZ R65, R4, c[0x0][0x2d0] ;  /* 0x0000b40004417a20 */ /* 0x000fe20000410000 */
[----:B------:R-:W-:Y:S01]  /*b650*/  FSEL R4, R2, RZ, P0 ;  /* 0x000000ff02047208 */ /* 0x000fe20000000000 */
[--C-:B------:R-:W-:Y:S01]  /*b660*/  FFMA.FTZ R82, R82, c[0x0][0x2d0], -R185.reuse ;  /* 0x0000b40052527a23 */ /* 0x100fe200000108b9 */
[----:B------:R-:W-:Y:S01]  /*b670*/  FSETP.NEU.FTZ.AND P0, PT, R0, -INF , PT ;  /* 0xff8000000000780b */ /* 0x000fe20003f1d000 */
[--C-:B------:R-:W-:Y:S02]  /*b680*/  FFMA.FTZ R81, R94, c[0x0][0x2d0], -R185.reuse ;  /* 0x0000b4005e517a23 */ /* 0x100fe400000108b9 */
[----:B------:R1:W-:Y:S01]  /*b690*/  MUFU.EX2 R72, R82 ;  /* 0x0000005200487308 */ /* 0x0003e20000000800 */
[--C-:B------:R-:W-:Y:S01]  /*b6a0*/  FFMA.FTZ R91, R91, c[0x0][0x2d0], -R185.reuse ;  /* 0x0000b4005b5b7a23 */ /* 0x100fe200000108b9 */
[----:B------:R-:W-:Y:S01]  /*b6b0*/  FSEL R97, R97, RZ, P0 ;  /* 0x000000ff61617208 */ /* 0x000fe20000000000 */
[--C-:B------:R-:W-:Y:S02]  /*b6c0*/  FFMA.FTZ R87, R87, c[0x0][0x2d0], -R185.reuse ;  /* 0x0000b40057577a23 */ /* 0x100fe400000108b9 */
[----:B------:R-:W-:Y:S02]  /*b6d0*/  FFMA.FTZ R86, R86, c[0x0][0x2d0], -R185 ;  /* 0x0000b40056567a23 */ /* 0x000fe400000108b9 */
[--C-:B------:R-:W-:Y:S02]  /*b6e0*/  FFMA.FTZ R37, R37, c[0x0][0x2d0], -R109.reuse ;  /* 0x0000b40025257a23 */ /* 0x100fe4000001086d */
[----:B------:R-:W-:Y:S01]  /*b6f0*/  FFMA.FTZ R38, R38, c[0x0][0x2d0], -R109 ;  /* 0x0000b40026267a23 */ /* 0x000fe2000001086d */
[----:B------:R-:W4:Y:S01]  /*b700*/  MUFU.EX2 R65, R65 ;  /* 0x0000004100417308 */ /* 0x000f220000000800 */
[----:B------:R-:W-:Y:S02]  /*b710*/  FFMA.FTZ R5, R89, c[0x0][0x2d0], -R185 ;  /* 0x0000b40059057a23 */ /* 0x000fe400000108b9 */
[----:B------:R-:W-:Y:S02]  /*b720*/  FADD.FTZ R4, -R4, R183 ;  /* 0x000000b704047221 */ /* 0x000fe40000010100 */
[----:B------:R-:W-:Y:S02]  /*b730*/  FFMA.FTZ R83, R83, c[0x0][0x2d0], -R185 ;  /* 0x0000b40053537a23 */ /* 0x000fe400000108b9 */
[--C-:B------:R-:W-:Y:S02]  /*b740*/  FFMA.FTZ R32, R32, c[0x0][0x2d0], -R109.reuse ;  /* 0x0000b40020207a23 */ /* 0x100fe4000001086d */
[----:B------:R-:W-:Y:S02]  /*b750*/  FMUL.FTZ R4, R4, c[0x0][0x2d0] ;  /* 0x0000b40004047a20 */ /* 0x000fe40000410000 */
[----:B------:R-:W5:Y:S01]  /*b760*/  MUFU.EX2 R83, R83 ;  /* 0x0000005300537308 */ /* 0x000f620000000800 */
[--C-:B------:R-:W-:Y:S02]  /*b770*/  FFMA.FTZ R100, R67, c[0x0][0x2d0], -R109.reuse ;  /* 0x0000b40043647a23 */ /* 0x100fe4000001086d */
[----:B------:R-:W-:Y:S02]  /*b780*/  FFMA.FTZ R182, R20, c[0x0][0x2d0], -R109 ;  /* 0x0000b40014b67a23 */ /* 0x000fe4000001086d */
[----:B------:R-:W-:Y:S02]  /*b790*/  FFMA.FTZ R20, R11, c[0x0][0x2d0], -R97 ;  /* 0x0000b4000b147a23 */ /* 0x000fe40000010861 */
[--C-:B------:R-:W-:Y:S02]  /*b7a0*/  FFMA.FTZ R33, R33, c[0x0][0x2d0], -R109.reuse ;  /* 0x0000b40021217a23 */ /* 0x100fe4000001086d */
[--C-:B-1----:R-:W-:Y:S01]  /*b7b0*/  FFMA.FTZ R82, R35, c[0x0][0x2d0], -R109.reuse ;  /* 0x0000b40023527a23 */ /* 0x102fe2000001086d */
[----:B------:R-:W-:Y:S01]  /*b7c0*/  MUFU.EX2 R67, R4 ;  /* 0x0000000400437308 */ /* 0x000fe20000000800 */
[--C-:B------:R-:W-:Y:S02]  /*b7d0*/  FFMA.FTZ R104, R54, c[0x0][0x2d0], -R109.reuse ;  /* 0x0000b40036687a23 */ /* 0x100fe4000001086d */
[----:B------:R-:W-:Y:S02]  /*b7e0*/  FFMA.FTZ R103, R55, c[0x0][0x2d0], -R109 ;  /* 0x0000b40037677a23 */ /* 0x000fe4000001086d */
[----:B------:R-:W-:Y:S02]  /*b7f0*/  FFMA.FTZ R80, R28, c[0x0][0x2d0], -R97 ;  /* 0x0000b4001c507a23 */ /* 0x000fe40000010861 */
[--C-:B------:R-:W-:Y:S02]  /*b800*/  FFMA.FTZ R8, R85, c[0x0][0x2d0], -R185.reuse ;  /* 0x0000b40055087a23 */ /* 0x100fe400000108b9 */
[----:B------:R-:W-:Y:S01]  /*b810*/  FFMA.FTZ R85, R88, c[0x0][0x2d0], -R185 ;  /* 0x0000b40058557a23 */ /* 0x000fe200000108b9 */
[----:B------:R-:W-:Y:S01]  /*b820*/  MUFU.EX2 R32, R32 ;  /* 0x0000002000207308 */ /* 0x000fe20000000800 */
[----:B------:R-:W-:Y:S02]  /*b830*/  FFMA.FTZ R214, R74, c[0x0][0x2d0], -R97 ;  /* 0x0000b4004ad67a23 */ /* 0x000fe40000010861 */
[--C-:B------:R-:W-:Y:S02]  /*b840*/  FFMA.FTZ R51, R93, c[0x0][0x2d0], -R185.reuse ;  /* 0x0000b4005d337a23 */ /* 0x100fe400000108b9 */
[--C-:B------:R-:W-:Y:S02]  /*b850*/  FFMA.FTZ R50, R92, c[0x0][0x2d0], -R185.reuse ;  /* 0x0000b4005c327a23 */ /* 0x100fe400000108b9 */
[--C-:B------:R-:W-:Y:S02]  /*b860*/  FFMA.FTZ R49, R90, c[0x0][0x2d0], -R185.reuse ;  /* 0x0000b4005a317a23 */ /* 0x100fe400000108b9 */
[--C-:B------:R-:W-:Y:S01]  /*b870*/  FFMA.FTZ R219, R219, c[0x0][0x2d0], -R185.reuse ;  /* 0x0000b400dbdb7a23 */ /* 0x100fe200000108b9 */
[----:B------:R-:W1:Y:S01]  /*b880*/  MUFU.EX2 R33, R33 ;  /* 0x0000002100217308 */ /* 0x000e620000000800 */
[----:B------:R-:W-:Y:S02]  /*b890*/  FFMA.FTZ R205, R205, c[0x0][0x2d0], -R185 ;  /* 0x0000b400cdcd7a23 */ /* 0x000fe400000108b9 */
[--C-:B------:R-:W-:Y:S02]  /*b8a0*/  FFMA.FTZ R36, R36, c[0x0][0x2d0], -R109.reuse ;  /* 0x0000b40024247a23 */ /* 0x100fe4000001086d */
[----:B------:R-:W-:Y:S02]  /*b8b0*/  FFMA.FTZ R187, R23, c[0x0][0x2d0], -R109 ;  /* 0x0000b40017bb7a23 */ /* 0x000fe4000001086d */
[----:B------:R-:W-:Y:S02]  /*b8c0*/  FFMA.FTZ R23, R29, c[0x0][0x2d0], -R97 ;  /* 0x0000b4001d177a23 */ /* 0x000fe40000010861 */
[----:B------:R-:W-:Y:S01]  /*b8d0*/  FFMA.FTZ R192, R22, c[0x0][0x2d0], -R109 ;  /* 0x0000b40016c07a23 */ /* 0x000fe2000001086d */
[----:B------:R1:W-:Y:S01]  /*b8e0*/  MUFU.EX2 R74, R95 ;  /* 0x0000005f004a7308 */ /* 0x0003e20000000800 */
[--C-:B------:R-:W-:Y:S02]  /*b8f0*/  FFMA.FTZ R22, R24, c[0x0][0x2d0], -R97.reuse ;  /* 0x0000b40018167a23 */ /* 0x100fe40000010861 */
[----:B------:R-:W-:Y:S02]  /*b900*/  FFMA.FTZ R212, R75, c[0x0][0x2d0], -R97 ;  /* 0x0000b4004bd47a23 */ /* 0x000fe40000010861 */
[--C-:B------:R-:W-:Y:S02]  /*b910*/  FFMA.FTZ R106, R106, c[0x0][0x2d0], -R185.reuse ;  /* 0x0000b4006a6a7a23 */ /* 0x100fe400000108b9 */
[--C-:B------:R-:W-:Y:S02]  /*b920*/  FFMA.FTZ R102, R102, c[0x0][0x2d0], -R185.reuse ;  /* 0x0000b40066667a23 */ /* 0x100fe400000108b9 */
[----:B------:R-:W-:Y:S01]  /*b930*/  FFMA.FTZ R220, R220, c[0x0][0x2d0], -R185 ;  /* 0x0000b400dcdc7a23 */ /* 0x000fe200000108b9 */
[----:B------:R-:W-:Y:S01]  /*b940*/  MUFU.EX2 R20, R20 ;  /* 0x0000001400147308 */ /* 0x000fe20000000800 */
[----:B------:R-:W-:Y:S02]  /*b950*/  FFMA.FTZ R215, R69, c[0x0][0x2d0], -R109 ;  /* 0x0000b40045d77a23 */ /* 0x000fe4000001086d */
[----:B------:R-:W-:Y:S02]  /*b960*/  FMUL.FTZ R69, R68, c[0x0][0x2d0] ;  /* 0x0000b40044457a20 */ /* 0x000fe40000410000 */
        /* <DEDUP_REMOVED lines=22> */
[----:B------:R-:W-:Y:S02]  /*bad0*/  FFMA.FTZ R184, R184, c[0x0][0x2d0], -R109 ;  /* 0x0000b400b8b87a23 */ /* 0x000fe4000001086d */
        /* <DEDUP_REMOVED lines=23> */
[----:B------:R-:W-:Y:S09]  /*bc50*/  FFMA.FTZ R98, R98, c[0x0][0x2d0], -R97 ;  /* 0x0000b40062627a23 */ /* 0x000ff20000010861 */
[----:B------:R-:W-:Y:S10]  /*bc60*/  MUFU.EX2 R100, R100 ;  /* 0x0000006400647308 */ /* 0x000ff40000000800 */
        /* <DEDUP_REMOVED lines=20> */
[----:B------:R-:W-:Y:S01]  /*bdb0*/  MUFU.EX2 R99, R99 ;  /* 0x0000006300637308 */ /* 0x000fe20000000800 */
[----:B----4-:R-:W-:Y:S01]  /*bdc0*/  FFMA.FTZ R9, R65, R6, R72 ;  /* 0x0000000641097223 */ /* 0x010fe20000010048 */
[C---:B-----5:R-:W-:Y:S01]  /*bdd0*/  F2FP.PACK_AB R72, R83.reuse, R72 ;  /* 0x000000485348723e */ /* 0x060fe200000000ff */
[----:B------:R-:W-:Y:S01]  /*bde0*/  FFMA.FTZ R6, R52, c[0x0][0x2d0], -R109 ;  /* 0x0000b40034067a23 */ /* 0x000fe2000001086d */
[----:B------:R-:W-:Y:S01]  /*bdf0*/  MOV R52, R5 ;  /* 0x0000000500347202 */ /* 0x000fe20000000f00 */
[----:B------:R-:W-:Y:S01]  /*be00*/  FADD.FTZ R9, R83, R9 ;  /* 0x0000000953097221 */ /* 0x000fe20000010000 */
[----:B------:R-:W-:Y:S01]  /*be10*/  FSEL R5, R0, RZ, P0 ;  /* 0x000000ff00057208 */ /* 0x000fe20000000000 */
[--C-:B------:R-:W-:Y:S01]  /*be20*/  FFMA.FTZ R83, R34, c[0x0][0x2d0], -R109.reuse ;  /* 0x0000b40022537a23 */ /* 0x100fe2000001086d */
[C---:B------:R-:W-:Y:S01]  /*be30*/  FSETP.NEU.FTZ.AND P0, PT, R68.reuse, -INF , PT ;  /* 0xff8000004400780b */ /* 0x040fe20003f1d000 */
[----:B------:R-:W-:Y:S01]  /*be40*/  FFMA.FTZ R109, R19, c[0x0][0x2d0], -R109 ;  /* 0x0000b400136d7a23 */ /* 0x000fe2000001086d */
[----:B-1----:R-:W-:Y:S01]  /*be50*/  F2FP.PACK_AB R73, R33, R32 ;  /* 0x000000202149723e */ /* 0x002fe200000000ff */
[----:B------:R-:W-:Y:S01]  /*be60*/  FADD.FTZ R5, -R5, R180 ;  /* 0x000000b405057221 */ /* 0x000fe20000010100 */
[----:B------:R-:W-:Y:S01]  /*be70*/  FSEL R69, R69, RZ, P0 ;  /* 0x000000ff45457208 */ /* 0x000fe20000000000 */
[----:B--2---:R-:W-:Y:S01]  /*be80*/  FFMA.FTZ R19, R67, R64, R32 ;  /* 0x0000004043137223 */ /* 0x004fe20000010020 */
[----:B------:R-:W-:Y:S01]  /*be90*/  FSEL R4, R68, RZ, P0 ;  /* 0x000000ff44047208 */ /* 0x000fe20000000000 */
[----:B------:R-:W-:Y:S01]  /*bea0*/  FMUL.FTZ R5, R5, c[0x0][0x2d0] ;  /* 0x0000b40005057a20 */ /* 0x000fe20000410000 */
[----:B------:R-:W-:Y:S01]  /*beb0*/  MUFU.EX2 R109, R109 ;  /* 0x0000006d006d7308 */ /* 0x000fe20000000800 */
[--C-:B------:R-:W-:Y:S02]  /*bec0*/  FFMA.FTZ R90, R26, c[0x0][0x2d0], -R69.reuse ;  /* 0x0000b4001a5a7a23 */ /* 0x100fe40000010845 */
[--C-:B------:R-:W-:Y:S02]  /*bed0*/  FFMA.FTZ R88, R27, c[0x0][0x2d0], -R69.reuse ;  /* 0x0000b4001b587a23 */ /* 0x100fe40000010845 */
[--C-:B------:R-:W-:Y:S02]  /*bee0*/  FFMA.FTZ R95, R42, c[0x0][0x2d0], -R69.reuse ;  /* 0x0000b4002a5f7a23 */ /* 0x100fe40000010845 */
[--C-:B------:R-:W-:Y:S02]  /*bef0*/  FFMA.FTZ R94, R43, c[0x0][0x2d0], -R69.reuse ;  /* 0x0000b4002b5e7a23 */ /* 0x100fe40000010845 */
[--C-:B------:R-:W-:Y:S01]  /*bf00*/  FFMA.FTZ R93, R46, c[0x0][0x2d0], -R69.reuse ;  /* 0x0000b4002e5d7a23 */ /* 0x100fe20000010845 */
[----:B------:R-:W3:Y:S01]  /*bf10*/  MUFU.EX2 R5, R5 ;  /* 0x0000000500057308 */ /* 0x000ee20000000800 */
[----:B------:R-:W-:Y:S02]  /*bf20*/  FFMA.FTZ R92, R47, c[0x0][0x2d0], -R69 ;  /* 0x0000b4002f5c7a23 */ /* 0x000fe40000010845 */
[----:B------:R-:W-:Y:S02]  /*bf30*/  FADD.FTZ R19, R33, R19 ;  /* 0x0000001321137221 */ /* 0x000fe40000010000 */
[--C-:B------:R-:W-:Y:S02]  /*bf40*/  FFMA.FTZ R64, R31, c[0x0][0x2d0], -R69.reuse ;  /* 0x0000b4001f407a23 */ /* 0x100fe40000010845 */
[--C-:B------:R-:W-:Y:S01]  /*bf50*/  FFMA.FTZ R191, R76, c[0x0][0x2d0], -R69.reuse ;  /* 0x0000b4004cbf7a23 */ /* 0x100fe20000010845 */
[----:B------:R-:W-:Y:S01]  /*bf60*/  F2FP.PACK_AB R76, R21, R20 ;  /* 0x00000014154c723e */ /* 0x000fe200000000ff */
        /* <DEDUP_REMOVED lines=19> */
[----:B------:R1:W-:Y:S01]  /*c0a0*/  MUFU.EX2 R77, R12 ;  /* 0x0000000c004d7308 */ /* 0x0003e20000000800 */
[----:B------:R-:W-:Y:S02]  /*c0b0*/  FFMA.FTZ R70, R70, c[0x0][0x2d0], -R69 ;  /* 0x0000b40046467a23 */ /* 0x000fe40000010845 */
[----:B------:R-:W-:Y:S02]  /*c0c0*/  FADD.FTZ R4, -R4, R181 ;  /* 0x000000b504047221 */ /* 0x000fe40000010100 */
[--C-:B------:R-:W-:Y:S02]  /*c0d0*/  FFMA.FTZ R181, R78, c[0x0][0x2d0], -R69.reuse ;  /* 0x0000b4004eb57a23 */ /* 0x100fe40000010845 */
[----:B------:R-:W-:Y:S02]  /*c0e0*/  FFMA.FTZ R69, R7, c[0x0][0x2d0], -R69 ;  /* 0x0000b40007457a23 */ /* 0x000fe40000010845 */
[C---:B---3--:R-:W-:Y:S01]  /*c0f0*/  FFMA.FTZ R7, R5.reuse, R39, R20 ;  /* 0x0000002705077223 */ /* 0x048fe20000010014 */
[----:B------:R-:W-:Y:S01]  /*c100*/  MUFU.EX2 R180, R180 ;  /* 0x000000b400b47308 */ /* 0x000fe20000000800 */
[----:B------:R-:W2:Y:S01]  /*c110*/  LDL.LU R39, [R1+0x4c] ;  /* 0x00004c0001277983 */ /* 0x000ea20000300800 */
[----:B------:R-:W-:Y:S02]  /*c120*/  FMUL.FTZ R4, R4, c[0x0][0x2d0] ;  /* 0x0000b40004047a20 */ /* 0x000fe40000410000 */
[C---:B------:R-:W-:Y:S01]  /*c130*/  FMUL.FTZ R24, R5.reuse, R156 ;  /* 0x0000009c05187220 */ /* 0x040fe20000410000 */
[----:B------:R-:W-:Y:S01]  /*c140*/  MOV R156, R23 ;  /* 0x00000017009c7202 */ /* 0x000fe20000000f00 */
[C---:B------:R-:W-:Y:S01]  /*c150*/  FMUL.FTZ R45, R5.reuse, R169 ;  /* 0x000000a9052d7220 */ /* 0x040fe20000410000 */
[----:B------:R-:W-:Y:S01]  /*c160*/  MOV R169, R22 ;  /* 0x0000001600a97202 */ /* 0x000fe20000000f00 */
[C---:B------:R-:W-:Y:S02]  /*c170*/  FMUL.FTZ R29, R5.reuse, R161 ;  /* 0x000000a1051d7220 */ /* 0x040fe40000410000 */
[----:B------:R-:W3:Y:S01]  /*c180*/  MUFU.EX2 R4, R4 ;  /* 0x0000000400047308 */ /* 0x000ee20000000800 */
[----:B------:R-:W-:Y:S01]  /*c190*/  FADD.FTZ R9, R74, R9 ;  /* 0x000000094a097221 */ /* 0x000fe20000010000 */
[C---:B------:R-:W-:Y:S01]  /*c1a0*/  F2FP.PACK_AB R74, R8.reuse, R74 ;  /* 0x0000004a084a723e */ /* 0x040fe200000000ff */
[C---:B------:R-:W-:Y:S02]  /*c1b0*/  FMUL.FTZ R28, R5.reuse, R160 ;  /* 0x000000a0051c7220 */ /* 0x040fe40000410000 */
[----:B------:R-:W-:Y:S02]  /*c1c0*/  FADD.FTZ R89, R8, R9 ;  /* 0x0000000908597221 */ /* 0x000fe40000010000 */
[C---:B------:R-:W-:Y:S02]  /*c1d0*/  FMUL.FTZ R8, R5.reuse, R148 ;  /* 0x0000009405087220 */ /* 0x040fe40000410000 */
[C---:B------:R-:W-:Y:S01]  /*c1e0*/  FMUL.FTZ R9, R5.reuse, R149 ;  /* 0x0000009505097220 */ /* 0x040fe20000410000 */
[----:B------:R-:W4:Y:S01]  /*c1f0*/  MUFU.EX2 R161, R6 ;  /* 0x0000000600a17308 */ /* 0x000f220000000800 */
[C---:B-1----:R-:W-:Y:S01]  /*c200*/  FMUL.FTZ R12, R5.reuse, R152 ;  /* 0x00000098050c7220 */ /* 0x042fe20000410000 */
[----:B------:R-:W-:Y:S01]  /*c210*/  MOV R152, R53 ;  /* 0x0000003500987202 */ /* 0x000fe20000000f00 */
[C---:B------:R-:W-:Y:S01]  /*c220*/  FMUL.FTZ R13, R5.reuse, R153 ;  /* 0x00000099050d7220 */ /* 0x040fe20000410000 */
[----:B------:R-:W-:Y:S01]  /*c230*/  MOV R153, R52 ;  /* 0x0000003400997202 */ /* 0x000fe20000000f00 */
[C---:B------:R-:W-:Y:S01]  /*c240*/  FMUL.FTZ R25, R5.reuse, R157 ;  /* 0x0000009d05197220 */ /* 0x040fe20000410000 */
[----:B------:R-:W-:Y:S01]  /*c250*/  LDSM.16.MT88.4 R52, [R232] ;  /* 0x00000000e834783b */ /* 0x000fe20000004200 */
[C---:B------:R-:W-:Y:S01]  /*c260*/  FMUL.FTZ R44, R5.reuse, R168 ;  /* 0x000000a8052c7220 */ /* 0x040fe20000410000 */
[----:B------:R-:W-:Y:S01]  /*c270*/  MOV R168, R38 ;  /* 0x0000002600a87202 */ /* 0x000fe20000000f00 */
[C---:B------:R-:W-:Y:S01]  /*c280*/  FMUL.FTZ R56, R5.reuse, R172 ;  /* 0x000000ac05387220 */ /* 0x040fe20000410000 */
[----:B------:R-:W-:Y:S01]  /*c290*/  MUFU.EX2 R160, R17 ;  /* 0x0000001100a07308 */ /* 0x000fe20000000800 */
[C---:B------:R-:W-:Y:S01]  /*c2a0*/  FMUL.FTZ R57, R5.reuse, R173 ;  /* 0x000000ad05397220 */ /* 0x040fe20000410000 */
[----:B------:R-:W-:Y:S01]  /*c2b0*/  MOV R172, R37 ;  /* 0x0000002500ac7202 */ /* 0x000fe20000000f00 */
[----:B------:R-:W-:Y:S01]  /*c2c0*/  FMUL.FTZ R60, R5, R176 ;  /* 0x000000b0053c7220 */ /* 0x000fe20000410000 */
[----:B------:R-:W-:Y:S01]  /*c2d0*/  F2FP.PACK_AB R176, R99, R105 ;  /* 0x0000006963b0723e */ /* 0x000fe200000000ff */
[C---:B---3--:R-:W-:Y:S02]  /*c2e0*/  FMUL.FTZ R26, R4.reuse, R158 ;  /* 0x0000009e041a7220 */ /* 0x048fe40000410000 */
[----:B------:R-:W-:Y:S02]  /*c2f0*/  FADD.FTZ R158, R21, R7 ;  /* 0x00000007159e7221 */ /* 0x000fe40000010000 */
[----:B------:R-:W1:Y:S01]  /*c300*/  LDSM.16.MT88.4 R20, [R234] ;  /* 0x00000000ea14783b */ /* 0x000e620000004200 */
[C---:B------:R-:W-:Y:S01]  /*c310*/  FMUL.FTZ R27, R4.reuse, R159 ;  /* 0x0000009f041b7220 */ /* 0x040fe20000410000 */
[----:B------:R-:W3:Y:S01]  /*c320*/  MUFU.EX2 R149, R16 ;  /* 0x0000001000957308 */ /* 0x000ee20000000800 */
[C---:B------:R-:W-:Y:S01]  /*c330*/  FMUL.FTZ R31, R4.reuse, R163 ;  /* 0x000000a3041f7220 */ /* 0x040fe20000410000 */
[----:B----4-:R-:W-:Y:S01]  /*c340*/  F2FP.PACK_AB R75, R161, R36 ;  /* 0x00000024a14b723e */ /* 0x010fe200000000ff */
[----:B------:R-:W-:Y:S02]  /*c350*/  FMUL.FTZ R61, R5, R177 ;  /* 0x000000b1053d7220 */ /* 0x000fe40000410000 */
[C---:B------:R-:W-:Y:S02]  /*c360*/  FMUL.FTZ R30, R4.reuse, R162 ;  /* 0x000000a2041e7220 */ /* 0x040fe40000410000 */
[C---:B------:R-:W-:Y:S03]  /*c370*/  FMUL.FTZ R58, R4.reuse, R174 ;  /* 0x000000ae043a7220 */ /* 0x040fe60000410000 */
[----:B------:R-:W-:Y:S01]  /*c380*/  MUFU.EX2 R163, R33 ;  /* 0x0000002100a37308 */ /* 0x000fe20000000800 */
[C---:B------:R-:W-:Y:S02]  /*c390*/  FMUL.FTZ R59, R4.reuse, R175 ;  /* 0x000000af043b7220 */ /* 0x040fe40000410000 */
[C---:B------:R-:W-:Y:S02]  /*c3a0*/  FMUL.FTZ R62, R4.reuse, R178 ;  /* 0x000000b2043e7220 */ /* 0x040fe40000410000 */
[----:B------:R-:W-:Y:S02]  /*c3b0*/  FMUL.FTZ R63, R4, R179 ;  /* 0x000000b3043f7220 */ /* 0x000fe40000410000 */
[C---:B------:R-:W-:Y:S02]  /*c3c0*/  FMUL.FTZ R6, R67.reuse, R146 ;  /* 0x0000009243067220 */ /* 0x040fe40000410000 */
[----:B------:R-:W-:Y:S01]  /*c3d0*/  FMUL.FTZ R7, R67, R147 ;  /* 0x0000009343077220 */ /* 0x000fe20000410000 */
[----:B------:R-:W-:Y:S01]  /*c3e0*/  MUFU.EX2 R159, R32 ;  /* 0x00000020009f7308 */ /* 0x000fe20000000800 */
[--C-:B------:R-:W-:Y:S02]  /*c3f0*/  FFMA.FTZ R34, R40, c[0x0][0x2d0], -R97.reuse ;  /* 0x0000b40028227a23 */ /* 0x100fe40000010861 */
[----:B------:R-:W-:Y:S01]  /*c400*/  FFMA.FTZ R97, R10, c[0x0][0x2d0], -R97 ;  /* 0x0000b4000a617a23 */ /* 0x000fe20000010861 */
[----:B---3--:R-:W-:Y:S01]  /*c410*/  F2FP.PACK_AB R78, R149, R160 ;  /* 0x000000a0954e723e */ /* 0x008fe200000000ff */
[C---:B------:R-:W-:Y:S02]  /*c420*/  FMUL.FTZ R10, R4.reuse, R150 ;  /* 0x00000096040a7220 */ /* 0x040fe40000410000 */
[C---:B------:R-:W-:Y:S01]  /*c430*/  FMUL.FTZ R40, R5.reuse, R164 ;  /* 0x000000a405287220 */ /* 0x040fe20000410000 */
[----:B------:R-:W-:Y:S01]  /*c440*/  MOV R164, R35 ;  /* 0x0000002300a47202 */ /* 0x000fe20000000f00 */
[----:B------:R-:W-:Y:S01]  /*c450*/  FMUL.FTZ R41, R5, R165 ;  /* 0x000000a505297220 */ /* 0x000fe20000410000 */
[----:B------:R-:W3:Y:S01]  /*c460*/  MUFU.EX2 R148, R18 ;  /* 0x0000001200947308 */ /* 0x000ee20000000800 */
[C---:B------:R-:W-:Y:S01]  /*c470*/  FMUL.FTZ R5, R65.reuse, R145 ;  /* 0x0000009141057220 */ /* 0x040fe20000410000 */
[----:B------:R-:W-:Y:S01]  /*c480*/  MOV R165, R34 ;  /* 0x0000002200a57202 */ /* 0x000fe20000000f00 */
[C---:B------:R-:W-:Y:S02]  /*c490*/  FMUL.FTZ R11, R4.reuse, R151 ;  /* 0x00000097040b7220 */ /* 0x040fe40000410000 */
[C---:B------:R-:W-:Y:S02]  /*c4a0*/  FMUL.FTZ R14, R4.reuse, R154 ;  /* 0x0000009a040e7220 */ /* 0x040fe40000410000 */
[C---:B------:R-:W-:Y:S02]  /*c4b0*/  FMUL.FTZ R15, R4.reuse, R155 ;  /* 0x0000009b040f7220 */ /* 0x040fe40000410000 */
[C---:B------:R-:W-:Y:S01]  /*c4c0*/  FMUL.FTZ R42, R4.reuse, R166 ;  /* 0x000000a6042a7220 */ /* 0x040fe20000410000 */
[----:B------:R-:W-:Y:S01]  /*c4d0*/  MUFU.EX2 R146, R87 ;  /* 0x0000005700927308 */ /* 0x000fe20000000800 */
[C---:B------:R-:W-:Y:S02]  /*c4e0*/  FMUL.FTZ R43, R4.reuse, R167 ;  /* 0x000000a7042b7220 */ /* 0x040fe40000410000 */
[C---:B------:R-:W-:Y:S02]  /*c4f0*/  FMUL.FTZ R46, R4.reuse, R170 ;  /* 0x000000aa042e7220 */ /* 0x040fe40000410000 */
[----:B------:R-:W-:Y:S02]  /*c500*/  FMUL.FTZ R47, R4, R171 ;  /* 0x000000ab042f7220 */ /* 0x000fe40000410000 */
[----:B------:R-:W-:Y:S02]  /*c510*/  FADD.FTZ R157, R36, R19 ;  /* 0x00000013249d7221 */ /* 0x000fe40000010000 */
[----:B------:R-:W-:Y:S01]  /*c520*/  FMUL.FTZ R16, R65, R140 ;  /* 0x0000008c41107220 */ /* 0x000fe20000410000 */
[----:B------:R-:W-:Y:S01]  /*c530*/  MUFU.EX2 R145, R86 ;  /* 0x0000005600917308 */ /* 0x000fe20000000800 */
[----:B------:R-:W-:Y:S02]  /*c540*/  FMUL.FTZ R19, R67, R143 ;  /* 0x0000008f43137220 */ /* 0x000fe40000410000 */
[----:B------:R-:W-:Y:S01]  /*c550*/  FMUL.FTZ R17, R65, R141 ;  /* 0x0000008d41117220 */ /* 0x000fe20000410000 */
[----:B---3--:R-:W-:Y:S01]  /*c560*/  F2FP.PACK_AB R79, R148, R159 ;  /* 0x0000009f944f723e */ /* 0x008fe200000000ff */
[----:B------:R-:W-:Y:S02]  /*c570*/  FMUL.FTZ R18, R67, R142 ;  /* 0x0000008e43127220 */ /* 0x000fe40000410000 */
[C---:B------:R-:W-:Y:S02]  /*c580*/  FMUL.FTZ R32, R65.reuse, R132 ;  /* 0x0000008441207220 */ /* 0x040fe40000410000 */
[----:B------:R-:W-:Y:S01]  /*c590*/  FMUL.FTZ R33, R65, R133 ;  /* 0x0000008541217220 */ /* 0x000fe20000410000 */
[----:B------:R-:W-:Y:S01]  /*c5a0*/  MUFU.EX2 R132, R82 ;  /* 0x0000005200847308 */ /* 0x000fe20000000800 */
[C---:B------:R-:W-:Y:S02]  /*c5b0*/  FMUL.FTZ R35, R67.reuse, R135 ;  /* 0x0000008743237220 */ /* 0x040fe40000410000 */
[----:B------:R-:W-:Y:S02]  /*c5c0*/  FMUL.FTZ R34, R67, R134 ;  /* 0x0000008643227220 */ /* 0x000fe40000410000 */
[----:B------:R-:W-:Y:S02]  /*c5d0*/  FADD.FTZ R157, R161, R157 ;  /* 0x0000009da19d7221 */ /* 0x000fe40000010000 */
[----:B------:R-:W-:Y:S03]  /*c5e0*/  FADD.FTZ R158, R160, R158 ;  /* 0x0000009ea09e7221 */ /* 0x000fe60000010000 */
[----:B------:R-:W-:Y:S01]  /*c5f0*/  MUFU.EX2 R133, R83 ;  /* 0x0000005300857308 */ /* 0x000fe20000000800 */
[----:B------:R-:W-:Y:S09]  /*c600*/  FADD.FTZ R158, R149, R158 ;  /* 0x0000009e959e7221 */ /* 0x000ff20000010000 */
[----:B------:R-:W-:Y:S10]  /*c610*/  MUFU.EX2 R135, R80 ;  /* 0x0000005000877308 */ /* 0x000ff40000000800 */
[----:B------:R3:W-:Y:S10]  /*c620*/  MUFU.EX2 R142, R48 ;  /* 0x00000030008e7308 */ /* 0x0007f40000000800 */
[----:B------:R4:W-:Y:S10]  /*c630*/  MUFU.EX2 R134, R50 ;  /* 0x0000003200867308 */ /* 0x0009f40000000800 */
[----:B------:R-:W-:Y:S01]  /*c640*/  MUFU.EX2 R143, R84 ;  /* 0x00000054008f7308 */ /* 0x000fe20000000800 */
[----:B---3--:R-:W-:Y:S09]  /*c650*/  FMUL.FTZ R48, R65, R124 ;  /* 0x0000007c41307220 */ /* 0x008ff20000410000 */
[----:B------:R-:W3:Y:S01]  /*c660*/  MUFU.EX2 R152, R152 ;  /* 0x0000009800987308 */ /* 0x000ee20000000800 */
[----:B----4-:R-:W-:Y:S09]  /*c670*/  FMUL.FTZ R50, R67, R126 ;  /* 0x0000007e43327220 */ /* 0x010ff20000410000 */
[----:B------:R-:W-:Y:S10]  /*c680*/  MUFU.EX2 R141, R172 ;  /* 0x000000ac008d7308 */ /* 0x000ff40000000800 */
[----:B------:R-:W-:Y:S01]  /*c690*/  MUFU.EX2 R126, R156 ;  /* 0x0000009c007e7308 */ /* 0x000fe20000000800 */
[----:B---3--:R-:W-:Y:S09]  /*c6a0*/  FADD.FTZ R157, R152, R157 ;  /* 0x0000009d989d7221 */ /* 0x008ff20000010000 */
        /* <DEDUP_REMOVED lines=8> */
[----:B------:R-:W3:Y:S10]  /*c730*/  MUFU.EX2 R97, R97 ;  /* 0x0000006100617308 */ /* 0x000ef40000000800 */
[----:B------:R-:W-:Y:S10]  /*c740*/  MUFU.EX2 R69, R69 ;  /* 0x0000004500457308 */ /* 0x000ff40000000800 */
[----:B------:R-:W-:Y:S01]  /*c750*/  MUFU.EX2 R155, R106 ;  /* 0x0000006a009b7308 */ /* 0x000fe20000000800 */
[----:B---3--:R-:W-:Y:S01]  /*c760*/  F2FP.PACK_AB R178, R97, R98 ;  /* 0x0000006261b2723e */ /* 0x008fe200000000ff */
[----:B--2---:R-:W-:Y:S01]  /*c770*/  FFMA.FTZ R162, R4, R39, R77 ;  /* 0x0000002704a27223 */ /* 0x004fe2000001004d */
[----:B------:R-:W-:Y:S01]  /*c780*/  F2FP.PACK_AB R77, R163, R77 ;  /* 0x0000004da34d723e */ /* 0x000fe200000000ff */
[----:B------:R-:W-:Y:S01]  /*c790*/  FMUL.FTZ R4, R65, R144 ;  /* 0x0000009041047220 */ /* 0x000fe20000410000 */
[----:B------:R-:W2:Y:S05]  /*c7a0*/  LDSM.16.MT88.4 R36, [R233] ;  /* 0x00000000e924783b */ /* 0x000eaa0000004200 */
[----:B------:R3:W-:Y:S01]  /*c7b0*/  MUFU.EX2 R144, R85 ;  /* 0x0000005500907308 */ /* 0x0007e20000000800 */
[----:B------:R-:W-:Y:S01]  /*c7c0*/  FADD.FTZ R163, R163, R162 ;  /* 0x000000a2a3a37221 */ /* 0x000fe20000010000 */
[-C--:B-1----:R-:W-:Y:S08]  /*c7d0*/  HMMA.16816.F32 R4, R72, R20.reuse, R4 ;  /* 0x000000144804723c */ /* 0x082ff00000001804 */
[----:B------:R-:W-:Y:S01]  /*c7e0*/  MUFU.EX2 R154, R102 ;  /* 0x00000066009a7308 */ /* 0x000fe20000000800 */
[----:B------:R-:W-:Y:S01]  /*c7f0*/  FADD.FTZ R159, R159, R163 ;  /* 0x000000a39f9f7221 */ /* 0x000fe20000010000 */
[C---:B------:R-:W-:Y:S04]  /*c800*/  HMMA.16816.F32 R8, R76.reuse, R20, R8 ;  /* 0x000000144c08723c */ /* 0x040fe80000001808 */
[----:B------:R-:W-:Y:S03]  /*c810*/  FADD.FTZ R159, R148, R159 ;  /* 0x0000009f949f7221 */ /* 0x000fe60000010000 */
[C---:B------:R-:W-:Y:S01]  /*c820*/  FMUL.FTZ R20, R65.reuse, R136 ;  /* 0x0000008841147220 */ /* 0x040fe20000410000 */
[-C--:B------:R-:W-:Y:S01]  /*c830*/  HMMA.16816.F32 R12, R76, R22.reuse, R12 ;  /* 0x000000164c0c723c */ /* 0x080fe2000000180c */
[----:B------:R1:W-:Y:S01]  /*c840*/  MUFU.EX2 R136, R66 ;  /* 0x0000004200887308 */ /* 0x0003e20000000800 */
[----:B---3--:R-:W-:Y:S02]  /*c850*/  LDSM.16.MT88.4 R84, [R234+0x800] ;  /* 0x00080000ea54783b */ /* 0x008fe40000004200 */
[----:B------:R-:W-:Y:S02]  /*c860*/  FMUL.FTZ R21, R65, R137 ;  /* 0x0000008941157220 */ /* 0x000fe40000410000 */
[----:B------:R-:W-:Y:S02]  /*c870*/  FADD.FTZ R159, R150, R159 ;  /* 0x0000009f969f7221 */ /* 0x000fe40000010000 */
[C---:B------:R-:W-:Y:S03]  /*c880*/  HMMA.16816.F32 R16, R72.reuse, R22, R16 ;  /* 0x000000164810723c */ /* 0x040fe60000001810 */
[----:B------:R3:W-:Y:S04]  /*c890*/  MUFU.EX2 R137, R49 ;  /* 0x0000003100897308 */ /* 0x0007e80000000800 */
[C---:B------:R-:W-:Y:S02]  /*c8a0*/  FMUL.FTZ R22, R67.reuse, R138 ;  /* 0x0000008a43167220 */ /* 0x040fe40000410000 */
[C---:B------:R-:W-:Y:S04]  /*c8b0*/  FMUL.FTZ R23, R67.reuse, R139 ;  /* 0x0000008b43177220 */ /* 0x040fe80000410000 */
[----:B------:R4:W5:Y:S03]  /*c8c0*/  MUFU.EX2 R138, R81 ;  /* 0x00000051008a7308 */ /* 0x0009660000000800 */
[-C--:B--2---:R-:W-:Y:S03]  /*c8d0*/  HMMA.16816.F32 R20, R72, R36.reuse, R20 ;  /* 0x000000244814723c */ /* 0x084fe60000001814 */
[----:B-1----:R-:W-:Y:S04]  /*c8e0*/  FMUL.FTZ R66, R67, R118 ;  /* 0x0000007643427220 */ /* 0x002fe80000410000 */
[----:B------:R-:W-:Y:S01]  /*c8f0*/  MUFU.EX2 R118, R207 ;  /* 0x000000cf00767308 */ /* 0x000fe20000000800 */
[C---:B------:R-:W-:Y:S04]  /*c900*/  HMMA.16816.F32 R24, R76.reuse, R36, R24 ;  /* 0x000000244c18723c */ /* 0x040fe80000001818 */
[C---:B---3--:R-:W-:Y:S03]  /*c910*/  FMUL.FTZ R49, R65.reuse, R125 ;  /* 0x0000007d41317220 */ /* 0x048fe60000410000 */
[C---:B------:R-:W-:Y:S01]  /*c920*/  FMUL.FTZ R36, R65.reuse, R128 ;  /* 0x0000008041247220 */ /* 0x040fe20000410000 */
[-C--:B------:R-:W-:Y:S01]  /*c930*/  HMMA.16816.F32 R28, R76, R38.reuse, R28 ;  /* 0x000000264c1c723c */ /* 0x080fe2000000181c */
[----:B------:R-:W-:Y:S03]  /*c940*/  MUFU.EX2 R125, R168 ;  /* 0x000000a8007d7308 */ /* 0x000fe60000000800 */
[----:B------:R-:W-:Y:S01]  /*c950*/  FMUL.FTZ R37, R65, R129 ;  /* 0x0000008141257220 */ /* 0x000fe20000410000 */
[----:B----4-:R-:W1:Y:S03]  /*c960*/  LDSM.16.MT88.4 R80, [R231] ;  /* 0x00000000e750783b */ /* 0x010e660000004200 */
[C---:B------:R-:W-:Y:S03]  /*c970*/  HMMA.16816.F32 R32, R72.reuse, R38, R32 ;  /* 0x000000264820723c */ /* 0x040fe60000001820 */
[----:B------:R2:W3:Y:S04]  /*c980*/  MUFU.EX2 R139, R51 ;  /* 0x00000033008b7308 */ /* 0x0004e80000000800 */
[C---:B------:R-:W-:Y:S02]  /*c990*/  FMUL.FTZ R38, R67.reuse, R130 ;  /* 0x0000008243267220 */ /* 0x040fe40000410000 */
[C---:B------:R-:W-:Y:S04]  /*c9a0*/  FMUL.FTZ R39, R67.reuse, R131 ;  /* 0x0000008343277220 */ /* 0x040fe80000410000 */
[----:B------:R-:W-:Y:S03]  /*c9b0*/  MUFU.EX2 R131, R94 ;  /* 0x0000005e00837308 */ /* 0x000fe60000000800 */
[-C--:B------:R-:W-:Y:S07]  /*c9c0*/  HMMA.16816.F32 R36, R72, R52.reuse, R36 ;  /* 0x000000344824723c */ /* 0x080fee0000001824 */
[----:B------:R-:W-:Y:S01]  /*c9d0*/  MUFU.EX2 R130, R93 ;  /* 0x0000005d00827308 */ /* 0x000fe20000000800 */
[C---:B------:R-:W-:Y:S04]  /*c9e0*/  HMMA.16816.F32 R40, R76.reuse, R52, R40 ;  /* 0x000000344c28723c */ /* 0x040fe80000001828 */
[----:B--2---:R-:W-:Y:S03]  /*c9f0*/  FMUL.FTZ R51, R67, R127 ;  /* 0x0000007f43337220 */ /* 0x004fe60000410000 */
[C---:B------:R-:W-:Y:S01]  /*ca00*/  FMUL.FTZ R52, R65.reuse, R120 ;  /* 0x0000007841347220 */ /* 0x040fe20000410000 */
[-C--:B------:R-:W-:Y:S01]  /*ca10*/  HMMA.16816.F32 R44, R76, R54.reuse, R44 ;  /* 0x000000364c2c723c */ /* 0x080fe2000000182c */
[----:B------:R2:W4:Y:S03]  /*ca20*/  MUFU.EX2 R127, R64 ;  /* 0x00000040007f7308 */ /* 0x0005260000000800 */
[----:B------:R-:W-:Y:S04]  /*ca30*/  FMUL.FTZ R53, R65, R121 ;  /* 0x0000007941357220 */ /* 0x000fe80000410000 */
[C---:B------:R-:W-:Y:S03]  /*ca40*/  HMMA.16816.F32 R48, R72.reuse, R54, R48 ;  /* 0x000000364830723c */ /* 0x040fe60000001830 */
[----:B------:R-:W-:Y:S04]  /*ca50*/  MUFU.EX2 R129, R223 ;  /* 0x000000df00817308 */ /* 0x000fe80000000800 */
[C---:B------:R-:W-:Y:S02]  /*ca60*/  FMUL.FTZ R54, R67.reuse, R122 ;  /* 0x0000007a43367220 */ /* 0x040fe40000410000 */
[C---:B------:R-:W-:Y:S03]  /*ca70*/  FMUL.FTZ R55, R67.reuse, R123 ;  /* 0x0000007b43377220 */ /* 0x040fe60000410000 */
[----:B------:R-:W-:Y:S01]  /*ca80*/  FMUL.FTZ R67, R67, R119 ;  /* 0x0000007743437220 */ /* 0x000fe20000410000 */
[----:B------:R-:W-:Y:S03]  /*ca90*/  MUFU.EX2 R128, R164 ;  /* 0x000000a400807308 */ /* 0x000fe60000000800 */
[-C--:B-1----:R-:W-:Y:S03]  /*caa0*/  HMMA.16816.F32 R52, R72, R80.reuse, R52 ;  /* 0x000000504834723c */ /* 0x082fe60000001834 */
[C---:B--2---:R-:W-:Y:S02]  /*cab0*/  FMUL.FTZ R64, R65.reuse, R116 ;  /* 0x0000007441407220 */ /* 0x044fe40000410000 */
[----:B------:R-:W-:Y:S02]  /*cac0*/  FMUL.FTZ R65, R65, R117 ;  /* 0x0000007541417220 */ /* 0x000fe40000410000 */
[----:B------:R-:W1:Y:S01]  /*cad0*/  MUFU.EX2 R117, R95 ;  /* 0x0000005f00757308 */ /* 0x000e620000000800 */
[C---:B------:R-:W-:Y:S08]  /*cae0*/  HMMA.16816.F32 R56, R76.reuse, R80, R56 ;  /* 0x000000504c38723c */ /* 0x040ff00000001838 */
[-C--:B------:R-:W-:Y:S01]  /*caf0*/  HMMA.16816.F32 R60, R76, R82.reuse, R60 ;  /* 0x000000524c3c723c */ /* 0x080fe2000000183c */
[----:B------:R2:W-:Y:S06]  /*cb00*/  MUFU.EX2 R164, R92 ;  /* 0x0000005c00a47308 */ /* 0x0005ec0000000800 */
[----:B-----5:R-:W-:Y:S01]  /*cb10*/  FADD.FTZ R77, R138, R89 ;  /* 0x000000598a4d7221 */ /* 0x020fe20000010000 */
[----:B------:R-:W-:Y:S01]  /*cb20*/  HMMA.16816.F32 R64, R72, R82, R64 ;  /* 0x000000524840723c */ /* 0x000fe20000001840 */
[----:B------:R-:W5:Y:S02]  /*cb30*/  LDSM.16.MT88.4 R80, [R233+0x800] ;  /* 0x00080000e950783b */ /* 0x000f640000004200 */
[----:B------:R-:W-:Y:S01]  /*cb40*/  MUFU.EX2 R106, R222 ;  /* 0x000000de006a7308 */ /* 0x000fe20000000800 */
[C---:B---3--:R-:W-:Y:S01]  /*cb50*/  FADD.FTZ R77, R139.reuse, R77 ;  /* 0x0000004d8b4d7221 */ /* 0x048fe20000010000 */
[----:B------:R-:W-:Y:S02]  /*cb60*/  F2FP.PACK_AB R79, R132, R133 ;  /* 0x00000085844f723e */ /* 0x000fe400000000ff */
[----:B------:R-:W-:Y:S01]  /*cb70*/  F2FP.PACK_AB R76, R139, R138 ;  /* 0x0000008a8b4c723e */ /* 0x000fe200000000ff */
[----:B------:R-:W-:Y:S01]  /*cb80*/  FADD.FTZ R77, R134, R77 ;  /* 0x0000004d864d7221 */ /* 0x000fe20000010000 */
[C---:B------:R-:W-:Y:S01]  /*cb90*/  F2FP.PACK_AB R78, R137.reuse, R134 ;  /* 0x00000086894e723e */ /* 0x040fe200000000ff */
[----:B------:R-:W3:Y:S02]  /*cba0*/  LDSM.16.MT88.4 R88, [R232+0x800] ;  /* 0x00080000e858783b */ /* 0x000ee40000004200 */
[----:B------:R-:W-:Y:S01]  /*cbb0*/  FADD.FTZ R162, R137, R77 ;  /* 0x0000004d89a27221 */ /* 0x000fe20000010000 */
[C---:B------:R-:W-:Y:S01]  /*cbc0*/  F2FP.PACK_AB R77, R141.reuse, R152 ;  /* 0x000000988d4d723e */ /* 0x040fe200000000ff */
[----:B------:R-:W-:Y:S01]  /*cbd0*/  MUFU.EX2 R134, R205 ;  /* 0x000000cd00867308 */ /* 0x000fe20000000800 */
[----:B------:R-:W-:Y:S01]  /*cbe0*/  F2FP.PACK_AB R72, R142, R151 ;  /* 0x000000978e48723e */ /* 0x000fe200000000ff */
[----:B------:R-:W-:Y:S01]  /*cbf0*/  FADD.FTZ R141, R141, R157 ;  /* 0x0000009d8d8d7221 */ /* 0x000fe20000010000 */
[----:B------:R-:W-:Y:S01]  /*cc00*/  F2FP.PACK_AB R74, R126, R135 ;  /* 0x000000877e4a723e */ /* 0x000fe200000000ff */
[----:B--2---:R-:W-:Y:S01]  /*cc10*/  LDSM.16.MT88.4 R92, [R232+0x1000] ;  /* 0x00100000e85c783b */ /* 0x004fe20000004200 */
[----:B----4-:R-:W-:Y:S01]  /*cc20*/  F2FP.PACK_AB R75, R127, R136 ;  /* 0x000000887f4b723e */ /* 0x010fe200000000ff */
[-C--:B------:R-:W-:Y:S04]  /*cc30*/  HMMA.16816.F32 R4, R76, R84.reuse, R4 ;  /* 0x000000544c04723c */ /* 0x080fe80000001804 */
[----:B------:R-:W2:Y:S01]  /*cc40*/  MUFU.EX2 R102, R221 ;  /* 0x000000dd00667308 */ /* 0x000ea20000000800 */
[----:B------:R-:W-:Y:S01]  /*cc50*/  F2FP.PACK_AB R73, R147, R150 ;  /* 0x000000969349723e */ /* 0x000fe200000000ff */
[----:B------:R-:W-:Y:S02]  /*cc60*/  FADD.FTZ R141, R133, R141 ;  /* 0x0000008d858d7221 */ /* 0x000fe40000010000 */
[----:B------:R-:W-:Y:S04]  /*cc70*/  FADD.FTZ R151, R151, R158 ;  /* 0x0000009e97977221 */ /* 0x000fe80000010000 */
[C---:B------:R-:W-:Y:S02]  /*cc80*/  HMMA.16816.F32 R8, R72.reuse, R84, R8 ;  /* 0x000000544808723c */ /* 0x040fe40000001808 */
[----:B------:R-:W-:Y:S02]  /*cc90*/  MUFU.EX2 R137, R220 ;  /* 0x000000dc00897308 */ /* 0x000fe40000000800 */
[----:B------:R-:W-:Y:S02]  /*cca0*/  FADD.FTZ R151, R142, R151 ;  /* 0x000000978e977221 */ /* 0x000fe40000010000 */
[----:B------:R-:W-:Y:S02]  /*ccb0*/  FADD.FTZ R132, R132, R141 ;  /* 0x0000008d84847221 */ /* 0x000fe40000010000 */
[-C--:B------:R-:W-:Y:S04]  /*ccc0*/  HMMA.16816.F32 R12, R72, R86.reuse, R12 ;  /* 0x00000056480c723c */ /* 0x080fe8000000180c */
[----:B------:R-:W-:Y:S01]  /*ccd0*/  MUFU.EX2 R139, R211 ;  /* 0x000000d3008b7308 */ /* 0x000fe20000000800 */
[----:B------:R-:W-:Y:S02]  /*cce0*/  FADD.FTZ R135, R135, R151 ;  /* 0x0000009787877221 */ /* 0x000fe40000010000 */
[----:B------:R-:W-:Y:S01]  /*ccf0*/  FADD.FTZ R147, R147, R159 ;  /* 0x0000009f93937221 */ /* 0x000fe20000010000 */
[C---:B------:R-:W-:Y:S01]  /*cd00*/  HMMA.16816.F32 R16, R76.reuse, R86, R16 ;  /* 0x000000564c10723c */ /* 0x040fe20000001810 */
[----:B------:R-:W4:Y:S03]  /*cd10*/  LDSM.16.MT88.4 R84, [R231+0x800] ;  /* 0x00080000e754783b */ /* 0x000f260000004200 */
[----:B------:R-:W-:Y:S02]  /*cd20*/  FADD.FTZ R135, R126, R135 ;  /* 0x000000877e877221 */ /* 0x000fe40000010000 */
[----:B------:R-:W-:Y:S01]  /*cd30*/  MUFU.EX2 R138, R209 ;  /* 0x000000d1008a7308 */ /* 0x000fe20000000800 */
[----:B------:R-:W-:Y:S01]  /*cd40*/  FADD.FTZ R147, R136, R147 ;  /* 0x0000009388937221 */ /* 0x000fe20000010000 */
[-C--:B-----5:R-:W-:Y:S04]  /*cd50*/  HMMA.16816.F32 R20, R76, R80.reuse, R20 ;  /* 0x000000504c14723c */ /* 0x0a0fe80000001814 */
[----:B------:R-:W-:Y:S02]  /*cd60*/  FADD.FTZ R147, R127, R147 ;  /* 0x000000937f937221 */ /* 0x000fe40000010000 */
[----:B------:R-:W-:Y:S02]  /*cd70*/  FADD.FTZ R136, R125, R132 ;  /* 0x000000847d887221 */ /* 0x000fe40000010000 */
[C---:B------:R-:W-:Y:S01]  /*cd80*/  HMMA.16816.F32 R24, R72.reuse, R80, R24 ;  /* 0x000000504818723c */ /* 0x040fe20000001818 */
[----:B------:R-:W-:Y:S03]  /*cd90*/  MUFU.EX2 R116, R206 ;  /* 0x000000ce00747308 */ /* 0x000fe60000000800 */
[----:B-1----:R-:W-:Y:S02]  /*cda0*/  FADD.FTZ R147, R117, R147 ;  /* 0x0000009375937221 */ /* 0x002fe40000010000 */
[----:B------:R-:W-:Y:S02]  /*cdb0*/  FADD.FTZ R162, R156, R162 ;  /* 0x000000a29ca27221 */ /* 0x000fe40000010000 */
[-C--:B------:R-:W-:Y:S03]  /*cdc0*/  HMMA.16816.F32 R28, R72, R82.reuse, R28 ;  /* 0x00000052481c723c */ /* 0x080fe6000000181c */
[----:B------:R-:W-:Y:S05]  /*cdd0*/  MUFU.EX2 R165, R204 ;  /* 0x000000cc00a57308 */ /* 0x000fea0000000800 */
[C---:B------:R-:W-:Y:S01]  /*cde0*/  HMMA.16816.F32 R32, R76.reuse, R82, R32 ;  /* 0x000000524c20723c */ /* 0x040fe20000001820 */
[----:B------:R-:W1:Y:S04]  /*cdf0*/  LDSM.16.MT88.4 R80, [R234+0x1000] ;  /* 0x00100000ea50783b */ /* 0x000e680000004200 */
        /* <DEDUP_REMOVED lines=8> */
[----:B------:R-:W1:Y:S05]  /*ce80*/  MUFU.EX2 R174, R215 ;  /* 0x000000d700ae7308 */ /* 0x000e6a0000000800 */
[-C--:B----4-:R-:W-:Y:S05]  /*ce90*/  HMMA.16816.F32 R52, R76, R84.reuse, R52 ;  /* 0x000000544c34723c */ /* 0x090fea0000001834 */
[----:B------:R-:W4:Y:S03]  /*cea0*/  MUFU.EX2 R123, R213 ;  /* 0x000000d5007b7308 */ /* 0x000f260000000800 */
[C---:B------:R-:W-:Y:S07]  /*ceb0*/  HMMA.16816.F32 R56, R72.reuse, R84, R56 ;  /* 0x000000544838723c */ /* 0x040fee0000001838 */
[----:B------:R-:W1:Y:S01]  /*cec0*/  MUFU.EX2 R122, R210 ;  /* 0x000000d2007a7308 */ /* 0x000e620000000800 */
[-C--:B------:R-:W-:Y:S07]  /*ced0*/  HMMA.16816.F32 R60, R72, R86.reuse, R60 ;  /* 0x00000056483c723c */ /* 0x080fee000000183c */
[C---:B------:R-:W-:Y:S01]  /*cee0*/  FADD.FTZ R73, R155.reuse, R162 ;  /* 0x000000a29b497221 */ /* 0x040fe20000010000 */
[----:B------:R-:W-:Y:S01]  /*cef0*/  HMMA.16816.F32 R64, R76, R86, R64 ;  /* 0x000000564c40723c */ /* 0x000fe20000001840 */
[----:B------:R-:W3:Y:S01]  /*cf00*/  LDSM.16.MT88.4 R84, [R231+0x1000] ;  /* 0x00100000e754783b */ /* 0x000ee20000004200 */
[----:B------:R-:W-:Y:S02]  /*cf10*/  MUFU.EX2 R173, R218 ;  /* 0x000000da00ad7308 */ /* 0x000fe40000000800 */
[----:B------:R-:W-:Y:S01]  /*cf20*/  FADD.FTZ R73, R154, R73 ;  /* 0x000000499a497221 */ /* 0x000fe20000010000 */
[----:B------:R-:W-:Y:S02]  /*cf30*/  F2FP.PACK_AB R72, R155, R156 ;  /* 0x0000009c9b48723e */ /* 0x000fe400000000ff */
[C---:B------:R-:W-:Y:S01]  /*cf40*/  F2FP.PACK_AB R74, R153.reuse, R154 ;  /* 0x0000009a994a723e */ /* 0x040fe200000000ff */
[----:B------:R-:W-:Y:S01]  /*cf50*/  FADD.FTZ R155, R153, R73 ;  /* 0x00000049999b7221 */ /* 0x000fe20000010000 */
[----:B------:R-:W-:Y:S03]  /*cf60*/  F2FP.PACK_AB R73, R129, R125 ;  /* 0x0000007d8149723e */ /* 0x000fe600000000ff */
[----:B------:R-:W-:Y:S01]  /*cf70*/  F2FP.PACK_AB R75, R107, R108 ;  /* 0x0000006c6b4b723e */ /* 0x000fe200000000ff */
[----:B------:R-:W-:Y:S01]  /*cf80*/  MUFU.EX2 R121, R216 ;  /* 0x000000d800797308 */ /* 0x000fe20000000800 */
[----:B------:R-:W-:Y:S01]  /*cf90*/  F2FP.PACK_AB R76, R128, R124 ;  /* 0x0000007c804c723e */ /* 0x000fe200000000ff */
[----:B------:R-:W-:Y:S01]  /*cfa0*/  FADD.FTZ R129, R129, R136 ;  /* 0x0000008881817221 */ /* 0x000fe20000010000 */
[----:B--2---:R-:W-:Y:S02]  /*cfb0*/  F2FP.PACK_AB R78, R102, R106 ;  /* 0x0000006a664e723e */ /* 0x004fe400000000ff */
[C---:B------:R-:W-:Y:S01]  /*cfc0*/  F2FP.PACK_AB R77, R131.reuse, R117 ;  /* 0x00000075834d723e */ /* 0x040fe200000000ff */
[-C--:B-1----:R-:W-:Y:S04]  /*cfd0*/  HMMA.16816.F32 R4, R72, R80.reuse, R4 ;  /* 0x000000504804723c */ /* 0x082fe80000001804 */
[----:B------:R-:W-:Y:S01]  /*cfe0*/  MUFU.EX2 R120, R214 ;  /* 0x000000d600787308 */ /* 0x000fe20000000800 */
[----:B------:R-:W-:Y:S01]  /*cff0*/  F2FP.PACK_AB R79, R164, R130 ;  /* 0x00000082a44f723e */ /* 0x000fe200000000ff */
[----:B------:R-:W-:Y:S01]  /*d000*/  FADD.FTZ R131, R131, R147 ;  /* 0x0000009383837221 */ /* 0x000fe20000010000 */
[----:B------:R-:W-:Y:S01]  /*d010*/  F2FP.PACK_AB R117, R183, R184 ;  /* 0x000000b8b775723e */ /* 0x000fe200000000ff */
[----:B------:R-:W-:Y:S04]  /*d020*/  FADD.FTZ R129, R108, R129 ;  /* 0x000000816c817221 */ /* 0x000fe80000010000 */
[C---:B------:R-:W-:Y:S02]  /*d030*/  HMMA.16816.F32 R8, R76.reuse, R80, R8 ;  /* 0x000000504c08723c */ /* 0x040fe40000001808 */
[----:B------:R-:W-:Y:S02]  /*d040*/  MUFU.EX2 R172, R212 ;  /* 0x000000d400ac7308 */ /* 0x000fe40000000800 */
[----:B------:R-:W-:Y:S04]  /*d050*/  FADD.FTZ R107, R107, R129 ;  /* 0x000000816b6b7221 */ /* 0x000fe80000010000 */
[-C--:B------:R-:W-:Y:S04]  /*d060*/  HMMA.16816.F32 R12, R76, R82.reuse, R12 ;  /* 0x000000524c0c723c */ /* 0x080fe8000000180c */
[----:B------:R-:W-:Y:S01]  /*d070*/  MUFU.EX2 R196, R196 ;  /* 0x000000c400c47308 */ /* 0x000fe20000000800 */
[----:B------:R-:W-:Y:S03]  /*d080*/  FADD.FTZ R107, R104, R107 ;  /* 0x0000006b686b7221 */ /* 0x000fe60000010000 */
[C---:B------:R-:W-:Y:S01]  /*d090*/  HMMA.16816.F32 R16, R72.reuse, R82, R16 ;  /* 0x000000524810723c */ /* 0x040fe20000001810 */
[----:B------:R-:W1:Y:S03]  /*d0a0*/  LDSM.16.MT88.4 R80, [R234+0x1800] ;  /* 0x00180000ea50783b */ /* 0x000e660000004200 */
[----:B------:R-:W-:Y:S02]  /*d0b0*/  FADD.FTZ R107, R103, R107 ;  /* 0x0000006b676b7221 */ /* 0x000fe40000010000 */
[----:B------:R-:W-:Y:S02]  /*d0c0*/  MUFU.EX2 R193, R193 ;  /* 0x000000c100c17308 */ /* 0x000fe40000000800 */
[-C--:B-----5:R-:W-:Y:S04]  /*d0d0*/  HMMA.16816.F32 R20, R72, R88.reuse, R20 ;  /* 0x000000584814723c */ /* 0x0a0fe80000001814 */
[----:B------:R-:W-:Y:S04]  /*d0e0*/  FADD.FTZ R107, R101, R107 ;  /* 0x0000006b656b7221 */ /* 0x000fe80000010000 */
[C---:B------:R-:W-:Y:S01]  /*d0f0*/  HMMA.16816.F32 R24, R76.reuse, R88, R24 ;  /* 0x000000584c18723c */ /* 0x040fe20000001818 */
[----:B------:R-:W-:Y:S03]  /*d100*/  MUFU.EX2 R189, R189 ;  /* 0x000000bd00bd7308 */ /* 0x000fe60000000800 */
[----:B------:R-:W-:Y:S04]  /*d110*/  FADD.FTZ R107, R100, R107 ;  /* 0x0000006b646b7221 */ /* 0x000fe80000010000 */
[-C--:B------:R-:W-:Y:S03]  /*d120*/  HMMA.16816.F32 R28, R76, R90.reuse, R28 ;  /* 0x0000005a4c1c723c */ /* 0x080fe6000000181c */
[----:B------:R-:W-:Y:S01]  /*d130*/  MUFU.EX2 R119, R208 ;  /* 0x000000d000777308 */ /* 0x000fe20000000800 */
[----:B---3--:R-:W-:Y:S04]  /*d140*/  FADD.FTZ R107, R175, R107 ;  /* 0x0000006baf6b7221 */ /* 0x008fe80000010000 */
[C---:B------:R-:W-:Y:S01]  /*d150*/  HMMA.16816.F32 R32, R72.reuse, R90, R32 ;  /* 0x0000005a4820723c */ /* 0x040fe20000001820 */
[----:B------:R-:W2:Y:S03]  /*d160*/  LDSM.16.MT88.4 R88, [R233+0x1800] ;  /* 0x00180000e958783b */ /* 0x000ea60000004200 */
[----:B------:R-:W-:Y:S01]  /*d170*/  FADD.FTZ R107, R174, R107 ;  /* 0x0000006bae6b7221 */ /* 0x000fe20000010000 */
[----:B------:R-:W-:Y:S03]  /*d180*/  MUFU.EX2 R115, R115 ;  /* 0x0000007300737308 */ /* 0x000fe60000000800 */
[-C--:B------:R-:W-:Y:S04]  /*d190*/  HMMA.16816.F32 R36, R72, R92.reuse, R36 ;  /* 0x0000005c4824723c */ /* 0x080fe80000001824 */
[----:B----4-:R-:W-:Y:S03]  /*d1a0*/  FADD.FTZ R107, R123, R107 ;  /* 0x0000006b7b6b7221 */ /* 0x010fe60000010000 */
[----:B------:R-:W-:Y:S01]  /*d1b0*/  MUFU.EX2 R113, R113 ;  /* 0x0000007100717308 */ /* 0x000fe20000000800 */
[C---:B------:R-:W-:Y:S04]  /*d1c0*/  HMMA.16816.F32 R40, R76.reuse, R92, R40 ;  /* 0x0000005c4c28723c */ /* 0x040fe80000001828 */
[----:B------:R-:W-:Y:S04]  /*d1d0*/  FADD.FTZ R107, R122, R107 ;  /* 0x0000006b7a6b7221 */ /* 0x000fe80000010000 */
[-C--:B------:R-:W-:Y:S01]  /*d1e0*/  HMMA.16816.F32 R44, R76, R94.reuse, R44 ;  /* 0x0000005e4c2c723c */ /* 0x080fe2000000182c */
[----:B------:R-:W3:Y:S03]  /*d1f0*/  MUFU.EX2 R70, R70 ;  /* 0x0000004600467308 */ /* 0x000ee60000000800 */
[----:B------:R-:W-:Y:S04]  /*d200*/  FADD.FTZ R107, R187, R107 ;  /* 0x0000006bbb6b7221 */ /* 0x000fe80000010000 */
[C---:B------:R-:W-:Y:S01]  /*d210*/  HMMA.16816.F32 R48, R72.reuse, R94, R48 ;  /* 0x0000005e4830723c */ /* 0x040fe20000001830 */
[----:B------:R-:W4:Y:S02]  /*d220*/  LDSM.16.MT88.4 R92, [R232+0x1800] ;  /* 0x00180000e85c783b */ /* 0x000f240000004200 */
[----:B------:R-:W-:Y:S01]  /*d230*/  MUFU.EX2 R96, R96 ;  /* 0x0000006000607308 */ /* 0x000fe20000000800 */
[----:B------:R-:W-:Y:S04]  /*d240*/  FADD.FTZ R107, R188, R107 ;  /* 0x0000006bbc6b7221 */ /* 0x000fe80000010000 */
[-C--:B------:R-:W-:Y:S04]  /*d250*/  HMMA.16816.F32 R52, R72, R84.reuse, R52 ;  /* 0x000000544834723c */ /* 0x080fe80000001834 */
[----:B------:R-:W-:Y:S01]  /*d260*/  FADD.FTZ R107, R190, R107 ;  /* 0x0000006bbe6b7221 */ /* 0x000fe20000010000 */
[----:B------:R-:W5:Y:S03]  /*d270*/  MUFU.EX2 R71, R71 ;  /* 0x0000004700477308 */ /* 0x000f660000000800 */
[C---:B------:R-:W-:Y:S04]  /*d280*/  HMMA.16816.F32 R56, R76.reuse, R84, R56 ;  /* 0x000000544c38723c */ /* 0x040fe80000001838 */
[----:B---3--:R-:W-:Y:S01]  /*d290*/  F2FP.PACK_AB R179, R69, R70 ;  /* 0x0000004645b3723e */ /* 0x008fe200000000ff */
[----:B------:R-:W-:Y:S02]  /*d2a0*/  FADD.FTZ R107, R192, R107 ;  /* 0x0000006bc06b7221 */ /* 0x000fe40000010000 */
[----:B------:R-:W-:Y:S01]  /*d2b0*/  FADD.FTZ R84, R146, R155 ;  /* 0x0000009b92547221 */ /* 0x000fe20000010000 */
[-C--:B------:R-:W-:Y:S04]  /*d2c0*/  HMMA.16816.F32 R60, R76, R86.reuse, R60 ;  /* 0x000000564c3c723c */ /* 0x080fe8000000183c */
[----:B------:R-:W-:Y:S02]  /*d2d0*/  FADD.FTZ R84, R145, R84 ;  /* 0x0000005491547221 */ /* 0x000fe40000010000 */
[----:B------:R-:W-:Y:S01]  /*d2e0*/  FADD.FTZ R107, R184, R107 ;  /* 0x0000006bb86b7221 */ /* 0x000fe20000010000 */
[----:B------:R-:W-:Y:S01]  /*d2f0*/  F2FP.PACK_AB R78, R143, R144 ;  /* 0x000000908f4e723e */ /* 0x000fe200000000ff */
[----:B------:R-:W-:Y:S04]  /*d300*/  HMMA.16816.F32 R64, R72, R86, R64 ;  /* 0x000000564840723c */ /* 0x000fe80000001840 */
[----:B------:R-:W-:Y:S01]  /*d310*/  F2FP.PACK_AB R76, R145, R146 ;  /* 0x00000092914c723e */ /* 0x000fe200000000ff */
[----:B------:R-:W-:Y:S01]  /*d320*/  FADD.FTZ R84, R144, R84 ;  /* 0x0000005490547221 */ /* 0x000fe20000010000 */
[----:B------:R-:W-:Y:S01]  /*d330*/  F2FP.PACK_AB R77, R103, R104 ;  /* 0x00000068674d723e */ /* 0x000fe200000000ff */
[----:B------:R-:W-:Y:S01]  /*d340*/  FADD.FTZ R107, R183, R107 ;  /* 0x0000006bb76b7221 */ /* 0x000fe20000010000 */
[----:B------:R-:W-:Y:S01]  /*d350*/  F2FP.PACK_AB R79, R100, R101 ;  /* 0x00000065644f723e */ /* 0x000fe200000000ff */
[----:B------:R-:W-:Y:S02]  /*d360*/  FADD.FTZ R145, R143, R84 ;  /* 0x000000548f917221 */ /* 0x000fe40000010000 */
[----:B------:R-:W3:Y:S01]  /*d370*/  LDSM.16.MT88.4 R84, [R231+0x1800] ;  /* 0x00180000e754783b */ /* 0x000ee20000004200 */
[----:B------:R-:W-:Y:S01]  /*d380*/  F2FP.PACK_AB R72, R110, R111 ;  /* 0x0000006f6e48723e */ /* 0x000fe200000000ff */
[----:B------:R-:W-:Y:S01]  /*d390*/  FADD.FTZ R107, R182, R107 ;  /* 0x0000006bb66b7221 */ /* 0x000fe20000010000 */
[----:B------:R-:W-:Y:S01]  /*d3a0*/  F2FP.PACK_AB R74, R114, R112 ;  /* 0x00000070724a723e */ /* 0x000fe200000000ff */
[-C--:B-1----:R-:W-:Y:S05]  /*d3b0*/  HMMA.16816.F32 R4, R76, R80.reuse, R4 ;  /* 0x000000504c04723c */ /* 0x082fea0000001804 */
[----:B------:R-:W-:Y:S02]  /*d3c0*/  F2FP.PACK_AB R73, R168, R165 ;  /* 0x000000a5a849723e */ /* 0x000fe400000000ff */
[----:B------:R-:W-:Y:S02]  /*d3d0*/  F2FP.PACK_AB R75, R201, R169 ;  /* 0x000000a9c94b723e */ /* 0x000fe400000000ff */
[----:B-----5:R-:W-:Y:S03]  /*d3e0*/  F2FP.PACK_AB R177, R71, R96 ;  /* 0x0000006047b1723e */ /* 0x020fe600000000ff */
[----:B------:R-:W-:Y:S02]  /*d3f0*/  MOV R183, R2 ;  /* 0x0000000200b77202 */ /* 0x000fe40000000f00 */
[C---:B------:R-:W-:Y:S08]  /*d400*/  HMMA.16816.F32 R8, R72.reuse, R80, R8 ;  /* 0x000000504808723c */ /* 0x040ff00000001808 */
[-C--:B------:R-:W-:Y:S08]  /*d410*/  HMMA.16816.F32 R12, R72, R82.reuse, R12 ;  /* 0x00000052480c723c */ /* 0x080ff0000000180c */
[C---:B------:R-:W-:Y:S01]  /*d420*/  HMMA.16816.F32 R16, R76.reuse, R82, R16 ;  /* 0x000000524c10723c */ /* 0x040fe20000001810 */
[----:B------:R-:W1:Y:S07]  /*d430*/  LDSM.16.MT88.4 R80, [R234+0x2000] ;  /* 0x00200000ea50783b */ /* 0x000e6e0000004200 */
[-C--:B--2---:R-:W-:Y:S08]  /*d440*/  HMMA.16816.F32 R20, R76, R88.reuse, R20 ;  /* 0x000000584c14723c */ /* 0x084ff00000001814 */
[C---:B------:R-:W-:Y:S08]  /*d450*/  HMMA.16816.F32 R24, R72.reuse, R88, R24 ;  /* 0x000000584818723c */ /* 0x040ff00000001818 */
[-C--:B------:R-:W-:Y:S08]  /*d460*/  HMMA.16816.F32 R28, R72, R90.reuse, R28 ;  /* 0x0000005a481c723c */ /* 0x080ff0000000181c */
[C---:B------:R-:W-:Y:S01]  /*d470*/  HMMA.16816.F32 R32, R76.reuse, R90, R32 ;  /* 0x0000005a4c20723c */ /* 0x040fe20000001820 */
[----:B------:R-:W2:Y:S07]  /*d480*/  LDSM.16.MT88.4 R88, [R233+0x2000] ;  /* 0x00200000e958783b */ /* 0x000eae0000004200 */
[-C--:B----4-:R-:W-:Y:S08]  /*d490*/  HMMA.16816.F32 R36, R76, R92.reuse, R36 ;  /* 0x0000005c4c24723c */ /* 0x090ff00000001824 */
[C---:B------:R-:W-:Y:S08]  /*d4a0*/  HMMA.16816.F32 R40, R72.reuse, R92, R40 ;  /* 0x0000005c4828723c */ /* 0x040ff00000001828 */
[-C--:B------:R-:W-:Y:S08]  /*d4b0*/  HMMA.16816.F32 R44, R72, R94.reuse, R44 ;  /* 0x0000005e482c723c */ /* 0x080ff0000000182c */
[C---:B------:R-:W-:Y:S01]  /*d4c0*/  HMMA.16816.F32 R48, R76.reuse, R94, R48 ;  /* 0x0000005e4c30723c */ /* 0x040fe20000001830 */
[----:B------:R-:W4:Y:S07]  /*d4d0*/  LDSM.16.MT88.4 R92, [R232+0x2000] ;  /* 0x00200000e85c783b */ /* 0x000f2e0000004200 */
[-C--:B---3--:R-:W-:Y:S08]  /*d4e0*/  HMMA.16816.F32 R52, R76, R84.reuse, R52 ;  /* 0x000000544c34723c */ /* 0x088ff00000001834 */
[C---:B------:R-:W-:Y:S07]  /*d4f0*/  HMMA.16816.F32 R56, R72.reuse, R84, R56 ;  /* 0x000000544838723c */ /* 0x040fee0000001838 */
[----:B------:R-:W-:Y:S01]  /*d500*/  FADD.FTZ R84, R137, R145 ;  /* 0x0000009189547221 */ /* 0x000fe20000010000 */
[-C--:B------:R-:W-:Y:S04]  /*d510*/  HMMA.16816.F32 R60, R72, R86.reuse, R60 ;  /* 0x00000056483c723c */ /* 0x080fe8000000183c */
[C---:B------:R-:W-:Y:S03]  /*d520*/  FADD.FTZ R84, R140.reuse, R84 ;  /* 0x000000548c547221 */ /* 0x040fe60000010000 */
[----:B------:R-:W-:Y:S01]  /*d530*/  F2FP.PACK_AB R72, R140, R137 ;  /* 0x000000898c48723e */ /* 0x000fe200000000ff */
[----:B------:R-:W-:Y:S01]  /*d540*/  HMMA.16816.F32 R64, R76, R86, R64 ;  /* 0x000000564c40723c */ /* 0x000fe20000001840 */
[----:B------:R-:W-:Y:S03]  /*d550*/  LDSM.16.MT88.4 R140, [R234+0x3000] ;  /* 0x00300000ea8c783b */ /* 0x000fe60000004200 */
[----:B------:R-:W-:Y:S01]  /*d560*/  F2FP.PACK_AB R74, R138, R139 ;  /* 0x0000008b8a4a723e */ /* 0x000fe200000000ff */
[----:B------:R-:W-:Y:S01]  /*d570*/  FADD.FTZ R84, R139, R84 ;  /* 0x000000548b547221 */ /* 0x000fe20000010000 */
[----:B------:R-:W-:Y:S02]  /*d580*/  F2FP.PACK_AB R73, R174, R175 ;  /* 0x000000afae49723e */ /* 0x000fe400000000ff */
[----:B------:R-:W-:Y:S01]  /*d590*/  F2FP.PACK_AB R75, R122, R123 ;  /* 0x0000007b7a4b723e */ /* 0x000fe200000000ff */
[----:B------:R-:W-:Y:S02]  /*d5a0*/  FADD.FTZ R137, R138, R84 ;  /* 0x000000548a897221 */ /* 0x000fe40000010000 */
[----:B------:R-:W3:Y:S01]  /*d5b0*/  LDSM.16.MT88.4 R84, [R231+0x2000] ;  /* 0x00200000e754783b */ /* 0x000ee20000004200 */
[----:B------:R-:W-:Y:S02]  /*d5c0*/  F2FP.PACK_AB R76, R121, R173 ;  /* 0x000000ad794c723e */ /* 0x000fe400000000ff */
[----:B------:R-:W-:Y:S01]  /*d5d0*/  F2FP.PACK_AB R78, R172, R120 ;  /* 0x00000078ac4e723e */ /* 0x000fe200000000ff */
[-C--:B-1----:R-:W-:Y:S05]  /*d5e0*/  HMMA.16816.F32 R4, R72, R80.reuse, R4 ;  /* 0x000000504804723c */ /* 0x082fea0000001804 */
[----:B------:R-:W-:Y:S02]  /*d5f0*/  F2FP.PACK_AB R77, R193, R196 ;  /* 0x000000c4c14d723e */ /* 0x000fe400000000ff */
[----:B------:R-:W-:Y:S07]  /*d600*/  F2FP.PACK_AB R79, R189, R191 ;  /* 0x000000bfbd4f723e */ /* 0x000fee00000000ff */
        /* <DEDUP_REMOVED lines=18> */
[----:B------:R-:W-:Y:S02]  /*d730*/  FADD.FTZ R137, R124, R135 ;  /* 0x000000877c897221 */ /* 0x000fe40000010000 */
[----:B------:R-:W-:Y:S01]  /*d740*/  LDSM.16.MT88.4 R124, [R232+0x3000] ;  /* 0x00300000e87c783b */ /* 0x000fe20000004200 */
[----:B------:R-:W-:Y:S01]  /*d750*/  F2FP.PACK_AB R78, R134, R116 ;  /* 0x00000074864e723e */ /* 0x000fe200000000ff */
[----:B------:R-:W-:Y:S04]  /*d760*/  HMMA.16816.F32 R64, R72, R86, R64 ;  /* 0x000000564840723c */ /* 0x000fe80000001840 */
[C---:B------:R-:W-:Y:S01]  /*d770*/  F2FP.PACK_AB R76, R118.reuse, R119 ;  /* 0x00000077764c723e */ /* 0x040fe200000000ff */
[----:B------:R-:W-:Y:S01]  /*d780*/  FADD.FTZ R84, R118, R84 ;  /* 0x0000005476547221 */ /* 0x000fe20000010000 */
[----:B------:R-:W-:Y:S01]  /*d790*/  F2FP.PACK_AB R77, R188, R187 ;  /* 0x000000bbbc4d723e */ /* 0x000fe200000000ff */
[----:B------:R-:W-:Y:S01]  /*d7a0*/  FADD.FTZ R128, R128, R137 ;  /* 0x0000008980807221 */ /* 0x000fe20000010000 */
[----:B------:R-:W-:Y:S01]  /*d7b0*/  F2FP.PACK_AB R79, R192, R190 ;  /* 0x000000bec04f723e */ /* 0x000fe200000000ff */
[----:B------:R-:W-:Y:S03]  /*d7c0*/  FADD.FTZ R84, R116, R84 ;  /* 0x0000005474547221 */ /* 0x000fe60000010000 */
[----:B------:R-:W-:Y:S01]  /*d7d0*/  F2FP.PACK_AB R72, R200, R194 ;  /* 0x000000c2c848723e */ /* 0x000fe200000000ff */
[----:B------:R-:W-:Y:S01]  /*d7e0*/  FADD.FTZ R118, R134, R84 ;  /* 0x0000005486767221 */ /* 0x000fe20000010000 */
[----:B------:R-:W-:Y:S01]  /*d7f0*/  F2FP.PACK_AB R73, R180, R181 ;  /* 0x000000b5b449723e */ /* 0x000fe200000000ff */
[-C--:B-1----:R-:W-:Y:S01]  /*d800*/  HMMA.16816.F32 R4, R76, R80.reuse, R4 ;  /* 0x000000504c04723c */ /* 0x082fe20000001804 */
[----:B------:R-:W1:Y:S04]  /*d810*/  LDSM.16.MT88.4 R84, [R231+0x2800] ;  /* 0x00280000e754783b */ /* 0x000e680000004200 */
[----:B------:R-:W-:Y:S01]  /*d820*/  F2FP.PACK_AB R74, R198, R199 ;  /* 0x000000c7c64a723e */ /* 0x000fe200000000ff */
[----:B------:R-:W-:Y:S01]  /*d830*/  FADD.FTZ R106, R106, R128 ;  /* 0x000000806a6a7221 */ /* 0x000fe20000010000 */
[----:B------:R-:W-:Y:S02]  /*d840*/  F2FP.PACK_AB R75, R113, R115 ;  /* 0x00000073714b723e */ /* 0x000fe400000000ff */
[----:B------:R-:W3:Y:S03]  /*d850*/  LDSM.16.MT88.4 R132, [R233+0x3000] ;  /* 0x00300000e984783b */ /* 0x000ee60000004200 */
[----:B------:R-:W-:Y:S01]  /*d860*/  F2FP.PACK_AB R116, R195, R197 ;  /* 0x000000c5c374723e */ /* 0x000fe200000000ff */
[----:B------:R-:W-:Y:S01]  /*d870*/  FADD.FTZ R106, R102, R106 ;  /* 0x0000006a666a7221 */ /* 0x000fe20000010000 */
[C---:B------:R-:W-:Y:S04]  /*d880*/  HMMA.16816.F32 R8, R72.reuse, R80, R8 ;  /* 0x000000504808723c */ /* 0x040fe80000001808 */
[----:B------:R-:W-:Y:S01]  /*d890*/  F2FP.PACK_AB R119, R109, R182 ;  /* 0x000000b66d77723e */ /* 0x000fe200000000ff */
[----:B------:R-:W-:Y:S01]  /*d8a0*/  FADD.FTZ R106, R111, R106 ;  /* 0x0000006a6f6a7221 */ /* 0x000fe20000010000 */
[----:B------:R-:W-:Y:S01]  /*d8b0*/  MOV R182, R3 ;  /* 0x0000000300b67202 */ /* 0x000fe20000000f00 */
[----:B------:R-:W-:Y:S01]  /*d8c0*/  FADD.FTZ R80, R197, R118 ;  /* 0x00000076c5507221 */ /* 0x000fe20000010000 */
[-C--:B------:R-:W-:Y:S04]  /*d8d0*/  HMMA.16816.F32 R12, R72, R82.reuse, R12 ;  /* 0x00000052480c723c */ /* 0x080fe8000000180c */
[----:B------:R-:W-:Y:S01]  /*d8e0*/  F2FP.PACK_AB R118, R185, R186 ;  /* 0x000000bab976723e */ /* 0x000fe200000000ff */
[----:B------:R-:W-:Y:S02]  /*d8f0*/  FADD.FTZ R80, R195, R80 ;  /* 0x00000050c3507221 */ /* 0x000fe40000010000 */
[----:B------:R-:W-:Y:S01]  /*d900*/  FADD.FTZ R106, R110, R106 ;  /* 0x0000006a6e6a7221 */ /* 0x000fe20000010000 */
[C---:B------:R-:W-:Y:S04]  /*d910*/  HMMA.16816.F32 R16, R76.reuse, R82, R16 ;  /* 0x000000524c10723c */ /* 0x040fe80000001810 */
[----:B------:R-:W-:Y:S02]  /*d920*/  FADD.FTZ R80, R186, R80 ;  /* 0x00000050ba507221 */ /* 0x000fe40000010000 */
[----:B------:R-:W-:Y:S02]  /*d930*/  FADD.FTZ R106, R112, R106 ;  /* 0x0000006a706a7221 */ /* 0x000fe40000010000 */
[-C--:B--2---:R-:W-:Y:S04]  /*d940*/  HMMA.16816.F32 R20, R76, R88.reuse, R20 ;  /* 0x000000584c14723c */ /* 0x084fe80000001814 */
[----:B------:R-:W-:Y:S04]  /*d950*/  FADD.FTZ R106, R114, R106 ;  /* 0x0000006a726a7221 */ /* 0x000fe80000010000 */
[C---:B------:R-:W-:Y:S04]  /*d960*/  HMMA.16816.F32 R24, R72.reuse, R88, R24 ;  /* 0x000000584818723c */ /* 0x040fe80000001818 */
[----:B------:R-:W-:Y:S04]  /*d970*/  FADD.FTZ R106, R173, R106 ;  /* 0x0000006aad6a7221 */ /* 0x000fe80000010000 */
[-C--:B------:R-:W-:Y:S04]  /*d980*/  HMMA.16816.F32 R28, R72, R90.reuse, R28 ;  /* 0x0000005a481c723c */ /* 0x080fe8000000181c */
[----:B------:R-:W-:Y:S04]  /*d990*/  FADD.FTZ R106, R121, R106 ;  /* 0x0000006a796a7221 */ /* 0x000fe80000010000 */
[C---:B------:R-:W-:Y:S04]  /*d9a0*/  HMMA.16816.F32 R32, R76.reuse, R90, R32 ;  /* 0x0000005a4c20723c */ /* 0x040fe80000001820 */
[----:B------:R-:W-:Y:S04]  /*d9b0*/  FADD.FTZ R106, R120, R106 ;  /* 0x0000006a786a7221 */ /* 0x000fe80000010000 */
[-C--:B----4-:R-:W-:Y:S04]  /*d9c0*/  HMMA.16816.F32 R36, R76, R92.reuse, R36 ;  /* 0x0000005c4c24723c */ /* 0x090fe80000001824 */
[----:B------:R-:W-:Y:S04]  /*d9d0*/  FADD.FTZ R106, R172, R106 ;  /* 0x0000006aac6a7221 */ /* 0x000fe80000010000 */
[C---:B------:R-:W-:Y:S04]  /*d9e0*/  HMMA.16816.F32 R40, R72.reuse, R92, R40 ;  /* 0x0000005c4828723c */ /* 0x040fe80000001828 */
[----:B------:R-:W-:Y:S04]  /*d9f0*/  FADD.FTZ R106, R194, R106 ;  /* 0x0000006ac26a7221 */ /* 0x000fe80000010000 */
[-C--:B------:R-:W-:Y:S04]  /*da00*/  HMMA.16816.F32 R44, R72, R94.reuse, R44 ;  /* 0x0000005e482c723c */ /* 0x080fe8000000182c */
[----:B------:R-:W-:Y:S04]  /*da10*/  FADD.FTZ R106, R200, R106 ;  /* 0x0000006ac86a7221 */ /* 0x000fe80000010000 */
[C---:B------:R-:W-:Y:S04]  /*da20*/  HMMA.16816.F32 R48, R76.reuse, R94, R48 ;  /* 0x0000005e4c30723c */ /* 0x040fe80000001830 */
[----:B------:R-:W-:Y:S04]  /*da30*/  FADD.FTZ R106, R199, R106 ;  /* 0x0000006ac76a7221 */ /* 0x000fe80000010000 */
[-C--:B-1----:R-:W-:Y:S04]  /*da40*/  HMMA.16816.F32 R52, R76, R84.reuse, R52 ;  /* 0x000000544c34723c */ /* 0x082fe80000001834 */
[----:B------:R-:W-:Y:S04]  /*da50*/  FADD.FTZ R106, R198, R106 ;  /* 0x0000006ac66a7221 */ /* 0x000fe80000010000 */
[C---:B------:R-:W-:Y:S04]  /*da60*/  HMMA.16816.F32 R56, R72.reuse, R84, R56 ;  /* 0x000000544838723c */ /* 0x040fe80000001838 */
[----:B------:R-:W-:Y:S04]  /*da70*/  FADD.FTZ R106, R105, R106 ;  /* 0x0000006a696a7221 */ /* 0x000fe80000010000 */
[-C--:B------:R-:W-:Y:S01]  /*da80*/  HMMA.16816.F32 R60, R72, R86.reuse, R60 ;  /* 0x00000056483c723c */ /* 0x080fe2000000183c */
[----:B------:R-:W2:Y:S03]  /*da90*/  LDL R73, [R1+0x58] ;  /* 0x0000580001497983 */ /* 0x000ea60000100800 */
[----:B------:R-:W-:Y:S01]  /*daa0*/  FADD.FTZ R106, R99, R106 ;  /* 0x0000006a636a7221 */ /* 0x000fe20000010000 */
[----:B------:R-:W4:Y:S02]  /*dab0*/  LDL.LU R72, [R1+0x50] ;  /* 0x0000500001487983 */ /* 0x000f240000300800 */
[----:B------:R-:W-:Y:S01]  /*dac0*/  FADD.FTZ R74, R185, R80 ;  /* 0x00000050b94a7221 */ /* 0x000fe20000010000 */
[----:B------:R-:W-:Y:S04]  /*dad0*/  HMMA.16816.F32 R64, R76, R86, R64 ;  /* 0x000000564c40723c */ /* 0x000fe80000001840 */
[----:B------:R-:W-:Y:S01]  /*dae0*/  STL [R1+0x48], R74 ;  /* 0x0000484a01007387 */ /* 0x000fe20000100800 */
[----:B------:R-:W-:Y:S03]  /*daf0*/  FADD.FTZ R106, R98, R106 ;  /* 0x0000006a626a7221 */ /* 0x000fe60000010000 */
[-C--:B------:R-:W-:Y:S01]  /*db00*/  HMMA.16816.F32 R144, R116, R140.reuse, R4 ;  /* 0x0000008c7490723c */ /* 0x080fe20000001804 */
[----:B------:R-:W1:Y:S07]  /*db10*/  LDSM.16.MT88.4 R4, [R231+0x3000] ;  /* 0x00300000e704783b */ /* 0x000e6e0000004200 */
[C---:B------:R-:W-:Y:S07]  /*db20*/  HMMA.16816.F32 R148, R176.reuse, R140, R8 ;  /* 0x0000008cb094723c */ /* 0x040fee0000001808 */
[----:B------:R-:W-:Y:S01]  /*db30*/  FADD.FTZ R8, R130, R131 ;  /* 0x0000008382087221 */ /* 0x000fe20000010000 */
[-C--:B------:R-:W-:Y:S04]  /*db40*/  HMMA.16816.F32 R152, R176, R142.reuse, R12 ;  /* 0x0000008eb098723c */ /* 0x080fe8000000180c */
[----:B------:R-:W-:Y:S04]  /*db50*/  FADD.FTZ R8, R164, R8 ;  /* 0x00000008a4087221 */ /* 0x000fe80000010000 */
[C---:B------:R-:W-:Y:S04]  /*db60*/  HMMA.16816.F32 R140, R116.reuse, R142, R16 ;  /* 0x0000008e748c723c */ /* 0x040fe80000001810 */
[----:B------:R-:W-:Y:S04]  /*db70*/  FADD.FTZ R8, R165, R8 ;  /* 0x00000008a5087221 */ /* 0x000fe80000010000 */
[-C--:B---3--:R-:W-:Y:S04]  /*db80*/  HMMA.16816.F32 R136, R116, R132.reuse, R20 ;  /* 0x000000847488723c */ /* 0x088fe80000001814 */
[----:B------:R-:W-:Y:S04]  /*db90*/  FADD.FTZ R8, R168, R8 ;  /* 0x00000008a8087221 */ /* 0x000fe80000010000 */
[C---:B------:R-:W-:Y:S04]  /*dba0*/  HMMA.16816.F32 R156, R176.reuse, R132, R24 ;  /* 0x00000084b09c723c */ /* 0x040fe80000001818 */
[----:B------:R-:W-:Y:S04]  /*dbb0*/  FADD.FTZ R8, R169, R8 ;  /* 0x00000008a9087221 */ /* 0x000fe80000010000 */
[-C--:B------:R-:W-:Y:S04]  /*dbc0*/  HMMA.16816.F32 R160, R176, R134.reuse, R28 ;  /* 0x00000086b0a0723c */ /* 0x080fe8000000181c */
        /* <DEDUP_REMOVED lines=10> */
[----:B------:R-:W-:Y:S01]  /*dc70*/  FADD.FTZ R8, R181, R8 ;  /* 0x00000008b5087221 */ /* 0x000fe20000010000 */
[----:B------:R-:W-:Y:S03]  /*dc80*/  MOV R181, R68 ;  /* 0x0000004400b57202 */ /* 0x000fe60000000f00 */
[-C--:B-1----:R-:W-:Y:S04]  /*dc90*/  HMMA.16816.F32 R120, R116, R4.reuse, R52 ;  /* 0x000000047478723c */ /* 0x082fe80000001834 */
[----:B------:R-:W-:Y:S01]  /*dca0*/  FADD.FTZ R8, R180, R8 ;  /* 0x00000008b4087221 */ /* 0x000fe20000010000 */
[----:B------:R-:W-:Y:S03]  /*dcb0*/  MOV R180, R0 ;  /* 0x0000000000b47202 */ /* 0x000fe60000000f00 */
[C---:B------:R-:W-:Y:S04]  /*dcc0*/  HMMA.16816.F32 R172, R176.reuse, R4, R56 ;  /* 0x00000004b0ac723c */ /* 0x040fe80000001838 */
[----:B------:R-:W-:Y:S03]  /*dcd0*/  FADD.FTZ R8, R115, R8 ;  /* 0x0000000873087221 */ /* 0x000fe60000010000 */
[----:B------:R-:W-:Y:S01]  /*dce0*/  FADD.FTZ R5, R109, R107 ;  /* 0x0000006b6d057221 */ /* 0x000fe20000010000 */
[-C--:B------:R-:W-:Y:S04]  /*dcf0*/  HMMA.16816.F32 R176, R176, R6.reuse, R60 ;  /* 0x00000006b0b0723c */ /* 0x080fe8000000183c */
[----:B------:R1:W-:Y:S01]  /*dd00*/  STL [R1+0x60], R5 ;  /* 0x0000600501007387 */ /* 0x0003e20000100800 */
[----:B------:R-:W-:Y:S03]  /*dd10*/  FADD.FTZ R8, R113, R8 ;  /* 0x0000000871087221 */ /* 0x000fe60000010000 */
[----:B------:R-:W-:Y:S04]  /*dd20*/  HMMA.16816.F32 R116, R116, R6, R64 ;  /* 0x000000067474723c */ /* 0x000fe80000001840 */
[----:B------:R-:W-:Y:S03]  /*dd30*/  FADD.FTZ R8, R96, R8 ;  /* 0x0000000860087221 */ /* 0x000fe60000010000 */
[----:B------:R-:W-:Y:S02]  /*dd40*/  FADD.FTZ R6, R97, R106 ;  /* 0x0000006a61067221 */ /* 0x000fe40000010000 */
[----:B------:R-:W-:Y:S03]  /*dd50*/  FADD.FTZ R8, R71, R8 ;  /* 0x0000000847087221 */ /* 0x000fe60000010000 */
[----:B------:R3:W-:Y:S01]  /*dd60*/  STL [R1+0x54], R6 ;  /* 0x0000540601007387 */ /* 0x0007e20000100800 */
[----:B------:R-:W-:Y:S04]  /*dd70*/  FADD.FTZ R8, R70, R8 ;  /* 0x0000000846087221 */ /* 0x000fe80000010000 */
[----:B-1----:R-:W-:Y:S01]  /*dd80*/  FADD.FTZ R5, R69, R8 ;  /* 0x0000000845057221 */ /* 0x002fe20000010000 */
[C---:B----4-:R-:W-:Y:S02]  /*dd90*/  IADD3 R4, R72.reuse, -0x1, RZ ;  /* 0xffffffff48047810 */ /* 0x050fe40007ffe0ff */
[----:B--2---:R-:W-:Y:S03]  /*dda0*/  ISETP.GT.AND P0, PT, R72, R73, PT ;  /* 0x000000494800720c */ /* 0x004fe60003f04270 */
[----:B------:R3:W-:Y:S04]  /*ddb0*/  STL [R1+0x50], R4 ;  /* 0x0000500401007387 */ /* 0x0007e80000100800 */
[----:B------:R3:W-:Y:S04]  /*ddc0*/  STL [R1+0x4c], R5 ;  /* 0x00004c0501007387 */ /* 0x0007e80000100800 */
[----:B------:R3:W-:Y:S02]  /*ddd0*/  STL [R1+0x50], R4 ;  /* 0x0000500401007387 */ /* 0x0007e40000100800 */
[----:B---3--:R-:W-:-:S05]  /*dde0*/  @P0 BRA `(.L_x_1350) ;  /* 0xffff9ee000000947 */ /* 0x008fca000383ffff */
.L_x_1339:
[----:B--2---:R-:W2:Y:S04]  /*ddf0*/  LDL R5, [R1+0x10] ;  /* 0x0000100001057983 */ /* 0x004ea80000100800 */
[----:B------:R-:W2:Y:S02]  /*de00*/  LDL R4, [R1+0x50] ;  /* 0x0000500001047983 */ /* 0x000ea40000100800 */
[----:B--2---:R-:W-:-:S13]  /*de10*/  ISETP.GE.AND P0, PT, R4, R5, PT ;  /* 0x000000050400720c */ /* 0x004fda0003f06270 */
[----:B------:R-:W-:Y:S05]  /*de20*/  @!P0 BRA `(.L_x_1351) ;  /* 0x000051a000008947 */ /* 0x000fea0003800000 */
[----:B------:R-:W-:Y:S01]  /*de30*/  IMAD.MOV.U32 R183, RZ, RZ, R2 ;  /* 0x000000ffffb77224 */ /* 0x000fe200078e0002 */
[----:B------:R-:W-:Y:S01]  /*de40*/  MOV R181, R68 ;  /* 0x0000004400b57202 */ /* 0x000fe20000000f00 */
[----:B------:R-:W-:Y:S01]  /*de50*/  IMAD.MOV.U32 R182, RZ, RZ, R3 ;  /* 0x000000ffffb67224 */ /* 0x000fe200078e0003 */
[----:B------:R-:W-:Y:S02]  /*de60*/  MOV R180, R0 ;  /* 0x0000000000b47202 */ /* 0x000fe40000000f00 */
.L_x_1358:
[----:B------:R-:W2:Y:S01]  /*de70*/  LDL R3, [R1+0x20] ;  /* 0x0000200001037983 */ /* 0x000ea20000100800 */
[----:B------:R-:W-:Y:S04]  /*de80*/  DEPBAR.LE SB0, 0x0 ;  /* 0x000080000000791a */ /* 0x000fe80000000000 */
[----:B------:R-:W3:Y:S01]  /*de90*/  LDL R8, [R1+0x1c] ;  /* 0x00001c0001087983 */ /* 0x000ee20000100800 */
[----:B------:R-:W-:Y:S01]  /*dea0*/  WARPSYNC 0xffffffff ;  /* 0xffffffff00007948 */ /* 0x000fe20003800000 */
[----:B------:R-:W-:Y:S02]  /*deb0*/  SHF.L.U32 R84, R251, 0x1, RZ ;  /* 0x00000001fb547819 */ /* 0x000fe400000006ff */
[----:B------:R-:W4:Y:S04]  /*dec0*/  LDL.64 R6, [R1+0x30] ;  /* 0x0000300001067983 */ /* 0x000f280000100a00 */
[----:B------:R-:W5:Y:S04]  /*ded0*/  LDL R2, [R1+0x4] ;  /* 0x0000040001027983 */ /* 0x000f680000100800 */
[----:B------:R-:W-:Y:S06]  /*dee0*/  BAR.SYNC.DEFER_BLOCKING 0x0 ;  /* 0x0000000000007b1d */ /* 0x000fec0000010000 */
[----:B------:R1:W1:Y:S04]  /*def0*/  LDSM.16.M88.4 R112, [R241] ;  /* 0x00000000f170783b */ /* 0x0002680000000200 */
[----:B------:R1:W1:Y:S04]  /*df00*/  LDSM.16.M88.4 R108, [R241+0x2000] ;  /* 0x00200000f16c783b */ /* 0x0002680000000200 */
        /* <DEDUP_REMOVED lines=16> */
[C---:B--2---:R-:W-:Y:S01]  /*e010*/  IMAD.WIDE.U32 R4, R3.reuse, c[0x0][0x208], RZ ;  /* 0x0000820003047a25 */ /* 0x044fe200078e00ff */
[----:B------:R-:W-:Y:S05]  /*e020*/  SHF.R.S32.HI R0, RZ, 0x1f, R3 ;  /* 0x0000001fff007819 */ /* 0x000fea0000011403 */
[----:B------:R-:W-:Y:S04]  /*e030*/  IMAD R0, R0, c[0x0][0x208], RZ ;  /* 0x0000820000007a24 */ /* 0x000fe800078e02ff */
[----:B------:R-:W-:Y:S01]  /*e040*/  IMAD R0, R3, c[0x0][0x20c], R0 ;  /* 0x0000830003007a24 */ /* 0x000fe200078e0200 */
[----:B---3--:R-:W-:Y:S03]  /*e050*/  SHF.R.S32.HI R3, RZ, 0x1f, R8 ;  /* 0x0000001fff037819 */ /* 0x008fe60000011408 */
[----:B------:R-:W-:Y:S02]  /*e060*/  IMAD.IADD R5, R5, 0x1, R0 ;  /* 0x0000000105057824 */ /* 0x000fe400078e0200 */
[----:B------:R-:W-:Y:S02]  /*e070*/  IMAD R3, R3, c[0x0][0x218], RZ ;  /* 0x0000860003037a24 */ /* 0x000fe400078e02ff */
[C---:B------:R-:W-:Y:S04]  /*e080*/  IMAD.WIDE.U32 R4, R8.reuse, c[0x0][0x218], R4 ;  /* 0x0000860008047a25 */ /* 0x040fe800078e0004 */
[----:B------:R-:W-:Y:S01]  /*e090*/  IMAD R3, R8, c[0x0][0x21c], R3 ;  /* 0x0000870008037a24 */ /* 0x000fe200078e0203 */
[----:B----4-:R-:W-:Y:S04]  /*e0a0*/  IADD3 R0, P0, R6, R4, RZ ;  /* 0x0000000406007210 */ /* 0x010fe80007f1e0ff */
[----:B-----5:R-:W-:Y:S02]  /*e0b0*/  IADD3.X R3, R2, R5, R3, P0, !PT ;  /* 0x0000000502037210 */ /* 0x020fe400007fe403 */
[C---:B------:R-:W-:Y:S04]  /*e0c0*/  LEA R68, P0, R0.reuse, c[0x0][0x1f8], 0x1 ;  /* 0x00007e0000447a11 */ /* 0x040fe800078008ff */
[----:B------:R-:W-:Y:S02]  /*e0d0*/  LEA.HI.X R3, R0, c[0x0][0x1fc], R3, 0x1, P0 ;  /* 0x00007f0000037a11 */ /* 0x000fe400000f0c03 */
[----:B------:R-:W-:Y:S01]  /*e0e0*/  SHF.L.U64.HI R0, R251, 0x1, R242 ;  /* 0x00000001fb007819 */ /* 0x000fe200000102f2 */
[----:B------:R-:W-:-:S05]  /*e0f0*/  BRA.DIV ~URZ, `(.L_x_1352) ;  /* 0x0000b3627f007947 */ /* 0x000fca000b800000 */
[----:B-1----:R1:W2:Y:S02]  /*e100*/  SHFL.IDX PT, R2, R3, RZ, 0x181f ;  /* 0x00181fff03027589 */ /* 0x0022a400000e0000 */
.L_x_1399:
[-C--:B------:R-:W-:Y:S01]  /*e110*/  HMMA.16816.F32 R4, R112, R16.reuse, RZ ;  /* 0x000000107004723c */ /* 0x080fe200000018ff */
[----:B------:R-:W3:Y:S01]  /*e120*/  SHFL.IDX PT, R106, R68, 0x1, 0x181f ;  /* 0x00381f00446a7f89 */ /* 0x000ee200000e0000 */
[----:B------:R-:W-:Y:S06]  /*e130*/  BSSY B0, `(.L_x_1353) ;  /* 0x00001da000007945 */ /* 0x000fec0003800000 */
[C---:B------:R-:W-:Y:S01]  /*e140*/  HMMA.16816.F32 R8, R108.reuse, R16, RZ ;  /* 0x000000106c08723c */ /* 0x040fe200000018ff */
[----:B------:R-:W-:Y:S07]  /*e150*/  SHFL.IDX PT, R86, R3, 0x1, 0x181f ;  /* 0x00381f0003567f89 */ /* 0x000fee00000e0000 */
[-C--:B------:R-:W-:Y:S01]  /*e160*/  HMMA.16816.F32 R12, R108, R18.reuse, RZ ;  /* 0x000000126c0c723c */ /* 0x080fe200000018ff */
[----:B------:R-:W-:Y:S07]  /*e170*/  SHFL.IDX PT, R87, R68, 0x6, 0x181f ;  /* 0x00d81f0044577f89 */ /* 0x000fee00000e0000 */
[C---:B------:R-:W-:Y:S01]  /*e180*/  HMMA.16816.F32 R16, R112.reuse, R18, RZ ;  /* 0x000000127010723c */ /* 0x040fe200000018ff */
[----:B------:R-:W4:Y:S07]  /*e190*/  SHFL.IDX PT, R90, R68, 0x2, 0x181f ;  /* 0x00581f00445a7f89 */ /* 0x000f2e00000e0000 */
[-C--:B------:R-:W-:Y:S01]  /*e1a0*/  HMMA.16816.F32 R20, R112, R32.reuse, RZ ;  /* 0x000000207014723c */ /* 0x080fe200000018ff */
[----:B------:R-:W5:Y:S07]  /*e1b0*/  SHFL.IDX PT, R85, R3, 0x2, 0x181f ;  /* 0x00581f0003557f89 */ /* 0x000f6e00000e0000 */
[C---:B------:R-:W-:Y:S01]  /*e1c0*/  HMMA.16816.F32 R24, R108.reuse, R32, RZ ;  /* 0x000000206c18723c */ /* 0x040fe200000018ff */
[----:B------:R-:W1:Y:S07]  /*e1d0*/  SHFL.IDX PT, R104, R68, 0x3, 0x181f ;  /* 0x00781f0044687f89 */ /* 0x000e6e00000e0000 */
[-C--:B------:R-:W-:Y:S01]  /*e1e0*/  HMMA.16816.F32 R28, R108, R34.reuse, RZ ;  /* 0x000000226c1c723c */ /* 0x080fe200000018ff */
[----:B------:R-:W2:Y:S07]  /*e1f0*/  SHFL.IDX PT, R94, R68, 0x4, 0x181f ;  /* 0x00981f00445e7f89 */ /* 0x000eae00000e0000 */
[C---:B------:R-:W-:Y:S01]  /*e200*/  HMMA.16816.F32 R32, R112.reuse, R34, RZ ;  /* 0x000000227020723c */ /* 0x040fe200000018ff */
[----:B------:R-:W-:Y:S07]  /*e210*/  SHFL.IDX PT, R102, R68, 0x5, 0x181f ;  /* 0x00b81f0044667f89 */ /* 0x000fee00000e0000 */
[-C--:B------:R-:W-:Y:S01]  /*e220*/  HMMA.16816.F32 R36, R112, R48.reuse, RZ ;  /* 0x000000307024723c */ /* 0x080fe200000018ff */
[----:B------:R-:W1:Y:S07]  /*e230*/  SHFL.IDX PT, R88, R3, 0x3, 0x181f ;  /* 0x00781f0003587f89 */ /* 0x000e6e00000e0000 */
[C---:B------:R-:W-:Y:S01]  /*e240*/  HMMA.16816.F32 R40, R108.reuse, R48, RZ ;  /* 0x000000306c28723c */ /* 0x040fe200000018ff */
[----:B------:R-:W1:Y:S07]  /*e250*/  SHFL.IDX PT, R92, R3, 0x4, 0x181f ;  /* 0x00981f00035c7f89 */ /* 0x000e6e00000e0000 */
[-C--:B------:R-:W-:Y:S01]  /*e260*/  HMMA.16816.F32 R44, R108, R50.reuse, RZ ;  /* 0x000000326c2c723c */ /* 0x080fe200000018ff */
[----:B------:R-:W1:Y:S07]  /*e270*/  SHFL.IDX PT, R76, R68, RZ, 0x181f ;  /* 0x00181fff444c7589 */ /* 0x000e6e00000e0000 */
[C---:B------:R-:W-:Y:S08]  /*e280*/  HMMA.16816.F32 R48, R112.reuse, R50, RZ ;  /* 0x000000327030723c */ /* 0x040ff000000018ff */
[-C--:B------:R-:W-:Y:S08]  /*e290*/  HMMA.16816.F32 R52, R112, R64.reuse, RZ ;  /* 0x000000407034723c */ /* 0x080ff000000018ff */
[C---:B------:R-:W-:Y:S04]  /*e2a0*/  HMMA.16816.F32 R56, R108.reuse, R64, RZ ;  /* 0x000000406c38723c */ /* 0x040fe800000018ff */
[-C--:B---3--:R-:W-:Y:S02]  /*e2b0*/  IADD3 R106, P0, R106, R84.reuse, RZ ;  /* 0x000000546a6a7210 */ /* 0x088fe40007f1e0ff */
[----:B----4-:R-:W-:Y:S02]  /*e2c0*/  IADD3 R90, P6, R90, R84, RZ ;  /* 0x000000545a5a7210 */ /* 0x010fe40007fde0ff */
[-C--:B------:R-:W-:Y:S01]  /*e2d0*/  IADD3.X R107, R86, R0.reuse, RZ, P0, !PT ;  /* 0x00000000566b7210 */ /* 0x080fe200007fe4ff */
[-C--:B------:R-:W-:Y:S03]  /*e2e0*/  HMMA.16816.F32 R60, R108, R66.reuse, RZ ;  /* 0x000000426c3c723c */ /* 0x080fe600000018ff */
[----:B-----5:R-:W-:Y:S02]  /*e2f0*/  IADD3.X R91, R85, R0, RZ, P6, !PT ;  /* 0x00000000555b7210 */ /* 0x020fe400037fe4ff */
[-C--:B-1----:R-:W-:Y:S02]  /*e300*/  IADD3 R104, P5, R104, R84.reuse, RZ ;  /* 0x0000005468687210 */ /* 0x082fe40007fbe0ff */
[----:B--2---:R-:W-:Y:S01]  /*e310*/  IADD3 R94, P4, R94, R84, RZ ;  /* 0x000000545e5e7210 */ /* 0x004fe20007f9e0ff */
[C---:B------:R-:W-:Y:S04]  /*e320*/  HMMA.16816.F32 R64, R112.reuse, R66, RZ ;  /* 0x000000427040723c */ /* 0x040fe800000018ff */
[-C--:B------:R-:W-:Y:S02]  /*e330*/  IADD3.X R105, R88, R0.reuse, RZ, P5, !PT ;  /* 0x0000000058697210 */ /* 0x080fe40002ffe4ff */
[----:B------:R-:W-:Y:S02]  /*e340*/  IADD3.X R95, R92, R0, RZ, P4, !PT ;  /* 0x000000005c5f7210 */ /* 0x000fe400027fe4ff */
[----:B------:R-:W-:Y:S01]  /*e350*/  IADD3 R100, P2, R76, R84, RZ ;  /* 0x000000544c647210 */ /* 0x000fe20007f5e0ff */
[-C--:B------:R-:W-:Y:S03]  /*e360*/  HMMA.16816.F32 R68, R112, R80.reuse, RZ ;  /* 0x000000507044723c */ /* 0x080fe600000018ff */
[----:B------:R-:W-:Y:S02]  /*e370*/  IADD3.X R101, R2, R0, RZ, P2, !PT ;  /* 0x0000000002657210 */ /* 0x000fe400017fe4ff */
[----:B------:R-:W-:Y:S02]  /*e380*/  IADD3 R2, P0, R87, R84, RZ ;  /* 0x0000005457027210 */ /* 0x000fe40007f1e0ff */
[----:B------:R-:W-:Y:S01]  /*e390*/  MOV R86, R100 ;  /* 0x0000006400567202 */ /* 0x000fe20000000f00 */
[C---:B------:R-:W-:Y:S01]  /*e3a0*/  HMMA.16816.F32 R72, R108.reuse, R80, RZ ;  /* 0x000000506c48723c */ /* 0x040fe200000018ff */
[----:B------:R-:W1:Y:S03]  /*e3b0*/  SHFL.IDX PT, R100, R3, 0x5, 0x181f ;  /* 0x00b81f0003647f89 */ /* 0x000e6600000e0000 */
[----:B------:R-:W-:Y:S02]  /*e3c0*/  MOV R87, R101 ;  /* 0x0000006500577202 */ /* 0x000fe40000000f00 */
[----:B------:R-:W-:Y:S02]  /*e3d0*/  IADD3 R102, P2, R102, R84, RZ ;  /* 0x0000005466667210 */ /* 0x000fe40007f5e0ff */
[-C--:B------:R-:W-:Y:S01]  /*e3e0*/  HMMA.16816.F32 R76, R108, R82.reuse, RZ ;  /* 0x000000526c4c723c */ /* 0x080fe200000018ff */
[----:B------:R2:W-:Y:S07]  /*e3f0*/  LDGSTS.E.BYPASS.LTC128B.128 [R244+0x100], [R86.64], !P3 ;  /* 0x0010000056f47fae */ /* 0x0005ee000d901d48 */
[C---:B------:R-:W-:Y:S01]  /*e400*/  HMMA.16816.F32 R80, R112.reuse, R82, RZ ;  /* 0x000000527050723c */ /* 0x040fe200000018ff */
[----:B------:R3:W-:Y:S08]  /*e410*/  LDGSTS.E.BYPASS.LTC128B.128 [R244+0x900], [R106.64], !P3 ;  /* 0x009000006af47fae */ /* 0x0007f0000d901d48 */
[----:B------:R4:W-:Y:S03]  /*e420*/  LDGSTS.E.BYPASS.LTC128B.128 [R244+0x1100], [R90.64], !P3 ;  /* 0x011000005af47fae */ /* 0x0009e6000d901d48 */
[-C--:B-1----:R-:W-:Y:S05]  /*e430*/  IADD3.X R103, R100, R0.reuse, RZ, P2, !PT ;  /* 0x0000000064677210 */ /* 0x082fea00017fe4ff */
[----:B------:R3:W-:Y:S01]  /*e440*/  LDGSTS.E.BYPASS.LTC128B.128 [R244+0x1900], [R104.64], !P3 ;  /* 0x0190000068f47fae */ /* 0x0007e2000d901d48 */
[-C--:B--2---:R-:W-:Y:S07]  /*e450*/  HMMA.16816.F32 R84, R112, R96.reuse, RZ ;  /* 0x000000607054723c */ /* 0x084fee00000018ff */
[----:B------:R1:W-:Y:S08]  /*e460*/  LDGSTS.E.BYPASS.LTC128B.128 [R244+0x2100], [R94.64], !P3 ;  /* 0x021000005ef47fae */ /* 0x0003f0000d901d48 */
[----:B------:R2:W-:Y:S01]  /*e470*/  LDGSTS.E.BYPASS.LTC128B.128 [R244+0x2900], [R102.64], !P3 ;  /* 0x0290000066f47fae */ /* 0x0005e2000d901d48 */
[C---:B----4-:R-:W-:Y:S07]  /*e480*/  HMMA.16816.F32 R88, R108.reuse, R96, RZ ;  /* 0x000000606c58723c */ /* 0x050fee00000018ff */
[----:B------:R-:W4:Y:S01]  /*e490*/  SHFL.IDX PT, R3, R3, 0x6, 0x181f ;  /* 0x00d81f0003037f89 */ /* 0x000f2200000e0000 */
[-C--:B-1----:R-:W-:Y:S08]  /*e4a0*/  HMMA.16816.F32 R92, R108, R98.reuse, RZ ;  /* 0x000000626c5c723c */ /* 0x082ff000000018ff */
[C---:B------:R-:W-:Y:S04]  /*e4b0*/  HMMA.16816.F32 R96, R112.reuse, R98, RZ ;  /* 0x000000627060723c */ /* 0x040fe800000018ff */
[----:B----4-:R-:W-:Y:S02]  /*e4c0*/  IADD3.X R3, R3, R0, RZ, P0, !PT ;  /* 0x0000000003037210 */ /* 0x010fe400007fe4ff */
[----:B------:R-:W4:Y:S02]  /*e4d0*/  LDL R0, [R1+0x50] ;  /* 0x0000500001007983 */ /* 0x000f240000100800 */
[-C--:B--2---:R-:W-:Y:S02]  /*e4e0*/  HMMA.16816.F32 R100, R112, R184.reuse, RZ ;  /* 0x000000b87064723c */ /* 0x084fe400000018ff */
[----:B------:R1:W-:Y:S06]  /*e4f0*/  LDGSTS.E.BYPASS.LTC128B.128 [R244+0x3100], [R2.64], !P3 ;  /* 0x0310000002f47fae */ /* 0x0003ec000d901d48 */
[C---:B---3--:R-:W-:Y:S02]  /*e500*/  HMMA.16816.F32 R104, R108.reuse, R184, RZ ;  /* 0x000000b86c68723c */ /* 0x048fe400000018ff */
[----:B------:R-:W0:Y:S06]  /*e510*/  LDGDEPBAR ;  /* 0x00000000000079af */ /* 0x000e2c0000000000 */
[-C--:B------:R-:W-:Y:S08]  /*e520*/  HMMA.16816.F32 R108, R108, R186.reuse, RZ ;  /* 0x000000ba6c6c723c */ /* 0x080ff000000018ff */
[----:B------:R-:W-:Y:S01]  /*e530*/  HMMA.16816.F32 R112, R112, R186, RZ ;  /* 0x000000ba7070723c */ /* 0x000fe200000018ff */
[----:B------:R-:W-:Y:S07]  /*e540*/  LDSM.16.M88.4 R184, [R237] ;  /* 0x00000000edb8783b */ /* 0x000fee0000000200 */
[-C--:B------:R-:W-:Y:S01]  /*e550*/  HMMA.16816.F32 R4, R188, R192.reuse, R4 ;  /* 0x000000c0bc04723c */ /* 0x080fe20000001804 */
[----:B-1----:R-:W4:Y:S07]  /*e560*/  LDL R3, [R1+0x10] ;  /* 0x0000100001037983 */ /* 0x002f2e0000100800 */
        /* <DEDUP_REMOVED lines=32> */
[----:B------:R-:W-:Y:S07]  /*e770*/  LDSM.16.M88.4 R196, [R236+0x2800] ;  /* 0x00280000ecc4783b */ /* 0x000fee0000000200 */
[----:B------:R-:W-:Y:S01]  /*e780*/  HMMA.16816.F32 R112, R188, R222, R112 ;  /* 0x000000debc70723c */ /* 0x000fe20000001870 */
[----:B------:R-:W4:Y:S07]  /*e790*/  LDSM.16.M88.4 R188, [R236+0x1800] ;  /* 0x00180000ecbc783b */ /* 0x000f2e0000000200 */
        /* <DEDUP_REMOVED lines=10> */
[-C--:B-----5:R-:W-:Y:S08]  /*e840*/  HMMA.16816.F32 R36, R184, R208.reuse, R36 ;  /* 0x000000d0b824723c */ /* 0x0a0ff00000001824 */
[C---:B------:R-:W-:Y:S04]  /*e850*/  HMMA.16816.F32 R40, R200.reuse, R208, R40 ;  /* 0x000000d0c828723c */ /* 0x040fe80000001828 */
[----:B----4-:R-:W-:Y:S04]  /*e860*/  ISETP.GT.AND P0, PT, R0, R3, PT ;  /* 0x000000030000720c */ /* 0x010fe80003f04270 */
[-C--:B------:R-:W-:Y:S08]  /*e870*/  HMMA.16816.F32 R44, R200, R210.reuse, R44 ;  /* 0x000000d2c82c723c */ /* 0x080ff0000000182c */
[C---:B------:R-:W-:Y:S08]  /*e880*/  HMMA.16816.F32 R48, R184.reuse, R210, R48 ;  /* 0x000000d2b830723c */ /* 0x040ff00000001830 */
[-C--:B------:R-:W-:Y:S08]  /*e890*/  HMMA.16816.F32 R52, R184, R188.reuse, R52 ;  /* 0x000000bcb834723c */ /* 0x080ff00000001834 */
[C---:B------:R-:W-:Y:S08]  /*e8a0*/  HMMA.16816.F32 R56, R200.reuse, R188, R56 ;  /* 0x000000bcc838723c */ /* 0x040ff00000001838 */
[-C--:B------:R-:W-:Y:S08]  /*e8b0*/  HMMA.16816.F32 R60, R200, R190.reuse, R60 ;  /* 0x000000bec83c723c */ /* 0x080ff0000000183c */
[C---:B------:R-:W-:Y:S01]  /*e8c0*/  HMMA.16816.F32 R64, R184.reuse, R190, R64 ;  /* 0x000000beb840723c */ /* 0x040fe20000001840 */
[----:B------:R-:W3:Y:S07]  /*e8d0*/  LDSM.16.M88.4 R188, [R235+0x2000] ;  /* 0x00200000ebbc783b */ /* 0x000eee0000000200 */
        /* <DEDUP_REMOVED lines=9> */
[C---:B------:R-:W-:Y:S08]  /*e970*/  HMMA.16816.F32 R104, R200.reuse, R204, R104 ;  /* 0x000000ccc868723c */ /* 0x040ff00000001868 */
[-C--:B------:R-:W-:Y:S08]  /*e980*/  HMMA.16816.F32 R108, R200, R206.reuse, R108 ;  /* 0x000000cec86c723c */ /* 0x080ff0000000186c */
[----:B------:R-:W-:Y:S08]  /*e990*/  HMMA.16816.F32 R112, R184, R206, R112 ;  /* 0x000000ceb870723c */ /* 0x000ff00000001870 */
[-C--:B------:R-:W-:Y:S08]  /*e9a0*/  HMMA.16816.F32 R4, R212, R216.reuse, R4 ;  /* 0x000000d8d404723c */ /* 0x080ff00000001804 */
[C---:B---3--:R-:W-:Y:S08]  /*e9b0*/  HMMA.16816.F32 R8, R188.reuse, R216, R8 ;  /* 0x000000d8bc08723c */ /* 0x048ff00000001808 */
        /* <DEDUP_REMOVED lines=18> */
[----:B------:R-:W-:Y:S03]  /*eae0*/  FMUL.FTZ R19, R19, c[0x0][0x320] ;  /* 0x0000c80013137a20 */ /* 0x000fe60000410000 */
[----:B------:R4:W1:Y:S10]  /*eaf0*/  MUFU.TANH R187, R7 ;  /* 0x0000000700bb7308 */ /* 0x0008740000002400 */
[----:B------:R-:W1:Y:S10]  /*eb00*/  MUFU.TANH R194, R8 ;  /* 0x0000000800c27308 */ /* 0x000e740000002400 */
[----:B------:R-:W1:Y:S01]  /*eb10*/  MUFU.TANH R198, R9 ;  /* 0x0000000900c67308 */ /* 0x000e620000002400 */
[----:B----4-:R-:W4:Y:S09]  /*eb20*/  LDSM.16.M88.4 R4, [R224+0x800] ;  /* 0x00080000e004783b */ /* 0x010f320000000200 */
[----:B------:R-:W1:Y:S10]  /*eb30*/  MUFU.TANH R193, R10 ;  /* 0x0000000a00c17308 */ /* 0x000e740000002400 */
[----:B------:R5:W1:Y:S10]  /*eb40*/  MUFU.TANH R195, R11 ;  /* 0x0000000b00c37308 */ /* 0x000a740000002400 */
[----:B------:R1:W1:Y:S10]  /*eb50*/  MUFU.TANH R199, R12 ;  /* 0x0000000c00c77308 */ /* 0x0002740000002400 */
[----:B------:R2:W2:Y:S01]  /*eb60*/  MUFU.TANH R200, R13 ;  /* 0x0000000d00c87308 */ /* 0x0004a20000002400 */
[----:B-----5:R-:W5:Y:S01]  /*eb70*/  LDSM.16.M88.4 R8, [R224+0x1000] ;  /* 0x00100000e008783b */ /* 0x020f620000000200 */
[-C--:B----4-:R-:W-:Y:S08]  /*eb80*/  HMMA.16816.F32 R20, R212, R4.reuse, R20 ;  /* 0x00000004d414723c */ /* 0x090ff00000001814 */
[----:B------:R-:W4:Y:S01]  /*eb90*/  MUFU.TANH R196, R16 ;  /* 0x0000001000c47308 */ /* 0x000f220000002400 */
[C---:B------:R-:W-:Y:S04]  /*eba0*/  HMMA.16816.F32 R24, R188.reuse, R4, R24 ;  /* 0x00000004bc18723c */ /* 0x040fe80000001818 */
[----:B-1----:R-:W-:Y:S05]  /*ebb0*/  FMUL.FTZ R12, R14, c[0x0][0x320] ;  /* 0x0000c8000e0c7a20 */ /* 0x002fea0000410000 */
[----:B------:R1:W1:Y:S01]  /*ebc0*/  MUFU.TANH R197, R17 ;  /* 0x0000001100c57308 */ /* 0x0002620000002400 */
[-C--:B------:R-:W-:Y:S03]  /*ebd0*/  HMMA.16816.F32 R28, R188, R6.reuse, R28 ;  /* 0x00000006bc1c723c */ /* 0x080fe6000000181c */
[----:B--2---:R-:W-:Y:S05]  /*ebe0*/  FMUL.FTZ R13, R15, c[0x0][0x320] ;  /* 0x0000c8000f0d7a20 */ /* 0x004fea0000410000 */
[C---:B------:R-:W-:Y:S01]  /*ebf0*/  HMMA.16816.F32 R32, R212.reuse, R6, R32 ;  /* 0x00000006d420723c */ /* 0x040fe20000001820 */
[----:B------:R-:W2:Y:S01]  /*ec00*/  MUFU.TANH R201, R18 ;  /* 0x0000001200c97308 */ /* 0x000ea20000002400 */
[----:B------:R-:W2:Y:S02]  /*ec10*/  LDSM.16.M88.4 R4, [R224+0x1800] ;  /* 0x00180000e004783b */ /* 0x000ea40000000200 */
[----:B------:R-:W-:Y:S02]  /*ec20*/  FMUL.FTZ R20, R20, c[0x0][0x320] ;  /* 0x0000c80014147a20 */ /* 0x000fe40000410000 */
[----:B------:R-:W-:Y:S02]  /*ec30*/  FMUL.FTZ R21, R21, c[0x0][0x320] ;  /* 0x0000c80015157a20 */ /* 0x000fe40000410000 */
[----:B------:R-:W-:Y:S03]  /*ec40*/  FMUL.FTZ R23, R23, c[0x0][0x320] ;  /* 0x0000c80017177a20 */ /* 0x000fe60000410000 */
[----:B------:R3:W2:Y:S01]  /*ec50*/  MUFU.TANH R202, R19 ;  /* 0x0000001300ca7308 */ /* 0x0006a20000002400 */
[----:B------:R-:W-:Y:S02]  /*ec60*/  FMUL.FTZ R14, R26, c[0x0][0x320] ;  /* 0x0000c8001a0e7a20 */ /* 0x000fe40000410000 */
[----:B------:R-:W-:Y:S01]  /*ec70*/  FMUL.FTZ R15, R27, c[0x0][0x320] ;  /* 0x0000c8001b0f7a20 */ /* 0x000fe20000410000 */
[-C--:B-----5:R-:W-:Y:S03]  /*ec80*/  HMMA.16816.F32 R36, R212, R8.reuse, R36 ;  /* 0x00000008d424723c */ /* 0x0a0fe60000001824 */
[----:B-1----:R-:W-:Y:S02]  /*ec90*/  FMUL.FTZ R17, R24, c[0x0][0x320] ;  /* 0x0000c80018117a20 */ /* 0x002fe40000410000 */
[----:B------:R-:W-:Y:S01]  /*eca0*/  FMUL.FTZ R16, R30, c[0x0][0x320] ;  /* 0x0000c8001e107a20 */ /* 0x000fe20000410000 */
[----:B------:R1:W1:Y:S02]  /*ecb0*/  MUFU.TANH R203, R20 ;  /* 0x0000001400cb7308 */ /* 0x0002640000002400 */
[C---:B------:R-:W-:Y:S04]  /*ecc0*/  HMMA.16816.F32 R40, R188.reuse, R8, R40 ;  /* 0x00000008bc28723c */ /* 0x040fe80000001828 */
[----:B------:R-:W-:Y:S02]  /*ecd0*/  FMUL.FTZ R32, R32, c[0x0][0x320] ;  /* 0x0000c80020207a20 */ /* 0x000fe40000410000 */
[----:B------:R-:W-:Y:S02]  /*ece0*/  FMUL.FTZ R33, R33, c[0x0][0x320] ;  /* 0x0000c80021217a20 */ /* 0x000fe40000410000 */
[----:B------:R5:W4:Y:S01]  /*ecf0*/  MUFU.TANH R204, R21 ;  /* 0x0000001500cc7308 */ /* 0x000b220000002400 */
[-C--:B------:R-:W-:Y:S03]  /*ed00*/  HMMA.16816.F32 R44, R188, R10.reuse, R44 ;  /* 0x0000000abc2c723c */ /* 0x080fe6000000182c */
[----:B---3--:R-:W-:Y:S02]  /*ed10*/  FMUL.FTZ R19, R25, c[0x0][0x320] ;  /* 0x0000c80019137a20 */ /* 0x008fe40000410000 */
[----:B------:R-:W-:Y:S02]  /*ed20*/  FMUL.FTZ R18, R31, c[0x0][0x320] ;  /* 0x0000c8001f127a20 */ /* 0x000fe40000410000 */
[----:B------:R-:W-:Y:S01]  /*ed30*/  FMUL.FTZ R36, R36, c[0x0][0x320] ;  /* 0x0000c80024247a20 */ /* 0x000fe20000410000 */
[C---:B------:R-:W-:Y:S01]  /*ed40*/  HMMA.16816.F32 R48, R212.reuse, R10, R48 ;  /* 0x0000000ad430723c */ /* 0x040fe20000001830 */
[----:B------:R3:W3:Y:S01]  /*ed50*/  MUFU.TANH R205, R32 ;  /* 0x0000002000cd7308 */ /* 0x0006e20000002400 */
[----:B------:R-:W3:Y:S02]  /*ed60*/  LDSM.16.M88.4 R8, [R224+0x2000] ;  /* 0x00200000e008783b */ /* 0x000ee40000000200 */
[----:B------:R-:W-:Y:S02]  /*ed70*/  FMUL.FTZ R37, R37, c[0x0][0x320] ;  /* 0x0000c80025257a20 */ /* 0x000fe40000410000 */
[----:B------:R-:W-:Y:S02]  /*ed80*/  FMUL.FTZ R38, R38, c[0x0][0x320] ;  /* 0x0000c80026267a20 */ /* 0x000fe40000410000 */
[-C--:B--2---:R-:W-:Y:S03]  /*ed90*/  HMMA.16816.F32 R52, R212, R4.reuse, R52 ;  /* 0x00000004d434723c */ /* 0x084fe60000001834 */
[----:B------:R-:W2:Y:S01]  /*eda0*/  MUFU.TANH R206, R33 ;  /* 0x0000002100ce7308 */ /* 0x000ea20000002400 */
[----:B------:R-:W-:Y:S02]  /*edb0*/  FMUL.FTZ R39, R39, c[0x0][0x320] ;  /* 0x0000c80027277a20 */ /* 0x000fe40000410000 */
[----:B-1----:R-:W-:Y:S02]  /*edc0*/  FMUL.FTZ R20, R28, c[0x0][0x320] ;  /* 0x0000c8001c147a20 */ /* 0x002fe40000410000 */
[C---:B------:R-:W-:Y:S04]  /*edd0*/  HMMA.16816.F32 R56, R188.reuse, R4, R56 ;  /* 0x00000004bc38723c */ /* 0x040fe80000001838 */
[----:B-----5:R-:W-:Y:S01]  /*ede0*/  FMUL.FTZ R21, R22, c[0x0][0x320] ;  /* 0x0000c80016157a20 */ /* 0x020fe20000410000 */
[----:B------:R-:W1:Y:S01]  /*edf0*/  MUFU.TANH R208, R36 ;  /* 0x0000002400d07308 */ /* 0x000e620000002400 */
[----:B------:R-:W-:Y:S02]  /*ee00*/  FMUL.FTZ R22, R29, c[0x0][0x320] ;  /* 0x0000c8001d167a20 */ /* 0x000fe40000410000 */
[-C--:B------:R-:W-:Y:S04]  /*ee10*/  HMMA.16816.F32 R60, R188, R6.reuse, R60 ;  /* 0x00000006bc3c723c */ /* 0x080fe8000000183c */
[----:B------:R-:W-:Y:S02]  /*ee20*/  FMUL.FTZ R30, R34, c[0x0][0x320] ;  /* 0x0000c800221e7a20 */ /* 0x000fe40000410000 */
[----:B------:R-:W-:Y:S01]  /*ee30*/  FMUL.FTZ R31, R35, c[0x0][0x320] ;  /* 0x0000c800231f7a20 */ /* 0x000fe20000410000 */
[----:B------:R-:W1:Y:S01]  /*ee40*/  MUFU.TANH R207, R37 ;  /* 0x0000002500cf7308 */ /* 0x000e620000002400 */
[C---:B------:R-:W-:Y:S01]  /*ee50*/  HMMA.16816.F32 R64, R212.reuse, R6, R64 ;  /* 0x00000006d440723c */ /* 0x040fe20000001840 */
[----:B------:R-:W5:Y:S03]  /*ee60*/  LDSM.16.M88.4 R4, [R224+0x2800] ;  /* 0x00280000e004783b */ /* 0x000f660000000200 */
[----:B------:R-:W-:Y:S02]  /*ee70*/  FMUL.FTZ R52, R52, c[0x0][0x320] ;  /* 0x0000c80034347a20 */ /* 0x000fe40000410000 */
[----:B------:R-:W-:Y:S02]  /*ee80*/  FMUL.FTZ R53, R53, c[0x0][0x320] ;  /* 0x0000c80035357a20 */ /* 0x000fe40000410000 */
[----:B------:R-:W-:Y:S01]  /*ee90*/  FMUL.FTZ R28, R40, c[0x0][0x320] ;  /* 0x0000c800281c7a20 */ /* 0x000fe20000410000 */
[----:B------:R-:W1:Y:S01]  /*eea0*/  MUFU.TANH R223, R38 ;  /* 0x0000002600df7308 */ /* 0x000e620000002400 */
[-C--:B---3--:R-:W-:Y:S03]  /*eeb0*/  HMMA.16816.F32 R68, R212, R8.reuse, R68 ;  /* 0x00000008d444723c */ /* 0x088fe60000001844 */
[----:B------:R-:W-:Y:S02]  /*eec0*/  FMUL.FTZ R29, R41, c[0x0][0x320] ;  /* 0x0000c800291d7a20 */ /* 0x000fe40000410000 */
[----:B------:R-:W-:Y:S02]  /*eed0*/  FMUL.FTZ R25, R42, c[0x0][0x320] ;  /* 0x0000c8002a197a20 */ /* 0x000fe40000410000 */
[----:B------:R-:W-:Y:S01]  /*eee0*/  FMUL.FTZ R24, R43, c[0x0][0x320] ;  /* 0x0000c8002b187a20 */ /* 0x000fe20000410000 */
[C---:B------:R-:W-:Y:S01]  /*eef0*/  HMMA.16816.F32 R72, R188.reuse, R8, R72 ;  /* 0x00000008bc48723c */ /* 0x040fe20000001848 */
[----:B------:R-:W3:Y:S03]  /*ef00*/  MUFU.TANH R222, R39 ;  /* 0x0000002700de7308 */ /* 0x000ee60000002400 */
[----:B------:R-:W-:Y:S02]  /*ef10*/  FMUL.FTZ R32, R44, c[0x0][0x320] ;  /* 0x0000c8002c207a20 */ /* 0x000fe40000410000 */
[----:B------:R-:W-:Y:S02]  /*ef20*/  FMUL.FTZ R35, R45, c[0x0][0x320] ;  /* 0x0000c8002d237a20 */ /* 0x000fe40000410000 */
[-C--:B------:R-:W-:Y:S03]  /*ef30*/  HMMA.16816.F32 R76, R188, R10.reuse, R76 ;  /* 0x0000000abc4c723c */ /* 0x080fe6000000184c */
[----:B------:R1:W1:Y:S01]  /*ef40*/  MUFU.TANH R218, R52 ;  /* 0x0000003400da7308 */ /* 0x0002620000002400 */
[----:B------:R-:W-:Y:S02]  /*ef50*/  FMUL.FTZ R27, R46, c[0x0][0x320] ;  /* 0x0000c8002e1b7a20 */ /* 0x000fe40000410000 */
[----:B------:R-:W-:Y:S02]  /*ef60*/  FMUL.FTZ R26, R47, c[0x0][0x320] ;  /* 0x0000c8002f1a7a20 */ /* 0x000fe40000410000 */
[C---:B------:R-:W-:Y:S01]  /*ef70*/  HMMA.16816.F32 R80, R212.reuse, R10, R80 ;  /* 0x0000000ad450723c */ /* 0x040fe20000001850 */
[----:B------:R-:W2:Y:S01]  /*ef80*/  LDSM.16.M88.4 R8, [R224+0x3000] ;  /* 0x00300000e008783b */ /* 0x000ea20000000200 */
[----:B------:R-:W-:Y:S04]  /*ef90*/  DEPBAR.LE SB0, 0x0 ;  /* 0x000080000000791a */ /* 0x000fe80000000000 */
[----:B------:R3:W2:Y:S01]  /*efa0*/  MUFU.TANH R216, R53 ;  /* 0x0000003500d87308 */ /* 0x0006a20000002400 */
[----:B------:R-:W-:Y:S01]  /*efb0*/  FMUL.FTZ R69, R69, c[0x0][0x320] ;  /* 0x0000c80045457a20 */ /* 0x000fe20000410000 */
[-C--:B-----5:R-:W-:Y:S01]  /*efc0*/  HMMA.16816.F32 R84, R212, R4.reuse, R84 ;  /* 0x00000004d454723c */ /* 0x0a0fe20000001854 */
[----:B------:R-:W-:Y:S04]  /*efd0*/  BAR.SYNC.DEFER_BLOCKING 0x0 ;  /* 0x0000000000007b1d */ /* 0x000fe80000010000 */
[----:B------:R-:W-:Y:S02]  /*efe0*/  FMUL.FTZ R72, R72, c[0x0][0x320] ;  /* 0x0000c80048487a20 */ /* 0x000fe40000410000 */
[----:B------:R-:W-:Y:S01]  /*eff0*/  FMUL.FTZ R45, R50, c[0x0][0x320] ;  /* 0x0000c800322d7a20 */ /* 0x000fe20000410000 */
[----:B------:R-:W2:Y:S01]  /*f000*/  MUFU.TANH R221, R69 ;  /* 0x0000004500dd7308 */ /* 0x000ea20000002400 */
[C---:B------:R-:W-:Y:S04]  /*f010*/  HMMA.16816.F32 R88, R188.reuse, R4, R88 ;  /* 0x00000004bc58723c */ /* 0x040fe80000001858 */
[----:B------:R-:W-:Y:S02]  /*f020*/  FMUL.FTZ R76, R76, c[0x0][0x320] ;  /* 0x0000c8004c4c7a20 */ /* 0x000fe40000410000 */
[----:B------:R-:W-:Y:S02]  /*f030*/  FMUL.FTZ R44, R51, c[0x0][0x320] ;  /* 0x0000c800332c7a20 */ /* 0x000fe40000410000 */
[-C--:B------:R-:W-:Y:S01]  /*f040*/  HMMA.16816.F32 R92, R188, R6.reuse, R92 ;  /* 0x00000006bc5c723c */ /* 0x080fe2000000185c */
[----:B------:R5:W4:Y:S03]  /*f050*/  MUFU.TANH R217, R72 ;  /* 0x0000004800d97308 */ /* 0x000b260000002400 */
[----:B-1----:R-:W-:Y:S02]  /*f060*/  FMUL.FTZ R52, R55, c[0x0][0x320] ;  /* 0x0000c80037347a20 */ /* 0x002fe40000410000 */
[----:B---3--:R-:W-:Y:S02]  /*f070*/  FMUL.FTZ R53, R54, c[0x0][0x320] ;  /* 0x0000c80036357a20 */ /* 0x008fe40000410000 */
[C---:B------:R-:W-:Y:S03]  /*f080*/  HMMA.16816.F32 R96, R212.reuse, R6, R96 ;  /* 0x00000006d460723c */ /* 0x040fe60000001860 */
[----:B------:R1:W3:Y:S01]  /*f090*/  MUFU.TANH R210, R76 ;  /* 0x0000004c00d27308 */ /* 0x0002e20000002400 */
[----:B------:R-:W-:Y:S02]  /*f0a0*/  FMUL.FTZ R38, R56, c[0x0][0x320] ;  /* 0x0000c80038267a20 */ /* 0x000fe40000410000 */
[----:B------:R-:W-:Y:S02]  /*f0b0*/  FMUL.FTZ R39, R57, c[0x0][0x320] ;  /* 0x0000c80039277a20 */ /* 0x000fe40000410000 */
[-C--:B--2---:R-:W-:Y:S04]  /*f0c0*/  HMMA.16816.F32 R100, R212, R8.reuse, R100 ;  /* 0x00000008d464723c */ /* 0x084fe80000001864 */
[----:B------:R-:W-:Y:S01]  /*f0d0*/  FMUL.FTZ R34, R58, c[0x0][0x320] ;  /* 0x0000c8003a227a20 */ /* 0x000fe20000410000 */
[----:B------:R-:W2:Y:S01]  /*f0e0*/  MUFU.TANH R12, R12 ;  /* 0x0000000c000c7308 */ /* 0x000ea20000002400 */
        /* <DEDUP_REMOVED lines=23> */
[----:B-----5:R-:W-:Y:S02]  /*f260*/  FMUL.FTZ R72, R80, c[0x0][0x320] ;  /* 0x0000c80050487a20 */ /* 0x020fe40000410000 */
[----:B------:R-:W-:Y:S01]  /*f270*/  FMUL.FTZ R77, R81, c[0x0][0x320] ;  /* 0x0000c800514d7a20 */ /* 0x000fe20000410000 */
[----:B------:R-:W2:Y:S01]  /*f280*/  MUFU.TANH R19, R19 ;  /* 0x0000001300137308 */ /* 0x000ea20000002400 */
[----:B------:R-:W-:Y:S02]  /*f290*/  FMUL.FTZ R67, R82, c[0x0][0x320] ;  /* 0x0000c80052437a20 */ /* 0x000fe40000410000 */
[----:B------:R-:W-:Y:S02]  /*f2a0*/  FMUL.FTZ R73, R83, c[0x0][0x320] ;  /* 0x0000c80053497a20 */ /* 0x000fe40000410000 */
[----:B------:R-:W-:Y:S02]  /*f2b0*/  FMUL.FTZ R82, R84, c[0x0][0x320] ;  /* 0x0000c80054527a20 */ /* 0x000fe40000410000 */
[----:B------:R-:W-:Y:S02]  /*f2c0*/  FMUL.FTZ R81, R85, c[0x0][0x320] ;  /* 0x0000c80055517a20 */ /* 0x000fe40000410000 */
[----:B-1----:R-:W-:Y:S01]  /*f2d0*/  FMUL.FTZ R76, R86, c[0x0][0x320] ;  /* 0x0000c800564c7a20 */ /* 0x002fe20000410000 */
        /* <DEDUP_REMOVED lines=39> */
[----:B------:R-:W-:Y:S05]  /*f550*/  FMUL.FTZ R68, R68, c[0x0][0x320] ;  /* 0x0000c80044447a20 */ /* 0x000fea0000410000 */
        /* <DEDUP_REMOVED lines=73> */
[----:B--234-:R-:W-:Y:S01]  /*f9f0*/  IMAD.MOV.U32 R6, RZ, RZ, RZ ;  /* 0x000000ffff067224 */ /* 0x01cfe200078e00ff */
[----:B------:R-:W2:Y:S01]  /*fa00*/  LDL R3, [R1+0x24] ;  /* 0x0000240001037983 */ /* 0x000ea20000100800 */
[----:B------:R-:W-:Y:S02]  /*fa10*/  PLOP3.LUT P2, PT, PT, PT, UP0, 0x80, 0x0 ;  /* 0x000000000000781c */ /* 0x000fe40003f4f008 */
[----:B------:R-:W-:Y:S01]  /*fa20*/  PLOP3.LUT P0, PT, PT, PT, UP0, 0x80, 0x0 ;  /* 0x000000000000781c */ /* 0x000fe20003f0f008 */
[----:B------:R-:W3:Y:S04]  /*fa30*/  LDL.64 R84, [R1+0x40] ;  /* 0x0000400001547983 */ /* 0x000ee80000100a00 */
[----:B------:R-:W4:Y:S04]  /*fa40*/  LDL R50, [R1+0xc] ;  /* 0x00000c0001327983 */ /* 0x000f280000100800 */
[----:B-1----:R-:W5:Y:S04]  /*fa50*/  LDL.64 R48, [R1+0x38] ;  /* 0x0000380001307983 */ /* 0x002f680000100a00 */
[----:B------:R-:W3:Y:S01]  /*fa60*/  LDL R185, [R1+0x8] ;  /* 0x0000080001b97983 */ /* 0x000ee20000100800 */
[----:B--2---:R-:W-:Y:S05]  /*fa70*/  IMAD R3, R0, 0x70, R3 ;  /* 0x0000007000037824 */ /* 0x004fea00078e0203 */
[----:B------:R-:W-:Y:S05]  /*fa80*/  IADD3 R3, R3, -0x70, R250 ;  /* 0xffffff9003037810 */ /* 0x000fea0007ffe0fa */
[----:B------:R-:W-:Y:S01]  /*fa90*/  @P2 IMAD.HI.U32 R0, R3, c[0x0][0x2bc], RZ ;  /* 0x0000af0003002a27 */ /* 0x000fe200078e00ff */
[----:B-----5:R-:W-:Y:S03]  /*faa0*/  SHF.L.U64.HI R49, R251, 0x1, R242 ;  /* 0x00000001fb317819 */ /* 0x020fe600000102f2 */
[--C-:B------:R-:W-:Y:S01]  /*fab0*/  IMAD.MOV.U32 R2, RZ, RZ, R3.reuse ;  /* 0x000000ffff027224 */ /* 0x100fe200078e0003 */
[----:B------:R-:W-:Y:S04]  /*fac0*/  @P0 SHF.R.U32.HI R2, RZ, c[0x0][0x2c0], R0 ;  /* 0x0000b000ff020a19 */ /* 0x000fe80000011600 */
[C---:B---3--:R-:W-:Y:S01]  /*fad0*/  @!P1 IADD3 R0, P0, R2.reuse, R84, RZ ;  /* 0x0000005402009210 */ /* 0x048fe20007f1e0ff */
[----:B------:R-:W-:Y:S03]  /*fae0*/  IMAD.MOV R4, RZ, RZ, -R2 ;  /* 0x000000ffff047224 */ /* 0x000fe600078e0a02 */
[----:B----4-:R-:W-:Y:S01]  /*faf0*/  @!P1 LEA.HI.X.SX32 R2, R2, R50, 0x1, P0 ;  /* 0x0000003202029211 */ /* 0x010fe200000f0eff */
[----:B------:R-:W-:Y:S01]  /*fb00*/  IMAD R8, R4, c[0x0][0x2b8], R3 ;  /* 0x0000ae0004087a24 */ /* 0x000fe200078e0203 */
[C---:B------:R-:W-:Y:S04]  /*fb10*/  @!P1 LEA R4, P0, R0.reuse, c[0x0][0x2a0], 0x2 ;  /* 0x0000a80000049a11 */ /* 0x040fe800078010ff */
[----:B------:R-:W-:Y:S01]  /*fb20*/  @!P1 LEA.HI.X R5, R0, c[0x0][0x2a4], R2, 0x2, P0 ;  /* 0x0000a90000059a11 */ /* 0x000fe200000f1402 */
[----:B------:R-:W-:Y:S01]  /*fb30*/  IMAD.WIDE.U32 R2, R8, c[0x0][0x1e0], RZ ;  /* 0x0000780008027a25 */ /* 0x000fe200078e00ff */
[----:B------:R-:W-:Y:S01]  /*fb40*/  SHF.R.S32.HI R0, RZ, 0x1f, R8 ;  /* 0x0000001fff007819 */ /* 0x000fe20000011408 */
[----:B------:R1:W-:Y:S04]  /*fb50*/  STL [R1+0x20], R8 ;  /* 0x0000200801007387 */ /* 0x0003e80000100800 */
[----:B------:R-:W-:Y:S01]  /*fb60*/  IMAD R0, R0, c[0x0][0x1e0], RZ ;  /* 0x0000780000007a24 */ /* 0x000fe200078e02ff */
[----:B------:R-:W2:Y:S03]  /*fb70*/  @!P1 LDG.E R6, [R4.64] ;  /* 0x0000000804069981 */ /* 0x000ea6000c1e1900 */
[----:B------:R-:W-:Y:S04]  /*fb80*/  IMAD R0, R8, c[0x0][0x1e4], R0 ;  /* 0x0000790008007a24 */ /* 0x000fe800078e0200 */
[----:B------:R-:W-:Y:S01]  /*fb90*/  IMAD.IADD R3, R3, 0x1, R0 ;  /* 0x0000000103037824 */ /* 0x000fe200078e0200 */
[----:B--2---:R-:W-:Y:S03]  /*fba0*/  SHF.R.S32.HI R0, RZ, 0x1f, R6 ;  /* 0x0000001fff007819 */ /* 0x004fe60000011406 */
[----:B------:R-:W-:Y:S01]  /*fbb0*/  IMAD.WIDE.U32 R2, R6, c[0x0][0x1f0], R2 ;  /* 0x00007c0006027a25 */ /* 0x000fe200078e0002 */
[----:B------:R1:W-:Y:S03]  /*fbc0*/  STL [R1+0x1c], R6 ;  /* 0x00001c0601007387 */ /* 0x0003e60000100800 */
[----:B------:R-:W-:Y:S01]  /*fbd0*/  IMAD R0, R0, c[0x0][0x1f0], RZ ;  /* 0x00007c0000007a24 */ /* 0x000fe200078e02ff */
[----:B------:R-:W-:Y:S01]  /*fbe0*/  IADD3 R2, P0, R48, R2, RZ ;  /* 0x0000000230027210 */ /* 0x000fe20007f1e0ff */
[----:B------:R-:W-:Y:S02]  /*fbf0*/  IMAD.SHL.U32 R48, R251, 0x2, RZ ;  /* 0x00000002fb307824 */ /* 0x000fe400078e00ff */
[----:B------:R-:W-:Y:S05]  /*fc00*/  IMAD R0, R6, c[0x0][0x1f4], R0 ;  /* 0x00007d0006007a24 */ /* 0x000fea00078e0200 */
[----:B------:R-:W-:Y:S02]  /*fc10*/  IADD3.X R0, R185, R3, R0, P0, !PT ;  /* 0x00000003b9007210 */ /* 0x000fe400007fe400 */
[C---:B------:R-:W-:Y:S04]  /*fc20*/  LEA R3, P0, R2.reuse, c[0x0][0x1c8], 0x1 ;  /* 0x0000720002037a11 */ /* 0x040fe800078008ff */
[----:B------:R-:W-:Y:S01]  /*fc30*/  LEA.HI.X R0, R2, c[0x0][0x1cc], R0, 0x1, P0 ;  /* 0x0000730002007a11 */ /* 0x000fe200000f0c00 */
[----:B------:R-:W-:-:S06]  /*fc40*/  BRA.DIV ~URZ, `(.L_x_1355) ;  /* 0x000098827f007947 */ /* 0x000fcc000b800000 */
[----:B------:R2:W3:Y:S02]  /*fc50*/  SHFL.IDX PT, R50, R0, RZ, 0x181f ;  /* 0x00181fff00327589 */ /* 0x0004e400000e0000 */
.L_x_1400:
[----:B------:R-:W-:-:S05]  /*fc60*/  BRA.DIV ~URZ, `(.L_x_1356) ;  /* 0x000098d27f007947 */ /* 0x000fca000b800000 */
[----:B------:R-:W4:Y:S02]  /*fc70*/  SHFL.IDX PT, R2, R3, RZ, 0x181f ;  /* 0x00181fff03027589 */ /* 0x000f2400000e0000 */
[-C--:B----4-:R-:W-:Y:S02]  /*fc80*/  IADD3 R4, P0, R2, R48.reuse, RZ ;  /* 0x0000003002047210 */ /* 0x090fe40007f1e0ff */
[----:B------:R-:W4:Y:S03]  /*fc90*/  SHFL.IDX PT, R2, R3, 0x1, 0x181f ;  /* 0x00381f0003027f89 */ /* 0x000f2600000e0000 */
[--C-:B---3--:R-:W-:Y:S05]  /*fca0*/  IMAD.X R5, R50, 0x1, R49.reuse, P0 ;  /* 0x0000000132057824 */ /* 0x108fea00000e0631 */
[----:B------:R-:W-:Y:S01]  /*fcb0*/  @!PT LDS RZ, [RZ] ;  /* 0x00000000fffff984 */ /* 0x000fe20000000800 */
[----:B------:R3:W-:Y:S01]  /*fcc0*/  LDGSTS.E.BYPASS.LTC128B.128 [R244+0x3900], [R4.64], !P3 ;  /* 0x0390000004f47fae */ /* 0x0007e2000d901d48 */
[-C--:B-1--4-:R-:W-:Y:S03]  /*fcd0*/  IADD3 R8, P0, R2, R48.reuse, RZ ;  /* 0x0000003002087210 */ /* 0x092fe60007f1e0ff */
[----:B------:R-:W-:Y:S04]  /*fce0*/  SHFL.IDX PT, R2, R3, 0x2, 0x181f ;  /* 0x00581f0003027f89 */ /* 0x000fe800000e0000 */
[----:B---3--:R-:W1:Y:S02]  /*fcf0*/  SHFL.IDX PT, R4, R0, 0x1, 0x181f ;  /* 0x00381f0000047f89 */ /* 0x008e6400000e0000 */
[--C-:B-1----:R-:W-:Y:S02]  /*fd00*/  IMAD.X R9, R4, 0x1, R49.reuse, P0 ;  /* 0x0000000104097824 */ /* 0x102fe400000e0631 */
[----:B------:R-:W1:Y:S04]  /*fd10*/  SHFL.IDX PT, R4, R0, 0x2, 0x181f ;  /* 0x00581f0000047f89 */ /* 0x000e6800000e0000 */
[----:B------:R3:W-:Y:S02]  /*fd20*/  LDGSTS.E.BYPASS.LTC128B.128 [R244+0x4100], [R8.64], !P3 ;  /* 0x0410000008f47fae */ /* 0x0007e4000d901d48 */
[-C--:B---3--:R-:W-:Y:S02]  /*fd30*/  IADD3 R8, P0, R2, R48.reuse, RZ ;  /* 0x0000003002087210 */ /* 0x088fe40007f1e0ff */
[----:B------:R-:W3:Y:S03]  /*fd40*/  SHFL.IDX PT, R2, R3, 0x3, 0x181f ;  /* 0x00781f0003027f89 */ /* 0x000ee600000e0000 */
        /* <DEDUP_REMOVED lines=12> */
[----:B------:R3:W-:Y:S04]  /*fe10*/  LDGSTS.E.BYPASS.LTC128B.128 [R244+0x5900], [R8.64], !P3 ;  /* 0x0590000008f47fae */ /* 0x0007e8000d901d48 */
[----:B--2---:R-:W2:Y:S01]  /*fe20*/  SHFL.IDX PT, R0, R0, 0x6, 0x181f ;  /* 0x00d81f0000007f89 */ /* 0x004ea200000e0000 */
[----:B---3--:R-:W-:Y:S05]  /*fe30*/  IADD3 R8, P0, R2, R48, RZ ;  /* 0x0000003002087210 */ /* 0x008fea0007f1e0ff */
[----:B-1----:R-:W-:Y:S02]  /*fe40*/  IMAD.X R9, R4, 0x1, R49, P0 ;  /* 0x0000000104097824 */ /* 0x002fe400000e0631 */
[----:B------:R1:W3:Y:S04]  /*fe50*/  SHFL.IDX PT, R4, R3, 0x6, 0x181f ;  /* 0x00d81f0003047f89 */ /* 0x0002e800000e0000 */
[----:B------:R1:W-:Y:S02]  /*fe60*/  LDGSTS.E.BYPASS.LTC128B.128 [R244+0x6100], [R8.64], !P3 ;  /* 0x0610000008f47fae */ /* 0x0003e4000d901d48 */
.L_x_1401:
[----:B--23--:R-:W-:Y:S04]  /*fe70*/  IADD3 R4, P0, R4, R48, RZ ;  /* 0x0000003004047210 */ /* 0x00cfe80007f1e0ff */
[----:B------:R-:W-:Y:S05]  /*fe80*/  IADD3.X R5, R0, R49, RZ, P0, !PT ;  /* 0x0000003100057210 */ /* 0x000fea00007fe4ff */
[----:B------:R-:W-:Y:S01]  /*fe90*/  @!PT LDS RZ, [RZ] ;  /* 0x00000000fffff984 */ /* 0x000fe20000000800 */
[----:B------:R-:W-:Y:S01]  /*fea0*/  @!PT LDS RZ, [RZ] ;  /* 0x00000000fffff984 */ /* 0x000fe20000000800 */
[----:B------:R-:W-:Y:S01]  /*feb0*/  @!PT LDS RZ, [RZ] ;  /* 0x00000000fffff984 */ /* 0x000fe20000000800 */
[----:B------:R2:W-:Y:S04]  /*fec0*/  LDGSTS.E.BYPASS.LTC128B.128 [R244+0x6900], [R4.64], !P3 ;  /* 0x0690000004f47fae */ /* 0x0005e8000d901d48 */
.L_x_1354:
[----:B--234-:R-:W-:Y:S05]  /*fed0*/  BSYNC B0 ;  /* 0x0000000000007941 */ /* 0x01cfea0003800000 */
.L_x_1353:
[----:B------:R-:W-:Y:S01]  /*fee0*/  FMNMX.FTZ R4, R186, R182, !PT ;  /* 0x000000b6ba047209 */ /* 0x000fe20007810000 */
[----:B------:R-:W0:Y:S01]  /*fef0*/  LDGDEPBAR ;  /* 0x00000000000079af */ /* 0x000e220000000000 */
[----:B------:R-:W-:Y:S02]  /*ff00*/  FMNMX.FTZ R2, R184, R183, !PT ;  /* 0x000000b7b8027209 */ /* 0x000fe40007810000 */
[----:B------:R-:W-:Y:S02]  /*ff10*/  FMNMX.FTZ R0, R194, R180, !PT ;  /* 0x000000b4c2007209 */ /* 0x000fe40007810000 */
[----:B-1----:R-:W-:Y:S02]  /*ff20*/  FMNMX.FTZ R48, R193, R181, !PT ;  /* 0x000000b5c1307209 */ /* 0x002fe40007810000 */
        /* <DEDUP_REMOVED lines=124> */
.L_x_1402:
[----:B------:R-:W3:Y:S01]  /*106f0*/  LDL.LU R5, [R1+0x48] ;  /* 0x0000480001057983 */ /* 0x000ee20000300800 */
[C---:B------:R-:W-:Y:S01]  /*10700*/  FMUL.FTZ R185, R3.reuse, c[0x0][0x2d0] ;  /* 0x0000b40003b97a20 */ /* 0x040fe20000410000 */
[----:B--2---:R-:W-:Y:S01]  /*10710*/  FMNMX.FTZ R68, R68, R4, !PT ;  /* 0x0000000444447209 */ /* 0x004fe20007810000 */
[----:B------:R-:W-:Y:S01]  /*10720*/  FADD.FTZ R65, -R3, R182 ;  /* 0x000000b603417221 */ /* 0x000fe20000010100 */
[----:B------:R-:W-:Y:S01]  /*10730*/  WARPSYNC 0xffffffff ;  /* 0xffffffff00007948 */ /* 0x000fe20003800000 */
[--C-:B------:R-:W-:Y:S02]  /*10740*/  FFMA.FTZ R51, R206, c[0x0][0x2d0], -R185.reuse ;  /* 0x0000b400ce337a23 */ /* 0x100fe400000108b9 */
[--C-:B------:R-:W-:Y:S02]  /*10750*/  FFMA.FTZ R206, R91, c[0x0][0x2d0], -R185.reuse ;  /* 0x0000b4005bce7a23 */ /* 0x100fe400000108b9 */
[----:B------:R-:W2:Y:S01]  /*10760*/  LDL.LU R91, [R1+0x60] ;  /* 0x00006000015b7983 */ /* 0x000ea20000300800 */
[----:B------:R-:W-:Y:S02]  /*10770*/  FMUL.FTZ R65, R65, c[0x0][0x2d0] ;  /* 0x0000b40041417a20 */ /* 0x000fe40000410000 */
[--C-:B-1----:R-:W-:Y:S02]  /*10780*/  FFMA.FTZ R4, R186, c[0x0][0x2d0], -R185.reuse ;  /* 0x0000b400ba047a23 */ /* 0x102fe400000108b9 */
[----:B------:R-:W-:Y:S02]  /*10790*/  FMUL.FTZ R108, R2, c[0x0][0x2d0] ;  /* 0x0000b400026c7a20 */ /* 0x000fe40000410000 */
[----:B------:R-:W-:Y:S01]  /*107a0*/  MUFU.EX2 R65, R65 ;  /* 0x0000004100417308 */ /* 0x000fe20000000800 */
[--C-:B------:R-:W-:Y:S02]  /*107b0*/  FFMA.FTZ R87, R209, c[0x0][0x2d0], -R185.reuse ;  /* 0x0000b400d1577a23 */ /* 0x100fe400000108b9 */
[--C-:B------:R-:W-:Y:S02]  /*107c0*/  FFMA.FTZ R86, R211, c[0x0][0x2d0], -R185.reuse ;  /* 0x0000b400d3567a23 */ /* 0x100fe400000108b9 */
[--C-:B------:R-:W-:Y:S02]  /*107d0*/  FFMA.FTZ R85, R218, c[0x0][0x2d0], -R185.reuse ;  /* 0x0000b400da557a23 */ /* 0x100fe400000108b9 */
[--C-:B------:R-:W-:Y:S02]  /*107e0*/  FFMA.FTZ R84, R216, c[0x0][0x2d0], -R185.reuse ;  /* 0x0000b400d8547a23 */ /* 0x100fe400000108b9 */
[--C-:B------:R-:W-:Y:S01]  /*107f0*/  FFMA.FTZ R216, R61, c[0x0][0x2d0], -R108.reuse ;  /* 0x0000b4003dd87a23 */ /* 0x100fe2000001086c */
[----:B------:R-:W3:Y:S01]  /*10800*/  MUFU.EX2 R4, R4 ;  /* 0x0000000400047308 */ /* 0x000ee20000000800 */
[--C-:B------:R-:W-:Y:S01]  /*10810*/  FFMA.FTZ R192, R192, c[0x0][0x2d0], -R185.reuse ;  /* 0x0000b400c0c07a23 */ /* 0x100fe200000108b9 */
[----:B------:R-:W4:Y:S01]  /*10820*/  LDL.LU R61, [R1+0x54] ;  /* 0x00005400013d7983 */ /* 0x000f220000300800 */
[--C-:B------:R-:W-:Y:S02]  /*10830*/  FFMA.FTZ R21, R21, c[0x0][0x2d0], -R108.reuse ;  /* 0x0000b40015157a23 */ /* 0x100fe4000001086c */
[--C-:B------:R-:W-:Y:S02]  /*10840*/  FFMA.FTZ R9, R197, c[0x0][0x2d0], -R185.reuse ;  /* 0x0000b400c5097a23 */ /* 0x100fe400000108b9 */
[--C-:B------:R-:W-:Y:S02]  /*10850*/  FFMA.FTZ R214, R72, c[0x0][0x2d0], -R185.reuse ;  /* 0x0000b40048d67a23 */ /* 0x100fe400000108b9 */
[--C-:B------:R-:W-:Y:S01]  /*10860*/  FFMA.FTZ R107, R196, c[0x0][0x2d0], -R185.reuse ;  /* 0x0000b400c46b7a23 */ /* 0x100fe200000108b9 */
[----:B------:R-:W-:Y:S01]  /*10870*/  MUFU.EX2 R72, R192 ;  /* 0x000000c000487308 */ /* 0x000fe20000000800 */
[--C-:B------:R-:W-:Y:S01]  /*10880*/  FFMA.FTZ R110, R59, c[0x0][0x2d0], -R108.reuse ;  /* 0x0000b4003b6e7a23 */ /* 0x100fe2000001086c */
[----:B------:R-:W-:Y:S01]  /*10890*/  MOV R59, R21 ;  /* 0x00000015003b7202 */ /* 0x000fe20000000f00 */
        /* <DEDUP_REMOVED lines=25> */
[----:B------:R-:W-:Y:S02]  /*10a30*/  FFMA.FTZ R185, R97, c[0x0][0x2d0], -R185 ;  /* 0x0000b40061b97a23 */ /* 0x000fe400000108b9 */
[----:B------:R-:W-:Y:S02]  /*10a40*/  FMUL.FTZ R97, R0, c[0x0][0x2d0] ;  /* 0x0000b40000617a20 */ /* 0x000fe40000410000 */
[--C-:B------:R-:W-:Y:S01]  /*10a50*/  FFMA.FTZ R23, R23, c[0x0][0x2d0], -R108.reuse ;  /* 0x0000b40017177a23 */ /* 0x100fe2000001086c */
[----:B------:R-:W-:Y:S01]  /*10a60*/  MUFU.EX2 R190, R190 ;  /* 0x000000be00be7308 */ /* 0x000fe20000000800 */
[--C-:B------:R-:W-:Y:S02]  /*10a70*/  FFMA.FTZ R53, R200, c[0x0][0x2d0], -R97.reuse ;  /* 0x0000b400c8357a23 */ /* 0x100fe40000010861 */
[--C-:B------:R-:W-:Y:S02]  /*10a80*/  FFMA.FTZ R200, R69, c[0x0][0x2d0], -R97.reuse ;  /* 0x0000b40045c87a23 */ /* 0x100fe40000010861 */
[----:B------:R-:W-:Y:S02]  /*10a90*/  FMUL.FTZ R69, R68, c[0x0][0x2d0] ;  /* 0x0000b40044457a20 */ /* 0x000fe40000410000 */
[--C-:B------:R-:W-:Y:S01]  /*10aa0*/  FFMA.FTZ R100, R60, c[0x0][0x2d0], -R108.reuse ;  /* 0x0000b4003c647a23 */ /* 0x100fe2000001086c */
[----:B------:R-:W-:Y:S01]  /*10ab0*/  MOV R60, R23 ;  /* 0x00000017003c7202 */ /* 0x000fe20000000f00 */
[--C-:B------:R-:W-:Y:S01]  /*10ac0*/  FFMA.FTZ R23, R198, c[0x0][0x2d0], -R97.reuse ;  /* 0x0000b400c6177a23 */ /* 0x100fe20000010861 */
[----:B------:R-:W-:Y:S01]  /*10ad0*/  MUFU.EX2 R200, R200 ;  /* 0x000000c800c87308 */ /* 0x000fe20000000800 */
[----:B------:R-:W-:Y:S02]  /*10ae0*/  FFMA.FTZ R198, R71, c[0x0][0x2d0], -R97 ;  /* 0x0000b40047c67a23 */ /* 0x000fe40000010861 */
        /* <DEDUP_REMOVED lines=8> */
[----:B------:R-:W-:Y:S02]  /*10b70*/  FFMA.FTZ R94, R24, c[0x0][0x2d0], -R69 ;  /* 0x0000b400185e7a23 */ /* 0x000fe40000010845 */
[--C-:B------:R-:W-:Y:S01]  /*10b80*/  FFMA.FTZ R80, R19, c[0x0][0x2d0], -R97.reuse ;  /* 0x0000b40013507a23 */ /* 0x100fe20000010861 */
[----:B------:R-:W-:Y:S01]  /*10b90*/  MUFU.EX2 R73, R81 ;  /* 0x0000005100497308 */ /* 0x000fe20000000800 */
[--C-:B------:R-:W-:Y:S02]  /*10ba0*/  FFMA.FTZ R102, R52, c[0x0][0x2d0], -R108.reuse ;  /* 0x0000b40034667a23 */ /* 0x100fe4000001086c */
[--C-:B------:R-:W-:Y:S02]  /*10bb0*/  FFMA.FTZ R187, R76, c[0x0][0x2d0], -R108.reuse ;  /* 0x0000b4004cbb7a23 */ /* 0x100fe4000001086c */
[--C-:B------:R-:W-:Y:S02]  /*10bc0*/  FFMA.FTZ R76, R194, c[0x0][0x2d0], -R97.reuse ;  /* 0x0000b400c24c7a23 */ /* 0x100fe40000010861 */
[----:B------:R-:W-:Y:S02]  /*10bd0*/  FFMA.FTZ R31, R20, c[0x0][0x2d0], -R97 ;  /* 0x0000b400141f7a23 */ /* 0x000fe40000010861 */
[--C-:B------:R-:W-:Y:S01]  /*10be0*/  FFMA.FTZ R92, R26, c[0x0][0x2d0], -R69.reuse ;  /* 0x0000b4001a5c7a23 */ /* 0x100fe20000010845 */
[----:B------:R5:W-:Y:S01]  /*10bf0*/  MUFU.EX2 R20, R23 ;  /* 0x0000001700147308 */ /* 0x000be20000000800 */
[----:B------:R-:W-:Y:S02]  /*10c00*/  FFMA.FTZ R202, R37, c[0x0][0x2d0], -R69 ;  /* 0x0000b40025ca7a23 */ /* 0x000fe40000010845 */
[----:B------:R-:W-:Y:S02]  /*10c10*/  FFMA.FTZ R30, R22, c[0x0][0x2d0], -R97 ;  /* 0x0000b400161e7a23 */ /* 0x000fe40000010861 */
[----:B------:R-:W-:Y:S02]  /*10c20*/  FFMA.FTZ R22, R193, c[0x0][0x2d0], -R69 ;  /* 0x0000b400c1167a23 */ /* 0x000fe40000010845 */
[--C-:B------:R-:W-:Y:S02]  /*10c30*/  FFMA.FTZ R29, R29, c[0x0][0x2d0], -R97.reuse ;  /* 0x0000b4001d1d7a23 */ /* 0x100fe40000010861 */
[----:B------:R-:W-:Y:S01]  /*10c40*/  FFMA.FTZ R109, R39, c[0x0][0x2d0], -R97 ;  /* 0x0000b400276d7a23 */ /* 0x000fe20000010861 */
[----:B------:R-:W-:Y:S01]  /*10c50*/  MUFU.EX2 R76, R76 ;  /* 0x0000004c004c7308 */ /* 0x000fe20000000800 */
[----:B------:R-:W-:Y:S01]  /*10c60*/  FFMA.FTZ R113, R7, c[0x0][0x2d0], -R69 ;  /* 0x0000b40007717a23 */ /* 0x000fe20000010845 */
[----:B------:R-:W-:Y:S01]  /*10c70*/  MOV R39, R29 ;  /* 0x0000001d00277202 */ /* 0x000fe20000000f00 */
[--C-:B------:R-:W-:Y:S02]  /*10c80*/  FFMA.FTZ R28, R28, c[0x0][0x2d0], -R97.reuse ;  /* 0x0000b4001c1c7a23 */ /* 0x100fe40000010861 */
[--C-:B------:R-:W-:Y:S02]  /*10c90*/  FFMA.FTZ R77, R201, c[0x0][0x2d0], -R108.reuse ;  /* 0x0000b400c94d7a23 */ /* 0x100fe4000001086c */
[--C-:B------:R-:W-:Y:S02]  /*10ca0*/  FFMA.FTZ R188, R75, c[0x0][0x2d0], -R108.reuse ;  /* 0x0000b4004bbc7a23 */ /* 0x100fe4000001086c */
[--C-:B------:R-:W-:Y:S01]  /*10cb0*/  FFMA.FTZ R75, R199, c[0x0][0x2d0], -R97.reuse ;  /* 0x0000b400c74b7a23 */ /* 0x100fe20000010861 */
[----:B------:R-:W-:Y:S01]  /*10cc0*/  MUFU.EX2 R102, R102 ;  /* 0x0000006600667308 */ /* 0x000fe20000000800 */
[--C-:B------:R-:W-:Y:S01]  /*10cd0*/  FFMA.FTZ R111, R38, c[0x0][0x2d0], -R97.reuse ;  /* 0x0000b400266f7a23 */ /* 0x100fe20000010861 */
[----:B------:R-:W-:Y:S01]  /*10ce0*/  MOV R38, R28 ;  /* 0x0000001c00267202 */ /* 0x000fe20000000f00 */
[--C-:B------:R-:W-:Y:S01]  /*10cf0*/  FFMA.FTZ R222, R222, c[0x0][0x2d0], -R108.reuse ;  /* 0x0000b400dede7a23 */ /* 0x100fe2000001086c */
[----:B-----5:R-:W-:Y:S01]  /*10d00*/  MOV R23, R31 ;  /* 0x0000001f00177202 */ /* 0x020fe20000000f00 */
[--C-:B------:R-:W-:Y:S02]  /*10d10*/  FFMA.FTZ R106, R45, c[0x0][0x2d0], -R108.reuse ;  /* 0x0000b4002d6a7a23 */ /* 0x100fe4000001086c */
[--C-:B------:R-:W-:Y:S02]  /*10d20*/  FFMA.FTZ R105, R44, c[0x0][0x2d0], -R108.reuse ;  /* 0x0000b4002c697a23 */ /* 0x100fe4000001086c */
[--C-:B------:R-:W-:Y:S01]  /*10d30*/  FFMA.FTZ R218, R62, c[0x0][0x2d0], -R108.reuse ;  /* 0x0000b4003eda7a23 */ /* 0x100fe2000001086c */
[----:B------:R-:W-:Y:S01]  /*10d40*/  MUFU.EX2 R77, R77 ;  /* 0x0000004d004d7308 */ /* 0x000fe20000000800 */
[----:B------:R-:W-:Y:S01]  /*10d50*/  FFMA.FTZ R192, R79, c[0x0][0x2d0], -R108 ;  /* 0x0000b4004fc07a23 */ /* 0x000fe2000001086c */
[----:B------:R-:W-:Y:S01]  /*10d60*/  MOV R79, R59 ;  /* 0x0000003b004f7202 */ /* 0x000fe20000000f00 */
[--C-:B------:R-:W-:Y:S02]  /*10d70*/  FFMA.FTZ R81, R17, c[0x0][0x2d0], -R97.reuse ;  /* 0x0000b40011517a23 */ /* 0x100fe40000010861 */
[----:B------:R-:W-:Y:S02]  /*10d80*/  FFMA.FTZ R45, R32, c[0x0][0x2d0], -R97 ;  /* 0x0000b400202d7a23 */ /* 0x000fe40000010861 */
[--C-:B------:R-:W-:Y:S02]  /*10d90*/  FFMA.FTZ R32, R195, c[0x0][0x2d0], -R69.reuse ;  /* 0x0000b400c3207a23 */ /* 0x100fe40000010845 */
[--C-:B------:R-:W-:Y:S01]  /*10da0*/  FFMA.FTZ R19, R12, c[0x0][0x2d0], -R69.reuse ;  /* 0x0000b4000c137a23 */ /* 0x100fe20000010845 */
[----:B------:R-:W-:Y:S01]  /*10db0*/  MUFU.EX2 R106, R106 ;  /* 0x0000006a006a7308 */ /* 0x000fe20000000800 */
[----:B------:R-:W-:Y:S02]  /*10dc0*/  FFMA.FTZ R17, R13, c[0x0][0x2d0], -R69 ;  /* 0x0000b4000d117a23 */ /* 0x000fe40000010845 */
[--C-:B------:R-:W-:Y:S01]  /*10dd0*/  FFMA.FTZ R215, R54, c[0x0][0x2d0], -R97.reuse ;  /* 0x0000b40036d77a23 */ /* 0x100fe20000010861 */
[----:B------:R-:W-:Y:S01]  /*10de0*/  MOV R54, R45 ;  /* 0x0000002d00367202 */ /* 0x000fe20000000f00 */
[--C-:B------:R-:W-:Y:S01]  /*10df0*/  FFMA.FTZ R44, R35, c[0x0][0x2d0], -R97.reuse ;  /* 0x0000b400232c7a23 */ /* 0x100fe20000010861 */
[----:B------:R-:W-:Y:S01]  /*10e00*/  MOV R35, R60 ;  /* 0x0000003c00237202 */ /* 0x000fe20000000f00 */
        /* <DEDUP_REMOVED lines=13> */
[----:B------:R-:W-:Y:S02]  /*10ee0*/  FFMA.FTZ R97, R88, c[0x0][0x2d0], -R97 ;  /* 0x0000b40058617a23 */ /* 0x000fe40000010861 */
[--C-:B------:R-:W-:Y:S01]  /*10ef0*/  FFMA.FTZ R88, R18, c[0x0][0x2d0], -R69.reuse ;  /* 0x0000b40012587a23 */ /* 0x100fe20000010845 */
[----:B------:R-:W-:Y:S01]  /*10f00*/  MUFU.EX2 R109, R109 ;  /* 0x0000006d006d7308 */ /* 0x000fe20000000800 */
[----:B------:R-:W-:Y:S01]  /*10f10*/  MOV R18, R30 ;  /* 0x0000001e00127202 */ /* 0x000fe20000000f00 */
        /* <DEDUP_REMOVED lines=37> */
[----:B---3--:R-:W-:Y:S01]  /*11170*/  FFMA.FTZ R8, R65, R5, R4 ;  /* 0x0000000541087223 */ /* 0x008fe20000010004 */
[----:B-1----:R-:W-:Y:S01]  /*11180*/  F2FP.PACK_AB R74, R9, R21 ;  /* 0x00000015094a723e */ /* 0x002fe200000000ff */
[----:B------:R-:W-:Y:S02]  /*11190*/  FFMA.FTZ R5, R184, c[0x0][0x2d0], -R108 ;  /* 0x0000b400b8057a23 */ /* 0x000fe4000001086c */
[C---:B------:R-:W-:Y:S01]  /*111a0*/  FADD.FTZ R8, R72.reuse, R8 ;  /* 0x0000000848087221 */ /* 0x040fe20000010000 */
[----:B------:R-:W-:Y:S01]  /*111b0*/  F2FP.PACK_AB R72, R72, R4 ;  /* 0x000000044848723e */ /* 0x000fe200000000ff */
[----:B------:R-:W-:Y:S02]  /*111c0*/  FADD.FTZ R4, -R2, R183 ;  /* 0x000000b702047221 */ /* 0x000fe40000010100 */
[----:B------:R-:W-:Y:S01]  /*111d0*/  FADD.FTZ R8, R21, R8 ;  /* 0x0000000815087221 */ /* 0x000fe20000010000 */
[----:B------:R-:W-:Y:S01]  /*111e0*/  MUFU.EX2 R5, R5 ;  /* 0x0000000500057308 */ /* 0x000fe20000000800 */
[----:B------:R-:W3:Y:S01]  /*111f0*/  LDL.LU R21, [R1+0x4c] ;  /* 0x00004c0001157983 */ /* 0x000ee20000300800 */
[----:B------:R-:W-:Y:S02]  /*11200*/  FMUL.FTZ R4, R4, c[0x0][0x2d0] ;  /* 0x0000b40004047a20 */ /* 0x000fe40000410000 */
[--C-:B------:R-:W-:Y:S02]  /*11210*/  FFMA.FTZ R183, R89, c[0x0][0x2d0], -R108.reuse ;  /* 0x0000b40059b77a23 */ /* 0x100fe4000001086c */
[--C-:B------:R-:W-:Y:S02]  /*11220*/  FFMA.FTZ R89, R16, c[0x0][0x2d0], -R69.reuse ;  /* 0x0000b40010597a23 */ /* 0x100fe40000010845 */
[--C-:B------:R-:W-:Y:S02]  /*11230*/  FFMA.FTZ R184, R90, c[0x0][0x2d0], -R108.reuse ;  /* 0x0000b4005ab87a23 */ /* 0x100fe4000001086c */
[----:B------:R-:W2:Y:S01]  /*11240*/  MUFU.EX2 R67, R4 ;  /* 0x0000000400437308 */ /* 0x000ea20000000800 */
[----:B------:R-:W-:Y:S02]  /*11250*/  FFMA.FTZ R108, R93, c[0x0][0x2d0], -R108 ;  /* 0x0000b4005d6c7a23 */ /* 0x000fe4000001086c */
[--C-:B------:R-:W-:Y:S02]  /*11260*/  FFMA.FTZ R93, R27, c[0x0][0x2d0], -R69.reuse ;  /* 0x0000b4001b5d7a23 */ /* 0x100fe40000010845 */
[----:B------:R-:W-:Y:S02]  /*11270*/  FADD.FTZ R221, R9, R8 ;  /* 0x0000000809dd7221 */ /* 0x000fe40000010000 */
[----:B------:R-:W-:Y:S02]  /*11280*/  FFMA.FTZ R90, R15, c[0x0][0x2d0], -R69 ;  /* 0x0000b4000f5a7a23 */ /* 0x000fe40000010845 */
[----:B------:R-:W-:Y:S01]  /*11290*/  FMUL.FTZ R33, R65, R133 ;  /* 0x0000008541217220 */ /* 0x000fe20000410000 */
[----:B------:R-:W-:Y:S10]  /*112a0*/  MUFU.EX2 R16, R22 ;  /* 0x0000001600107308 */ /* 0x000ff40000000800 */
[----:B------:R-:W-:Y:S01]  /*112b0*/  MUFU.EX2 R133, R83 ;  /* 0x0000005300857308 */ /* 0x000fe20000000800 */
[----:B--2---:R-:W-:Y:S02]  /*112c0*/  FFMA.FTZ R52, R67, R91, R5 ;  /* 0x0000005b43347223 */ /* 0x004fe40000010005 */
[----:B------:R-:W-:Y:S02]  /*112d0*/  FADD.FTZ R4, -R68, R181 ;  /* 0x000000b544047221 */ /* 0x000fe40000010100 */
[C---:B------:R-:W-:Y:S01]  /*112e0*/  FADD.FTZ R52, R73.reuse, R52 ;  /* 0x0000003449347221 */ /* 0x040fe20000010000 */
[----:B------:R-:W-:Y:S01]  /*112f0*/  F2FP.PACK_AB R73, R73, R5 ;  /* 0x000000054949723e */ /* 0x000fe200000000ff */
[----:B------:R-:W-:Y:S03]  /*11300*/  FADD.FTZ R5, -R0, R180 ;  /* 0x000000b400057221 */ /* 0x000fe60000010100 */
[----:B------:R-:W-:Y:S01]  /*11310*/  MUFU.EX2 R108, R108 ;  /* 0x0000006c006c7308 */ /* 0x000fe20000000800 */
[----:B------:R-:W-:Y:S02]  /*11320*/  FMUL.FTZ R4, R4, c[0x0][0x2d0] ;  /* 0x0000b40004047a20 */ /* 0x000fe40000410000 */
[----:B------:R-:W-:Y:S02]  /*11330*/  FMUL.FTZ R5, R5, c[0x0][0x2d0] ;  /* 0x0000b40005057a20 */ /* 0x000fe40000410000 */
[--C-:B------:R-:W-:Y:S02]  /*11340*/  FFMA.FTZ R91, R14, c[0x0][0x2d0], -R69.reuse ;  /* 0x0000b4000e5b7a23 */ /* 0x100fe40000010845 */
[--C-:B------:R-:W-:Y:S02]  /*11350*/  FFMA.FTZ R180, R55, c[0x0][0x2d0], -R69.reuse ;  /* 0x0000b40037b47a23 */ /* 0x100fe40000010845 */
[--C-:B------:R-:W-:Y:S01]  /*11360*/  FFMA.FTZ R181, R56, c[0x0][0x2d0], -R69.reuse ;  /* 0x0000b40038b57a23 */ /* 0x100fe20000010845 */
[----:B------:R-:W4:Y:S01]  /*11370*/  MUFU.EX2 R5, R5 ;  /* 0x0000000500057308 */ /* 0x000f220000000800 */
[----:B------:R-:W-:Y:S02]  /*11380*/  FFMA.FTZ R69, R10, c[0x0][0x2d0], -R69 ;  /* 0x0000b4000a457a23 */ /* 0x000fe40000010845 */
[----:B------:R-:W-:Y:S07]  /*11390*/  FMUL.FTZ R34, R67, R134 ;  /* 0x0000008643227220 */ /* 0x000fee0000410000 */
[----:B------:R-:W1:Y:S10]  /*113a0*/  MUFU.EX2 R4, R4 ;  /* 0x0000000400047308 */ /* 0x000e740000000800 */
[----:B------:R-:W-:Y:S01]  /*113b0*/  MUFU.EX2 R134, R50 ;  /* 0x0000003200867308 */ /* 0x000fe20000000800 */
[C---:B----4-:R-:W-:Y:S01]  /*113c0*/  FFMA.FTZ R7, R5.reuse, R61, R76 ;  /* 0x0000003d05077223 */ /* 0x050fe2000001004c */
[C---:B------:R-:W-:Y:S01]  /*113d0*/  F2FP.PACK_AB R76, R20.reuse, R76 ;  /* 0x0000004c144c723e */ /* 0x040fe200000000ff */
[C---:B------:R-:W-:Y:S01]  /*113e0*/  FMUL.FTZ R24, R5.reuse, R156 ;  /* 0x0000009c05187220 */ /* 0x040fe20000410000 */
[----:B------:R-:W-:Y:S01]  /*113f0*/  MOV R156, R23 ;  /* 0x00000017009c7202 */ /* 0x000fe20000000f00 */
[C---:B------:R-:W-:Y:S02]  /*11400*/  FMUL.FTZ R25, R5.reuse, R157 ;  /* 0x0000009d05197220 */ /* 0x040fe40000410000 */
[----:B------:R-:W-:Y:S03]  /*11410*/  FADD.FTZ R157, R20, R7 ;  /* 0x00000007149d7221 */ /* 0x000fe60000010000 */
[----:B------:R-:W-:Y:S01]  /*11420*/  MUFU.EX2 R181, R181 ;  /* 0x000000b500b57308 */ /* 0x000fe20000000800 */
[C---:B------:R-:W-:Y:S02]  /*11430*/  FMUL.FTZ R29, R5.reuse, R161 ;  /* 0x000000a1051d7220 */ /* 0x040fe40000410000 */
[C---:B------:R-:W-:Y:S02]  /*11440*/  FMUL.FTZ R28, R5.reuse, R160 ;  /* 0x000000a0051c7220 */ /* 0x040fe40000410000 */
[C---:B-1----:R-:W-:Y:S02]  /*11450*/  FMUL.FTZ R27, R4.reuse, R159 ;  /* 0x0000009f041b7220 */ /* 0x042fe40000410000 */
[C---:B------:R-:W-:Y:S02]  /*11460*/  FMUL.FTZ R9, R5.reuse, R149 ;  /* 0x0000009505097220 */ /* 0x040fe40000410000 */
[C---:B------:R-:W-:Y:S01]  /*11470*/  FMUL.FTZ R8, R5.reuse, R148 ;  /* 0x0000009405087220 */ /* 0x040fe20000410000 */
[----:B------:R1:W2:Y:S01]  /*11480*/  MUFU.EX2 R160, R6 ;  /* 0x0000000600a07308 */ /* 0x0002a20000000800 */
[C---:B------:R-:W-:Y:S02]  /*11490*/  FMUL.FTZ R26, R4.reuse, R158 ;  /* 0x0000009e041a7220 */ /* 0x040fe40000410000 */
[C---:B------:R-:W-:Y:S02]  /*114a0*/  FMUL.FTZ R30, R4.reuse, R162 ;  /* 0x000000a2041e7220 */ /* 0x040fe40000410000 */
[C---:B------:R-:W-:Y:S01]  /*114b0*/  FMUL.FTZ R40, R5.reuse, R164 ;  /* 0x000000a405287220 */ /* 0x040fe20000410000 */
[----:B------:R-:W-:Y:S01]  /*114c0*/  MOV R164, R54 ;  /* 0x0000003600a47202 */ /* 0x000fe20000000f00 */
[C---:B------:R-:W-:Y:S01]  /*114d0*/  FMUL.FTZ R41, R5.reuse, R165 ;  /* 0x000000a505297220 */ /* 0x040fe20000410000 */
[----:B------:R-:W-:Y:S01]  /*114e0*/  MOV R165, R39 ;  /* 0x0000002700a57202 */ /* 0x000fe20000000f00 */
[C---:B------:R-:W-:Y:S01]  /*114f0*/  FMUL.FTZ R44, R5.reuse, R168 ;  /* 0x000000a8052c7220 */ /* 0x040fe20000410000 */
[----:B------:R2:W-:Y:S01]  /*11500*/  MUFU.EX2 R159, R75 ;  /* 0x0000004b009f7308 */ /* 0x0005e20000000800 */
[C---:B------:R-:W-:Y:S01]  /*11510*/  FMUL.FTZ R56, R5.reuse, R172 ;  /* 0x000000ac05387220 */ /* 0x040fe20000410000 */
[----:B------:R-:W-:Y:S01]  /*11520*/  MOV R168, R38 ;  /* 0x0000002600a87202 */ /* 0x000fe20000000f00 */
[C---:B------:R-:W-:Y:S01]  /*11530*/  FMUL.FTZ R57, R5.reuse, R173 ;  /* 0x000000ad05397220 */ /* 0x040fe20000410000 */
[----:B------:R-:W-:Y:S01]  /*11540*/  LDSM.16.MT88.4 R36, [R233] ;  /* 0x00000000e924783b */ /* 0x000fe20000004200 */
[C---:B------:R-:W-:Y:S01]  /*11550*/  FMUL.FTZ R60, R5.reuse, R176 ;  /* 0x000000b0053c7220 */ /* 0x040fe20000410000 */
[----:B------:R-:W-:Y:S01]  /*11560*/  MOV R172, R79 ;  /* 0x0000004f00ac7202 */ /* 0x000fe20000000f00 */
[----:B------:R-:W-:Y:S01]  /*11570*/  FMUL.FTZ R61, R5, R177 ;  /* 0x000000b1053d7220 */ /* 0x000fe20000410000 */
[----:B------:R-:W-:Y:S01]  /*11580*/  F2FP.PACK_AB R176, R99, R107 ;  /* 0x0000006b63b0723e */ /* 0x000fe200000000ff */
[C---:B------:R-:W-:Y:S01]  /*11590*/  FMUL.FTZ R10, R4.reuse, R150 ;  /* 0x00000096040a7220 */ /* 0x040fe20000410000 */
[----:B------:R-:W4:Y:S01]  /*115a0*/  MUFU.EX2 R149, R53 ;  /* 0x0000003500957308 */ /* 0x000f220000000800 */
[C---:B------:R-:W-:Y:S01]  /*115b0*/  FMUL.FTZ R14, R4.reuse, R154 ;  /* 0x0000009a040e7220 */ /* 0x040fe20000410000 */
[----:B------:R-:W-:Y:S01]  /*115c0*/  F2FP.PACK_AB R177, R71, R96 ;  /* 0x0000006047b1723e */ /* 0x000fe200000000ff */
[C---:B------:R-:W-:Y:S02]  /*115d0*/  FMUL.FTZ R31, R4.reuse, R163 ;  /* 0x000000a3041f7220 */ /* 0x040fe40000410000 */
[C---:B------:R-:W-:Y:S02]  /*115e0*/  FMUL.FTZ R58, R4.reuse, R174 ;  /* 0x000000ae043a7220 */ /* 0x040fe40000410000 */
[C---:B------:R-:W-:Y:S02]  /*115f0*/  FMUL.FTZ R59, R4.reuse, R175 ;  /* 0x000000af043b7220 */ /* 0x040fe40000410000 */
[C---:B------:R-:W-:Y:S01]  /*11600*/  FMUL.FTZ R62, R4.reuse, R178 ;  /* 0x000000b2043e7220 */ /* 0x040fe20000410000 */
[----:B------:R-:W5:Y:S01]  /*11610*/  MUFU.EX2 R162, R32 ;  /* 0x0000002000a27308 */ /* 0x000f620000000800 */
[----:B------:R-:W-:Y:S01]  /*11620*/  FMUL.FTZ R63, R4, R179 ;  /* 0x000000b3043f7220 */ /* 0x000fe20000410000 */
[----:B------:R-:W-:Y:S01]  /*11630*/  F2FP.PACK_AB R178, R97, R98 ;  /* 0x0000006261b2723e */ /* 0x000fe200000000ff */
[C---:B-1----:R-:W-:Y:S01]  /*11640*/  FMUL.FTZ R6, R67.reuse, R146 ;  /* 0x0000009243067220 */ /* 0x042fe20000410000 */
[----:B--2---:R-:W-:Y:S01]  /*11650*/  F2FP.PACK_AB R75, R160, R77 ;  /* 0x0000004da04b723e */ /* 0x004fe200000000ff */
[----:B------:R-:W-:Y:S02]  /*11660*/  FMUL.FTZ R7, R67, R147 ;  /* 0x0000009343077220 */ /* 0x000fe40000410000 */
[C---:B------:R-:W-:Y:S01]  /*11670*/  FMUL.FTZ R12, R5.reuse, R152 ;  /* 0x00000098050c7220 */ /* 0x040fe20000410000 */
[----:B------:R-:W-:Y:S01]  /*11680*/  MOV R152, R78 ;  /* 0x0000004e00987202 */ /* 0x000fe20000000f00 */
[C---:B------:R-:W-:Y:S01]  /*11690*/  FMUL.FTZ R13, R5.reuse, R153 ;  /* 0x00000099050d7220 */ /* 0x040fe20000410000 */
[----:B------:R1:W-:Y:S01]  /*116a0*/  MUFU.EX2 R158, R19 ;  /* 0x00000013009e7308 */ /* 0x0003e20000000800 */
[----:B------:R-:W-:Y:S01]  /*116b0*/  FMUL.FTZ R45, R5, R169 ;  /* 0x000000a9052d7220 */ /* 0x000fe20000410000 */
[----:B------:R-:W-:Y:S01]  /*116c0*/  MOV R153, R18 ;  /* 0x0000001200997202 */ /* 0x000fe20000000f00 */
[----:B------:R-:W-:Y:S01]  /*116d0*/  FMUL.FTZ R5, R65, R145 ;  /* 0x0000009141057220 */ /* 0x000fe20000410000 */
[----:B----4-:R-:W-:Y:S01]  /*116e0*/  F2FP.PACK_AB R78, R149, R159 ;  /* 0x0000009f954e723e */ /* 0x010fe200000000ff */
[C---:B------:R-:W-:Y:S01]  /*116f0*/  FMUL.FTZ R11, R4.reuse, R151 ;  /* 0x00000097040b7220 */ /* 0x040fe20000410000 */
[----:B------:R-:W-:Y:S01]  /*11700*/  MOV R169, R35 ;  /* 0x0000002300a97202 */ /* 0x000fe20000000f00 */
[C---:B------:R-:W-:Y:S02]  /*11710*/  FMUL.FTZ R15, R4.reuse, R155 ;  /* 0x0000009b040f7220 */ /* 0x040fe40000410000 */
[C---:B------:R-:W-:Y:S01]  /*11720*/  FMUL.FTZ R42, R4.reuse, R166 ;  /* 0x000000a6042a7220 */ /* 0x040fe20000410000 */
[----:B------:R-:W2:Y:S01]  /*11730*/  MUFU.EX2 R148, R17 ;  /* 0x0000001100947308 */ /* 0x000ea20000000800 */
[C---:B------:R-:W-:Y:S02]  /*11740*/  FMUL.FTZ R43, R4.reuse, R167 ;  /* 0x000000a7042b7220 */ /* 0x040fe40000410000 */
[C---:B------:R-:W-:Y:S02]  /*11750*/  FMUL.FTZ R46, R4.reuse, R170 ;  /* 0x000000aa042e7220 */ /* 0x040fe40000410000 */
[----:B------:R-:W-:Y:S02]  /*11760*/  FMUL.FTZ R47, R4, R171 ;  /* 0x000000ab042f7220 */ /* 0x000fe40000410000 */
[----:B------:R-:W-:Y:S01]  /*11770*/  FADD.FTZ R163, R77, R52 ;  /* 0x000000344da37221 */ /* 0x000fe20000010000 */
[----:B-----5:R-:W-:Y:S01]  /*11780*/  F2FP.PACK_AB R77, R162, R16 ;  /* 0x00000010a24d723e */ /* 0x020fe200000000ff */
[----:B------:R-:W-:Y:S01]  /*11790*/  FMUL.FTZ R18, R67, R142 ;  /* 0x0000008e43127220 */ /* 0x000fe20000410000 */
[----:B------:R-:W-:Y:S01]  /*117a0*/  LDSM.16.MT88.4 R52, [R232] ;  /* 0x00000000e834783b */ /* 0x000fe20000004200 */
[----:B------:R-:W-:Y:S01]  /*117b0*/  FMUL.FTZ R32, R65, R132 ;  /* 0x0000008441207220 */ /* 0x000fe20000410000 */
[----:B------:R-:W-:Y:S01]  /*117c0*/  MUFU.EX2 R142, R80 ;  /* 0x00000050008e7308 */ /* 0x000fe20000000800 */
[C---:B------:R-:W-:Y:S02]  /*117d0*/  FMUL.FTZ R35, R67.reuse, R135 ;  /* 0x0000008743237220 */ /* 0x040fe40000410000 */
[C---:B-1----:R-:W-:Y:S02]  /*117e0*/  FMUL.FTZ R19, R67.reuse, R143 ;  /* 0x0000008f43137220 */ /* 0x042fe40000410000 */
[----:B------:R-:W-:Y:S02]  /*117f0*/  FMUL.FTZ R50, R67, R126 ;  /* 0x0000007e43327220 */ /* 0x000fe40000410000 */
[----:B------:R-:W-:Y:S02]  /*11800*/  FADD.FTZ R163, R160, R163 ;  /* 0x000000a3a0a37221 */ /* 0x000fe40000010000 */
[----:B------:R-:W-:Y:S01]  /*11810*/  FADD.FTZ R157, R159, R157 ;  /* 0x0000009d9f9d7221 */ /* 0x000fe20000010000 */
[----:B------:R-:W-:Y:S01]  /*11820*/  MUFU.EX2 R132, R82 ;  /* 0x0000005200847308 */ /* 0x000fe20000000800 */
[----:B--2---:R-:W-:Y:S01]  /*11830*/  F2FP.PACK_AB R79, R148, R158 ;  /* 0x0000009e944f723e */ /* 0x004fe200000000ff */
[----:B------:R-:W-:Y:S02]  /*11840*/  FMUL.FTZ R17, R65, R141 ;  /* 0x0000008d41117220 */ /* 0x000fe40000410000 */
[----:B------:R-:W-:Y:S06]  /*11850*/  FADD.FTZ R157, R149, R157 ;  /* 0x0000009d959d7221 */ /* 0x000fec0000010000 */
[----:B------:R1:W-:Y:S10]  /*11860*/  MUFU.EX2 R141, R169 ;  /* 0x000000a9008d7308 */ /* 0x0003f40000000800 */
[----:B------:R-:W-:Y:S10]  /*11870*/  MUFU.EX2 R126, R153 ;  /* 0x00000099007e7308 */ /* 0x000ff40000000800 */
[----:B------:R-:W-:Y:S01]  /*11880*/  MUFU.EX2 R154, R87 ;  /* 0x00000057009a7308 */ /* 0x000fe20000000800 */
[----:B-1----:R-:W-:Y:S02]  /*11890*/  MOV R169, R168 ;  /* 0x000000a800a97202 */ /* 0x002fe40000000f00 */
[----:B------:R-:W-:Y:S02]  /*118a0*/  MOV R168, R165 ;  /* 0x000000a500a87202 */ /* 0x000fe40000000f00 */
[----:B------:R-:W-:Y:S02]  /*118b0*/  MOV R165, R164 ;  /* 0x000000a400a57202 */ /* 0x000fe40000000f00 */
[----:B------:R-:W-:Y:S03]  /*118c0*/  MOV R164, R152 ;  /* 0x0000009800a47202 */ /* 0x000fe60000000f00 */
[----:B------:R-:W-:Y:S10]  /*118d0*/  MUFU.EX2 R153, R86 ;  /* 0x0000005600997308 */ /* 0x000ff40000000800 */
[----:B------:R1:W-:Y:S10]  /*118e0*/  MUFU.EX2 R152, R81 ;  /* 0x0000005100987308 */ /* 0x0003f40000000800 */
[----:B------:R-:W-:Y:S10]  /*118f0*/  MUFU.EX2 R146, R85 ;  /* 0x0000005500927308 */ /* 0x000ff40000000800 */
[----:B------:R2:W-:Y:S01]  /*11900*/  MUFU.EX2 R145, R84 ;  /* 0x0000005400917308 */ /* 0x0005e20000000800 */
[----:B-1----:R-:W-:Y:S09]  /*11910*/  LDSM.16.MT88.4 R80, [R231] ;  /* 0x00000000e750783b */ /* 0x002ff20000004200 */
[----:B------:R1:W-:Y:S10]  /*11920*/  MUFU.EX2 R143, R64 ;  /* 0x00000040008f7308 */ /* 0x0003f40000000800 */
[----:B------:R-:W4:Y:S01]  /*11930*/  MUFU.EX2 R151, R172 ;  /* 0x000000ac00977308 */ /* 0x000f220000000800 */
[----:B--2---:R-:W-:Y:S09]  /*11940*/  LDSM.16.MT88.4 R84, [R234+0x800] ;  /* 0x00080000ea54783b */ /* 0x004ff20000004200 */
[----:B------:R-:W2:Y:S01]  /*11950*/  MUFU.EX2 R150, R91 ;  /* 0x0000005b00967308 */ /* 0x000ea20000000800 */
[----:B-1----:R-:W-:Y:S09]  /*11960*/  FMUL.FTZ R64, R65, R116 ;  /* 0x0000007441407220 */ /* 0x002ff20000410000 */
[----:B------:R-:W-:Y:S01]  /*11970*/  MUFU.EX2 R147, R90 ;  /* 0x0000005a00937308 */ /* 0x000fe20000000800 */
[----:B----4-:R-:W-:Y:S09]  /*11980*/  FADD.FTZ R163, R151, R163 ;  /* 0x000000a397a37221 */ /* 0x010ff20000010000 */
[----:B------:R-:W-:Y:S10]  /*11990*/  MUFU.EX2 R135, R156 ;  /* 0x0000009c00877308 */ /* 0x000ff40000000800 */
[----:B------:R-:W-:Y:S01]  /*119a0*/  MUFU.EX2 R116, R206 ;  /* 0x000000ce00747308 */ /* 0x000fe20000000800 */
[----:B---3--:R-:W-:Y:S02]  /*119b0*/  FFMA.FTZ R161, R4, R21, R16 ;  /* 0x0000001504a17223 */ /* 0x008fe40000010010 */
[----:B------:R-:W1:Y:S01]  /*119c0*/  LDSM.16.MT88.4 R20, [R234] ;  /* 0x00000000ea14783b */ /* 0x000e620000004200 */
[C---:B------:R-:W-:Y:S06]  /*119d0*/  FMUL.FTZ R4, R65.reuse, R144 ;  /* 0x0000009041047220 */ /* 0x040fec0000410000 */
[----:B------:R-:W-:Y:S01]  /*119e0*/  MUFU.EX2 R180, R180 ;  /* 0x000000b400b47308 */ /* 0x000fe20000000800 */
[----:B------:R-:W-:Y:S02]  /*119f0*/  FMUL.FTZ R16, R65, R140 ;  /* 0x0000008c41107220 */ /* 0x000fe40000410000 */
[----:B------:R-:W-:Y:S04]  /*11a00*/  FADD.FTZ R162, R162, R161 ;  /* 0x000000a1a2a27221 */ /* 0x000fe80000010000 */
[----:B------:R-:W-:Y:S03]  /*11a10*/  FADD.FTZ R158, R158, R162 ;  /* 0x000000a29e9e7221 */ /* 0x000fe60000010000 */
[----:B------:R-:W-:Y:S01]  /*11a20*/  MUFU.EX2 R140, R219 ;  /* 0x000000db008c7308 */ /* 0x000fe20000000800 */
[----:B------:R-:W-:Y:S04]  /*11a30*/  FADD.FTZ R158, R148, R158 ;  /* 0x0000009e949e7221 */ /* 0x000fe80000010000 */
[----:B--2---:R-:W-:Y:S05]  /*11a40*/  FADD.FTZ R158, R150, R158 ;  /* 0x0000009e969e7221 */ /* 0x004fea0000010000 */
[----:B------:R2:W-:Y:S10]  /*11a50*/  MUFU.EX2 R144, R66 ;  /* 0x0000004200907308 */ /* 0x0005f40000000800 */
[----:B------:R-:W3:Y:S01]  /*11a60*/  MUFU.EX2 R69, R69 ;  /* 0x0000004500457308 */ /* 0x000ee20000000800 */
[-C--:B-1----:R-:W-:Y:S09]  /*11a70*/  HMMA.16816.F32 R4, R72, R20.reuse, R4 ;  /* 0x000000144804723c */ /* 0x082ff20000001804 */
[----:B------:R-:W-:Y:S03]  /*11a80*/  MUFU.EX2 R156, R104 ;  /* 0x00000068009c7308 */ /* 0x000fe60000000800 */
[----:B--2---:R-:W-:Y:S01]  /*11a90*/  FMUL.FTZ R66, R67, R118 ;  /* 0x0000007643427220 */ /* 0x004fe20000410000 */
[C---:B------:R-:W-:Y:S06]  /*11aa0*/  HMMA.16816.F32 R8, R76.reuse, R20, R8 ;  /* 0x000000144c08723c */ /* 0x040fec0000001808 */
[----:B------:R-:W-:Y:S01]  /*11ab0*/  MUFU.EX2 R118, R207 ;  /* 0x000000cf00767308 */ /* 0x000fe20000000800 */
[C---:B------:R-:W-:Y:S01]  /*11ac0*/  FMUL.FTZ R20, R65.reuse, R136 ;  /* 0x0000008841147220 */ /* 0x040fe20000410000 */
[-C--:B------:R-:W-:Y:S04]  /*11ad0*/  HMMA.16816.F32 R12, R76, R22.reuse, R12 ;  /* 0x000000164c0c723c */ /* 0x080fe8000000180c */
[----:B------:R-:W-:Y:S01]  /*11ae0*/  FMUL.FTZ R21, R65, R137 ;  /* 0x0000008941157220 */ /* 0x000fe20000410000 */
[----:B---3--:R-:W-:Y:S03]  /*11af0*/  F2FP.PACK_AB R179, R69, R70 ;  /* 0x0000004645b3723e */ /* 0x008fe600000000ff */
[----:B------:R-:W-:Y:S01]  /*11b00*/  MUFU.EX2 R136, R89 ;  /* 0x0000005900887308 */ /* 0x000fe20000000800 */
[C---:B------:R-:W-:Y:S07]  /*11b10*/  HMMA.16816.F32 R16, R72.reuse, R22, R16 ;  /* 0x000000164810723c */ /* 0x040fee0000001810 */
[C---:B------:R-:W-:Y:S02]  /*11b20*/  FMUL.FTZ R22, R67.reuse, R138 ;  /* 0x0000008a43167220 */ /* 0x040fe40000410000 */
[----:B------:R1:W-:Y:S03]  /*11b30*/  MUFU.EX2 R137, R51 ;  /* 0x0000003300897308 */ /* 0x0003e60000000800 */
[----:B------:R-:W-:Y:S07]  /*11b40*/  FMUL.FTZ R23, R67, R139 ;  /* 0x0000008b43177220 */ /* 0x000fee0000410000 */
[-C--:B------:R-:W-:Y:S01]  /*11b50*/  HMMA.16816.F32 R20, R72, R36.reuse, R20 ;  /* 0x000000244814723c */ /* 0x080fe20000001814 */
[----:B------:R2:W3:Y:S07]  /*11b60*/  MUFU.EX2 R138, R48 ;  /* 0x00000030008a7308 */ /* 0x0004ee0000000800 */
[C---:B------:R-:W-:Y:S03]  /*11b70*/  HMMA.16816.F32 R24, R76.reuse, R36, R24 ;  /* 0x000000244c18723c */ /* 0x040fe60000001818 */
[----:B------:R4:W5:Y:S04]  /*11b80*/  MUFU.EX2 R139, R49 ;  /* 0x00000031008b7308 */ /* 0x0009680000000800 */
[----:B------:R-:W-:Y:S01]  /*11b90*/  FMUL.FTZ R36, R65, R128 ;  /* 0x0000008041247220 */ /* 0x000fe20000410000 */
[-C--:B------:R-:W-:Y:S04]  /*11ba0*/  HMMA.16816.F32 R28, R76, R38.reuse, R28 ;  /* 0x000000264c1c723c */ /* 0x080fe8000000181c */
[----:B-1----:R-:W-:Y:S02]  /*11bb0*/  FMUL.FTZ R51, R67, R127 ;  /* 0x0000007f43337220 */ /* 0x002fe40000410000 */
[----:B------:R1:W1:Y:S01]  /*11bc0*/  MUFU.EX2 R127, R88 ;  /* 0x00000058007f7308 */ /* 0x0002620000000800 */
[C---:B------:R-:W-:Y:S01]  /*11bd0*/  FMUL.FTZ R37, R65.reuse, R129 ;  /* 0x0000008141257220 */ /* 0x040fe20000410000 */
[C---:B------:R-:W-:Y:S04]  /*11be0*/  HMMA.16816.F32 R32, R72.reuse, R38, R32 ;  /* 0x000000264820723c */ /* 0x040fe80000001820 */
[----:B--2---:R-:W-:Y:S03]  /*11bf0*/  FMUL.FTZ R48, R65, R124 ;  /* 0x0000007c41307220 */ /* 0x004fe60000410000 */
[C---:B------:R-:W-:Y:S01]  /*11c00*/  FMUL.FTZ R38, R67.reuse, R130 ;  /* 0x0000008243267220 */ /* 0x040fe20000410000 */
[----:B------:R-:W-:Y:S01]  /*11c10*/  MUFU.EX2 R155, R101 ;  /* 0x00000065009b7308 */ /* 0x000fe20000000800 */
[----:B------:R-:W-:Y:S03]  /*11c20*/  FMUL.FTZ R39, R67, R131 ;  /* 0x0000008343277220 */ /* 0x000fe60000410000 */
[C---:B----4-:R-:W-:Y:S04]  /*11c30*/  FMUL.FTZ R49, R65.reuse, R125 ;  /* 0x0000007d41317220 */ /* 0x050fe80000410000 */
[-C--:B------:R-:W-:Y:S02]  /*11c40*/  HMMA.16816.F32 R36, R72, R52.reuse, R36 ;  /* 0x000000344824723c */ /* 0x080fe40000001824 */
[----:B------:R-:W2:Y:S01]  /*11c50*/  MUFU.EX2 R125, R223 ;  /* 0x000000df007d7308 */ /* 0x000ea20000000800 */
[----:B-1----:R-:W-:Y:S05]  /*11c60*/  LDSM.16.MT88.4 R88, [R232+0x800] ;  /* 0x00080000e858783b */ /* 0x002fea0000004200 */
[C---:B------:R-:W-:Y:S04]  /*11c70*/  HMMA.16816.F32 R40, R76.reuse, R52, R40 ;  /* 0x000000344c28723c */ /* 0x040fe80000001828 */
[----:B------:R-:W-:Y:S03]  /*11c80*/  MUFU.EX2 R124, R169 ;  /* 0x000000a9007c7308 */ /* 0x000fe60000000800 */
[C---:B------:R-:W-:Y:S01]  /*11c90*/  FMUL.FTZ R52, R65.reuse, R120 ;  /* 0x0000007841347220 */ /* 0x040fe20000410000 */
[-C--:B------:R-:W-:Y:S04]  /*11ca0*/  HMMA.16816.F32 R44, R76, R54.reuse, R44 ;  /* 0x000000364c2c723c */ /* 0x080fe8000000182c */
[C---:B------:R-:W-:Y:S02]  /*11cb0*/  FMUL.FTZ R53, R65.reuse, R121 ;  /* 0x0000007941357220 */ /* 0x040fe40000410000 */
[----:B------:R-:W-:Y:S01]  /*11cc0*/  MUFU.EX2 R131, R94 ;  /* 0x0000005e00837308 */ /* 0x000fe20000000800 */
[----:B------:R-:W-:Y:S01]  /*11cd0*/  FMUL.FTZ R65, R65, R117 ;  /* 0x0000007541417220 */ /* 0x000fe20000410000 */
[C---:B------:R-:W-:Y:S07]  /*11ce0*/  HMMA.16816.F32 R48, R72.reuse, R54, R48 ;  /* 0x000000364830723c */ /* 0x040fee0000001830 */
[C---:B------:R-:W-:Y:S01]  /*11cf0*/  FMUL.FTZ R54, R67.reuse, R122 ;  /* 0x0000007a43367220 */ /* 0x040fe20000410000 */
[----:B------:R-:W-:Y:S01]  /*11d00*/  MUFU.EX2 R129, R222 ;  /* 0x000000de00817308 */ /* 0x000fe20000000800 */
[C---:B------:R-:W-:Y:S03]  /*11d10*/  FMUL.FTZ R55, R67.reuse, R123 ;  /* 0x0000007b43377220 */ /* 0x040fe60000410000 */
[----:B------:R-:W-:Y:S04]  /*11d20*/  FMUL.FTZ R67, R67, R119 ;  /* 0x0000007743437220 */ /* 0x000fe80000410000 */
[-C--:B------:R-:W-:Y:S02]  /*11d30*/  HMMA.16816.F32 R52, R72, R80.reuse, R52 ;  /* 0x000000504834723c */ /* 0x080fe40000001834 */
[----:B------:R-:W1:Y:S06]  /*11d40*/  MUFU.EX2 R117, R95 ;  /* 0x0000005f00757308 */ /* 0x000e6c0000000800 */
[C---:B------:R-:W-:Y:S04]  /*11d50*/  HMMA.16816.F32 R56, R76.reuse, R80, R56 ;  /* 0x000000504c38723c */ /* 0x040fe80000001838 */
[----:B------:R-:W-:Y:S04]  /*11d60*/  MUFU.EX2 R130, R93 ;  /* 0x0000005d00827308 */ /* 0x000fe80000000800 */
[-C--:B------:R-:W-:Y:S06]  /*11d70*/  HMMA.16816.F32 R60, R76, R82.reuse, R60 ;  /* 0x000000524c3c723c */ /* 0x080fec000000183c */
[----:B------:R-:W4:Y:S01]  /*11d80*/  MUFU.EX2 R128, R168 ;  /* 0x000000a800807308 */ /* 0x000f220000000800 */
[----:B---3--:R-:W-:Y:S01]  /*11d90*/  FADD.FTZ R76, R138, R221 ;  /* 0x000000dd8a4c7221 */ /* 0x008fe20000010000 */
[----:B------:R-:W-:Y:S01]  /*11da0*/  HMMA.16816.F32 R64, R72, R82, R64 ;  /* 0x000000524840723c */ /* 0x000fe20000001840 */
[----:B------:R-:W3:Y:S03]  /*11db0*/  LDSM.16.MT88.4 R80, [R233+0x800] ;  /* 0x00080000e950783b */ /* 0x000ee60000004200 */
[----:B-----5:R-:W-:Y:S01]  /*11dc0*/  FADD.FTZ R76, R139, R76 ;  /* 0x0000004c8b4c7221 */ /* 0x020fe20000010000 */
[----:B------:R-:W-:Y:S02]  /*11dd0*/  F2FP.PACK_AB R79, R132, R133 ;  /* 0x00000085844f723e */ /* 0x000fe400000000ff */
[----:B------:R-:W-:Y:S01]  /*11de0*/  F2FP.PACK_AB R78, R137, R134 ;  /* 0x00000086894e723e */ /* 0x000fe200000000ff */
[----:B------:R-:W-:Y:S01]  /*11df0*/  FADD.FTZ R77, R134, R76 ;  /* 0x0000004c864d7221 */ /* 0x000fe20000010000 */
[----:B------:R-:W-:Y:S01]  /*11e00*/  F2FP.PACK_AB R76, R139, R138 ;  /* 0x0000008a8b4c723e */ /* 0x000fe200000000ff */
[----:B------:R-:W-:Y:S02]  /*11e10*/  MUFU.EX2 R101, R164 ;  /* 0x000000a400657308 */ /* 0x000fe40000000800 */
[----:B------:R-:W-:Y:S01]  /*11e20*/  FADD.FTZ R161, R137, R77 ;  /* 0x0000004d89a17221 */ /* 0x000fe20000010000 */
[C---:B------:R-:W-:Y:S01]  /*11e30*/  F2FP.PACK_AB R77, R141.reuse, R151 ;  /* 0x000000978d4d723e */ /* 0x040fe200000000ff */
[----:B------:R-:W-:Y:S01]  /*11e40*/  FADD.FTZ R141, R141, R163 ;  /* 0x000000a38d8d7221 */ /* 0x000fe20000010000 */
[----:B------:R-:W-:Y:S01]  /*11e50*/  F2FP.PACK_AB R72, R142, R152 ;  /* 0x000000988e48723e */ /* 0x000fe200000000ff */
[----:B------:R-:W-:Y:S01]  /*11e60*/  FADD.FTZ R152, R152, R157 ;  /* 0x0000009d98987221 */ /* 0x000fe20000010000 */
[----:B------:R-:W-:Y:S01]  /*11e70*/  F2FP.PACK_AB R74, R126, R135 ;  /* 0x000000877e4a723e */ /* 0x000fe200000000ff */
[----:B------:R-:W-:Y:S01]  /*11e80*/  FADD.FTZ R141, R133, R141 ;  /* 0x0000008d858d7221 */ /* 0x000fe20000010000 */
[----:B------:R-:W-:Y:S01]  /*11e90*/  F2FP.PACK_AB R75, R127, R136 ;  /* 0x000000887f4b723e */ /* 0x000fe200000000ff */
[-C--:B------:R-:W-:Y:S01]  /*11ea0*/  HMMA.16816.F32 R4, R76, R84.reuse, R4 ;  /* 0x000000544c04723c */ /* 0x080fe20000001804 */
[----:B------:R5:W-:Y:S04]  /*11eb0*/  MUFU.EX2 R164, R92 ;  /* 0x0000005c00a47308 */ /* 0x000be80000000800 */
[----:B------:R-:W-:Y:S01]  /*11ec0*/  F2FP.PACK_AB R73, R147, R150 ;  /* 0x000000969349723e */ /* 0x000fe200000000ff */
[----:B------:R-:W-:Y:S02]  /*11ed0*/  FADD.FTZ R152, R142, R152 ;  /* 0x000000988e987221 */ /* 0x000fe40000010000 */
[----:B------:R-:W-:Y:S03]  /*11ee0*/  FADD.FTZ R132, R132, R141 ;  /* 0x0000008d84847221 */ /* 0x000fe60000010000 */
[----:B------:R-:W-:Y:S01]  /*11ef0*/  MUFU.EX2 R134, R205 ;  /* 0x000000cd00867308 */ /* 0x000fe20000000800 */
[C---:B------:R-:W-:Y:S04]  /*11f00*/  HMMA.16816.F32 R8, R72.reuse, R84, R8 ;  /* 0x000000544808723c */ /* 0x040fe80000001808 */
[----:B------:R-:W-:Y:S02]  /*11f10*/  FADD.FTZ R135, R135, R152 ;  /* 0x0000009887877221 */ /* 0x000fe40000010000 */
[----:B------:R-:W-:Y:S02]  /*11f20*/  FADD.FTZ R147, R147, R158 ;  /* 0x0000009e93937221 */ /* 0x000fe40000010000 */
[-C--:B------:R-:W-:Y:S01]  /*11f30*/  HMMA.16816.F32 R12, R72, R86.reuse, R12 ;  /* 0x00000056480c723c */ /* 0x080fe2000000180c */
[----:B------:R-:W-:Y:S03]  /*11f40*/  MUFU.EX2 R137, R220 ;  /* 0x000000dc00897308 */ /* 0x000fe60000000800 */
[----:B------:R-:W-:Y:S01]  /*11f50*/  FADD.FTZ R135, R126, R135 ;  /* 0x000000877e877221 */ /* 0x000fe20000010000 */
[----:B-----5:R-:W-:Y:S01]  /*11f60*/  LDSM.16.MT88.4 R92, [R232+0x1000] ;  /* 0x00100000e85c783b */ /* 0x020fe20000004200 */
[----:B------:R-:W-:Y:S02]  /*11f70*/  FADD.FTZ R147, R136, R147 ;  /* 0x0000009388937221 */ /* 0x000fe40000010000 */
[C---:B------:R-:W-:Y:S03]  /*11f80*/  HMMA.16816.F32 R16, R76.reuse, R86, R16 ;  /* 0x000000564c10723c */ /* 0x040fe60000001810 */
[----:B------:R-:W-:Y:S01]  /*11f90*/  MUFU.EX2 R139, R214 ;  /* 0x000000d6008b7308 */ /* 0x000fe20000000800 */
[----:B------:R-:W-:Y:S01]  /*11fa0*/  FADD.FTZ R147, R127, R147 ;  /* 0x000000937f937221 */ /* 0x000fe20000010000 */
[----:B------:R-:W5:Y:S01]  /*11fb0*/  LDSM.16.MT88.4 R84, [R231+0x800] ;  /* 0x00080000e754783b */ /* 0x000f620000004200 */
[----:B--2---:R-:W-:Y:S02]  /*11fc0*/  FADD.FTZ R136, R125, R132 ;  /* 0x000000847d887221 */ /* 0x004fe40000010000 */
[-C--:B---3--:R-:W-:Y:S04]  /*11fd0*/  HMMA.16816.F32 R20, R76, R80.reuse, R20 ;  /* 0x000000504c14723c */ /* 0x088fe80000001814 */
[----:B-1----:R-:W-:Y:S01]  /*11fe0*/  FADD.FTZ R147, R117, R147 ;  /* 0x0000009375937221 */ /* 0x002fe20000010000 */
[----:B------:R-:W-:Y:S01]  /*11ff0*/  MUFU.EX2 R138, R213 ;  /* 0x000000d5008a7308 */ /* 0x000fe20000000800 */
[----:B------:R-:W-:Y:S02]  /*12000*/  FADD.FTZ R161, R156, R161 ;  /* 0x000000a19ca17221 */ /* 0x000fe40000010000 */
[C---:B------:R-:W-:Y:S07]  /*12010*/  HMMA.16816.F32 R24, R72.reuse, R80, R24 ;  /* 0x000000504818723c */ /* 0x040fee0000001818 */
[----:B------:R-:W1:Y:S01]  /*12020*/  MUFU.EX2 R104, R165 ;  /* 0x000000a500687308 */ /* 0x000e620000000800 */
[-C--:B------:R-:W-:Y:S08]  /*12030*/  HMMA.16816.F32 R28, R72, R82.reuse, R28 ;  /* 0x00000052481c723c */ /* 0x080ff0000000181c */
[C---:B------:R-:W-:Y:S01]  /*12040*/  HMMA.16816.F32 R32, R76.reuse, R82, R32 ;  /* 0x000000524c20723c */ /* 0x040fe20000001820 */
[----:B------:R-:W2:Y:S01]  /*12050*/  LDSM.16.MT88.4 R80, [R234+0x1000] ;  /* 0x00100000ea50783b */ /* 0x000ea20000004200 */
[----:B------:R-:W-:Y:S06]  /*12060*/  MUFU.EX2 R165, R204 ;  /* 0x000000cc00a57308 */ /* 0x000fec0000000800 */
[-C--:B------:R-:W-:Y:S04]  /*12070*/  HMMA.16816.F32 R36, R76, R88.reuse, R36 ;  /* 0x000000584c24723c */ /* 0x080fe80000001824 */
[----:B------:R-:W-:Y:S04]  /*12080*/  MUFU.EX2 R168, R203 ;  /* 0x000000cb00a87308 */ /* 0x000fe80000000800 */
[C---:B------:R-:W-:Y:S06]  /*12090*/  HMMA.16816.F32 R40, R72.reuse, R88, R40 ;  /* 0x000000584828723c */ /* 0x040fec0000001828 */
[----:B------:R-:W-:Y:S02]  /*120a0*/  MUFU.EX2 R169, R202 ;  /* 0x000000ca00a97308 */ /* 0x000fe40000000800 */
[-C--:B------:R-:W-:Y:S08]  /*120b0*/  HMMA.16816.F32 R44, R72, R90.reuse, R44 ;  /* 0x0000005a482c723c */ /* 0x080ff0000000182c */
[C---:B------:R-:W-:Y:S01]  /*120c0*/  HMMA.16816.F32 R48, R76.reuse, R90, R48 ;  /* 0x0000005a4c30723c */ /* 0x040fe20000001830 */
[----:B------:R-:W3:Y:S01]  /*120d0*/  LDSM.16.MT88.4 R88, [R233+0x1000] ;  /* 0x00100000e958783b */ /* 0x000ee20000004200 */
[----:B------:R-:W1:Y:S06]  /*120e0*/  MUFU.EX2 R175, R218 ;  /* 0x000000da00af7308 */ /* 0x000e6c0000000800 */
[-C--:B-----5:R-:W-:Y:S04]  /*120f0*/  HMMA.16816.F32 R52, R76, R84.reuse, R52 ;  /* 0x000000544c34723c */ /* 0x0a0fe80000001834 */
[----:B------:R-:W5:Y:S04]  /*12100*/  MUFU.EX2 R174, R216 ;  /* 0x000000d800ae7308 */ /* 0x000f680000000800 */
[C---:B------:R-:W-:Y:S06]  /*12110*/  HMMA.16816.F32 R56, R72.reuse, R84, R56 ;  /* 0x000000544838723c */ /* 0x040fec0000001838 */
[----:B------:R-:W1:Y:S02]  /*12120*/  MUFU.EX2 R123, R212 ;  /* 0x000000d4007b7308 */ /* 0x000e640000000800 */
        /* <DEDUP_REMOVED lines=12> */
[----:B----4-:R-:W-:Y:S01]  /*121f0*/  F2FP.PACK_AB R76, R128, R124 ;  /* 0x0000007c804c723e */ /* 0x010fe200000000ff */
[----:B------:R-:W-:Y:S01]  /*12200*/  FADD.FTZ R129, R129, R136 ;  /* 0x0000008881817221 */ /* 0x000fe20000010000 */
[----:B-1----:R-:W-:Y:S02]  /*12210*/  F2FP.PACK_AB R78, R101, R104 ;  /* 0x00000068654e723e */ /* 0x002fe400000000ff */
[C---:B------:R-:W-:Y:S01]  /*12220*/  F2FP.PACK_AB R77, R131.reuse, R117 ;  /* 0x00000075834d723e */ /* 0x040fe200000000ff */
[-C--:B--2---:R-:W-:Y:S04]  /*12230*/  HMMA.16816.F32 R4, R72, R80.reuse, R4 ;  /* 0x000000504804723c */ /* 0x084fe80000001804 */
[----:B------:R-:W-:Y:S01]  /*12240*/  MUFU.EX2 R121, R215 ;  /* 0x000000d700797308 */ /* 0x000fe20000000800 */
[----:B------:R-:W-:Y:S01]  /*12250*/  F2FP.PACK_AB R79, R164, R130 ;  /* 0x00000082a44f723e */ /* 0x000fe200000000ff */
[----:B------:R-:W-:Y:S02]  /*12260*/  FADD.FTZ R131, R131, R147 ;  /* 0x0000009383837221 */ /* 0x000fe40000010000 */
        /* <DEDUP_REMOVED lines=11> */
[-C--:B---3--:R-:W-:Y:S04]  /*12320*/  HMMA.16816.F32 R20, R72, R88.reuse, R20 ;  /* 0x000000584814723c */ /* 0x088fe80000001814 */
[----:B------:R-:W-:Y:S04]  /*12330*/  FADD.FTZ R105, R100, R105 ;  /* 0x0000006964697221 */ /* 0x000fe80000010000 */
[C---:B------:R-:W-:Y:S01]  /*12340*/  HMMA.16816.F32 R24, R76.reuse, R88, R24 ;  /* 0x000000584c18723c */ /* 0x040fe20000001818 */
[----:B------:R-:W-:Y:S03]  /*12350*/  MUFU.EX2 R184, R184 ;  /* 0x000000b800b87308 */ /* 0x000fe60000000800 */
[----:B------:R-:W-:Y:S04]  /*12360*/  FADD.FTZ R105, R110, R105 ;  /* 0x000000696e697221 */ /* 0x000fe80000010000 */
[-C--:B------:R-:W-:Y:S03]  /*12370*/  HMMA.16816.F32 R28, R76, R90.reuse, R28 ;  /* 0x0000005a4c1c723c */ /* 0x080fe6000000181c */
[----:B------:R-:W2:Y:S01]  /*12380*/  MUFU.EX2 R183, R183 ;  /* 0x000000b700b77308 */ /* 0x000ea20000000800 */
[----:B------:R-:W-:Y:S04]  /*12390*/  FADD.FTZ R105, R175, R105 ;  /* 0x00000069af697221 */ /* 0x000fe80000010000 */
[C---:B------:R-:W-:Y:S01]  /*123a0*/  HMMA.16816.F32 R32, R72.reuse, R90, R32 ;  /* 0x0000005a4820723c */ /* 0x040fe20000001820 */
[----:B------:R-:W3:Y:S03]  /*123b0*/  LDSM.16.MT88.4 R88, [R233+0x1800] ;  /* 0x00180000e958783b */ /* 0x000ee60000004200 */
[----:B-----5:R-:W-:Y:S04]  /*123c0*/  FADD.FTZ R105, R174, R105 ;  /* 0x00000069ae697221 */ /* 0x020fe80000010000 */
[-C--:B------:R-:W-:Y:S04]  /*123d0*/  HMMA.16816.F32 R36, R72, R92.reuse, R36 ;  /* 0x0000005c4824723c */ /* 0x080fe80000001824 */
[----:B------:R-:W-:Y:S04]  /*123e0*/  FADD.FTZ R105, R123, R105 ;  /* 0x000000697b697221 */ /* 0x000fe80000010000 */
[C---:B------:R-:W-:Y:S04]  /*123f0*/  HMMA.16816.F32 R40, R76.reuse, R92, R40 ;  /* 0x0000005c4c28723c */ /* 0x040fe80000001828 */
[----:B--2---:R-:W-:Y:S01]  /*12400*/  F2FP.PACK_AB R117, R183, R184 ;  /* 0x000000b8b775723e */ /* 0x004fe200000000ff */
[----:B------:R-:W-:Y:S03]  /*12410*/  FADD.FTZ R105, R122, R105 ;  /* 0x000000697a697221 */ /* 0x000fe60000010000 */
[-C--:B------:R-:W-:Y:S04]  /*12420*/  HMMA.16816.F32 R44, R76, R94.reuse, R44 ;  /* 0x0000005e4c2c723c */ /* 0x080fe8000000182c */
[----:B------:R-:W-:Y:S04]  /*12430*/  FADD.FTZ R105, R187, R105 ;  /* 0x00000069bb697221 */ /* 0x000fe80000010000 */
[C---:B------:R-:W-:Y:S01]  /*12440*/  HMMA.16816.F32 R48, R72.reuse, R94, R48 ;  /* 0x0000005e4830723c */ /* 0x040fe20000001830 */
[----:B------:R-:W2:Y:S03]  /*12450*/  LDSM.16.MT88.4 R92, [R232+0x1800] ;  /* 0x00180000e85c783b */ /* 0x000ea60000004200 */
[----:B------:R-:W-:Y:S04]  /*12460*/  FADD.FTZ R105, R188, R105 ;  /* 0x00000069bc697221 */ /* 0x000fe80000010000 */
[-C--:B------:R-:W-:Y:S04]  /*12470*/  HMMA.16816.F32 R52, R72, R84.reuse, R52 ;  /* 0x000000544834723c */ /* 0x080fe80000001834 */
[----:B------:R-:W-:Y:S04]  /*12480*/  FADD.FTZ R105, R190, R105 ;  /* 0x00000069be697221 */ /* 0x000fe80000010000 */
[C---:B------:R-:W-:Y:S04]  /*12490*/  HMMA.16816.F32 R56, R76.reuse, R84, R56 ;  /* 0x000000544c38723c */ /* 0x040fe80000001838 */
[----:B------:R-:W-:Y:S03]  /*124a0*/  FADD.FTZ R105, R192, R105 ;  /* 0x00000069c0697221 */ /* 0x000fe60000010000 */
        /* <DEDUP_REMOVED lines=12> */
[----:B------:R-:W4:Y:S01]  /*12570*/  LDSM.16.MT88.4 R84, [R231+0x1800] ;  /* 0x00180000e754783b */ /* 0x000f220000004200 */
[----:B------:R-:W-:Y:S01]  /*12580*/  F2FP.PACK_AB R72, R109, R111 ;  /* 0x0000006f6d48723e */ /* 0x000fe200000000ff */
[----:B------:R-:W-:Y:S01]  /*12590*/  FADD.FTZ R105, R182, R105 ;  /* 0x00000069b6697221 */ /* 0x000fe20000010000 */
[----:B------:R-:W-:Y:S01]  /*125a0*/  F2FP.PACK_AB R74, R114, R112 ;  /* 0x00000070724a723e */ /* 0x000fe200000000ff */
[-C--:B-1----:R-:W-:Y:S05]  /*125b0*/  HMMA.16816.F32 R4, R76, R80.reuse, R4 ;  /* 0x000000504c04723c */ /* 0x082fea0000001804 */
[----:B------:R-:W-:Y:S02]  /*125c0*/  F2FP.PACK_AB R73, R168, R165 ;  /* 0x000000a5a849723e */ /* 0x000fe400000000ff */
[----:B------:R-:W-:Y:S02]  /*125d0*/  F2FP.PACK_AB R75, R201, R169 ;  /* 0x000000a9c94b723e */ /* 0x000fe400000000ff */
[----:B------:R-:W-:Y:S05]  /*125e0*/  MOV R183, R2 ;  /* 0x0000000200b77202 */ /* 0x000fea0000000f00 */
[C---:B------:R-:W-:Y:S08]  /*125f0*/  HMMA.16816.F32 R8, R72.reuse, R80, R8 ;  /* 0x000000504808723c */ /* 0x040ff00000001808 */
[-C--:B------:R-:W-:Y:S08]  /*12600*/  HMMA.16816.F32 R12, R72, R82.reuse, R12 ;  /* 0x00000052480c723c */ /* 0x080ff0000000180c */
[C---:B------:R-:W-:Y:S01]  /*12610*/  HMMA.16816.F32 R16, R76.reuse, R82, R16 ;  /* 0x000000524c10723c */ /* 0x040fe20000001810 */
[----:B------:R-:W1:Y:S07]  /*12620*/  LDSM.16.MT88.4 R80, [R234+0x2000] ;  /* 0x00200000ea50783b */ /* 0x000e6e0000004200 */
[-C--:B---3--:R-:W-:Y:S08]  /*12630*/  HMMA.16816.F32 R20, R76, R88.reuse, R20 ;  /* 0x000000584c14723c */ /* 0x088ff00000001814 */
[C---:B------:R-:W-:Y:S08]  /*12640*/  HMMA.16816.F32 R24, R72.reuse, R88, R24 ;  /* 0x000000584818723c */ /* 0x040ff00000001818 */
[-C--:B------:R-:W-:Y:S08]  /*12650*/  HMMA.16816.F32 R28, R72, R90.reuse, R28 ;  /* 0x0000005a481c723c */ /* 0x080ff0000000181c */
[C---:B------:R-:W-:Y:S01]  /*12660*/  HMMA.16816.F32 R32, R76.reuse, R90, R32 ;  /* 0x0000005a4c20723c */ /* 0x040fe20000001820 */
[----:B------:R-:W3:Y:S07]  /*12670*/  LDSM.16.MT88.4 R88, [R233+0x2000] ;  /* 0x00200000e958783b */ /* 0x000eee0000004200 */
[-C--:B--2---:R-:W-:Y:S08]  /*12680*/  HMMA.16816.F32 R36, R76, R92.reuse, R36 ;  /* 0x0000005c4c24723c */ /* 0x084ff00000001824 */
[C---:B------:R-:W-:Y:S08]  /*12690*/  HMMA.16816.F32 R40, R72.reuse, R92, R40 ;  /* 0x0000005c4828723c */ /* 0x040ff00000001828 */
[-C--:B------:R-:W-:Y:S08]  /*126a0*/  HMMA.16816.F32 R44, R72, R94.reuse, R44 ;  /* 0x0000005e482c723c */ /* 0x080ff0000000182c */
[C---:B------:R-:W-:Y:S01]  /*126b0*/  HMMA.16816.F32 R48, R76.reuse, R94, R48 ;  /* 0x0000005e4c30723c */ /* 0x040fe20000001830 */
[----:B------:R-:W2:Y:S07]  /*126c0*/  LDSM.16.MT88.4 R92, [R232+0x2000] ;  /* 0x00200000e85c783b */ /* 0x000eae0000004200 */
[-C--:B----4-:R-:W-:Y:S08]  /*126d0*/  HMMA.16816.F32 R52, R76, R84.reuse, R52 ;  /* 0x000000544c34723c */ /* 0x090ff00000001834 */
        /* <DEDUP_REMOVED lines=12> */
[----:B------:R-:W4:Y:S01]  /*127a0*/  LDSM.16.MT88.4 R84, [R231+0x2000] ;  /* 0x00200000e754783b */ /* 0x000f220000004200 */
        /* <DEDUP_REMOVED lines=41> */
[----:B------:R-:W4:Y:S03]  /*12a40*/  LDSM.16.MT88.4 R132, [R233+0x3000] ;  /* 0x00300000e984783b */ /* 0x000f260000004200 */
        /* <DEDUP_REMOVED lines=37> */
[----:B------:R-:W3:Y:S02]  /*12ca0*/  LDL.LU R72, [R1+0x50] ;  /* 0x0000500001487983 */ /* 0x000ee40000300800 */
        /* <DEDUP_REMOVED lines=33> */
[----:B------:R-:W-:Y:S04]  /*12ec0*/  FADD.FTZ R8, R115, R8 ;  /* 0x0000000873087221 */ /* 0x000fe80000010000 */
[-C--:B------:R-:W-:Y:S04]  /*12ed0*/  HMMA.16816.F32 R176, R176, R6.reuse, R60 ;  /* 0x00000006b0b0723c */ /* 0x080fe8000000183c */
[----:B------:R-:W-:Y:S04]  /*12ee0*/  FADD.FTZ R8, R113, R8 ;  /* 0x0000000871087221 */ /* 0x000fe80000010000 */
[----:B------:R-:W-:Y:S04]  /*12ef0*/  HMMA.16816.F32 R116, R116, R6, R64 ;  /* 0x000000067474723c */ /* 0x000fe80000001840 */
[----:B------:R-:W-:Y:S03]  /*12f00*/  FADD.FTZ R8, R96, R8 ;  /* 0x0000000860087221 */ /* 0x000fe60000010000 */
[----:B------:R-:W-:Y:S02]  /*12f10*/  FADD.FTZ R7, R108, R105 ;  /* 0x000000696c077221 */ /* 0x000fe40000010000 */
[----:B------:R-:W-:Y:S03]  /*12f20*/  FADD.FTZ R6, R97, R104 ;  /* 0x0000006861067221 */ /* 0x000fe60000010000 */
[----:B------:R1:W-:Y:S01]  /*12f30*/  STL [R1+0x60], R7 ;  /* 0x0000600701007387 */ /* 0x0003e20000100800 */
[----:B------:R-:W-:Y:S03]  /*12f40*/  FADD.FTZ R8, R71, R8 ;  /* 0x0000000847087221 */ /* 0x000fe60000010000 */
[----:B------:R1:W-:Y:S01]  /*12f50*/  STL [R1+0x54], R6 ;  /* 0x0000540601007387 */ /* 0x0003e20000100800 */
[----:B------:R-:W-:Y:S04]  /*12f60*/  FADD.FTZ R8, R70, R8 ;  /* 0x0000000846087221 */ /* 0x000fe80000010000 */
[----:B------:R-:W-:Y:S01]  /*12f70*/  FADD.FTZ R5, R69, R8 ;  /* 0x0000000845057221 */ /* 0x000fe20000010000 */
[C---:B---3--:R-:W-:Y:S02]  /*12f80*/  IADD3 R4, R72.reuse, -0x1, RZ ;  /* 0xffffffff48047810 */ /* 0x048fe40007ffe0ff */
[----:B--2---:R-:W-:Y:S03]  /*12f90*/  ISETP.GT.AND P0, PT, R72, R73, PT ;  /* 0x000000494800720c */ /* 0x004fe60003f04270 */
[----:B------:R1:W-:Y:S04]  /*12fa0*/  STL [R1+0x50], R4 ;  /* 0x0000500401007387 */ /* 0x0003e80000100800 */
[----:B------:R1:W-:Y:S06]  /*12fb0*/  STL [R1+0x4c], R5 ;  /* 0x00004c0501007387 */ /* 0x0003ec0000100800 */
[----:B-1----:R-:W-:-:S05]  /*12fc0*/  @P0 BRA `(.L_x_1358) ;  /* 0xffffaea000000947 */ /* 0x002fca000383ffff */
.L_x_1351:
[----:B------:R-:W-:Y:S05]  /*12fd0*/  BRA.DIV ~URZ, `(.L_x_1359) ;  /* 0x00006e627f007947 */ /* 0x000fea000b800000 */
[----:B------:R-:W2:Y:S04]  /*12fe0*/  LDL R4, [R1+0x48] ;  /* 0x0000480001047983 */ /* 0x000ea80000100800 */
[----:B--2---:R1:W2:Y:S02]  /*12ff0*/  SHFL.BFLY PT, R11, R4, 0x2, 0x1f ;  /* 0x0c401f00040b7f89 */ /* 0x0042a400000e0000 */
.L_x_1403:
        /* <DEDUP_REMOVED lines=9> */
[----:B-1----:R-:W-:-:S03]  /*13090*/  FADD.FTZ R10, R10, R9 ;  /* 0x000000090a0a7221 */ /* 0x002fc60000010000 */
[----:B------:R-:W1:Y:S01]  /*130a0*/  SHFL.BFLY PT, R9, R11, 0x1, 0x1f ;  /* 0x0c201f000b097f89 */ /* 0x000e6200000e0000 */
[----:B--2---:R-:W-:-:S03]  /*130b0*/  FADD.FTZ R6, R6, R8 ;  /* 0x0000000806067221 */ /* 0x004fc60000010000 */
[----:B------:R-:W2:Y:S01]  /*130c0*/  SHFL.BFLY PT, R8, R10, 0x1, 0x1f ;  /* 0x0c201f000a087f89 */ /* 0x000ea200000e0000 */
[----:B---3--:R-:W-:-:S03]  /*130d0*/  FADD.FTZ R4, R4, R12 ;  /* 0x0000000c04047221 */ /* 0x008fc60000010000 */
[----:B------:R-:W3:Y:S04]  /*130e0*/  SHFL.BFLY PT, R7, R6, 0x1, 0x1f ;  /* 0x0c201f0006077f89 */ /* 0x000ee800000e0000 */
[----:B------:R4:W4:Y:S01]  /*130f0*/  SHFL.BFLY PT, R5, R4, 0x1, 0x1f ;  /* 0x0c201f0004057f89 */ /* 0x00092200000e0000 */
[----:B-1----:R-:W-:Y:S02]  /*13100*/  FADD.FTZ R11, R11, R9 ;  /* 0x000000090b0b7221 */ /* 0x002fe40000010000 */
[----:B--2---:R-:W-:Y:S02]  /*13110*/  FADD.FTZ R10, R10, R8 ;  /* 0x000000080a0a7221 */ /* 0x004fe40000010000 */
[----:B---3--:R-:W-:-:S03]  /*13120*/  FADD.FTZ R7, R6, R7 ;  /* 0x0000000706077221 */ /* 0x008fc60000010000 */
.L_x_1404:
[----:B------:R-:W-:Y:S01]  /*13130*/  FSETP.NE.FTZ.AND P2, PT, R10, RZ, PT ;  /* 0x000000ff0a00720b */ /* 0x000fe20003f55000 */
[----:B------:R-:W-:Y:S01]  /*13140*/  CS2R R8, SRZ ;  /* 0x0000000000087805 */ /* 0x000fe2000001ff00 */
[----:B------:R-:W-:Y:S01]  /*13150*/  FSETP.NE.FTZ.AND P3, PT, R11, RZ, PT ;  /* 0x000000ff0b00720b */ /* 0x000fe20003f75000 */
[----:B----4-:R-:W-:Y:S01]  /*13160*/  FADD.FTZ R4, R5, R4 ;  /* 0x0000000405047221 */ /* 0x010fe20000010000 */
[----:B------:R-:W-:-:S04]  /*13170*/  FSETP.NE.FTZ.AND P1, PT, R7, RZ, PT ;  /* 0x000000ff0700720b */ /* 0x000fc80003f35000 */
[----:B------:R-:W-:-:S05]  /*13180*/  FSETP.NE.FTZ.AND P0, PT, R4, RZ, PT ;  /* 0x000000ff0400720b */ /* 0x000fca0003f15000 */
[----:B------:R-:W1:Y:S01]  /*13190*/  @P2 MUFU.LG2 R5, R10 ;  /* 0x0000000a00052308 */ /* 0x000e620000000c00 */
[----:B------:R-:W-:Y:S02]  /*131a0*/  @P2 MOV R13, 0x3f317218 ;  /* 0x3f317218000d2802 */ /* 0x000fe40000000f00 */
[----:B------:R-:W-:-:S03]  /*131b0*/  @P3 MOV R14, 0x3f317218 ;  /* 0x3f317218000e3802 */ /* 0x000fc60000000f00 */
[----:B------:R-:W-:Y:S02]  /*131c0*/  @P2 FMUL.FTZ R13, R13, c[0x0][0x2d0] ;  /* 0x0000b4000d0d2a20 */ /* 0x000fe40000410000 */
[----:B------:R-:W2:Y:S01]  /*131d0*/  @P3 MUFU.RCP R8, R11 ;  /* 0x0000000b00083308 */ /* 0x000ea20000001000 */
[----:B------:R-:W-:-:S07]  /*131e0*/  @P3 FMUL.FTZ R14, R14, c[0x0][0x2d0] ;  /* 0x0000b4000e0e3a20 */ /* 0x000fce0000410000 */
[----:B------:R3:W4:Y:S01]  /*131f0*/  @P3 MUFU.LG2 R6, R11 ;  /* 0x0000000b00063308 */ /* 0x0007220000000c00 */
[----:B-1----:R-:W-:Y:S01]  /*13200*/  @P2 FMUL.FTZ R15, R5, 0.69314718246459960938 ;  /* 0x3f317218050f2820 */ /* 0x002fe20000410000 */
[----:B------:R-:W-:-:S06]  /*13210*/  MOV R5, RZ ;  /* 0x000000ff00057202 */ /* 0x000fcc0000000f00 */
[----:B------:R1:W5:Y:S01]  /*13220*/  @P2 MUFU.RCP R9, R10 ;  /* 0x0000000a00092308 */ /* 0x0003620000001000 */
[C---:B--2---:R-:W-:Y:S02]  /*13230*/  FMUL.FTZ R144, R8.reuse, R144 ;  /* 0x0000009008907220 */ /* 0x044fe40000410000 */
[C---:B------:R-:W-:Y:S02]  /*13240*/  FMUL.FTZ R145, R8.reuse, R145 ;  /* 0x0000009108917220 */ /* 0x040fe40000410000 */
[C---:B------:R-:W-:Y:S02]  /*13250*/  FMUL.FTZ R140, R8.reuse, R140 ;  /* 0x0000008c088c7220 */ /* 0x040fe40000410000 */
[C---:B------:R-:W-:Y:S01]  /*13260*/  FMUL.FTZ R141, R8.reuse, R141 ;  /* 0x0000008d088d7220 */ /* 0x040fe20000410000 */
[----:B------:R-:W2:Y:S01]  /*13270*/  @P1 MUFU.LG2 R12, R7 ;  /* 0x00000007000c1308 */ /* 0x000ea20000000c00 */
[C---:B------:R-:W-:Y:S01]  /*13280*/  FMUL.FTZ R136, R8.reuse, R136 ;  /* 0x0000008808887220 */ /* 0x040fe20000410000 */
[----:B---3--:R-:W-:Y:S01]  /*13290*/  MOV R11, 0xff800000 ;  /* 0xff800000000b7802 */ /* 0x008fe20000000f00 */
[----:B------:R-:W-:-:S02]  /*132a0*/  FMUL.FTZ R137, R8, R137 ;  /* 0x0000008908897220 */ /* 0x000fc40000410000 */
[C---:B------:R-:W-:Y:S02]  /*132b0*/  FMUL.FTZ R132, R8.reuse, R132 ;  /* 0x0000008408847220 */ /* 0x040fe40000410000 */
[C---:B------:R-:W-:Y:S01]  /*132c0*/  FMUL.FTZ R133, R8.reuse, R133 ;  /* 0x0000008508857220 */ /* 0x040fe20000410000 */
[----:B------:R-:W-:Y:S01]  /*132d0*/  @P0 MUFU.RCP R5, R4 ;  /* 0x0000000400050308 */ /* 0x000fe20000001000 */
[C---:B------:R-:W-:Y:S01]  /*132e0*/  FMUL.FTZ R128, R8.reuse, R128 ;  /* 0x0000008008807220 */ /* 0x040fe20000410000 */
[----:B-1----:R-:W-:Y:S01]  /*132f0*/  MOV R10, 0xff800000 ;  /* 0xff800000000a7802 */ /* 0x002fe20000000f00 */
[C---:B------:R-:W-:Y:S02]  /*13300*/  FMUL.FTZ R129, R8.reuse, R129 ;  /* 0x0000008108817220 */ /* 0x040fe40000410000 */
[C---:B------:R-:W-:Y:S02]  /*13310*/  FMUL.FTZ R124, R8.reuse, R124 ;  /* 0x0000007c087c7220 */ /* 0x040fe40000410000 */
[C---:B------:R-:W-:Y:S01]  /*13320*/  FMUL.FTZ R125, R8.reuse, R125 ;  /* 0x0000007d087d7220 */ /* 0x040fe20000410000 */
[----:B------:R-:W1:Y:S01]  /*13330*/  @P0 MUFU.LG2 R4, R4 ;  /* 0x0000000400040308 */ /* 0x000e620000000c00 */
[----:B------:R-:W-:-:S02]  /*13340*/  FMUL.FTZ R120, R8, R120 ;  /* 0x0000007808787220 */ /* 0x000fc40000410000 */
[C---:B------:R-:W-:Y:S02]  /*13350*/  FMUL.FTZ R121, R8.reuse, R121 ;  /* 0x0000007908797220 */ /* 0x040fe40000410000 */
[C---:B------:R-:W-:Y:S02]  /*13360*/  FMUL.FTZ R116, R8.reuse, R116 ;  /* 0x0000007408747220 */ /* 0x040fe40000410000 */
[----:B------:R-:W-:Y:S01]  /*13370*/  FMUL.FTZ R117, R8, R117 ;  /* 0x0000007508757220 */ /* 0x000fe20000410000 */
[----:B------:R-:W-:Y:S01]  /*13380*/  MOV R8, RZ ;  /* 0x000000ff00087202 */ /* 0x000fe20000000f00 */
[----:B----4-:R-:W-:Y:S02]  /*13390*/  @P3 FMUL.FTZ R6, R6, 0.69314718246459960938 ;  /* 0x3f31721806063820 */ /* 0x010fe40000410000 */
[C---:B-----5:R-:W-:Y:S02]  /*133a0*/  FMUL.FTZ R146, R9.reuse, R146 ;  /* 0x0000009209927220 */ /* 0x060fe40000410000 */
[C---:B------:R-:W-:Y:S01]  /*133b0*/  FMUL.FTZ R147, R9.reuse, R147 ;  /* 0x0000009309937220 */ /* 0x040fe20000410000 */
[----:B------:R3:W4:Y:S01]  /*133c0*/  @P1 MUFU.RCP R8, R7 ;  /* 0x0000000700081308 */ /* 0x0007220000001000 */
[----:B------:R-:W-:-:S02]  /*133d0*/  FMUL.FTZ R142, R9, R142 ;  /* 0x0000008e098e7220 */ /* 0x000fc40000410000 */
[C---:B------:R-:W-:Y:S02]  /*133e0*/  FMUL.FTZ R143, R9.reuse, R143 ;  /* 0x0000008f098f7220 */ /* 0x040fe40000410000 */
[C---:B------:R-:W-:Y:S02]  /*133f0*/  FMUL.FTZ R138, R9.reuse, R138 ;  /* 0x0000008a098a7220 */ /* 0x040fe40000410000 */
[C---:B------:R-:W-:Y:S02]  /*13400*/  FMUL.FTZ R139, R9.reuse, R139 ;  /* 0x0000008b098b7220 */ /* 0x040fe40000410000 */
[C---:B------:R-:W-:Y:S02]  /*13410*/  FMUL.FTZ R134, R9.reuse, R134 ;  /* 0x0000008609867220 */ /* 0x040fe40000410000 */
[C---:B------:R-:W-:Y:S02]  /*13420*/  FMUL.FTZ R135, R9.reuse, R135 ;  /* 0x0000008709877220 */ /* 0x040fe40000410000 */
[----:B------:R-:W-:-:S02]  /*13430*/  FMUL.FTZ R130, R9, R130 ;  /* 0x0000008209827220 */ /* 0x000fc40000410000 */
[C---:B------:R-:W-:Y:S01]  /*13440*/  FMUL.FTZ R131, R9.reuse, R131 ;  /* 0x0000008309837220 */ /* 0x040fe20000410000 */
[----:B---3--:R-:W-:Y:S01]  /*13450*/  MOV R7, 0xff800000 ;  /* 0xff80000000077802 */ /* 0x008fe20000000f00 */
[C---:B------:R-:W-:Y:S02]  /*13460*/  FMUL.FTZ R126, R9.reuse, R126 ;  /* 0x0000007e097e7220 */ /* 0x040fe40000410000 */
[C---:B------:R-:W-:Y:S02]  /*13470*/  FMUL.FTZ R127, R9.reuse, R127 ;  /* 0x0000007f097f7220 */ /* 0x040fe40000410000 */
[C---:B------:R-:W-:Y:S02]  /*13480*/  FMUL.FTZ R122, R9.reuse, R122 ;  /* 0x0000007a097a7220 */ /* 0x040fe40000410000 */
[C---:B------:R-:W-:Y:S02]  /*13490*/  FMUL.FTZ R123, R9.reuse, R123 ;  /* 0x0000007b097b7220 */ /* 0x040fe40000410000 */
[----:B------:R-:W-:-:S02]  /*134a0*/  FMUL.FTZ R118, R9, R118 ;  /* 0x0000007609767220 */ /* 0x000fc40000410000 */
[----:B------:R-:W-:Y:S01]  /*134b0*/  FMUL.FTZ R119, R9, R119 ;  /* 0x0000007709777220 */ /* 0x000fe20000410000 */
[----:B------:R-:W-:Y:S01]  /*134c0*/  @P1 MOV R9, 0x3f317218 ;  /* 0x3f31721800091802 */ /* 0x000fe20000000f00 */
[----:B------:R-:W-:Y:S01]  /*134d0*/  @P3 FFMA.FTZ R7, R14, R3, R6 ;  /* 0x000000030e073223 */ /* 0x000fe20000010006 */
[----:B------:R-:W-:Y:S01]  /*134e0*/  @P0 MOV R3, 0x3f317218 ;  /* 0x3f31721800030802 */ /* 0x000fe20000000f00 */
[----:B--2---:R-:W-:Y:S02]  /*134f0*/  @P1 FMUL.FTZ R12, R12, 0.69314718246459960938 ;  /* 0x3f3172180c0c1820 */ /* 0x004fe40000410000 */
[----:B------:R-:W-:Y:S02]  /*13500*/  @P1 FMUL.FTZ R9, R9, c[0x0][0x2d0] ;  /* 0x0000b40009091a20 */ /* 0x000fe40000410000 */
[----:B-1----:R-:W-:Y:S02]  /*13510*/  @P0 FMUL.FTZ R4, R4, 0.69314718246459960938 ;  /* 0x3f31721804040820 */ /* 0x002fe40000410000 */
[----:B------:R-:W-:-:S02]  /*13520*/  @P0 FMUL.FTZ R3, R3, c[0x0][0x2d0] ;  /* 0x0000b40003030a20 */ /* 0x000fc40000410000 */
[----:B------:R-:W-:Y:S01]  /*13530*/  @P1 FFMA.FTZ R11, R9, R0, R12 ;  /* 0x00000000090b1223 */ /* 0x000fe2000001000c */
[----:B------:R-:W-:Y:S01]  /*13540*/  MOV R0, 0xff800000 ;  /* 0xff80000000007802 */ /* 0x000fe20000000f00 */
[----:B------:R-:W-:Y:S01]  /*13550*/  @P2 FFMA.FTZ R10, R13, R2, R15 ;  /* 0x000000020d0a2223 */ /* 0x000fe2000001000f */
[----:B------:R-:W-:Y:S01]  /*13560*/  MOV R2, 0x1 ;  /* 0x0000000100027802 */ /* 0x000fe20000000f00 */
[C---:B----4-:R-:W-:Y:S02]  /*13570*/  FMUL.FTZ R148, R8.reuse, R148 ;  /* 0x0000009408947220 */ /* 0x050fe40000410000 */
        /* <DEDUP_REMOVED lines=30> */
[----:B------:R-:W-:Y:S02]  /*13760*/  FMUL.FTZ R179, R5, R179 ;  /* 0x000000b305b37220 */ /* 0x000fe40000410000 */
[----:B------:R-:W-:Y:S02]  /*13770*/  @P0 FFMA.FTZ R0, R3, R68, R4 ;  /* 0x0000004403000223 */ /* 0x000fe40000010004 */
.L_x_1304:
[----:B--2---:R2:W5:Y:S01]  /*13780*/  LDL R6, [R1] ;  /* 0x0000000001067983 */ /* 0x0045620000100800 */
[----:B------:R-:W-:Y:S01]  /*13790*/  LOP3.LUT P0, RZ, R243, 0x7f, RZ, 0xc0, !PT ;  /* 0x0000007ff3ff7812 */ /* 0x000fe2000780c0ff */
[----:B------:R-:W-:-:S12]  /*137a0*/  BSSY B0, `(.L_x_1361) ;  /* 0x0000010000007945 */ /* 0x000fd80003800000 */
[----:B------:R-:W-:Y:S05]  /*137b0*/  @P0 BRA `(.L_x_1362) ;  /* 0x000000e000000947 */ /* 0x000fea0003800000 */
[----:B------:R-:W3:Y:S01]  /*137c0*/  S2R R3, SR_LANEID ;  /* 0x0000000000037919 */ /* 0x000ee20000000000 */
[----:B------:R-:W-:Y:S01]  /*137d0*/  VOTEU.ANY UR4, UPT, PT ;  /* 0x0000000000047886 */ /* 0x000fe200038e0100 */
[----:B------:R-:W-:Y:S01]  /*137e0*/  IMAD.MOV.U32 R8, RZ, RZ, c[0x0][0x580] ;  /* 0x00016000ff087624 */ /* 0x000fe200078e00ff */
[----:B------:R-:W3:Y:S01]  /*137f0*/  FLO.U32 R5, UR4 ;  /* 0x0000000400057d00 */ /* 0x000ee200080e0000 */
[----:B------:R-:W-:-:S07]  /*13800*/  IMAD.MOV.U32 R9, RZ, RZ, c[0x0][0x584] ;  /* 0x00016100ff097624 */ /* 0x000fce00078e00ff */
[----:B------:R-:W4:Y:S01]  /*13810*/  POPC R4, UR4 ;  /* 0x0000000400047d09 */ /* 0x000f220008000000 */
[----:B---3--:R-:W-:-:S13]  /*13820*/  ISETP.EQ.U32.AND P0, PT, R5, R3, PT ;  /* 0x000000030500720c */ /* 0x008fda0003f02070 */
[----:B----4-:R-:W3:Y:S04]  /*13830*/  @P0 ATOMG.E.ADD.STRONG.GPU PT, R4, [R8.64], R4 ;  /* 0x00000004080409a8 */ /* 0x010ee800081ee1c8 */
[----:B------:R-:W4:Y:S02]  /*13840*/  S2R R3, SR_LTMASK ;  /* 0x0000000000037919 */ /* 0x000f240000003900 */
[----:B----4-:R-:W-:-:S06]  /*13850*/  LOP3.LUT R3, R3, UR4, RZ, 0xc0, !PT ;  /* 0x0000000403037c12 */ /* 0x010fcc000f8ec0ff */
[----:B------:R-:W4:Y:S01]  /*13860*/  POPC R3, R3 ;  /* 0x0000000300037309 */ /* 0x000f220000000000 */
[----:B---3--:R-:W4:Y:S02]  /*13870*/  SHFL.IDX PT, R4, R4, R5, 0x1f ;  /* 0x00001f0504047589 */ /* 0x008f2400000e0000 */
[----:B----45:R-:W-:-:S05]  /*13880*/  IADD3 R6, R4, c[0x0][0xc], R3 ;  /* 0x0000030004067a10 */ /* 0x030fca0007ffe003 */
[----:B------:R3:W-:Y:S02]  /*13890*/  STL [R1], R6 ;  /* 0x0000000601007387 */ /* 0x0007e40000100800 */
.L_x_1362:
[----:B------:R-:W-:Y:S05]  /*138a0*/  BSYNC B0 ;  /* 0x0000000000007941 */ /* 0x000fea0003800000 */
.L_x_1361:
[----:B------:R-:W-:Y:S01]  /*138b0*/  PRMT R2, R2, 0x9910, RZ ;  /* 0x0000991002027816 */ /* 0x000fe200000000ff */
[----:B------:R-:W-:Y:S01]  /*138c0*/  BSSY B1, `(.L_x_1363) ;  /* 0x0000142000017945 */ /* 0x000fe20003800000 */
[----:B-----5:R-:W-:Y:S02]  /*138d0*/  IMAD.MOV.U32 R3, RZ, RZ, R6 ;  /* 0x000000ffff037224 */ /* 0x020fe400078e0006 */
[----:B------:R-:W-:-:S13]  /*138e0*/  ISETP.NE.AND P0, PT, R2, RZ, PT ;  /* 0x000000ff0200720c */ /* 0x000fda0003f05270 */
[----:B------:R-:W-:Y:S05]  /*138f0*/  @!P0 BRA `(.L_x_1364) ;  /* 0x0000113000008947 */ /* 0x000fea0003800000 */
[----:B------:R-:W-:Y:S01]  /*13900*/  WARPSYNC 0xffffffff ;  /* 0xffffffff00007948 */ /* 0x000fe20003800000 */
[----:B------:R-:W-:Y:S06]  /*13910*/  BAR.SYNC.DEFER_BLOCKING 0x1, 0x80 ;  /* 0x0042000000007b1d */ /* 0x000fec0000010000 */
[----:B------:R-:W-:Y:S05]  /*13920*/  BRA.CONV ~URZ, `(.L_x_1365) ;  /* 0x000000537f007947 */ /* 0x000fea000b800000 */
[----:B---3--:R-:W-:Y:S01]  /*13930*/  IMAD.MOV.U32 R6, RZ, RZ, R249 ;  /* 0x000000ffff067224 */ /* 0x008fe200078e00f9 */
[----:B------:R-:W-:Y:S01]  /*13940*/  MOV R5, RZ ;  /* 0x000000ff00057202 */ /* 0x000fe20000000f00 */
[----:B------:R-:W-:Y:S01]  /*13950*/  IMAD.MOV.U32 R4, RZ, RZ, 0x1f ;  /* 0x0000001fff047424 */ /* 0x000fe200078e00ff */
[----:B------:R-:W-:-:S02]  /*13960*/  MOV R2, 0x13980 ;  /* 0x0001398000027802 */ /* 0x000fc40000000f00 */
[----:B-12---:R-:W-:Y:S05]  /*13970*/  CALL.REL.NOINC `($__internal_17_$__cuda_sm70_shflsync_idx_p) ;  /* 0x0000685000007944 */ /* 0x006fea0003c00000 */
.L_x_1365:
[----:B---3--:R-:W3:Y:S04]  /*13980*/  LDL.LU R6, [R1+0x18] ;  /* 0x0000180001067983 */ /* 0x008ee80000300800 */
[----:B-1----:R-:W4:Y:S04]  /*13990*/  LDL.LU R13, [R1+0x2c] ;  /* 0x00002c00010d7983 */ /* 0x002f280000300800 */
[----:B------:R-:W5:Y:S04]  /*139a0*/  LDL.LU R18, [R1+0x28] ;  /* 0x0000280001127983 */ /* 0x000f680000300800 */
[----:B--2---:R-:W2:Y:S01]  /*139b0*/  LDL.LU R22, [R1+0x14] ;  /* 0x0000140001167983 */ /* 0x004ea20000300800 */
[----:B------:R-:W-:Y:S01]  /*139c0*/  IMAD.MOV.U32 R2, RZ, RZ, 0x1 ;  /* 0x00000001ff027424 */ /* 0x000fe200078e00ff */
[----:B------:R-:W-:Y:S01]  /*139d0*/  ULDC UR5, c[0x0][0x4e8] ;  /* 0x00013a0000057ab9 */ /* 0x000fe20000000800 */
[----:B------:R-:W-:Y:S01]  /*139e0*/  LOP3.LUT P1, RZ, R248, 0x3, RZ, 0xc0, !PT ;  /* 0x00000003f8ff7812 */ /* 0x000fe2000782c0ff */
[----:B------:R-:W-:Y:S01]  /*139f0*/  ULDC UR4, c[0x0][0x388] ;  /* 0x0000e20000047ab9 */ /* 0x000fe20000000800 */
[C---:B------:R-:W-:Y:S01]  /*13a00*/  IADD3 R23, R245.reuse, 0x38, RZ ;  /* 0x00000038f5177810 */ /* 0x040fe20007ffe0ff */
[----:B------:R-:W-:Y:S01]  /*13a10*/  UIMAD UR4, UR5, UR4, URZ ;  /* 0x00000004050472a4 */ /* 0x000fe2000f8e023f */
[----:B------:R-:W-:Y:S01]  /*13a20*/  ISETP.NE.AND P0, PT, R2, c[0x0][0x4e8], PT ;  /* 0x00013a0002007a0c */ /* 0x000fe20003f05270 */
[----:B------:R-:W-:Y:S01]  /*13a30*/  BSSY B0, `(.L_x_1366) ;  /* 0x0000090000007945 */ /* 0x000fe20003800000 */
[----:B------:R-:W-:-:S02]  /*13a40*/  IADD3 R25, R245, 0x30, RZ ;  /* 0x00000030f5197810 */ /* 0x000fc40007ffe0ff */
[C---:B------:R-:W-:Y:S02]  /*13a50*/  IADD3 R27, R245.reuse, 0x28, RZ ;  /* 0x00000028f51b7810 */ /* 0x040fe40007ffe0ff */
[C---:B------:R-:W-:Y:S02]  /*13a60*/  IADD3 R29, R245.reuse, 0x20, RZ ;  /* 0x00000020f51d7810 */ /* 0x040fe40007ffe0ff */
[C---:B------:R-:W-:Y:S02]  /*13a70*/  IADD3 R31, R245.reuse, 0x18, RZ ;  /* 0x00000018f51f7810 */ /* 0x040fe40007ffe0ff */
[C---:B------:R-:W-:Y:S02]  /*13a80*/  IADD3 R33, R245.reuse, 0x10, RZ ;  /* 0x00000010f5217810 */ /* 0x040fe40007ffe0ff */
[----:B------:R-:W-:Y:S02]  /*13a90*/  IADD3 R35, R245, 0x8, RZ ;  /* 0x00000008f5237810 */ /* 0x000fe40007ffe0ff */
[----:B------:R-:W-:-:S02]  /*13aa0*/  SHF.R.S32.HI R23, RZ, 0x1f, R23 ;  /* 0x0000001fff177819 */ /* 0x000fc40000011417 */
[C---:B------:R-:W-:Y:S02]  /*13ab0*/  IADD3 R24, R245.reuse, 0x30, RZ ;  /* 0x00000030f5187810 */ /* 0x040fe40007ffe0ff */
[----:B------:R-:W-:Y:S02]  /*13ac0*/  SHF.R.S32.HI R25, RZ, 0x1f, R25 ;  /* 0x0000001fff197819 */ /* 0x000fe40000011419 */
[C---:B------:R-:W-:Y:S02]  /*13ad0*/  IADD3 R26, R245.reuse, 0x28, RZ ;  /* 0x00000028f51a7810 */ /* 0x040fe40007ffe0ff */
[----:B------:R-:W-:Y:S02]  /*13ae0*/  SHF.R.S32.HI R27, RZ, 0x1f, R27 ;  /* 0x0000001fff1b7819 */ /* 0x000fe4000001141b */
        /* <DEDUP_REMOVED lines=8> */
[----:B------:R-:W-:Y:S02]  /*13b70*/  SHF.R.S32.HI R36, RZ, 0x1f, R245 ;  /* 0x0000001fff247819 */ /* 0x000fe400000114f5 */
[----:B---3--:R-:W-:Y:S01]  /*13b80*/  SHF.R.S32.HI R16, RZ, 0x1f, R6 ;  /* 0x0000001fff107819 */ /* 0x008fe20000011406 */
[----:B------:R-:W-:-:S04]  /*13b90*/  IMAD.WIDE.U32 R4, R6, c[0x0][0x4d0], RZ ;  /* 0x0001340006047a25 */ /* 0x000fc800078e00ff */
[C---:B------:R-:W-:Y:S02]  /*13ba0*/  IMAD R14, R16.reuse, c[0x0][0x4d0], RZ ;  /* 0x00013400100e7a24 */ /* 0x040fe400078e02ff */
[----:B------:R-:W-:Y:S02]  /*13bb0*/  IMAD R16, R16, c[0x0][0x438], RZ ;  /* 0x00010e0010107a24 */ /* 0x000fe400078e02ff */
[C---:B------:R-:W-:Y:S02]  /*13bc0*/  IMAD R14, R6.reuse, c[0x0][0x4d4], R14 ;  /* 0x00013500060e7a24 */ /* 0x040fe400078e020e */
[C---:B------:R-:W-:Y:S02]  /*13bd0*/  IMAD R16, R6.reuse, c[0x0][0x43c], R16 ;  /* 0x00010f0006107a24 */ /* 0x040fe400078e0210 */
[----:B------:R-:W-:Y:S01]  /*13be0*/  IMAD.IADD R15, R5, 0x1, R14 ;  /* 0x00000001050f7824 */ /* 0x000fe200078e020e */
[----:B----4-:R-:W-:Y:S01]  /*13bf0*/  SHF.R.S32.HI R5, RZ, 0x1f, R13 ;  /* 0x0000001fff057819 */ /* 0x010fe2000001140d */
[----:B------:R-:W-:-:S04]  /*13c00*/  IMAD.WIDE.U32 R8, R6, c[0x0][0x438], RZ ;  /* 0x00010e0006087a25 */ /* 0x000fc800078e00ff */
[----:B------:R-:W-:Y:S02]  /*13c10*/  IMAD.MOV.U32 R14, RZ, RZ, R4 ;  /* 0x000000ffff0e7224 */ /* 0x000fe400078e0004 */
[----:B--2---:R-:W-:Y:S02]  /*13c20*/  IMAD.IADD R4, R246, 0x1, R22 ;  /* 0x00000001f6047824 */ /* 0x004fe400078e0216 */
[----:B------:R-:W-:Y:S02]  /*13c30*/  IMAD.IADD R17, R9, 0x1, R16 ;  /* 0x0000000109117824 */ /* 0x000fe400078e0210 */
[----:B------:R-:W-:Y:S02]  /*13c40*/  IMAD R6, R5, c[0x0][0x4d8], RZ ;  /* 0x0001360005067a24 */ /* 0x000fe400078e02ff */
[----:B------:R-:W-:-:S04]  /*13c50*/  @P0 IMAD.HI.U32 R9, R4, c[0x0][0x4ec], RZ ;  /* 0x00013b0004090a27 */ /* 0x000fc800078e00ff */
[----:B------:R-:W-:Y:S02]  /*13c60*/  IMAD.MOV.U32 R16, RZ, RZ, R8 ;  /* 0x000000ffff107224 */ /* 0x000fe400078e0008 */
[----:B------:R-:W-:Y:S02]  /*13c70*/  IMAD R5, R5, c[0x0][0x440], RZ ;  /* 0x0001100005057a24 */ /* 0x000fe400078e02ff */
[----:B------:R-:W-:Y:S01]  /*13c80*/  IMAD.MOV.U32 R12, RZ, RZ, R4 ;  /* 0x000000ffff0c7224 */ /* 0x000fe200078e0004 */
[----:B------:R-:W-:Y:S01]  /*13c90*/  @P0 SHF.R.U32.HI R12, RZ, c[0x0][0x4f0], R9 ;  /* 0x00013c00ff0c0a19 */ /* 0x000fe20000011609 */
[C---:B------:R-:W-:Y:S02]  /*13ca0*/  IMAD R5, R13.reuse, c[0x0][0x444], R5 ;  /* 0x000111000d057a24 */ /* 0x040fe400078e0205 */
[----:B------:R-:W-:Y:S01]  /*13cb0*/  IMAD.WIDE.U32 R16, R13, c[0x0][0x440], R16 ;  /* 0x000110000d107a25 */ /* 0x000fe200078e0010 */
[----:B------:R-:W-:-:S03]  /*13cc0*/  SHF.R.S32.HI R9, RZ, 0x1f, R12 ;  /* 0x0000001fff097819 */ /* 0x000fc6000001140c */
[----:B------:R-:W-:Y:S02]  /*13cd0*/  IMAD R6, R13, c[0x0][0x4dc], R6 ;  /* 0x000137000d067a24 */ /* 0x000fe400078e0206 */
[----:B------:R-:W-:-:S04]  /*13ce0*/  @P0 IMAD.HI.U32 R2, R4, c[0x0][0x4ec], RZ ;  /* 0x00013b0004020a27 */ /* 0x000fc800078e00ff */
[----:B------:R-:W-:Y:S01]  /*13cf0*/  IMAD.WIDE.U32 R14, R13, c[0x0][0x4d8], R14 ;  /* 0x000136000d0e7a25 */ /* 0x000fe200078e000e */
[----:B-----5:R-:W-:-:S03]  /*13d00*/  SHF.R.S32.HI R13, RZ, 0x1f, R18 ;  /* 0x0000001fff0d7819 */ /* 0x020fc60000011412 */
[----:B------:R-:W-:Y:S02]  /*13d10*/  IMAD.IADD R17, R17, 0x1, R5 ;  /* 0x0000000111117824 */ /* 0x000fe400078e0205 */
[----:B------:R-:W-:Y:S01]  /*13d20*/  IMAD.MOV.U32 R8, RZ, RZ, R4 ;  /* 0x000000ffff087224 */ /* 0x000fe200078e0004 */
[----:B------:R-:W-:Y:S01]  /*13d30*/  @P0 SHF.R.U32.HI R8, RZ, c[0x0][0x4f0], R2 ;  /* 0x00013c00ff080a19 */ /* 0x000fe20000011602 */
[----:B------:R-:W-:Y:S02]  /*13d40*/  IMAD.IADD R15, R15, 0x1, R6 ;  /* 0x000000010f0f7824 */ /* 0x000fe400078e0206 */
[----:B------:R-:W-:Y:S01]  /*13d50*/  IMAD.MOV R5, RZ, RZ, -R12 ;  /* 0x000000ffff057224 */ /* 0x000fe200078e0a0c */
[----:B------:R-:W-:Y:S01]  /*13d60*/  SHF.R.S32.HI R6, RZ, 0x1f, R8 ;  /* 0x0000001fff067819 */ /* 0x000fe20000011408 */
[C---:B------:R-:W-:Y:S02]  /*13d70*/  IMAD R2, R13.reuse, c[0x0][0x4e0], RZ ;  /* 0x000138000d027a24 */ /* 0x040fe400078e02ff */
[----:B------:R-:W-:-:S02]  /*13d80*/  IMAD R13, R13, c[0x0][0x448], RZ ;  /* 0x000112000d0d7a24 */ /* 0x000fc400078e02ff */
[----:B------:R-:W-:Y:S02]  /*13d90*/  IMAD R5, R5, c[0x0][0x4e8], R4 ;  /* 0x00013a0005057a24 */ /* 0x000fe400078e0204 */
[----:B------:R-:W-:-:S04]  /*13da0*/  IMAD.WIDE.U32 R14, R18, c[0x0][0x4e0], R14 ;  /* 0x00013800120e7a25 */ /* 0x000fc800078e000e */
[----:B------:R-:W-:Y:S01]  /*13db0*/  IMAD R2, R18, c[0x0][0x4e4], R2 ;  /* 0x0001390012027a24 */ /* 0x000fe200078e0202 */
[----:B------:R-:W-:Y:S01]  /*13dc0*/  IADD3 R12, P0, R12, R14, RZ ;  /* 0x0000000e0c0c7210 */ /* 0x000fe20007f1e0ff */
[C---:B------:R-:W-:Y:S02]  /*13dd0*/  IMAD R13, R18.reuse, c[0x0][0x44c], R13 ;  /* 0x00011300120d7a24 */ /* 0x040fe400078e020d */
[----:B------:R-:W-:Y:S01]  /*13de0*/  IMAD.WIDE.U32 R18, R18, c[0x0][0x448], R16 ;  /* 0x0001120012127a25 */ /* 0x000fe200078e0010 */
[----:B------:R-:W-:-:S03]  /*13df0*/  SHF.R.S32.HI R16, RZ, 0x1f, R5 ;  /* 0x0000001fff107819 */ /* 0x000fc60000011405 */
[----:B------:R-:W-:Y:S01]  /*13e00*/  IMAD.IADD R19, R19, 0x1, R13 ;  /* 0x0000000113137824 */ /* 0x000fe200078e020d */
[----:B------:R-:W-:Y:S01]  /*13e10*/  IADD3.X R13, R9, R15, R2, P0, !PT ;  /* 0x0000000f090d7210 */ /* 0x000fe200007fe402 */
[----:B------:R-:W-:Y:S02]  /*13e20*/  IMAD R16, R16, c[0x0][0x4c8], RZ ;  /* 0x0001320010107a24 */ /* 0x000fe400078e02ff */
[----:B------:R-:W-:Y:S02]  /*13e30*/  IMAD.MOV R2, RZ, RZ, -R8 ;  /* 0x000000ffff027224 */ /* 0x000fe400078e0a08 */
[C---:B------:R-:W-:Y:S02]  /*13e40*/  IMAD R16, R5.reuse, c[0x0][0x4cc], R16 ;  /* 0x0001330005107a24 */ /* 0x040fe400078e0210 */
[----:B------:R-:W-:-:S04]  /*13e50*/  IMAD.WIDE.U32 R14, R5, c[0x0][0x4c8], R12 ;  /* 0x00013200050e7a25 */ /* 0x000fc800078e000c */
[----:B------:R-:W-:Y:S01]  /*13e60*/  IMAD.IADD R16, R15, 0x1, R16 ;  /* 0x000000010f107824 */ /* 0x000fe200078e0210 */
[----:B------:R-:W-:Y:S01]  /*13e70*/  LEA R12, P0, R14, c[0x0][0x4a8], 0x2 ;  /* 0x00012a000e0c7a11 */ /* 0x000fe200078010ff */
[----:B------:R-:W-:Y:S02]  /*13e80*/  IMAD R6, R6, c[0x0][0x430], RZ ;  /* 0x00010c0006067a24 */ /* 0x000fe400078e02ff */
[----:B------:R-:W-:-:S04]  /*13e90*/  IMAD.WIDE.U32 R18, R8, c[0x0][0x430], R18 ;  /* 0x00010c0008127a25 */ /* 0x000fc800078e0012 */
[----:B------:R-:W-:Y:S01]  /*13ea0*/  IMAD R4, R2, c[0x0][0x4e8], R4 ;  /* 0x00013a0002047a24 */ /* 0x000fe200078e0204 */
[----:B------:R-:W-:Y:S01]  /*13eb0*/  LEA.HI.X R2, R14, c[0x0][0x4ac], R16, 0x2, P0 ;  /* 0x00012b000e027a11 */ /* 0x000fe200000f1410 */
[----:B------:R-:W-:Y:S01]  /*13ec0*/  IMAD R6, R8, c[0x0][0x434], R6 ;  /* 0x00010d0008067a24 */ /* 0x000fe200078e0206 */
[----:B------:R-:W-:Y:S01]  /*13ed0*/  SHFL.IDX PT, R16, R12, 0x1, 0x1c1f ;  /* 0x003c1f000c107f89 */ /* 0x000fe200000e0000 */
[----:B------:R-:W-:Y:S02]  /*13ee0*/  IMAD.MOV.U32 R20, RZ, RZ, R18 ;  /* 0x000000ffff147224 */ /* 0x000fe400078e0012 */
[----:B------:R-:W-:Y:S01]  /*13ef0*/  IMAD.IADD R21, R19, 0x1, R6 ;  /* 0x0000000113157824 */ /* 0x000fe200078e0206 */
[----:B------:R-:W-:Y:S01]  /*13f00*/  SHFL.IDX PT, R18, R12, RZ, 0x1c1f ;  /* 0x001c1fff0c127589 */ /* 0x000fe200000e0000 */
[----:B------:R-:W-:Y:S01]  /*13f10*/  IMAD.IADD R5, R247, 0x1, R22 ;  /* 0x00000001f7057824 */ /* 0x000fe200078e0216 */
[----:B------:R-:W-:Y:S01]  /*13f20*/  SHF.R.S32.HI R6, RZ, 0x1f, R4 ;  /* 0x0000001fff067819 */ /* 0x000fe20000011404 */
[----:B------:R-:W-:Y:S01]  /*13f30*/  IMAD.WIDE.U32 R20, R4, c[0x0][0x428], R20 ;  /* 0x00010a0004147a25 */ /* 0x000fe200078e0014 */
[----:B------:R-:W1:Y:S01]  /*13f40*/  SHFL.IDX PT, R19, R2, RZ, 0x1c1f ;  /* 0x001c1fff02137589 */ /* 0x000e6200000e0000 */
[----:B------:R-:W-:-:S02]  /*13f50*/  IADD3 R22, R245, 0x38, RZ ;  /* 0x00000038f5167810 */ /* 0x000fc40007ffe0ff */
[C---:B------:R-:W-:Y:S01]  /*13f60*/  IADD3 R9, R5.reuse, 0x8, RZ ;  /* 0x0000000805097810 */ /* 0x040fe20007ffe0ff */
[----:B------:R-:W2:Y:S01]  /*13f70*/  SHFL.IDX PT, R17, R2, 0x1, 0x1c1f ;  /* 0x003c1f0002117f89 */ /* 0x000ea200000e0000 */
[----:B------:R-:W-:Y:S02]  /*13f80*/  ISETP.GE.OR P4, PT, R5, UR4, P1 ;  /* 0x0000000405007c0c */ /* 0x000fe40008f86670 */
[----:B------:R-:W-:Y:S01]  /*13f90*/  ISETP.GE.OR P3, PT, R9, UR4, P1 ;  /* 0x0000000409007c0c */ /* 0x000fe20008f66670 */
[----:B------:R-:W-:Y:S01]  /*13fa0*/  SHFL.IDX PT, R14, R12, 0x2, 0x1c1f ;  /* 0x005c1f000c0e7f89 */ /* 0x000fe200000e0000 */
[----:B------:R-:W-:-:S03]  /*13fb0*/  IADD3 R8, R5, 0x40, RZ ;  /* 0x0000004005087810 */ /* 0x000fc60007ffe0ff */
[----:B------:R-:W3:Y:S01]  /*13fc0*/  SHFL.IDX PT, R15, R2, 0x2, 0x1c1f ;  /* 0x005c1f00020f7f89 */ /* 0x000ee200000e0000 */
[----:B------:R-:W-:-:S03]  /*13fd0*/  ISETP.GE.OR P2, PT, R8, UR4, P1 ;  /* 0x0000000408007c0c */ /* 0x000fc60008f46670 */
[----:B------:R-:W-:Y:S04]  /*13fe0*/  SHFL.IDX PT, R12, R12, 0x3, 0x1c1f ;  /* 0x007c1f000c0c7f89 */ /* 0x000fe800000e0000 */
[----:B------:R4:W5:Y:S04]  /*13ff0*/  SHFL.IDX PT, R13, R2, 0x3, 0x1c1f ;  /* 0x007c1f00020d7f89 */ /* 0x00096800000e0000 */
[----:B-1----:R1:W-:Y:S04]  /*14000*/  @!P4 ST.E [R18.64], R7 ;  /* 0x000000071200c985 */ /* 0x0023e8000c101908 */
[----:B--2---:R1:W-:Y:S01]  /*14010*/  @!P3 ST.E [R16.64], R10 ;  /* 0x0000000a1000b985 */ /* 0x0043e2000c101908 */
[----:B------:R-:W-:-:S03]  /*14020*/  ISETP.GE.AND P3, PT, R5, UR4, PT ;  /* 0x0000000405007c0c */ /* 0x000fc6000bf66270 */
[----:B---3--:R1:W-:Y:S01]  /*14030*/  @!P2 ST.E [R14.64], R11 ;  /* 0x0000000b0e00a985 */ /* 0x0083e2000c101908 */
[----:B------:R-:W-:Y:S01]  /*14040*/  ISETP.GE.AND P2, PT, R9, UR4, PT ;  /* 0x0000000409007c0c */ /* 0x000fe2000bf46270 */
[----:B----4-:R-:W-:Y:S01]  /*14050*/  IMAD R2, R6, c[0x0][0x428], RZ ;  /* 0x00010a0006027a24 */ /* 0x010fe200078e02ff */
[----:B------:R-:W-:-:S03]  /*14060*/  IADD3 R6, R5, 0x48, RZ ;  /* 0x0000004805067810 */ /* 0x000fc60007ffe0ff */
[----:B------:R-:W-:Y:S01]  /*14070*/  IMAD R2, R4, c[0x0][0x42c], R2 ;  /* 0x00010b0004027a24 */ /* 0x000fe200078e0202 */
[----:B------:R-:W-:Y:S02]  /*14080*/  ISETP.GE.OR P1, PT, R6, UR4, P1 ;  /* 0x0000000406007c0c */ /* 0x000fe40008f26670 */
[----:B------:R-:W-:Y:S01]  /*14090*/  LEA R4, P0, R20, c[0x0][0x400], 0x2 ;  /* 0x0001000014047a11 */ /* 0x000fe200078010ff */
[----:B------:R-:W-:-:S04]  /*140a0*/  IMAD.IADD R2, R21, 0x1, R2 ;  /* 0x0000000115027824 */ /* 0x000fc800078e0202 */
[----:B------:R1:W2:Y:S01]  /*140b0*/  SHFL.IDX PT, R7, R4, RZ, 0x1c1f ;  /* 0x001c1fff04077589 */ /* 0x0002a200000e0000 */
[----:B------:R-:W-:Y:S02]  /*140c0*/  LEA.HI.X R2, R20, c[0x0][0x404], R2, 0x2, P0 ;  /* 0x0001010014027a11 */ /* 0x000fe400000f1402 */
[----:B------:R-:W-:-:S03]  /*140d0*/  ISETP.GE.AND P0, PT, R6, UR4, PT ;  /* 0x0000000406007c0c */ /* 0x000fc6000bf06270 */
[----:B-----5:R1:W-:Y:S01]  /*140e0*/  @!P1 ST.E [R12.64], R0 ;  /* 0x000000000c009985 */ /* 0x0203e2000c101908 */
[----:B------:R-:W-:-:S03]  /*140f0*/  ISETP.GE.AND P1, PT, R8, UR4, PT ;  /* 0x0000000408007c0c */ /* 0x000fc6000bf26270 */
[----:B------:R1:W3:Y:S01]  /*14100*/  SHFL.IDX PT, R10, R2, RZ, 0x1c1f ;  /* 0x001c1fff020a7589 */ /* 0x0002e200000e0000 */
[----:B------:R-:W-:Y:S05]  /*14110*/  @P3 BRA `(.L_x_1367) ;  /* 0x0000021000003947 */ /* 0x000fea0003800000 */
[----:B------:R-:W-:Y:S02]  /*14120*/  ISETP.GE.AND P3, PT, R245, c[0x0][0x3c8], PT ;  /* 0x0000f200f5007a0c */ /* 0x000fe40003f66270 */
[----:B------:R-:W-:Y:S02]  /*14130*/  ISETP.GE.AND P5, PT, R34, c[0x0][0x3c8], PT ;  /* 0x0000f20022007a0c */ /* 0x000fe40003fa6270 */
[----:B------:R-:W-:-:S09]  /*14140*/  ISETP.GE.AND P6, PT, R26, c[0x0][0x3c8], PT ;  /* 0x0000f2001a007a0c */ /* 0x000fd20003fc6270 */
[----:B--2---:R-:W-:-:S04]  /*14150*/  @!P3 LEA R8, P4, R245, R7, 0x2 ;  /* 0x00000007f508b211 */ /* 0x004fc800078810ff */
[----:B---3--:R-:W-:Y:S02]  /*14160*/  @!P3 LEA.HI.X R9, R245, R10, R36, 0x2, P4 ;  /* 0x0000000af509b211 */ /* 0x008fe400020f1424 */
[----:B------:R-:W-:-:S03]  /*14170*/  ISETP.GE.AND P4, PT, R32, c[0x0][0x3c8], PT ;  /* 0x0000f20020007a0c */ /* 0x000fc60003f86270 */
[----:B------:R2:W-:Y:S02]  /*14180*/  @!P3 ST.E.64 [R8.64], R144 ;  /* 0x000000900800b985 */ /* 0x0005e4000c101b08 */
[----:B--2---:R-:W-:-:S04]  /*14190*/  @!P5 LEA R8, P3, R34, R7, 0x2 ;  /* 0x000000072208d211 */ /* 0x004fc800078610ff */
[----:B------:R-:W-:Y:S02]  /*141a0*/  @!P5 LEA.HI.X R9, R34, R10, R35, 0x2, P3 ;  /* 0x0000000a2209d211 */ /* 0x000fe400018f1423 */
        /* <DEDUP_REMOVED lines=9> */
[----:B------:R2:W-:Y:S01]  /*14240*/  @!P3 ST.E.64 [R8.64], R132 ;  /* 0x000000840800b985 */ /* 0x0005e2000c101b08 */
[----:B-1----:R-:W-:-:S04]  /*14250*/  @!P5 LEA R14, P3, R28, R7, 0x2 ;  /* 0x000000071c0ed211 */ /* 0x002fc800078610ff */
[----:B------:R-:W-:Y:S02]  /*14260*/  @!P5 LEA.HI.X R15, R28, R10, R29, 0x2, P3 ;  /* 0x0000000a1c0fd211 */ /* 0x000fe400018f141d */
[----:B------:R-:W-:Y:S02]  /*14270*/  ISETP.GE.AND P5, PT, R24, c[0x0][0x3c8], PT ;  /* 0x0000f20018007a0c */ /* 0x000fe40003fa6270 */
[----:B------:R-:W-:-:S04]  /*14280*/  @!P6 LEA R12, P3, R26, R7, 0x2 ;  /* 0x000000071a0ce211 */ /* 0x000fc800078610ff */
[----:B------:R-:W-:-:S07]  /*14290*/  @!P6 LEA.HI.X R13, R26, R10, R27, 0x2, P3 ;  /* 0x0000000a1a0de211 */ /* 0x000fce00018f141b */
[----:B--2---:R-:W-:-:S04]  /*142a0*/  @!P5 LEA R8, P3, R24, R7, 0x2 ;  /* 0x000000071808d211 */ /* 0x004fc800078610ff */
[----:B------:R-:W-:Y:S02]  /*142b0*/  @!P5 LEA.HI.X R9, R24, R10, R25, 0x2, P3 ;  /* 0x0000000a1809d211 */ /* 0x000fe400018f1419 */
[----:B------:R-:W-:-:S04]  /*142c0*/  @!P4 LEA R6, P3, R22, R7, 0x2 ;  /* 0x000000071606c211 */ /* 0x000fc800078610ff */
[----:B------:R-:W-:Y:S02]  /*142d0*/  @!P4 LEA.HI.X R7, R22, R10, R23, 0x2, P3 ;  /* 0x0000000a1607c211 */ /* 0x000fe400018f1417 */
[----:B------:R-:W-:-:S13]  /*142e0*/  ISETP.GE.AND P3, PT, R28, c[0x0][0x3c8], PT ;  /* 0x0000f2001c007a0c */ /* 0x000fda0003f66270 */
[----:B------:R1:W-:Y:S04]  /*142f0*/  @!P3 ST.E.64 [R14.64], R128 ;  /* 0x000000800e00b985 */ /* 0x0003e8000c101b08 */
[----:B------:R1:W-:Y:S04]  /*14300*/  @!P6 ST.E.64 [R12.64], R124 ;  /* 0x0000007c0c00e985 */ /* 0x0003e8000c101b08 */
[----:B------:R1:W-:Y:S04]  /*14310*/  @!P5 ST.E.64 [R8.64], R120 ;  /* 0x000000780800d985 */ /* 0x0003e8000c101b08 */
[----:B------:R1:W-:Y:S02]  /*14320*/  @!P4 ST.E.64 [R6.64], R116 ;  /* 0x000000740600c985 */ /* 0x0003e4000c101b08 */
.L_x_1367:
[----:B------:R-:W-:Y:S05]  /*14330*/  BSYNC B0 ;  /* 0x0000000000007941 */ /* 0x000fea0003800000 */
.L_x_1366:
[----:B------:R4:W1:Y:S01]  /*14340*/  SHFL.IDX PT, R5, R2, 0x1, 0x1c1f ;  /* 0x003c1f0002057f89 */ /* 0x00086200000e0000 */
[----:B------:R-:W-:Y:S03]  /*14350*/  BSSY B0, `(.L_x_1368) ;  /* 0x0000023000007945 */ /* 0x000fe60003800000 */
[----:B-1----:R4:W1:Y:S01]  /*14360*/  SHFL.IDX PT, R0, R4, 0x1, 0x1c1f ;  /* 0x003c1f0004007f89 */ /* 0x00286200000e0000 */
[----:B------:R-:W-:Y:S05]  /*14370*/  @P2 BRA `(.L_x_1369) ;  /* 0x0000020000002947 */ /* 0x000fea0003800000 */
[----:B------:R-:W-:Y:S02]  /*14380*/  ISETP.GE.AND P3, PT, R245, c[0x0][0x3c8], PT ;  /* 0x0000f200f5007a0c */ /* 0x000fe40003f66270 */
[----:B------:R-:W-:-:S02]  /*14390*/  ISETP.GE.AND P5, PT, R34, c[0x0][0x3c8], PT ;  /* 0x0000f20022007a0c */ /* 0x000fc40003fa6270 */
[----:B------:R-:W-:-:S09]  /*143a0*/  ISETP.GE.AND P2, PT, R32, c[0x0][0x3c8], PT ;  /* 0x0000f20020007a0c */ /* 0x000fd20003f46270 */
[----:B-1----:R-:W-:-:S04]  /*143b0*/  @!P3 LEA R8, P4, R245, R0, 0x2 ;  /* 0x00000000f508b211 */ /* 0x002fc800078810ff */
[----:B------:R-:W-:Y:S02]  /*143c0*/  @!P3 LEA.HI.X R9, R245, R5, R36, 0x2, P4 ;  /* 0x00000005f509b211 */ /* 0x000fe400020f1424 */
[----:B------:R-:W-:-:S03]  /*143d0*/  @!P5 LEA R6, P4, R34, R0, 0x2 ;  /* 0x000000002206d211 */ /* 0x000fc600078810ff */
[----:B------:R1:W-:Y:S01]  /*143e0*/  @!P3 ST.E.64 [R8.64], R146 ;  /* 0x000000920800b985 */ /* 0x0003e2000c101b08 */
[----:B------:R-:W-:Y:S02]  /*143f0*/  ISETP.GE.AND P3, PT, R30, c[0x0][0x3c8], PT ;  /* 0x0000f2001e007a0c */ /* 0x000fe40003f66270 */
[----:B--2---:R-:W-:-:S05]  /*14400*/  @!P5 LEA.HI.X R7, R34, R5, R35, 0x2, P4 ;  /* 0x000000052207d211 */ /* 0x004fca00020f1423 */
[----:B------:R2:W-:Y:S01]  /*14410*/  @!P5 ST.E.64 [R6.64], R142 ;  /* 0x0000008e0600d985 */ /* 0x0005e2000c101b08 */
[----:B------:R-:W-:Y:S02]  /*14420*/  ISETP.GE.AND P5, PT, R28, c[0x0][0x3c8], PT ;  /* 0x0000f2001c007a0c */ /* 0x000fe40003fa6270 */
[----:B-1----:R-:W-:-:S04]  /*14430*/  @!P2 LEA R8, P4, R32, R0, 0x2 ;  /* 0x000000002008a211 */ /* 0x002fc800078810ff */
[----:B------:R-:W-:Y:S02]  /*14440*/  @!P2 LEA.HI.X R9, R32, R5, R33, 0x2, P4 ;  /* 0x000000052009a211 */ /* 0x000fe400020f1421 */
[----:B--2---:R-:W-:-:S03]  /*14450*/  @!P3 LEA R6, P4, R30, R0, 0x2 ;  /* 0x000000001e06b211 */ /* 0x004fc600078810ff */
[----:B------:R1:W-:Y:S01]  /*14460*/  @!P2 ST.E.64 [R8.64], R138 ;  /* 0x0000008a0800a985 */ /* 0x0003e2000c101b08 */
[----:B------:R-:W-:Y:S02]  /*14470*/  @!P3 LEA.HI.X R7, R30, R5, R31, 0x2, P4 ;  /* 0x000000051e07b211 */ /* 0x000fe400020f141f */
[----:B------:R-:W-:-:S03]  /*14480*/  ISETP.GE.AND P4, PT, R26, c[0x0][0x3c8], PT ;  /* 0x0000f2001a007a0c */ /* 0x000fc60003f86270 */
[----:B------:R-:W-:Y:S01]  /*14490*/  @!P3 ST.E.64 [R6.64], R134 ;  /* 0x000000860600b985 */ /* 0x000fe2000c101b08 */
[----:B------:R-:W-:Y:S02]  /*144a0*/  ISETP.GE.AND P3, PT, R24, c[0x0][0x3c8], PT ;  /* 0x0000f20018007a0c */ /* 0x000fe40003f66270 */
[----:B-1----:R-:W-:-:S04]  /*144b0*/  @!P5 LEA R8, P2, R28, R0, 0x2 ;  /* 0x000000001c08d211 */ /* 0x002fc800078410ff */
[----:B------:R-:W-:Y:S02]  /*144c0*/  @!P5 LEA.HI.X R9, R28, R5, R29, 0x2, P2 ;  /* 0x000000051c09d211 */ /* 0x000fe400010f141d */
[----:B------:R-:W-:-:S03]  /*144d0*/  ISETP.GE.AND P2, PT, R22, c[0x0][0x3c8], PT ;  /* 0x0000f20016007a0c */ /* 0x000fc60003f46270 */
[----:B------:R1:W-:Y:S02]  /*144e0*/  @!P5 ST.E.64 [R8.64], R130 ;  /* 0x000000820800d985 */ /* 0x0003e4000c101b08 */
[----:B-1----:R-:W-:-:S04]  /*144f0*/  @!P4 LEA R8, P5, R26, R0, 0x2 ;  /* 0x000000001a08c211 */ /* 0x002fc800078a10ff */
[----:B------:R-:W-:Y:S02]  /*14500*/  @!P4 LEA.HI.X R9, R26, R5, R27, 0x2, P5 ;  /* 0x000000051a09c211 */ /* 0x000fe400028f141b */
[----:B------:R-:W-:-:S03]  /*14510*/  @!P3 LEA R6, P5, R24, R0, 0x2 ;  /* 0x000000001806b211 */ /* 0x000fc600078a10ff */
[----:B------:R1:W-:Y:S01]  /*14520*/  @!P4 ST.E.64 [R8.64], R126 ;  /* 0x0000007e0800c985 */ /* 0x0003e2000c101b08 */
[----:B------:R-:W-:Y:S02]  /*14530*/  @!P3 LEA.HI.X R7, R24, R5, R25, 0x2, P5 ;  /* 0x000000051807b211 */ /* 0x000fe400028f1419 */
[----:B---3--:R-:W-:-:S03]  /*14540*/  @!P2 LEA R10, P5, R22, R0, 0x2 ;  /* 0x00000000160aa211 */ /* 0x008fc600078a10ff */
[----:B------:R1:W-:Y:S01]  /*14550*/  @!P3 ST.E.64 [R6.64], R122 ;  /* 0x0000007a0600b985 */ /* 0x0003e2000c101b08 */
[----:B------:R-:W-:-:S05]  /*14560*/  @!P2 LEA.HI.X R11, R22, R5, R23, 0x2, P5 ;  /* 0x00000005160ba211 */ /* 0x000fca00028f1417 */
[----:B------:R1:W-:Y:S04]  /*14570*/  @!P2 ST.E.64 [R10.64], R118 ;  /* 0x000000760a00a985 */ /* 0x0003e8000c101b08 */
.L_x_1369:
[----:B------:R-:W-:Y:S05]  /*14580*/  BSYNC B0 ;  /* 0x0000000000007941 */ /* 0x000fea0003800000 */
.L_x_1368:
[----:B------:R4:W3:Y:S01]  /*14590*/  SHFL.IDX PT, R5, R2, 0x2, 0x1c1f ;  /* 0x005c1f0002057f89 */ /* 0x0008e200000e0000 */
[----:B------:R-:W-:Y:S03]  /*145a0*/  BSSY B0, `(.L_x_1370) ;  /* 0x0000023000007945 */ /* 0x000fe60003800000 */
[----:B-1----:R4:W1:Y:S01]  /*145b0*/  SHFL.IDX PT, R0, R4, 0x2, 0x1c1f ;  /* 0x005c1f0004007f89 */ /* 0x00286200000e0000 */
[----:B------:R-:W-:Y:S05]  /*145c0*/  @P1 BRA `(.L_x_1371) ;  /* 0x0000020000001947 */ /* 0x000fea0003800000 */
[----:B------:R-:W-:Y:S02]  /*145d0*/  ISETP.GE.AND P3, PT, R245, c[0x0][0x3c8], PT ;  /* 0x0000f200f5007a0c */ /* 0x000fe40003f66270 */
[----:B------:R-:W-:Y:S02]  /*145e0*/  ISETP.GE.AND P5, PT, R34, c[0x0][0x3c8], PT ;  /* 0x0000f20022007a0c */ /* 0x000fe40003fa6270 */
[----:B------:R-:W-:Y:S02]  /*145f0*/  ISETP.GE.AND P2, PT, R32, c[0x0][0x3c8], PT ;  /* 0x0000f20020007a0c */ /* 0x000fe40003f46270 */
[----:B------:R-:W-:-:S07]  /*14600*/  ISETP.GE.AND P1, PT, R30, c[0x0][0x3c8], PT ;  /* 0x0000f2001e007a0c */ /* 0x000fce0003f26270 */
[----:B-1----:R-:W-:-:S04]  /*14610*/  @!P3 LEA R8, P4, R245, R0, 0x2 ;  /* 0x00000000f508b211 */ /* 0x002fc800078810ff */
[----:B---3--:R-:W-:Y:S02]  /*14620*/  @!P3 LEA.HI.X R9, R245, R5, R36, 0x2, P4 ;  /* 0x00000005f509b211 */ /* 0x008fe400020f1424 */
[----:B------:R-:W-:-:S03]  /*14630*/  @!P5 LEA R6, P4, R34, R0, 0x2 ;  /* 0x000000002206d211 */ /* 0x000fc600078810ff */
[----:B------:R1:W-:Y:S01]  /*14640*/  @!P3 ST.E.64 [R8.64], R148 ;  /* 0x000000940800b985 */ /* 0x0003e2000c101b08 */
[----:B--2---:R-:W-:Y:S02]  /*14650*/  @!P5 LEA.HI.X R7, R34, R5, R35, 0x2, P4 ;  /* 0x000000052207d211 */ /* 0x004fe400020f1423 */
[----:B------:R-:W-:-:S03]  /*14660*/  ISETP.GE.AND P4, PT, R28, c[0x0][0x3c8], PT ;  /* 0x0000f2001c007a0c */ /* 0x000fc60003f86270 */
[----:B------:R2:W-:Y:S01]  /*14670*/  @!P5 ST.E.64 [R6.64], R152 ;  /* 0x000000980600d985 */ /* 0x0005e2000c101b08 */
[----:B-1----:R-:W-:-:S04]  /*14680*/  @!P2 LEA R8, P3, R32, R0, 0x2 ;  /* 0x000000002008a211 */ /* 0x002fc800078610ff */
[-C--:B------:R-:W-:Y:S02]  /*14690*/  @!P2 LEA.HI.X R9, R32, R5.reuse, R33, 0x2, P3 ;  /* 0x000000052009a211 */ /* 0x080fe400018f1421 */
[----:B--2---:R-:W-:Y:S02]  /*146a0*/  @!P1 LEA R6, P5, R30, R0, 0x2 ;  /* 0x000000001e069211 */ /* 0x004fe400078a10ff */
[----:B------:R-:W-:Y:S01]  /*146b0*/  ISETP.GE.AND P3, PT, R26, c[0x0][0x3c8], PT ;  /* 0x0000f2001a007a0c */ /* 0x000fe20003f66270 */
[----:B------:R1:W-:Y:S01]  /*146c0*/  @!P2 ST.E.64 [R8.64], R156 ;  /* 0x0000009c0800a985 */ /* 0x0003e2000c101b08 */
[----:B------:R-:W-:Y:S02]  /*146d0*/  @!P1 LEA.HI.X R7, R30, R5, R31, 0x2, P5 ;  /* 0x000000051e079211 */ /* 0x000fe400028f141f */
[----:B------:R-:W-:-:S03]  /*146e0*/  ISETP.GE.AND P2, PT, R24, c[0x0][0x3c8], PT ;  /* 0x0000f20018007a0c */ /* 0x000fc60003f46270 */
[----:B------:R2:W-:Y:S01]  /*146f0*/  @!P1 ST.E.64 [R6.64], R160 ;  /* 0x000000a006009985 */ /* 0x0005e2000c101b08 */
[----:B------:R-:W-:Y:S02]  /*14700*/  ISETP.GE.AND P1, PT, R22, c[0x0][0x3c8], PT ;  /* 0x0000f20016007a0c */ /* 0x000fe40003f26270 */
[----:B-1----:R-:W-:-:S04]  /*14710*/  @!P4 LEA R8, P5, R28, R0, 0x2 ;  /* 0x000000001c08c211 */ /* 0x002fc800078a10ff */
[----:B------:R-:W-:Y:S02]  /*14720*/  @!P4 LEA.HI.X R9, R28, R5, R29, 0x2, P5 ;  /* 0x000000051c09c211 */ /* 0x000fe400028f141d */
[----:B------:R-:W-:-:S03]  /*14730*/  @!P3 LEA R10, P5, R26, R0, 0x2 ;  /* 0x000000001a0ab211 */ /* 0x000fc600078a10ff */
[----:B------:R1:W-:Y:S01]  /*14740*/  @!P4 ST.E.64 [R8.64], R164 ;  /* 0x000000a40800c985 */ /* 0x0003e2000c101b08 */
[----:B------:R-:W-:Y:S02]  /*14750*/  @!P3 LEA.HI.X R11, R26, R5, R27, 0x2, P5 ;  /* 0x000000051a0bb211 */ /* 0x000fe400028f141b */
[----:B--2---:R-:W-:-:S03]  /*14760*/  @!P2 LEA R6, P5, R24, R0, 0x2 ;  /* 0x000000001806a211 */ /* 0x004fc600078a10ff */
[----:B------:R1:W-:Y:S01]  /*14770*/  @!P3 ST.E.64 [R10.64], R168 ;  /* 0x000000a80a00b985 */ /* 0x0003e2000c101b08 */
[----:B------:R-:W-:Y:S02]  /*14780*/  @!P2 LEA.HI.X R7, R24, R5, R25, 0x2, P5 ;  /* 0x000000051807a211 */ /* 0x000fe400028f1419 */
[----:B------:R-:W-:-:S03]  /*14790*/  @!P1 LEA R12, P5, R22, R0, 0x2 ;  /* 0x00000000160c9211 */ /* 0x000fc600078a10ff */
[----:B------:R1:W-:Y:S01]  /*147a0*/  @!P2 ST.E.64 [R6.64], R172 ;  /* 0x000000ac0600a985 */ /* 0x0003e2000c101b08 */
[----:B------:R-:W-:-:S05]  /*147b0*/  @!P1 LEA.HI.X R13, R22, R5, R23, 0x2, P5 ;  /* 0x00000005160d9211 */ /* 0x000fca00028f1417 */
[----:B------:R1:W-:Y:S04]  /*147c0*/  @!P1 ST.E.64 [R12.64], R176 ;  /* 0x000000b00c009985 */ /* 0x0003e8000c101b08 */
.L_x_1371:
[----:B------:R-:W-:Y:S05]  /*147d0*/  BSYNC B0 ;  /* 0x0000000000007941 */ /* 0x000fea0003800000 */
.L_x_1370:
[----:B----4-:R-:W4:Y:S04]  /*147e0*/  SHFL.IDX PT, R2, R2, 0x3, 0x1c1f ;  /* 0x007c1f0002027f89 */ /* 0x010f2800000e0000 */
[----:B------:R-:W3:Y:S01]  /*147f0*/  SHFL.IDX PT, R4, R4, 0x3, 0x1c1f ;  /* 0x007c1f0004047f89 */ /* 0x000ee200000e0000 */
[----:B------:R-:W-:Y:S05]  /*14800*/  @P0 BRA `(.L_x_1372) ;  /* 0x000004d000000947 */ /* 0x000fea0003800000 */
[----:B------:R-:W-:Y:S02]  /*14810*/  ISETP.GE.AND P1, PT, R245, c[0x0][0x3c8], PT ;  /* 0x0000f200f5007a0c */ /* 0x000fe40003f26270 */
[----:B------:R-:W-:Y:S02]  /*14820*/  ISETP.GE.AND P0, PT, R34, c[0x0][0x3c8], PT ;  /* 0x0000f20022007a0c */ /* 0x000fe40003f06270 */
[----:B------:R-:W-:-:S09]  /*14830*/  ISETP.GE.AND P4, PT, R32, c[0x0][0x3c8], PT ;  /* 0x0000f20020007a0c */ /* 0x000fd20003f86270 */
[CC--:B-1-3--:R-:W-:Y:S02]  /*14840*/  @!P1 LEA R8, P3, R245.reuse, R4.reuse, 0x2 ;  /* 0x00000004f5089211 */ /* 0x0cafe400078610ff */
[----:B------:R-:W-:Y:S02]  /*14850*/  @!P0 LEA R6, P2, R34, R4, 0x2 ;  /* 0x0000000422068211 */ /* 0x000fe400078410ff */
[-C--:B----4-:R-:W-:Y:S02]  /*14860*/  @!P1 LEA.HI.X R9, R245, R2.reuse, R36, 0x2, P3 ;  /* 0x00000002f5099211 */ /* 0x090fe400018f1424 */
[----:B------:R-:W-:Y:S02]  /*14870*/  ISETP.GE.AND P3, PT, R30, c[0x0][0x3c8], PT ;  /* 0x0000f2001e007a0c */ /* 0x000fe40003f66270 */
[----:B--2---:R-:W-:Y:S01]  /*14880*/  @!P0 LEA.HI.X R7, R34, R2, R35, 0x2, P2 ;  /* 0x0000000222078211 */ /* 0x004fe200010f1423 */
[----:B------:R1:W-:Y:S01]  /*14890*/  @!P1 ST.E.64 [R8.64], R150 ;  /* 0x0000009608009985 */ /* 0x0003e2000c101b08 */
[----:B------:R-:W-:-:S02]  /*148a0*/  ISETP.GE.AND P2, PT, R28, c[0x0][0x3c8], PT ;  /* 0x0000f2001c007a0c */ /* 0x000fc40003f46270 */
[----:B------:R-:W-:Y:S01]  /*148b0*/  ISETP.GE.AND P1, PT, R26, c[0x0][0x3c8], PT ;  /* 0x0000f2001a007a0c */ /* 0x000fe20003f26270 */
[----:B------:R2:W-:Y:S01]  /*148c0*/  @!P0 ST.E.64 [R6.64], R154 ;  /* 0x0000009a06008985 */ /* 0x0005e2000c101b08 */
[----:B------:R-:W-:Y:S02]  /*148d0*/  ISETP.GE.AND P0, PT, R24, c[0x0][0x3c8], PT ;  /* 0x0000f20018007a0c */ /* 0x000fe40003f06270 */
[----:B-1----:R-:W-:-:S04]  /*148e0*/  @!P4 LEA R8, P5, R32, R4, 0x2 ;  /* 0x000000042008c211 */ /* 0x002fc800078a10ff */
[----:B------:R-:W-:Y:S02]  /*148f0*/  @!P4 LEA.HI.X R9, R32, R2, R33, 0x2, P5 ;  /* 0x000000022009c211 */ /* 0x000fe400028f1421 */
[----:B--2---:R-:W-:-:S03]  /*14900*/  @!P3 LEA R6, P5, R30, R4, 0x2 ;  /* 0x000000041e06b211 */ /* 0x004fc600078a10ff */
[----:B------:R1:W-:Y:S01]  /*14910*/  @!P4 ST.E.64 [R8.64], R158 ;  /* 0x0000009e0800c985 */ /* 0x0003e2000c101b08 */
[----:B------:R-:W-:Y:S02]  /*14920*/  @!P2 LEA R12, P4, R28, R4, 0x2 ;  /* 0x000000041c0ca211 */ /* 0x000fe400078810ff */
[----:B------:R-:W-:Y:S02]  /*14930*/  @!P3 LEA.HI.X R7, R30, R2, R31, 0x2, P5 ;  /* 0x000000021e07b211 */ /* 0x000fe400028f141f */
[----:B------:R-:W-:Y:S02]  /*14940*/  @!P1 LEA R10, P5, R26, R4, 0x2 ;  /* 0x000000041a0a9211 */ /* 0x000fe400078a10ff */
[-C--:B------:R-:W-:Y:S01]  /*14950*/  @!P2 LEA.HI.X R13, R28, R2.reuse, R29, 0x2, P4 ;  /* 0x000000021c0da211 */ /* 0x080fe200020f141d */
[----:B------:R2:W-:Y:S01]  /*14960*/  @!P3 ST.E.64 [R6.64], R162 ;  /* 0x000000a20600b985 */ /* 0x0005e2000c101b08 */
[----:B------:R-:W-:-:S03]  /*14970*/  @!P1 LEA.HI.X R11, R26, R2, R27, 0x2, P5 ;  /* 0x000000021a0b9211 */ /* 0x000fc600028f141b */
[----:B------:R2:W-:Y:S04]  /*14980*/  @!P2 ST.E.64 [R12.64], R166 ;  /* 0x000000a60c00a985 */ /* 0x0005e8000c101b08 */
[----:B------:R2:W-:Y:S01]  /*14990*/  @!P1 ST.E.64 [R10.64], R170 ;  /* 0x000000aa0a009985 */ /* 0x0005e2000c101b08 */
[----:B-1----:R-:W-:-:S04]  /*149a0*/  @!P0 LEA R8, P4, R24, R4, 0x2 ;  /* 0x0000000418088211 */ /* 0x002fc800078810ff */
[----:B------:R-:W-:-:S05]  /*149b0*/  @!P0 LEA.HI.X R9, R24, R2, R25, 0x2, P4 ;  /* 0x0000000218098211 */ /* 0x000fca00020f1419 */
[----:B------:R2:W-:Y:S01]  /*149c0*/  @!P0 ST.E.64 [R8.64], R174 ;  /* 0x000000ae08008985 */ /* 0x0005e2000c101b08 */
[----:B------:R-:W-:-:S13]  /*149d0*/  ISETP.GE.AND P0, PT, R22, c[0x0][0x3c8], PT ;  /* 0x0000f20016007a0c */ /* 0x000fda0003f06270 */
[----:B------:R-:W-:Y:S05]  /*149e0*/  @P0 BRA `(.L_x_1372) ;  /* 0x000002f000000947 */ /* 0x000fea0003800000 */
[----:B------:R-:W-:-:S04]  /*149f0*/  LEA R4, P0, R22, R4, 0x2 ;  /* 0x0000000416047211 */ /* 0x000fc800078010ff */
[----:B------:R-:W-:-:S05]  /*14a00*/  LEA.HI.X R5, R22, R2, R23, 0x2, P0 ;  /* 0x0000000216057211 */ /* 0x000fca00000f1417 */
[----:B------:R1:W-:Y:S01]  /*14a10*/  ST.E.64 [R4.64], R178 ;  /* 0x000000b204007985 */ /* 0x0003e2000c101b08 */
[----:B------:R-:W-:Y:S05]  /*14a20*/  BRA `(.L_x_1372) ;  /* 0x000002b000007947 */ /* 0x000fea0003800000 */
.L_x_1364:
[----:B------:R-:W-:-:S13]  /*14a30*/  ISETP.GT.AND P0, PT, R243, 0x7f, PT ;  /* 0x0000007ff300780c */ /* 0x000fda0003f04270 */
[----:B------:R-:W-:Y:S05]  /*14a40*/  @P0 BRA `(.L_x_1372) ;  /* 0x0000029000000947 */ /* 0x000fea0003800000 */
[----:B------:R-:W4:Y:S01]  /*14a50*/  LDL.LU R2, [R1+0x14] ;  /* 0x0000140001027983 */ /* 0x000f220000300800 */
[----:B------:R-:W-:-:S05]  /*14a60*/  MOV R4, c[0x0][0x4e8] ;  /* 0x00013a0000047a02 */ /* 0x000fca0000000f00 */
[----:B------:R-:W-:Y:S01]  /*14a70*/  IMAD R0, R4, c[0x0][0x388], RZ ;  /* 0x0000e20004007a24 */ /* 0x000fe200078e02ff */
[----:B----4-:R-:W-:-:S04]  /*14a80*/  IADD3 R2, R2, R243, RZ ;  /* 0x000000f302027210 */ /* 0x010fc80007ffe0ff */
[----:B------:R-:W-:-:S13]  /*14a90*/  ISETP.GE.AND P0, PT, R2, R0, PT ;  /* 0x000000000200720c */ /* 0x000fda0003f06270 */
[----:B------:R-:W-:Y:S05]  /*14aa0*/  @P0 BRA `(.L_x_1372) ;  /* 0x0000023000000947 */ /* 0x000fea0003800000 */
[----:B------:R-:W4:Y:S04]  /*14ab0*/  LDL.LU R5, [R1+0x18] ;  /* 0x0000180001057983 */ /* 0x000f280000300800 */
[----:B------:R-:W5:Y:S04]  /*14ac0*/  LDL.LU R10, [R1+0x2c] ;  /* 0x00002c00010a7983 */ /* 0x000f680000300800 */
[----:B--2---:R-:W2:Y:S01]  /*14ad0*/  LDL.LU R7, [R1+0x28] ;  /* 0x0000280001077983 */ /* 0x004ea20000300800 */
[----:B------:R-:W-:Y:S02]  /*14ae0*/  ISETP.NE.AND P0, PT, R4, 0x1, PT ;  /* 0x000000010400780c */ /* 0x000fe40003f05270 */
[----:B---3--:R-:W-:-:S02]  /*14af0*/  MOV R6, R2 ;  /* 0x0000000200067202 */ /* 0x008fc40000000f00 */
[----:B----4-:R-:W-:Y:S01]  /*14b00*/  SHF.R.S32.HI R4, RZ, 0x1f, R5 ;  /* 0x0000001fff047819 */ /* 0x010fe20000011405 */
[----:B------:R-:W-:Y:S01]  /*14b10*/  IMAD.WIDE.U32 R8, R5, c[0x0][0x4d0], RZ ;  /* 0x0001340005087a25 */ /* 0x000fe200078e00ff */
[----:B-----5:R-:W-:-:S03]  /*14b20*/  SHF.R.S32.HI R0, RZ, 0x1f, R10 ;  /* 0x0000001fff007819 */ /* 0x020fc6000001140a */
[----:B------:R-:W-:-:S04]  /*14b30*/  IMAD R4, R4, c[0x0][0x4d0], RZ ;  /* 0x0001340004047a24 */ /* 0x000fc800078e02ff */
[----:B------:R-:W-:Y:S02]  /*14b40*/  IMAD R4, R5, c[0x0][0x4d4], R4 ;  /* 0x0001350005047a24 */ /* 0x000fe400078e0204 */
[----:B------:R-:W-:-:S03]  /*14b50*/  @P0 IMAD.HI.U32 R5, R2, c[0x0][0x4ec], RZ ;  /* 0x00013b0002050a27 */ /* 0x000fc600078e00ff */
[----:B------:R-:W-:Y:S01]  /*14b60*/  IADD3 R9, R9, R4, RZ ;  /* 0x0000000409097210 */ /* 0x000fe20007ffe0ff */
[----:B------:R-:W-:Y:S01]  /*14b70*/  IMAD R0, R0, c[0x0][0x4d8], RZ ;  /* 0x0001360000007a24 */ /* 0x000fe200078e02ff */
[----:B------:R-:W-:Y:S02]  /*14b80*/  @P0 SHF.R.U32.HI R6, RZ, c[0x0][0x4f0], R5 ;  /* 0x00013c00ff060a19 */ /* 0x000fe40000011605 */
[----:B--2---:R-:W-:Y:S01]  /*14b90*/  SHF.R.S32.HI R4, RZ, 0x1f, R7 ;  /* 0x0000001fff047819 */ /* 0x004fe20000011407 */
[----:B------:R-:W-:Y:S01]  /*14ba0*/  IMAD R0, R10, c[0x0][0x4dc], R0 ;  /* 0x000137000a007a24 */ /* 0x000fe200078e0200 */
[----:B------:R-:W-:Y:S01]  /*14bb0*/  IADD3 R5, -R6, RZ, RZ ;  /* 0x000000ff06057210 */ /* 0x000fe20007ffe1ff */
[----:B------:R-:W-:-:S04]  /*14bc0*/  IMAD.WIDE.U32 R8, R10, c[0x0][0x4d8], R8 ;  /* 0x000136000a087a25 */ /* 0x000fc800078e0008 */
[----:B------:R-:W-:Y:S01]  /*14bd0*/  IMAD R4, R4, c[0x0][0x4e0], RZ ;  /* 0x0001380004047a24 */ /* 0x000fe200078e02ff */
[----:B------:R-:W-:Y:S01]  /*14be0*/  IADD3 R9, R9, R0, RZ ;  /* 0x0000000009097210 */ /* 0x000fe20007ffe0ff */
[----:B------:R-:W-:Y:S01]  /*14bf0*/  IMAD R5, R5, c[0x0][0x4e8], R2 ;  /* 0x00013a0005057a24 */ /* 0x000fe200078e0202 */
[----:B------:R-:W-:Y:S01]  /*14c00*/  SHF.R.S32.HI R0, RZ, 0x1f, R6 ;  /* 0x0000001fff007819 */ /* 0x000fe20000011406 */
[C---:B------:R-:W-:Y:S02]  /*14c10*/  IMAD R4, R7.reuse, c[0x0][0x4e4], R4 ;  /* 0x0001390007047a24 */ /* 0x040fe400078e0204 */
[----:B------:R-:W-:Y:S01]  /*14c20*/  IMAD.WIDE.U32 R8, R7, c[0x0][0x4e0], R8 ;  /* 0x0001380007087a25 */ /* 0x000fe200078e0008 */
[----:B------:R-:W-:-:S04]  /*14c30*/  SHF.R.S32.HI R2, RZ, 0x1f, R5 ;  /* 0x0000001fff027819 */ /* 0x000fc80000011405 */
[----:B------:R-:W-:Y:S01]  /*14c40*/  IADD3 R6, P0, R6, R8, RZ ;  /* 0x0000000806067210 */ /* 0x000fe20007f1e0ff */
[----:B------:R-:W-:-:S03]  /*14c50*/  IMAD R2, R2, c[0x0][0x4c8], RZ ;  /* 0x0001320002027a24 */ /* 0x000fc600078e02ff */
[----:B------:R-:W-:Y:S01]  /*14c60*/  IADD3.X R7, R0, R9, R4, P0, !PT ;  /* 0x0000000900077210 */ /* 0x000fe200007fe404 */
[----:B------:R-:W-:Y:S01]  /*14c70*/  IMAD R2, R5, c[0x0][0x4cc], R2 ;  /* 0x0001330005027a24 */ /* 0x000fe200078e0202 */
[----:B------:R-:W-:-:S03]  /*14c80*/  MOV R0, 0xff800000 ;  /* 0xff80000000007802 */ /* 0x000fc60000000f00 */
[----:B------:R-:W-:-:S05]  /*14c90*/  IMAD.WIDE.U32 R6, R5, c[0x0][0x4c8], R6 ;  /* 0x0001320005067a25 */ /* 0x000fca00078e0006 */
[----:B------:R-:W-:Y:S02]  /*14ca0*/  IADD3 R2, R7, R2, RZ ;  /* 0x0000000207027210 */ /* 0x000fe40007ffe0ff */
[----:B------:R-:W-:-:S04]  /*14cb0*/  LEA R4, P0, R6, c[0x0][0x4a8], 0x2 ;  /* 0x00012a0006047a11 */ /* 0x000fc800078010ff */
[----:B------:R-:W-:-:S05]  /*14cc0*/  LEA.HI.X R5, R6, c[0x0][0x4ac], R2, 0x2, P0 ;  /* 0x00012b0006057a11 */ /* 0x000fca00000f1402 */
[----:B------:R2:W-:Y:S04]  /*14cd0*/  STG.E [R4.64], R0 ;  /* 0x0000000004007986 */ /* 0x0005e8000c101908 */
.L_x_1372:
[----:B------:R-:W-:Y:S05]  /*14ce0*/  BSYNC B1 ;  /* 0x0000000000017941 */ /* 0x000fea0003800000 */
.L_x_1363:
[----:B------:R-:W-:-:S13]  /*14cf0*/  ISETP.NE.AND P0, PT, RZ, UR6, PT ;  /* 0x00000006ff007c0c */ /* 0x000fda000bf05270 */
[----:B------:R-:W-:Y:S01]  /*14d00*/  @P0 WARPSYNC 0xffffffff ;  /* 0xffffffff00000948 */ /* 0x000fe20003800000 */
[----:B------:R-:W-:Y:S06]  /*14d10*/  @P0 BAR.SYNC.DEFER_BLOCKING 0x5, 0x80 ;  /* 0x0142000000000b1d */ /* 0x000fec0000010000 */
[----:B-12---:R-:W1:Y:S04]  /*14d20*/  @P0 LDS R0, [0xb100] ;  /* 0x00b10000ff000984 */ /* 0x006e680000000800 */
[----:B-1----:R1:W-:Y:S04]  /*14d30*/  @P0 STL [R1], R0 ;  /* 0x0000000001000387 */ /* 0x0023e80000100800 */
[----:B------:R-:W-:Y:S06]  /*14d40*/  @P0 BAR.ARV 0x4, 0x80 ;  /* 0x0102000000000b1d */ /* 0x000fec0000002000 */
[----:B------:R-:W-:Y:S05]  /*14d50*/  @P0 BRA `(.L_x_1373) ;  /* 0x0000008000000947 */ /* 0x000fea0003800000 */
[----:B------:R-:W-:Y:S05]  /*14d60*/  BRA.DIV ~URZ, `(.L_x_1374) ;  /* 0x000053927f007947 */ /* 0x000fea000b800000 */
[----:B---3--:R2:W3:Y:S02]  /*14d70*/  SHFL.IDX PT, R4, R3, RZ, 0x1f ;  /* 0x00001fff03047589 */ /* 0x0084e400000e0000 */
.L_x_1405:
[----:B------:R-:W-:Y:S01]  /*14d80*/  WARPSYNC 0xffffffff ;  /* 0xffffffff00007948 */ /* 0x000fe20003800000 */
[----:B------:R-:W-:Y:S01]  /*14d90*/  BAR.SYNC.DEFER_BLOCKING 0x4, 0x80 ;  /* 0x0102000000007b1d */ /* 0x000fe20000010000 */
[----:B------:R-:W-:-:S05]  /*14da0*/  LOP3.LUT P0, RZ, R243, 0x7f, RZ, 0xc0, !PT ;  /* 0x0000007ff3ff7812 */ /* 0x000fca000780c0ff */
[----:B---3--:R3:W-:Y:S08]  /*14db0*/  STL [R1], R4 ;  /* 0x0000000401007387 */ /* 0x0087f00000100800 */
[----:B------:R3:W-:Y:S04]  /*14dc0*/  @!P0 STS [0xb100], R3 ;  /* 0x00b10003ff008388 */ /* 0x0007e80000000800 */
[----:B------:R-:W-:Y:S06]  /*14dd0*/  BAR.ARV 0x5, 0x80 ;  /* 0x0142000000007b1d */ /* 0x000fec0000002000 */
.L_x_1373:
[----:B-1----:R-:W5:Y:S02]  /*14de0*/  LDL R0, [R1] ;  /* 0x0000000001007983 */ /* 0x002f640000100800 */
[----:B-----5:R-:W-:-:S13]  /*14df0*/  ISETP.GE.AND P0, PT, R0, c[0x0][0x538], PT ;  /* 0x00014e0000007a0c */ /* 0x020fda0003f06270 */
[----:B--234-:R-:W-:Y:S01]  /*14e00*/  @P0 CALL.REL.NOINC `(.L_x_1375) ;  /* 0x0000001000000944 */ /* 0x01cfe20003c00000 */
[----:B------:R-:W-:Y:S05]  /*14e10*/  BRA `(.L_x_1376) ;  /* 0xfffeb9e000007947 */ /* 0x000fea000383ffff */
.L_x_1375:
[----:B------:R-:W-:Y:S05]  /*14e20*/  EXIT ;  /* 0x000000000000794d */ /* 0x000fea0003800000 */
.L_x_1307:
[----:B------:R-:W-:Y:S01]  /*14e30*/  IMAD.MOV.U32 R6, RZ, RZ, R11 ;  /* 0x000000ffff067224 */ /* 0x000fe200078e000b */
[----:B------:R-:W-:Y:S01]  /*14e40*/  MOV R5, RZ ;  /* 0x000000ff00057202 */ /* 0x000fe20000000f00 */
[----:B------:R-:W-:Y:S01]  /*14e50*/  IMAD.MOV.U32 R4, RZ, RZ, 0x181f ;  /* 0x0000181fff047424 */ /* 0x000fe200078e00ff */
[----:B------:R-:W-:Y:S02]  /*14e60*/  MOV R2, 0x14e80 ;  /* 0x00014e8000027802 */ /* 0x000fe40000000f00 */
[----:B-1---5:R-:W-:Y:S05]  /*14e70*/  CALL.REL.NOINC `($__internal_17_$__cuda_sm70_shflsync_idx_p) ;  /* 0x0000535000007944 */ /* 0x022fea0003c00000 */
[----:B------:R-:W-:Y:S01]  /*14e80*/  MOV R13, R4 ;  /* 0x00000004000d7202 */ /* 0x000fe20000000f00 */
[----:B------:R-:W-:Y:S05]  /*14e90*/  BRA `(.L_x_1377) ;  /* 0xfffec57000007947 */ /* 0x000fea000383ffff */
.L_x_1308:
[----:B------:R-:W-:Y:S01]  /*14ea0*/  IMAD.MOV.U32 R6, RZ, RZ, R12 ;  /* 0x000000ffff067224 */ /* 0x000fe200078e000c */
[----:B------:R-:W-:Y:S01]  /*14eb0*/  MOV R5, RZ ;  /* 0x000000ff00057202 */ /* 0x000fe20000000f00 */
[----:B------:R-:W-:Y:S01]  /*14ec0*/  IMAD.MOV.U32 R4, RZ, RZ, 0x181f ;  /* 0x0000181fff047424 */ /* 0x000fe200078e00ff */
[----:B------:R-:W-:Y:S02]  /*14ed0*/  MOV R2, 0x14ef0 ;  /* 0x00014ef000027802 */ /* 0x000fe40000000f00 */
[----:B-12--5:R-:W-:Y:S05]  /*14ee0*/  CALL.REL.NOINC `($__internal_17_$__cuda_sm70_shflsync_idx_p) ;  /* 0x000052e000007944 */ /* 0x026fea0003c00000 */
[----:B------:R-:W-:Y:S05]  /*14ef0*/  BRA `(.L_x_1378) ;  /* 0xfffec53000007947 */ /* 0x000fea000383ffff */
.L_x_1311:
[----:B------:R-:W-:Y:S01]  /*14f00*/  IMAD.MOV.U32 R6, RZ, RZ, R11 ;  /* 0x000000ffff067224 */ /* 0x000fe200078e000b */
[----:B--2---:R-:W-:Y:S01]  /*14f10*/  MOV R5, 0x1 ;  /* 0x0000000100057802 */ /* 0x004fe20000000f00 */
[----:B----4-:R-:W-:Y:S01]  /*14f20*/  IMAD.MOV.U32 R4, RZ, RZ, 0x181f ;  /* 0x0000181fff047424 */ /* 0x010fe200078e00ff */
[----:B------:R-:W-:-:S02]  /*14f30*/  MOV R2, 0x14f50 ;  /* 0x00014f5000027802 */ /* 0x000fc40000000f00 */
[----:B-1---5:R-:W-:Y:S05]  /*14f40*/  CALL.REL.NOINC `($__internal_17_$__cuda_sm70_shflsync_idx_p) ;  /* 0x0000528000007944 */ /* 0x022fea0003c00000 */
[----:B------:R-:W-:Y:S01]  /*14f50*/  IMAD.MOV.U32 R13, RZ, RZ, R4 ;  /* 0x000000ffff0d7224 */ /* 0x000fe200078e0004 */
[----:B------:R-:W-:Y:S01]  /*14f60*/  MOV R5, 0x1 ;  /* 0x0000000100057802 */ /* 0x000fe20000000f00 */
[----:B------:R-:W-:Y:S01]  /*14f70*/  IMAD.MOV.U32 R6, RZ, RZ, R12 ;  /* 0x000000ffff067224 */ /* 0x000fe200078e000c */
[----:B------:R-:W-:-:S02]  /*14f80*/  MOV R4, 0x181f ;  /* 0x0000181f00047802 */ /* 0x000fc40000000f00 */
[----:B------:R-:W-:Y:S02]  /*14f90*/  MOV R2, 0x14fb0 ;  /* 0x00014fb000027802 */ /* 0x000fe40000000f00 */
[----:B------:R-:W-:Y:S05]  /*14fa0*/  CALL.REL.NOINC `($__internal_17_$__cuda_sm70_shflsync_idx_p) ;  /* 0x0000522000007944 */ /* 0x000fea0003c00000 */
[----:B------:R-:W-:Y:S05]  /*14fb0*/  BRA `(.L_x_1379) ;  /* 0xfffec58000007947 */ /* 0x000fea000383ffff */
.L_x_1314:
[----:B------:R-:W-:Y:S01]  /*14fc0*/  IMAD.MOV.U32 R6, RZ, RZ, R11 ;  /* 0x000000ffff067224 */ /* 0x000fe200078e000b */
[----:B---3--:R-:W-:Y:S01]  /*14fd0*/  MOV R5, 0x2 ;  /* 0x0000000200057802 */ /* 0x008fe20000000f00 */
[----:B----4-:R-:W-:Y:S01]  /*14fe0*/  IMAD.MOV.U32 R4, RZ, RZ, 0x181f ;  /* 0x0000181fff047424 */ /* 0x010fe200078e00ff */
[----:B------:R-:W-:Y:S02]  /*14ff0*/  MOV R2, 0x15010 ;  /* 0x0001501000027802 */ /* 0x000fe40000000f00 */
[----:B-12--5:R-:W-:Y:S05]  /*15000*/  CALL.REL.NOINC `($__internal_17_$__cuda_sm70_shflsync_idx_p) ;  /* 0x000051c000007944 */ /* 0x026fea0003c00000 */
[----:B------:R-:W-:Y:S01]  /*15010*/  MOV R13, R4 ;  /* 0x00000004000d7202 */ /* 0x000fe20000000f00 */
[----:B------:R-:W-:Y:S05]  /*15020*/  BRA `(.L_x_1380) ;  /* 0xfffec5e000007947 */ /* 0x000fea000383ffff */
.L_x_1315:
[----:B------:R-:W-:Y:S01]  /*15030*/  IMAD.MOV.U32 R6, RZ, RZ, R12 ;  /* 0x000000ffff067224 */ /* 0x000fe200078e000c */
[----:B------:R-:W-:Y:S01]  /*15040*/  MOV R5, 0x2 ;  /* 0x0000000200057802 */ /* 0x000fe20000000f00 */
[----:B----4-:R-:W-:Y:S01]  /*15050*/  IMAD.MOV.U32 R4, RZ, RZ, 0x181f ;  /* 0x0000181fff047424 */ /* 0x010fe200078e00ff */
[----:B------:R-:W-:Y:S02]  /*15060*/  MOV R2, 0x15080 ;  /* 0x0001508000027802 */ /* 0x000fe40000000f00 */
[----:B-123-5:R-:W-:Y:S05]  /*15070*/  CALL.REL.NOINC `($__internal_17_$__cuda_sm70_shflsync_idx_p) ;  /* 0x0000515000007944 */ /* 0x02efea0003c00000 */
[----:B------:R-:W-:Y:S05]  /*15080*/  BRA `(.L_x_1381) ;  /* 0xfffec5a000007947 */ /* 0x000fea000383ffff */
.L_x_1318:
[----:B------:R-:W-:Y:S01]  /*15090*/  IMAD.MOV.U32 R6, RZ, RZ, R11 ;  /* 0x000000ffff067224 */ /* 0x000fe200078e000b */
[----:B-1----:R-:W-:Y:S01]  /*150a0*/  MOV R5, 0x3 ;  /* 0x0000000300057802 */ /* 0x002fe20000000f00 */
[----:B--2---:R-:W-:Y:S01]  /*150b0*/  IMAD.MOV.U32 R4, RZ, RZ, 0x181f ;  /* 0x0000181fff047424 */ /* 0x004fe200078e00ff */
[----:B------:R-:W-:-:S02]  /*150c0*/  MOV R2, 0x150e0 ;  /* 0x000150e000027802 */ /* 0x000fc40000000f00 */
[----:B---345:R-:W-:Y:S05]  /*150d0*/  CALL.REL.NOINC `($__internal_17_$__cuda_sm70_shflsync_idx_p) ;  /* 0x000050f000007944 */ /* 0x038fea0003c00000 */
[----:B------:R-:W-:Y:S01]  /*150e0*/  IMAD.MOV.U32 R13, RZ, RZ, R4 ;  /* 0x000000ffff0d7224 */ /* 0x000fe200078e0004 */
[----:B------:R-:W-:Y:S01]  /*150f0*/  MOV R5, 0x3 ;  /* 0x0000000300057802 */ /* 0x000fe20000000f00 */
[----:B------:R-:W-:Y:S01]  /*15100*/  IMAD.MOV.U32 R6, RZ, RZ, R12 ;  /* 0x000000ffff067224 */ /* 0x000fe200078e000c */
[----:B------:R-:W-:-:S02]  /*15110*/  MOV R4, 0x181f ;  /* 0x0000181f00047802 */ /* 0x000fc40000000f00 */
[----:B------:R-:W-:Y:S02]  /*15120*/  MOV R2, 0x15140 ;  /* 0x0001514000027802 */ /* 0x000fe40000000f00 */
[----:B------:R-:W-:Y:S05]  /*15130*/  CALL.REL.NOINC `($__internal_17_$__cuda_sm70_shflsync_idx_p) ;  /* 0x0000509000007944 */ /* 0x000fea0003c00000 */
[----:B------:R-:W-:Y:S05]  /*15140*/  BRA `(.L_x_1382) ;  /* 0xfffec5c000007947 */ /* 0x000fea000383ffff */
.L_x_1321:
[----:B------:R-:W-:Y:S01]  /*15150*/  IMAD.MOV.U32 R6, RZ, RZ, R11 ;  /* 0x000000ffff067224 */ /* 0x000fe200078e000b */
[----:B--2---:R-:W-:Y:S01]  /*15160*/  MOV R5, 0x4 ;  /* 0x0000000400057802 */ /* 0x004fe20000000f00 */
[----:B------:R-:W-:Y:S01]  /*15170*/  IMAD.MOV.U32 R4, RZ, RZ, 0x181f ;  /* 0x0000181fff047424 */ /* 0x000fe200078e00ff */
[----:B------:R-:W-:Y:S02]  /*15180*/  MOV R2, 0x151a0 ;  /* 0x000151a000027802 */ /* 0x000fe40000000f00 */
[----:B-1-345:R-:W-:Y:S05]  /*15190*/  CALL.REL.NOINC `($__internal_17_$__cuda_sm70_shflsync_idx_p) ;  /* 0x0000503000007944 */ /* 0x03afea0003c00000 */
[----:B------:R-:W-:Y:S01]  /*151a0*/  MOV R13, R4 ;  /* 0x00000004000d7202 */ /* 0x000fe20000000f00 */
[----:B------:R-:W-:Y:S05]  /*151b0*/  BRA `(.L_x_1383) ;  /* 0xfffec62000007947 */ /* 0x000fea000383ffff */
.L_x_1322:
[----:B------:R-:W-:Y:S01]  /*151c0*/  IMAD.MOV.U32 R6, RZ, RZ, R12 ;  /* 0x000000ffff067224 */ /* 0x000fe200078e000c */
[----:B--2---:R-:W-:Y:S01]  /*151d0*/  MOV R5, 0x4 ;  /* 0x0000000400057802 */ /* 0x004fe20000000f00 */
[----:B------:R-:W-:Y:S01]  /*151e0*/  IMAD.MOV.U32 R4, RZ, RZ, 0x181f ;  /* 0x0000181fff047424 */ /* 0x000fe200078e00ff */
[----:B------:R-:W-:Y:S02]  /*151f0*/  MOV R2, 0x15210 ;  /* 0x0001521000027802 */ /* 0x000fe40000000f00 */
[----:B-1-345:R-:W-:Y:S05]  /*15200*/  CALL.REL.NOINC `($__internal_17_$__cuda_sm70_shflsync_idx_p) ;  /* 0x00004fc000007944 */ /* 0x03afea0003c00000 */
[----:B------:R-:W-:Y:S05]  /*15210*/  BRA `(.L_x_1384) ;  /* 0xfffec5e000007947 */ /* 0x000fea000383ffff */
.L_x_1325:
[----:B------:R-:W-:Y:S01]  /*15220*/  IMAD.MOV.U32 R6, RZ, RZ, R11 ;  /* 0x000000ffff067224 */ /* 0x000fe200078e000b */
[----:B-1----:R-:W-:Y:S01]  /*15230*/  MOV R5, 0x5 ;  /* 0x0000000500057802 */ /* 0x002fe20000000f00 */
[----:B---3--:R-:W-:Y:S01]  /*15240*/  IMAD.MOV.U32 R4, RZ, RZ, 0x181f ;  /* 0x0000181fff047424 */ /* 0x008fe200078e00ff */
[----:B------:R-:W-:-:S02]  /*15250*/  MOV R2, 0x15270 ;  /* 0x0001527000027802 */ /* 0x000fc40000000f00 */
[----:B--2-45:R-:W-:Y:S05]  /*15260*/  CALL.REL.NOINC `($__internal_17_$__cuda_sm70_shflsync_idx_p) ;  /* 0x00004f6000007944 */ /* 0x034fea0003c00000 */
[----:B------:R-:W-:Y:S01]  /*15270*/  IMAD.MOV.U32 R13, RZ, RZ, R4 ;  /* 0x000000ffff0d7224 */ /* 0x000fe200078e0004 */
[----:B------:R-:W-:Y:S01]  /*15280*/  MOV R5, 0x5 ;  /* 0x0000000500057802 */ /* 0x000fe20000000f00 */
[----:B------:R-:W-:Y:S01]  /*15290*/  IMAD.MOV.U32 R6, RZ, RZ, R12 ;  /* 0x000000ffff067224 */ /* 0x000fe200078e000c */
[----:B------:R-:W-:-:S02]  /*152a0*/  MOV R4, 0x181f ;  /* 0x0000181f00047802 */ /* 0x000fc40000000f00 */
[----:B------:R-:W-:Y:S02]  /*152b0*/  MOV R2, 0x152d0 ;  /* 0x000152d000027802 */ /* 0x000fe40000000f00 */
[----:B------:R-:W-:Y:S05]  /*152c0*/  CALL.REL.NOINC `($__internal_17_$__cuda_sm70_shflsync_idx_p) ;  /* 0x00004f0000007944 */ /* 0x000fea0003c00000 */
[----:B------:R-:W-:Y:S05]  /*152d0*/  BRA `(.L_x_1385) ;  /* 0xfffec60000007947 */ /* 0x000fea000383ffff */
.L_x_1328:
[----:B------:R-:W-:Y:S01]  /*152e0*/  IMAD.MOV.U32 R6, RZ, RZ, R11 ;  /* 0x000000ffff067224 */ /* 0x000fe200078e000b */
[----:B--2---:R-:W-:Y:S01]  /*152f0*/  MOV R5, 0x6 ;  /* 0x0000000600057802 */ /* 0x004fe20000000f00 */
[----:B---3--:R-:W-:Y:S01]  /*15300*/  IMAD.MOV.U32 R4, RZ, RZ, 0x181f ;  /* 0x0000181fff047424 */ /* 0x008fe200078e00ff */
[----:B------:R-:W-:Y:S02]  /*15310*/  MOV R2, 0x15330 ;  /* 0x0001533000027802 */ /* 0x000fe40000000f00 */
[----:B-1--45:R-:W-:Y:S05]  /*15320*/  CALL.REL.NOINC `($__internal_17_$__cuda_sm70_shflsync_idx_p) ;  /* 0x00004ea000007944 */ /* 0x032fea0003c00000 */
[----:B------:R-:W-:Y:S01]  /*15330*/  MOV R13, R4 ;  /* 0x00000004000d7202 */ /* 0x000fe20000000f00 */
[----:B------:R-:W-:Y:S05]  /*15340*/  BRA `(.L_x_1386) ;  /* 0xfffec66000007947 */ /* 0x000fea000383ffff */
.L_x_1329:
[----:B------:R-:W-:Y:S01]  /*15350*/  IMAD.MOV.U32 R6, RZ, RZ, R12 ;  /* 0x000000ffff067224 */ /* 0x000fe200078e000c */
[----:B------:R-:W-:Y:S01]  /*15360*/  MOV R5, 0x6 ;  /* 0x0000000600057802 */ /* 0x000fe20000000f00 */
[----:B---3--:R-:W-:Y:S01]  /*15370*/  IMAD.MOV.U32 R4, RZ, RZ, 0x181f ;  /* 0x0000181fff047424 */ /* 0x008fe200078e00ff */
[----:B------:R-:W-:Y:S02]  /*15380*/  MOV R2, 0x153a0 ;  /* 0x000153a000027802 */ /* 0x000fe40000000f00 */
[----:B-12-45:R-:W-:Y:S05]  /*15390*/  CALL.REL.NOINC `($__internal_17_$__cuda_sm70_shflsync_idx_p) ;  /* 0x00004e3000007944 */ /* 0x036fea0003c00000 */
[----:B------:R-:W-:Y:S05]  /*153a0*/  BRA `(.L_x_1387) ;  /* 0xfffec62000007947 */ /* 0x000fea000383ffff */
.L_x_1332:
        /* <DEDUP_REMOVED lines=11> */
[----:B------:R-:W-:Y:S01]  /*15460*/  MOV R12, R4 ;  /* 0x00000004000c7202 */ /* 0x000fe20000000f00 */
[----:B------:R-:W-:Y:S05]  /*15470*/  BRA `(.L_x_1388) ;  /* 0xfffec63000007947 */ /* 0x000fea000383ffff */
.L_x_1335:
[----:B------:R-:W-:Y:S01]  /*15480*/  IMAD.MOV.U32 R6, RZ, RZ, R3 ;  /* 0x000000ffff067224 */ /* 0x000fe200078e0003 */
[----:B------:R-:W-:Y:S01]  /*15490*/  MOV R5, RZ ;  /* 0x000000ff00057202 */ /* 0x000fe20000000f00 */
[----:B------:R-:W-:Y:S01]  /*154a0*/  IMAD.MOV.U32 R4, RZ, RZ, 0x181f ;  /* 0x0000181fff047424 */ /* 0x000fe200078e00ff */
[----:B------:R-:W-:Y:S02]  /*154b0*/  MOV R2, 0x154d0 ;  /* 0x000154d000027802 */ /* 0x000fe40000000f00 */
[----:B-1----:R-:W-:Y:S05]  /*154c0*/  CALL.REL.NOINC `($__internal_17_$__cuda_sm70_shflsync_idx_p) ;  /* 0x00004d0000007944 */ /* 0x002fea0003c00000 */
[----:B------:R-:W-:Y:S01]  /*154d0*/  MOV R12, R4 ;  /* 0x00000004000c7202 */ /* 0x000fe20000000f00 */
[----:B------:R-:W-:Y:S05]  /*154e0*/  BRA `(.L_x_1389) ;  /* 0xfffeeac000007947 */ /* 0x000fea000383ffff */
.L_x_1336:
[----:B------:R-:W-:Y:S01]  /*154f0*/  IMAD.MOV.U32 R6, RZ, RZ, R7 ;  /* 0x000000ffff067224 */ /* 0x000fe200078e0007 */
[----:B------:R-:W-:Y:S01]  /*15500*/  MOV R5, RZ ;  /* 0x000000ff00057202 */ /* 0x000fe20000000f00 */
[----:B------:R-:W-:Y:S01]  /*15510*/  IMAD.MOV.U32 R4, RZ, RZ, 0x181f ;  /* 0x0000181fff047424 */ /* 0x000fe200078e00ff */
[----:B------:R-:W-:Y:S02]  /*15520*/  MOV R2, 0x15540 ;  /* 0x0001554000027802 */ /* 0x000fe40000000f00 */
[----:B-123--:R-:W-:Y:S05]  /*15530*/  CALL.REL.NOINC `($__internal_17_$__cuda_sm70_shflsync_idx_p) ;  /* 0x00004c9000007944 */ /* 0x00efea0003c00000 */
[----:B------:R-:W-:Y:S01]  /*15540*/  IADD3 R4, P0, R4, R121, RZ ;  /* 0x0000007904047210 */ /* 0x000fe20007f1e0ff */
[----:B------:R-:W-:Y:S01]  /*15550*/  IMAD.MOV.U32 R6, RZ, RZ, R3 ;  /* 0x000000ffff067224 */ /* 0x000fe200078e0003 */
[----:B------:R-:W-:-:S03]  /*15560*/  MOV R2, 0x155f0 ;  /* 0x000155f000027802 */ /* 0x000fc60000000f00 */
[----:B------:R-:W-:-:S05]  /*15570*/  IMAD.X R5, R12, 0x1, R120, P0 ;  /* 0x000000010c057824 */ /* 0x000fca00000e0678 */
[----:B------:R-:W-:Y:S01]  /*15580*/  @!PT LDS RZ, [RZ] ;  /* 0x00000000fffff984 */ /* 0x000fe20000000800 */
[----:B------:R-:W-:Y:S01]  /*15590*/  @!PT LDS RZ, [RZ] ;  /* 0x00000000fffff984 */ /* 0x000fe20000000800 */
[----:B------:R-:W-:Y:S01]  /*155a0*/  @!PT LDS RZ, [RZ] ;  /* 0x00000000fffff984 */ /* 0x000fe20000000800 */
[----:B------:R1:W-:Y:S02]  /*155b0*/  LDGSTS.E.BYPASS.LTC128B.128 [R244+0x3900], [R4.64], !P3 ;  /* 0x0390000004f47fae */ /* 0x0003e4000d901d48 */
[----:B-1----:R-:W-:Y:S01]  /*155c0*/  MOV R5, 0x1 ;  /* 0x0000000100057802 */ /* 0x002fe20000000f00 */
[----:B------:R-:W-:Y:S02]  /*155d0*/  IMAD.MOV.U32 R4, RZ, RZ, 0x181f ;  /* 0x0000181fff047424 */ /* 0x000fe400078e00ff */
[----:B------:R-:W-:Y:S05]  /*155e0*/  CALL.REL.NOINC `($__internal_17_$__cuda_sm70_shflsync_idx_p) ;  /* 0x00004be000007944 */ /* 0x000fea0003c00000 */
[----:B------:R-:W-:Y:S01]  /*155f0*/  IMAD.MOV.U32 R12, RZ, RZ, R4 ;  /* 0x000000ffff0c7224 */ /* 0x000fe200078e0004 */
[----:B------:R-:W-:Y:S01]  /*15600*/  MOV R5, 0x1 ;  /* 0x0000000100057802 */ /* 0x000fe20000000f00 */
[----:B------:R-:W-:Y:S01]  /*15610*/  IMAD.MOV.U32 R6, RZ, RZ, R7 ;  /* 0x000000ffff067224 */ /* 0x000fe200078e0007 */
[----:B------:R-:W-:Y:S02]  /*15620*/  MOV R4, 0x181f ;  /* 0x0000181f00047802 */ /* 0x000fe40000000f00 */
[----:B------:R-:W-:Y:S02]  /*15630*/  MOV R2, 0x15650 ;  /* 0x0001565000027802 */ /* 0x000fe40000000f00 */
[----:B------:R-:W-:Y:S05]  /*15640*/  CALL.REL.NOINC `($__internal_17_$__cuda_sm70_shflsync_idx_p) ;  /* 0x00004b8000007944 */ /* 0x000fea0003c00000 */
        /* <DEDUP_REMOVED lines=85> */
[----:B------:R-:W-:Y:S01]  /*15ba0*/  MOV R7, R4 ;  /* 0x0000000400077202 */ /* 0x000fe20000000f00 */
[----:B------:R-:W-:Y:S05]  /*15bb0*/  BRA `(.L_x_1390) ;  /* 0xfffee5f000007947 */ /* 0x000fea000383ffff */
.L_x_1337:
[----:B------:R-:W-:Y:S01]  /*15bc0*/  IMAD.MOV.U32 R5, RZ, RZ, RZ ;  /* 0x000000ffff057224 */ /* 0x000fe200078e00ff */
[----:B------:R-:W-:-:S02]  /*15bd0*/  MOV R4, 0x1c1f ;  /* 0x00001c1f00047802 */ /* 0x000fc40000000f00 */
[----:B------:R-:W-:Y:S02]  /*15be0*/  MOV R2, 0x15c00 ;  /* 0x00015c0000027802 */ /* 0x000fe40000000f00 */
[----:B------:R-:W-:Y:S05]  /*15bf0*/  CALL.REL.NOINC `($__internal_17_$__cuda_sm70_shflsync_idx_p) ;  /* 0x000045d000007944 */ /* 0x000fea0003c00000 */
[----:B------:R-:W-:Y:S01]  /*15c00*/  MOV R2, R4 ;  /* 0x0000000400027202 */ /* 0x000fe20000000f00 */
[----:B------:R-:W-:Y:S05]  /*15c10*/  BRA `(.L_x_1391) ;  /* 0xfffee6c000007947 */ /* 0x000fea000383ffff */
.L_x_1338:
[----:B------:R-:W-:Y:S01]  /*15c20*/  IMAD.MOV.U32 R5, RZ, RZ, 0x1 ;  /* 0x00000001ff057424 */ /* 0x000fe200078e00ff */
[----:B------:R-:W-:Y:S02]  /*15c30*/  MOV R4, 0x1c1f ;  /* 0x00001c1f00047802 */ /* 0x000fe40000000f00 */
[----:B------:R-:W-:Y:S02]  /*15c40*/  MOV R2, 0x15c60 ;  /* 0x00015c6000027802 */ /* 0x000fe40000000f00 */
[----:B-1----:R-:W-:Y:S05]  /*15c50*/  CALL.REL.NOINC `($__internal_17_$__cuda_sm70_shflsync_idx_p) ;  /* 0x0000457000007944 */ /* 0x002fea0003c00000 */
[----:B------:R-:W-:Y:S02]  /*15c60*/  IMAD.IADD R2, R0, 0x1, R4 ;  /* 0x0000000100027824 */ /* 0x000fe400078e0204 */
[----:B------:R-:W-:Y:S02]  /*15c70*/  IMAD.MOV.U32 R5, RZ, RZ, 0x2 ;  /* 0x00000002ff057424 */ /* 0x000fe400078e00ff */
[----:B------:R-:W-:Y:S01]  /*15c80*/  IMAD.MOV.U32 R4, RZ, RZ, 0x1c1f ;  /* 0x00001c1fff047424 */ /* 0x000fe200078e00ff */
        /* <DEDUP_REMOVED lines=57> */
[----:B------:R-:W-:Y:S02]  /*16020*/  MOV R2, 0x16040 ;  /* 0x0001604000027802 */ /* 0x000fe40000000f00 */
[----:B------:R-:W-:Y:S05]  /*16030*/  CALL.REL.NOINC `($__internal_17_$__cuda_sm70_shflsync_idx_p) ;  /* 0x0000419000007944 */ /* 0x000fea0003c00000 */
        /* <DEDUP_REMOVED lines=62> */
[----:B------:R-:W-:Y:S01]  /*16420*/  IMAD.IADD R0, R0, 0x1, R4 ;  /* 0x0000000100007824 */ /* 0x000fe200078e0204 */
[----:B------:R-:W-:Y:S01]  /*16430*/  FMNMX.FTZ R2, R116, R117, !PT ;  /* 0x0000007574027209 */ /* 0x000fe20007810000 */
[----:B------:R-:W-:Y:S01]  /*16440*/  IMAD.MOV.U32 R6, RZ, RZ, 0x2 ;  /* 0x00000002ff067424 */ /* 0x000fe200078e00ff */
[----:B------:R-:W-:Y:S02]  /*16450*/  FMNMX.FTZ R4, R12, R123, !PT ;  /* 0x0000007b0c047209 */ /* 0x000fe40007810000 */
[----:B------:R-:W-:Y:S02]  /*16460*/  IMNMX R3, R3, R0, PT ;  /* 0x0000000003037217 */ /* 0x000fe40003800200 */
[----:B------:R-:W-:-:S02]  /*16470*/  FMNMX.FTZ R0, R118, R119, !PT ;  /* 0x0000007776007209 */ /* 0x000fc40007810000 */
        /* <DEDUP_REMOVED lines=139> */
[----:B------:R-:W-:Y:S02]  /*16d30*/  FSEL R103, R24, -INF , P6 ;  /* 0xff80000018677808 */ /* 0x000fe40003000000 */
[----:B------:R-:W-:Y:S02]  /*16d40*/  FMNMX.FTZ R2, R62, R2, !PT ;  /* 0x000000023e027209 */ /* 0x000fe40007810000 */
[----:B------:R-:W-:Y:S02]  /*16d50*/  FMNMX.FTZ R0, R43, R0, !PT ;  /* 0x000000002b007209 */ /* 0x000fe40007810000 */
[----:B------:R-:W-:Y:S02]  /*16d60*/  FMNMX.FTZ R68, R189, R68, !PT ;  /* 0x00000044bd447209 */ /* 0x000fe40007810000 */
[----:B------:R-:W-:-:S02]  /*16d70*/  FMNMX.FTZ R3, R40, R3, !PT ;  /* 0x0000000328037209 */ /* 0x000fc40007810000 */
[----:B------:R-:W-:Y:S02]  /*16d80*/  FSEL R98, R21, -INF , P5 ;  /* 0xff80000015627808 */ /* 0x000fe40002800000 */
[----:B------:R-:W-:Y:S02]  /*16d90*/  FMNMX.FTZ R2, R37, R2, !PT ;  /* 0x0000000225027209 */ /* 0x000fe40007810000 */
[----:B------:R-:W-:Y:S02]  /*16da0*/  FMNMX.FTZ R0, R31, R0, !PT ;  /* 0x000000001f007209 */ /* 0x000fe40007810000 */
[----:B------:R-:W-:Y:S02]  /*16db0*/  FMNMX.FTZ R68, R103, R68, !PT ;  /* 0x0000004467447209 */ /* 0x000fe40007810000 */
[----:B------:R-:W-:Y:S02]  /*16dc0*/  FMNMX.FTZ R3, R39, R3, !PT ;  /* 0x0000000327037209 */ /* 0x000fe40007810000 */
[----:B------:R-:W-:-:S02]  /*16dd0*/  FSEL R97, R97, -INF , P4 ;  /* 0xff80000061617808 */ /* 0x000fc40002000000 */
[----:B------:R-:W-:Y:S02]  /*16de0*/  FMNMX.FTZ R2, R36, R2, !PT ;  /* 0x0000000224027209 */ /* 0x000fe40007810000 */
[----:B------:R-:W-:Y:S02]  /*16df0*/  FMNMX.FTZ R0, R30, R0, !PT ;  /* 0x000000001e007209 */ /* 0x000fe40007810000 */
[----:B------:R-:W-:Y:S02]  /*16e00*/  FMNMX.FTZ R68, R98, R68, !PT ;  /* 0x0000004462447209 */ /* 0x000fe40007810000 */
[----:B------:R-:W-:Y:S02]  /*16e10*/  FMNMX.FTZ R3, R38, R3, !PT ;  /* 0x0000000326037209 */ /* 0x000fe40007810000 */
[----:B------:R-:W-:Y:S02]  /*16e20*/  FSEL R70, R70, -INF , P0 ;  /* 0xff80000046467808 */ /* 0x000fe40000000000 */
[----:B------:R-:W-:Y:S01]  /*16e30*/  FMNMX.FTZ R2, R57, R2, !PT ;  /* 0x0000000239027209 */ /* 0x000fe20007810000 */
[----:B------:R-:W-:Y:S01]  /*16e40*/  IMAD.MOV.U32 R4, RZ, RZ, R3 ;  /* 0x000000ffff047224 */ /* 0x000fe200078e0003 */
[----:B------:R-:W-:-:S02]  /*16e50*/  FMNMX.FTZ R0, R29, R0, !PT ;  /* 0x000000001d007209 */ /* 0x000fc40007810000 */
[----:B------:R-:W-:Y:S02]  /*16e60*/  FMNMX.FTZ R68, R97, R68, !PT ;  /* 0x0000004461447209 */ /* 0x000fe40007810000 */
[----:B------:R-:W-:Y:S02]  /*16e70*/  FMNMX.FTZ R2, R56, R2, !PT ;  /* 0x0000000238027209 */ /* 0x000fe40007810000 */
[----:B------:R-:W-:Y:S02]  /*16e80*/  FMNMX.FTZ R0, R28, R0, !PT ;  /* 0x000000001c007209 */ /* 0x000fe40007810000 */
[----:B------:R-:W-:Y:S02]  /*16e90*/  FMNMX.FTZ R68, R70, R68, !PT ;  /* 0x0000004446447209 */ /* 0x000fe40007810000 */
[----:B------:R-:W-:Y:S02]  /*16ea0*/  MOV R5, 0x16ec0 ;  /* 0x00016ec000057802 */ /* 0x000fe40000000f00 */
[----:B------:R-:W-:Y:S05]  /*16eb0*/  CALL.REL.NOINC `($__internal_16_$__cuda_sm70_shflsync_bfly_p) ;  /* 0x000032a000007944 */ /* 0x000fea0003c00000 */
[----:B------:R-:W-:Y:S01]  /*16ec0*/  FMNMX.FTZ R3, R3, R6, !PT ;  /* 0x0000000603037209 */ /* 0x000fe20007810000 */
[----:B------:R-:W-:Y:S01]  /*16ed0*/  IMAD.MOV.U32 R6, RZ, RZ, 0x1 ;  /* 0x00000001ff067424 */ /* 0x000fe200078e00ff */
[----:B------:R-:W-:-:S03]  /*16ee0*/  MOV R5, 0x16f10 ;  /* 0x00016f1000057802 */ /* 0x000fc60000000f00 */
[----:B------:R-:W-:Y:S02]  /*16ef0*/  IMAD.MOV.U32 R4, RZ, RZ, R3 ;  /* 0x000000ffff047224 */ /* 0x000fe400078e0003 */
[----:B------:R-:W-:Y:S05]  /*16f00*/  CALL.REL.NOINC `($__internal_16_$__cuda_sm70_shflsync_bfly_p) ;  /* 0x0000325000007944 */ /* 0x000fea0003c00000 */
[----:B------:R-:W-:Y:S01]  /*16f10*/  FMNMX.FTZ R3, R3, R6, !PT ;  /* 0x0000000603037209 */ /* 0x000fe20007810000 */
[----:B------:R-:W-:Y:S01]  /*16f20*/  IMAD.MOV.U32 R4, RZ, RZ, R2 ;  /* 0x000000ffff047224 */ /* 0x000fe200078e0002 */
[----:B------:R-:W-:Y:S01]  /*16f30*/  MOV R5, 0x16f60 ;  /* 0x00016f6000057802 */ /* 0x000fe20000000f00 */
[----:B------:R-:W-:Y:S02]  /*16f40*/  IMAD.MOV.U32 R6, RZ, RZ, 0x2 ;  /* 0x00000002ff067424 */ /* 0x000fe400078e00ff */
        /* <DEDUP_REMOVED lines=26> */
[----:B------:R-:W-:Y:S05]  /*170f0*/  BRA `(.L_x_1392) ;  /* 0xfffee85000007947 */ /* 0x000fea000383ffff */
.L_x_1342:
[----:B------:R-:W-:Y:S01]  /*17100*/  MOV R5, RZ ;  /* 0x000000ff00057202 */ /* 0x000fe20000000f00 */
[----:B------:R-:W-:Y:S01]  /*17110*/  IMAD.MOV.U32 R6, RZ, RZ, R7 ;  /* 0x000000ffff067224 */ /* 0x000fe200078e0007 */
[----:B------:R-:W-:Y:S01]  /*17120*/  MOV R2, 0x17150 ;  /* 0x0001715000027802 */ /* 0x000fe20000000f00 */
[----:B------:R-:W-:Y:S02]  /*17130*/  IMAD.MOV.U32 R4, RZ, RZ, 0x181f ;  /* 0x0000181fff047424 */ /* 0x000fe400078e00ff */
[----:B------:R-:W-:Y:S05]  /*17140*/  CALL.REL.NOINC `($__internal_17_$__cuda_sm70_shflsync_idx_p) ;  /* 0x0000308000007944 */ /* 0x000fea0003c00000 */
[----:B------:R-:W-:Y:S01]  /*17150*/  MOV R11, R4 ;  /* 0x00000004000b7202 */ /* 0x000fe20000000f00 */
[----:B------:R-:W-:-:S05]  /*17160*/  BRA `(.L_x_1393) ;  /* 0xffff0e5000007947 */ /* 0x000fca000383ffff */
.L_x_1343:
[----:B------:R-:W-:Y:S01]  /*17170*/  MOV R5, RZ ;  /* 0x000000ff00057202 */ /* 0x000fe20000000f00 */
[----:B------:R-:W-:Y:S01]  /*17180*/  IMAD.MOV.U32 R6, RZ, RZ, R10 ;  /* 0x000000ffff067224 */ /* 0x000fe200078e000a */
[----:B------:R-:W-:Y:S01]  /*17190*/  MOV R2, 0x171c0 ;  /* 0x000171c000027802 */ /* 0x000fe20000000f00 */
[----:B------:R-:W-:Y:S02]  /*171a0*/  IMAD.MOV.U32 R4, RZ, RZ, 0x181f ;  /* 0x0000181fff047424 */ /* 0x000fe400078e00ff */
[----:B-12---:R-:W-:Y:S05]  /*171b0*/  CALL.REL.NOINC `($__internal_17_$__cuda_sm70_shflsync_idx_p) ;  /* 0x0000301000007944 */ /* 0x006fea0003c00000 */
[----:B------:R-:W-:Y:S01]  /*171c0*/  IMAD.MOV.U32 R6, RZ, RZ, R7 ;  /* 0x000000ffff067224 */ /* 0x000fe200078e0007 */
[----:B------:R-:W-:Y:S02]  /*171d0*/  IADD3 R4, P0, R4, R0, RZ ;  /* 0x0000000004047210 */ /* 0x000fe40007f1e0ff */
[----:B------:R-:W-:Y:S03]  /*171e0*/  MOV R2, 0x17270 ;  /* 0x0001727000027802 */ /* 0x000fe60000000f00 */
[----:B------:R-:W-:Y:S05]  /*171f0*/  IMAD.X R5, R11, 0x1, R3, P0 ;  /* 0x000000010b057824 */ /* 0x000fea00000e0603 */
[----:B------:R-:W-:Y:S01]  /*17200*/  @!PT LDS RZ, [RZ] ;  /* 0x00000000fffff984 */ /* 0x000fe20000000800 */
[----:B------:R-:W-:Y:S01]  /*17210*/  @!PT LDS RZ, [RZ] ;  /* 0x00000000fffff984 */ /* 0x000fe20000000800 */
[----:B------:R-:W-:Y:S01]  /*17220*/  @!PT LDS RZ, [RZ] ;  /* 0x00000000fffff984 */ /* 0x000fe20000000800 */
[----:B------:R1:W-:Y:S02]  /*17230*/  LDGSTS.E.BYPASS.LTC128B.128 [R244+0x100], [R4.64], !P3 ;  /* 0x0010000004f47fae */ /* 0x0003e4000d901d48 */
[----:B-1----:R-:W-:Y:S01]  /*17240*/  MOV R5, 0x1 ;  /* 0x0000000100057802 */ /* 0x002fe20000000f00 */
[----:B------:R-:W-:Y:S02]  /*17250*/  IMAD.MOV.U32 R4, RZ, RZ, 0x181f ;  /* 0x0000181fff047424 */ /* 0x000fe400078e00ff */
[----:B------:R-:W-:Y:S05]  /*17260*/  CALL.REL.NOINC `($__internal_17_$__cuda_sm70_shflsync_idx_p) ;  /* 0x00002f6000007944 */ /* 0x000fea0003c00000 */
[----:B------:R-:W-:Y:S01]  /*17270*/  MOV R5, 0x1 ;  /* 0x0000000100057802 */ /* 0x000fe20000000f00 */
[----:B------:R-:W-:Y:S01]  /*17280*/  IMAD.MOV.U32 R11, RZ, RZ, R4 ;  /* 0x000000ffff0b7224 */ /* 0x000fe200078e0004 */
[----:B------:R-:W-:Y:S01]  /*17290*/  MOV R4, 0x181f ;  /* 0x0000181f00047802 */ /* 0x000fe20000000f00 */
[----:B------:R-:W-:Y:S01]  /*172a0*/  IMAD.MOV.U32 R6, RZ, RZ, R10 ;  /* 0x000000ffff067224 */ /* 0x000fe200078e000a */
[----:B------:R-:W-:Y:S02]  /*172b0*/  MOV R2, 0x172d0 ;  /* 0x000172d000027802 */ /* 0x000fe40000000f00 */
[----:B------:R-:W-:Y:S05]  /*172c0*/  CALL.REL.NOINC `($__internal_17_$__cuda_sm70_shflsync_idx_p) ;  /* 0x00002f0000007944 */ /* 0x000fea0003c00000 */
        /* <DEDUP_REMOVED lines=85> */
[----:B------:R-:W-:-:S05]  /*17820*/  BRA `(.L_x_1394) ;  /* 0xffff099000007947 */ /* 0x000fca000383ffff */
.L_x_1346:
[----:B------:R-:W-:Y:S01]  /*17830*/  MOV R5, RZ ;  /* 0x000000ff00057202 */ /* 0x000fe20000000f00 */
[----:B-1----:R-:W-:Y:S01]  /*17840*/  IMAD.MOV.U32 R6, RZ, RZ, R82 ;  /* 0x000000ffff067224 */ /* 0x002fe200078e0052 */
[----:B------:R-:W-:Y:S01]  /*17850*/  MOV R2, 0x17880 ;  /* 0x0001788000027802 */ /* 0x000fe20000000f00 */
[----:B------:R-:W-:Y:S02]  /*17860*/  IMAD.MOV.U32 R4, RZ, RZ, 0x181f ;  /* 0x0000181fff047424 */ /* 0x000fe400078e00ff */
[----:B------:R-:W-:Y:S05]  /*17870*/  CALL.REL.NOINC `($__internal_17_$__cuda_sm70_shflsync_idx_p) ;  /* 0x0000295000007944 */ /* 0x000fea0003c00000 */
[----:B------:R-:W-:Y:S01]  /*17880*/  MOV R86, R4 ;  /* 0x0000000400567202 */ /* 0x000fe20000000f00 */
[----:B------:R-:W-:-:S05]  /*17890*/  BRA `(.L_x_1395) ;  /* 0xffff22b000007947 */ /* 0x000fca000383ffff */
.L_x_1347:
[----:B------:R-:W-:Y:S01]  /*178a0*/  MOV R5, RZ ;  /* 0x000000ff00057202 */ /* 0x000fe20000000f00 */
[----:B-1----:R-:W-:Y:S01]  /*178b0*/  IMAD.MOV.U32 R6, RZ, RZ, R83 ;  /* 0x000000ffff067224 */ /* 0x002fe200078e0053 */
[----:B------:R-:W-:Y:S01]  /*178c0*/  MOV R2, 0x178f0 ;  /* 0x000178f000027802 */ /* 0x000fe20000000f00 */
[----:B------:R-:W-:Y:S02]  /*178d0*/  IMAD.MOV.U32 R4, RZ, RZ, 0x181f ;  /* 0x0000181fff047424 */ /* 0x000fe400078e00ff */
[----:B--23--:R-:W-:Y:S05]  /*178e0*/  CALL.REL.NOINC `($__internal_17_$__cuda_sm70_shflsync_idx_p) ;  /* 0x000028e000007944 */ /* 0x00cfea0003c00000 */
        /* <DEDUP_REMOVED lines=103> */
.L_x_1348:
[----:B------:R-:W-:Y:S01]  /*17f60*/  MOV R4, 0x1c1f ;  /* 0x00001c1f00047802 */ /* 0x000fe20000000f00 */
[----:B------:R-:W-:Y:S01]  /*17f70*/  IMAD.MOV.U32 R5, RZ, RZ, RZ ;  /* 0x000000ffff057224 */ /* 0x000fe200078e00ff */
[----:B------:R-:W-:Y:S02]  /*17f80*/  MOV R2, 0x17fa0 ;  /* 0x00017fa000027802 */ /* 0x000fe40000000f00 */
[----:B------:R-:W-:Y:S05]  /*17f90*/  CALL.REL.NOINC `($__internal_17_$__cuda_sm70_shflsync_idx_p) ;  /* 0x0000223000007944 */ /* 0x000fea0003c00000 */
[----:B------:R-:W-:-:S05]  /*17fa0*/  BRA `(.L_x_1397) ;  /* 0xffff1ef000007947 */ /* 0x000fca000383ffff */
.L_x_1349:
[----:B------:R-:W-:Y:S01]  /*17fb0*/  MOV R4, 0x1c1f ;  /* 0x00001c1f00047802 */ /* 0x000fe20000000f00 */
[----:B------:R-:W-:Y:S01]  /*17fc0*/  IMAD.MOV.U32 R5, RZ, RZ, 0x1 ;  /* 0x00000001ff057424 */ /* 0x000fe200078e00ff */
[----:B------:R-:W-:Y:S02]  /*17fd0*/  MOV R2, 0x17ff0 ;  /* 0x00017ff000027802 */ /* 0x000fe40000000f00 */
[----:B-1----:R-:W-:Y:S05]  /*17fe0*/  CALL.REL.NOINC `($__internal_17_$__cuda_sm70_shflsync_idx_p) ;  /* 0x000021e000007944 */ /* 0x002fea0003c00000 */
[----:B------:R-:W-:Y:S01]  /*17ff0*/  MOV R2, 0x183c0 ;  /* 0x000183c000027802 */ /* 0x000fe20000000f00 */
[----:B------:R-:W-:Y:S02]  /*18000*/  IMAD.IADD R4, R101, 0x1, R4 ;  /* 0x0000000165047824 */ /* 0x000fe400078e0204 */
[----:B------:R-:W-:Y:S03]  /*18010*/  IMAD.MOV.U32 R5, RZ, RZ, 0x2 ;  /* 0x00000002ff057424 */ /* 0x000fe600078e00ff */
        /* <DEDUP_REMOVED lines=51> */
[----:B------:R-:W-:Y:S01]  /*18350*/  ISETP.GT.AND P0, PT, R4, 0x69, PT ;  /* 0x000000690400780c */ /* 0x000fe20003f04270 */
[----:B------:R-:W-:Y:S01]  /*18360*/  IMAD.MOV.U32 R4, RZ, RZ, 0x1c1f ;  /* 0x00001c1fff047424 */ /* 0x000fe200078e00ff */
[----:B------:R-:W-:Y:S02]  /*18370*/  FSEL R184, R216, -INF , P6 ;  /* 0xff800000d8b87808 */ /* 0x000fe40003000000 */
[----:B------:R-:W-:Y:S02]  /*18380*/  FSEL R21, R103, -INF , P5 ;  /* 0xff80000067157808 */ /* 0x000fe40002800000 */
[----:B------:R-:W-:Y:S02]  /*18390*/  FSEL R20, R104, -INF , P4 ;  /* 0xff80000068147808 */ /* 0x000fe40002000000 */
[----:B------:R-:W-:Y:S02]  /*183a0*/  FSEL R19, R11, -INF , P0 ;  /* 0xff8000000b137808 */ /* 0x000fe40000000000 */
[----:B------:R-:W-:Y:S05]  /*183b0*/  CALL.REL.NOINC `($__internal_17_$__cuda_sm70_shflsync_idx_p) ;  /* 0x00001e1000007944 */ /* 0x000fea0003c00000 */
        /* <DEDUP_REMOVED lines=61> */
[----:B------:R-:W-:Y:S01]  /*18790*/  FMNMX.FTZ R3, R82, R182, !PT ;  /* 0x000000b652037209 */ /* 0x000fe20007810000 */
[----:B------:R-:W-:Y:S01]  /*187a0*/  IMAD.IADD R4, R101, 0x1, R4 ;  /* 0x0000000165047824 */ /* 0x000fe200078e0204 */
[----:B------:R-:W-:Y:S01]  /*187b0*/  FMNMX.FTZ R2, R32, R183, !PT ;  /* 0x000000b720027209 */ /* 0x000fe20007810000 */
[----:B------:R-:W-:Y:S01]  /*187c0*/  IMAD.MOV.U32 R6, RZ, RZ, 0x2 ;  /* 0x00000002ff067424 */ /* 0x000fe200078e00ff */
[----:B------:R-:W-:Y:S02]  /*187d0*/  FMNMX.FTZ R0, R11, R180, !PT ;  /* 0x000000b40b007209 */ /* 0x000fe40007810000 */
        /* <DEDUP_REMOVED lines=20> */
[----:B------:R-:W-:Y:S02]  /*18920*/  FMNMX.FTZ R49, R12, R181, !PT ;  /* 0x000000b50c317209 */ /* 0x000fe40007810000 */
        /* <DEDUP_REMOVED lines=9> */
[----:B------:R-:W-:Y:S02]  /*189c0*/  FMNMX.FTZ R2, R33, R2, !PT ;  /* 0x0000000221027209 */ /* 0x000fe40007810000 */
[----:B------:R-:W-:Y:S02]  /*189d0*/  FMNMX.FTZ R0, R16, R0, !PT ;  /* 0x0000000010007209 */ /* 0x000fe40007810000 */
        /* <DEDUP_REMOVED lines=28> */
[C---:B------:R-:W-:Y:S02]  /*18ba0*/  ISETP.GT.AND P5, PT, R4.reuse, 0x61, PT ;  /* 0x000000610400780c */ /* 0x040fe40003fa4270 */
[----:B------:R-:W-:Y:S02]  /*18bb0*/  FSEL R115, R7, -INF , P4 ;  /* 0xff80000007737808 */ /* 0x000fe40002000000 */
[----:B------:R-:W-:Y:S02]  /*18bc0*/  ISETP.GT.AND P4, PT, R4, 0x68, PT ;  /* 0x000000680400780c */ /* 0x000fe40003f84270 */
[----:B------:R-:W-:Y:S02]  /*18bd0*/  FSEL R113, R80, -INF , P0 ;  /* 0xff80000050717808 */ /* 0x000fe40000000000 */
[----:B------:R-:W-:Y:S02]  /*18be0*/  ISETP.GT.AND P0, PT, R4, 0x69, PT ;  /* 0x000000690400780c */ /* 0x000fe40003f04270 */
        /* <DEDUP_REMOVED lines=76> */
[----:B------:R-:W-:Y:S02]  /*190b0*/  FSEL R96, R96, -INF , P6 ;  /* 0xff80000060607808 */ /* 0x000fe40003000000 */
        /* <DEDUP_REMOVED lines=27> */
[----:B------:R-:W-:Y:S02]  /*19270*/  MOV R5, 0x19290 ;  /* 0x0001929000057802 */ /* 0x000fe40000000f00 */
        /* <DEDUP_REMOVED lines=28> */
[----:B------:R-:W-:Y:S01]  /*19440*/  MOV R68, R6 ;  /* 0x0000000600447202 */ /* 0x000fe20000000f00 */
[----:B------:R-:W-:-:S05]  /*19450*/  BRA `(.L_x_1398) ;  /* 0xffff20b000007947 */ /* 0x000fca000383ffff */
.L_x_1352:
[----:B-1----:R-:W-:Y:S01]  /*19460*/  MOV R5, RZ ;  /* 0x000000ff00057202 */ /* 0x002fe20000000f00 */
[----:B------:R-:W-:Y:S01]  /*19470*/  IMAD.MOV.U32 R6, RZ, RZ, R3 ;  /* 0x000000ffff067224 */ /* 0x000fe200078e0003 */
[----:B------:R-:W-:Y:S01]  /*19480*/  MOV R2, 0x194b0 ;  /* 0x000194b000027802 */ /* 0x000fe20000000f00 */
[----:B------:R-:W-:Y:S02]  /*19490*/  IMAD.MOV.U32 R4, RZ, RZ, 0x181f ;  /* 0x0000181fff047424 */ /* 0x000fe400078e00ff */
[----:B------:R-:W-:Y:S05]  /*194a0*/  CALL.REL.NOINC `($__internal_17_$__cuda_sm70_shflsync_idx_p) ;  /* 0x00000d2000007944 */ /* 0x000fea0003c00000 */
[----:B------:R-:W-:Y:S01]  /*194b0*/  MOV R2, R4 ;  /* 0x0000000400027202 */ /* 0x000fe20000000f00 */
[----:B------:R-:W-:-:S05]  /*194c0*/  BRA `(.L_x_1399) ;  /* 0xffff4c4000007947 */ /* 0x000fca000383ffff */
.L_x_1355:
[----:B------:R-:W-:Y:S01]  /*194d0*/  MOV R5, RZ ;  /* 0x000000ff00057202 */ /* 0x000fe20000000f00 */
[----:B-1----:R-:W-:Y:S01]  /*194e0*/  IMAD.MOV.U32 R6, RZ, RZ, R0 ;  /* 0x000000ffff067224 */ /* 0x002fe200078e0000 */
[----:B------:R-:W-:Y:S01]  /*194f0*/  MOV R2, 0x19520 ;  /* 0x0001952000027802 */ /* 0x000fe20000000f00 */
[----:B------:R-:W-:Y:S02]  /*19500*/  IMAD.MOV.U32 R4, RZ, RZ, 0x181f ;  /* 0x0000181fff047424 */ /* 0x000fe400078e00ff */
[----:B------:R-:W-:Y:S05]  /*19510*/  CALL.REL.NOINC `($__internal_17_$__cuda_sm70_shflsync_idx_p) ;  /* 0x00000cb000007944 */ /* 0x000fea0003c00000 */
[----:B------:R-:W-:Y:S01]  /*19520*/  MOV R50, R4 ;  /* 0x0000000400327202 */ /* 0x000fe20000000f00 */
[----:B------:R-:W-:-:S05]  /*19530*/  BRA `(.L_x_1400) ;  /* 0xffff672000007947 */ /* 0x000fca000383ffff */
.L_x_1356:
        /* <DEDUP_REMOVED lines=108> */
.L_x_1357:
[----:B------:R-:W-:Y:S02]  /*19c00*/  MOV R6, 0x2 ;  /* 0x0000000200067802 */ /* 0x000fe40000000f00 */
        /* <DEDUP_REMOVED lines=35> */
.L_x_1359:
[----:B------:R1:W5:Y:S01]  /*19e40*/  LDL R4, [R1+0x48] ;  /* 0x0000480001047983 */ /* 0x0003620000100800 */
[----:B------:R-:W-:-:S02]  /*19e50*/  MOV R6, 0x2 ;  /* 0x0000000200067802 */ /* 0x000fc40000000f00 */
[----:B------:R-:W-:Y:S02]  /*19e60*/  MOV R5, 0x19e80 ;  /* 0x00019e8000057802 */ /* 0x000fe40000000f00 */
[----:B-1---5:R-:W-:Y:S05]  /*19e70*/  CALL.REL.NOINC `($__internal_16_$__cuda_sm70_shflsync_bfly_p) ;  /* 0x000002e000007944 */ /* 0x022fea0003c00000 */
[----:B------:R-:W-:Y:S01]  /*19e80*/  MOV R11, R6 ;  /* 0x00000006000b7202 */ /* 0x000fe20000000f00 */
[----:B------:R-:W-:Y:S05]  /*19e90*/  BRA `(.L_x_1403) ;  /* 0xffff916000007947 */ /* 0x000fea000383ffff */
.L_x_1360:
[----:B------:R-:W-:Y:S01]  /*19ea0*/  IMAD.MOV.U32 R4, RZ, RZ, R11 ;  /* 0x000000ffff047224 */ /* 0x000fe200078e000b */
[----:B------:R-:W-:Y:S02]  /*19eb0*/  MOV R6, 0x1 ;  /* 0x0000000100067802 */ /* 0x000fe40000000f00 */
[----:B------:R-:W-:Y:S02]  /*19ec0*/  MOV R5, 0x19ee0 ;  /* 0x00019ee000057802 */ /* 0x000fe40000000f00 */
[----:B------:R-:W-:Y:S05]  /*19ed0*/  CALL.REL.NOINC `($__internal_16_$__cuda_sm70_shflsync_bfly_p) ;  /* 0x0000028000007944 */ /* 0x000fea0003c00000 */
[----:B------:R1:W5:Y:S01]  /*19ee0*/  LDL R4, [R1+0x60] ;  /* 0x0000600001047983 */ /* 0x0003620000100800 */
[----:B------:R-:W-:Y:S01]  /*19ef0*/  FADD.FTZ R11, R11, R6 ;  /* 0x000000060b0b7221 */ /* 0x000fe20000010000 */
[----:B------:R-:W-:Y:S02]  /*19f00*/  MOV R6, 0x2 ;  /* 0x0000000200067802 */ /* 0x000fe40000000f00 */
[----:B------:R-:W-:Y:S02]  /*19f10*/  MOV R5, 0x19f30 ;  /* 0x00019f3000057802 */ /* 0x000fe40000000f00 */
[----:B-1---5:R-:W-:Y:S05]  /*19f20*/  CALL.REL.NOINC `($__internal_16_$__cuda_sm70_shflsync_bfly_p) ;  /* 0x0000023000007944 */ /* 0x022fea0003c00000 */
[----:B------:R-:W2:Y:S01]  /*19f30*/  LDL.LU R4, [R1+0x60] ;  /* 0x0000600001047983 */ /* 0x000ea20000300800 */
[----:B------:R-:W-:Y:S01]  /*19f40*/  MOV R5, 0x19f90 ;  /* 0x00019f9000057802 */ /* 0x000fe20000000f00 */
[----:B--2---:R-:W-:Y:S01]  /*19f50*/  FADD.FTZ R10, R4, R6 ;  /* 0x00000006040a7221 */ /* 0x004fe20000010000 */
[----:B------:R-:W-:-:S04]  /*19f60*/  MOV R6, 0x1 ;  /* 0x0000000100067802 */ /* 0x000fc80000000f00 */
[----:B------:R-:W-:Y:S02]  /*19f70*/  MOV R4, R10 ;  /* 0x0000000a00047202 */ /* 0x000fe40000000f00 */
        /* <DEDUP_REMOVED lines=20> */
[----:B------:R-:W-:Y:S02]  /*1a0c0*/  MOV R6, 0x1 ;  /* 0x0000000100067802 */ /* 0x000fe40000000f00 */
[----:B------:R-:W-:Y:S05]  /*1a0d0*/  CALL.REL.NOINC `($__internal_16_$__cuda_sm70_shflsync_bfly_p) ;  /* 0x0000008000007944 */ /* 0x000fea0003c00000 */
[----:B------:R-:W-:Y:S01]  /*1a0e0*/  MOV R5, R6 ;  /* 0x0000000600057202 */ /* 0x000fe20000000f00 */
[----:B------:R-:W-:Y:S05]  /*1a0f0*/  BRA `(.L_x_1404) ;  /* 0xffff903000007947 */ /* 0x000fea000383ffff */
.L_x_1374:
[----:B---3--:R-:W-:Y:S01]  /*1a100*/  IMAD.MOV.U32 R6, RZ, RZ, R3 ;  /* 0x000000ffff067224 */ /* 0x008fe200078e0003 */
[----:B------:R-:W-:Y:S01]  /*1a110*/  MOV R5, RZ ;  /* 0x000000ff00057202 */ /* 0x000fe20000000f00 */
[----:B------:R-:W-:Y:S01]  /*1a120*/  IMAD.MOV.U32 R4, RZ, RZ, 0x1f ;  /* 0x0000001fff047424 */ /* 0x000fe200078e00ff */
[----:B----4-:R-:W-:-:S02]  /*1a130*/  MOV R2, 0x1a150 ;  /* 0x0001a15000027802 */ /* 0x010fc40000000f00 */
[----:B-1----:R-:W-:Y:S05]  /*1a140*/  CALL.REL.NOINC `($__internal_17_$__cuda_sm70_shflsync_idx_p) ;  /* 0x0000008000007944 */ /* 0x002fea0003c00000 */
[----:B------:R-:W-:Y:S05]  /*1a150*/  BRA `(.L_x_1405) ;  /* 0xffffac2000007947 */ /* 0x000fea000383ffff */
        .weak           $__internal_16_$__cuda_sm70_shflsync_bfly_p
        .type           $__internal_16_$__cuda_sm70_shflsync_bfly_p,@function
        .size           $__internal_16_$__cuda_sm70_shflsync_bfly_p,($__internal_17_$__cuda_sm70_shflsync_idx_p - $__internal_16_$__cuda_sm70_shflsync_bfly_p)
$__internal_16_$__cuda_sm70_shflsync_bfly_p:
[----:B------:R-:W-:Y:S02]  /*1a160*/  IMAD.MOV.U32 R9, RZ, RZ, -0x1 ;  /* 0xffffffffff097424 */ /* 0x000fe400078e00ff */
[----:B------:R-:W-:-:S02]  /*1a170*/  IMAD.MOV.U32 R8, RZ, RZ, 0x1f ;  /* 0x0000001fff087424 */ /* 0x000fc400078e00ff */
[----:B------:R-:W-:Y:S04]  /*1a180*/  WARPSYNC R9 ;  /* 0x0000000900007348 */ /* 0x000fe80003800000 */
[----:B------:R1:W2:Y:S02]  /*1a190*/  SHFL.BFLY PT, R6, R4, R6, R8 ;  /* 0x0c00000604067389 */ /* 0x0002a400000e0008 */
[----:B-1----:R-:W-:Y:S02]  /*1a1a0*/  MOV R8, R5 ;  /* 0x0000000500087202 */ /* 0x002fe40000000f00 */
[----:B------:R-:W-:-:S04]  /*1a1b0*/  MOV R9, 0x0 ;  /* 0x0000000000097802 */ /* 0x000fc80000000f00 */
[----:B--2---:R-:W-:Y:S05]  /*1a1c0*/  RET.REL.NODEC R8 `(_ZN7cutlass13device_kernelIN5flash19enable_sm80_to_sm89INS1_16FlashAttnFwdSm80INS1_25CollectiveMainloopFwdSm80ILi4ELi1ELb0EN4cute5tupleIJNS5_1CILi128EEENS7_ILi112EEENS7_ILi64EEEEEELi64ENS_6half_tEfNS_4arch4Sm80ELb1ELb0ELb1ELb0ELb1ELb0ELb1ELb1EEENS1_21CollectiveEpilogueFwdINS6_IJS8_SA_S9_EEENS6_IJNS7_ILi1EEESI_SI_EEESC_SE_Li128ELb0ELb1ELb1ELb0EEENS1_30DynamicPersistentTileSchedulerILi128ELi128ELb1ELb1ELb0EEEEEEEEEvNT_6ParamsE) ;  /* 0xfffe5e3008007950 */ /* 0x004fea0003c3ffff */
        .weak           $__internal_17_$__cuda_sm70_shflsync_idx_p
        .type           $__internal_17_$__cuda_sm70_shflsync_idx_p,@function
        .size           $__internal_17_$__cuda_sm70_shflsync_idx_p,(.L_x_3840 - $__internal_17_$__cuda_sm70_shflsync_idx_p)
$__internal_17_$__cuda_sm70_shflsync_idx_p:
[----:B------:R-:W-:Y:S02]  /*1a1d0*/  MOV R8, 0xffffffff ;  /* 0xffffffff00087802 */ /* 0x000fe40000000f00 */
[----:B------:R-:W-:Y:S02]  /*1a1e0*/  MOV R9, 0x0 ;  /* 0x0000000000097802 */ /* 0x000fe40000000f00 */
[----:B------:R-:W-:Y:S04]  /*1a1f0*/  WARPSYNC R8 ;  /* 0x0000000800007348 */ /* 0x000fe80003800000 */
[----:B------:R1:W2:Y:S02]  /*1a200*/  SHFL.IDX PT, R4, R6, R5, R4 ;  /* 0x0000000506047389 */ /* 0x0002a400000e0004 */
[----:B-1----:R-:W-:-:S04]  /*1a210*/  MOV R8, R2 ;  /* 0x0000000200087202 */ /* 0x002fc80000000f00 */
[----:B--2---:R-:W-:Y:S05]  /*1a220*/  RET.REL.NODEC R8 `(_ZN7cutlass13device_kernelIN5flash19enable_sm80_to_sm89INS1_16FlashAttnFwdSm80INS1_25CollectiveMainloopFwdSm80ILi4ELi1ELb0EN4cute5tupleIJNS5_1CILi128EEENS7_ILi112EEENS7_ILi64EEEEEELi64ENS_6half_tEfNS_4arch4Sm80ELb1ELb0ELb1ELb0ELb1ELb0ELb1ELb1EEENS1_21CollectiveEpilogueFwdINS6_IJS8_SA_S9_EEENS6_IJNS7_ILi1EEESI_SI_EEESC_SE_Li128ELb0ELb1ELb1ELb0EEENS1_30DynamicPersistentTileSchedulerILi128ELi128ELb1ELb1ELb0EEEEEEEEEvNT_6ParamsE) ;  /* 0xfffe5dd008007950 */ /* 0x004fea0003c3ffff */
.L_x_1406:
        /* <DEDUP_REMOVED lines=13> */
.L_x_3840:


//--------------------- .text._ZN7cutlass13device_kernelIN5flash19enable_sm80_to_sm89INS1_16FlashAttnFwdSm80INS1_25CollectiveMainloopFwdSm80ILi4ELi1ELb0EN4cute5tupleIJNS5_1CILi128EEENS7_ILi80EEENS7_ILi64EEEEEELi64ENS_6half_tEfNS_4arch4Sm80ELb1ELb0ELb1ELb1ELb1ELb0ELb1ELb1EEENS1_21CollectiveEpilogueFwdINS6_IJS8_SA_S9_EEENS6_IJNS7_ILi1EEESI_SI_EEESC_SE_Li128ELb1ELb1ELb1ELb0EEENS1_36VarlenDynamicPersistentTileSchedulerILi128ELi80ELi128ELi128ELb1ELb1ELb0ELb1ELb1ELb1EEEEEEEEEvNT_6ParamsE --------------------------
	.section	.text._ZN7cutlass13device_kernelIN5flash19enable_sm80_to_sm89INS1_16FlashAttnFwdSm80INS1_25CollectiveMainloopFwdSm80ILi4ELi1ELb0EN4cute5tupleIJNS5_1CILi128EEENS7_ILi80EEENS7_ILi64EEEEEELi64ENS_6half_tEfNS_4arch4Sm80ELb1ELb0ELb1ELb1ELb1ELb0ELb1ELb1EEENS1_21CollectiveEpilogueFwdINS6_IJS8_SA_S9_EEENS6_IJNS7_ILi1EEESI_SI_EEESC_SE_Li128ELb1ELb1ELb1ELb0EEENS1_36VarlenDynamicPersistentTileSchedulerILi128ELi80ELi128ELi128ELb1ELb1ELb0ELb1ELb1ELb1EEEEEEEEEvNT_6ParamsE,"ax",@progbits
	.sectioninfo	@"SHI_REGISTERS=255"
	.align	128
.text._ZN7cutlass13device_kernelIN5flash19enable_sm80_to_sm89INS1_16FlashAttnFwdSm80INS1_25CollectiveMainloopFwdSm80ILi4ELi1ELb0EN4cute5tupleIJNS5_1CILi128EEENS7_ILi80EEENS7_ILi64EEEEEELi64ENS_6half_tEfNS_4arch4Sm80ELb1ELb0ELb1ELb1ELb1ELb0ELb1ELb1EEENS1_21CollectiveEpilogueFwdINS6_IJS8_SA_S9_EEENS6_IJNS7_ILi1EEESI_SI_EEESC_SE_Li128ELb1ELb1ELb1ELb0EEENS1_36VarlenDynamicPersistentTileSchedulerILi128ELi80ELi128ELi128ELb1ELb1ELb0ELb1ELb1ELb1EEEEEEEEEvNT_6ParamsE:
        .type           _ZN7cutlass13device_kernelIN5flash19enable_sm80_to_sm89INS1_16FlashAttnFwdSm80INS1_25CollectiveMainloopFwdSm80ILi4ELi1ELb0EN4cute5tupleIJNS5_1CILi128EEENS7_ILi80EEENS7_ILi64EEEEEELi64ENS_6half_tEfNS_4arch4Sm80ELb1ELb0ELb1ELb1ELb1ELb0ELb1ELb1EEENS1_21CollectiveEpilogueFwdINS6_IJS8_SA_S9_EEENS6_IJNS7_ILi1EEESI_SI_EEESC_SE_Li128ELb1ELb1ELb1ELb0EEENS1_36VarlenDynamicPersistentTileSchedulerILi128ELi80ELi128ELi128ELb1ELb1ELb0ELb1ELb1ELb1EEEEEEEEEvNT_6ParamsE,@function
        .size           _ZN7cutlass13device_kernelIN5flash19enable_sm80_to_sm89INS1_16FlashAttnFwdSm80INS1_25CollectiveMainloopFwdSm80ILi4ELi1ELb0EN4cute5tupleIJNS5_1CILi128EEENS7_ILi80EEENS7_ILi64EEEEEELi64ENS_6half_tEfNS_4arch4Sm80ELb1ELb0ELb1ELb1ELb1ELb0ELb1ELb1EEENS1_21CollectiveEpilogueFwdINS6_IJS8_SA_S9_EEENS6_IJNS7_ILi1EEESI_SI_EEESC_SE_Li128ELb1ELb1ELb1ELb0EEENS1_36VarlenDynamicPersistentTileSchedulerILi128ELi80ELi128ELi128ELb1ELb1ELb0ELb1ELb1ELb1EEEEEEEEEvNT_6ParamsE,(.L_x_3843 - _ZN7cutlass13device_kernelIN5flash19enable_sm80_to_sm89INS1_16FlashAttnFwdSm80INS1_25CollectiveMainloopFwdSm80ILi4ELi1ELb0EN4cute5tupleIJNS5_1CILi128EEENS7_ILi80EEENS7_ILi64EEEEEELi64ENS_6half_tEfNS_4arch4Sm80ELb1ELb0ELb1ELb1ELb1ELb0ELb1ELb1EEENS1_21CollectiveEpilogueFwdINS6_IJS8_SA_S9_EEENS6_IJNS7_ILi1EEESI_SI_EEESC_SE_Li128ELb1ELb1ELb1ELb0EEENS1_36VarlenDynamicPersistentTileSchedulerILi128ELi80ELi128ELi128ELb1ELb1ELb0ELb1ELb1ELb1EEEEEEEEEvNT_6ParamsE)
        .other          _ZN7cutlass13device_kernelIN5flash19enable_sm80_to_sm89INS1_16FlashAttnFwdSm80INS1_25CollectiveMainloopFwdSm80ILi4ELi1ELb0EN4cute5tupleIJNS5_1CILi128EEENS7_ILi80EEENS7_ILi64EEEEEELi64ENS_6half_tEfNS_4arch4Sm80ELb1ELb0ELb1ELb1ELb1ELb0ELb1ELb1EEENS1_21CollectiveEpilogueFwdINS6_IJS8_SA_S9_EEENS6_IJNS7_ILi1EEESI_SI_EEESC_SE_Li128ELb1ELb1ELb1ELb0EEENS1_36VarlenDynamicPersistentTileSchedulerILi128ELi80ELi128ELi128ELb1ELb1ELb0ELb1ELb1ELb1EEEEEEEEEvNT_6ParamsE,@"STO_CUDA_ENTRY STV_DEFAULT"
_ZN7cutlass13device_kernelIN5flash19enable_sm80_to_sm89INS1_16FlashAttnFwdSm80INS1_25CollectiveMainloopFwdSm80ILi4ELi1ELb0EN4cute5tupleIJNS5_1CILi128EEENS7_ILi80EEENS7_ILi64EEEEEELi64ENS_6half_tEfNS_4arch4Sm80ELb1ELb0ELb1ELb1ELb1ELb0ELb1ELb1EEENS1_21CollectiveEpilogueFwdINS6_IJS8_SA_S9_EEENS6_IJNS7_ILi1EEESI_SI_EEESC_SE_Li128ELb1ELb1ELb1ELb0EEENS1_36VarlenDynamicPersistentTileSchedulerILi128ELi80ELi128ELi128ELb1ELb1ELb0ELb1ELb1ELb1EEEEEEEEEvNT_6ParamsE:
        /* <DEDUP_REMOVED lines=54> */
.L_x_1412:
        /* <DEDUP_REMOVED lines=16> */
.L_x_1550:
        /* <DEDUP_REMOVED lines=16> */
.L_x_1551:
[----:B--2---:R-:W-:-:S05]  /*0560*/  IMAD R0, R0, c[0x0][0x538], RZ ;  /* 0x00014e0000007a24 */ /* 0x004fca00078e02ff */
[----:B------:R-:W-:-:S04]  /*0570*/  IADD3 R7, R0, R7, RZ ;  /* 0x0000000700077210 */ /* 0x000fc80007ffe0ff */
[----:B------:R-:W-:-:S13]  /*0580*/  ISETP.GT.AND P0, PT, R7, UR4, PT ;  /* 0x0000000407007c0c */ /* 0x000fda000bf04270 */
[----:B-1----:R-:W-:Y:S05]  /*0590*/  @!P0 BRA `(.L_x_1412) ;  /* 0xfffffdc000008947 */ /* 0x002fea000383ffff */
.L_x_1408:
[----:B------:R-:W-:-:S05]  /*05a0*/  IADD3 R10, -R0, R7, RZ ;  /* 0x00000007000a7210 */ /* 0x000fca0007ffe1ff */
[----:B------:R-:W-:-:S05]  /*05b0*/  IMAD R0, R4, c[0x0][0x538], R10 ;  /* 0x00014e0004007a24 */ /* 0x000fca00078e020a */
[----:B------:R-:W-:Y:S01]  /*05c0*/  ISETP.GT.AND P0, PT, R0, UR4, PT ;  /* 0x0000000400007c0c */ /* 0x000fe2000bf04270 */
[----:B------:R-:W-:-:S12]  /*05d0*/  BRA.DIV ~URZ, `(.L_x_1413) ;  /* 0x000145027f007947 */ /* 0x000fd8000b800000 */
[----:B------:R-:W-:-:S04]  /*05e0*/  VOTE.ANY R7, PT, !P0 ;  /* 0x0000000000077806 */ /* 0x000fc800040e0100 */
.L_x_1552:
[----:B------:R-:W1:Y:S02]  /*05f0*/  POPC R0, R7 ;  /* 0x0000000700007309 */ /* 0x000e640000000000 */
[----:B-1----:R-:W-:-:S05]  /*0600*/  IADD3 R2, R0, R6, RZ ;  /* 0x0000000600027210 */ /* 0x002fca0007ffe0ff */
[----:B------:R1:W-:Y:S01]  /*0610*/  STL [R1+0x5c], R2 ;  /* 0x00005c0201007387 */ /* 0x0003e20000100800 */
[----:B------:R-:W-:Y:S05]  /*0620*/  BRA.DIV ~URZ, `(.L_x_1414) ;  /* 0x000145027f007947 */ /* 0x000fea000b800000 */
[----:B------:R2:W3:Y:S01]  /*0630*/  SHFL.IDX PT, R12, R9, R0, 0x1f ;  /* 0x00001f00090c7589 */ /* 0x0004e200000e0000 */
[----:B------:R-:W-:-:S03]  /*0640*/  MOV R5, RZ ;  /* 0x000000ff00057202 */ /* 0x000fc60000000f00 */
[----:B------:R2:W4:Y:S04]  /*0650*/  SHFL.IDX PT, R9, R8, R0, 0x1f ;  /* 0x00001f0008097589 */ /* 0x00052800000e0000 */
.L_x_1553:
[----:B------:R-:W-:Y:S01]  /*0660*/  ISETP.NE.AND P0, PT, R7, RZ, PT ;  /* 0x000000ff0700720c */ /* 0x000fe20003f05270 */
[----:B------:R-:W-:-:S12]  /*0670*/  BSSY B0, `(.L_x_1415) ;  /* 0x0000005000007945 */ /* 0x000fd80003800000 */
[----:B------:R-:W-:Y:S05]  /*0680*/  @!P0 BRA `(.L_x_1416) ;  /* 0x0000003000008947 */ /* 0x000fea0003800000 */
[----:B--2---:R-:W-:Y:S01]  /*0690*/  IADD3 R0, R0, -0x1, RZ ;  /* 0xffffffff00007810 */ /* 0x004fe20007ffe0ff */
[----:B------:R-:W-:Y:S05]  /*06a0*/  BRA.DIV ~URZ, `(.L_x_1417) ;  /* 0x000145627f007947 */ /* 0x000fea000b800000 */
[----:B------:R2:W1:Y:S02]  /*06b0*/  SHFL.IDX PT, R5, R4, R0, 0x1f ;  /* 0x00001f0004057589 */ /* 0x00046400000e0000 */
.L_x_1416:
[----:B------:R-:W-:Y:S05]  /*06c0*/  BSYNC B0 ;  /* 0x0000000000007941 */ /* 0x000fea0003800000 */
.L_x_1415:
        /* <DEDUP_REMOVED lines=69> */
.L_x_1419:
        /* <DEDUP_REMOVED lines=70> */
.L_x_1420:
[----:B------:R-:W-:Y:S05]  /*0f80*/  BSYNC B0 ;  /* 0x0000000000007941 */ /* 0x000fea0003800000 */
.L_x_1418:
[----:B------:R-:W-:-:S04]  /*0f90*/  LOP3.LUT R0, RZ, R0, RZ, 0x33, !PT ;  /* 0x00000000ff007212 */ /* 0x000fc800078e33ff */
[----:B------:R-:W-:-:S05]  /*0fa0*/  IADD3 R0, R0, R12, RZ ;  /* 0x0000000c00007210 */ /* 0x000fca0007ffe0ff */
[----:B------:R2:W-:Y:S01]  /*0fb0*/  STL [R1+0x54], R0 ;  /* 0x0000540001007387 */ /* 0x0005e20000100800 */
[----:B------:R-:W-:Y:S05]  /*0fc0*/  BRA `(.L_x_1421) ;  /* 0x0000006000007947 */ /* 0x000fea0003800000 */
.L_x_1409:
[----:B------:R-:W-:Y:S01]  /*0fd0*/  MOV R0, UR4 ;  /* 0x0000000400007c02 */ /* 0x000fe20008000f00 */
[----:B------:R-:W-:Y:S04]  /*0fe0*/  STL [R1+0x54], RZ ;  /* 0x000054ff01007387 */ /* 0x000fe80000100800 */
[----:B------:R-:W-:Y:S04]  /*0ff0*/  STL [R1+0x58], RZ ;  /* 0x000058ff01007387 */ /* 0x000fe80000100800 */
[----:B------:R1:W-:Y:S02]  /*1000*/  STL [R1+0x50], R0 ;  /* 0x0000500001007387 */ /* 0x0003e40000100800 */
[----:B-1----:R-:W-:-:S05]  /*1010*/  MOV R0, c[0x0][0x53c] ;  /* 0x00014f0000007a02 */ /* 0x002fca0000000f00 */
[----:B------:R1:W-:Y:S02]  /*1020*/  STL [R1+0x5c], R0 ;  /* 0x00005c0001007387 */ /* 0x0003e40000100800 */
.L_x_1421:
        /* <DEDUP_REMOVED lines=8> */
.L_x_1407:
        /* <DEDUP_REMOVED lines=15> */
[----:B------:R-:W-:-:S02]  /*11a0*/  LOP3.LUT R10, R14, 0xfffffff8, RZ, 0xc0, !PT ;  /* 0xfffffff80e0a7812 */ /* 0x000fc400078ec0ff */
[----:B------:R-:W-:Y:S02]  /*11b0*/  SHF.R.S32.HI R20, RZ, 0x3, R14 ;  /* 0x00000003ff147819 */ /* 0x000fe4000001140e */
[----:B---3--:R-:W-:Y:S01]  /*11c0*/  SHF.R.S32.HI R6, RZ, 0x4, R3 ;  /* 0x00000004ff067819 */ /* 0x008fe20000011403 */
        /* <DEDUP_REMOVED lines=87> */
[----:B------:R-:W-:Y:S01]  /*1740*/  STL [R1+0x40], R10 ;  /* 0x0000400a01007387 */ /* 0x000fe20000100800 */
        /* <DEDUP_REMOVED lines=66> */
.L_x_1549:
[----:B------:R-:W3:Y:S01]  /*1b70*/  LDL R0, [R1+0x5c] ;  /* 0x00005c0001007983 */ /* 0x000ee20000100800 */
[----:B------:R-:W-:Y:S01]  /*1b80*/  IMAD.MOV.U32 R8, RZ, RZ, 0x4 ;  /* 0x00000004ff087424 */ /* 0x000fe200078e00ff */
[----:B------:R-:W-:-:S04]  /*1b90*/  ISETP.NE.U32.AND P4, PT, RZ, c[0x0][0x370], PT ;  /* 0x0000dc00ff007a0c */ /* 0x000fc80003f85070 */
[----:B------:R-:W-:Y:S01]  /*1ba0*/  ISETP.NE.AND.EX P4, PT, RZ, c[0x0][0x374], PT, P4 ;  /* 0x0000dd00ff007a0c */ /* 0x000fe20003f85340 */
[----:B--23--:R-:W-:-:S05]  /*1bb0*/  IMAD.WIDE R2, R0, R8, c[0x0][0x588] ;  /* 0x0001620000027625 */ /* 0x00cfca00078e0208 */
        /* <DEDUP_REMOVED lines=31> */
.L_x_1422:
[----:B------:R-:W-:-:S04]  /*1db0*/  ISETP.NE.U32.AND P1, PT, RZ, c[0x0][0x368], PT ;  /* 0x0000da00ff007a0c */ /* 0x000fc80003f25070 */
[----:B------:R-:W-:-:S13]  /*1dc0*/  ISETP.NE.AND.EX P1, PT, RZ, c[0x0][0x36c], PT, P1 ;  /* 0x0000db00ff007a0c */ /* 0x000fda0003f25310 */
[----:B------:R-:W-:Y:S05]  /*1dd0*/  @!P1 BRA `(.L_x_1423) ;  /* 0x0000004000009947 */ /* 0x000fea0003800000 */
[----:B-1----:R-:W-:-:S04]  /*1de0*/  IADD3 R2, P1, R17, c[0x0][0x368], RZ ;  /* 0x0000da0011027a10 */ /* 0x002fc80007f3e0ff */
[----:B------:R-:W-:-:S05]  /*1df0*/  IADD3.X R3, R16, c[0x0][0x36c], RZ, P1, !PT ;  /* 0x0000db0010037a10 */ /* 0x000fca0000ffe4ff */
[----:B------:R1:W5:Y:S01]  /*1e00*/  LDG.E R0, [R2.64] ;  /* 0x0000000602007981 */ /* 0x000362000c1e1900 */
[----:B------:R-:W-:Y:S05]  /*1e10*/  BRA `(.L_x_1424) ;  /* 0x0000008000007947 */ /* 0x000fea0003800000 */
.L_x_1423:
        /* <DEDUP_REMOVED lines=8> */
.L_x_1424:
[----:B-1----:R-:W2:Y:S04]  /*1ea0*/  LDL.LU R3, [R1+0x54] ;  /* 0x0000540001037983 */ /* 0x002ea80000300800 */
[----:B------:R-:W3:Y:S01]  /*1eb0*/  LDL R15, [R1+0x58] ;  /* 0x00005800010f7983 */ /* 0x000ee20000100800 */
[----:B------:R-:W-:Y:S01]  /*1ec0*/  IMAD.MOV.U32 R2, RZ, RZ, c[0x0][0x2c4] ;  /* 0x0000b100ff027624 */ /* 0x000fe200078e00ff */
[----:B------:R-:W-:Y:S01]  /*1ed0*/  BSSY B0, `(.L_x_1425) ;  /* 0x000003c000007945 */ /* 0x000fe20003800000 */
[----:B-----5:R-:W-:-:S03]  /*1ee0*/  IMAD.IADD R251, R0, 0x1, -R9 ;  /* 0x0000000100fb7824 */ /* 0x020fc600078e0a09 */
[----:B------:R-:W-:Y:S01]  /*1ef0*/  ISETP.NE.AND P5, PT, R2, 0x1, PT ;  /* 0x000000010200780c */ /* 0x000fe20003fa5270 */
[----:B--2---:R-:W-:-:S05]  /*1f00*/  IMAD.SHL.U32 R14, R3, 0x80, RZ ;  /* 0x00000080030e7824 */ /* 0x004fca00078e00ff */
[----:B------:R-:W-:Y:S01]  /*1f10*/  IADD3 R2, R14, 0x7f, RZ ;  /* 0x0000007f0e027810 */ /* 0x000fe20007ffe0ff */
[----:B------:R1:W-:Y:S06]  /*1f20*/  STL [R1+0x3c], R14 ;  /* 0x00003c0e01007387 */ /* 0x0003ec0000100800 */
[----:B------:R-:W-:-:S04]  /*1f30*/  @P5 IMAD.HI.U32 R3, R2, c[0x0][0x2c8], RZ ;  /* 0x0000b20002035a27 */ /* 0x000fc800078e00ff */
[----:B------:R-:W-:Y:S01]  /*1f40*/  IMAD.MOV.U32 R0, RZ, RZ, R2 ;  /* 0x000000ffff007224 */ /* 0x000fe200078e0002 */
[C---:B------:R-:W-:Y:S02]  /*1f50*/  IADD3 R2, R251.reuse, 0x50, -R250 ;  /* 0x00000050fb027810 */ /* 0x040fe40007ffe8fa */
[----:B------:R-:W-:Y:S02]  /*1f60*/  @P5 SHF.R.U32.HI R0, RZ, c[0x0][0x2cc], R3 ;  /* 0x0000b300ff005a19 */ /* 0x000fe40000011603 */
[----:B------:R-:W-:-:S03]  /*1f70*/  IADD3 R3, R251, 0x4f, RZ ;  /* 0x0000004ffb037810 */ /* 0x000fc60007ffe0ff */
[----:B------:R-:W-:Y:S02]  /*1f80*/  IMAD.IADD R0, R2, 0x1, R0 ;  /* 0x0000000102007824 */ /* 0x000fe400078e0200 */
[----:B------:R-:W-:-:S04]  /*1f90*/  IMAD.HI R2, R3, 0x66666667, RZ ;  /* 0x6666666703027827 */ /* 0x000fc800078e02ff */
[----:B------:R-:W-:Y:S01]  /*1fa0*/  IMAD.HI R0, R0, 0x66666667, RZ ;  /* 0x6666666700007827 */ /* 0x000fe200078e02ff */
[----:B------:R-:W-:-:S04]  /*1fb0*/  SHF.R.U32.HI R4, RZ, 0x1f, R2 ;  /* 0x0000001fff047819 */ /* 0x000fc80000011602 */
[----:B------:R-:W-:Y:S02]  /*1fc0*/  SHF.R.U32.HI R3, RZ, 0x1f, R0 ;  /* 0x0000001fff037819 */ /* 0x000fe40000011600 */
[----:B------:R-:W-:Y:S02]  /*1fd0*/  LEA.HI.SX32 R4, R2, R4, 0x1b ;  /* 0x0000000402047211 */ /* 0x000fe400078fdaff */
[----:B------:R-:W-:Y:S02]  /*1fe0*/  LEA.HI.SX32 R0, R0, R3, 0x1b ;  /* 0x0000000300007211 */ /* 0x000fe400078fdaff */
[C---:B---3--:R-:W-:Y:S02]  /*1ff0*/  LOP3.LUT R2, R15.reuse, 0xff000000, RZ, 0xc0, !PT ;  /* 0xff0000000f027812 */ /* 0x048fe400078ec0ff */
[----:B------:R-:W-:Y:S02]  /*2000*/  IMNMX R6, R4, R0, PT ;  /* 0x0000000004067217 */ /* 0x000fe40003800200 */
[----:B------:R-:W-:-:S02]  /*2010*/  LOP3.LUT R3, R15, 0xff0000, RZ, 0xc0, !PT ;  /* 0x00ff00000f037812 */ /* 0x000fc400078ec0ff */
[----:B------:R-:W-:Y:S01]  /*2020*/  SHF.R.U32.HI R0, RZ, 0x8, R2 ;  /* 0x00000008ff007819 */ /* 0x000fe20000011602 */
[----:B------:R-:W-:Y:S01]  /*2030*/  IMAD.MOV.U32 R2, RZ, RZ, RZ ;  /* 0x000000ffff027224 */ /* 0x000fe200078e00ff */
[----:B------:R-:W-:Y:S02]  /*2040*/  ISETP.GE.AND P1, PT, R6, 0x1, PT ;  /* 0x000000010600780c */ /* 0x000fe40003f26270 */
        /* <DEDUP_REMOVED lines=36> */
.L_x_1426:
[----:B------:R-:W-:Y:S05]  /*2290*/  BSYNC B0 ;  /* 0x0000000000007941 */ /* 0x000fea0003800000 */
.L_x_1425:
[----:B------:R-:W-:Y:S01]  /*22a0*/  IMAD R3, R18, R2, RZ ;  /* 0x0000000212037224 */ /* 0x000fe200078e02ff */
        /* <DEDUP_REMOVED lines=40> */
[----:B--2---:R-:W2:Y:S01]  /*2530*/  LDL R4, [R1+0xc] ;  /* 0x00000c0001047983 */ /* 0x004ea20000100800 */
[----:B------:R-:W-:-:S04]  /*2540*/  ISETP.NE.U32.AND P2, PT, RZ, c[0x0][0x340], PT ;  /* 0x0000d000ff007a0c */ /* 0x000fc80003f45070 */
[----:B------:R-:W-:-:S13]  /*2550*/  ISETP.NE.AND.EX P2, PT, RZ, c[0x0][0x344], PT, P2 ;  /* 0x0000d100ff007a0c */ /* 0x000fda0003f45320 */
[----:B------:R-:W-:-:S04]  /*2560*/  @P2 IADD3 R2, P1, R17, c[0x0][0x340], RZ ;  /* 0x0000d00011022a10 */ /* 0x000fc80007f3e0ff */
[----:B------:R-:W-:-:S05]  /*2570*/  @P2 IADD3.X R3, R16, c[0x0][0x344], RZ, P1, !PT ;  /* 0x0000d10010032a10 */ /* 0x000fca0000ffe4ff */
[----:B------:R3:W5:Y:S01]  /*2580*/  @P2 LDG.E R8, [R2.64] ;  /* 0x0000000602082981 */ /* 0x000762000c1e1900 */
[----:B------:R-:W-:Y:S02]  /*2590*/  SHF.R.S32.HI R0, RZ, 0x1f, R11 ;  /* 0x0000001fff007819 */ /* 0x000fe4000001140b */
[----:B------:R-:W-:Y:S02]  /*25a0*/  LOP3.LUT R15, R15, 0xffff, RZ, 0xc0, !PT ;  /* 0x0000ffff0f0f7812 */ /* 0x000fe400078ec0ff */
[----:B------:R-:W-:Y:S01]  /*25b0*/  SEL R6, R13, RZ, !P0 ;  /* 0x000000ff0d067207 */ /* 0x000fe20004000000 */
[----:B------:R-:W-:Y:S01]  /*25c0*/  IMAD R0, R0, c[0x0][0x178], RZ ;  /* 0x00005e0000007a24 */ /* 0x000fe200078e02ff */
[----:B-1----:R-:W-:Y:S02]  /*25d0*/  SEL R5, R12, RZ, !P0 ;  /* 0x000000ff0c057207 */ /* 0x002fe40004000000 */
[----:B------:R-:W-:Y:S01]  /*25e0*/  ISETP.GE.AND P1, PT, R201, c[0x0][0x198], PT ;  /* 0x00006600c9007a0c */ /* 0x000fe20003f26270 */
[----:B------:R-:W-:Y:S01]  /*25f0*/  IMAD R0, R11, c[0x0][0x17c], R0 ;  /* 0x00005f000b007a24 */ /* 0x000fe200078e0200 */
[----:B------:R-:W-:Y:S01]  /*2600*/  IADD3 R110, R211, -0x1, RZ ;  /* 0xffffffffd36e7810 */ /* 0x000fe20007ffe0ff */
[----:B------:R-:W-:-:S04]  /*2610*/  IMAD R6, R6, c[0x0][0x1c0], RZ ;  /* 0x0000700006067a24 */ /* 0x000fc800078e02ff */
[----:B------:R-:W-:Y:S02]  /*2620*/  IMAD R6, R5, c[0x0][0x1c4], R6 ;  /* 0x0000710005067a24 */ /* 0x000fe400078e0206 */
[----:B---3--:R-:W-:-:S05]  /*2630*/  IMAD.WIDE.U32 R2, R11, c[0x0][0x178], RZ ;  /* 0x00005e000b027a25 */ /* 0x008fca00078e00ff */
[----:B------:R-:W-:-:S05]  /*2640*/  IADD3 R3, R3, R0, RZ ;  /* 0x0000000003037210 */ /* 0x000fca0007ffe0ff */
[----:B------:R-:W-:-:S04]  /*2650*/  IMAD.WIDE.U32 R2, R15, c[0x0][0x1b8], R2 ;  /* 0x00006e000f027a25 */ /* 0x000fc800078e0002 */
[----:B------:R-:W-:-:S04]  /*2660*/  IMAD R3, R15, c[0x0][0x1bc], R3 ;  /* 0x00006f000f037a24 */ /* 0x000fc800078e0203 */
[----:B------:R-:W-:-:S05]  /*2670*/  IMAD.WIDE.U32 R2, R5, c[0x0][0x1c0], R2 ;  /* 0x0000700005027a25 */ /* 0x000fca00078e0002 */
[----:B------:R-:W-:Y:S01]  /*2680*/  IADD3 R3, R3, R6, RZ ;  /* 0x0000000603037210 */ /* 0x000fe20007ffe0ff */
[----:B--2---:R-:W-:-:S04]  /*2690*/  IMAD.IADD R4, R4, 0x1, R14 ;  /* 0x0000000104047824 */ /* 0x004fc800078e020e */
[----:B------:R-:W-:Y:S01]  /*26a0*/  @P5 IMAD.HI.U32 R7, R4, c[0x0][0x2c8], RZ ;  /* 0x0000b20004075a27 */ /* 0x000fe200078e00ff */
[----:B------:R-:W-:-:S04]  /*26b0*/  MOV R0, R4 ;  /* 0x0000000400007202 */ /* 0x000fc80000000f00 */
[----:B------:R-:W-:-:S04]  /*26c0*/  @P5 SHF.R.U32.HI R0, RZ, c[0x0][0x2cc], R7 ;  /* 0x0000b300ff005a19 */ /* 0x000fc80000011607 */
[--C-:B------:R-:W-:Y:S01]  /*26d0*/  SHF.R.S32.HI R7, RZ, 0x1f, R0.reuse ;  /* 0x0000001fff077819 */ /* 0x100fe20000011400 */
[----:B------:R-:W-:Y:S02]  /*26e0*/  IMAD.MOV R5, RZ, RZ, -R0 ;  /* 0x000000ffff057224 */ /* 0x000fe400078e0a00 */
[----:B------:R-:W-:-:S04]  /*26f0*/  IMAD.WIDE.U32 R2, R0, c[0x0][0x1b0], R2 ;  /* 0x00006c0000027a25 */ /* 0x000fc800078e0002 */
[----:B------:R-:W-:Y:S02]  /*2700*/  IMAD R4, R5, c[0x0][0x2c4], R4 ;  /* 0x0000b10005047a24 */ /* 0x000fe400078e0204 */
[----:B------:R-:W-:-:S04]  /*2710*/  IMAD R5, R7, c[0x0][0x1b0], RZ ;  /* 0x00006c0007057a24 */ /* 0x000fc800078e02ff */
[----:B------:R-:W-:Y:S01]  /*2720*/  IMAD R6, R0, c[0x0][0x1b4], R5 ;  /* 0x00006d0000067a24 */ /* 0x000fe200078e0205 */
[----:B------:R-:W-:Y:S02]  /*2730*/  SHF.R.S32.HI R5, RZ, 0x1f, R4 ;  /* 0x0000001fff057819 */ /* 0x000fe40000011404 */
[----:B------:R-:W-:Y:S01]  /*2740*/  @!P2 MOV R8, R12 ;  /* 0x0000000c0008a202 */ /* 0x000fe20000000f00 */
        /* <DEDUP_REMOVED lines=9> */
.L_x_1554:
[----:B------:R-:W-:Y:S05]  /*27e0*/  BRA.DIV ~URZ, `(.L_x_1429) ;  /* 0x000125027f007947 */ /* 0x000fea000b800000 */
[----:B------:R3:W4:Y:S02]  /*27f0*/  SHFL.IDX PT, R2, R6, RZ, 0x181f ;  /* 0x00181fff06027589 */ /* 0x00072400000e0000 */
.L_x_1555:
[----:B---3--:R-:W3:Y:S04]  /*2800*/  LDL R3, [R1+0x3c] ;  /* 0x00003c0001037983 */ /* 0x008ee80000100800 */
[----:B------:R-:W1:Y:S02]  /*2810*/  S2R R4, SR_TID.X ;  /* 0x0000000000047919 */ /* 0x000e640000002100 */
[----:B-1----:R-:W-:-:S04]  /*2820*/  SHF.R.S32.HI R0, RZ, 0x1f, R4 ;  /* 0x0000001fff007819 */ /* 0x002fc80000011404 */
[----:B------:R-:W-:-:S04]  /*2830*/  LEA.HI R0, R0, R4, RZ, 0x3 ;  /* 0x0000000400007211 */ /* 0x000fc800078f18ff */
[----:B------:R-:W-:Y:S01]  /*2840*/  SHF.R.S32.HI R0, RZ, 0x3, R0 ;  /* 0x00000003ff007819 */ /* 0x000fe20000011400 */
[----:B------:R-:W-:Y:S01]  /*2850*/  IMAD R4, R250, c[0x0][0x2c4], RZ ;  /* 0x0000b100fa047a24 */ /* 0x000fe200078e02ff */
[----:B------:R-:W-:Y:S03]  /*2860*/  BSSY B0, `(.L_x_1430) ;  /* 0x000000b000007945 */ /* 0x000fe60003800000 */
[----:B---3--:R-:W-:-:S05]  /*2870*/  IMAD.IADD R0, R0, 0x1, R3 ;  /* 0x0000000100007824 */ /* 0x008fca00078e0203 */
        /* <DEDUP_REMOVED lines=9> */
.L_x_1431:
[----:B------:R-:W-:Y:S05]  /*2910*/  BSYNC B0 ;  /* 0x0000000000007941 */ /* 0x000fea0003800000 */
.L_x_1430:
[----:B------:R-:W-:Y:S05]  /*2920*/  BRA.DIV ~URZ, `(.L_x_1432) ;  /* 0x000124327f007947 */ /* 0x000fea000b800000 */
[----:B--2---:R2:W3:Y:S04]  /*2930*/  SHFL.IDX PT, R7, R5, 0x1, 0x181f ;  /* 0x00381f0005077f89 */ /* 0x0044e800000e0000 */
[----:B-1--4-:R2:W1:Y:S02]  /*2940*/  SHFL.IDX PT, R2, R6, 0x1, 0x181f ;  /* 0x00381f0006027f89 */ /* 0x01246400000e0000 */
.L_x_1556:
        /* <DEDUP_REMOVED lines=11> */
.L_x_1434:
[----:B------:R-:W-:Y:S05]  /*2a00*/  BSYNC B0 ;  /* 0x0000000000007941 */ /* 0x000fea0003800000 */
.L_x_1433:
[----:B------:R-:W-:Y:S05]  /*2a10*/  BRA.DIV ~URZ, `(.L_x_1435) ;  /* 0x000124127f007947 */ /* 0x000fea000b800000 */
[----:B---3--:R3:W4:Y:S02]  /*2a20*/  SHFL.IDX PT, R7, R5, 0x2, 0x181f ;  /* 0x00581f0005077f89 */ /* 0x00872400000e0000 */
.L_x_1557:
[----:B------:R-:W-:Y:S05]  /*2a30*/  BRA.DIV ~URZ, `(.L_x_1436) ;  /* 0x000124627f007947 */ /* 0x000fea000b800000 */
[----:B-1----:R1:W2:Y:S02]  /*2a40*/  SHFL.IDX PT, R2, R6, 0x2, 0x181f ;  /* 0x00581f0006027f89 */ /* 0x0022a400000e0000 */
.L_x_1558:
        /* <DEDUP_REMOVED lines=11> */
.L_x_1438:
[----:B------:R-:W-:Y:S05]  /*2b00*/  BSYNC B0 ;  /* 0x0000000000007941 */ /* 0x000fea0003800000 */
.L_x_1437:
[----:B------:R-:W-:Y:S05]  /*2b10*/  BRA.DIV ~URZ, `(.L_x_1439) ;  /* 0x000123f27f007947 */ /* 0x000fea000b800000 */
[----:B----4-:R4:W1:Y:S04]  /*2b20*/  SHFL.IDX PT, R7, R5, 0x3, 0x181f ;  /* 0x00781f0005077f89 */ /* 0x01086800000e0000 */
[----:B--2---:R4:W2:Y:S02]  /*2b30*/  SHFL.IDX PT, R2, R6, 0x3, 0x181f ;  /* 0x00781f0006027f89 */ /* 0x0048a400000e0000 */
.L_x_1559:
        /* <DEDUP_REMOVED lines=11> */
.L_x_1441:
[----:B------:R-:W-:Y:S05]  /*2bf0*/  BSYNC B0 ;  /* 0x0000000000007941 */ /* 0x000fea0003800000 */
.L_x_1440:
[----:B------:R-:W-:Y:S05]  /*2c00*/  BRA.DIV ~URZ, `(.L_x_1442) ;  /* 0x000123d27f007947 */ /* 0x000fea000b800000 */
[----:B-1----:R1:W3:Y:S02]  /*2c10*/  SHFL.IDX PT, R7, R5, 0x4, 0x181f ;  /* 0x00981f0005077f89 */ /* 0x0022e400000e0000 */
.L_x_1560:
[----:B------:R-:W-:Y:S05]  /*2c20*/  BRA.DIV ~URZ, `(.L_x_1443) ;  /* 0x000124227f007947 */ /* 0x000fea000b800000 */
[----:B--2---:R2:W1:Y:S02]  /*2c30*/  SHFL.IDX PT, R2, R6, 0x4, 0x181f ;  /* 0x00981f0006027f89 */ /* 0x00446400000e0000 */
.L_x_1561:
        /* <DEDUP_REMOVED lines=11> */
.L_x_1445:
[----:B------:R-:W-:Y:S05]  /*2cf0*/  BSYNC B0 ;  /* 0x0000000000007941 */ /* 0x000fea0003800000 */
.L_x_1444:
[----:B------:R-:W-:Y:S05]  /*2d00*/  BRA.DIV ~URZ, `(.L_x_1446) ;  /* 0x000123b27f007947 */ /* 0x000fea000b800000 */
[----:B---3--:R3:W2:Y:S04]  /*2d10*/  SHFL.IDX PT, R7, R5, 0x5, 0x181f ;  /* 0x00b81f0005077f89 */ /* 0x0086a800000e0000 */
[----:B-1----:R3:W1:Y:S02]  /*2d20*/  SHFL.IDX PT, R2, R6, 0x5, 0x181f ;  /* 0x00b81f0006027f89 */ /* 0x00266400000e0000 */
.L_x_1562:
        /* <DEDUP_REMOVED lines=11> */
.L_x_1448:
[----:B------:R-:W-:Y:S05]  /*2de0*/  BSYNC B0 ;  /* 0x0000000000007941 */ /* 0x000fea0003800000 */
.L_x_1447:
[----:B------:R-:W-:Y:S05]  /*2df0*/  BRA.DIV ~URZ, `(.L_x_1449) ;  /* 0x000123927f007947 */ /* 0x000fea000b800000 */
[----:B--2---:R2:W3:Y:S02]  /*2e00*/  SHFL.IDX PT, R7, R5, 0x6, 0x181f ;  /* 0x00d81f0005077f89 */ /* 0x0044e400000e0000 */
.L_x_1563:
[----:B------:R-:W-:Y:S05]  /*2e10*/  BRA.DIV ~URZ, `(.L_x_1450) ;  /* 0x000123e27f007947 */ /* 0x000fea000b800000 */
[----:B-1----:R1:W2:Y:S02]  /*2e20*/  SHFL.IDX PT, R2, R6, 0x6, 0x181f ;  /* 0x00d81f0006027f89 */ /* 0x0022a400000e0000 */
.L_x_1564:
        /* <DEDUP_REMOVED lines=11> */
.L_x_1452:
[----:B------:R-:W-:Y:S05]  /*2ee0*/  BSYNC B0 ;  /* 0x0000000000007941 */ /* 0x000fea0003800000 */
.L_x_1451:
[----:B------:R-:W-:Y:S05]  /*2ef0*/  BRA.DIV ~URZ, `(.L_x_1453) ;  /* 0x000123727f007947 */ /* 0x000fea000b800000 */
[----:B--234-:R-:W2:Y:S04]  /*2f00*/  SHFL.IDX PT, R5, R5, 0x7, 0x181f ;  /* 0x00f81f0005057f89 */ /* 0x01cea800000e0000 */
[----:B------:R3:W4:Y:S02]  /*2f10*/  SHFL.IDX PT, R2, R6, 0x7, 0x181f ;  /* 0x00f81f0006027f89 */ /* 0x00072400000e0000 */
.L_x_1565:
        /* <DEDUP_REMOVED lines=20> */
[----:B------:R-:W-:-:S02]  /*3060*/  MOV R109, 0x50 ;  /* 0x00000050006d7802 */ /* 0x000fc40000000f00 */
[----:B------:R-:W-:-:S03]  /*3070*/  MOV R0, c[0x0][0x2b8] ;  /* 0x0000ae0000007a02 */ /* 0x000fc60000000f00 */
[----:B------:R-:W-:Y:S01]  /*3080*/  IMAD R109, R211, R109, -0x50 ;  /* 0xffffffb0d36d7424 */ /* 0x000fe200078e026d */
[----:B------:R-:W-:Y:S02]  /*3090*/  ISETP.NE.AND P4, PT, R0, 0x1, PT ;  /* 0x000000010000780c */ /* 0x000fe40003f85270 */
[----:B------:R-:W-:Y:S01]  /*30a0*/  MOV R203, RZ ;  /* 0x000000ff00cb7202 */ /* 0x000fe20000000f00 */
[----:B------:R-:W-:Y:S01]  /*30b0*/  BAR.SYNC.DEFER_BLOCKING 0x0 ;  /* 0x0000000000007b1d */ /* 0x000fe20000010000 */
[----:B-12---:R-:W-:-:S04]  /*30c0*/  IADD3 R2, R143, R109, RZ ;  /* 0x0000006d8f027210 */ /* 0x006fc80007ffe0ff */
        /* <DEDUP_REMOVED lines=10> */
[----:B------:R-:W2:Y:S01]  /*3170*/  @!P1 LDG.E R203, [R4.64] ;  /* 0x0000000604cb9981 */ /* 0x000ea2000c1e1900 */
[----:B------:R-:W-:-:S05]  /*3180*/  IADD3 R0, -R0, RZ, RZ ;  /* 0x000000ff00007210 */ /* 0x000fca0007ffe1ff */
[----:B------:R-:W-:Y:S01]  /*3190*/  IMAD R217, R0, c[0x0][0x2b8], R2 ;  /* 0x0000ae0000d97a24 */ /* 0x000fe200078e0202 */
[----:B------:R-:W1:Y:S04]  /*31a0*/  S2R R9, SR_TID.X ;  /* 0x0000000000097919 */ /* 0x000e680000002100 */
[----:B---3--:R-:W-:Y:S01]  /*31b0*/  SHF.R.S32.HI R6, RZ, 0x1f, R217 ;  /* 0x0000001fff067819 */ /* 0x008fe200000114d9 */
[----:B------:R-:W-:-:S04]  /*31c0*/  IMAD.WIDE.U32 R2, R217, c[0x0][0x1e0], RZ ;  /* 0x00007800d9027a25 */ /* 0x000fc800078e00ff */
[----:B------:R-:W-:-:S04]  /*31d0*/  IMAD R0, R6, c[0x0][0x1e0], RZ ;  /* 0x0000780006007a24 */ /* 0x000fc800078e02ff */
[----:B------:R-:W-:-:S05]  /*31e0*/  IMAD R0, R217, c[0x0][0x1e4], R0 ;  /* 0x00007900d9007a24 */ /* 0x000fca00078e0200 */
[----:B------:R-:W-:Y:S01]  /*31f0*/  IADD3 R3, R3, R0, RZ ;  /* 0x0000000003037210 */ /* 0x000fe20007ffe0ff */
[----:B------:R-:W-:-:S04]  /*3200*/  IMAD.WIDE.U32 R140, R15, c[0x0][0x1e8], RZ ;  /* 0x00007a000f8c7a25 */ /* 0x000fc800078e00ff */
[----:B------:R-:W-:Y:S01]  /*3210*/  IMAD R136, R15, c[0x0][0x1ec], R141 ;  /* 0x00007b000f887a24 */ /* 0x000fe200078e028d */
[----:B-1----:R-:W-:Y:S01]  /*3220*/  SHF.R.S32.HI R7, RZ, 0x1f, R9 ;  /* 0x0000001fff077819 */ /* 0x002fe20000011409 */
[----:B------:R-:W-:-:S03]  /*3230*/  IMAD R108, R110, -0x50, R251 ;  /* 0xffffffb06e6c7824 */ /* 0x000fc600078e02fb */
[----:B------:R-:W-:-:S04]  /*3240*/  LEA.HI R7, R7, R9, RZ, 0x3 ;  /* 0x0000000907077211 */ /* 0x000fc800078f18ff */
[----:B------:R-:W-:-:S04]  /*3250*/  SHF.R.S32.HI R7, RZ, 0x3, R7 ;  /* 0x00000003ff077819 */ /* 0x000fc80000011407 */
[----:B------:R-:W-:-:S04]  /*3260*/  IADD3 R8, -R7, R108, RZ ;  /* 0x0000006c07087210 */ /* 0x000fc80007ffe1ff */
[C---:B------:R-:W-:Y:S02]  /*3270*/  ISETP.GE.AND P6, PT, R8.reuse, 0x1, PT ;  /* 0x000000010800780c */ /* 0x040fe40003fc6270 */
[C---:B------:R-:W-:Y:S02]  /*3280*/  ISETP.GE.AND P3, PT, R8.reuse, 0x11, PT ;  /* 0x000000110800780c */ /* 0x040fe40003f66270 */
[----:B------:R-:W-:Y:S01]  /*3290*/  ISETP.GE.AND P2, PT, R8, 0x21, PT ;  /* 0x000000210800780c */ /* 0x000fe20003f46270 */
[----:B------:R-:W-:-:S04]  /*32a0*/  IMAD.WIDE.U32 R18, R15, c[0x0][0x210], RZ ;  /* 0x000084000f127a25 */ /* 0x000fc800078e00ff */
[----:B------:R-:W-:Y:S01]  /*32b0*/  IMAD R17, R15, c[0x0][0x214], R19 ;  /* 0x000085000f117a24 */ /* 0x000fe200078e0213 */
[C---:B------:R-:W-:Y:S02]  /*32c0*/  SHF.L.U32 R135, R201.reuse, 0x1, RZ ;  /* 0x00000001c9877819 */ /* 0x040fe400000006ff */
[----:B------:R-:W-:Y:S01]  /*32d0*/  SHF.L.U64.HI R36, R201, 0x1, R16 ;  /* 0x00000001c9247819 */ /* 0x000fe20000010210 */
[----:B------:R-:W-:Y:S04]  /*32e0*/  STL.64 [R1+0x18], R140 ;  /* 0x0000188c01007387 */ /* 0x000fe80000100a00 */
[----:B------:R-:W-:Y:S04]  /*32f0*/  STL [R1+0x30], R136 ;  /* 0x0000308801007387 */ /* 0x000fe80000100800 */
        /* <DEDUP_REMOVED lines=12> */
[----:B------:R-:W2:Y:S04]  /*33c0*/  SHFL.IDX PT, R3, R4, RZ, 0x181f ;  /* 0x00181fff04037589 */ /* 0x000ea800000e0000 */
[----:B------:R-:W4:Y:S04]  /*33d0*/  SHFL.IDX PT, R5, R0, 0x1, 0x181f ;  /* 0x00381f0000057f89 */ /* 0x000f2800000e0000 */
[----:B------:R-:W5:Y:S01]  /*33e0*/  SHFL.IDX PT, R9, R4, 0x1, 0x181f ;  /* 0x00381f0004097f89 */ /* 0x000f6200000e0000 */
[----:B------:R-:W-:-:S03]  /*33f0*/  @P6 ISETP.GE.AND P0, PT, R201, c[0x0][0x1d4], PT ;  /* 0x00007500c9006a0c */ /* 0x000fc60003f06270 */
[----:B------:R-:W3:Y:S04]  /*3400*/  SHFL.IDX PT, R7, R0, 0x2, 0x181f ;  /* 0x00581f0000077f89 */ /* 0x000ee800000e0000 */
[----:B------:R-:W3:Y:S01]  /*3410*/  SHFL.IDX PT, R11, R4, 0x2, 0x181f ;  /* 0x00581f00040b7f89 */ /* 0x000ee200000e0000 */
[----:B-1----:R-:W-:-:S04]  /*3420*/  @P6 LEA R2, P1, R201, R2, 0x1 ;  /* 0x00000002c9026211 */ /* 0x002fc800078208ff */
[C---:B--2---:R-:W-:Y:S02]  /*3430*/  @P6 LEA.HI.X R3, R201.reuse, R3, R16, 0x1, P1 ;  /* 0x00000003c9036211 */ /* 0x044fe400008f0c10 */
[----:B------:R-:W-:Y:S01]  /*3440*/  @P3 ISETP.GE.AND P1, PT, R201, c[0x0][0x1d4], PT ;  /* 0x00007500c9003a0c */ /* 0x000fe20003f26270 */
[----:B------:R-:W1:Y:S04]  /*3450*/  SHFL.IDX PT, R10, R0, 0x3, 0x181f ;  /* 0x00781f00000a7f89 */ /* 0x000e6800000e0000 */
[----:B------:R4:W-:Y:S04]  /*3460*/  @P6 LDGSTS.E.BYPASS.LTC128B.128 [R202+0x2900], [R2.64], !P0 ;  /* 0x0290000002ca6fae */ /* 0x0009e8000c101d46 */
[----:B------:R-:W2:Y:S04]  /*3470*/  SHFL.IDX PT, R14, R4, 0x3, 0x181f ;  /* 0x00781f00040e7f89 */ /* 0x000ea800000e0000 */
[----:B------:R1:W1:Y:S01]  /*3480*/  SHFL.IDX PT, R13, R0, 0x4, 0x181f ;  /* 0x00981f00000d7f89 */ /* 0x00026200000e0000 */
[----:B------:R-:W-:-:S02]  /*3490*/  ISETP.GE.AND P6, PT, R8, 0x31, PT ;  /* 0x000000310800780c */ /* 0x000fc40003fc6270 */
[----:B----4-:R-:W-:-:S04]  /*34a0*/  @P3 LEA R2, P0, R201, R5, 0x1 ;  /* 0x00000005c9023211 */ /* 0x010fc800078008ff */
[C---:B-----5:R-:W-:Y:S02]  /*34b0*/  @P3 LEA.HI.X R3, R201.reuse, R9, R16, 0x1, P0 ;  /* 0x00000009c9033211 */ /* 0x060fe400000f0c10 */
[----:B------:R3:W4:Y:S01]  /*34c0*/  SHFL.IDX PT, R9, R4, 0x4, 0x181f ;  /* 0x00981f0004097f89 */ /* 0x00072200000e0000 */
[----:B------:R-:W-:-:S03]  /*34d0*/  @P2 ISETP.GE.AND P0, PT, R201, c[0x0][0x1d4], PT ;  /* 0x00007500c9002a0c */ /* 0x000fc60003f06270 */
[----:B------:R5:W-:Y:S01]  /*34e0*/  @P3 LDGSTS.E.BYPASS.LTC128B.128 [R202+0x3100], [R2.64], !P1 ;  /* 0x0310000002ca3fae */ /* 0x000be2000c901d46 */
[----:B------:R-:W-:Y:S01]  /*34f0*/  ISETP.GE.AND P3, PT, R8, 0x41, PT ;  /* 0x000000410800780c */ /* 0x000fe20003f66270 */
[----:B-1----:R-:W-:Y:S01]  /*3500*/  IMAD R0, R6, c[0x0][0x208], RZ ;  /* 0x0000820006007a24 */ /* 0x002fe200078e02ff */
[----:B---3--:R-:W-:-:S04]  /*3510*/  @P2 LEA R4, P1, R201, R7, 0x1 ;  /* 0x00000007c9042211 */ /* 0x008fc800078208ff */
[C---:B------:R-:W-:Y:S02]  /*3520*/  @P2 LEA.HI.X R5, R201.reuse, R11, R16, 0x1, P1 ;  /* 0x0000000bc9052211 */ /* 0x040fe400008f0c10 */
[----:B------:R-:W-:-:S03]  /*3530*/  @P6 ISETP.GE.AND P1, PT, R201, c[0x0][0x1d4], PT ;  /* 0x00007500c9006a0c */ /* 0x000fc60003f26270 */
[----:B------:R1:W-:Y:S02]  /*3540*/  @P2 LDGSTS.E.BYPASS.LTC128B.128 [R202+0x3900], [R4.64], !P0 ;  /* 0x0390000004ca2fae */ /* 0x0003e4000c101d46 */
[C---:B------:R-:W-:Y:S02]  /*3550*/  @P3 ISETP.GE.AND P0, PT, R201.reuse, c[0x0][0x1d4], PT ;  /* 0x00007500c9003a0c */ /* 0x040fe40003f06270 */
[----:B-1----:R-:W-:-:S04]  /*3560*/  @P6 LEA R4, P2, R201, R10, 0x1 ;  /* 0x0000000ac9046211 */ /* 0x002fc800078408ff */
[C---:B--2---:R-:W-:Y:S02]  /*3570*/  @P6 LEA.HI.X R5, R201.reuse, R14, R16, 0x1, P2 ;  /* 0x0000000ec9056211 */ /* 0x044fe400010f0c10 */
[----:B------:R-:W-:-:S03]  /*3580*/  @P3 LEA R6, P2, R201, R13, 0x1 ;  /* 0x0000000dc9063211 */ /* 0x000fc600078408ff */
[----:B------:R1:W-:Y:S01]  /*3590*/  @P6 LDGSTS.E.BYPASS.LTC128B.128 [R202+0x4100], [R4.64], !P1 ;  /* 0x0410000004ca6fae */ /* 0x0003e2000c901d46 */
[----:B----4-:R-:W-:-:S05]  /*35a0*/  @P3 LEA.HI.X R7, R201, R9, R16, 0x1, P2 ;  /* 0x00000009c9073211 */ /* 0x010fca00010f0c10 */
[----:B------:R2:W-:Y:S04]  /*35b0*/  @P3 LDGSTS.E.BYPASS.LTC128B.128 [R202+0x4900], [R6.64], !P0 ;  /* 0x0490000006ca3fae */ /* 0x0005e8000c101d46 */
[----:B------:R-:W0:Y:S01]  /*35c0*/  LDGDEPBAR ;  /* 0x00000000000079af */ /* 0x000e220000000000 */
[----:B-----5:R-:W-:-:S04]  /*35d0*/  IMAD.WIDE.U32 R2, R217, c[0x0][0x208], RZ ;  /* 0x00008200d9027a25 */ /* 0x020fc800078e00ff */
[----:B------:R-:W-:-:S05]  /*35e0*/  IMAD R0, R217, c[0x0][0x20c], R0 ;  /* 0x00008300d9007a24 */ /* 0x000fca00078e0200 */
[----:B------:R-:W-:Y:S01]  /*35f0*/  IADD3 R3, R3, R0, RZ ;  /* 0x0000000003037210 */ /* 0x000fe20007ffe0ff */
[----:B------:R-:W-:-:S04]  /*3600*/  IMAD R0, R12, c[0x0][0x218], RZ ;  /* 0x000086000c007a24 */ /* 0x000fc800078e02ff */
[----:B------:R-:W-:Y:S01]  /*3610*/  IMAD.WIDE.U32 R2, R203, c[0x0][0x218], R2 ;  /* 0x00008600cb027a25 */ /* 0x000fe200078e0002 */
[----:B------:R-:W-:-:S04]  /*3620*/  DEPBAR.LE SB0, 0x1 ;  /* 0x000080400000791a */ /* 0x000fc80000000000 */
[----:B------:R-:W-:-:S04]  /*3630*/  DEPBAR.LE SB0, 0x0 ;  /* 0x000080000000791a */ /* 0x000fc80000000000 */
[----:B------:R-:W-:Y:S01]  /*3640*/  BAR.SYNC.DEFER_BLOCKING 0x0 ;  /* 0x0000000000007b1d */ /* 0x000fe20000010000 */
[----:B------:R-:W-:Y:S01]  /*3650*/  IMAD R0, R203, c[0x0][0x21c], R0 ;  /* 0x00008700cb007a24 */ /* 0x000fe200078e0200 */
[----:B------:R-:W-:-:S04]  /*3660*/  IADD3 R2, P0, R2, R18, RZ ;  /* 0x0000001202027210 */ /* 0x000fc80007f1e0ff */
[----:B------:R-:W-:Y:S02]  /*3670*/  IADD3.X R3, R17, R3, R0, P0, !PT ;  /* 0x0000000311037210 */ /* 0x000fe400007fe400 */
[----:B------:R-:W-:-:S04]  /*3680*/  LEA R0, P0, R2, c[0x0][0x1f8], 0x1 ;  /* 0x00007e0002007a11 */ /* 0x000fc800078008ff */
[----:B------:R-:W-:Y:S01]  /*3690*/  LEA.HI.X R3, R2, c[0x0][0x1fc], R3, 0x1, P0 ;  /* 0x00007f0002037a11 */ /* 0x000fe200000f0c03 */
[----:B-1----:R-:W1:Y:S04]  /*36a0*/  SHFL.IDX PT, R4, R0, 0x1, 0x181f ;  /* 0x00381f0000047f89 */ /* 0x002e6800000e0000 */
[----:B------:R-:W3:Y:S04]  /*36b0*/  SHFL.IDX PT, R2, R0, RZ, 0x181f ;  /* 0x00181fff00027589 */ /* 0x000ee800000e0000 */
[----:B------:R-:W4:Y:S04]  /*36c0*/  SHFL.IDX PT, R9, R3, 0x1, 0x181f ;  /* 0x00381f0003097f89 */ /* 0x000f2800000e0000 */
[----:B------:R-:W-:Y:S04]  /*36d0*/  LDSM.16.M88.4 R32, [R191] ;  /* 0x00000000bf20783b */ /* 0x000fe80000000200 */
[----:B------:R-:W-:Y:S04]  /*36e0*/  LDSM.16.M88.4 R52, [R184] ;  /* 0x00000000b834783b */ /* 0x000fe80000000200 */
[----:B--2---:R-:W2:Y:S04]  /*36f0*/  SHFL.IDX PT, R6, R0, 0x2, 0x181f ;  /* 0x00581f0000067f89 */ /* 0x004ea800000e0000 */
[----:B------:R-:W5:Y:S04]  /*3700*/  SHFL.IDX PT, R7, R3, RZ, 0x181f ;  /* 0x00181fff03077589 */ /* 0x000f6800000e0000 */
[----:B------:R-:W2:Y:S04]  /*3710*/  SHFL.IDX PT, R5, R0, 0x3, 0x181f ;  /* 0x00781f0000057f89 */ /* 0x000ea800000e0000 */
[----:B------:R-:W2:Y:S04]  /*3720*/  SHFL.IDX PT, R13, R3, 0x2, 0x181f ;  /* 0x00581f00030d7f89 */ /* 0x000ea800000e0000 */
[----:B------:R-:W5:Y:S04]  /*3730*/  SHFL.IDX PT, R12, R3, 0x3, 0x181f ;  /* 0x00781f00030c7f89 */ /* 0x000f6800000e0000 */
[----:B------:R-:W5:Y:S04]  /*3740*/  SHFL.IDX PT, R0, R0, 0x4, 0x181f ;  /* 0x00981f0000007f89 */ /* 0x000f6800000e0000 */
[----:B------:R-:W-:Y:S01]  /*3750*/  LDSM.16.M88.4 R28, [R191+0x2000] ;  /* 0x00200000bf1c783b */ /* 0x000fe20000000200 */
[----:B------:R-:W-:-:S03]  /*3760*/  ISETP.GE.AND P1, PT, R201, c[0x0][0x1d4], PT ;  /* 0x00007500c9007a0c */ /* 0x000fc60003f26270 */
[----:B------:R5:W5:Y:S01]  /*3770*/  SHFL.IDX PT, R14, R3, 0x4, 0x181f ;  /* 0x00981f00030e7f89 */ /* 0x000b6200000e0000 */
[-C--:B-1----:R-:W-:Y:S02]  /*3780*/  IADD3 R10, P6, R4, R135.reuse, RZ ;  /* 0x00000087040a7210 */ /* 0x082fe40007fde0ff */
[-C--:B---3--:R-:W-:Y:S01]  /*3790*/  IADD3 R2, P2, R2, R135.reuse, RZ ;  /* 0x0000008702027210 */ /* 0x088fe20007f5e0ff */
[----:B------:R-:W-:Y:S01]  /*37a0*/  LDSM.16.M88.4 R24, [R194] ;  /* 0x00000000c218783b */ /* 0x000fe20000000200 */
[C---:B------:R-:W-:Y:S02]  /*37b0*/  ISETP.LT.OR P0, PT, R8.reuse, 0x1, P1 ;  /* 0x000000010800780c */ /* 0x040fe40000f01670 */
[-C--:B----4-:R-:W-:Y:S01]  /*37c0*/  IADD3.X R11, R9, R36.reuse, RZ, P6, !PT ;  /* 0x00000024090b7210 */ /* 0x090fe200037fe4ff */
[----:B------:R-:W1:Y:S01]  /*37d0*/  LDSM.16.M88.4 R48, [R195] ;  /* 0x00000000c330783b */ /* 0x000e620000000200 */
[----:B------:R-:W-:Y:S02]  /*37e0*/  ISETP.LT.OR P6, PT, R8, 0x11, P1 ;  /* 0x000000110800780c */ /* 0x000fe40000fc1670 */
[----:B--2---:R-:W-:Y:S01]  /*37f0*/  IADD3 R6, P3, R6, R135, RZ ;  /* 0x0000008706067210 */ /* 0x004fe20007f7e0ff */
[----:B------:R-:W-:Y:S04]  /*3800*/  LDSM.16.M88.4 R72, [R184+0x800] ;  /* 0x00080000b848783b */ /* 0x000fe80000000200 */
[----:B------:R-:W-:Y:S04]  /*3810*/  LDSM.16.M88.4 R88, [R184+0x1000] ;  /* 0x00100000b858783b */ /* 0x000fe80000000200 */
[----:B------:R-:W-:Y:S01]  /*3820*/  LDSM.16.M88.4 R96, [R184+0x1800] ;  /* 0x00180000b860783b */ /* 0x000fe20000000200 */
[----:B-----5:R-:W-:-:S03]  /*3830*/  IADD3.X R3, R7, R36, RZ, P2, !PT ;  /* 0x0000002407037210 */ /* 0x020fc600017fe4ff */
[----:B------:R-:W-:Y:S01]  /*3840*/  LDSM.16.M88.4 R104, [R184+0x2000] ;  /* 0x00200000b868783b */ /* 0x000fe20000000200 */
[-C--:B------:R-:W-:Y:S02]  /*3850*/  IADD3 R4, P2, R5, R135.reuse, RZ ;  /* 0x0000008705047210 */ /* 0x080fe40007f5e0ff */
[-C--:B------:R-:W-:Y:S01]  /*3860*/  IADD3.X R7, R13, R36.reuse, RZ, P3, !PT ;  /* 0x000000240d077210 */ /* 0x080fe20001ffe4ff */
[----:B------:R-:W2:Y:S01]  /*3870*/  LDSM.16.M88.4 R20, [R194+0x2000] ;  /* 0x00200000c214783b */ /* 0x000ea20000000200 */
[----:B------:R-:W-:Y:S02]  /*3880*/  ISETP.LT.OR P3, PT, R8, 0x21, P1 ;  /* 0x000000210800780c */ /* 0x000fe40000f61670 */
[-C--:B------:R-:W-:Y:S01]  /*3890*/  IADD3.X R5, R12, R36.reuse, RZ, P2, !PT ;  /* 0x000000240c057210 */ /* 0x080fe200017fe4ff */
[----:B------:R-:W-:Y:S01]  /*38a0*/  LDSM.16.M88.4 R84, [R199] ;  /* 0x00000000c754783b */ /* 0x000fe20000000200 */
[C---:B------:R-:W-:Y:S02]  /*38b0*/  ISETP.LT.OR P2, PT, R8.reuse, 0x31, P1 ;  /* 0x000000310800780c */ /* 0x040fe40000f41670 */
[----:B------:R-:W-:Y:S01]  /*38c0*/  ISETP.LT.OR P1, PT, R8, 0x41, P1 ;  /* 0x000000410800780c */ /* 0x000fe20000f21670 */
        /* <DEDUP_REMOVED lines=10> */
[----:B---3--:R-:W-:Y:S01]  /*3970*/  IADD3 R2, P0, R0, R135, RZ ;  /* 0x0000008700027210 */ /* 0x008fe20007f1e0ff */
[----:B----4-:R-:W-:Y:S03]  /*3980*/  HMMA.16816.F32 R8, R32, R52, RZ ;  /* 0x000000342008723c */ /* 0x010fe600000018ff */
[----:B------:R-:W-:-:S05]  /*3990*/  IADD3.X R3, R14, R36, RZ, P0, !PT ;  /* 0x000000240e037210 */ /* 0x000fca00007fe4ff */
[----:B------:R3:W-:Y:S04]  /*39a0*/  LDGSTS.E.BYPASS.LTC128B.128 [R202+0x2100], [R2.64], !P1 ;  /* 0x0210000002ca7fae */ /* 0x0007e8000c901d46 */
[----:B------:R-:W-:Y:S04]  /*39b0*/  LDSM.16.M88.4 R40, [R190] ;  /* 0x00000000be28783b */ /* 0x000fe80000000200 */
[----:B------:R-:W4:Y:S01]  /*39c0*/  LDSM.16.M88.4 R16, [R192] ;  /* 0x00000000c010783b */ /* 0x000f220000000200 */
[----:B------:R-:W-:Y:S03]  /*39d0*/  HMMA.16816.F32 R56, R28, R52, RZ ;  /* 0x000000341c38723c */ /* 0x000fe600000018ff */
[----:B------:R-:W3:Y:S04]  /*39e0*/  LDSM.16.M88.4 R12, [R192+0x2000] ;  /* 0x00200000c00c783b */ /* 0x000ee80000000200 */
[----:B------:R-:W-:Y:S01]  /*39f0*/  LDSM.16.M88.4 R44, [R187] ;  /* 0x00000000bb2c783b */ /* 0x000fe20000000200 */
[----:B-1----:R-:W-:Y:S03]  /*3a00*/  HMMA.16816.F32 R60, R24, R48, R8 ;  /* 0x00000030183c723c */ /* 0x002fe60000001808 */
[----:B------:R-:W1:Y:S04]  /*3a10*/  LDSM.16.M88.4 R8, [R193] ;  /* 0x00000000c108783b */ /* 0x000e680000000200 */
[----:B-----5:R-:W5:Y:S01]  /*3a20*/  LDSM.16.M88.4 R4, [R193+0x2000] ;  /* 0x00200000c104783b */ /* 0x020f620000000200 */
[----:B------:R-:W-:Y:S03]  /*3a30*/  HMMA.16816.F32 R68, R32, R54, RZ ;  /* 0x000000362044723c */ /* 0x000fe600000018ff */
[----:B------:R-:W0:Y:S05]  /*3a40*/  LDGDEPBAR ;  /* 0x00000000000079af */ /* 0x000e2a0000000000 */
[----:B--2---:R-:W-:Y:S08]  /*3a50*/  HMMA.16816.F32 R56, R20, R48, R56 ;  /* 0x000000301438723c */ /* 0x004ff00000001838 */
[----:B----4-:R-:W-:Y:S08]  /*3a60*/  HMMA.16816.F32 R64, R16, R40, R60 ;  /* 0x000000281040723c */ /* 0x010ff0000000183c */
[----:B------:R-:W-:Y:S08]  /*3a70*/  HMMA.16816.F32 R60, R28, R54, RZ ;  /* 0x000000361c3c723c */ /* 0x000ff000000018ff */
[----:B---3--:R-:W-:Y:S08]  /*3a80*/  HMMA.16816.F32 R52, R12, R40, R56 ;  /* 0x000000280c34723c */ /* 0x008ff00000001838 */
[----:B------:R-:W-:Y:S08]  /*3a90*/  HMMA.16816.F32 R56, R24, R50, R68 ;  /* 0x000000321838723c */ /* 0x000ff00000001844 */
[----:B-1----:R-:W-:Y:S08]  /*3aa0*/  HMMA.16816.F32 R68, R8, R44, R64 ;  /* 0x0000002c0844723c */ /* 0x002ff00000001840 */
[----:B------:R-:W-:Y:S01]  /*3ab0*/  HMMA.16816.F32 R64, R20, R50, R60 ;  /* 0x000000321440723c */ /* 0x000fe2000000183c */
[----:B------:R-:W1:Y:S07]  /*3ac0*/  LDSM.16.M88.4 R48, [R190+0x800] ;  /* 0x00080000be30783b */ /* 0x000e6e0000000200 */
[----:B------:R-:W-:Y:S08]  /*3ad0*/  HMMA.16816.F32 R60, R32, R72, RZ ;  /* 0x00000048203c723c */ /* 0x000ff000000018ff */
[----:B-----5:R-:W-:Y:S08]  /*3ae0*/  HMMA.16816.F32 R80, R4, R44, R52 ;  /* 0x0000002c0450723c */ /* 0x020ff00000001834 */
[----:B------:R-:W-:Y:S01]  /*3af0*/  HMMA.16816.F32 R52, R16, R42, R56 ;  /* 0x0000002a1034723c */ /* 0x000fe20000001838 */
[----:B------:R-:W-:-:S07]  /*3b00*/  FMUL.FTZ R0, R68, c[0x0][0x320] ;  /* 0x0000c80044007a20 */ /* 0x000fce0000410000 */
[----:B------:R-:W-:Y:S01]  /*3b10*/  HMMA.16816.F32 R56, R28, R72, RZ ;  /* 0x000000481c38723c */ /* 0x000fe200000018ff */
[----:B------:R2:W3:Y:S07]  /*3b20*/  MUFU.TANH R134, R0 ;  /* 0x0000000000867308 */ /* 0x0004ee0000002400 */
[----:B------:R-:W-:Y:S01]  /*3b30*/  HMMA.16816.F32 R60, R24, R84, R60 ;  /* 0x00000054183c723c */ /* 0x000fe2000000183c */
[----:B--2---:R-:W-:-:S07]  /*3b40*/  FMUL.FTZ R0, R69, c[0x0][0x320] ;  /* 0x0000c80045007a20 */ /* 0x004fce0000410000 */
[----:B------:R-:W-:Y:S01]  /*3b50*/  HMMA.16816.F32 R64, R12, R42, R64 ;  /* 0x0000002a0c40723c */ /* 0x000fe20000001840 */
[----:B------:R-:W2:Y:S01]  /*3b60*/  LDSM.16.M88.4 R40, [R187+0x800] ;  /* 0x00080000bb28783b */ /* 0x000ea20000000200 */
        /* <DEDUP_REMOVED lines=9> */
[----:B------:R4:W2:Y:S07]  /*3c00*/  MUFU.TANH R153, R0 ;  /* 0x0000000000997308 */ /* 0x0008ae0000002400 */
[----:B-1----:R-:W-:Y:S01]  /*3c10*/  HMMA.16816.F32 R60, R16, R48, R60 ;  /* 0x00000030103c723c */ /* 0x002fe2000000183c */
[----:B----4-:R-:W-:-:S04]  /*3c20*/  FMUL.FTZ R0, R81, c[0x0][0x320] ;  /* 0x0000c80051007a20 */ /* 0x010fc80000410000 */
[----:B------:R1:W4:Y:S03]  /*3c30*/  MUFU.TANH R152, R0 ;  /* 0x0000000000987308 */ /* 0x0003260000002400 */
        /* <DEDUP_REMOVED lines=16> */
[----:B--2---:R-:W-:Y:S04]  /*3d40*/  HMMA.16816.F32 R68, R8, R40, R60 ;  /* 0x000000280844723c */ /* 0x004fe8000000183c */
        /* <DEDUP_REMOVED lines=230> */
.L_x_1566:
        /* <DEDUP_REMOVED lines=24> */
.L_x_1567:
        /* <DEDUP_REMOVED lines=9> */
.L_x_1455:
[----:B--234-:R-:W-:Y:S05]  /*4dc0*/  BSYNC B0 ;  /* 0x0000000000007941 */ /* 0x01cfea0003800000 */
.L_x_1454:
[----:B-1----:R-:W2:Y:S04]  /*4dd0*/  LDL R2, [R1+0x3c] ;  /* 0x00003c0001027983 */ /* 0x002ea80000100800 */
[----:B------:R-:W2:Y:S04]  /*4de0*/  LDL R0, [R1+0x44] ;  /* 0x0000440001007983 */ /* 0x000ea80000100800 */
[----:B------:R-:W3:Y:S04]  /*4df0*/  LDL R4, [R1+0x40] ;  /* 0x0000400001047983 */ /* 0x000ee80000100800 */
[----:B------:R-:W0:Y:S01]  /*4e00*/  LDGDEPBAR ;  /* 0x00000000000079af */ /* 0x000e220000000000 */
[----:B--2---:R-:W-:-:S04]  /*4e10*/  IMAD.IADD R0, R0, 0x1, R2 ;  /* 0x0000000100007824 */ /* 0x004fc800078e0202 */
[----:B------:R-:W-:Y:S01]  /*4e20*/  @P5 IMAD.HI.U32 R3, R0, c[0x0][0x2c8], RZ ;  /* 0x0000b20000035a27 */ /* 0x000fe200078e00ff */
[C---:B---3--:R-:W-:Y:S02]  /*4e30*/  IADD3 R2, -R4.reuse, 0x1, R108 ;  /* 0x0000000104027810 */ /* 0x048fe40007ffe16c */
[----:B------:R-:W-:Y:S02]  /*4e40*/  IADD3 R5, -R4, R108, RZ ;  /* 0x0000006c04057210 */ /* 0x000fe40007ffe1ff */
[----:B------:R-:W-:Y:S01]  /*4e50*/  @P5 SHF.R.U32.HI R0, RZ, c[0x0][0x2cc], R3 ;  /* 0x0000b300ff005a19 */ /* 0x000fe20000011603 */
[----:B------:R-:W-:Y:S01]  /*4e60*/  IMAD.IADD R4, R2, 0x1, -R250 ;  /* 0x0000000102047824 */ /* 0x000fe200078e0afa */
[----:B------:R-:W-:Y:S05]  /*4e70*/  BRA.DIV ~URZ, `(.L_x_1458) ;  /* 0x00010a927f007947 */ /* 0x000fea000b800000 */
[----:B------:R1:W2:Y:S02]  /*4e80*/  SHFL.IDX PT, R2, R0, RZ, 0x1c1f ;  /* 0x001c1fff00027589 */ /* 0x0002a400000e0000 */
.L_x_1568:
        /* <DEDUP_REMOVED lines=41> */
[----:B------:R-:W-:Y:S01]  /*5120*/  FSEL R141, R15, -INF , P0 ;  /* 0xff8000000f8d7808 */ /* 0x000fe20000000000 */
[----:B------:R-:W-:Y:S05]  /*5130*/  BRA.DIV ~URZ, `(.L_x_1459) ;  /* 0x000108427f007947 */ /* 0x000fea000b800000 */
[----:B------:R-:W2:Y:S04]  /*5140*/  SHFL.IDX PT, R2, R0, 0x2, 0x1c1f ;  /* 0x005c1f0000027f89 */ /* 0x000ea800000e0000 */
[----:B------:R-:W3:Y:S04]  /*5150*/  SHFL.IDX PT, R3, R0, 0x1, 0x1c1f ;  /* 0x003c1f0000037f89 */ /* 0x000ee800000e0000 */
[----:B-1----:R-:W1:Y:S01]  /*5160*/  SHFL.IDX PT, R0, R0, 0x3, 0x1c1f ;  /* 0x007c1f0000007f89 */ /* 0x002e6200000e0000 */
[----:B--2---:R-:W-:-:S02]  /*5170*/  IMAD.IADD R2, R4, 0x1, R2 ;  /* 0x0000000104027824 */ /* 0x004fc400078e0202 */
[----:B---3--:R-:W-:-:S03]  /*5180*/  IMAD.IADD R3, R4, 0x1, R3 ;  /* 0x0000000104037824 */ /* 0x008fc600078e0203 */
[----:B------:R-:W-:Y:S01]  /*5190*/  IMNMX R2, R5, R2, PT ;  /* 0x0000000205027217 */ /* 0x000fe20003800200 */
[----:B-1----:R-:W-:-:S03]  /*51a0*/  IMAD.IADD R0, R4, 0x1, R0 ;  /* 0x0000000104007824 */ /* 0x002fc600078e0200 */
        /* <DEDUP_REMOVED lines=36> */
[----:B------:R-:W-:Y:S02]  /*53f0*/  IMNMX R3, R5, R3, PT ;  /* 0x0000000305037217 */ /* 0x000fe40003800200 */
[----:B------:R-:W-:Y:S02]  /*5400*/  FSEL R159, R39, -INF , P6 ;  /* 0xff800000279f7808 */ /* 0x000fe40003000000 */
[----:B------:R-:W-:Y:S02]  /*5410*/  FSEL R158, R38, -INF , P2 ;  /* 0xff800000269e7808 */ /* 0x000fe40001000000 */
[----:B------:R-:W-:Y:S02]  /*5420*/  FSEL R157, R30, -INF , P1 ;  /* 0xff8000001e9d7808 */ /* 0x000fe40000800000 */
[----:B------:R-:W-:Y:S02]  /*5430*/  FSEL R156, R28, -INF , P0 ;  /* 0xff8000001c9c7808 */ /* 0x000fe40000000000 */
[----:B------:R-:W-:-:S02]  /*5440*/  ISETP.GT.AND P6, PT, R3, RZ, PT ;  /* 0x000000ff0300720c */ /* 0x000fc40003fc4270 */
[C---:B------:R-:W-:Y:S02]  /*5450*/  ISETP.GT.AND P2, PT, R3.reuse, 0x1, PT ;  /* 0x000000010300780c */ /* 0x040fe40003f44270 */
[C---:B------:R-:W-:Y:S02]  /*5460*/  ISETP.GT.AND P1, PT, R3.reuse, 0x8, PT ;  /* 0x000000080300780c */ /* 0x040fe40003f24270 */
[----:B------:R-:W-:Y:S02]  /*5470*/  ISETP.GT.AND P0, PT, R3, 0x9, PT ;  /* 0x000000090300780c */ /* 0x000fe40003f04270 */
[----:B------:R-:W-:Y:S02]  /*5480*/  FSEL R11, R139, -INF , P6 ;  /* 0xff8000008b0b7808 */ /* 0x000fe40003000000 */
[----:B------:R-:W-:Y:S02]  /*5490*/  FSEL R13, R138, -INF , P2 ;  /* 0xff8000008a0d7808 */ /* 0x000fe40001000000 */
[----:B------:R-:W-:-:S02]  /*54a0*/  FSEL R15, R137, -INF , P1 ;  /* 0xff800000890f7808 */ /* 0x000fc40000800000 */
[----:B------:R-:W-:Y:S02]  /*54b0*/  FSEL R17, R132, -INF , P0 ;  /* 0xff80000084117808 */ /* 0x000fe40000000000 */
[C---:B------:R-:W-:Y:S02]  /*54c0*/  ISETP.GT.AND P6, PT, R3.reuse, 0x10, PT ;  /* 0x000000100300780c */ /* 0x040fe40003fc4270 */
[C---:B------:R-:W-:Y:S02]  /*54d0*/  ISETP.GT.AND P2, PT, R3.reuse, 0x11, PT ;  /* 0x000000110300780c */ /* 0x040fe40003f44270 */
[C---:B------:R-:W-:Y:S02]  /*54e0*/  ISETP.GT.AND P1, PT, R3.reuse, 0x18, PT ;  /* 0x000000180300780c */ /* 0x040fe40003f24270 */
[----:B------:R-:W-:Y:S02]  /*54f0*/  ISETP.GT.AND P0, PT, R3, 0x19, PT ;  /* 0x000000190300780c */ /* 0x000fe40003f04270 */
        /* <DEDUP_REMOVED lines=12> */
[----:B------:R-:W-:-:S02]  /*55c0*/  ISETP.GT.AND P6, PT, R3, 0x30, PT ;  /* 0x000000300300780c */ /* 0x000fc40003fc4270 */
        /* <DEDUP_REMOVED lines=11> */
[----:B------:R-:W-:-:S02]  /*5680*/  IMNMX R0, R5, R0, PT ;  /* 0x0000000005007217 */ /* 0x000fc40003800200 */
[----:B------:R-:W-:Y:S02]  /*5690*/  FSEL R140, R44, -INF , P6 ;  /* 0xff8000002c8c7808 */ /* 0x000fe40003000000 */
[----:B------:R-:W-:Y:S02]  /*56a0*/  FSEL R139, R42, -INF , P2 ;  /* 0xff8000002a8b7808 */ /* 0x000fe40001000000 */
[----:B------:R-:W-:Y:S02]  /*56b0*/  FSEL R138, R35, -INF , P1 ;  /* 0xff800000238a7808 */ /* 0x000fe40000800000 */
[----:B------:R-:W-:Y:S02]  /*56c0*/  FSEL R137, R33, -INF , P0 ;  /* 0xff80000021897808 */ /* 0x000fe40000000000 */
[C---:B------:R-:W-:Y:S02]  /*56d0*/  ISETP.GT.AND P6, PT, R0.reuse, RZ, PT ;  /* 0x000000ff0000720c */ /* 0x040fe40003fc4270 */
        /* <DEDUP_REMOVED lines=28> */
[----:B------:R-:W-:Y:S02]  /*58a0*/  FSEL R150, R77, -INF , P6 ;  /* 0xff8000004d967808 */ /* 0x000fe40003000000 */
[----:B------:R-:W-:Y:S02]  /*58b0*/  FSEL R149, R76, -INF , P2 ;  /* 0xff8000004c957808 */ /* 0x000fe40001000000 */
[----:B------:R-:W-:-:S02]  /*58c0*/  FSEL R148, R55, -INF , P1 ;  /* 0xff80000037947808 */ /* 0x000fc40000800000 */
[----:B------:R-:W-:Y:S02]  /*58d0*/  FSEL R147, R45, -INF , P0 ;  /* 0xff8000002d937808 */ /* 0x000fe40000000000 */
[----:B------:R-:W-:Y:S02]  /*58e0*/  FMNMX.FTZ R2, R14, R4, !PT ;  /* 0x000000040e027209 */ /* 0x000fe40007810000 */
        /* <DEDUP_REMOVED lines=64> */
[----:B------:R-:W-:Y:S02]  /*5cf0*/  FMNMX.FTZ R2, R159, R2, !PT ;  /* 0x000000029f027209 */ /* 0x000fe40007810000 */
[----:B------:R-:W-:Y:S02]  /*5d00*/  FMNMX.FTZ R5, R147, R5, !PT ;  /* 0x0000000593057209 */ /* 0x000fe40007810000 */
[----:B------:R-:W-:Y:S02]  /*5d10*/  FMNMX.FTZ R3, R139, R3, !PT ;  /* 0x000000038b037209 */ /* 0x000fe40007810000 */
[----:B------:R-:W-:Y:S02]  /*5d20*/  FSEL R146, R40, -INF , P2 ;  /* 0xff80000028927808 */ /* 0x000fe40001000000 */
[----:B------:R-:W-:Y:S02]  /*5d30*/  FMNMX.FTZ R0, R143, R0, !PT ;  /* 0x000000008f007209 */ /* 0x000fe40007810000 */
[----:B------:R-:W-:-:S02]  /*5d40*/  FMNMX.FTZ R2, R158, R2, !PT ;  /* 0x000000029e027209 */ /* 0x000fc40007810000 */
[----:B------:R-:W-:Y:S02]  /*5d50*/  FMNMX.FTZ R5, R151, R5, !PT ;  /* 0x0000000597057209 */ /* 0x000fe40007810000 */
[----:B------:R-:W-:Y:S02]  /*5d60*/  FMNMX.FTZ R4, R138, R3, !PT ;  /* 0x000000038a047209 */ /* 0x000fe40007810000 */
[----:B------:R-:W-:Y:S02]  /*5d70*/  FSEL R145, R37, -INF , P1 ;  /* 0xff80000025917808 */ /* 0x000fe40000800000 */
[----:B------:R-:W-:Y:S02]  /*5d80*/  FMNMX.FTZ R0, R142, R0, !PT ;  /* 0x000000008e007209 */ /* 0x000fe40007810000 */
[----:B------:R-:W-:Y:S02]  /*5d90*/  FMNMX.FTZ R3, R157, R2, !PT ;  /* 0x000000029d037209 */ /* 0x000fe40007810000 */
[----:B------:R-:W-:-:S02]  /*5da0*/  FMNMX.FTZ R5, R146, R5, !PT ;  /* 0x0000000592057209 */ /* 0x000fc40007810000 */
[----:B------:R-:W-:Y:S02]  /*5db0*/  FMNMX.FTZ R2, R137, R4, !PT ;  /* 0x0000000489027209 */ /* 0x000fe40007810000 */
[----:B------:R-:W-:Y:S02]  /*5dc0*/  FMNMX.FTZ R0, R141, R0, !PT ;  /* 0x000000008d007209 */ /* 0x000fe40007810000 */
[----:B------:R-:W-:Y:S02]  /*5dd0*/  FMNMX.FTZ R3, R156, R3, !PT ;  /* 0x000000039c037209 */ /* 0x000fe40007810000 */
[----:B------:R-:W-:Y:S01]  /*5de0*/  FSEL R128, R43, -INF , P0 ;  /* 0xff8000002b807808 */ /* 0x000fe20000000000 */
[----:B------:R-:W1:Y:S01]  /*5df0*/  SHFL.BFLY PT, R6, R0, 0x2, 0x1f ;  /* 0x0c401f0000067f89 */ /* 0x000e6200000e0000 */
[----:B------:R-:W-:-:S03]  /*5e00*/  FMNMX.FTZ R4, R145, R5, !PT ;  /* 0x0000000591047209 */ /* 0x000fc60007810000 */
[----:B------:R-:W2:Y:S01]  /*5e10*/  SHFL.BFLY PT, R5, R2, 0x2, 0x1f ;  /* 0x0c401f0002057f89 */ /* 0x000ea200000e0000 */
[----:B------:R-:W-:-:S03]  /*5e20*/  FMNMX.FTZ R4, R128, R4, !PT ;  /* 0x0000000480047209 */ /* 0x000fc60007810000 */
[----:B------:R-:W3:Y:S04]  /*5e30*/  SHFL.BFLY PT, R7, R3, 0x2, 0x1f ;  /* 0x0c401f0003077f89 */ /* 0x000ee800000e0000 */
[----:B------:R-:W4:Y:S01]  /*5e40*/  SHFL.BFLY PT, R8, R4, 0x2, 0x1f ;  /* 0x0c401f0004087f89 */ /* 0x000f2200000e0000 */
[----:B-1----:R-:W-:Y:S02]  /*5e50*/  FMNMX.FTZ R0, R6, R0, !PT ;  /* 0x0000000006007209 */ /* 0x002fe40007810000 */
        /* <DEDUP_REMOVED lines=10> */
.L_x_1569:
[C---:B------:R-:W-:Y:S01]  /*5f00*/  FMUL.FTZ R0, R72.reuse, c[0x0][0x2d0] ;  /* 0x0000b40048007a20 */ /* 0x040fe20000410000 */
[----:B------:R-:W-:Y:S01]  /*5f10*/  FSETP.NEU.FTZ.AND P0, PT, R72, -INF , PT ;  /* 0xff8000004800780b */ /* 0x000fe20003f1d000 */
[----:B------:R-:W2:Y:S01]  /*5f20*/  LDL R237, [R1+0x3c] ;  /* 0x00003c0001ed7983 */ /* 0x000ea20000100800 */
        /* <DEDUP_REMOVED lines=8> */
[----:B------:R-:W-:Y:S01]  /*5fb0*/  FFMA.FTZ R2, R23, c[0x0][0x2d0], -R4 ;  /* 0x0000b40017027a23 */ /* 0x000fe20000010804 */
[----:B------:R-:W-:Y:S01]  /*5fc0*/  FSETP.NEU.FTZ.AND P0, PT, R70, -INF , PT ;  /* 0xff8000004600780b */ /* 0x000fe20003f1d000 */
[----:B------:R3:W-:Y:S01]  /*5fd0*/  MUFU.EX2 R206, R0 ;  /* 0x0000000000ce7308 */ /* 0x0007e20000000800 */
[----:B------:R-:W4:Y:S01]  /*5fe0*/  LDSM.16.MT88.4 R44, [R189] ;  /* 0x00000000bd2c783b */ /* 0x000f220000004200 */
[----:B------:R-:W-:-:S06]  /*5ff0*/  FFMA.FTZ R5, R22, c[0x0][0x2d0], -R3 ;  /* 0x0000b40016057a23 */ /* 0x000fcc0000010803 */
[----:B------:R5:W-:Y:S01]  /*6000*/  MUFU.EX2 R235, R2 ;  /* 0x0000000200eb7308 */ /* 0x000be20000000800 */
[----:B---3--:R-:W-:-:S07]  /*6010*/  FFMA.FTZ R0, R12, c[0x0][0x2d0], -R4 ;  /* 0x0000b4000c007a23 */ /* 0x008fce0000010804 */
[----:B------:R3:W-:Y:S01]  /*6020*/  MUFU.EX2 R233, R5 ;  /* 0x0000000500e97308 */ /* 0x0007e20000000800 */
[----:B-----5:R-:W-:-:S07]  /*6030*/  FMUL.FTZ R2, R70, c[0x0][0x2d0] ;  /* 0x0000b40046027a20 */ /* 0x020fce0000410000 */
[----:B------:R5:W-:Y:S01]  /*6040*/  MUFU.EX2 R205, R0 ;  /* 0x0000000000cd7308 */ /* 0x000be20000000800 */
[----:B------:R-:W-:Y:S02]  /*6050*/  FSEL R2, R2, RZ, P0 ;  /* 0x000000ff02027208 */ /* 0x000fe40000000000 */
[----:B------:R-:W-:-:S03]  /*6060*/  FSETP.NEU.FTZ.AND P0, PT, R68, -INF , PT ;  /* 0xff8000004400780b */ /* 0x000fc60003f1d000 */
[----:B---3--:R-:W-:-:S04]  /*6070*/  FFMA.FTZ R5, R34, c[0x0][0x2d0], -R2 ;  /* 0x0000b40022057a23 */ /* 0x008fc80000010802 */
[----:B------:R3:W-:Y:S01]  /*6080*/  MUFU.EX2 R221, R5 ;  /* 0x0000000500dd7308 */ /* 0x0007e20000000800 */
[----:B-----5:R-:W-:-:S07]  /*6090*/  FFMA.FTZ R0, R14, c[0x0][0x2d0], -R4 ;  /* 0x0000b4000e007a23 */ /* 0x020fce0000010804 */
[----:B------:R5:W-:Y:S01]  /*60a0*/  MUFU.EX2 R216, R0 ;  /* 0x0000000000d87308 */ /* 0x000be20000000800 */
[----:B---3--:R-:W-:Y:S02]  /*60b0*/  FFMA.FTZ R5, R36, c[0x0][0x2d0], -R2 ;  /* 0x0000b40024057a23 */ /* 0x008fe40000010802 */
[----:B------:R-:W3:Y:S05]  /*60c0*/  LDSM.16.MT88.4 R36, [R186] ;  /* 0x00000000ba24783b */ /* 0x000eea0000004200 */
[----:B------:R-:W-:Y:S01]  /*60d0*/  MUFU.EX2 R232, R5 ;  /* 0x0000000500e87308 */ /* 0x000fe20000000800 */
[----:B-----5:R-:W-:-:S07]  /*60e0*/  FFMA.FTZ R0, R16, c[0x0][0x2d0], -R4 ;  /* 0x0000b40010007a23 */ /* 0x020fce0000010804 */
[----:B------:R5:W1:Y:S02]  /*60f0*/  MUFU.EX2 R220, R0 ;  /* 0x0000000000dc7308 */ /* 0x000a640000000800 */
[----:B-----5:R-:W-:Y:S01]  /*6100*/  FFMA.FTZ R0, R18, c[0x0][0x2d0], -R4 ;  /* 0x0000b40012007a23 */ /* 0x020fe20000010804 */
[----:B-1----:R-:W-:-:S05]  /*6110*/  F2FP.PACK_AB R22, R220, R216 ;  /* 0x000000d8dc16723e */ /* 0x002fca00000000ff */
[----:B------:R1:W-:Y:S02]  /*6120*/  MUFU.EX2 R226, R0 ;  /* 0x0000000000e27308 */ /* 0x0003e40000000800 */
[----:B-1----:R-:W-:-:S06]  /*6130*/  FFMA.FTZ R0, R21, c[0x0][0x2d0], -R4 ;  /* 0x0000b40015007a23 */ /* 0x002fcc0000010804 */
[----:B------:R1:W5:Y:S02]  /*6140*/  MUFU.EX2 R230, R0 ;  /* 0x0000000000e67308 */ /* 0x0003640000000800 */
[----:B-1----:R-:W-:Y:S01]  /*6150*/  FFMA.FTZ R0, R27, c[0x0][0x2d0], -R4 ;  /* 0x0000b4001b007a23 */ /* 0x002fe20000010804 */
[----:B-----5:R-:W-:-:S05]  /*6160*/  F2FP.PACK_AB R12, R230, R226 ;  /* 0x000000e2e60c723e */ /* 0x020fca00000000ff */
[----:B------:R1:W5:Y:S02]  /*6170*/  MUFU.EX2 R236, R0 ;  /* 0x0000000000ec7308 */ /* 0x0003640000000800 */
[----:B-1----:R-:W-:Y:S01]  /*6180*/  FFMA.FTZ R0, R11, c[0x0][0x2d0], -R3 ;  /* 0x0000b4000b007a23 */ /* 0x002fe20000010803 */
[----:B-----5:R-:W-:-:S05]  /*6190*/  F2FP.PACK_AB R14, R236, R235 ;  /* 0x000000ebec0e723e */ /* 0x020fca00000000ff */
[----:B------:R1:W-:Y:S02]  /*61a0*/  MUFU.EX2 R177, R0 ;  /* 0x0000000000b17308 */ /* 0x0003e40000000800 */
[----:B-1----:R-:W-:-:S06]  /*61b0*/  FFMA.FTZ R0, R13, c[0x0][0x2d0], -R3 ;  /* 0x0000b4000d007a23 */ /* 0x002fcc0000010803 */
        /* <DEDUP_REMOVED lines=9> */
[----:B-1----:R-:W-:Y:S01]  /*6250*/  FFMA.FTZ R0, R20, c[0x0][0x2d0], -R3 ;  /* 0x0000b40014007a23 */ /* 0x002fe20000010803 */
[----:B------:R-:W-:-:S05]  /*6260*/  F2FP.PACK_AB R20, R205, R206 ;  /* 0x000000cecd14723e */ /* 0x000fca00000000ff */
[----:B------:R1:W5:Y:S02]  /*6270*/  MUFU.EX2 R224, R0 ;  /* 0x0000000000e07308 */ /* 0x0003640000000800 */
[C---:B------:R-:W-:Y:S08]  /*6280*/  HMMA.16816.F32 R80, R20.reuse, R40, RZ ;  /* 0x000000281450723c */ /* 0x040ff000000018ff */
[----:B----4-:R-:W-:Y:S01]  /*6290*/  HMMA.16816.F32 R76, R20, R44, RZ ;  /* 0x0000002c144c723c */ /* 0x010fe200000018ff */
[----:B-1----:R-:W-:Y:S01]  /*62a0*/  FFMA.FTZ R0, R25, c[0x0][0x2d0], -R3 ;  /* 0x0000b40019007a23 */ /* 0x002fe20000010803 */
[----:B-----5:R-:W-:-:S03]  /*62b0*/  F2FP.PACK_AB R13, R224, R223 ;  /* 0x000000dfe00d723e */ /* 0x020fc600000000ff */
[----:B------:R1:W4:Y:S03]  /*62c0*/  MUFU.EX2 R234, R0 ;  /* 0x0000000000ea7308 */ /* 0x0003260000000800 */
[----:B---3--:R-:W-:Y:S01]  /*62d0*/  HMMA.16816.F32 R64, R20, R36, RZ ;  /* 0x000000241440723c */ /* 0x008fe200000018ff */
[----:B-1----:R-:W-:Y:S01]  /*62e0*/  FFMA.FTZ R0, R24, c[0x0][0x2d0], -R2 ;  /* 0x0000b40018007a23 */ /* 0x002fe20000010802 */
[----:B----4-:R-:W-:-:S03]  /*62f0*/  F2FP.PACK_AB R15, R234, R233 ;  /* 0x000000e9ea0f723e */ /* 0x010fc600000000ff */
[----:B------:R1:W-:Y:S02]  /*6300*/  MUFU.EX2 R210, R0 ;  /* 0x0000000000d27308 */ /* 0x0003e40000000800 */
[--C-:B-1----:R-:W-:Y:S02]  /*6310*/  FFMA.FTZ R0, R26, c[0x0][0x2d0], -R2.reuse ;  /* 0x0000b4001a007a23 */ /* 0x102fe40000010802 */
[----:B------:R-:W-:Y:S04]  /*6320*/  LDSM.16.MT88.4 R24, [R188] ;  /* 0x00000000bc18783b */ /* 0x000fe80000004200 */
        /* <DEDUP_REMOVED lines=8> */
[----:B------:R1:W3:Y:S02]  /*63b0*/  MUFU.EX2 R222, R0 ;  /* 0x0000000000de7308 */ /* 0x0002e40000000800 */
[----:B-1----:R-:W-:Y:S01]  /*63c0*/  FMUL.FTZ R0, R68, c[0x0][0x2d0] ;  /* 0x0000b40044007a20 */ /* 0x002fe20000410000 */
[----:B---3--:R-:W-:-:S04]  /*63d0*/  F2FP.PACK_AB R8, R221, R222 ;  /* 0x000000dedd08723e */ /* 0x008fc800000000ff */
[----:B------:R-:W-:-:S05]  /*63e0*/  FSEL R0, R0, RZ, P0 ;  /* 0x000000ff00007208 */ /* 0x000fca0000000000 */
[----:B------:R-:W-:-:S04]  /*63f0*/  FFMA.FTZ R5, R28, c[0x0][0x2d0], -R0 ;  /* 0x0000b4001c057a23 */ /* 0x000fc80000010800 */
[----:B------:R1:W-:Y:S02]  /*6400*/  MUFU.EX2 R208, R5 ;  /* 0x0000000500d07308 */ /* 0x0003e40000000800 */
[--C-:B-1----:R-:W-:Y:S02]  /*6410*/  FFMA.FTZ R5, R30, c[0x0][0x2d0], -R0.reuse ;  /* 0x0000b4001e057a23 */ /* 0x102fe40000010800 */
[----:B------:R-:W1:Y:S04]  /*6420*/  LDSM.16.MT88.4 R28, [R186+0x800] ;  /* 0x00080000ba1c783b */ /* 0x000e680000004200 */
[----:B------:R3:W4:Y:S02]  /*6430*/  MUFU.EX2 R207, R5 ;  /* 0x0000000500cf7308 */ /* 0x0007240000000800 */
[----:B---3--:R-:W-:Y:S01]  /*6440*/  FFMA.FTZ R5, R33, c[0x0][0x2d0], -R0 ;  /* 0x0000b40021057a23 */ /* 0x008fe20000010800 */
[----:B----4-:R-:W-:-:S05]  /*6450*/  F2FP.PACK_AB R17, R207, R208 ;  /* 0x000000d0cf11723e */ /* 0x010fca00000000ff */
[----:B------:R3:W-:Y:S02]  /*6460*/  MUFU.EX2 R218, R5 ;  /* 0x0000000500da7308 */ /* 0x0007e40000000800 */
[----:B---3--:R-:W-:Y:S02]  /*6470*/  FFMA.FTZ R5, R35, c[0x0][0x2d0], -R0 ;  /* 0x0000b40023057a23 */ /* 0x008fe40000010800 */
[----:B------:R-:W3:Y:S01]  /*6480*/  LDSM.16.MT88.4 R32, [R189+0x800] ;  /* 0x00080000bd20783b */ /* 0x000ee20000004200 */
[----:B-1----:R-:W-:Y:S03]  /*6490*/  HMMA.16816.F32 R100, R12, R28, R64 ;  /* 0x0000001c0c64723c */ /* 0x002fe60000001840 */
[----:B------:R1:W4:Y:S02]  /*64a0*/  MUFU.EX2 R219, R5 ;  /* 0x0000000500db7308 */ /* 0x0003240000000800 */
[----:B-1----:R-:W-:Y:S01]  /*64b0*/  FFMA.FTZ R5, R49, c[0x0][0x2d0], -R2 ;  /* 0x0000b40031057a23 */ /* 0x002fe20000010802 */
[----:B----4-:R-:W-:-:S05]  /*64c0*/  F2FP.PACK_AB R19, R219, R218 ;  /* 0x000000dadb13723e */ /* 0x010fca00000000ff */
[----:B------:R1:W4:Y:S02]  /*64d0*/  MUFU.EX2 R231, R5 ;  /* 0x0000000500e77308 */ /* 0x0003240000000800 */
[C---:B------:R-:W-:Y:S08]  /*64e0*/  HMMA.16816.F32 R60, R16.reuse, R40, RZ ;  /* 0x00000028103c723c */ /* 0x040ff000000018ff */
[----:B------:R-:W-:Y:S01]  /*64f0*/  HMMA.16816.F32 R56, R16, R44, RZ ;  /* 0x0000002c1038723c */ /* 0x000fe200000018ff */
[--C-:B-1----:R-:W-:Y:S01]  /*6500*/  FFMA.FTZ R5, R48, c[0x0][0x2d0], -R0.reuse ;  /* 0x0000b40030057a23 */ /* 0x102fe20000010800 */
[----:B----4-:R-:W-:Y:S01]  /*6510*/  F2FP.PACK_AB R10, R231, R232 ;  /* 0x000000e8e70a723e */ /* 0x010fe200000000ff */
[----:B------:R-:W1:Y:S02]  /*6520*/  LDSM.16.MT88.4 R48, [R185+0x800] ;  /* 0x00080000b930783b */ /* 0x000e640000004200 */
[----:B------:R4:W-:Y:S03]  /*6530*/  MUFU.EX2 R225, R5 ;  /* 0x0000000500e17308 */ /* 0x0009e60000000800 */
[----:B---3--:R-:W-:Y:S08]  /*6540*/  HMMA.16816.F32 R108, R12, R32, R76 ;  /* 0x000000200c6c723c */ /* 0x008ff0000000184c */
[----:B------:R-:W-:Y:S01]  /*6550*/  HMMA.16816.F32 R64, R16, R42, RZ ;  /* 0x0000002a1040723c */ /* 0x000fe200000018ff */
[----:B----4-:R-:W-:-:S07]  /*6560*/  FFMA.FTZ R5, R52, c[0x0][0x2d0], -R0 ;  /* 0x0000b40034057a23 */ /* 0x010fce0000010800 */
[----:B------:R-:W-:Y:S01]  /*6570*/  HMMA.16816.F32 R76, R16, R38, RZ ;  /* 0x00000026104c723c */ /* 0x000fe200000018ff */
[----:B------:R3:W4:Y:S02]  /*6580*/  MUFU.EX2 R227, R5 ;  /* 0x0000000500e37308 */ /* 0x0007240000000800 */
[----:B---3--:R-:W-:Y:S01]  /*6590*/  FFMA.FTZ R5, R53, c[0x0][0x2d0], -R0 ;  /* 0x0000b40035057a23 */ /* 0x008fe20000010800 */
[----:B----4-:R-:W-:-:S04]  /*65a0*/  F2FP.PACK_AB R9, R227, R225 ;  /* 0x000000e1e309723e */ /* 0x010fc800000000ff */
[----:B-1----:R-:W-:Y:S01]  /*65b0*/  HMMA.16816.F32 R88, R12, R48, R80 ;  /* 0x000000300c58723c */ /* 0x002fe20000001850 */
[----:B------:R1:W-:Y:S07]  /*65c0*/  MUFU.EX2 R229, R5 ;  /* 0x0000000500e57308 */ /* 0x0003ee0000000800 */
[-C--:B------:R-:W-:Y:S08]  /*65d0*/  HMMA.16816.F32 R80, R16, R46.reuse, RZ ;  /* 0x0000002e1050723c */ /* 0x080ff000000018ff */
[----:B------:R-:W-:Y:S01]  /*65e0*/  HMMA.16816.F32 R44, R20, R46, RZ ;  /* 0x0000002e142c723c */ /* 0x000fe200000018ff */
[----:B-1----:R-:W-:-:S04]  /*65f0*/  FFMA.FTZ R5, R54, c[0x0][0x2d0], -R0 ;  /* 0x0000b40036057a23 */ /* 0x002fc80000010800 */
[----:B------:R1:W3:Y:S03]  /*6600*/  MUFU.EX2 R228, R5 ;  /* 0x0000000500e47308 */ /* 0x0002e60000000800 */
[----:B------:R-:W-:Y:S01]  /*6610*/  HMMA.16816.F32 R52, R16, R36, RZ ;  /* 0x000000241034723c */ /* 0x000fe200000018ff */
[----:B-1----:R-:W-:Y:S01]  /*6620*/  FFMA.FTZ R5, R124, c[0x0][0x2d0], -R4 ;  /* 0x0000b4007c057a23 */ /* 0x002fe20000010804 */
[----:B---3--:R-:W-:-:S03]  /*6630*/  F2FP.PACK_AB R11, R228, R229 ;  /* 0x000000e5e40b723e */ /* 0x008fc600000000ff */
[----:B------:R1:W-:Y:S04]  /*6640*/  MUFU.EX2 R182, R5 ;  /* 0x0000000500b67308 */ /* 0x0003e80000000800 */
[C---:B------:R-:W-:Y:S08]  /*6650*/  HMMA.16816.F32 R84, R8.reuse, R48, R60 ;  /* 0x000000300854723c */ /* 0x040ff0000000183c */
[----:B------:R-:W-:Y:S01]  /*6660*/  HMMA.16816.F32 R104, R8, R32, R56 ;  /* 0x000000200868723c */ /* 0x000fe20000001838 */
[----:B-1----:R-:W-:-:S04]  /*6670*/  FFMA.FTZ R5, R125, c[0x0][0x2d0], -R4 ;  /* 0x0000b4007d057a23 */ /* 0x002fc80000010804 */
[----:B------:R1:W3:Y:S03]  /*6680*/  MUFU.EX2 R183, R5 ;  /* 0x0000000500b77308 */ /* 0x0002e60000000800 */
[C---:B------:R-:W-:Y:S08]  /*6690*/  HMMA.16816.F32 R60, R16.reuse, R24, RZ ;  /* 0x00000018103c723c */ /* 0x040ff000000018ff */
[----:B------:R-:W-:Y:S01]  /*66a0*/  HMMA.16816.F32 R56, R16, R26, RZ ;  /* 0x0000001a1038723c */ /* 0x000fe200000018ff */
[----:B------:R-:W4:Y:S01]  /*66b0*/  LDSM.16.MT88.4 R16, [R188+0x800] ;  /* 0x00080000bc10783b */ /* 0x000f220000004200 */
[----:B-1----:R-:W-:-:S06]  /*66c0*/  FFMA.FTZ R5, R126, c[0x0][0x2d0], -R4 ;  /* 0x0000b4007e057a23 */ /* 0x002fcc0000010804 */
[----:B------:R-:W-:Y:S01]  /*66d0*/  HMMA.16816.F32 R120, R8, R28, R52 ;  /* 0x0000001c0878723c */ /* 0x000fe20000001834 */
[----:B------:R1:W-:Y:S07]  /*66e0*/  MUFU.EX2 R200, R5 ;  /* 0x0000000500c87308 */ /* 0x0003ee0000000800 */
[C---:B------:R-:W-:Y:S08]  /*66f0*/  HMMA.16816.F32 R52, R20.reuse, R42, RZ ;  /* 0x0000002a1434723c */ /* 0x040ff000000018ff */
[----:B------:R-:W-:Y:S01]  /*6700*/  HMMA.16816.F32 R40, R20, R38, RZ ;  /* 0x000000261428723c */ /* 0x000fe200000018ff */
[----:B-1----:R-:W-:-:S04]  /*6710*/  FFMA.FTZ R5, R127, c[0x0][0x2d0], -R4 ;  /* 0x0000b4007f057a23 */ /* 0x002fc80000010804 */
[----:B------:R1:W-:Y:S03]  /*6720*/  MUFU.EX2 R204, R5 ;  /* 0x0000000500cc7308 */ /* 0x0003e60000000800 */
[C---:B------:R-:W-:Y:S08]  /*6730*/  HMMA.16816.F32 R36, R20.reuse, R24, RZ ;  /* 0x000000181424723c */ /* 0x040ff000000018ff */
[----:B------:R-:W-:Y:S01]  /*6740*/  HMMA.16816.F32 R20, R20, R26, RZ ;  /* 0x0000001a1414723c */ /* 0x000fe200000018ff */
[----:B------:R-:W-:Y:S01]  /*6750*/  LDSM.16.MT88.4 R24, [R189+0x1000] ;  /* 0x00100000bd18783b */ /* 0x000fe20000004200 */
[----:B-1----:R-:W-:-:S06]  /*6760*/  FFMA.FTZ R5, R112, c[0x0][0x2d0], -R3 ;  /* 0x0000b40070057a23 */ /* 0x002fcc0000010803 */
[-C--:B------:R-:W-:Y:S01]  /*6770*/  HMMA.16816.F32 R40, R12, R30.reuse, R40 ;  /* 0x0000001e0c28723c */ /* 0x080fe20000001828 */
[----:B------:R1:W-:Y:S07]  /*6780*/  MUFU.EX2 R178, R5 ;  /* 0x0000000500b27308 */ /* 0x0003ee0000000800 */
[----:B------:R-:W-:Y:S08]  /*6790*/  HMMA.16816.F32 R76, R8, R30, R76 ;  /* 0x0000001e084c723c */ /* 0x000ff0000000184c */
[----:B----4-:R-:W-:Y:S01]  /*67a0*/  HMMA.16816.F32 R96, R12, R16, R36 ;  /* 0x000000100c60723c */ /* 0x010fe20000001824 */
[----:B-1----:R-:W-:-:S04]  /*67b0*/  FFMA.FTZ R5, R113, c[0x0][0x2d0], -R3 ;  /* 0x0000b40071057a23 */ /* 0x002fc80000010803 */
[----:B------:R1:W4:Y:S03]  /*67c0*/  MUFU.EX2 R179, R5 ;  /* 0x0000000500b37308 */ /* 0x0003260000000800 */
[----:B------:R-:W-:Y:S01]  /*67d0*/  HMMA.16816.F32 R92, R12, R18, R20 ;  /* 0x000000120c5c723c */ /* 0x000fe20000001814 */
[----:B------:R-:W-:Y:S07]  /*67e0*/  LDSM.16.MT88.4 R20, [R186+0x1000] ;  /* 0x00100000ba14783b */ /* 0x000fee0000004200 */
[----:B------:R-:W-:Y:S01]  /*67f0*/  HMMA.16816.F32 R60, R8, R16, R60 ;  /* 0x00000010083c723c */ /* 0x000fe2000000183c */
[----:B-1----:R-:W-:-:S07]  /*6800*/  FFMA.FTZ R5, R114, c[0x0][0x2d0], -R3 ;  /* 0x0000b40072057a23 */ /* 0x002fce0000010803 */
[----:B------:R-:W-:Y:S01]  /*6810*/  HMMA.16816.F32 R28, R8, R18, R56 ;  /* 0x00000012081c723c */ /* 0x000fe20000001838 */
[----:B------:R-:W1:Y:S01]  /*6820*/  LDSM.16.MT88.4 R16, [R185+0x1000] ;  /* 0x00100000b910783b */ /* 0x000e620000004200 */
[----:B------:R5:W-:Y:S06]  /*6830*/  MUFU.EX2 R180, R5 ;  /* 0x0000000500b47308 */ /* 0x000bec0000000800 */
[-C--:B------:R-:W-:Y:S08]  /*6840*/  HMMA.16816.F32 R52, R12, R50.reuse, R52 ;  /* 0x000000320c34723c */ /* 0x080ff00000001834 */
[----:B------:R-:W-:Y:S01]  /*6850*/  HMMA.16816.F32 R48, R8, R50, R64 ;  /* 0x000000320830723c */ /* 0x000fe20000001840 */
[----:B-----5:R-:W-:-:S04]  /*6860*/  FFMA.FTZ R5, R115, c[0x0][0x2d0], -R3 ;  /* 0x0000b40073057a23 */ /* 0x020fc80000010803 */
[----:B------:R5:W1:Y:S03]  /*6870*/  MUFU.EX2 R181, R5 ;  /* 0x0000000500b57308 */ /* 0x000a660000000800 */
[-C--:B------:R-:W-:Y:S08]  /*6880*/  HMMA.16816.F32 R80, R8, R34.reuse, R80 ;  /* 0x000000220850723c */ /* 0x080ff00000001850 */
[----:B------:R-:W-:Y:S01]  /*6890*/  HMMA.16816.F32 R36, R12, R34, R44 ;  /* 0x000000220c24723c */ /* 0x000fe2000000182c */
[----:B-----5:R-:W-:-:S06]  /*68a0*/  FFMA.FTZ R5, R116, c[0x0][0x2d0], -R2 ;  /* 0x0000b40074057a23 */ /* 0x020fcc0000010802 */
[----:B---3--:R-:W-:Y:S02]  /*68b0*/  F2FP.PACK_AB R12, R183, R182 ;  /* 0x000000b6b70c723e */ /* 0x008fe400000000ff */
[----:B----4-:R-:W-:Y:S01]  /*68c0*/  F2FP.PACK_AB R13, R179, R178 ;  /* 0x000000b2b30d723e */ /* 0x010fe200000000ff */
[----:B------:R3:W-:Y:S01]  /*68d0*/  MUFU.EX2 R170, R5 ;  /* 0x0000000500aa7308 */ /* 0x0007e20000000800 */
[----:B------:R-:W-:Y:S02]  /*68e0*/  F2FP.PACK_AB R14, R204, R200 ;  /* 0x000000c8cc0e723e */ /* 0x000fe400000000ff */
[----:B-1----:R-:W-:-:S07]  /*68f0*/  F2FP.PACK_AB R15, R181, R180 ;  /* 0x000000b4b50f723e */ /* 0x002fce00000000ff */
[----:B------:R-:W-:Y:S01]  /*6900*/  HMMA.16816.F32 R88, R12, R16, R88 ;  /* 0x000000100c58723c */ /* 0x000fe20000001858 */
[----:B---3--:R-:W-:-:S07]  /*6910*/  FFMA.FTZ R5, R117, c[0x0][0x2d0], -R2 ;  /* 0x0000b40075057a23 */ /* 0x008fce0000010802 */
[C---:B------:R-:W-:Y:S01]  /*6920*/  HMMA.16816.F32 R56, R12.reuse, R24, R108 ;  /* 0x000000180c38723c */ /* 0x040fe2000000186c */
[----:B------:R1:W3:Y:S07]  /*6930*/  MUFU.EX2 R172, R5 ;  /* 0x0000000500ac7308 */ /* 0x0002ee0000000800 */
[C---:B------:R-:W-:Y:S08]  /*6940*/  HMMA.16816.F32 R44, R12.reuse, R20, R100 ;  /* 0x000000140c2c723c */ /* 0x040ff00000001864 */
[----:B------:R-:W-:Y:S01]  /*6950*/  HMMA.16816.F32 R40, R12, R22, R40 ;  /* 0x000000160c28723c */ /* 0x000fe20000001828 */
        /* <DEDUP_REMOVED lines=13> */
[----:B-1----:R-:W-:-:S06]  /*6a30*/  FFMA.FTZ R5, R75, c[0x0][0x2d0], -R0 ;  /* 0x0000b4004b057a23 */ /* 0x002fcc0000010800 */
[----:B------:R-:W1:Y:S02]  /*6a40*/  MUFU.EX2 R173, R5 ;  /* 0x0000000500ad7308 */ /* 0x000e640000000800 */
[----:B-1----:R-:W-:Y:S01]  /*6a50*/  F2FP.PACK_AB R11, R173, R171 ;  /* 0x000000abad0b723e */ /* 0x002fe200000000ff */
[----:B------:R-:W-:-:S05]  /*6a60*/  FFMA.FTZ R5, R136, c[0x0][0x2d0], -R4 ;  /* 0x0000b40088057a23 */ /* 0x000fca0000010804 */
[----:B------:R1:W-:Y:S01]  /*6a70*/  MUFU.EX2 R164, R5 ;  /* 0x0000000500a47308 */ /* 0x0003e20000000800 */
[----:B------:R-:W-:Y:S08]  /*6a80*/  HMMA.16816.F32 R116, R8, R16, R84 ;  /* 0x000000100874723c */ /* 0x000ff00000001854 */
[----:B------:R-:W-:Y:S01]  /*6a90*/  HMMA.16816.F32 R84, R12, R18, R52 ;  /* 0x000000120c54723c */ /* 0x000fe20000001834 */
[----:B-1----:R-:W-:-:S07]  /*6aa0*/  FFMA.FTZ R5, R135, c[0x0][0x2d0], -R4 ;  /* 0x0000b40087057a23 */ /* 0x002fce0000010804 */
[----:B------:R-:W-:Y:S01]  /*6ab0*/  HMMA.16816.F32 R112, R8, R18, R48 ;  /* 0x000000120870723c */ /* 0x000fe20000001830 */
[----:B------:R-:W1:Y:S01]  /*6ac0*/  LDSM.16.MT88.4 R16, [R188+0x1000] ;  /* 0x00100000bc10783b */ /* 0x000e620000004200 */
[----:B------:R3:W-:Y:S01]  /*6ad0*/  MUFU.EX2 R165, R5 ;  /* 0x0000000500a57308 */ /* 0x0007e20000000800 */
[----:B------:R-:W-:-:S05]  /*6ae0*/  FFMA.FTZ R52, R137, c[0x0][0x2d0], -R3 ;  /* 0x0000b40089347a23 */ /* 0x000fca0000010803 */
[----:B------:R-:W-:Y:S02]  /*6af0*/  HMMA.16816.F32 R48, R12, R26, R36 ;  /* 0x0000001a0c30723c */ /* 0x000fe40000001824 */
[----:B------:R-:W-:Y:S06]  /*6b00*/  MUFU.EX2 R52, R52 ;  /* 0x0000003400347308 */ /* 0x000fec0000000800 */
[----:B------:R-:W-:Y:S01]  /*6b10*/  HMMA.16816.F32 R104, R8, R24, R104 ;  /* 0x000000180868723c */ /* 0x000fe20000001868 */
[----:B---3--:R-:W-:-:S04]  /*6b20*/  FFMA.FTZ R5, R134, c[0x0][0x2d0], -R4 ;  /* 0x0000b40086057a23 */ /* 0x008fc80000010804 */
[----:B------:R3:W-:Y:S02]  /*6b30*/  MUFU.EX2 R166, R5 ;  /* 0x0000000500a67308 */ /* 0x0007e40000000800 */
[--C-:B------:R-:W-:Y:S01]  /*6b40*/  FFMA.FTZ R25, R140, c[0x0][0x2d0], -R3.reuse ;  /* 0x0000b4008c197a23 */ /* 0x100fe20000010803 */
[----:B------:R-:W-:Y:S01]  /*6b50*/  HMMA.16816.F32 R76, R8, R22, R76 ;  /* 0x00000016084c723c */ /* 0x000fe2000000184c */
[----:B------:R-:W-:-:S04]  /*6b60*/  FFMA.FTZ R24, R139, c[0x0][0x2d0], -R3 ;  /* 0x0000b4008b187a23 */ /* 0x000fc80000010803 */
[----:B------:R-:W-:Y:S01]  /*6b70*/  MUFU.EX2 R25, R25 ;  /* 0x0000001900197308 */ /* 0x000fe20000000800 */
[----:B---3--:R-:W-:-:S07]  /*6b80*/  FFMA.FTZ R5, R133, c[0x0][0x2d0], -R4 ;  /* 0x0000b40085057a23 */ /* 0x008fce0000010804 */
[----:B------:R-:W-:Y:S01]  /*6b90*/  MUFU.EX2 R24, R24 ;  /* 0x0000001800187308 */ /* 0x000fe20000000800 */
[C---:B-1----:R-:W-:Y:S07]  /*6ba0*/  HMMA.16816.F32 R64, R12.reuse, R16, R96 ;  /* 0x000000100c40723c */ /* 0x042fee0000001860 */
[----:B------:R1:W3:Y:S01]  /*6bb0*/  MUFU.EX2 R167, R5 ;  /* 0x0000000500a77308 */ /* 0x0002e20000000800 */
[----:B------:R-:W-:Y:S01]  /*6bc0*/  HMMA.16816.F32 R32, R12, R18, R92 ;  /* 0x000000120c20723c */ /* 0x000fe2000000185c */
[----:B------:R-:W4:Y:S07]  /*6bd0*/  LDSM.16.MT88.4 R12, [R186+0x1800] ;  /* 0x00180000ba0c783b */ /* 0x000f2e0000004200 */
[----:B------:R-:W-:Y:S01]  /*6be0*/  HMMA.16816.F32 R96, R8, R26, R80 ;  /* 0x0000001a0860723c */ /* 0x000fe20000001850 */
[----:B-1----:R-:W-:Y:S01]  /*6bf0*/  FFMA.FTZ R5, R131, c[0x0][0x2d0], -R3 ;  /* 0x0000b40083057a23 */ /* 0x002fe20000010803 */
[----:B---3--:R-:W-:-:S05]  /*6c00*/  F2FP.PACK_AB R6, R167, R166 ;  /* 0x000000a6a706723e */ /* 0x008fca00000000ff */
[----:B------:R-:W-:Y:S01]  /*6c10*/  FFMA.FTZ R27, R138, c[0x0][0x2d0], -R3 ;  /* 0x0000b4008a1b7a23 */ /* 0x000fe20000010803 */
[----:B------:R-:W-:Y:S01]  /*6c20*/  HMMA.16816.F32 R80, R8, R20, R120 ;  /* 0x000000140850723c */ /* 0x000fe20000001878 */
[----:B------:R1:W-:Y:S01]  /*6c30*/  MUFU.EX2 R160, R5 ;  /* 0x0000000500a07308 */ /* 0x0003e20000000800 */
[----:B------:R-:W3:Y:S01]  /*6c40*/  LDSM.16.MT88.4 R20, [R185+0x1800] ;  /* 0x00180000b914783b */ /* 0x000ee20000004200 */
[----:B------:R-:W-:-:S05]  /*6c50*/  FFMA.FTZ R26, R141, c[0x0][0x2d0], -R4 ;  /* 0x0000b4008d1a7a23 */ /* 0x000fca0000010804 */
[C---:B------:R-:W-:Y:S01]  /*6c60*/  HMMA.16816.F32 R60, R8.reuse, R16, R60 ;  /* 0x00000010083c723c */ /* 0x040fe2000000183c */
[----:B------:R-:W-:Y:S07]  /*6c70*/  MUFU.EX2 R26, R26 ;  /* 0x0000001a001a7308 */ /* 0x000fee0000000800 */
[----:B------:R-:W-:Y:S01]  /*6c80*/  HMMA.16816.F32 R36, R8, R18, R28 ;  /* 0x000000120824723c */ /* 0x000fe2000000181c */
[----:B-1----:R-:W-:Y:S01]  /*6c90*/  FFMA.FTZ R5, R130, c[0x0][0x2d0], -R3 ;  /* 0x0000b40082057a23 */ /* 0x002fe20000010803 */
[----:B------:R-:W1:Y:S01]  /*6ca0*/  LDSM.16.MT88.4 R16, [R189+0x1800] ;  /* 0x00180000bd10783b */ /* 0x000e620000004200 */
[----:B------:R-:W-:Y:S03]  /*6cb0*/  MUFU.EX2 R27, R27 ;  /* 0x0000001b001b7308 */ /* 0x000fe60000000800 */
[----:B------:R-:W5:Y:S01]  /*6cc0*/  LDSM.16.MT88.4 R8, [R188+0x1800] ;  /* 0x00180000bc08783b */ /* 0x000f620000004200 */
[----:B------:R-:W-:-:S02]  /*6cd0*/  FFMA.FTZ R30, R144, c[0x0][0x2d0], -R4 ;  /* 0x0000b400901e7a23 */ /* 0x000fc40000010804 */
[--C-:B------:R-:W-:Y:S02]  /*6ce0*/  FFMA.FTZ R29, R143, c[0x0][0x2d0], -R4.reuse ;  /* 0x0000b4008f1d7a23 */ /* 0x100fe40000010804 */
[----:B------:R2:W1:Y:S01]  /*6cf0*/  MUFU.EX2 R161, R5 ;  /* 0x0000000500a17308 */ /* 0x0004620000000800 */
[----:B------:R-:W-:Y:S01]  /*6d00*/  FFMA.FTZ R28, R142, c[0x0][0x2d0], -R4 ;  /* 0x0000b4008e1c7a23 */ /* 0x000fe20000010804 */
[----:B------:R-:W-:Y:S01]  /*6d10*/  F2FP.PACK_AB R4, R165, R164 ;  /* 0x000000a4a504723e */ /* 0x000fe200000000ff */
[----:B------:R-:W-:-:S05]  /*6d20*/  FFMA.FTZ R31, R159, c[0x0][0x2d0], -R2 ;  /* 0x0000b4009f1f7a23 */ /* 0x000fca0000010802 */
[----:B------:R-:W-:Y:S01]  /*6d30*/  MUFU.EX2 R30, R30 ;  /* 0x0000001e001e7308 */ /* 0x000fe20000000800 */
[----:B--2---:R-:W-:-:S07]  /*6d40*/  FFMA.FTZ R5, R129, c[0x0][0x2d0], -R3 ;  /* 0x0000b40081057a23 */ /* 0x004fce0000010803 */
[----:B------:R-:W-:Y:S08]  /*6d50*/  MUFU.EX2 R29, R29 ;  /* 0x0000001d001d7308 */ /* 0x000ff00000000800 */
[----:B------:R2:W-:Y:S08]  /*6d60*/  MUFU.EX2 R162, R5 ;  /* 0x0000000500a27308 */ /* 0x0005f00000000800 */
[----:B------:R-:W-:Y:S01]  /*6d70*/  MUFU.EX2 R28, R28 ;  /* 0x0000001c001c7308 */ /* 0x000fe20000000800 */
[----:B--2---:R-:W-:-:S07]  /*6d80*/  FFMA.FTZ R5, R132, c[0x0][0x2d0], -R3 ;  /* 0x0000b40084057a23 */ /* 0x004fce0000010803 */
[----:B------:R-:W-:Y:S01]  /*6d90*/  MUFU.EX2 R31, R31 ;  /* 0x0000001f001f7308 */ /* 0x000fe20000000800 */
[----:B------:R-:W-:-:S07]  /*6da0*/  FFMA.FTZ R3, R155, c[0x0][0x2d0], -R2 ;  /* 0x0000b4009b037a23 */ /* 0x000fce0000010802 */
[----:B------:R1:W2:Y:S08]  /*6db0*/  MUFU.EX2 R163, R5 ;  /* 0x0000000500a37308 */ /* 0x0002b00000000800 */
[----:B------:R3:W-:Y:S01]  /*6dc0*/  MUFU.EX2 R54, R3 ;  /* 0x0000000300367308 */ /* 0x0007e20000000800 */
[----:B-1----:R-:W-:Y:S02]  /*6dd0*/  F2FP.PACK_AB R5, R161, R160 ;  /* 0x000000a0a105723e */ /* 0x002fe400000000ff */
[----:B--2---:R-:W-:Y:S01]  /*6de0*/  F2FP.PACK_AB R7, R163, R162 ;  /* 0x000000a2a307723e */ /* 0x004fe200000000ff */
[----:B---3--:R-:W-:-:S06]  /*6df0*/  FFMA.FTZ R3, R154, c[0x0][0x2d0], -R2 ;  /* 0x0000b4009a037a23 */ /* 0x008fcc0000010802 */
[C---:B----4-:R-:W-:Y:S01]  /*6e00*/  HMMA.16816.F32 R132, R4.reuse, R14, R40 ;  /* 0x0000000e0484723c */ /* 0x050fe20000001828 */
[----:B------:R1:W2:Y:S06]  /*6e10*/  MUFU.EX2 R69, R3 ;  /* 0x0000000300457308 */ /* 0x0002ac0000000800 */
[--C-:B------:R-:W-:Y:S01]  /*6e20*/  FFMA.FTZ R40, R146, c[0x0][0x2d0], -R0.reuse ;  /* 0x0000b40092287a23 */ /* 0x100fe20000010800 */
[----:B------:R-:W-:Y:S01]  /*6e30*/  HMMA.16816.F32 R88, R4, R20, R88 ;  /* 0x000000140458723c */ /* 0x000fe20000001858 */
[--C-:B------:R-:W-:Y:S02]  /*6e40*/  FFMA.FTZ R41, R145, c[0x0][0x2d0], -R0.reuse ;  /* 0x0000b40091297a23 */ /* 0x100fe40000010800 */
[----:B------:R-:W-:-:S02]  /*6e50*/  FFMA.FTZ R42, R128, c[0x0][0x2d0], -R0 ;  /* 0x0000b400802a7a23 */ /* 0x000fc40000010800 */
[----:B------:R-:W-:Y:S01]  /*6e60*/  MUFU.EX2 R40, R40 ;  /* 0x0000002800287308 */ /* 0x000fe20000000800 */
[----:B------:R-:W3:Y:S02]  /*6e70*/  LDSM.16.MT88.4 R128, [R186+0x2000] ;  /* 0x00200000ba80783b */ /* 0x000ee40000004200 */
[----:B------:R-:W-:Y:S01]  /*6e80*/  HMMA.16816.F32 R84, R4, R22, R84 ;  /* 0x000000160454723c */ /* 0x000fe20000001854 */
[----:B-1----:R-:W-:-:S04]  /*6e90*/  FFMA.FTZ R3, R153, c[0x0][0x2d0], -R2 ;  /* 0x0000b40099037a23 */ /* 0x002fc80000010802 */
[----:B------:R-:W-:Y:S03]  /*6ea0*/  MUFU.EX2 R41, R41 ;  /* 0x0000002900297308 */ /* 0x000fe60000000800 */
[C---:B------:R-:W-:Y:S05]  /*6eb0*/  HMMA.16816.F32 R56, R4.reuse, R16, R56 ;  /* 0x000000100438723c */ /* 0x040fea0000001838 */
[----:B------:R1:W-:Y:S03]  /*6ec0*/  MUFU.EX2 R74, R3 ;  /* 0x00000003004a7308 */ /* 0x0003e60000000800 */
[C---:B------:R-:W-:Y:S05]  /*6ed0*/  HMMA.16816.F32 R48, R4.reuse, R18, R48 ;  /* 0x000000120430723c */ /* 0x040fea0000001830 */
[----:B------:R-:W-:Y:S03]  /*6ee0*/  MUFU.EX2 R42, R42 ;  /* 0x0000002a002a7308 */ /* 0x000fe60000000800 */
[----:B------:R-:W-:Y:S01]  /*6ef0*/  HMMA.16816.F32 R44, R4, R12, R44 ;  /* 0x0000000c042c723c */ /* 0x000fe2000000182c */
[----:B-1----:R-:W-:-:S07]  /*6f00*/  FFMA.FTZ R3, R152, c[0x0][0x2d0], -R2 ;  /* 0x0000b40098037a23 */ /* 0x002fce0000010802 */
[C---:B-----5:R-:W-:Y:S01]  /*6f10*/  HMMA.16816.F32 R64, R4.reuse, R8, R64 ;  /* 0x000000080440723c */ /* 0x060fe20000001840 */
[----:B------:R-:W1:Y:S07]  /*6f20*/  MUFU.EX2 R75, R3 ;  /* 0x00000003004b7308 */ /* 0x000e6e0000000800 */
[----:B------:R-:W-:Y:S07]  /*6f30*/  HMMA.16816.F32 R108, R4, R10, R32 ;  /* 0x0000000a046c723c */ /* 0x000fee0000001820 */
[----:B--2---:R-:W-:Y:S01]  /*6f40*/  F2FP.PACK_AB R4, R69, R54 ;  /* 0x000000364504723e */ /* 0x004fe200000000ff */
[----:B------:R-:W-:Y:S01]  /*6f50*/  FFMA.FTZ R32, R158, c[0x0][0x2d0], -R2 ;  /* 0x0000b4009e207a23 */ /* 0x000fe20000010802 */
[----:B-1----:R-:W-:Y:S01]  /*6f60*/  F2FP.PACK_AB R6, R75, R74 ;  /* 0x0000004a4b06723e */ /* 0x002fe200000000ff */
[----:B------:R-:W-:Y:S01]  /*6f70*/  FFMA.FTZ R3, R150, c[0x0][0x2d0], -R0 ;  /* 0x0000b40096037a23 */ /* 0x000fe20000010800 */
[----:B------:R-:W-:Y:S01]  /*6f80*/  F2FP.PACK_AB R150, R26, R28 ;  /* 0x0000001c1a96723e */ /* 0x000fe200000000ff */
[----:B------:R-:W-:-:S02]  /*6f90*/  FFMA.FTZ R33, R157, c[0x0][0x2d0], -R2 ;  /* 0x0000b4009d217a23 */ /* 0x000fc40000010802 */
[----:B------:R1:W-:Y:S01]  /*6fa0*/  MUFU.EX2 R43, R3 ;  /* 0x00000003002b7308 */ /* 0x0003e20000000800 */
[----:B------:R-:W-:Y:S02]  /*6fb0*/  FFMA.FTZ R34, R156, c[0x0][0x2d0], -R2 ;  /* 0x0000b4009c227a23 */ /* 0x000fe40000010802 */
[----:B------:R-:W-:Y:S02]  /*6fc0*/  FADD.FTZ R2, R177, R175 ;  /* 0x000000afb1027221 */ /* 0x000fe40000010000 */
[----:B------:R-:W-:Y:S01]  /*6fd0*/  FFMA.FTZ R35, R151, c[0x0][0x2d0], -R0 ;  /* 0x0000b40097237a23 */ /* 0x000fe20000010800 */
[----:B------:R-:W-:Y:S01]  /*6fe0*/  F2FP.PACK_AB R151, R52, R27 ;  /* 0x0000001b3497723e */ /* 0x000fe200000000ff */
[----:B------:R-:W-:Y:S01]  /*6ff0*/  FADD.FTZ R2, R214, R2 ;  /* 0x00000002d6027221 */ /* 0x000fe20000010000 */
[----:B------:R-:W2:Y:S03]  /*7000*/  MUFU.EX2 R32, R32 ;  /* 0x0000002000207308 */ /* 0x000ea60000000800 */
[----:B------:R-:W-:-:S04]  /*7010*/  FADD.FTZ R2, R215, R2 ;  /* 0x00000002d7027221 */ /* 0x000fc80000010000 */
[----:B------:R-:W-:Y:S01]  /*7020*/  FADD.FTZ R2, R223, R2 ;  /* 0x00000002df027221 */ /* 0x000fe20000010000 */
[----:B------:R-:W-:Y:S01]  /*7030*/  MUFU.EX2 R33, R33 ;  /* 0x0000002100217308 */ /* 0x000fe20000000800 */
[----:B-1----:R-:W-:Y:S01]  /*7040*/  FFMA.FTZ R3, R149, c[0x0][0x2d0], -R0 ;  /* 0x0000b40095037a23 */ /* 0x002fe20000010800 */
[----:B------:R-:W-:-:S06]  /*7050*/  F2FP.PACK_AB R149, R24, R25 ;  /* 0x000000191895723e */ /* 0x000fcc00000000ff */
[----:B------:R1:W4:Y:S01]  /*7060*/  MUFU.EX2 R53, R3 ;  /* 0x0000000300357308 */ /* 0x0003220000000800 */
[----:B--2---:R-:W-:-:S07]  /*7070*/  F2FP.PACK_AB R144, R32, R31 ;  /* 0x0000001f2090723e */ /* 0x004fce00000000ff */
[----:B------:R-:W2:Y:S01]  /*7080*/  MUFU.EX2 R34, R34 ;  /* 0x0000002200227308 */ /* 0x000ea20000000800 */
[----:B-1----:R-:W-:Y:S01]  /*7090*/  FFMA.FTZ R3, R148, c[0x0][0x2d0], -R0 ;  /* 0x0000b40094037a23 */ /* 0x002fe20000010800 */
[----:B----4-:R-:W-:-:S06]  /*70a0*/  F2FP.PACK_AB R5, R53, R43 ;  /* 0x0000002b3505723e */ /* 0x010fcc00000000ff */
[----:B------:R-:W1:Y:S01]  /*70b0*/  MUFU.EX2 R35, R35 ;  /* 0x0000002300237308 */ /* 0x000e620000000800 */
[----:B------:R-:W-:Y:S02]  /*70c0*/  F2FP.PACK_AB R148, R29, R30 ;  /* 0x0000001e1d94723e */ /* 0x000fe400000000ff */
[----:B--2---:R-:W-:-:S05]  /*70d0*/  F2FP.PACK_AB R146, R34, R33 ;  /* 0x000000212292723e */ /* 0x004fca00000000ff */
[----:B------:R2:W-:Y:S01]  /*70e0*/  MUFU.EX2 R55, R3 ;  /* 0x0000000300377308 */ /* 0x0005e20000000800 */
[----:B---3--:R-:W-:Y:S01]  /*70f0*/  HMMA.16816.F32 R120, R148, R128, R44 ;  /* 0x000000809478723c */ /* 0x008fe2000000182c */
[----:B-1----:R-:W-:-:S07]  /*7100*/  F2FP.PACK_AB R145, R40, R35 ;  /* 0x000000232891723e */ /* 0x002fce00000000ff */
[----:B------:R-:W-:Y:S01]  /*7110*/  HMMA.16816.F32 R132, R148, R130, R132 ;  /* 0x000000829484723c */ /* 0x000fe20000001884 */
[----:B--2---:R-:W-:Y:S01]  /*7120*/  FFMA.FTZ R3, R147, c[0x0][0x2d0], -R0 ;  /* 0x0000b40093037a23 */ /* 0x004fe20000010800 */
[----:B------:R-:W-:Y:S01]  /*7130*/  F2FP.PACK_AB R147, R42, R41 ;  /* 0x000000292a93723e */ /* 0x000fe200000000ff */
[----:B------:R-:W-:Y:S02]  /*7140*/  FADD.FTZ R0, R210, R209 ;  /* 0x000000d1d2007221 */ /* 0x000fe40000010000 */
[----:B------:R-:W1:Y:S02]  /*7150*/  MUFU.EX2 R73, R3 ;  /* 0x0000000300497308 */ /* 0x000e640000000800 */
[----:B------:R-:W-:-:S04]  /*7160*/  FADD.FTZ R0, R212, R0 ;  /* 0x00000000d4007221 */ /* 0x000fc80000010000 */
[----:B------:R-:W-:-:S04]  /*7170*/  FADD.FTZ R0, R213, R0 ;  /* 0x00000000d5007221 */ /* 0x000fc80000010000 */
[----:B------:R-:W-:Y:S01]  /*7180*/  FADD.FTZ R0, R222, R0 ;  /* 0x00000000de007221 */ /* 0x000fe20000010000 */
[----:B-1----:R-:W-:Y:S01]  /*7190*/  F2FP.PACK_AB R7, R73, R55 ;  /* 0x000000374907723e */ /* 0x002fe200000000ff */
[----:B------:R-:W-:-:S04]  /*71a0*/  FADD.FTZ R3, R206, R205 ;  /* 0x000000cdce037221 */ /* 0x000fc80000010000 */
[----:B------:R-:W-:Y:S02]  /*71b0*/  FADD.FTZ R3, R216, R3 ;  /* 0x00000003d8037221 */ /* 0x000fe40000010000 */
[----:B------:R-:W-:Y:S01]  /*71c0*/  HMMA.16816.F32 R80, R4, R12, R80 ;  /* 0x0000000c0450723c */ /* 0x000fe20000001850 */
[----:B------:R-:W2:Y:S01]  /*71d0*/  LDL R12, [R1+0x10] ;  /* 0x00001000010c7983 */ /* 0x000ea20000100800 */
[----:B------:R-:W-:-:S04]  /*71e0*/  FADD.FTZ R3, R220, R3 ;  /* 0x00000003dc037221 */ /* 0x000fc80000010000 */
[----:B------:R-:W-:Y:S02]  /*71f0*/  FADD.FTZ R3, R226, R3 ;  /* 0x00000003e2037221 */ /* 0x000fe40000010000 */
[C---:B------:R-:W-:Y:S08]  /*7200*/  HMMA.16816.F32 R92, R4.reuse, R20, R116 ;  /* 0x00000014045c723c */ /* 0x040ff00000001874 */
[C---:B------:R-:W-:Y:S08]  /*7210*/  HMMA.16816.F32 R124, R4.reuse, R16, R104 ;  /* 0x00000010047c723c */ /* 0x040ff00000001868 */
[C---:B------:R-:W-:Y:S01]  /*7220*/  HMMA.16816.F32 R20, R4.reuse, R22, R112 ;  /* 0x000000160414723c */ /* 0x040fe20000001870 */
[----:B------:R-:W1:Y:S07]  /*7230*/  LDSM.16.MT88.4 R112, [R189+0x2000] ;  /* 0x00200000bd70783b */ /* 0x000e6e0000004200 */
[C---:B------:R-:W-:Y:S01]  /*7240*/  HMMA.16816.F32 R16, R4.reuse, R18, R96 ;  /* 0x000000120410723c */ /* 0x040fe20000001860 */
[----:B------:R-:W3:Y:S07]  /*7250*/  LDSM.16.MT88.4 R96, [R185+0x2000] ;  /* 0x00200000b960783b */ /* 0x000eee0000004200 */
[C---:B------:R-:W-:Y:S08]  /*7260*/  HMMA.16816.F32 R76, R4.reuse, R14, R76 ;  /* 0x0000000e044c723c */ /* 0x040ff0000000184c */
[C---:B------:R-:W-:Y:S07]  /*7270*/  HMMA.16816.F32 R60, R4.reuse, R8, R60 ;  /* 0x00000008043c723c */ /* 0x040fee000000183c */
[----:B------:R-:W-:Y:S01]  /*7280*/  FADD.FTZ R8, R208, R207 ;  /* 0x000000cfd0087221 */ /* 0x000fe20000010000 */
[----:B------:R-:W-:Y:S01]  /*7290*/  HMMA.16816.F32 R36, R4, R10, R36 ;  /* 0x0000000a0424723c */ /* 0x000fe20000001824 */
[----:B------:R-:W4:Y:S01]  /*72a0*/  LDSM.16.MT88.4 R4, [R188+0x2000] ;  /* 0x00200000bc04783b */ /* 0x000f220000004200 */
[----:B------:R-:W-:-:S02]  /*72b0*/  FADD.FTZ R9, R230, R3 ;  /* 0x00000003e6097221 */ /* 0x000fc40000010000 */
[----:B------:R-:W-:Y:S02]  /*72c0*/  FADD.FTZ R8, R218, R8 ;  /* 0x00000008da087221 */ /* 0x000fe40000010000 */
[----:B------:R-:W-:Y:S02]  /*72d0*/  FADD.FTZ R3, R224, R2 ;  /* 0x00000002e0037221 */ /* 0x000fe40000010000 */
[----:B------:R-:W-:Y:S01]  /*72e0*/  @P5 IMAD.HI.U32 R2, R237, c[0x0][0x2c8], RZ ;  /* 0x0000b200ed025a27 */ /* 0x000fe200078e00ff */
[----:B-1----:R-:W-:Y:S03]  /*72f0*/  HMMA.16816.F32 R104, R148, R112, R56 ;  /* 0x000000709468723c */ /* 0x002fe60000001838 */
[----:B------:R-:W-:Y:S02]  /*7300*/  FADD.FTZ R10, R219, R8 ;  /* 0x00000008db0a7221 */ /* 0x000fe40000010000 */
[----:B------:R-:W-:Y:S01]  /*7310*/  FADD.FTZ R8, R221, R0 ;  /* 0x00000000dd087221 */ /* 0x000fe20000010000 */
[----:B------:R-:W-:-:S02]  /*7320*/  MOV R0, R237 ;  /* 0x000000ed00007202 */ /* 0x000fc40000000f00 */
[----:B------:R-:W-:Y:S01]  /*7330*/  @P5 SHF.R.U32.HI R0, RZ, c[0x0][0x2cc], R2 ;  /* 0x0000b300ff005a19 */ /* 0x000fe20000011602 */
[----:B---3--:R-:W-:Y:S03]  /*7340*/  HMMA.16816.F32 R88, R148, R96, R88 ;  /* 0x000000609458723c */ /* 0x008fe60000001858 */
[----:B------:R-:W-:-:S05]  /*7350*/  IADD3 R0, R0, R251, -R250 ;  /* 0x000000fb00007210 */ /* 0x000fca0007ffe8fa */
[----:B------:R-:W-:Y:S01]  /*7360*/  IMAD.HI R0, R0, 0x66666667, RZ ;  /* 0x6666666700007827 */ /* 0x000fe200078e02ff */
[----:B------:R-:W-:Y:S04]  /*7370*/  HMMA.16816.F32 R100, R148, R98, R84 ;  /* 0x000000629464723c */ /* 0x000fe80000001854 */
[----:B------:R-:W-:Y:S01]  /*7380*/  SHF.R.U32.HI R2, RZ, 0x1f, R0 ;  /* 0x0000001fff027819 */ /* 0x000fe20000011600 */
[----:B------:R-:W-:-:S03]  /*7390*/  FADD.FTZ R3, R233, R3 ;  /* 0x00000003e9037221 */ /* 0x000fc60000010000 */
[----:B------:R-:W-:Y:S01]  /*73a0*/  LEA.HI.SX32 R11, R0, R2, 0x1b ;  /* 0x00000002000b7211 */ /* 0x000fe200078fdaff */
[----:B------:R-:W-:Y:S01]  /*73b0*/  FADD.FTZ R0, R225, R10 ;  /* 0x0000000ae1007221 */ /* 0x000fe20000010000 */
[----:B------:R-:W-:Y:S01]  /*73c0*/  HMMA.16816.F32 R116, R148, R114, R48 ;  /* 0x000000729474723c */ /* 0x000fe20000001830 */
[----:B------:R-:W-:Y:S02]  /*73d0*/  FADD.FTZ R2, R235, R9 ;  /* 0x00000009eb027221 */ /* 0x000fe40000010000 */
[----:B------:R-:W-:-:S05]  /*73e0*/  FADD.FTZ R3, R234, R3 ;  /* 0x00000003ea037221 */ /* 0x000fca0000010000 */
[-C--:B----4-:R-:W-:Y:S08]  /*73f0*/  HMMA.16816.F32 R136, R148, R4.reuse, R64 ;  /* 0x000000049488723c */ /* 0x090ff00000001840 */
[----:B------:R-:W-:Y:S07]  /*7400*/  HMMA.16816.F32 R140, R144, R4, R60 ;  /* 0x00000004908c723c */ /* 0x000fee000000183c */
        /* <DEDUP_REMOVED lines=48> */
[----:B------:R-:W-:Y:S01]  /*7710*/  HMMA.16816.F32 R128, R144, R130, R76 ;  /* 0x000000829080723c */ /* 0x000fe2000000184c */
[----:B------:R-:W-:Y:S02]  /*7720*/  FADD.FTZ R0, R35, R2 ;  /* 0x0000000223007221 */ /* 0x000fe40000010000 */
[----:B------:R-:W-:-:S02]  /*7730*/  FADD.FTZ R4, R29, R4 ;  /* 0x000000041d047221 */ /* 0x000fc40000010000 */
[----:B------:R-:W-:-:S03]  /*7740*/  FADD.FTZ R0, R40, R0 ;  /* 0x0000000028007221 */ /* 0x000fc60000010000 */
[----:B------:R-:W-:Y:S01]  /*7750*/  HMMA.16816.F32 R144, R144, R6, R36 ;  /* 0x000000069090723c */ /* 0x000fe20000001824 */
[----:B------:R-:W-:-:S06]  /*7760*/  FADD.FTZ R0, R41, R0 ;  /* 0x0000000029007221 */ /* 0x000fcc0000010000 */
        /* <DEDUP_REMOVED lines=9> */
[----:B------:R-:W-:-:S03]  /*7800*/  IADD3 R211, R211, -0x2, RZ ;  /* 0xfffffffed3d37810 */ /* 0x000fc60007ffe0ff */
[----:B------:R1:W-:Y:S04]  /*7810*/  STL [R1+0x4], R0 ;  /* 0x0000040001007387 */ /* 0x0003e80000100800 */
[----:B------:R1:W-:Y:S01]  /*7820*/  STL [R1+0x8], R2 ;  /* 0x0000080201007387 */ /* 0x0003e20000100800 */
[----:B--2---:R-:W-:-:S04]  /*7830*/  IMNMX R249, R12, R11, !PT ;  /* 0x0000000b0cf97217 */ /* 0x004fc80007800200 */
[----:B------:R-:W-:-:S13]  /*7840*/  ISETP.GE.AND P0, PT, R211, R249, PT ;  /* 0x000000f9d300720c */ /* 0x000fda0003f06270 */
[----:B------:R-:W-:Y:S05]  /*7850*/  @!P0 BRA `(.L_x_1460) ;  /* 0x0000496000008947 */ /* 0x000fea0003800000 */
[----:B-1----:R-:W-:Y:S01]  /*7860*/  IMAD.MOV.U32 R85, RZ, RZ, R71 ;  /* 0x000000ffff557224 */ /* 0x002fe200078e0047 */
[----:B------:R-:W-:Y:S01]  /*7870*/  MOV R87, R68 ;  /* 0x0000004400577202 */ /* 0x000fe20000000f00 */
[----:B------:R-:W-:Y:S01]  /*7880*/  IMAD.MOV.U32 R84, RZ, RZ, R72 ;  /* 0x000000ffff547224 */ /* 0x000fe200078e0048 */
[----:B------:R-:W-:Y:S02]  /*7890*/  MOV R86, R70 ;  /* 0x0000004600567202 */ /* 0x000fe40000000f00 */
.L_x_1471:
        /* <DEDUP_REMOVED lines=30> */
[C---:B------:R-:W-:Y:S04]  /*7a80*/  IMAD.WIDE.U32 R2, R203.reuse, c[0x0][0x218], R2 ;  /* 0x00008600cb027a25 */ /* 0x040fe800078e0002 */
        /* <DEDUP_REMOVED lines=10> */
.L_x_1570:
[----:B------:R-:W-:-:S05]  /*7b30*/  BRA.DIV ~URZ, `(.L_x_1464) ;  /* 0x0000eed27f007947 */ /* 0x000fca000b800000 */
[----:B------:R-:W3:Y:S01]  /*7b40*/  SHFL.IDX PT, R2, R0, RZ, 0x181f ;  /* 0x00181fff00027589 */ /* 0x000ee200000e0000 */
[----:B------:R-:W-:Y:S03]  /*7b50*/  ISETP.GE.AND P0, PT, R201, c[0x0][0x1d4], PT ;  /* 0x00007500c9007a0c */ /* 0x000fe60003f06270 */
        /* <DEDUP_REMOVED lines=12> */
[----:B------:R-:W-:Y:S01]  /*7c20*/  IADD3 R2, P1, R9, R15, RZ ;  /* 0x0000000f09027210 */ /* 0x000fe20007f3e0ff */
[--C-:B------:R-:W-:Y:S03]  /*7c30*/  IMAD.X R9, R14, 0x1, R5.reuse, P6 ;  /* 0x000000010e097824 */ /* 0x100fe600030e0605 */
[----:B------:R2:W-:Y:S01]  /*7c40*/  LDGSTS.E.BYPASS.LTC128B.128 [R202+0x100], [R10.64], !P0 ;  /* 0x001000000aca7fae */ /* 0x0005e2000c101d46 */
[--C-:B------:R-:W-:Y:S03]  /*7c50*/  IMAD.X R7, R13, 0x1, R5.reuse, P2 ;  /* 0x000000010d077824 */ /* 0x100fe600010e0605 */
[----:B------:R2:W-:Y:S01]  /*7c60*/  LDGSTS.E.BYPASS.LTC128B.128 [R202+0x900], [R8.64], !P0 ;  /* 0x0090000008ca7fae */ /* 0x0005e2000c101d46 */
[----:B------:R-:W-:Y:S03]  /*7c70*/  IMAD.X R3, R12, 0x1, R5, P1 ;  /* 0x000000010c037824 */ /* 0x000fe600008e0605 */
[----:B------:R3:W-:Y:S04]  /*7c80*/  LDGSTS.E.BYPASS.LTC128B.128 [R202+0x1100], [R6.64], !P0 ;  /* 0x0110000006ca7fae */ /* 0x0007e8000c101d46 */
[----:B------:R2:W-:Y:S01]  /*7c90*/  LDGSTS.E.BYPASS.LTC128B.128 [R202+0x1900], [R2.64], !P0 ;  /* 0x0190000002ca7fae */ /* 0x0005e2000c101d46 */
[----:B---3--:R-:W-:Y:S04]  /*7ca0*/  SEL R6, RZ, 0x10, P0 ;  /* 0x00000010ff067807 */ /* 0x008fe80000000000 */
.L_x_1571:
[C---:B-12---:R-:W-:Y:S02]  /*7cb0*/  IADD3 R2, -R6.reuse, 0x10, RZ ;  /* 0x0000001006027810 */ /* 0x046fe40007ffe1ff */
[----:B------:R-:W-:Y:S02]  /*7cc0*/  ISETP.NE.U32.AND P2, PT, R6, RZ, PT ;  /* 0x000000ff0600720c */ /* 0x000fe40003f45070 */
[----:B------:R-:W-:Y:S04]  /*7cd0*/  LOP3.LUT R2, R2, 0xf, RZ, 0xc0, !PT ;  /* 0x0000000f02027812 */ /* 0x000fe800078ec0ff */
[----:B------:R-:W-:Y:S04]  /*7ce0*/  IADD3 R2, P1, P0, R2, R0, R15 ;  /* 0x0000000002027210 */ /* 0x000fe8000783e00f */
[----:B------:R-:W-:Y:S05]  /*7cf0*/  IADD3.X R3, RZ, R4, R5, P1, P0 ;  /* 0x00000004ff037210 */ /* 0x000fea0000fe0405 */
[----:B------:R-:W-:Y:S01]  /*7d00*/  @!PT LDS RZ, [RZ] ;  /* 0x00000000fffff984 */ /* 0x000fe20000000800 */
[----:B------:R-:W-:Y:S01]  /*7d10*/  @!PT LDS RZ, [RZ] ;  /* 0x00000000fffff984 */ /* 0x000fe20000000800 */
[----:B------:R-:W-:Y:S01]  /*7d20*/  @!PT LDS RZ, [RZ] ;  /* 0x00000000fffff984 */ /* 0x000fe20000000800 */
[----:B------:R1:W-:Y:S04]  /*7d30*/  LDGSTS.E.BYPASS.LTC128B.128.ZFILL [R202+0x2100], [R2.64], P2 ;  /* 0x0210000002ca7fae */ /* 0x0003e80009141d46 */
.L_x_1462:
[----:B-1-34-:R-:W-:Y:S05]  /*7d40*/  BSYNC B0 ;  /* 0x0000000000007941 */ /* 0x01afea0003800000 */
.L_x_1461:
        /* <DEDUP_REMOVED lines=262> */
[----:B--234-:R-:W-:Y:S01]  /*8db0*/  IMAD.MOV.U32 R203, RZ, RZ, RZ ;  /* 0x000000ffffcb7224 */ /* 0x01cfe200078e00ff */
[----:B------:R-:W2:Y:S01]  /*8dc0*/  LDL R238, [R1+0x14] ;  /* 0x0000140001ee7983 */ /* 0x000ea20000100800 */
[----:B------:R-:W-:Y:S03]  /*8dd0*/  IMAD.SHL.U32 R15, R201, 0x2, RZ ;  /* 0x00000002c90f7824 */ /* 0x000fe600078e00ff */
[----:B------:R-:W3:Y:S04]  /*8de0*/  LDL R233, [R1+0xc] ;  /* 0x00000c0001e97983 */ /* 0x000ee80000100800 */
[----:B------:R-:W4:Y:S04]  /*8df0*/  LDL.64 R236, [R1+0x20] ;  /* 0x0000200001ec7983 */ /* 0x000f280000100a00 */
[----:B------:R-:W5:Y:S04]  /*8e00*/  LDL R231, [R1+0x34] ;  /* 0x0000340001e77983 */ /* 0x000f680000100800 */
[----:B------:R-:W4:Y:S04]  /*8e10*/  LDL.64 R234, [R1+0x18] ;  /* 0x0000180001ea7983 */ /* 0x000f280000100a00 */
[----:B------:R-:W5:Y:S01]  /*8e20*/  LDL R232, [R1+0x30] ;  /* 0x0000300001e87983 */ /* 0x000f620000100800 */
[----:B--2---:R-:W-:Y:S05]  /*8e30*/  IMAD R2, R211, 0x50, R238 ;  /* 0x00000050d3027824 */ /* 0x004fea00078e02ee */
[----:B---3--:R-:W-:Y:S05]  /*8e40*/  IADD3 R2, R2, -0x50, R233 ;  /* 0xffffffb002027810 */ /* 0x008fea0007ffe0e9 */
[----:B------:R-:W-:Y:S04]  /*8e50*/  @P4 IMAD.HI.U32 R3, R2, c[0x0][0x2bc], RZ ;  /* 0x0000af0002034a27 */ /* 0x000fe800078e00ff */
[----:B-1----:R-:W-:Y:S01]  /*8e60*/  IMAD.MOV.U32 R0, RZ, RZ, R2 ;  /* 0x000000ffff007224 */ /* 0x002fe200078e0002 */
[----:B------:R-:W-:Y:S04]  /*8e70*/  @P4 SHF.R.U32.HI R0, RZ, c[0x0][0x2c0], R3 ;  /* 0x0000b000ff004a19 */ /* 0x000fe80000011603 */
[C---:B----4-:R-:W-:Y:S04]  /*8e80*/  @!P3 IADD3 R3, P0, R0.reuse, R236, RZ ;  /* 0x000000ec0003b210 */ /* 0x050fe80007f1e0ff */
[----:B-----5:R-:W-:Y:S01]  /*8e90*/  @!P3 LEA.HI.X.SX32 R5, R0, R231, 0x1, P0 ;  /* 0x000000e70005b211 */ /* 0x020fe200000f0eff */
[----:B------:R-:W-:Y:S01]  /*8ea0*/  IMAD.MOV R0, RZ, RZ, -R0 ;  /* 0x000000ffff007224 */ /* 0x000fe200078e0a00 */
[C---:B------:R-:W-:Y:S02]  /*8eb0*/  @!P3 LEA R4, P0, R3.reuse, c[0x0][0x2a0], 0x2 ;  /* 0x0000a8000304ba11 */ /* 0x040fe400078010ff */
[----:B------:R-:W-:Y:S01]  /*8ec0*/  SHF.R.S32.HI R231, RZ, 0x1f, R201 ;  /* 0x0000001fffe77819 */ /* 0x000fe200000114c9 */
[----:B------:R-:W-:Y:S01]  /*8ed0*/  IMAD R217, R0, c[0x0][0x2b8], R2 ;  /* 0x0000ae0000d97a24 */ /* 0x000fe200078e0202 */
[----:B------:R-:W-:Y:S03]  /*8ee0*/  @!P3 LEA.HI.X R5, R3, c[0x0][0x2a4], R5, 0x2, P0 ;  /* 0x0000a9000305ba11 */ /* 0x000fe600000f1405 */
[C---:B------:R-:W-:Y:S01]  /*8ef0*/  IMAD.WIDE.U32 R2, R217.reuse, c[0x0][0x1e0], RZ ;  /* 0x00007800d9027a25 */ /* 0x040fe200078e00ff */
[----:B------:R-:W-:Y:S01]  /*8f00*/  SHF.R.S32.HI R0, RZ, 0x1f, R217 ;  /* 0x0000001fff007819 */ /* 0x000fe200000114d9 */
[----:B------:R1:W2:Y:S04]  /*8f10*/  @!P3 LDG.E R203, [R4.64] ;  /* 0x0000000604cbb981 */ /* 0x0002a8000c1e1900 */
[----:B------:R-:W-:Y:S04]  /*8f20*/  IMAD R0, R0, c[0x0][0x1e0], RZ ;  /* 0x0000780000007a24 */ /* 0x000fe800078e02ff */
[----:B------:R-:W-:Y:S04]  /*8f30*/  IMAD R0, R217, c[0x0][0x1e4], R0 ;  /* 0x00007900d9007a24 */ /* 0x000fe800078e0200 */
[----:B------:R-:W-:Y:S01]  /*8f40*/  IMAD.IADD R3, R3, 0x1, R0 ;  /* 0x0000000103037824 */ /* 0x000fe200078e0200 */
[----:B-1----:R-:W-:Y:S02]  /*8f50*/  SHF.L.U64.HI R5, R201, 0x1, R231 ;  /* 0x00000001c9057819 */ /* 0x002fe400000102e7 */
[----:B--2---:R-:W-:Y:S01]  /*8f60*/  SHF.R.S32.HI R0, RZ, 0x1f, R203 ;  /* 0x0000001fff007819 */ /* 0x004fe200000114cb */
[C---:B------:R-:W-:Y:S04]  /*8f70*/  IMAD.WIDE.U32 R2, R203.reuse, c[0x0][0x1f0], R2 ;  /* 0x00007c00cb027a25 */ /* 0x040fe800078e0002 */
        /* <DEDUP_REMOVED lines=8> */
.L_x_1572:
        /* <DEDUP_REMOVED lines=24> */
.L_x_1573:
        /* <DEDUP_REMOVED lines=9> */
.L_x_1466:
[----:B--234-:R-:W-:Y:S05]  /*9210*/  BSYNC B0 ;  /* 0x0000000000007941 */ /* 0x01cfea0003800000 */
.L_x_1465:
[----:B-1----:R-:W2:Y:S04]  /*9220*/  LDL R2, [R1+0x3c] ;  /* 0x00003c0001027983 */ /* 0x002ea80000100800 */
[----:B------:R-:W2:Y:S04]  /*9230*/  LDL R0, [R1+0x44] ;  /* 0x0000440001007983 */ /* 0x000ea80000100800 */
[----:B------:R-:W3:Y:S04]  /*9240*/  LDL R3, [R1+0x40] ;  /* 0x0000400001037983 */ /* 0x000ee80000100800 */
[----:B------:R-:W0:Y:S01]  /*9250*/  LDGDEPBAR ;  /* 0x00000000000079af */ /* 0x000e220000000000 */
[----:B--2---:R-:W-:Y:S01]  /*9260*/  IADD3 R4, R0, R2, RZ ;  /* 0x0000000200047210 */ /* 0x004fe20007ffe0ff */
[----:B------:R-:W-:Y:S04]  /*9270*/  IMAD R0, R211, -0x50, RZ ;  /* 0xffffffb0d3007824 */ /* 0x000fe800078e02ff */
[----:B------:R-:W-:Y:S01]  /*9280*/  @P5 IMAD.HI.U32 R2, R4, c[0x0][0x2c8], RZ ;  /* 0x0000b20004025a27 */ /* 0x000fe200078e00ff */
[----:B---3--:R-:W-:Y:S04]  /*9290*/  IADD3 R0, -R3, 0x1, R0 ;  /* 0x0000000103007810 */ /* 0x008fe80007ffe100 */
[----:B------:R-:W-:Y:S02]  /*92a0*/  @P5 SHF.R.U32.HI R4, RZ, c[0x0][0x2cc], R2 ;  /* 0x0000b300ff045a19 */ /* 0x000fe40000011602 */
[----:B------:R-:W-:Y:S01]  /*92b0*/  IADD3 R5, -R250, R0, R251 ;  /* 0x00000000fa057210 */ /* 0x000fe20007ffe1fb */
[----:B------:R-:W-:-:S05]  /*92c0*/  BRA.DIV ~URZ, `(.L_x_1469) ;  /* 0x0000e2727f007947 */ /* 0x000fca000b800000 */
[----:B------:R1:W2:Y:S02]  /*92d0*/  SHFL.IDX PT, R0, R4, RZ, 0x1c1f ;  /* 0x001c1fff04007589 */ /* 0x0002a400000e0000 */
.L_x_1574:
[----:B--2---:R-:W-:Y:S05]  /*92e0*/  IMAD.IADD R0, R5, 0x1, R0 ;  /* 0x0000000105007824 */ /* 0x004fea00078e0200 */
[C---:B------:R-:W-:Y:S02]  /*92f0*/  ISETP.GT.AND P6, PT, R0.reuse, RZ, PT ;  /* 0x000000ff0000720c */ /* 0x040fe40003fc4270 */
[C---:B------:R-:W-:Y:S02]  /*9300*/  ISETP.GT.AND P2, PT, R0.reuse, 0x1, PT ;  /* 0x000000010000780c */ /* 0x040fe40003f44270 */
[C---:B------:R-:W-:Y:S02]  /*9310*/  ISETP.GT.AND P1, PT, R0.reuse, 0x8, PT ;  /* 0x000000080000780c */ /* 0x040fe40003f24270 */
[----:B------:R-:W-:Y:S02]  /*9320*/  ISETP.GT.AND P0, PT, R0, 0x9, PT ;  /* 0x000000090000780c */ /* 0x000fe40003f04270 */
        /* <DEDUP_REMOVED lines=33> */
[----:B------:R-:W-:Y:S02]  /*9540*/  FSEL R58, R18, -INF , P2 ;  /* 0xff800000123a7808 */ /* 0x000fe40001000000 */
[----:B------:R-:W-:Y:S02]  /*9550*/  FSEL R50, R17, -INF , P1 ;  /* 0xff80000011327808 */ /* 0x000fe40000800000 */
[----:B------:R-:W-:Y:S01]  /*9560*/  FSEL R42, R16, -INF , P0 ;  /* 0xff800000102a7808 */ /* 0x000fe20000000000 */
[----:B------:R-:W-:-:S05]  /*9570*/  BRA.DIV ~URZ, `(.L_x_1470) ;  /* 0x0000e0327f007947 */ /* 0x000fca000b800000 */
[----:B------:R-:W-:Y:S08]  /*9580*/  SHFL.IDX PT, R3, R4, 0x1, 0x1c1f ;  /* 0x003c1f0004037f89 */ /* 0x000ff000000e0000 */
[----:B------:R-:W-:Y:S08]  /*9590*/  SHFL.IDX PT, R2, R4, 0x2, 0x1c1f ;  /* 0x005c1f0004027f89 */ /* 0x000ff000000e0000 */
[----:B------:R-:W2:Y:S02]  /*95a0*/  SHFL.IDX PT, R0, R4, 0x3, 0x1c1f ;  /* 0x007c1f0004007f89 */ /* 0x000ea400000e0000 */
[C---:B--2---:R-:W-:Y:S02]  /*95b0*/  IMAD.IADD R0, R5.reuse, 0x1, R0 ;  /* 0x0000000105007824 */ /* 0x044fe400078e0200 */
[C---:B------:R-:W-:Y:S02]  /*95c0*/  IMAD.IADD R3, R5.reuse, 0x1, R3 ;  /* 0x0000000105037824 */ /* 0x040fe400078e0203 */
[----:B------:R-:W-:Y:S03]  /*95d0*/  IMAD.IADD R2, R5, 0x1, R2 ;  /* 0x0000000105027824 */ /* 0x000fe600078e0202 */
[C---:B------:R-:W-:Y:S02]  /*95e0*/  ISETP.GT.AND P6, PT, R3.reuse, RZ, PT ;  /* 0x000000ff0300720c */ /* 0x040fe40003fc4270 */
[C---:B------:R-:W-:Y:S02]  /*95f0*/  ISETP.GT.AND P1, PT, R2.reuse, RZ, PT ;  /* 0x000000ff0200720c */ /* 0x040fe40003f24270 */
[C---:B------:R-:W-:Y:S02]  /*9600*/  ISETP.GT.AND P2, PT, R3.reuse, 0x1, PT ;  /* 0x000000010300780c */ /* 0x040fe40003f44270 */
[----:B------:R-:W-:Y:S02]  /*9610*/  ISETP.GT.AND P0, PT, R2, 0x1, PT ;  /* 0x000000010200780c */ /* 0x000fe40003f04270 */
[----:B------:R-:W-:Y:S02]  /*9620*/  FSEL R12, R222, -INF , P6 ;  /* 0xff800000de0c7808 */ /* 0x000fe40003000000 */
[----:B------:R-:W-:Y:S02]  /*9630*/  ISETP.GT.AND P6, PT, R0, RZ, PT ;  /* 0x000000ff0000720c */ /* 0x000fe40003fc4270 */
[----:B------:R-:W-:Y:S02]  /*9640*/  FSEL R16, R228, -INF , P1 ;  /* 0xff800000e4107808 */ /* 0x000fe40000800000 */
        /* <DEDUP_REMOVED lines=181> */
[----:B------:R-:W-:Y:S02]  /*a1a0*/  FSEL R35, R65, -INF , P2 ;  /* 0xff80000041237808 */ /* 0x000fe40001000000 */
[----:B------:R-:W-:Y:S02]  /*a1b0*/  FSEL R27, R67, -INF , P1 ;  /* 0xff800000431b7808 */ /* 0x000fe40000800000 */
        /* <DEDUP_REMOVED lines=8> */
[----:B------:R-:W-:Y:S02]  /*a240*/  FSEL R11, R70, -INF , P0 ;  /* 0xff800000460b7808 */ /* 0x000fe40000000000 */
[----:B------:R-:W-:Y:S04]  /*a250*/  FMNMX.FTZ R2, R27, R5, !PT ;  /* 0x000000051b027209 */ /* 0x000fe80007810000 */
[----:B------:R-:W-:Y:S01]  /*a260*/  FMNMX.FTZ R2, R11, R2, !PT ;  /* 0x000000020b027209 */ /* 0x000fe20007810000 */
[----:B------:R-:W2:Y:S08]  /*a270*/  SHFL.BFLY PT, R5, R4, 0x2, 0x1f ;  /* 0x0c401f0004057f89 */ /* 0x000eb000000e0000 */
[----:B------:R-:W3:Y:S08]  /*a280*/  SHFL.BFLY PT, R7, R3, 0x2, 0x1f ;  /* 0x0c401f0003077f89 */ /* 0x000ef000000e0000 */
[----:B------:R-:W4:Y:S01]  /*a290*/  SHFL.BFLY PT, R10, R2, 0x2, 0x1f ;  /* 0x0c401f00020a7f89 */ /* 0x000f2200000e0000 */
[----:B-1----:R-:W-:Y:S02]  /*a2a0*/  FMNMX.FTZ R6, R6, R0, !PT ;  /* 0x0000000006067209 */ /* 0x002fe40007810000 */
[----:B--2---:R-:W-:Y:S05]  /*a2b0*/  FMNMX.FTZ R5, R4, R5, !PT ;  /* 0x0000000504057209 */ /* 0x004fea0007810000 */
[----:B------:R-:W1:Y:S01]  /*a2c0*/  SHFL.BFLY PT, R8, R5, 0x1, 0x1f ;  /* 0x0c201f0005087f89 */ /* 0x000e6200000e0000 */
[----:B---3--:R-:W-:Y:S07]  /*a2d0*/  FMNMX.FTZ R3, R3, R7, !PT ;  /* 0x0000000703037209 */ /* 0x008fee0007810000 */
[----:B------:R-:W2:Y:S01]  /*a2e0*/  SHFL.BFLY PT, R7, R6, 0x1, 0x1f ;  /* 0x0c201f0006077f89 */ /* 0x000ea200000e0000 */
[----:B----4-:R-:W-:Y:S07]  /*a2f0*/  FMNMX.FTZ R4, R2, R10, !PT ;  /* 0x0000000a02047209 */ /* 0x010fee0007810000 */
[----:B------:R-:W3:Y:S08]  /*a300*/  SHFL.BFLY PT, R9, R3, 0x1, 0x1f ;  /* 0x0c201f0003097f89 */ /* 0x000ef000000e0000 */
[----:B------:R4:W4:Y:S01]  /*a310*/  SHFL.BFLY PT, R0, R4, 0x1, 0x1f ;  /* 0x0c201f0004007f89 */ /* 0x00092200000e0000 */
[----:B-1----:R-:W-:Y:S02]  /*a320*/  FMNMX.FTZ R71, R5, R8, !PT ;  /* 0x0000000805477209 */ /* 0x002fe40007810000 */
[----:B--2---:R-:W-:Y:S02]  /*a330*/  FMNMX.FTZ R72, R6, R7, !PT ;  /* 0x0000000706487209 */ /* 0x004fe40007810000 */
[----:B---3--:R-:W-:Y:S03]  /*a340*/  FMNMX.FTZ R70, R3, R9, !PT ;  /* 0x0000000903467209 */ /* 0x008fe60007810000 */
.L_x_1575:
[C---:B------:R-:W-:Y:S01]  /*a350*/  FMUL.FTZ R2, R72.reuse, c[0x0][0x2d0] ;  /* 0x0000b40048027a20 */ /* 0x040fe20000410000 */
[----:B------:R-:W-:Y:S01]  /*a360*/  FSETP.NEU.FTZ.AND P2, PT, R72, -INF , PT ;  /* 0xff8000004800780b */ /* 0x000fe20003f5d000 */
[----:B------:R-:W2:Y:S01]  /*a370*/  LDL.LU R252, [R1+0x4] ;  /* 0x0000040001fc7983 */ /* 0x000ea20000300800 */
[----:B------:R-:W-:Y:S01]  /*a380*/  FSETP.NEU.FTZ.AND P1, PT, R71, -INF , PT ;  /* 0xff8000004700780b */ /* 0x000fe20003f3d000 */
[----:B------:R-:W-:Y:S01]  /*a390*/  WARPSYNC 0xffffffff ;  /* 0xffffffff00007948 */ /* 0x000fe20003800000 */
[----:B------:R-:W-:Y:S02]  /*a3a0*/  FSEL R6, R2, RZ, P2 ;  /* 0x000000ff02067208 */ /* 0x000fe40001000000 */
[----:B------:R-:W-:Y:S02]  /*a3b0*/  FSETP.NEU.FTZ.AND P0, PT, R70, -INF , PT ;  /* 0xff8000004600780b */ /* 0x000fe40003f1d000 */
[----:B----4-:R-:W-:Y:S01]  /*a3c0*/  FMNMX.FTZ R68, R0, R4, !PT ;  /* 0x0000000400447209 */ /* 0x010fe20007810000 */
[--C-:B------:R-:W-:Y:S01]  /*a3d0*/  FFMA.FTZ R2, R13, c[0x0][0x2d0], -R6.reuse ;  /* 0x0000b4000d027a23 */ /* 0x100fe20000010806 */
[----:B------:R-:W-:Y:S01]  /*a3e0*/  FSEL R5, R70, RZ, P0 ;  /* 0x000000ff46057208 */ /* 0x000fe20000000000 */
        /* <DEDUP_REMOVED lines=29> */
[----:B------:R-:W-:Y:S01]  /*a5c0*/  LDSM.16.MT88.4 R36, [R189] ;  /* 0x00000000bd24783b */ /* 0x000fe20000004200 */
[--C-:B------:R-:W-:Y:S02]  /*a5d0*/  FFMA.FTZ R213, R58, c[0x0][0x2d0], -R6.reuse ;  /* 0x0000b4003ad57a23 */ /* 0x100fe40000010806 */
[----:B------:R3:W-:Y:S01]  /*a5e0*/  MUFU.EX2 R240, R3 ;  /* 0x0000000300f07308 */ /* 0x0007e20000000800 */
        /* <DEDUP_REMOVED lines=8> */
[--C-:B-1----:R-:W-:Y:S02]  /*a670*/  FFMA.FTZ R2, R14, c[0x0][0x2d0], -R7.reuse ;  /* 0x0000b4000e027a23 */ /* 0x102fe40000010807 */
[--C-:B------:R-:W-:Y:S02]  /*a680*/  FFMA.FTZ R175, R40, c[0x0][0x2d0], -R7.reuse ;  /* 0x0000b40028af7a23 */ /* 0x100fe40000010807 */
[--C-:B------:R-:W-:Y:S01]  /*a690*/  FFMA.FTZ R205, R49, c[0x0][0x2d0], -R7.reuse ;  /* 0x0000b40031cd7a23 */ /* 0x100fe20000010807 */
[----:B------:R1:W-:Y:S01]  /*a6a0*/  MUFU.EX2 R233, R2 ;  /* 0x0000000200e97308 */ /* 0x0003e20000000800 */
[--C-:B------:R-:W-:Y:S02]  /*a6b0*/  FFMA.FTZ R204, R48, c[0x0][0x2d0], -R7.reuse ;  /* 0x0000b40030cc7a23 */ /* 0x100fe40000010807 */
[--C-:B------:R-:W-:Y:S02]  /*a6c0*/  FFMA.FTZ R200, R47, c[0x0][0x2d0], -R7.reuse ;  /* 0x0000b4002fc87a23 */ /* 0x100fe40000010807 */
[--C-:B---3--:R-:W-:Y:S02]  /*a6d0*/  FFMA.FTZ R3, R18, c[0x0][0x2d0], -R7.reuse ;  /* 0x0000b40012037a23 */ /* 0x108fe40000010807 */
[--C-:B------:R-:W-:Y:S02]  /*a6e0*/  FFMA.FTZ R214, R46, c[0x0][0x2d0], -R7.reuse ;  /* 0x0000b4002ed67a23 */ /* 0x100fe40000010807 */
[--C-:B------:R-:W-:Y:S01]  /*a6f0*/  FFMA.FTZ R216, R28, c[0x0][0x2d0], -R7.reuse ;  /* 0x0000b4001cd87a23 */ /* 0x100fe20000010807 */
[----:B------:R3:W-:Y:S01]  /*a700*/  MUFU.EX2 R242, R3 ;  /* 0x0000000300f27308 */ /* 0x0007e20000000800 */
[--C-:B------:R-:W-:Y:S09]  /*a710*/  FFMA.FTZ R221, R25, c[0x0][0x2d0], -R7.reuse ;  /* 0x0000b40019dd7a23 */ /* 0x100ff20000010807 */
[----:B------:R-:W-:Y:S01]  /*a720*/  MUFU.EX2 R244, R175 ;  /* 0x000000af00f47308 */ /* 0x000fe20000000800 */
[----:B-1----:R-:W-:Y:S09]  /*a730*/  FFMA.FTZ R2, R20, c[0x0][0x2d0], -R6 ;  /* 0x0000b40014027a23 */ /* 0x002ff20000010806 */
[----:B------:R1:W-:Y:S01]  /*a740*/  MUFU.EX2 R241, R2 ;  /* 0x0000000200f17308 */ /* 0x0003e20000000800 */
[----:B---3--:R-:W-:Y:S09]  /*a750*/  FSEL R3, R71, RZ, P1 ;  /* 0x000000ff47037208 */ /* 0x008ff20000800000 */
[----:B------:R-:W-:Y:S10]  /*a760*/  MUFU.EX2 R245, R172 ;  /* 0x000000ac00f57308 */ /* 0x000ff40000000800 */
[----:B------:R-:W-:Y:S01]  /*a770*/  MUFU.EX2 R180, R207 ;  /* 0x000000cf00b47308 */ /* 0x000fe20000000800 */
[----:B-1----:R-:W-:Y:S09]  /*a780*/  FFMA.FTZ R2, R17, c[0x0][0x2d0], -R7 ;  /* 0x0000b40011027a23 */ /* 0x002ff20000010807 */
[----:B------:R1:W-:Y:S10]  /*a790*/  MUFU.EX2 R238, R2 ;  /* 0x0000000200ee7308 */ /* 0x0003f40000000800 */
[----:B------:R-:W-:Y:S01]  /*a7a0*/  MUFU.EX2 R175, R213 ;  /* 0x000000d500af7308 */ /* 0x000fe20000000800 */
[----:B-1----:R-:W-:Y:S05]  /*a7b0*/  FMUL.FTZ R2, R70, c[0x0][0x2d0] ;  /* 0x0000b40046027a20 */ /* 0x002fea0000410000 */
[----:B------:R-:W-:Y:S02]  /*a7c0*/  FSEL R8, R2, RZ, P0 ;  /* 0x000000ff02087208 */ /* 0x000fe40000000000 */
[----:B------:R-:W-:Y:S03]  /*a7d0*/  FSETP.NEU.FTZ.AND P0, PT, R68, -INF , PT ;  /* 0xff8000004400780b */ /* 0x000fe60003f1d000 */
[--C-:B------:R-:W-:Y:S01]  /*a7e0*/  FFMA.FTZ R2, R21, c[0x0][0x2d0], -R8.reuse ;  /* 0x0000b40015027a23 */ /* 0x100fe20000010808 */
[----:B------:R-:W-:Y:S01]  /*a7f0*/  FSEL R4, R4, RZ, P0 ;  /* 0x000000ff04047208 */ /* 0x000fe20000000000 */
[--C-:B------:R-:W-:Y:S02]  /*a800*/  FFMA.FTZ R9, R16, c[0x0][0x2d0], -R8.reuse ;  /* 0x0000b40010097a23 */ /* 0x100fe40000010808 */
[----:B------:R1:W-:Y:S01]  /*a810*/  MUFU.EX2 R231, R2 ;  /* 0x0000000200e77308 */ /* 0x0003e20000000800 */
[----:B------:R-:W-:Y:S02]  /*a820*/  FFMA.FTZ R60, R152, c[0x0][0x2d0], -R8 ;  /* 0x0000b400983c7a23 */ /* 0x000fe40000010808 */
[----:B------:R-:W-:Y:S02]  /*a830*/  FFMA.FTZ R225, R66, c[0x0][0x2d0], -R4 ;  /* 0x0000b40042e17a23 */ /* 0x000fe40000010804 */
[--C-:B------:R-:W-:Y:S02]  /*a840*/  FFMA.FTZ R179, R79, c[0x0][0x2d0], -R8.reuse ;  /* 0x0000b4004fb37a23 */ /* 0x100fe40000010808 */
[--C-:B------:R-:W-:Y:S02]  /*a850*/  FFMA.FTZ R181, R78, c[0x0][0x2d0], -R8.reuse ;  /* 0x0000b4004eb57a23 */ /* 0x100fe40000010808 */
[--C-:B------:R-:W-:Y:S01]  /*a860*/  FFMA.FTZ R220, R77, c[0x0][0x2d0], -R8.reuse ;  /* 0x0000b4004ddc7a23 */ /* 0x100fe20000010808 */
[----:B------:R3:W-:Y:S01]  /*a870*/  MUFU.EX2 R230, R9 ;  /* 0x0000000900e67308 */ /* 0x0007e20000000800 */
[----:B------:R-:W-:Y:S02]  /*a880*/  FFMA.FTZ R223, R64, c[0x0][0x2d0], -R8 ;  /* 0x0000b40040df7a23 */ /* 0x000fe40000010808 */
[--C-:B------:R-:W-:Y:S02]  /*a890*/  FFMA.FTZ R152, R76, c[0x0][0x2d0], -R4.reuse ;  /* 0x0000b4004c987a23 */ /* 0x100fe40000010804 */
[--C-:B------:R-:W-:Y:S02]  /*a8a0*/  FFMA.FTZ R75, R75, c[0x0][0x2d0], -R4.reuse ;  /* 0x0000b4004b4b7a23 */ /* 0x100fe40000010804 */
[--C-:B------:R-:W-:Y:S02]  /*a8b0*/  FFMA.FTZ R64, R74, c[0x0][0x2d0], -R4.reuse ;  /* 0x0000b4004a407a23 */ /* 0x100fe40000010804 */
[--C-:B------:R-:W-:Y:S02]  /*a8c0*/  FFMA.FTZ R74, R69, c[0x0][0x2d0], -R4.reuse ;  /* 0x0000b400454a7a23 */ /* 0x100fe40000010804 */
[--C-:B------:R-:W-:Y:S02]  /*a8d0*/  FFMA.FTZ R156, R156, c[0x0][0x2d0], -R4.reuse ;  /* 0x0000b4009c9c7a23 */ /* 0x100fe40000010804 */
[----:B------:R-:W-:Y:S02]  /*a8e0*/  FFMA.FTZ R155, R155, c[0x0][0x2d0], -R4 ;  /* 0x0000b4009b9b7a23 */ /* 0x000fe40000010804 */
[----:B-1----:R-:W-:Y:S02]  /*a8f0*/  FFMA.FTZ R2, R22, c[0x0][0x2d0], -R8 ;  /* 0x0000b40016027a23 */ /* 0x002fe40000010808 */
[--C-:B------:R-:W-:Y:S02]  /*a900*/  FFMA.FTZ R154, R154, c[0x0][0x2d0], -R4.reuse ;  /* 0x0000b4009a9a7a23 */ /* 0x100fe40000010804 */
[----:B------:R1:W-:Y:S01]  /*a910*/  MUFU.EX2 R237, R2 ;  /* 0x0000000200ed7308 */ /* 0x0003e20000000800 */
[--C-:B------:R-:W-:Y:S02]  /*a920*/  FFMA.FTZ R164, R164, c[0x0][0x2d0], -R4.reuse ;  /* 0x0000b400a4a47a23 */ /* 0x100fe40000010804 */
[----:B------:R-:W-:Y:S02]  /*a930*/  FFMA.FTZ R163, R163, c[0x0][0x2d0], -R4 ;  /* 0x0000b400a3a37a23 */ /* 0x000fe40000010804 */
[----:B---3--:R-:W-:Y:S02]  /*a940*/  FFMA.FTZ R9, R23, c[0x0][0x2d0], -R8 ;  /* 0x0000b40017097a23 */ /* 0x008fe40000010808 */
[----:B------:R-:W2:Y:S01]  /*a950*/  LDSM.16.MT88.4 R20, [R185] ;  /* 0x00000000b914783b */ /* 0x000ea20000004200 */
[--C-:B------:R-:W-:Y:S02]  /*a960*/  FFMA.FTZ R162, R162, c[0x0][0x2d0], -R4.reuse ;  /* 0x0000b400a2a27a23 */ /* 0x100fe40000010804 */
[----:B------:R-:W-:Y:S01]  /*a970*/  MUFU.EX2 R239, R9 ;  /* 0x0000000900ef7308 */ /* 0x000fe20000000800 */
[--C-:B------:R-:W-:Y:S02]  /*a980*/  FFMA.FTZ R153, R153, c[0x0][0x2d0], -R4.reuse ;  /* 0x0000b40099997a23 */ /* 0x100fe40000010804 */
[--C-:B------:R-:W-:Y:S02]  /*a990*/  FFMA.FTZ R227, R61, c[0x0][0x2d0], -R4.reuse ;  /* 0x0000b4003de37a23 */ /* 0x100fe40000010804 */
[--C-:B------:R-:W-:Y:S02]  /*a9a0*/  FFMA.FTZ R228, R27, c[0x0][0x2d0], -R4.reuse ;  /* 0x0000b4001be47a23 */ /* 0x100fe40000010804 */
[----:B------:R-:W-:Y:S02]  /*a9b0*/  FFMA.FTZ R229, R11, c[0x0][0x2d0], -R4 ;  /* 0x0000b4000be57a23 */ /* 0x000fe40000010804 */
[--C-:B------:R-:W-:Y:S02]  /*a9c0*/  FFMA.FTZ R59, R83, c[0x0][0x2d0], -R8.reuse ;  /* 0x0000b400533b7a23 */ /* 0x100fe40000010808 */
[--C-:B------:R-:W-:Y:S02]  /*a9d0*/  FFMA.FTZ R58, R82, c[0x0][0x2d0], -R8.reuse ;  /* 0x0000b400523a7a23 */ /* 0x100fe40000010808 */
[--C-:B------:R-:W-:Y:S01]  /*a9e0*/  FFMA.FTZ R57, R81, c[0x0][0x2d0], -R8.reuse ;  /* 0x0000b40051397a23 */ /* 0x100fe20000010808 */
[----:B-1----:R-:W-:Y:S01]  /*a9f0*/  FSEL R2, R72, RZ, P2 ;  /* 0x000000ff48027208 */ /* 0x002fe20001000000 */
[--C-:B------:R-:W-:Y:S02]  /*aa00*/  FFMA.FTZ R169, R80, c[0x0][0x2d0], -R8.reuse ;  /* 0x0000b40050a97a23 */ /* 0x100fe40000010808 */
[----:B------:R-:W-:Y:S02]  /*aa10*/  FFMA.FTZ R161, R161, c[0x0][0x2d0], -R8 ;  /* 0x0000b400a1a17a23 */ /* 0x000fe40000010808 */
[----:B------:R-:W-:Y:S02]  /*aa20*/  FADD.FTZ R0, -R2, R84 ;  /* 0x0000005402007221 */ /* 0x000fe40000010100 */
[----:B------:R-:W-:Y:S02]  /*aa30*/  FADD.FTZ R2, -R3, R85 ;  /* 0x0000005503027221 */ /* 0x000fe40000010100 */
[----:B------:R-:W-:Y:S02]  /*aa40*/  FMUL.FTZ R0, R0, c[0x0][0x2d0] ;  /* 0x0000b40000007a20 */ /* 0x000fe40000410000 */
[----:B------:R-:W-:Y:S02]  /*aa50*/  FADD.FTZ R3, -R5, R86 ;  /* 0x0000005605037221 */ /* 0x000fe40000010100 */
[----:B------:R1:W4:Y:S01]  /*aa60*/  MUFU.EX2 R65, R0 ;  /* 0x0000000000417308 */ /* 0x0003220000000800 */
[--C-:B------:R-:W-:Y:S02]  /*aa70*/  FFMA.FTZ R160, R160, c[0x0][0x2d0], -R8.reuse ;  /* 0x0000b400a0a07a23 */ /* 0x100fe40000010808 */
[--C-:B------:R-:W-:Y:S02]  /*aa80*/  FFMA.FTZ R159, R159, c[0x0][0x2d0], -R8.reuse ;  /* 0x0000b4009f9f7a23 */ /* 0x100fe40000010808 */
[--C-:B------:R-:W-:Y:S02]  /*aa90*/  FFMA.FTZ R158, R158, c[0x0][0x2d0], -R8.reuse ;  /* 0x0000b4009e9e7a23 */ /* 0x100fe40000010808 */
[--C-:B------:R-:W-:Y:S02]  /*aaa0*/  FFMA.FTZ R157, R157, c[0x0][0x2d0], -R8.reuse ;  /* 0x0000b4009d9d7a23 */ /* 0x100fe40000010808 */
[--C-:B------:R-:W-:Y:S01]  /*aab0*/  FFMA.FTZ R224, R63, c[0x0][0x2d0], -R8.reuse ;  /* 0x0000b4003fe07a23 */ /* 0x100fe20000010808 */
[----:B------:R-:W-:Y:S01]  /*aac0*/  MUFU.EX2 R172, R158 ;  /* 0x0000009e00ac7308 */ /* 0x000fe20000000800 */
[----:B------:R-:W-:Y:S09]  /*aad0*/  FFMA.FTZ R226, R35, c[0x0][0x2d0], -R8 ;  /* 0x0000b40023e27a23 */ /* 0x000ff20000010808 */
[----:B------:R-:W-:Y:S01]  /*aae0*/  MUFU.EX2 R158, R221 ;  /* 0x000000dd009e7308 */ /* 0x000fe20000000800 */
[----:B-1----:R-:W-:Y:S09]  /*aaf0*/  FMUL.FTZ R0, R2, c[0x0][0x2d0] ;  /* 0x0000b40002007a20 */ /* 0x002ff20000410000 */
[----:B------:R1:W5:Y:S10]  /*ab00*/  MUFU.EX2 R67, R0 ;  /* 0x0000000000437308 */ /* 0x0003740000000800 */
[----:B------:R-:W-:Y:S10]  /*ab10*/  MUFU.EX2 R176, R157 ;  /* 0x0000009d00b07308 */ /* 0x000ff40000000800 */
[----:B------:R-:W-:Y:S01]  /*ab20*/  MUFU.EX2 R157, R162 ;  /* 0x000000a2009d7308 */ /* 0x000fe20000000800 */
[----:B-1----:R-:W-:Y:S02]  /*ab30*/  FMUL.FTZ R0, R3, c[0x0][0x2d0] ;  /* 0x0000b40003007a20 */ /* 0x002fe40000410000 */
[--C-:B------:R-:W-:Y:S07]  /*ab40*/  FFMA.FTZ R3, R62, c[0x0][0x2d0], -R4.reuse ;  /* 0x0000b4003e037a23 */ /* 0x100fee0000010804 */
[----:B------:R1:W-:Y:S10]  /*ab50*/  MUFU.EX2 R243, R3 ;  /* 0x0000000300f37308 */ /* 0x0003f40000000800 */
[----:B------:R2:W2:Y:S01]  /*ab60*/  MUFU.EX2 R2, R0 ;  /* 0x0000000000027308 */ /* 0x0004a20000000800 */
[--C-:B-1----:R-:W-:Y:S02]  /*ab70*/  FFMA.FTZ R3, R73, c[0x0][0x2d0], -R4.reuse ;  /* 0x0000b40049037a23 */ /* 0x102fe40000010804 */
[----:B------:R-:W3:Y:S04]  /*ab80*/  LDL.LU R73, [R1+0x8] ;  /* 0x0000080001497983 */ /* 0x000ee80000300800 */
[----:B------:R-:W3:Y:S01]  /*ab90*/  LDL.LU R66, [R1] ;  /* 0x0000000001427983 */ /* 0x000ee20000300800 */
[--C-:B--2---:R-:W-:Y:S04]  /*aba0*/  FFMA.FTZ R0, R24, c[0x0][0x2d0], -R4.reuse ;  /* 0x0000b40018007a23 */ /* 0x104fe80000010804 */
[----:B------:R1:W-:Y:S02]  /*abb0*/  MUFU.EX2 R222, R0 ;  /* 0x0000000000de7308 */ /* 0x0003e40000000800 */
[--C-:B-1----:R-:W-:Y:S08]  /*abc0*/  FFMA.FTZ R0, R26, c[0x0][0x2d0], -R4.reuse ;  /* 0x0000b4001a007a23 */ /* 0x102ff00000010804 */
[----:B------:R1:W2:Y:S02]  /*abd0*/  MUFU.EX2 R236, R0 ;  /* 0x0000000000ec7308 */ /* 0x0002a40000000800 */
[----:B-1----:R-:W-:Y:S08]  /*abe0*/  FFMA.FTZ R0, R56, c[0x0][0x2d0], -R4 ;  /* 0x0000b40038007a23 */ /* 0x002ff00000010804 */
[----:B------:R1:W1:Y:S02]  /*abf0*/  MUFU.EX2 R235, R0 ;  /* 0x0000000000eb7308 */ /* 0x0002640000000800 */
[----:B-1----:R-:W-:Y:S02]  /*ac00*/  FSEL R0, R68, RZ, P0 ;  /* 0x000000ff44007208 */ /* 0x002fe40000000000 */
[C---:B------:R-:W-:Y:S02]  /*ac10*/  ISETP.GT.AND P0, PT, R211.reuse, R249, PT ;  /* 0x000000f9d300720c */ /* 0x040fe40003f04270 */
[----:B------:R-:W-:Y:S01]  /*ac20*/  IADD3 R211, R211, -0x1, RZ ;  /* 0xffffffffd3d37810 */ /* 0x000fe20007ffe0ff */
[----:B------:R-:W-:Y:S02]  /*ac30*/  FADD.FTZ R0, -R0, R87 ;  /* 0x0000005700007221 */ /* 0x000fe40000010100 */
[----:B------:R-:W1:Y:S02]  /*ac40*/  LDSM.16.MT88.4 R84, [R188] ;  /* 0x00000000bc54783b */ /* 0x000e640000004200 */
[----:B------:R-:W-:Y:S06]  /*ac50*/  FMUL.FTZ R0, R0, c[0x0][0x2d0] ;  /* 0x0000b40000007a20 */ /* 0x000fec0000410000 */
[----:B------:R-:W1:Y:S01]  /*ac60*/  MUFU.EX2 R0, R0 ;  /* 0x0000000000007308 */ /* 0x000e620000000800 */
[C---:B----4-:R-:W-:Y:S01]  /*ac70*/  FMUL.FTZ R4, R65.reuse, R88 ;  /* 0x0000005841047220 */ /* 0x050fe20000410000 */
[----:B------:R-:W-:Y:S01]  /*ac80*/  F2FP.PACK_AB R76, R234, R10 ;  /* 0x0000000aea4c723e */ /* 0x000fe200000000ff */
[----:B------:R-:W-:Y:S01]  /*ac90*/  FMUL.FTZ R5, R65, R89 ;  /* 0x0000005941057220 */ /* 0x000fe20000410000 */
[----:B------:R-:W-:Y:S01]  /*aca0*/  F2FP.PACK_AB R77, R233, R232 ;  /* 0x000000e8e94d723e */ /* 0x000fe200000000ff */
[----:B-----5:R-:W-:Y:S01]  /*acb0*/  FMUL.FTZ R6, R67, R90 ;  /* 0x0000005a43067220 */ /* 0x020fe20000410000 */
[----:B------:R-:W-:Y:S01]  /*acc0*/  F2FP.PACK_AB R78, R241, R240 ;  /* 0x000000f0f14e723e */ /* 0x000fe200000000ff */
[----:B------:R-:W-:Y:S01]  /*acd0*/  FMUL.FTZ R7, R67, R91 ;  /* 0x0000005b43077220 */ /* 0x000fe20000410000 */
[----:B------:R-:W-:Y:S01]  /*ace0*/  F2FP.PACK_AB R79, R242, R238 ;  /* 0x000000eef24f723e */ /* 0x000fe200000000ff */
[----:B------:R-:W-:Y:S01]  /*acf0*/  LDSM.16.MT88.4 R88, [R189+0x800] ;  /* 0x00080000bd58783b */ /* 0x000fe20000004200 */
[----:B------:R-:W-:Y:S01]  /*ad00*/  F2FP.PACK_AB R80, R231, R230 ;  /* 0x000000e6e750723e */ /* 0x000fe200000000ff */
[C---:B------:R-:W-:Y:S01]  /*ad10*/  FMUL.FTZ R8, R2.reuse, R92 ;  /* 0x0000005c02087220 */ /* 0x040fe20000410000 */
[----:B------:R-:W-:Y:S01]  /*ad20*/  F2FP.PACK_AB R82, R239, R237 ;  /* 0x000000edef52723e */ /* 0x000fe200000000ff */
[----:B------:R-:W-:Y:S01]  /*ad30*/  FMUL.FTZ R9, R2, R93 ;  /* 0x0000005d02097220 */ /* 0x000fe20000410000 */
[----:B--2---:R-:W-:Y:S01]  /*ad40*/  F2FP.PACK_AB R81, R236, R222 ;  /* 0x000000deec51723e */ /* 0x004fe200000000ff */
[-C--:B------:R-:W-:Y:S05]  /*ad50*/  HMMA.16816.F32 R4, R76, R20.reuse, R4 ;  /* 0x000000144c04723c */ /* 0x080fea0000001804 */
[----:B------:R-:W-:Y:S01]  /*ad60*/  F2FP.PACK_AB R83, R243, R235 ;  /* 0x000000ebf353723e */ /* 0x000fe200000000ff */
[C---:B------:R-:W-:Y:S02]  /*ad70*/  FFMA.FTZ R69, R65.reuse, R246, R10 ;  /* 0x000000f641457223 */ /* 0x040fe4000001000a */
[----:B------:R-:W-:Y:S01]  /*ad80*/  FMUL.FTZ R12, R2, R96 ;  /* 0x00000060020c7220 */ /* 0x000fe20000410000 */
[----:B------:R-:W-:Y:S03]  /*ad90*/  MUFU.EX2 R246, R182 ;  /* 0x000000b600f67308 */ /* 0x000fe60000000800 */
[C---:B-1----:R-:W-:Y:S02]  /*ada0*/  FMUL.FTZ R10, R0.reuse, R94 ;  /* 0x0000005e000a7220 */ /* 0x042fe40000410000 */
[----:B------:R-:W-:Y:S02]  /*adb0*/  FMUL.FTZ R11, R0, R95 ;  /* 0x0000005f000b7220 */ /* 0x000fe40000410000 */
[----:B------:R-:W-:Y:S01]  /*adc0*/  LDSM.16.MT88.4 R92, [R186+0x800] ;  /* 0x00080000ba5c783b */ /* 0x000fe20000004200 */
[----:B------:R-:W-:Y:S02]  /*add0*/  FMUL.FTZ R13, R2, R97 ;  /* 0x00000061020d7220 */ /* 0x000fe40000410000 */
[C---:B------:R-:W-:Y:S01]  /*ade0*/  FMUL.FTZ R14, R0.reuse, R98 ;  /* 0x00000062000e7220 */ /* 0x040fe20000410000 */
[----:B------:R-:W-:Y:S01]  /*adf0*/  MUFU.EX2 R182, R174 ;  /* 0x000000ae00b67308 */ /* 0x000fe20000000800 */
[C---:B------:R-:W-:Y:S04]  /*ae00*/  HMMA.16816.F32 R8, R80.reuse, R20, R8 ;  /* 0x000000145008723c */ /* 0x040fe80000001808 */
[----:B------:R-:W-:Y:S02]  /*ae10*/  FMUL.FTZ R15, R0, R99 ;  /* 0x00000063000f7220 */ /* 0x000fe40000410000 */
[----:B------:R-:W-:Y:S01]  /*ae20*/  LDSM.16.MT88.4 R96, [R188+0x1000] ;  /* 0x00100000bc60783b */ /* 0x000fe20000004200 */
[C---:B------:R-:W-:Y:S02]  /*ae30*/  FMUL.FTZ R32, R65.reuse, R116 ;  /* 0x0000007441207220 */ /* 0x040fe40000410000 */
[C---:B------:R-:W-:Y:S01]  /*ae40*/  FMUL.FTZ R33, R65.reuse, R117 ;  /* 0x0000007541217220 */ /* 0x040fe20000410000 */
[----:B------:R-:W-:Y:S01]  /*ae50*/  MUFU.EX2 R174, R179 ;  /* 0x000000b300ae7308 */ /* 0x000fe20000000800 */
[-C--:B------:R-:W-:Y:S03]  /*ae60*/  HMMA.16816.F32 R12, R80, R22.reuse, R12 ;  /* 0x00000016500c723c */ /* 0x080fe6000000180c */
[C---:B------:R-:W-:Y:S02]  /*ae70*/  FMUL.FTZ R16, R65.reuse, R100 ;  /* 0x0000006441107220 */ /* 0x040fe40000410000 */
[----:B------:R-:W-:Y:S02]  /*ae80*/  FMUL.FTZ R17, R65, R101 ;  /* 0x0000006541117220 */ /* 0x000fe40000410000 */
[C---:B------:R-:W-:Y:S02]  /*ae90*/  FMUL.FTZ R18, R67.reuse, R102 ;  /* 0x0000006643127220 */ /* 0x040fe40000410000 */
[C---:B------:R-:W-:Y:S01]  /*aea0*/  FMUL.FTZ R19, R67.reuse, R103 ;  /* 0x0000006743137220 */ /* 0x040fe20000410000 */
[----:B------:R-:W-:Y:S02]  /*aeb0*/  MUFU.EX2 R101, R60 ;  /* 0x0000003c00657308 */ /* 0x000fe40000000800 */
[C---:B------:R-:W-:Y:S02]  /*aec0*/  FMUL.FTZ R34, R67.reuse, R118 ;  /* 0x0000007643227220 */ /* 0x040fe40000410000 */
[----:B------:R-:W-:Y:S02]  /*aed0*/  FMUL.FTZ R35, R67, R119 ;  /* 0x0000007743237220 */ /* 0x000fe40000410000 */
[C---:B------:R-:W-:Y:S01]  /*aee0*/  HMMA.16816.F32 R16, R76.reuse, R22, R16 ;  /* 0x000000164c10723c */ /* 0x040fe20000001810 */
[----:B------:R-:W-:Y:S03]  /*aef0*/  LDSM.16.MT88.4 R116, [R189+0x2000] ;  /* 0x00200000bd74783b */ /* 0x000fe60000004200 */
[C---:B------:R-:W-:Y:S01]  /*af00*/  FMUL.FTZ R20, R65.reuse, R104 ;  /* 0x0000006841147220 */ /* 0x040fe20000410000 */
[----:B------:R-:W-:Y:S01]  /*af10*/  MUFU.EX2 R103, R178 ;  /* 0x000000b200677308 */ /* 0x000fe20000000800 */
[----:B------:R-:W-:Y:S02]  /*af20*/  FMUL.FTZ R21, R65, R105 ;  /* 0x0000006941157220 */ /* 0x000fe40000410000 */
[C---:B------:R-:W-:Y:S04]  /*af30*/  FMUL.FTZ R22, R67.reuse, R106 ;  /* 0x0000006a43167220 */ /* 0x040fe80000410000 */
[----:B------:R-:W-:Y:S02]  /*af40*/  FMUL.FTZ R23, R67, R107 ;  /* 0x0000006b43177220 */ /* 0x000fe40000410000 */
[C---:B------:R-:W-:Y:S01]  /*af50*/  FMUL.FTZ R48, R65.reuse, R132 ;  /* 0x0000008441307220 */ /* 0x040fe20000410000 */
[----:B------:R-:W-:Y:S01]  /*af60*/  MUFU.EX2 R102, R168 ;  /* 0x000000a800667308 */ /* 0x000fe20000000800 */
[----:B------:R-:W-:Y:S02]  /*af70*/  FMUL.FTZ R49, R65, R133 ;  /* 0x0000008541317220 */ /* 0x000fe40000410000 */
[C---:B------:R-:W-:Y:S01]  /*af80*/  FMUL.FTZ R50, R67.reuse, R134 ;  /* 0x0000008643327220 */ /* 0x040fe20000410000 */
[-C--:B------:R-:W-:Y:S03]  /*af90*/  HMMA.16816.F32 R20, R76, R36.reuse, R20 ;  /* 0x000000244c14723c */ /* 0x080fe60000001814 */
[C---:B------:R-:W-:Y:S02]  /*afa0*/  FMUL.FTZ R24, R2.reuse, R108 ;  /* 0x0000006c02187220 */ /* 0x040fe40000410000 */
[----:B------:R-:W-:Y:S01]  /*afb0*/  FMUL.FTZ R25, R2, R109 ;  /* 0x0000006d02197220 */ /* 0x000fe20000410000 */
[----:B------:R-:W1:Y:S01]  /*afc0*/  MUFU.EX2 R105, R59 ;  /* 0x0000003b00697308 */ /* 0x000e620000000800 */
[C---:B------:R-:W-:Y:S02]  /*afd0*/  FMUL.FTZ R26, R0.reuse, R110 ;  /* 0x0000006e001a7220 */ /* 0x040fe40000410000 */
[----:B------:R-:W-:Y:S03]  /*afe0*/  FMUL.FTZ R27, R0, R111 ;  /* 0x0000006f001b7220 */ /* 0x000fe60000410000 */
[----:B------:R-:W-:Y:S02]  /*aff0*/  FMUL.FTZ R51, R67, R135 ;  /* 0x0000008743337220 */ /* 0x000fe40000410000 */
[----:B------:R-:W-:Y:S01]  /*b000*/  LDSM.16.MT88.4 R132, [R186+0x2000] ;  /* 0x00200000ba84783b */ /* 0x000fe20000004200 */
[C---:B------:R-:W-:Y:S01]  /*b010*/  FMUL.FTZ R28, R2.reuse, R112 ;  /* 0x00000070021c7220 */ /* 0x040fe20000410000 */
[C---:B------:R-:W-:Y:S01]  /*b020*/  HMMA.16816.F32 R24, R80.reuse, R36, R24 ;  /* 0x000000245018723c */ /* 0x040fe20000001818 */
[----:B------:R-:W-:Y:S03]  /*b030*/  MUFU.EX2 R109, R58 ;  /* 0x0000003a006d7308 */ /* 0x000fe60000000800 */
[----:B------:R-:W-:Y:S02]  /*b040*/  FMUL.FTZ R29, R2, R113 ;  /* 0x00000071021d7220 */ /* 0x000fe40000410000 */
[C---:B------:R-:W-:Y:S02]  /*b050*/  FMUL.FTZ R30, R0.reuse, R114 ;  /* 0x00000072001e7220 */ /* 0x040fe40000410000 */
[----:B------:R-:W-:Y:S03]  /*b060*/  FMUL.FTZ R31, R0, R115 ;  /* 0x00000073001f7220 */ /* 0x000fe60000410000 */
[----:B------:R-:W-:Y:S01]  /*b070*/  MUFU.EX2 R100, R152 ;  /* 0x0000009800647308 */ /* 0x000fe20000000800 */
[C---:B------:R-:W-:Y:S02]  /*b080*/  FMUL.FTZ R40, R2.reuse, R124 ;  /* 0x0000007c02287220 */ /* 0x040fe40000410000 */
[----:B------:R-:W-:Y:S01]  /*b090*/  FMUL.FTZ R41, R2, R125 ;  /* 0x0000007d02297220 */ /* 0x000fe20000410000 */
[-C--:B------:R-:W-:Y:S03]  /*b0a0*/  HMMA.16816.F32 R28, R80, R38.reuse, R28 ;  /* 0x00000026501c723c */ /* 0x080fe6000000181c */
[C---:B------:R-:W-:Y:S02]  /*b0b0*/  FMUL.FTZ R42, R0.reuse, R126 ;  /* 0x0000007e002a7220 */ /* 0x040fe40000410000 */
[----:B------:R-:W-:Y:S01]  /*b0c0*/  FMUL.FTZ R43, R0, R127 ;  /* 0x0000007f002b7220 */ /* 0x000fe20000410000 */
[----:B------:R2:W-:Y:S01]  /*b0d0*/  MUFU.EX2 R113, R57 ;  /* 0x0000003900717308 */ /* 0x0005e20000000800 */
[C---:B------:R-:W-:Y:S01]  /*b0e0*/  FMUL.FTZ R44, R2.reuse, R128 ;  /* 0x00000080022c7220 */ /* 0x040fe20000410000 */
[C---:B------:R-:W-:Y:S04]  /*b0f0*/  HMMA.16816.F32 R32, R76.reuse, R38, R32 ;  /* 0x000000264c20723c */ /* 0x040fe80000001820 */
[C---:B------:R-:W-:Y:S02]  /*b100*/  FMUL.FTZ R36, R65.reuse, R120 ;  /* 0x0000007841247220 */ /* 0x040fe40000410000 */
[----:B------:R-:W-:Y:S02]  /*b110*/  FMUL.FTZ R37, R65, R121 ;  /* 0x0000007941257220 */ /* 0x000fe40000410000 */
[C---:B------:R-:W-:Y:S01]  /*b120*/  FMUL.FTZ R38, R67.reuse, R122 ;  /* 0x0000007a43267220 */ /* 0x040fe20000410000 */
[----:B------:R4:W-:Y:S03]  /*b130*/  MUFU.EX2 R108, R64 ;  /* 0x00000040006c7308 */ /* 0x0009e60000000800 */
[----:B------:R-:W-:Y:S02]  /*b140*/  FMUL.FTZ R39, R67, R123 ;  /* 0x0000007b43277220 */ /* 0x000fe40000410000 */
[----:B------:R-:W-:Y:S02]  /*b150*/  FMUL.FTZ R45, R2, R129 ;  /* 0x00000081022d7220 */ /* 0x000fe40000410000 */
[C---:B------:R-:W-:Y:S02]  /*b160*/  FMUL.FTZ R46, R0.reuse, R130 ;  /* 0x00000082002e7220 */ /* 0x040fe40000410000 */
[----:B------:R-:W-:Y:S01]  /*b170*/  FMUL.FTZ R47, R0, R131 ;  /* 0x00000083002f7220 */ /* 0x000fe20000410000 */
[-C--:B------:R-:W-:Y:S01]  /*b180*/  HMMA.16816.F32 R36, R76, R52.reuse, R36 ;  /* 0x000000344c24723c */ /* 0x080fe20000001824 */
[----:B------:R5:W-:Y:S02]  /*b190*/  MUFU.EX2 R130, R3 ;  /* 0x0000000300827308 */ /* 0x000be40000000800 */
[C---:B------:R-:W-:Y:S02]  /*b1a0*/  FMUL.FTZ R56, R2.reuse, R140 ;  /* 0x0000008c02387220 */ /* 0x040fe40000410000 */
[----:B--2---:R-:W-:Y:S02]  /*b1b0*/  FMUL.FTZ R57, R2, R141 ;  /* 0x0000008d02397220 */ /* 0x004fe40000410000 */
[C---:B------:R-:W-:Y:S01]  /*b1c0*/  FMUL.FTZ R58, R0.reuse, R142 ;  /* 0x0000008e003a7220 */ /* 0x040fe20000410000 */
[C---:B------:R-:W-:Y:S03]  /*b1d0*/  HMMA.16816.F32 R40, R80.reuse, R52, R40 ;  /* 0x000000345028723c */ /* 0x040fe60000001828 */
[----:B------:R-:W-:Y:S01]  /*b1e0*/  MUFU.EX2 R104, R177 ;  /* 0x000000b100687308 */ /* 0x000fe20000000800 */
[----:B------:R-:W-:Y:S02]  /*b1f0*/  FMUL.FTZ R59, R0, R143 ;  /* 0x0000008f003b7220 */ /* 0x000fe40000410000 */
[C---:B------:R-:W-:Y:S02]  /*b200*/  FMUL.FTZ R60, R2.reuse, R144 ;  /* 0x00000090023c7220 */ /* 0x040fe40000410000 */
[-C--:B------:R-:W-:Y:S04]  /*b210*/  HMMA.16816.F32 R44, R80, R54.reuse, R44 ;  /* 0x00000036502c723c */ /* 0x080fe8000000182c */
[----:B------:R-:W-:Y:S01]  /*b220*/  FMUL.FTZ R61, R2, R145 ;  /* 0x00000091023d7220 */ /* 0x000fe20000410000 */
[----:B------:R-:W-:Y:S01]  /*b230*/  MUFU.EX2 R106, R167 ;  /* 0x000000a7006a7308 */ /* 0x000fe20000000800 */
[C---:B------:R-:W-:Y:S02]  /*b240*/  FMUL.FTZ R62, R0.reuse, R146 ;  /* 0x00000092003e7220 */ /* 0x040fe40000410000 */
[C---:B------:R-:W-:Y:S04]  /*b250*/  HMMA.16816.F32 R48, R76.reuse, R54, R48 ;  /* 0x000000364c30723c */ /* 0x040fe80000001830 */
[C---:B------:R-:W-:Y:S02]  /*b260*/  FMUL.FTZ R52, R65.reuse, R136 ;  /* 0x0000008841347220 */ /* 0x040fe40000410000 */
[----:B------:R-:W-:Y:S01]  /*b270*/  FMUL.FTZ R53, R65, R137 ;  /* 0x0000008941357220 */ /* 0x000fe20000410000 */
[----:B------:R-:W-:Y:S01]  /*b280*/  MUFU.EX2 R111, R173 ;  /* 0x000000ad006f7308 */ /* 0x000fe20000000800 */
[C---:B------:R-:W-:Y:S04]  /*b290*/  FMUL.FTZ R54, R67.reuse, R138 ;  /* 0x0000008a43367220 */ /* 0x040fe80000410000 */
[----:B------:R-:W-:Y:S02]  /*b2a0*/  FMUL.FTZ R55, R67, R139 ;  /* 0x0000008b43377220 */ /* 0x000fe40000410000 */
[C---:B------:R-:W-:Y:S02]  /*b2b0*/  FMUL.FTZ R63, R0.reuse, R147 ;  /* 0x00000093003f7220 */ /* 0x040fe40000410000 */
[C---:B----4-:R-:W-:Y:S01]  /*b2c0*/  FMUL.FTZ R64, R65.reuse, R148 ;  /* 0x0000009441407220 */ /* 0x050fe20000410000 */
[----:B------:R-:W2:Y:S01]  /*b2d0*/  MUFU.EX2 R107, R75 ;  /* 0x0000004b006b7308 */ /* 0x000ea20000000800 */
[----:B------:R-:W-:Y:S01]  /*b2e0*/  FMUL.FTZ R65, R65, R149 ;  /* 0x0000009541417220 */ /* 0x000fe20000410000 */
[-C--:B------:R-:W-:Y:S03]  /*b2f0*/  HMMA.16816.F32 R52, R76, R84.reuse, R52 ;  /* 0x000000544c34723c */ /* 0x080fe60000001834 */
[----:B------:R-:W-:Y:S01]  /*b300*/  FFMA.FTZ R0, R0, R252, R222 ;  /* 0x000000fc00007223 */ /* 0x000fe200000100de */
[----:B------:R-:W-:Y:S04]  /*b310*/  F2FP.PACK_AB R148, R175, R180 ;  /* 0x000000b4af94723e */ /* 0x000fe800000000ff */
[C---:B------:R-:W-:Y:S01]  /*b320*/  HMMA.16816.F32 R56, R80.reuse, R84, R56 ;  /* 0x000000545038723c */ /* 0x040fe20000001838 */
[----:B------:R-:W-:Y:S03]  /*b330*/  MUFU.EX2 R167, R212 ;  /* 0x000000d400a77308 */ /* 0x000fe60000000800 */
[----:B---3--:R-:W-:Y:S02]  /*b340*/  FFMA.FTZ R2, R2, R73, R230 ;  /* 0x0000004902027223 */ /* 0x008fe400000100e6 */
[----:B-----5:R-:W-:Y:S01]  /*b350*/  FFMA.FTZ R3, R67, R66, R232 ;  /* 0x0000004243037223 */ /* 0x020fe200000100e8 */
[----:B-1----:R-:W-:Y:S01]  /*b360*/  F2FP.PACK_AB R84, R105, R101 ;  /* 0x000000656954723e */ /* 0x002fe200000000ff */
[-C--:B------:R-:W-:Y:S01]  /*b370*/  HMMA.16816.F32 R60, R80, R86.reuse, R60 ;  /* 0x00000056503c723c */ /* 0x080fe2000000183c */
[----:B------:R-:W1:Y:S02]  /*b380*/  LDSM.16.MT88.4 R80, [R185+0x800] ;  /* 0x00080000b950783b */ /* 0x000e640000004200 */
[----:B------:R-:W3:Y:S01]  /*b390*/  MUFU.EX2 R112, R171 ;  /* 0x000000ab00707308 */ /* 0x000ee20000000800 */
[C---:B------:R-:W-:Y:S02]  /*b3a0*/  FMUL.FTZ R66, R67.reuse, R150 ;  /* 0x0000009643427220 */ /* 0x040fe40000410000 */
[----:B------:R-:W-:Y:S01]  /*b3b0*/  FMUL.FTZ R67, R67, R151 ;  /* 0x0000009743437220 */ /* 0x000fe20000410000 */
[----:B--2---:R-:W-:Y:S01]  /*b3c0*/  F2FP.PACK_AB R85, R107, R100 ;  /* 0x000000646b55723e */ /* 0x004fe200000000ff */
[----:B------:R-:W-:Y:S04]  /*b3d0*/  FADD.FTZ R73, R234, R69 ;  /* 0x00000045ea497221 */ /* 0x000fe80000010000 */
[----:B------:R-:W-:Y:S01]  /*b3e0*/  FADD.FTZ R69, R236, R0 ;  /* 0x00000000ec457221 */ /* 0x000fe20000010000 */
[----:B------:R-:W-:Y:S01]  /*b3f0*/  HMMA.16816.F32 R64, R76, R86, R64 ;  /* 0x000000564c40723c */ /* 0x000fe20000001840 */
[----:B------:R-:W-:Y:S03]  /*b400*/  MUFU.EX2 R110, R166 ;  /* 0x000000a6006e7308 */ /* 0x000fe60000000800 */
[----:B------:R-:W-:Y:S02]  /*b410*/  FADD.FTZ R0, R240, R73 ;  /* 0x00000049f0007221 */ /* 0x000fe40000010000 */
[----:B------:R-:W-:Y:S01]  /*b420*/  FADD.FTZ R73, R235, R69 ;  /* 0x00000045eb497221 */ /* 0x000fe20000010000 */
[----:B------:R-:W-:Y:S01]  /*b430*/  F2FP.PACK_AB R76, R104, R103 ;  /* 0x00000067684c723e */ /* 0x000fe200000000ff */
[----:B------:R-:W-:Y:S01]  /*b440*/  FADD.FTZ R0, R241, R0 ;  /* 0x00000000f1007221 */ /* 0x000fe20000010000 */
[----:B------:R-:W-:Y:S02]  /*b450*/  F2FP.PACK_AB R77, R106, R102 ;  /* 0x000000666a4d723e */ /* 0x000fe400000000ff */
[----:B------:R-:W2:Y:S01]  /*b460*/  MUFU.EX2 R114, R165 ;  /* 0x000000a500727308 */ /* 0x000ea20000000800 */
[----:B------:R-:W-:Y:S01]  /*b470*/  F2FP.PACK_AB R86, R113, R109 ;  /* 0x0000006d7156723e */ /* 0x000fe200000000ff */
[----:B------:R-:W-:Y:S01]  /*b480*/  FADD.FTZ R0, R103, R0 ;  /* 0x0000000067007221 */ /* 0x000fe20000010000 */
[----:B---3--:R-:W-:Y:S01]  /*b490*/  F2FP.PACK_AB R78, R112, R111 ;  /* 0x0000006f704e723e */ /* 0x008fe200000000ff */
[----:B------:R-:W-:Y:S01]  /*b4a0*/  FADD.FTZ R3, R233, R3 ;  /* 0x00000003e9037221 */ /* 0x000fe20000010000 */
[----:B------:R-:W-:Y:S01]  /*b4b0*/  F2FP.PACK_AB R87, R130, R108 ;  /* 0x0000006c8257723e */ /* 0x000fe200000000ff */
[----:B------:R-:W-:Y:S02]  /*b4c0*/  FADD.FTZ R2, R231, R2 ;  /* 0x00000002e7027221 */ /* 0x000fe40000010000 */
[----:B------:R-:W-:Y:S02]  /*b4d0*/  FADD.FTZ R3, R238, R3 ;  /* 0x00000003ee037221 */ /* 0x000fe40000010000 */
[----:B------:R-:W-:Y:S01]  /*b4e0*/  MUFU.EX2 R171, R210 ;  /* 0x000000d200ab7308 */ /* 0x000fe20000000800 */
[----:B------:R-:W-:Y:S02]  /*b4f0*/  FADD.FTZ R2, R237, R2 ;  /* 0x00000002ed027221 */ /* 0x000fe40000010000 */
[----:B------:R-:W-:Y:S02]  /*b500*/  FADD.FTZ R69, R242, R3 ;  /* 0x00000003f2457221 */ /* 0x000fe40000010000 */
[----:B------:R-:W-:Y:S02]  /*b510*/  FADD.FTZ R3, R239, R2 ;  /* 0x00000002ef037221 */ /* 0x000fe40000010000 */
[----:B------:R-:W-:Y:S02]  /*b520*/  FADD.FTZ R69, R102, R69 ;  /* 0x0000004566457221 */ /* 0x000fe40000010000 */
[----:B------:R-:W-:Y:S01]  /*b530*/  FADD.FTZ R3, R101, R3 ;  /* 0x0000000365037221 */ /* 0x000fe20000010000 */
[----:B------:R-:W-:Y:S01]  /*b540*/  MUFU.EX2 R143, R206 ;  /* 0x000000ce008f7308 */ /* 0x000fe20000000800 */
[----:B------:R-:W-:Y:S02]  /*b550*/  FADD.FTZ R2, R243, R73 ;  /* 0x00000049f3027221 */ /* 0x000fe40000010000 */
[----:B------:R-:W-:Y:S01]  /*b560*/  FADD.FTZ R0, R104, R0 ;  /* 0x0000000068007221 */ /* 0x000fe20000010000 */
[----:B--2---:R-:W-:Y:S01]  /*b570*/  F2FP.PACK_AB R79, R114, R110 ;  /* 0x0000006e724f723e */ /* 0x004fe200000000ff */
[----:B------:R-:W-:Y:S02]  /*b580*/  FADD.FTZ R2, R100, R2 ;  /* 0x0000000264027221 */ /* 0x000fe40000010000 */
[----:B------:R-:W-:Y:S01]  /*b590*/  LDSM.16.MT88.4 R100, [R185+0x2000] ;  /* 0x00200000b964783b */ /* 0x000fe20000004200 */
[----:B------:R-:W-:Y:S02]  /*b5a0*/  FADD.FTZ R0, R111, R0 ;  /* 0x000000006f007221 */ /* 0x000fe40000010000 */
[----:B------:R-:W-:Y:S01]  /*b5b0*/  MUFU.EX2 R173, R209 ;  /* 0x000000d100ad7308 */ /* 0x000fe20000000800 */
[-C--:B-1----:R-:W-:Y:S03]  /*b5c0*/  HMMA.16816.F32 R4, R76, R80.reuse, R4 ;  /* 0x000000504c04723c */ /* 0x082fe60000001804 */
[----:B------:R-:W-:Y:S02]  /*b5d0*/  FADD.FTZ R73, R112, R0 ;  /* 0x0000000070497221 */ /* 0x000fe40000010000 */
[----:B------:R-:W-:Y:S02]  /*b5e0*/  FADD.FTZ R3, R105, R3 ;  /* 0x0000000369037221 */ /* 0x000fe40000010000 */
[----:B------:R-:W-:Y:S01]  /*b5f0*/  FADD.FTZ R2, R107, R2 ;  /* 0x000000026b027221 */ /* 0x000fe20000010000 */
[C---:B------:R-:W-:Y:S01]  /*b600*/  HMMA.16816.F32 R8, R84.reuse, R80, R8 ;  /* 0x000000505408723c */ /* 0x040fe20000001808 */
[----:B------:R-:W-:Y:S03]  /*b610*/  MUFU.EX2 R179, R208 ;  /* 0x000000d000b37308 */ /* 0x000fe60000000800 */
[----:B------:R-:W-:Y:S02]  /*b620*/  FADD.FTZ R3, R109, R3 ;  /* 0x000000036d037221 */ /* 0x000fe40000010000 */
[----:B------:R-:W-:Y:S02]  /*b630*/  FADD.FTZ R69, R106, R69 ;  /* 0x000000456a457221 */ /* 0x000fe40000010000 */
[-C--:B------:R-:W-:Y:S03]  /*b640*/  HMMA.16816.F32 R12, R84, R82.reuse, R12 ;  /* 0x00000052540c723c */ /* 0x080fe6000000180c */
[----:B------:R-:W-:Y:S01]  /*b650*/  MUFU.EX2 R177, R204 ;  /* 0x000000cc00b17308 */ /* 0x000fe20000000800 */
[----:B------:R-:W-:Y:S04]  /*b660*/  FADD.FTZ R69, R110, R69 ;  /* 0x000000456e457221 */ /* 0x000fe80000010000 */
[C---:B------:R-:W-:Y:S01]  /*b670*/  HMMA.16816.F32 R16, R76.reuse, R82, R16 ;  /* 0x000000524c10723c */ /* 0x040fe20000001810 */
[----:B------:R-:W1:Y:S04]  /*b680*/  LDSM.16.MT88.4 R80, [R188+0x800] ;  /* 0x00080000bc50783b */ /* 0x000e680000004200 */
[----:B------:R-:W-:Y:S03]  /*b690*/  MUFU.EX2 R178, R200 ;  /* 0x000000c800b27308 */ /* 0x000fe60000000800 */
[-C--:B------:R-:W-:Y:S07]  /*b6a0*/  HMMA.16816.F32 R20, R76, R88.reuse, R20 ;  /* 0x000000584c14723c */ /* 0x080fee0000001814 */
[----:B------:R-:W-:Y:S01]  /*b6b0*/  MUFU.EX2 R152, R226 ;  /* 0x000000e200987308 */ /* 0x000fe20000000800 */
[C---:B------:R-:W-:Y:S08]  /*b6c0*/  HMMA.16816.F32 R24, R84.reuse, R88, R24 ;  /* 0x000000585418723c */ /* 0x040ff00000001818 */
[-C--:B------:R-:W-:Y:S01]  /*b6d0*/  HMMA.16816.F32 R28, R84, R90.reuse, R28 ;  /* 0x0000005a541c723c */ /* 0x080fe2000000181c */
[----:B------:R-:W-:Y:S07]  /*b6e0*/  MUFU.EX2 R75, R229 ;  /* 0x000000e5004b7308 */ /* 0x000fee0000000800 */
[C---:B------:R-:W-:Y:S01]  /*b6f0*/  HMMA.16816.F32 R32, R76.reuse, R90, R32 ;  /* 0x0000005a4c20723c */ /* 0x040fe20000001820 */
[----:B------:R-:W2:Y:S02]  /*b700*/  LDSM.16.MT88.4 R88, [R185+0x1000] ;  /* 0x00100000b958783b */ /* 0x000ea40000004200 */
[----:B------:R-:W-:Y:S05]  /*b710*/  MUFU.EX2 R131, R170 ;  /* 0x000000aa00837308 */ /* 0x000fea0000000800 */
[-C--:B------:R-:W-:Y:S05]  /*b720*/  HMMA.16816.F32 R36, R76, R92.reuse, R36 ;  /* 0x0000005c4c24723c */ /* 0x080fea0000001824 */
[----:B------:R-:W-:Y:S03]  /*b730*/  MUFU.EX2 R170, R205 ;  /* 0x000000cd00aa7308 */ /* 0x000fe60000000800 */
[C---:B------:R-:W-:Y:S07]  /*b740*/  HMMA.16816.F32 R40, R84.reuse, R92, R40 ;  /* 0x0000005c5428723c */ /* 0x040fee0000001828 */
[----:B------:R-:W3:Y:S01]  /*b750*/  MUFU.EX2 R129, R169 ;  /* 0x000000a900817308 */ /* 0x000ee20000000800 */
[-C--:B------:R-:W-:Y:S08]  /*b760*/  HMMA.16816.F32 R44, R84, R94.reuse, R44 ;  /* 0x0000005e542c723c */ /* 0x080ff0000000182c */
[C---:B------:R-:W-:Y:S01]  /*b770*/  HMMA.16816.F32 R48, R76.reuse, R94, R48 ;  /* 0x0000005e4c30723c */ /* 0x040fe20000001830 */
[----:B------:R-:W4:Y:S01]  /*b780*/  LDSM.16.MT88.4 R92, [R189+0x1000] ;  /* 0x00100000bd5c783b */ /* 0x000f220000004200 */
[----:B------:R-:W-:Y:S06]  /*b790*/  MUFU.EX2 R169, R181 ;  /* 0x000000b500a97308 */ /* 0x000fec0000000800 */
[-C--:B-1----:R-:W-:Y:S04]  /*b7a0*/  HMMA.16816.F32 R52, R76, R80.reuse, R52 ;  /* 0x000000504c34723c */ /* 0x082fe80000001834 */
[----:B------:R-:W1:Y:S04]  /*b7b0*/  MUFU.EX2 R139, R161 ;  /* 0x000000a1008b7308 */ /* 0x000e680000000800 */
[C---:B------:R-:W-:Y:S06]  /*b7c0*/  HMMA.16816.F32 R56, R84.reuse, R80, R56 ;  /* 0x000000505438723c */ /* 0x040fec0000001838 */
[----:B------:R5:W-:Y:S01]  /*b7d0*/  MUFU.EX2 R128, R74 ;  /* 0x0000004a00807308 */ /* 0x000be20000000800 */
[----:B---3--:R-:W-:Y:S01]  /*b7e0*/  F2FP.PACK_AB R80, R174, R129 ;  /* 0x00000081ae50723e */ /* 0x008fe200000000ff */
[-C--:B------:R-:W-:Y:S01]  /*b7f0*/  HMMA.16816.F32 R60, R84, R82.reuse, R60 ;  /* 0x00000052543c723c */ /* 0x080fe2000000183c */
[----:B------:R-:W3:Y:S07]  /*b800*/  LDSM.16.MT88.4 R84, [R186+0x1000] ;  /* 0x00100000ba54783b */ /* 0x000eee0000004200 */
[----:B------:R-:W-:Y:S01]  /*b810*/  HMMA.16816.F32 R64, R76, R82, R64 ;  /* 0x000000524c40723c */ /* 0x000fe20000001840 */
[----:B------:R-:W4:Y:S06]  /*b820*/  MUFU.EX2 R138, R156 ;  /* 0x0000009c008a7308 */ /* 0x000f2c0000000800 */
[----:B------:R-:W-:Y:S02]  /*b830*/  F2FP.PACK_AB R76, R247, R248 ;  /* 0x000000f8f74c723e */ /* 0x000fe400000000ff */
[----:B------:R-:W-:Y:S02]  /*b840*/  F2FP.PACK_AB R77, R244, R131 ;  /* 0x00000083f44d723e */ /* 0x000fe400000000ff */
[----:B------:R-:W-:Y:S01]  /*b850*/  MUFU.EX2 R137, R155 ;  /* 0x0000009b00897308 */ /* 0x000fe20000000800 */
[----:B------:R-:W-:Y:S02]  /*b860*/  F2FP.PACK_AB R78, R246, R183 ;  /* 0x000000b7f64e723e */ /* 0x000fe400000000ff */
[----:B------:R-:W-:Y:S01]  /*b870*/  F2FP.PACK_AB R79, R245, R182 ;  /* 0x000000b6f54f723e */ /* 0x000fe200000000ff */
[----:B-----5:R-:W-:Y:S01]  /*b880*/  FADD.FTZ R74, R108, R2 ;  /* 0x000000026c4a7221 */ /* 0x020fe20000010000 */
[----:B-1----:R-:W-:Y:S01]  /*b890*/  F2FP.PACK_AB R82, R139, R169 ;  /* 0x000000a98b52723e */ /* 0x002fe200000000ff */
[----:B------:R-:W-:Y:S02]  /*b8a0*/  FADD.FTZ R2, R114, R69 ;  /* 0x0000004572027221 */ /* 0x000fe40000010000 */
[----:B------:R-:W-:Y:S02]  /*b8b0*/  FADD.FTZ R0, R130, R74 ;  /* 0x0000004a82007221 */ /* 0x000fe40000010000 */
[-C--:B--2---:R-:W-:Y:S01]  /*b8c0*/  HMMA.16816.F32 R4, R76, R88.reuse, R4 ;  /* 0x000000584c04723c */ /* 0x084fe20000001804 */
[----:B------:R-:W1:Y:S02]  /*b8d0*/  MUFU.EX2 R136, R154 ;  /* 0x0000009a00887308 */ /* 0x000e640000000800 */
[----:B------:R-:W-:Y:S01]  /*b8e0*/  FADD.FTZ R2, R131, R2 ;  /* 0x0000000283027221 */ /* 0x000fe20000010000 */
[----:B----4-:R-:W-:Y:S01]  /*b8f0*/  F2FP.PACK_AB R81, R138, R128 ;  /* 0x000000808a51723e */ /* 0x010fe200000000ff */
[----:B------:R-:W-:Y:S02]  /*b900*/  FADD.FTZ R69, R113, R3 ;  /* 0x0000000371457221 */ /* 0x000fe40000010000 */
[----:B------:R-:W-:Y:S02]  /*b910*/  FADD.FTZ R2, R244, R2 ;  /* 0x00000002f4027221 */ /* 0x000fe40000010000 */
[----:B------:R-:W-:Y:S02]  /*b920*/  FADD.FTZ R3, R248, R73 ;  /* 0x00000049f8037221 */ /* 0x000fe40000010000 */
[----:B------:R-:W-:Y:S02]  /*b930*/  MUFU.EX2 R142, R160 ;  /* 0x000000a0008e7308 */ /* 0x000fe40000000800 */
[----:B------:R-:W-:Y:S08]  /*b940*/  FADD.FTZ R3, R247, R3 ;  /* 0x00000003f7037221 */ /* 0x000ff00000010000 */
[----:B------:R-:W-:Y:S01]  /*b950*/  MUFU.EX2 R168, R159 ;  /* 0x0000009f00a87308 */ /* 0x000fe20000000800 */
[----:B-1----:R-:W-:Y:S09]  /*b960*/  F2FP.PACK_AB R83, R136, R137 ;  /* 0x000000898853723e */ /* 0x002ff200000000ff */
[----:B------:R-:W1:Y:S01]  /*b970*/  MUFU.EX2 R159, R216 ;  /* 0x000000d8009f7308 */ /* 0x000e620000000800 */
[C---:B------:R-:W-:Y:S08]  /*b980*/  HMMA.16816.F32 R8, R80.reuse, R88, R8 ;  /* 0x000000585008723c */ /* 0x040ff00000001808 */
[-C--:B------:R-:W-:Y:S01]  /*b990*/  HMMA.16816.F32 R12, R80, R90.reuse, R12 ;  /* 0x0000005a500c723c */ /* 0x080fe2000000180c */
[----:B------:R-:W-:Y:S07]  /*b9a0*/  MUFU.EX2 R141, R164 ;  /* 0x000000a4008d7308 */ /* 0x000fee0000000800 */
[C---:B------:R-:W-:Y:S01]  /*b9b0*/  HMMA.16816.F32 R16, R76.reuse, R90, R16 ;  /* 0x0000005a4c10723c */ /* 0x040fe20000001810 */
[----:B------:R-:W2:Y:S02]  /*b9c0*/  LDSM.16.MT88.4 R88, [R185+0x1800] ;  /* 0x00180000b958783b */ /* 0x000ea40000004200 */
[----:B------:R-:W-:Y:S01]  /*b9d0*/  MUFU.EX2 R140, R163 ;  /* 0x000000a3008c7308 */ /* 0x000fe20000000800 */
[----:B-1----:R-:W-:Y:S04]  /*b9e0*/  F2FP.PACK_AB R151, R158, R159 ;  /* 0x0000009f9e97723e */ /* 0x002fe800000000ff */
[-C--:B------:R-:W-:Y:S05]  /*b9f0*/  HMMA.16816.F32 R20, R76, R92.reuse, R20 ;  /* 0x0000005c4c14723c */ /* 0x080fea0000001814 */
[----:B------:R-:W-:Y:S03]  /*ba00*/  MUFU.EX2 R156, R153 ;  /* 0x00000099009c7308 */ /* 0x000fe60000000800 */
[C---:B------:R-:W-:Y:S07]  /*ba10*/  HMMA.16816.F32 R24, R80.reuse, R92, R24 ;  /* 0x0000005c5018723c */ /* 0x040fee0000001818 */
[----:B------:R-:W1:Y:S01]  /*ba20*/  MUFU.EX2 R153, R224 ;  /* 0x000000e000997308 */ /* 0x000e620000000800 */
[-C--:B------:R-:W-:Y:S08]  /*ba30*/  HMMA.16816.F32 R28, R80, R94.reuse, R28 ;  /* 0x0000005e501c723c */ /* 0x080ff0000000181c */
[C---:B------:R-:W-:Y:S01]  /*ba40*/  HMMA.16816.F32 R32, R76.reuse, R94, R32 ;  /* 0x0000005e4c20723c */ /* 0x040fe20000001820 */
[----:B------:R-:W-:Y:S01]  /*ba50*/  LDSM.16.MT88.4 R92, [R186+0x1800] ;  /* 0x00180000ba5c783b */ /* 0x000fe20000004200 */
[----:B------:R-:W-:Y:S06]  /*ba60*/  MUFU.EX2 R165, R215 ;  /* 0x000000d700a57308 */ /* 0x000fec0000000800 */
[-C--:B---3--:R-:W-:Y:S04]  /*ba70*/  HMMA.16816.F32 R36, R76, R84.reuse, R36 ;  /* 0x000000544c24723c */ /* 0x088fe80000001824 */
[----:B------:R-:W-:Y:S01]  /*ba80*/  MUFU.EX2 R154, R223 ;  /* 0x000000df009a7308 */ /* 0x000fe20000000800 */
[----:B-1----:R-:W-:Y:S03]  /*ba90*/  F2FP.PACK_AB R146, R152, R153 ;  /* 0x000000999892723e */ /* 0x002fe600000000ff */
[C---:B------:R-:W-:Y:S06]  /*baa0*/  HMMA.16816.F32 R40, R80.reuse, R84, R40 ;  /* 0x000000545028723c */ /* 0x040fec0000001828 */
[----:B------:R-:W1:Y:S02]  /*bab0*/  MUFU.EX2 R166, R214 ;  /* 0x000000d600a67308 */ /* 0x000e640000000800 */
[-C--:B------:R-:W-:Y:S08]  /*bac0*/  HMMA.16816.F32 R44, R80, R86.reuse, R44 ;  /* 0x00000056502c723c */ /* 0x080ff0000000182c */
[C---:B------:R-:W-:Y:S01]  /*bad0*/  HMMA.16816.F32 R48, R76.reuse, R86, R48 ;  /* 0x000000564c30723c */ /* 0x040fe20000001830 */
[----:B------:R-:W3:Y:S01]  /*bae0*/  LDSM.16.MT88.4 R84, [R189+0x1800] ;  /* 0x00180000bd54783b */ /* 0x000ee20000004200 */
[----:B------:R-:W4:Y:S06]  /*baf0*/  MUFU.EX2 R155, R220 ;  /* 0x000000dc009b7308 */ /* 0x000f2c0000000800 */
[-C--:B------:R-:W-:Y:S04]  /*bb00*/  HMMA.16816.F32 R52, R76, R96.reuse, R52 ;  /* 0x000000604c34723c */ /* 0x080fe80000001834 */
[----:B------:R-:W-:Y:S01]  /*bb10*/  MUFU.EX2 R161, R218 ;  /* 0x000000da00a17308 */ /* 0x000fe20000000800 */
[----:B-1----:R-:W-:Y:S03]  /*bb20*/  F2FP.PACK_AB R149, R165, R166 ;  /* 0x000000a6a595723e */ /* 0x002fe600000000ff */
[C---:B------:R-:W-:Y:S06]  /*bb30*/  HMMA.16816.F32 R56, R80.reuse, R96, R56 ;  /* 0x000000605038723c */ /* 0x040fec0000001838 */
[----:B------:R-:W1:Y:S02]  /*bb40*/  MUFU.EX2 R160, R219 ;  /* 0x000000db00a07308 */ /* 0x000e640000000800 */
[-C--:B------:R-:W-:Y:S04]  /*bb50*/  HMMA.16816.F32 R60, R80, R98.reuse, R60 ;  /* 0x00000062503c723c */ /* 0x080fe8000000183c */
[----:B----4-:R-:W-:Y:S03]  /*bb60*/  F2FP.PACK_AB R144, R154, R155 ;  /* 0x0000009b9a90723e */ /* 0x010fe600000000ff */
[----:B------:R-:W-:Y:S01]  /*bb70*/  F2FP.PACK_AB R80, R168, R142 ;  /* 0x0000008ea850723e */ /* 0x000fe200000000ff */
[----:B------:R-:W-:Y:S01]  /*bb80*/  HMMA.16816.F32 R64, R76, R98, R64 ;  /* 0x000000624c40723c */ /* 0x000fe20000001840 */
[----:B------:R-:W4:Y:S03]  /*bb90*/  LDSM.16.MT88.4 R96, [R188+0x1800] ;  /* 0x00180000bc60783b */ /* 0x000f260000004200 */
[----:B------:R-:W-:Y:S02]  /*bba0*/  F2FP.PACK_AB R82, R176, R172 ;  /* 0x000000acb052723e */ /* 0x000fe400000000ff */
[----:B------:R-:W-:Y:S02]  /*bbb0*/  F2FP.PACK_AB R81, R140, R141 ;  /* 0x0000008d8c51723e */ /* 0x000fe400000000ff */
[----:B------:R-:W-:Y:S04]  /*bbc0*/  F2FP.PACK_AB R76, R171, R167 ;  /* 0x000000a7ab4c723e */ /* 0x000fe800000000ff */
[----:B------:R-:W-:Y:S02]  /*bbd0*/  F2FP.PACK_AB R77, R170, R143 ;  /* 0x0000008faa4d723e */ /* 0x000fe400000000ff */
[----:B------:R-:W-:Y:S02]  /*bbe0*/  F2FP.PACK_AB R78, R179, R173 ;  /* 0x000000adb34e723e */ /* 0x000fe400000000ff */
[----:B------:R-:W-:Y:S02]  /*bbf0*/  F2FP.PACK_AB R79, R178, R177 ;  /* 0x000000b1b24f723e */ /* 0x000fe400000000ff */
[----:B------:R-:W-:Y:S02]  /*bc00*/  F2FP.PACK_AB R83, R156, R157 ;  /* 0x0000009d9c53723e */ /* 0x000fe400000000ff */
[----:B-1----:R-:W-:Y:S03]  /*bc10*/  F2FP.PACK_AB R150, R160, R161 ;  /* 0x000000a1a096723e */ /* 0x002fe600000000ff */
[-C--:B--2---:R-:W-:Y:S08]  /*bc20*/  HMMA.16816.F32 R4, R76, R88.reuse, R4 ;  /* 0x000000584c04723c */ /* 0x084ff00000001804 */
[C---:B------:R-:W-:Y:S08]  /*bc30*/  HMMA.16816.F32 R8, R80.reuse, R88, R8 ;  /* 0x000000585008723c */ /* 0x040ff00000001808 */
[-C--:B------:R-:W-:Y:S08]  /*bc40*/  HMMA.16816.F32 R12, R80, R90.reuse, R12 ;  /* 0x0000005a500c723c */ /* 0x080ff0000000180c */
[C---:B------:R-:W-:Y:S08]  /*bc50*/  HMMA.16816.F32 R16, R76.reuse, R90, R16 ;  /* 0x0000005a4c10723c */ /* 0x040ff00000001810 */
[-C--:B---3--:R-:W-:Y:S08]  /*bc60*/  HMMA.16816.F32 R20, R76, R84.reuse, R20 ;  /* 0x000000544c14723c */ /* 0x088ff00000001814 */
[C---:B------:R-:W-:Y:S01]  /*bc70*/  HMMA.16816.F32 R24, R80.reuse, R84, R24 ;  /* 0x000000545018723c */ /* 0x040fe20000001818 */
[----:B------:R-:W1:Y:S07]  /*bc80*/  MUFU.EX2 R84, R228 ;  /* 0x000000e400547308 */ /* 0x000e6e0000000800 */
[-C--:B------:R-:W-:Y:S03]  /*bc90*/  HMMA.16816.F32 R28, R80, R86.reuse, R28 ;  /* 0x00000056501c723c */ /* 0x080fe6000000181c */
[----:B------:R-:W-:Y:S05]  /*bca0*/  MUFU.EX2 R85, R225 ;  /* 0x000000e100557308 */ /* 0x000fea0000000800 */
[C---:B------:R-:W-:Y:S05]  /*bcb0*/  HMMA.16816.F32 R32, R76.reuse, R86, R32 ;  /* 0x000000564c20723c */ /* 0x040fea0000001820 */
[----:B------:R-:W2:Y:S02]  /*bcc0*/  MUFU.EX2 R86, R227 ;  /* 0x000000e300567308 */ /* 0x000ea40000000800 */
[----:B------:R-:W-:Y:S01]  /*bcd0*/  MOV R87, R68 ;  /* 0x0000004400577202 */ /* 0x000fe20000000f00 */
[-C--:B------:R-:W-:Y:S04]  /*bce0*/  HMMA.16816.F32 R36, R76, R92.reuse, R36 ;  /* 0x0000005c4c24723c */ /* 0x080fe80000001824 */
[----:B-1----:R-:W-:Y:S04]  /*bcf0*/  F2FP.PACK_AB R147, R75, R84 ;  /* 0x000000544b93723e */ /* 0x002fe800000000ff */
[C---:B------:R-:W-:Y:S08]  /*bd00*/  HMMA.16816.F32 R40, R80.reuse, R92, R40 ;  /* 0x0000005c5028723c */ /* 0x040ff00000001828 */
[-C--:B------:R-:W-:Y:S04]  /*bd10*/  HMMA.16816.F32 R44, R80, R94.reuse, R44 ;  /* 0x0000005e502c723c */ /* 0x080fe8000000182c */
[----:B--2---:R-:W-:Y:S04]  /*bd20*/  F2FP.PACK_AB R145, R86, R85 ;  /* 0x000000555691723e */ /* 0x004fe800000000ff */
[C---:B------:R-:W-:Y:S08]  /*bd30*/  HMMA.16816.F32 R48, R76.reuse, R94, R48 ;  /* 0x0000005e4c30723c */ /* 0x040ff00000001830 */
[-C--:B----4-:R-:W-:Y:S08]  /*bd40*/  HMMA.16816.F32 R52, R76, R96.reuse, R52 ;  /* 0x000000604c34723c */ /* 0x090ff00000001834 */
[C---:B------:R-:W-:Y:S08]  /*bd50*/  HMMA.16816.F32 R56, R80.reuse, R96, R56 ;  /* 0x000000605038723c */ /* 0x040ff00000001838 */
[-C--:B------:R-:W-:Y:S08]  /*bd60*/  HMMA.16816.F32 R60, R80, R98.reuse, R60 ;  /* 0x00000062503c723c */ /* 0x080ff0000000183c */
[----:B------:R-:W-:Y:S01]  /*bd70*/  HMMA.16816.F32 R64, R76, R98, R64 ;  /* 0x000000624c40723c */ /* 0x000fe20000001840 */
[----:B------:R-:W1:Y:S07]  /*bd80*/  LDSM.16.MT88.4 R76, [R188+0x2000] ;  /* 0x00200000bc4c783b */ /* 0x000e6e0000004200 */
        /* <DEDUP_REMOVED lines=48> */
[----:B------:R-:W-:Y:S01]  /*c090*/  FADD.FTZ R5, R85, R5 ;  /* 0x0000000555057221 */ /* 0x000fe20000010000 */
[----:B------:R-:W-:Y:S01]  /*c0a0*/  MOV R85, R71 ;  /* 0x0000004700557202 */ /* 0x000fe20000000f00 */
        /* <DEDUP_REMOVED lines=8> */
[----:B------:R-:W-:Y:S01]  /*c130*/  FADD.FTZ R0, R84, R0 ;  /* 0x0000000054007221 */ /* 0x000fe20000010000 */
[----:B------:R1:W-:Y:S01]  /*c140*/  STL [R1], R3 ;  /* 0x0000000301007387 */ /* 0x0003e20000100800 */
[----:B------:R-:W-:Y:S01]  /*c150*/  FADD.FTZ R4, R161, R4 ;  /* 0x00000004a1047221 */ /* 0x000fe20000010000 */
[----:B------:R-:W-:Y:S01]  /*c160*/  MOV R84, R72 ;  /* 0x0000004800547202 */ /* 0x000fe20000000f00 */
[----:B------:R-:W-:Y:S01]  /*c170*/  FADD.FTZ R0, R75, R0 ;  /* 0x000000004b007221 */ /* 0x000fe20000010000 */
[----:B------:R1:W-:Y:S01]  /*c180*/  STL [R1+0x8], R2 ;  /* 0x0000080201007387 */ /* 0x0003e20000100800 */
[----:B------:R-:W-:Y:S03]  /*c190*/  FADD.FTZ R246, R160, R4 ;  /* 0x00000004a0f67221 */ /* 0x000fe60000010000 */
[----:B------:R1:W-:Y:S02]  /*c1a0*/  STL [R1+0x4], R0 ;  /* 0x0000040001007387 */ /* 0x0003e40000100800 */
[----:B-1----:R-:W-:-:S05]  /*c1b0*/  @P0 BRA `(.L_x_1471) ;  /* 0xffffb6e000000947 */ /* 0x002fca000383ffff */
.L_x_1460:
[----:B-1----:R-:W2:Y:S02]  /*c1c0*/  LDL R0, [R1+0x10] ;  /* 0x0000100001007983 */ /* 0x002ea40000100800 */
[----:B--2---:R-:W-:-:S13]  /*c1d0*/  ISETP.GE.AND P0, PT, R211, R0, PT ;  /* 0x00000000d300720c */ /* 0x004fda0003f06270 */
[----:B------:R-:W-:Y:S05]  /*c1e0*/  @!P0 BRA `(.L_x_1472) ;  /* 0x00003d2000008947 */ /* 0x000fea0003800000 */
[----:B------:R-:W-:Y:S01]  /*c1f0*/  IMAD.MOV.U32 R85, RZ, RZ, R71 ;  /* 0x000000ffff557224 */ /* 0x000fe200078e0047 */
[----:B------:R-:W-:Y:S01]  /*c200*/  MOV R87, R68 ;  /* 0x0000004400577202 */ /* 0x000fe20000000f00 */
[----:B------:R-:W-:Y:S01]  /*c210*/  IMAD.MOV.U32 R84, RZ, RZ, R72 ;  /* 0x000000ffff547224 */ /* 0x000fe200078e0048 */
[----:B------:R-:W-:Y:S02]  /*c220*/  MOV R86, R70 ;  /* 0x0000004600567202 */ /* 0x000fe40000000f00 */
.L_x_1479:
        /* <DEDUP_REMOVED lines=14> */
[C---:B------:R-:W-:Y:S04]  /*c310*/  IMAD.WIDE.U32 R2, R203.reuse, c[0x0][0x218], R2 ;  /* 0x00008600cb027a25 */ /* 0x040fe800078e0002 */
        /* <DEDUP_REMOVED lines=22> */
.L_x_1576:
        /* <DEDUP_REMOVED lines=21> */
[----:B------:R-:W-:Y:S01]  /*c5d0*/  LOP3.LUT R0, R0, 0xf, RZ, 0xc0, !PT ;  /* 0x0000000f00007812 */ /* 0x000fe200078ec0ff */
[----:B------:R-:W5:Y:S06]  /*c5e0*/  LDL R236, [R1+0x10] ;  /* 0x0000100001ec7983 */ /* 0x000f6c0000100800 */
[C---:B------:R-:W-:Y:S08]  /*c5f0*/  HMMA.16816.F32 R40, R76.reuse, R48, RZ ;  /* 0x000000304c28723c */ /* 0x040ff000000018ff */
[-C--:B------:R-:W-:Y:S08]  /*c600*/  HMMA.16816.F32 R44, R76, R50.reuse, RZ ;  /* 0x000000324c2c723c */ /* 0x080ff000000018ff */
[C---:B------:R-:W-:Y:S04]  /*c610*/  HMMA.16816.F32 R48, R80.reuse, R50, RZ ;  /* 0x000000325030723c */ /* 0x040fe800000018ff */
[-C--:B---3--:R-:W-:Y:S02]  /*c620*/  IADD3 R2, P2, R2, R58.reuse, RZ ;  /* 0x0000003a02027210 */ /* 0x088fe40007f5e0ff */
[----:B----4-:R-:W-:Y:S02]  /*c630*/  IADD3 R62, P1, R3, R58, RZ ;  /* 0x0000003a033e7210 */ /* 0x010fe40007f3e0ff */
[-C--:B--2---:R-:W-:Y:S04]  /*c640*/  IADD3.X R3, R57, R68.reuse, RZ, P2, !PT ;  /* 0x0000004439037210 */ /* 0x084fe800017fe4ff */
[----:B-1----:R-:W-:Y:S01]  /*c650*/  IADD3.X R63, R55, R68, RZ, P1, !PT ;  /* 0x00000044373f7210 */ /* 0x002fe20000ffe4ff */
        /* <DEDUP_REMOVED lines=12> */
[C---:B---3--:R-:W-:Y:S02]  /*c720*/  HMMA.16816.F32 R56, R76.reuse, R64, RZ ;  /* 0x000000404c38723c */ /* 0x048fe400000018ff */
[----:B----4-:R-:W-:Y:S05]  /*c730*/  IADD3.X R73, RZ, R0, R68, P2, P1 ;  /* 0x00000000ff497210 */ /* 0x010fea00017e2444 */
[----:B------:R3:W-:Y:S01]  /*c740*/  LDGSTS.E.BYPASS.LTC128B.128.ZFILL [R202+0x2100], [R72.64], P5 ;  /* 0x0210000048ca7fae */ /* 0x0007e2000a941d46 */
[-C--:B--2---:R-:W-:Y:S07]  /*c750*/  HMMA.16816.F32 R60, R76, R66.reuse, RZ ;  /* 0x000000424c3c723c */ /* 0x084fee00000018ff */
[----:B------:R-:W0:Y:S01]  /*c760*/  LDGDEPBAR ;  /* 0x00000000000079af */ /* 0x000e220000000000 */
[C---:B------:R-:W-:Y:S08]  /*c770*/  HMMA.16816.F32 R64, R80.reuse, R66, RZ ;  /* 0x000000425040723c */ /* 0x040ff000000018ff */
[-C--:B-1----:R-:W-:Y:S08]  /*c780*/  HMMA.16816.F32 R68, R80, R152.reuse, RZ ;  /* 0x000000985044723c */ /* 0x082ff000000018ff */
        /* <DEDUP_REMOVED lines=27> */
[----:B------:R-:W4:Y:S07]  /*c940*/  LDSM.16.M88.4 R164, [R190+0x1000] ;  /* 0x00100000bea4783b */ /* 0x000f2e0000000200 */
[----:B------:R-:W-:Y:S01]  /*c950*/  HMMA.16816.F32 R80, R156, R182, R80 ;  /* 0x000000b69c50723c */ /* 0x000fe20000001850 */
[----:B------:R-:W4:Y:S07]  /*c960*/  LDSM.16.M88.4 R156, [R190+0x1800] ;  /* 0x00180000be9c783b */ /* 0x000f2e0000000200 */
[-C--:B-1----:R-:W-:Y:S05]  /*c970*/  HMMA.16816.F32 R4, R152, R160.reuse, R4 ;  /* 0x000000a09804723c */ /* 0x082fea0000001804 */
[----:B-----5:R-:W-:Y:S03]  /*c980*/  ISETP.GT.AND P0, PT, R211, R236, PT ;  /* 0x000000ecd300720c */ /* 0x020fe60003f04270 */
        /* <DEDUP_REMOVED lines=8> */
[----:B------:R-:W2:Y:S07]  /*ca10*/  LDSM.16.M88.4 R172, [R193] ;  /* 0x00000000c1ac783b */ /* 0x000eae0000000200 */
[-C--:B----4-:R-:W-:Y:S08]  /*ca20*/  HMMA.16816.F32 R36, R152, R164.reuse, R36 ;  /* 0x000000a49824723c */ /* 0x090ff00000001824 */
        /* <DEDUP_REMOVED lines=236> */
.L_x_1577:
        /* <DEDUP_REMOVED lines=25> */
.L_x_1578:
        /* <DEDUP_REMOVED lines=9> */
.L_x_1475:
[----:B--234-:R-:W-:Y:S05]  /*db10*/  BSYNC B0 ;  /* 0x0000000000007941 */ /* 0x01cfea0003800000 */
.L_x_1474:
        /* <DEDUP_REMOVED lines=97> */
.L_x_1579:
[----:B------:R-:W-:Y:S01]  /*e130*/  FADD.FTZ R2, -R72, R84 ;  /* 0x0000005448027221 */ /* 0x000fe20000010100 */
[----:B----4-:R-:W-:Y:S01]  /*e140*/  FMNMX.FTZ R69, R0, R4, !PT ;  /* 0x0000000400457209 */ /* 0x010fe20007810000 */
[----:B------:R-:W-:Y:S01]  /*e150*/  FMUL.FTZ R6, R72, c[0x0][0x2d0] ;  /* 0x0000b40048067a20 */ /* 0x000fe20000410000 */
[----:B------:R-:W-:Y:S01]  /*e160*/  WARPSYNC 0xffffffff ;  /* 0xffffffff00007948 */ /* 0x000fe20003800000 */
[----:B------:R-:W-:Y:S01]  /*e170*/  FMUL.FTZ R2, R2, c[0x0][0x2d0] ;  /* 0x0000b40002027a20 */ /* 0x000fe20000410000 */
[----:B------:R-:W-:Y:S01]  /*e180*/  LDSM.16.MT88.4 R52, [R186] ;  /* 0x00000000ba34783b */ /* 0x000fe20000004200 */
[--C-:B------:R-:W-:Y:S02]  /*e190*/  FFMA.FTZ R172, R23, c[0x0][0x2d0], -R6.reuse ;  /* 0x0000b40017ac7a23 */ /* 0x100fe40000010806 */
[----:B------:R1:W2:Y:S01]  /*e1a0*/  MUFU.EX2 R68, R2 ;  /* 0x0000000200447308 */ /* 0x0002a20000000800 */
[----:B------:R-:W-:Y:S02]  /*e1b0*/  FMUL.FTZ R5, R71, c[0x0][0x2d0] ;  /* 0x0000b40047057a20 */ /* 0x000fe40000410000 */
[--C-:B------:R-:W-:Y:S02]  /*e1c0*/  FFMA.FTZ R10, R169, c[0x0][0x2d0], -R6.reuse ;  /* 0x0000b400a90a7a23 */ /* 0x100fe40000010806 */
[--C-:B------:R-:W-:Y:S01]  /*e1d0*/  FFMA.FTZ R7, R204, c[0x0][0x2d0], -R5.reuse ;  /* 0x0000b400cc077a23 */ /* 0x100fe20000010805 */
[----:B------:R-:W-:Y:S01]  /*e1e0*/  LDSM.16.MT88.4 R80, [R188] ;  /* 0x00000000bc50783b */ /* 0x000fe20000004200 */
[--C-:B------:R-:W-:Y:S02]  /*e1f0*/  FFMA.FTZ R8, R176, c[0x0][0x2d0], -R5.reuse ;  /* 0x0000b400b0087a23 */ /* 0x100fe40000010805 */
[--C-:B------:R-:W-:Y:S01]  /*e200*/  FFMA.FTZ R169, R22, c[0x0][0x2d0], -R6.reuse ;  /* 0x0000b40016a97a23 */ /* 0x100fe20000010806 */
[----:B------:R-:W-:Y:S01]  /*e210*/  MUFU.EX2 R237, R7 ;  /* 0x0000000700ed7308 */ /* 0x000fe20000000800 */
[--C-:B------:R-:W-:Y:S02]  /*e220*/  FFMA.FTZ R43, R168, c[0x0][0x2d0], -R6.reuse ;  /* 0x0000b400a82b7a23 */ /* 0x100fe40000010806 */
[--C-:B------:R-:W-:Y:S02]  /*e230*/  FFMA.FTZ R168, R21, c[0x0][0x2d0], -R6.reuse ;  /* 0x0000b40015a87a23 */ /* 0x100fe40000010806 */
[----:B------:R-:W4:Y:S01]  /*e240*/  LDSM.16.MT88.4 R20, [R185] ;  /* 0x00000000b914783b */ /* 0x000f220000004200 */
[--C-:B------:R-:W-:Y:S02]  /*e250*/  FFMA.FTZ R9, R161, c[0x0][0x2d0], -R6.reuse ;  /* 0x0000b400a1097a23 */ /* 0x100fe40000010806 */
[--C-:B------:R-:W-:Y:S02]  /*e260*/  FFMA.FTZ R62, R37, c[0x0][0x2d0], -R6.reuse ;  /* 0x0000b400253e7a23 */ /* 0x100fe40000010806 */
[----:B------:R-:W-:Y:S01]  /*e270*/  MUFU.EX2 R200, R8 ;  /* 0x0000000800c87308 */ /* 0x000fe20000000800 */
[--C-:B------:R-:W-:Y:S02]  /*e280*/  FFMA.FTZ R57, R38, c[0x0][0x2d0], -R5.reuse ;  /* 0x0000b40026397a23 */ /* 0x100fe40000010805 */
[----:B------:R-:W-:Y:S02]  /*e290*/  FFMA.FTZ R59, R36, c[0x0][0x2d0], -R5 ;  /* 0x0000b400243b7a23 */ /* 0x000fe40000010805 */
[----:B-1----:R-:W-:Y:S01]  /*e2a0*/  FADD.FTZ R2, -R71, R85 ;  /* 0x0000005547027221 */ /* 0x002fe20000010100 */
[----:B------:R-:W1:Y:S01]  /*e2b0*/  LDSM.16.MT88.4 R36, [R189] ;  /* 0x00000000bd24783b */ /* 0x000e620000004200 */
[--C-:B------:R-:W-:Y:S02]  /*e2c0*/  FFMA.FTZ R42, R163, c[0x0][0x2d0], -R6.reuse ;  /* 0x0000b400a32a7a23 */ /* 0x100fe40000010806 */
[----:B------:R-:W-:Y:S01]  /*e2d0*/  FMUL.FTZ R2, R2, c[0x0][0x2d0] ;  /* 0x0000b40002027a20 */ /* 0x000fe20000410000 */
[----:B------:R-:W-:Y:S01]  /*e2e0*/  MUFU.EX2 R238, R10 ;  /* 0x0000000a00ee7308 */ /* 0x000fe20000000800 */
        /* <DEDUP_REMOVED lines=20> */
[--C-:B----4-:R-:W-:Y:S02]  /*e430*/  FFMA.FTZ R2, R177, c[0x0][0x2d0], -R6.reuse ;  /* 0x0000b400b1027a23 */ /* 0x110fe40000010806 */
        /* <DEDUP_REMOVED lines=8> */
[----:B------:R-:W-:Y:S10]  /*e4c0*/  MUFU.EX2 R242, R40 ;  /* 0x0000002800f27308 */ /* 0x000ff40000000800 */
[----:B------:R-:W-:Y:S01]  /*e4d0*/  MUFU.EX2 R241, R44 ;  /* 0x0000002c00f17308 */ /* 0x000fe20000000800 */
[----:B----4-:R-:W-:Y:S09]  /*e4e0*/  FFMA.FTZ R2, R205, c[0x0][0x2d0], -R6 ;  /* 0x0000b400cd027a23 */ /* 0x010ff20000010806 */
[----:B------:R4:W5:Y:S10]  /*e4f0*/  MUFU.EX2 R239, R2 ;  /* 0x0000000200ef7308 */ /* 0x0009740000000800 */
[----:B------:R-:W-:Y:S10]  /*e500*/  MUFU.EX2 R251, R56 ;  /* 0x0000003800fb7308 */ /* 0x000ff40000000800 */
[----:B------:R-:W-:Y:S01]  /*e510*/  MUFU.EX2 R245, R57 ;  /* 0x0000003900f57308 */ /* 0x000fe20000000800 */
[----:B----4-:R-:W-:Y:S02]  /*e520*/  FFMA.FTZ R2, R153, c[0x0][0x2d0], -R5 ;  /* 0x0000b40099027a23 */ /* 0x010fe40000010805 */
[----:B------:R-:W-:Y:S07]  /*e530*/  FMUL.FTZ R153, R70, c[0x0][0x2d0] ;  /* 0x0000b40046997a20 */ /* 0x000fee0000410000 */
[----:B------:R4:W-:Y:S01]  /*e540*/  MUFU.EX2 R205, R2 ;  /* 0x0000000200cd7308 */ /* 0x0009e20000000800 */
[--C-:B------:R-:W-:Y:S02]  /*e550*/  FFMA.FTZ R7, R182, c[0x0][0x2d0], -R153.reuse ;  /* 0x0000b400b6077a23 */ /* 0x100fe40000010899 */
[--C-:B------:R-:W-:Y:S02]  /*e560*/  FFMA.FTZ R0, R179, c[0x0][0x2d0], -R153.reuse ;  /* 0x0000b400b3007a23 */ /* 0x100fe40000010899 */
[--C-:B------:R-:W-:Y:S02]  /*e570*/  FFMA.FTZ R75, R221, c[0x0][0x2d0], -R153.reuse ;  /* 0x0000b400dd4b7a23 */ /* 0x100fe40000010899 */
[----:B------:R-:W-:Y:S03]  /*e580*/  FFMA.FTZ R74, R222, c[0x0][0x2d0], -R153 ;  /* 0x0000b400de4a7a23 */ /* 0x000fe60000010899 */
[----:B------:R1:W-:Y:S10]  /*e590*/  MUFU.EX2 R177, R7 ;  /* 0x0000000700b17308 */ /* 0x0003f40000000800 */
[----:B------:R2:W-:Y:S01]  /*e5a0*/  MUFU.EX2 R244, R0 ;  /* 0x0000000000f47308 */ /* 0x0005e20000000800 */
[----:B----4-:R-:W-:Y:S02]  /*e5b0*/  FFMA.FTZ R2, R152, c[0x0][0x2d0], -R5 ;  /* 0x0000b40098027a23 */ /* 0x010fe40000010805 */
[----:B------:R-:W-:Y:S07]  /*e5c0*/  FMUL.FTZ R152, R69, c[0x0][0x2d0] ;  /* 0x0000b40045987a20 */ /* 0x000fee0000410000 */
[----:B------:R4:W4:Y:S01]  /*e5d0*/  MUFU.EX2 R248, R2 ;  /* 0x0000000200f87308 */ /* 0x0009220000000800 */
[----:B------:R-:W-:Y:S02]  /*e5e0*/  FFMA.FTZ R4, R183, c[0x0][0x2d0], -R152 ;  /* 0x0000b400b7047a23 */ /* 0x000fe40000010898 */
[----:B------:R-:W3:Y:S01]  /*e5f0*/  LDL.LU R183, [R1+0x4] ;  /* 0x0000040001b77983 */ /* 0x000ee20000300800 */
[----:B-1----:R-:W-:Y:S06]  /*e600*/  FFMA.FTZ R7, R206, c[0x0][0x2d0], -R153 ;  /* 0x0000b400ce077a23 */ /* 0x002fec0000010899 */
[----:B------:R1:W-:Y:S01]  /*e610*/  MUFU.EX2 R176, R4 ;  /* 0x0000000400b07308 */ /* 0x0003e20000000800 */
[----:B--2---:R-:W-:Y:S04]  /*e620*/  FADD.FTZ R0, -R69, R87 ;  /* 0x0000005745007221 */ /* 0x004fe80000010100 */
[----:B------:R-:W-:Y:S05]  /*e630*/  FMUL.FTZ R0, R0, c[0x0][0x2d0] ;  /* 0x0000b40000007a20 */ /* 0x000fea0000410000 */
[----:B------:R2:W-:Y:S01]  /*e640*/  MUFU.EX2 R204, R7 ;  /* 0x0000000700cc7308 */ /* 0x0005e20000000800 */
[----:B----4-:R-:W-:Y:S02]  /*e650*/  FADD.FTZ R2, -R70, R86 ;  /* 0x0000005646027221 */ /* 0x010fe40000010100 */
[----:B------:R-:W4:Y:S02]  /*e660*/  LDSM.16.MT88.4 R84, [R185+0x800] ;  /* 0x00080000b954783b */ /* 0x000f240000004200 */
[----:B------:R-:W-:Y:S05]  /*e670*/  FMUL.FTZ R2, R2, c[0x0][0x2d0] ;  /* 0x0000b40002027a20 */ /* 0x000fea0000410000 */
[----:B------:R-:W-:Y:S01]  /*e680*/  MUFU.EX2 R0, R0 ;  /* 0x0000000000007308 */ /* 0x000fe20000000800 */
[--C-:B-1----:R-:W-:Y:S02]  /*e690*/  FFMA.FTZ R4, R208, c[0x0][0x2d0], -R152.reuse ;  /* 0x0000b400d0047a23 */ /* 0x102fe40000010898 */
[----:B------:R-:W3:Y:S07]  /*e6a0*/  LDL.LU R208, [R1+0x8] ;  /* 0x0000080001d07983 */ /* 0x000eee0000300800 */
[----:B------:R1:W-:Y:S01]  /*e6b0*/  MUFU.EX2 R179, R4 ;  /* 0x0000000400b37308 */ /* 0x0003e20000000800 */
[--C-:B--2---:R-:W-:Y:S09]  /*e6c0*/  FFMA.FTZ R7, R180, c[0x0][0x2d0], -R153.reuse ;  /* 0x0000b400b4077a23 */ /* 0x104ff20000010899 */
[----:B------:R-:W-:Y:S10]  /*e6d0*/  MUFU.EX2 R206, R7 ;  /* 0x0000000700ce7308 */ /* 0x000ff40000000800 */
[----:B------:R-:W2:Y:S01]  /*e6e0*/  MUFU.EX2 R2, R2 ;  /* 0x0000000200027308 */ /* 0x000ea20000000800 */
[--C-:B-1----:R-:W-:Y:S02]  /*e6f0*/  FFMA.FTZ R4, R207, c[0x0][0x2d0], -R152.reuse ;  /* 0x0000b400cf047a23 */ /* 0x102fe40000010898 */
[----:B------:R-:W3:Y:S07]  /*e700*/  LDL.LU R207, [R1] ;  /* 0x0000000001cf7983 */ /* 0x000eee0000300800 */
[----:B------:R1:W-:Y:S10]  /*e710*/  MUFU.EX2 R182, R4 ;  /* 0x0000000400b67308 */ /* 0x0003f40000000800 */
[----:B------:R-:W-:Y:S10]  /*e720*/  MUFU.EX2 R180, R41 ;  /* 0x0000002900b47308 */ /* 0x000ff40000000800 */
[----:B------:R-:W-:Y:S01]  /*e730*/  MUFU.EX2 R249, R62 ;  /* 0x0000003e00f97308 */ /* 0x000fe20000000800 */
[--C-:B-1----:R-:W-:Y:S09]  /*e740*/  FFMA.FTZ R4, R209, c[0x0][0x2d0], -R152.reuse ;  /* 0x0000b400d1047a23 */ /* 0x102ff20000010898 */
[----:B------:R1:W1:Y:S10]  /*e750*/  MUFU.EX2 R240, R4 ;  /* 0x0000000400f07308 */ /* 0x0002740000000800 */
[----:B------:R-:W-:Y:S10]  /*e760*/  MUFU.EX2 R250, R61 ;  /* 0x0000003d00fa7308 */ /* 0x000ff40000000800 */
[----:B------:R-:W-:Y:S10]  /*e770*/  MUFU.EX2 R252, R60 ;  /* 0x0000003c00fc7308 */ /* 0x000ff40000000800 */
[----:B------:R-:W-:Y:S10]  /*e780*/  MUFU.EX2 R172, R172 ;  /* 0x000000ac00ac7308 */ /* 0x000ff40000000800 */
[----:B------:R-:W-:Y:S10]  /*e790*/  MUFU.EX2 R209, R163 ;  /* 0x000000a300d17308 */ /* 0x000ff40000000800 */
[----:B------:R-:W-:Y:S10]  /*e7a0*/  MUFU.EX2 R173, R173 ;  /* 0x000000ad00ad7308 */ /* 0x000ff40000000800 */
[----:B------:R-:W-:Y:S01]  /*e7b0*/  MUFU.EX2 R163, R170 ;  /* 0x000000aa00a37308 */ /* 0x000fe20000000800 */
[C---:B-1----:R-:W-:Y:S01]  /*e7c0*/  FMUL.FTZ R4, R68.reuse, R88 ;  /* 0x0000005844047220 */ /* 0x042fe20000410000 */
[----:B-----5:R-:W-:Y:S01]  /*e7d0*/  F2FP.PACK_AB R76, R239, R236 ;  /* 0x000000ecef4c723e */ /* 0x020fe200000000ff */
[----:B------:R-:W-:Y:S01]  /*e7e0*/  FMUL.FTZ R5, R68, R89 ;  /* 0x0000005944057220 */ /* 0x000fe20000410000 */
[----:B------:R-:W-:Y:S01]  /*e7f0*/  F2FP.PACK_AB R77, R237, R200 ;  /* 0x000000c8ed4d723e */ /* 0x000fe200000000ff */
[----:B------:R-:W-:Y:S01]  /*e800*/  FMUL.FTZ R6, R3, R90 ;  /* 0x0000005a03067220 */ /* 0x000fe20000410000 */
[----:B------:R-:W-:Y:S01]  /*e810*/  F2FP.PACK_AB R78, R247, R238 ;  /* 0x000000eef74e723e */ /* 0x000fe200000000ff */
[----:B------:R-:W-:Y:S01]  /*e820*/  FMUL.FTZ R7, R3, R91 ;  /* 0x0000005b03077220 */ /* 0x000fe20000410000 */
[----:B------:R-:W-:Y:S01]  /*e830*/  F2FP.PACK_AB R79, R248, R205 ;  /* 0x000000cdf84f723e */ /* 0x000fe200000000ff */
[----:B------:R-:W1:Y:S01]  /*e840*/  LDSM.16.MT88.4 R88, [R189+0x800] ;  /* 0x00080000bd58783b */ /* 0x000e620000004200 */
[----:B--2---:R-:W-:Y:S01]  /*e850*/  FMUL.FTZ R8, R2, R92 ;  /* 0x0000005c02087220 */ /* 0x004fe20000410000 */
[----:B------:R-:W-:Y:S01]  /*e860*/  F2FP.PACK_AB R64, R204, R177 ;  /* 0x000000b1cc40723e */ /* 0x000fe200000000ff */
[----:B------:R-:W-:Y:S01]  /*e870*/  FMUL.FTZ R9, R2, R93 ;  /* 0x0000005d02097220 */ /* 0x000fe20000410000 */
[----:B------:R-:W-:Y:S01]  /*e880*/  F2FP.PACK_AB R66, R244, R206 ;  /* 0x000000cef442723e */ /* 0x000fe200000000ff */
[C---:B------:R-:W-:Y:S01]  /*e890*/  FMUL.FTZ R10, R0.reuse, R94 ;  /* 0x0000005e000a7220 */ /* 0x040fe20000410000 */
[-C--:B------:R-:W-:Y:S05]  /*e8a0*/  HMMA.16816.F32 R4, R76, R20.reuse, R4 ;  /* 0x000000144c04723c */ /* 0x080fea0000001804 */
[----:B------:R-:W-:Y:S01]  /*e8b0*/  FMUL.FTZ R11, R0, R95 ;  /* 0x0000005f000b7220 */ /* 0x000fe20000410000 */
[----:B------:R-:W-:Y:S01]  /*e8c0*/  F2FP.PACK_AB R65, R179, R176 ;  /* 0x000000b0b341723e */ /* 0x000fe200000000ff */
[----:B------:R-:W-:Y:S01]  /*e8d0*/  FMUL.FTZ R12, R2, R96 ;  /* 0x00000060020c7220 */ /* 0x000fe20000410000 */
[----:B------:R-:W-:Y:S01]  /*e8e0*/  F2FP.PACK_AB R67, R240, R182 ;  /* 0x000000b6f043723e */ /* 0x000fe200000000ff */
[----:B------:R-:W2:Y:S03]  /*e8f0*/  LDSM.16.MT88.4 R92, [R186+0x800] ;  /* 0x00080000ba5c783b */ /* 0x000ea60000004200 */
[----:B------:R-:W-:Y:S02]  /*e900*/  FMUL.FTZ R49, R68, R133 ;  /* 0x0000008544317220 */ /* 0x000fe40000410000 */
[C---:B------:R-:W-:Y:S01]  /*e910*/  FMUL.FTZ R50, R3.reuse, R134 ;  /* 0x0000008603327220 */ /* 0x040fe20000410000 */
[C---:B------:R-:W-:Y:S04]  /*e920*/  HMMA.16816.F32 R8, R64.reuse, R20, R8 ;  /* 0x000000144008723c */ /* 0x040fe80000001808 */
[----:B------:R-:W-:Y:S02]  /*e930*/  FMUL.FTZ R13, R2, R97 ;  /* 0x00000061020d7220 */ /* 0x000fe40000410000 */
[C---:B------:R-:W-:Y:S02]  /*e940*/  FMUL.FTZ R14, R0.reuse, R98 ;  /* 0x00000062000e7220 */ /* 0x040fe40000410000 */
[----:B------:R-:W-:Y:S04]  /*e950*/  FMUL.FTZ R15, R0, R99 ;  /* 0x00000063000f7220 */ /* 0x000fe80000410000 */
[C---:B------:R-:W-:Y:S02]  /*e960*/  FMUL.FTZ R51, R3.reuse, R135 ;  /* 0x0000008703337220 */ /* 0x040fe40000410000 */
[--C-:B------:R-:W-:Y:S01]  /*e970*/  FFMA.FTZ R96, R220, c[0x0][0x2d0], -R153.reuse ;  /* 0x0000b400dc607a23 */ /* 0x100fe20000010899 */
[-C--:B------:R-:W-:Y:S03]  /*e980*/  HMMA.16816.F32 R12, R64, R22.reuse, R12 ;  /* 0x00000016400c723c */ /* 0x080fe6000000180c */
        /* <DEDUP_REMOVED lines=11> */
[--C-:B------:R-:W-:Y:S02]  /*ea40*/  FFMA.FTZ R103, R224, c[0x0][0x2d0], -R152.reuse ;  /* 0x0000b400e0677a23 */ /* 0x100fe40000010898 */
[--C-:B------:R-:W-:Y:S02]  /*ea50*/  FFMA.FTZ R99, R213, c[0x0][0x2d0], -R153.reuse ;  /* 0x0000b400d5637a23 */ /* 0x100fe40000010899 */
[--C-:B------:R-:W-:Y:S01]  /*ea60*/  FFMA.FTZ R98, R212, c[0x0][0x2d0], -R153.reuse ;  /* 0x0000b400d4627a23 */ /* 0x100fe20000010899 */
[-C--:B------:R-:W-:Y:S01]  /*ea70*/  HMMA.16816.F32 R20, R76, R36.reuse, R20 ;  /* 0x000000244c14723c */ /* 0x080fe20000001814 */
[----:B------:R-:W5:Y:S02]  /*ea80*/  LDL R212, [R1+0x10] ;  /* 0x0000100001d47983 */ /* 0x000f640000100800 */
[C---:B------:R-:W-:Y:S02]  /*ea90*/  FMUL.FTZ R24, R2.reuse, R108 ;  /* 0x0000006c02187220 */ /* 0x040fe40000410000 */
[----:B------:R-:W-:Y:S02]  /*eaa0*/  FMUL.FTZ R25, R2, R109 ;  /* 0x0000006d02197220 */ /* 0x000fe40000410000 */
[C---:B------:R-:W-:Y:S02]  /*eab0*/  FMUL.FTZ R26, R0.reuse, R110 ;  /* 0x0000006e001a7220 */ /* 0x040fe40000410000 */
[----:B------:R-:W-:Y:S03]  /*eac0*/  FMUL.FTZ R27, R0, R111 ;  /* 0x0000006f001b7220 */ /* 0x000fe60000410000 */
[--C-:B------:R-:W-:Y:S02]  /*ead0*/  FFMA.FTZ R97, R210, c[0x0][0x2d0], -R153.reuse ;  /* 0x0000b400d2617a23 */ /* 0x100fe40000010899 */
[--C-:B------:R-:W-:Y:S01]  /*eae0*/  FFMA.FTZ R100, R216, c[0x0][0x2d0], -R153.reuse ;  /* 0x0000b400d8647a23 */ /* 0x100fe20000010899 */
[----:B------:R-:W-:Y:S01]  /*eaf0*/  MUFU.EX2 R210, R161 ;  /* 0x000000a100d27308 */ /* 0x000fe20000000800 */
[C---:B------:R-:W-:Y:S04]  /*eb00*/  HMMA.16816.F32 R24, R64.reuse, R36, R24 ;  /* 0x000000244018723c */ /* 0x040fe80000001818 */
[C---:B------:R-:W-:Y:S02]  /*eb10*/  FMUL.FTZ R28, R2.reuse, R112 ;  /* 0x00000070021c7220 */ /* 0x040fe40000410000 */
[----:B------:R-:W-:Y:S02]  /*eb20*/  FMUL.FTZ R29, R2, R113 ;  /* 0x00000071021d7220 */ /* 0x000fe40000410000 */
[C---:B------:R-:W-:Y:S04]  /*eb30*/  FMUL.FTZ R30, R0.reuse, R114 ;  /* 0x00000072001e7220 */ /* 0x040fe80000410000 */
[----:B------:R-:W-:Y:S02]  /*eb40*/  FMUL.FTZ R31, R0, R115 ;  /* 0x00000073001f7220 */ /* 0x000fe40000410000 */
[C---:B------:R-:W-:Y:S02]  /*eb50*/  FMUL.FTZ R35, R3.reuse, R119 ;  /* 0x0000007703237220 */ /* 0x040fe40000410000 */
[----:B------:R1:W-:Y:S01]  /*eb60*/  MUFU.EX2 R119, R43 ;  /* 0x0000002b00777308 */ /* 0x0003e20000000800 */
[C---:B------:R-:W-:Y:S02]  /*eb70*/  FMUL.FTZ R32, R68.reuse, R116 ;  /* 0x0000007444207220 */ /* 0x040fe40000410000 */
[-C--:B------:R-:W-:Y:S03]  /*eb80*/  HMMA.16816.F32 R28, R64, R38.reuse, R28 ;  /* 0x00000026401c723c */ /* 0x080fe6000000181c */
[----:B------:R-:W-:Y:S02]  /*eb90*/  FMUL.FTZ R33, R68, R117 ;  /* 0x0000007544217220 */ /* 0x000fe40000410000 */
[C---:B------:R-:W-:Y:S02]  /*eba0*/  FMUL.FTZ R34, R3.reuse, R118 ;  /* 0x0000007603227220 */ /* 0x040fe40000410000 */
[--C-:B------:R-:W-:Y:S02]  /*ebb0*/  FFMA.FTZ R116, R162, c[0x0][0x2d0], -R152.reuse ;  /* 0x0000b400a2747a23 */ /* 0x100fe40000010898 */
[----:B------:R-:W-:Y:S01]  /*ebc0*/  FMUL.FTZ R44, R2, R128 ;  /* 0x00000080022c7220 */ /* 0x000fe20000410000 */
[----:B------:R-:W-:Y:S02]  /*ebd0*/  MUFU.EX2 R162, R171 ;  /* 0x000000ab00a27308 */ /* 0x000fe40000000800 */
        /* <DEDUP_REMOVED lines=8> */
[----:B------:R-:W-:Y:S01]  /*ec60*/  FMUL.FTZ R41, R2, R125 ;  /* 0x0000007d02297220 */ /* 0x000fe20000410000 */
[-C--:B------:R-:W-:Y:S01]  /*ec70*/  HMMA.16816.F32 R36, R76, R52.reuse, R36 ;  /* 0x000000344c24723c */ /* 0x080fe20000001824 */
[----:B------:R2:W-:Y:S02]  /*ec80*/  MUFU.EX2 R125, R45 ;  /* 0x0000002d007d7308 */ /* 0x0005e40000000800 */
[C---:B------:R-:W-:Y:S02]  /*ec90*/  FMUL.FTZ R42, R0.reuse, R126 ;  /* 0x0000007e002a7220 */ /* 0x040fe40000410000 */
[C---:B-1----:R-:W-:Y:S02]  /*eca0*/  FMUL.FTZ R43, R0.reuse, R127 ;  /* 0x0000007f002b7220 */ /* 0x042fe40000410000 */
[C---:B------:R-:W-:Y:S02]  /*ecb0*/  FMUL.FTZ R47, R0.reuse, R131 ;  /* 0x00000083002f7220 */ /* 0x040fe40000410000 */
[----:B------:R-:W-:Y:S02]  /*ecc0*/  FMUL.FTZ R46, R0, R130 ;  /* 0x00000082002e7220 */ /* 0x000fe40000410000 */
[----:B------:R-:W-:Y:S01]  /*ecd0*/  MUFU.EX2 R178, R98 ;  /* 0x0000006200b27308 */ /* 0x000fe20000000800 */
[C---:B------:R-:W-:Y:S04]  /*ece0*/  HMMA.16816.F32 R40, R64.reuse, R52, R40 ;  /* 0x000000344028723c */ /* 0x040fe80000001828 */
[C---:B------:R-:W-:Y:S02]  /*ecf0*/  FMUL.FTZ R56, R2.reuse, R140 ;  /* 0x0000008c02387220 */ /* 0x040fe40000410000 */
[----:B------:R-:W-:Y:S02]  /*ed00*/  FMUL.FTZ R57, R2, R141 ;  /* 0x0000008d02397220 */ /* 0x000fe40000410000 */
[--C-:B------:R-:W-:Y:S01]  /*ed10*/  FFMA.FTZ R52, R231, c[0x0][0x2d0], -R153.reuse ;  /* 0x0000b400e7347a23 */ /* 0x100fe20000010899 */
[----:B------:R1:W-:Y:S03]  /*ed20*/  MUFU.EX2 R124, R48 ;  /* 0x00000030007c7308 */ /* 0x0003e60000000800 */
[----:B------:R-:W-:Y:S02]  /*ed30*/  FMUL.FTZ R53, R68, R137 ;  /* 0x0000008944357220 */ /* 0x000fe40000410000 */
[C---:B--2---:R-:W-:Y:S02]  /*ed40*/  FMUL.FTZ R45, R2.reuse, R129 ;  /* 0x00000081022d7220 */ /* 0x044fe40000410000 */
[C---:B------:R-:W-:Y:S02]  /*ed50*/  FMUL.FTZ R60, R2.reuse, R144 ;  /* 0x00000090023c7220 */ /* 0x040fe40000410000 */
[----:B------:R-:W-:Y:S01]  /*ed60*/  FMUL.FTZ R61, R2, R145 ;  /* 0x00000091023d7220 */ /* 0x000fe20000410000 */
[----:B------:R2:W-:Y:S01]  /*ed70*/  MUFU.EX2 R118, R52 ;  /* 0x0000003400767308 */ /* 0x0005e20000000800 */
[----:B------:R-:W-:Y:S01]  /*ed80*/  FMUL.FTZ R62, R0, R146 ;  /* 0x00000092003e7220 */ /* 0x000fe20000410000 */
[-C--:B------:R-:W-:Y:S03]  /*ed90*/  HMMA.16816.F32 R44, R64, R54.reuse, R44 ;  /* 0x00000036402c723c */ /* 0x080fe6000000182c */
[----:B------:R-:W-:Y:S02]  /*eda0*/  FFMA.FTZ R114, R181, c[0x0][0x2d0], -R152 ;  /* 0x0000b400b5727a23 */ /* 0x000fe40000010898 */
[----:B------:R-:W-:Y:S02]  /*edb0*/  FFMA.FTZ R106, R68, R246, R236 ;  /* 0x000000f6446a7223 */ /* 0x000fe400000100ec */
[--C-:B------:R-:W-:Y:S01]  /*edc0*/  FFMA.FTZ R111, R166, c[0x0][0x2d0], -R153.reuse ;  /* 0x0000b400a66f7a23 */ /* 0x100fe20000010899 */
[----:B------:R3:W-:Y:S01]  /*edd0*/  MUFU.EX2 R231, R59 ;  /* 0x0000003b00e77308 */ /* 0x0007e20000000800 */
[--C-:B------:R-:W-:Y:S03]  /*ede0*/  FFMA.FTZ R112, R167, c[0x0][0x2d0], -R153.reuse ;  /* 0x0000b400a7707a23 */ /* 0x100fe60000010899 */
[----:B-1----:R-:W-:Y:S02]  /*edf0*/  FMUL.FTZ R48, R68, R132 ;  /* 0x0000008444307220 */ /* 0x002fe40000410000 */
[----:B------:R-:W-:Y:S01]  /*ee00*/  LDSM.16.MT88.4 R132, [R186+0x2000] ;  /* 0x00200000ba84783b */ /* 0x000fe20000004200 */
[--C-:B------:R-:W-:Y:S02]  /*ee10*/  FFMA.FTZ R113, R165, c[0x0][0x2d0], -R153.reuse ;  /* 0x0000b400a5717a23 */ /* 0x100fe40000010899 */
[--C-:B------:R-:W-:Y:S01]  /*ee20*/  FFMA.FTZ R104, R223, c[0x0][0x2d0], -R152.reuse ;  /* 0x0000b400df687a23 */ /* 0x100fe20000010898 */
[----:B------:R-:W-:Y:S01]  /*ee30*/  MUFU.EX2 R137, R103 ;  /* 0x0000006700897308 */ /* 0x000fe20000000800 */
[C---:B------:R-:W-:Y:S04]  /*ee40*/  HMMA.16816.F32 R48, R76.reuse, R54, R48 ;  /* 0x000000364c30723c */ /* 0x040fe80000001830 */
[--C-:B--2---:R-:W-:Y:S02]  /*ee50*/  FFMA.FTZ R52, R230, c[0x0][0x2d0], -R153.reuse ;  /* 0x0000b400e6347a23 */ /* 0x104fe40000010899 */
[----:B------:R-:W-:Y:S02]  /*ee60*/  FFMA.FTZ R107, R219, c[0x0][0x2d0], -R152 ;  /* 0x0000b400db6b7a23 */ /* 0x000fe40000010898 */
[C---:B------:R-:W-:Y:S01]  /*ee70*/  FMUL.FTZ R54, R3.reuse, R138 ;  /* 0x0000008a03367220 */ /* 0x040fe20000410000 */
[----:B------:R1:W2:Y:S03]  /*ee80*/  MUFU.EX2 R122, R52 ;  /* 0x00000034007a7308 */ /* 0x0002a60000000800 */
[C---:B------:R-:W-:Y:S02]  /*ee90*/  FMUL.FTZ R55, R3.reuse, R139 ;  /* 0x0000008b03377220 */ /* 0x040fe40000410000 */
[----:B---3--:R-:W-:Y:S02]  /*eea0*/  FMUL.FTZ R59, R0, R143 ;  /* 0x0000008f003b7220 */ /* 0x008fe40000410000 */
[----:B------:R-:W-:Y:S02]  /*eeb0*/  FFMA.FTZ R105, R3, R207, R200 ;  /* 0x000000cf03697223 */ /* 0x000fe400000100c8 */
[--C-:B------:R-:W-:Y:S01]  /*eec0*/  FFMA.FTZ R108, R218, c[0x0][0x2d0], -R152.reuse ;  /* 0x0000b400da6c7a23 */ /* 0x100fe20000010898 */
[----:B------:R3:W-:Y:S01]  /*eed0*/  MUFU.EX2 R230, R63 ;  /* 0x0000003f00e67308 */ /* 0x0007e20000000800 */
[--C-:B------:R-:W-:Y:S02]  /*eee0*/  FFMA.FTZ R109, R215, c[0x0][0x2d0], -R152.reuse ;  /* 0x0000b400d76d7a23 */ /* 0x100fe40000010898 */
[--C-:B------:R-:W-:Y:S07]  /*eef0*/  FFMA.FTZ R110, R214, c[0x0][0x2d0], -R152.reuse ;  /* 0x0000b400d66e7a23 */ /* 0x100fee0000010898 */
[----:B------:R-:W-:Y:S01]  /*ef00*/  MUFU.EX2 R139, R96 ;  /* 0x00000060008b7308 */ /* 0x000fe20000000800 */
[--C-:B-1----:R-:W-:Y:S09]  /*ef10*/  FFMA.FTZ R52, R227, c[0x0][0x2d0], -R153.reuse ;  /* 0x0000b400e3347a23 */ /* 0x102ff20000010899 */
[----:B------:R1:W-:Y:S01]  /*ef20*/  MUFU.EX2 R123, R52 ;  /* 0x00000034007b7308 */ /* 0x0003e20000000800 */
[----:B---3--:R-:W-:Y:S09]  /*ef30*/  FMUL.FTZ R63, R0, R147 ;  /* 0x00000093003f7220 */ /* 0x008ff20000410000 */
[----:B------:R3:W-:Y:S10]  /*ef40*/  MUFU.EX2 R227, R58 ;  /* 0x0000003a00e37308 */ /* 0x0007f40000000800 */
[----:B------:R-:W-:Y:S01]  /*ef50*/  MUFU.EX2 R138, R102 ;  /* 0x00000066008a7308 */ /* 0x000fe20000000800 */
[--C-:B-1----:R-:W-:Y:S09]  /*ef60*/  FFMA.FTZ R52, R226, c[0x0][0x2d0], -R153.reuse ;  /* 0x0000b400e2347a23 */ /* 0x102ff20000010899 */
[----:B------:R1:W-:Y:S01]  /*ef70*/  MUFU.EX2 R131, R52 ;  /* 0x0000003400837308 */ /* 0x0003e20000000800 */
[----:B---3--:R-:W-:Y:S09]  /*ef80*/  FMUL.FTZ R58, R0, R142 ;  /* 0x0000008e003a7220 */ /* 0x008ff20000410000 */
[----:B------:R3:W-:Y:S10]  /*ef90*/  MUFU.EX2 R226, R73 ;  /* 0x0000004900e27308 */ /* 0x0007f40000000800 */
[----:B------:R-:W-:Y:S01]  /*efa0*/  MUFU.EX2 R200, R97 ;  /* 0x0000006100c87308 */ /* 0x000fe20000000800 */
[----:B-1----:R-:W-:Y:S09]  /*efb0*/  FMUL.FTZ R52, R68, R136 ;  /* 0x0000008844347220 */ /* 0x002ff20000410000 */
[----:B------:R1:W-:Y:S01]  /*efc0*/  MUFU.EX2 R142, R100 ;  /* 0x00000064008e7308 */ /* 0x0003e20000000800 */
[-C--:B------:R-:W-:Y:S03]  /*efd0*/  HMMA.16816.F32 R52, R76, R80.reuse, R52 ;  /* 0x000000504c34723c */ /* 0x080fe60000001834 */
[--C-:B---3--:R-:W-:Y:S05]  /*efe0*/  FFMA.FTZ R73, R232, c[0x0][0x2d0], -R152.reuse ;  /* 0x0000b400e8497a23 */ /* 0x108fea0000010898 */
[C---:B------:R-:W-:Y:S01]  /*eff0*/  HMMA.16816.F32 R56, R64.reuse, R80, R56 ;  /* 0x000000504038723c */ /* 0x040fe20000001838 */
[----:B------:R3:W-:Y:S06]  /*f000*/  MUFU.EX2 R117, R73 ;  /* 0x0000004900757308 */ /* 0x0007ec0000000800 */
[----:B--2---:R-:W-:Y:S01]  /*f010*/  F2FP.PACK_AB R80, R122, R118 ;  /* 0x000000767a50723e */ /* 0x004fe200000000ff */
[-C--:B------:R-:W-:Y:S03]  /*f020*/  HMMA.16816.F32 R60, R64, R82.reuse, R60 ;  /* 0x00000052403c723c */ /* 0x080fe6000000183c */
[----:B------:R-:W-:Y:S04]  /*f030*/  MUFU.EX2 R181, R168 ;  /* 0x000000a800b57308 */ /* 0x000fe80000000800 */
[--C-:B------:R-:W-:Y:S01]  /*f040*/  FFMA.FTZ R64, R234, c[0x0][0x2d0], -R152.reuse ;  /* 0x0000b400ea407a23 */ /* 0x100fe20000010898 */
[----:B-1----:R-:W-:Y:S01]  /*f050*/  LDSM.16.MT88.4 R100, [R185+0x2000] ;  /* 0x00200000b964783b */ /* 0x002fe20000004200 */
[----:B------:R-:W-:Y:S03]  /*f060*/  FFMA.FTZ R65, R233, c[0x0][0x2d0], -R152 ;  /* 0x0000b400e9417a23 */ /* 0x000fe60000010898 */
[C---:B------:R-:W-:Y:S01]  /*f070*/  FMUL.FTZ R66, R3.reuse, R150 ;  /* 0x0000009603427220 */ /* 0x040fe20000410000 */
[----:B------:R1:W2:Y:S01]  /*f080*/  MUFU.EX2 R120, R64 ;  /* 0x0000004000787308 */ /* 0x0002a20000000800 */
[----:B------:R-:W-:Y:S01]  /*f090*/  FMUL.FTZ R67, R3, R151 ;  /* 0x0000009703437220 */ /* 0x000fe20000410000 */
[----:B------:R-:W-:Y:S01]  /*f0a0*/  F2FP.PACK_AB R151, R162, R163 ;  /* 0x000000a3a297723e */ /* 0x000fe200000000ff */
[----:B------:R-:W-:Y:S02]  /*f0b0*/  FFMA.FTZ R3, R0, R183, R176 ;  /* 0x000000b700037223 */ /* 0x000fe400000100b0 */
[--C-:B---3--:R-:W-:Y:S02]  /*f0c0*/  FFMA.FTZ R73, R225, c[0x0][0x2d0], -R153.reuse ;  /* 0x0000b400e1497a23 */ /* 0x108fe40000010899 */
[----:B------:R-:W-:Y:S02]  /*f0d0*/  FFMA.FTZ R153, R160, c[0x0][0x2d0], -R153 ;  /* 0x0000b400a0997a23 */ /* 0x000fe40000010899 */
[----:B------:R-:W-:Y:S01]  /*f0e0*/  FADD.FTZ R3, R179, R3 ;  /* 0x00000003b3037221 */ /* 0x000fe20000010000 */
[----:B------:R3:W-:Y:S01]  /*f0f0*/  MUFU.EX2 R121, R65 ;  /* 0x0000004100797308 */ /* 0x0007e20000000800 */
[----:B------:R-:W-:Y:S02]  /*f100*/  FADD.FTZ R0, R237, R105 ;  /* 0x00000069ed007221 */ /* 0x000fe40000010000 */
[----:B------:R-:W-:Y:S02]  /*f110*/  FADD.FTZ R3, R182, R3 ;  /* 0x00000003b6037221 */ /* 0x000fe40000010000 */
[----:B------:R-:W-:Y:S02]  /*f120*/  FADD.FTZ R0, R205, R0 ;  /* 0x00000000cd007221 */ /* 0x000fe40000010000 */
[----:B------:R-:W-:Y:S02]  /*f130*/  FADD.FTZ R3, R240, R3 ;  /* 0x00000003f0037221 */ /* 0x000fe40000010000 */
[----:B------:R-:W-:Y:S01]  /*f140*/  FADD.FTZ R0, R248, R0 ;  /* 0x00000000f8007221 */ /* 0x000fe20000010000 */
[----:B------:R4:W-:Y:S01]  /*f150*/  MUFU.EX2 R168, R99 ;  /* 0x0000006300a87308 */ /* 0x0009e20000000800 */
[--C-:B-1----:R-:W-:Y:S01]  /*f160*/  FFMA.FTZ R64, R235, c[0x0][0x2d0], -R152.reuse ;  /* 0x0000b400eb407a23 */ /* 0x102fe20000010898 */
[----:B--2---:R-:W-:Y:S01]  /*f170*/  F2FP.PACK_AB R81, R120, R117 ;  /* 0x000000757851723e */ /* 0x004fe200000000ff */
[----:B------:R-:W-:Y:S07]  /*f180*/  FFMA.FTZ R152, R164, c[0x0][0x2d0], -R152 ;  /* 0x0000b400a4987a23 */ /* 0x000fee0000010898 */
[----:B------:R1:W2:Y:S01]  /*f190*/  MUFU.EX2 R130, R64 ;  /* 0x0000004000827308 */ /* 0x0002a20000000800 */
[C---:B---3--:R-:W-:Y:S09]  /*f1a0*/  FMUL.FTZ R65, R68.reuse, R149 ;  /* 0x0000009544417220 */ /* 0x048ff20000410000 */
[----:B------:R-:W-:Y:S01]  /*f1b0*/  MUFU.EX2 R129, R73 ;  /* 0x0000004900817308 */ /* 0x000fe20000000800 */
[----:B----4-:R-:W-:Y:S09]  /*f1c0*/  LDSM.16.MT88.4 R96, [R186+0x1000] ;  /* 0x00100000ba60783b */ /* 0x010ff20000004200 */
[----:B------:R3:W-:Y:S01]  /*f1d0*/  MUFU.EX2 R176, R75 ;  /* 0x0000004b00b07308 */ /* 0x0007e20000000800 */
[----:B-1----:R-:W-:Y:S01]  /*f1e0*/  FMUL.FTZ R64, R68, R148 ;  /* 0x0000009444407220 */ /* 0x002fe20000410000 */
[----:B------:R-:W-:Y:S01]  /*f1f0*/  F2FP.PACK_AB R148, R173, R210 ;  /* 0x000000d2ad94723e */ /* 0x000fe200000000ff */
[----:B------:R-:W-:Y:S01]  /*f200*/  FFMA.FTZ R68, R2, R208, R177 ;  /* 0x000000d002447223 */ /* 0x000fe200000100b1 */
[----:B-----5:R-:W-:Y:S01]  /*f210*/  ISETP.GT.AND P0, PT, R211, R212, PT ;  /* 0x000000d4d300720c */ /* 0x020fe20003f04270 */
[----:B------:R-:W-:Y:S05]  /*f220*/  FADD.FTZ R2, R239, R106 ;  /* 0x0000006aef027221 */ /* 0x000fea0000010000 */
[----:B------:R1:W-:Y:S01]  /*f230*/  MUFU.EX2 R183, R74 ;  /* 0x0000004a00b77308 */ /* 0x0003e20000000800 */
[----:B------:R-:W-:Y:S04]  /*f240*/  HMMA.16816.F32 R64, R76, R82, R64 ;  /* 0x000000524c40723c */ /* 0x000fe80000001840 */
[----:B------:R-:W-:Y:S02]  /*f250*/  FADD.FTZ R2, R238, R2 ;  /* 0x00000002ee027221 */ /* 0x000fe40000010000 */
[----:B------:R-:W-:Y:S01]  /*f260*/  FADD.FTZ R68, R204, R68 ;  /* 0x00000044cc447221 */ /* 0x000fe20000010000 */
[----:B------:R-:W-:Y:S01]  /*f270*/  F2FP.PACK_AB R76, R243, R119 ;  /* 0x00000077f34c723e */ /* 0x000fe200000000ff */
[----:B------:R-:W-:Y:S01]  /*f280*/  FADD.FTZ R2, R247, R2 ;  /* 0x00000002f7027221 */ /* 0x000fe20000010000 */
[----:B------:R-:W-:Y:S01]  /*f290*/  F2FP.PACK_AB R77, R242, R180 ;  /* 0x000000b4f24d723e */ /* 0x000fe200000000ff */
[----:B------:R-:W-:Y:S02]  /*f2a0*/  MUFU.EX2 R136, R104 ;  /* 0x0000006800887308 */ /* 0x000fe40000000800 */
[----:B------:R-:W-:Y:S01]  /*f2b0*/  F2FP.PACK_AB R78, R125, R241 ;  /* 0x000000f17d4e723e */ /* 0x000fe200000000ff */
[----:B---3--:R-:W-:Y:S01]  /*f2c0*/  FADD.FTZ R75, R119, R2 ;  /* 0x00000002774b7221 */ /* 0x008fe20000010000 */
[----:B------:R-:W-:Y:S01]  /*f2d0*/  F2FP.PACK_AB R79, R251, R124 ;  /* 0x0000007cfb4f723e */ /* 0x000fe200000000ff */
[----:B------:R-:W-:Y:S01]  /*f2e0*/  FADD.FTZ R2, R117, R3 ;  /* 0x0000000375027221 */ /* 0x000fe20000010000 */
[----:B------:R-:W-:Y:S01]  /*f2f0*/  F2FP.PACK_AB R82, R131, R123 ;  /* 0x0000007b8352723e */ /* 0x000fe200000000ff */
[----:B------:R-:W-:Y:S01]  /*f300*/  FADD.FTZ R68, R206, R68 ;  /* 0x00000044ce447221 */ /* 0x000fe20000010000 */
[----:B--2---:R-:W-:Y:S01]  /*f310*/  F2FP.PACK_AB R83, R130, R121 ;  /* 0x000000798253723e */ /* 0x004fe200000000ff */
[----:B------:R-:W-:Y:S01]  /*f320*/  FADD.FTZ R2, R120, R2 ;  /* 0x0000000278027221 */ /* 0x000fe20000010000 */
[----:B------:R-:W-:Y:S01]  /*f330*/  MUFU.EX2 R177, R169 ;  /* 0x000000a900b17308 */ /* 0x000fe20000000800 */
[-C--:B------:R-:W-:Y:S03]  /*f340*/  HMMA.16816.F32 R4, R76, R84.reuse, R4 ;  /* 0x000000544c04723c */ /* 0x080fe60000001804 */
[----:B------:R-:W-:Y:S02]  /*f350*/  FADD.FTZ R68, R244, R68 ;  /* 0x00000044f4447221 */ /* 0x000fe40000010000 */
[----:B-1----:R-:W-:Y:S02]  /*f360*/  FADD.FTZ R74, R180, R0 ;  /* 0x00000000b44a7221 */ /* 0x002fe40000010000 */
[----:B------:R-:W-:Y:S01]  /*f370*/  FADD.FTZ R73, R118, R68 ;  /* 0x0000004476497221 */ /* 0x000fe20000010000 */
[C---:B------:R-:W-:Y:S01]  /*f380*/  HMMA.16816.F32 R8, R80.reuse, R84, R8 ;  /* 0x000000545008723c */ /* 0x040fe20000001808 */
[----:B------:R-:W-:Y:S03]  /*f390*/  MUFU.EX2 R143, R157 ;  /* 0x0000009d008f7308 */ /* 0x000fe60000000800 */
[----:B------:R-:W-:Y:S02]  /*f3a0*/  FADD.FTZ R3, R122, R73 ;  /* 0x000000497a037221 */ /* 0x000fe40000010000 */
[----:B------:R-:W-:Y:S02]  /*f3b0*/  FADD.FTZ R0, R243, R75 ;  /* 0x0000004bf3007221 */ /* 0x000fe40000010000 */
[-C--:B------:R-:W-:Y:S03]  /*f3c0*/  HMMA.16816.F32 R12, R80, R86.reuse, R12 ;  /* 0x00000056500c723c */ /* 0x080fe6000000180c */
[----:B------:R-:W-:Y:S01]  /*f3d0*/  MUFU.EX2 R169, R156 ;  /* 0x0000009c00a97308 */ /* 0x000fe20000000800 */
[----:B------:R-:W-:Y:S02]  /*f3e0*/  FADD.FTZ R68, R242, R74 ;  /* 0x0000004af2447221 */ /* 0x000fe40000010000 */
[----:B------:R-:W-:Y:S02]  /*f3f0*/  FADD.FTZ R74, R241, R0 ;  /* 0x00000000f14a7221 */ /* 0x000fe40000010000 */
[C---:B------:R-:W-:Y:S01]  /*f400*/  HMMA.16816.F32 R16, R76.reuse, R86, R16 ;  /* 0x000000564c10723c */ /* 0x040fe20000001810 */
[----:B------:R-:W1:Y:S03]  /*f410*/  LDSM.16.MT88.4 R84, [R188+0x800] ;  /* 0x00080000bc54783b */ /* 0x000e660000004200 */
[----:B------:R-:W-:Y:S01]  /*f420*/  FADD.FTZ R73, R124, R68 ;  /* 0x000000447c497221 */ /* 0x000fe20000010000 */
[----:B------:R-:W-:Y:S01]  /*f430*/  MUFU.EX2 R156, R153 ;  /* 0x00000099009c7308 */ /* 0x000fe20000000800 */
[----:B------:R-:W-:Y:S02]  /*f440*/  FADD.FTZ R68, R123, R3 ;  /* 0x000000037b447221 */ /* 0x000fe40000010000 */
[-C--:B------:R-:W-:Y:S04]  /*f450*/  HMMA.16816.F32 R20, R76, R88.reuse, R20 ;  /* 0x000000584c14723c */ /* 0x080fe80000001814 */
[----:B------:R-:W-:Y:S02]  /*f460*/  FADD.FTZ R0, R121, R2 ;  /* 0x0000000279007221 */ /* 0x000fe40000010000 */
[----:B------:R-:W-:Y:S01]  /*f470*/  FADD.FTZ R2, R131, R68 ;  /* 0x0000004483027221 */ /* 0x000fe20000010000 */
[----:B------:R2:W-:Y:S01]  /*f480*/  MUFU.EX2 R153, R116 ;  /* 0x0000007400997308 */ /* 0x0005e20000000800 */
[C---:B------:R-:W-:Y:S04]  /*f490*/  HMMA.16816.F32 R24, R80.reuse, R88, R24 ;  /* 0x000000585018723c */ /* 0x040fe80000001818 */
[----:B------:R-:W-:Y:S01]  /*f4a0*/  FADD.FTZ R0, R130, R0 ;  /* 0x0000000082007221 */ /* 0x000fe20000010000 */
[----:B------:R-:W-:Y:S01]  /*f4b0*/  MOV R68, R69 ;  /* 0x0000004500447202 */ /* 0x000fe20000000f00 */
[----:B------:R-:W-:Y:S02]  /*f4c0*/  FADD.FTZ R3, R251, R73 ;  /* 0x00000049fb037221 */ /* 0x000fe40000010000 */
[-C--:B------:R-:W-:Y:S01]  /*f4d0*/  HMMA.16816.F32 R28, R80, R90.reuse, R28 ;  /* 0x0000005a501c723c */ /* 0x080fe2000000181c */
[----:B------:R-:W-:Y:S07]  /*f4e0*/  MUFU.EX2 R207, R155 ;  /* 0x0000009b00cf7308 */ /* 0x000fee0000000800 */
[C---:B------:R-:W-:Y:S01]  /*f4f0*/  HMMA.16816.F32 R32, R76.reuse, R90, R32 ;  /* 0x0000005a4c20723c */ /* 0x040fe20000001820 */
[----:B------:R-:W3:Y:S02]  /*f500*/  LDSM.16.MT88.4 R88, [R185+0x1000] ;  /* 0x00100000b958783b */ /* 0x000ee40000004200 */
[----:B------:R-:W-:Y:S05]  /*f510*/  MUFU.EX2 R208, R154 ;  /* 0x0000009a00d07308 */ /* 0x000fea0000000800 */
[-C--:B------:R-:W-:Y:S01]  /*f520*/  HMMA.16816.F32 R36, R76, R92.reuse, R36 ;  /* 0x0000005c4c24723c */ /* 0x080fe20000001824 */
[----:B--2---:R-:W-:Y:S04]  /*f530*/  LDSM.16.MT88.4 R116, [R189+0x2000] ;  /* 0x00200000bd74783b */ /* 0x004fe80000004200 */
[----:B------:R-:W-:Y:S03]  /*f540*/  MUFU.EX2 R167, R158 ;  /* 0x0000009e00a77308 */ /* 0x000fe60000000800 */
[C---:B------:R-:W-:Y:S07]  /*f550*/  HMMA.16816.F32 R40, R80.reuse, R92, R40 ;  /* 0x0000005c5028723c */ /* 0x040fee0000001828 */
[----:B------:R-:W2:Y:S01]  /*f560*/  MUFU.EX2 R166, R159 ;  /* 0x0000009f00a67308 */ /* 0x000ea20000000800 */
[-C--:B------:R-:W-:Y:S08]  /*f570*/  HMMA.16816.F32 R44, R80, R94.reuse, R44 ;  /* 0x0000005e502c723c */ /* 0x080ff0000000182c */
[C---:B------:R-:W-:Y:S01]  /*f580*/  HMMA.16816.F32 R48, R76.reuse, R94, R48 ;  /* 0x0000005e4c30723c */ /* 0x040fe20000001830 */
[----:B------:R-:W4:Y:S01]  /*f590*/  LDSM.16.MT88.4 R92, [R189+0x1000] ;  /* 0x00100000bd5c783b */ /* 0x000f220000004200 */
[----:B------:R-:W-:Y:S06]  /*f5a0*/  MUFU.EX2 R165, R174 ;  /* 0x000000ae00a57308 */ /* 0x000fec0000000800 */
[-C--:B-1----:R-:W-:Y:S04]  /*f5b0*/  HMMA.16816.F32 R52, R76, R84.reuse, R52 ;  /* 0x000000544c34723c */ /* 0x082fe80000001834 */
[----:B------:R-:W1:Y:S01]  /*f5c0*/  MUFU.EX2 R164, R175 ;  /* 0x000000af00a47308 */ /* 0x000e620000000800 */
[----:B--2---:R-:W-:Y:S03]  /*f5d0*/  F2FP.PACK_AB R149, R166, R167 ;  /* 0x000000a7a695723e */ /* 0x004fe600000000ff */
[C---:B------:R-:W-:Y:S06]  /*f5e0*/  HMMA.16816.F32 R56, R80.reuse, R84, R56 ;  /* 0x000000545038723c */ /* 0x040fec0000001838 */
[----:B------:R-:W2:Y:S02]  /*f5f0*/  MUFU.EX2 R157, R113 ;  /* 0x00000071009d7308 */ /* 0x000ea40000000800 */
[-C--:B------:R-:W-:Y:S07]  /*f600*/  HMMA.16816.F32 R60, R80, R86.reuse, R60 ;  /* 0x00000056503c723c */ /* 0x080fee000000183c */
[----:B------:R-:W-:Y:S01]  /*f610*/  F2FP.PACK_AB R80, R183, R129 ;  /* 0x00000081b750723e */ /* 0x000fe200000000ff */
[----:B------:R-:W-:Y:S01]  /*f620*/  HMMA.16816.F32 R64, R76, R86, R64 ;  /* 0x000000564c40723c */ /* 0x000fe20000001840 */
[----:B------:R-:W5:Y:S01]  /*f630*/  LDSM.16.MT88.4 R84, [R188+0x1000] ;  /* 0x00100000bc54783b */ /* 0x000f620000004200 */
        /* <DEDUP_REMOVED lines=8> */
[----:B------:R-:W-:Y:S02]  /*f6c0*/  F2FP.PACK_AB R83, R136, R137 ;  /* 0x000000898853723e */ /* 0x000fe400000000ff */
[----:B-1----:R-:W-:Y:S02]  /*f6d0*/  F2FP.PACK_AB R150, R164, R165 ;  /* 0x000000a5a496723e */ /* 0x002fe400000000ff */
[----:B--2---:R-:W-:Y:S01]  /*f6e0*/  F2FP.PACK_AB R146, R156, R157 ;  /* 0x0000009d9c92723e */ /* 0x004fe200000000ff */
[-C--:B---3--:R-:W-:Y:S01]  /*f6f0*/  HMMA.16816.F32 R4, R76, R88.reuse, R4 ;  /* 0x000000584c04723c */ /* 0x088fe20000001804 */
[----:B------:R-:W-:Y:S07]  /*f700*/  MUFU.EX2 R161, R109 ;  /* 0x0000006d00a17308 */ /* 0x000fee0000000800 */
[C---:B------:R-:W-:Y:S03]  /*f710*/  HMMA.16816.F32 R8, R80.reuse, R88, R8 ;  /* 0x000000585008723c */ /* 0x040fe60000001808 */
[----:B------:R-:W-:Y:S05]  /*f720*/  MUFU.EX2 R160, R110 ;  /* 0x0000006e00a07308 */ /* 0x000fea0000000800 */
[-C--:B------:R-:W-:Y:S05]  /*f730*/  HMMA.16816.F32 R12, R80, R90.reuse, R12 ;  /* 0x0000005a500c723c */ /* 0x080fea000000180c */
[----:B------:R-:W-:Y:S03]  /*f740*/  MUFU.EX2 R158, R112 ;  /* 0x00000070009e7308 */ /* 0x000fe60000000800 */
[C---:B------:R-:W-:Y:S01]  /*f750*/  HMMA.16816.F32 R16, R76.reuse, R90, R16 ;  /* 0x0000005a4c10723c */ /* 0x040fe20000001810 */
[----:B------:R-:W1:Y:S06]  /*f760*/  LDSM.16.MT88.4 R88, [R185+0x1800] ;  /* 0x00180000b958783b */ /* 0x000e6c0000004200 */
[----:B------:R-:W-:Y:S01]  /*f770*/  MUFU.EX2 R155, R114 ;  /* 0x00000072009b7308 */ /* 0x000fe20000000800 */
[-C--:B----4-:R-:W-:Y:S08]  /*f780*/  HMMA.16816.F32 R20, R76, R92.reuse, R20 ;  /* 0x0000005c4c14723c */ /* 0x090ff00000001814 */
[C---:B------:R-:W-:Y:S01]  /*f790*/  HMMA.16816.F32 R24, R80.reuse, R92, R24 ;  /* 0x0000005c5018723c */ /* 0x040fe20000001818 */
[----:B------:R-:W2:Y:S07]  /*f7a0*/  MUFU.EX2 R154, R115 ;  /* 0x00000073009a7308 */ /* 0x000eae0000000800 */
[-C--:B------:R-:W-:Y:S03]  /*f7b0*/  HMMA.16816.F32 R28, R80, R94.reuse, R28 ;  /* 0x0000005e501c723c */ /* 0x080fe6000000181c */
[----:B------:R-:W3:Y:S05]  /*f7c0*/  MUFU.EX2 R159, R111 ;  /* 0x0000006f009f7308 */ /* 0x000eea0000000800 */
[C---:B------:R-:W-:Y:S01]  /*f7d0*/  HMMA.16816.F32 R32, R76.reuse, R94, R32 ;  /* 0x0000005e4c20723c */ /* 0x040fe20000001820 */
[----:B------:R-:W4:Y:S07]  /*f7e0*/  LDSM.16.MT88.4 R92, [R189+0x1800] ;  /* 0x00180000bd5c783b */ /* 0x000f2e0000004200 */
[-C--:B------:R-:W-:Y:S04]  /*f7f0*/  HMMA.16816.F32 R36, R76, R96.reuse, R36 ;  /* 0x000000604c24723c */ /* 0x080fe80000001824 */
[----:B--2---:R-:W-:Y:S04]  /*f800*/  F2FP.PACK_AB R145, R154, R155 ;  /* 0x0000009b9a91723e */ /* 0x004fe800000000ff */
[C---:B------:R-:W-:Y:S04]  /*f810*/  HMMA.16816.F32 R40, R80.reuse, R96, R40 ;  /* 0x000000605028723c */ /* 0x040fe80000001828 */
[----:B---3--:R-:W-:Y:S04]  /*f820*/  F2FP.PACK_AB R144, R158, R159 ;  /* 0x0000009f9e90723e */ /* 0x008fe800000000ff */
[-C--:B------:R-:W-:Y:S08]  /*f830*/  HMMA.16816.F32 R44, R80, R98.reuse, R44 ;  /* 0x00000062502c723c */ /* 0x080ff0000000182c */
[C---:B------:R-:W-:Y:S01]  /*f840*/  HMMA.16816.F32 R48, R76.reuse, R98, R48 ;  /* 0x000000624c30723c */ /* 0x040fe20000001830 */
[----:B------:R-:W2:Y:S07]  /*f850*/  LDSM.16.MT88.4 R96, [R186+0x1800] ;  /* 0x00180000ba60783b */ /* 0x000eae0000004200 */
[-C--:B-----5:R-:W-:Y:S08]  /*f860*/  HMMA.16816.F32 R52, R76, R84.reuse, R52 ;  /* 0x000000544c34723c */ /* 0x0a0ff00000001834 */
        /* <DEDUP_REMOVED lines=13> */
[C---:B------:R-:W-:Y:S08]  /*f940*/  HMMA.16816.F32 R8, R80.reuse, R88, R8 ;  /* 0x000000585008723c */ /* 0x040ff00000001808 */
[-C--:B------:R-:W-:Y:S08]  /*f950*/  HMMA.16816.F32 R12, R80, R90.reuse, R12 ;  /* 0x0000005a500c723c */ /* 0x080ff0000000180c */
[C---:B------:R-:W-:Y:S08]  /*f960*/  HMMA.16816.F32 R16, R76.reuse, R90, R16 ;  /* 0x0000005a4c10723c */ /* 0x040ff00000001810 */
[-C--:B----4-:R-:W-:Y:S08]  /*f970*/  HMMA.16816.F32 R20, R76, R92.reuse, R20 ;  /* 0x0000005c4c14723c */ /* 0x090ff00000001814 */
[C---:B------:R-:W-:Y:S08]  /*f980*/  HMMA.16816.F32 R24, R80.reuse, R92, R24 ;  /* 0x0000005c5018723c */ /* 0x040ff00000001818 */
[-C--:B------:R-:W-:Y:S08]  /*f990*/  HMMA.16816.F32 R28, R80, R94.reuse, R28 ;  /* 0x0000005e501c723c */ /* 0x080ff0000000181c */
[C---:B------:R-:W-:Y:S08]  /*f9a0*/  HMMA.16816.F32 R32, R76.reuse, R94, R32 ;  /* 0x0000005e4c20723c */ /* 0x040ff00000001820 */
[-C--:B--2---:R-:W-:Y:S08]  /*f9b0*/  HMMA.16816.F32 R36, R76, R96.reuse, R36 ;  /* 0x000000604c24723c */ /* 0x084ff00000001824 */
[C---:B------:R-:W-:Y:S08]  /*f9c0*/  HMMA.16816.F32 R40, R80.reuse, R96, R40 ;  /* 0x000000605028723c */ /* 0x040ff00000001828 */
[-C--:B------:R-:W-:Y:S08]  /*f9d0*/  HMMA.16816.F32 R44, R80, R98.reuse, R44 ;  /* 0x00000062502c723c */ /* 0x080ff0000000182c */
[C---:B------:R-:W-:Y:S08]  /*f9e0*/  HMMA.16816.F32 R48, R76.reuse, R98, R48 ;  /* 0x000000624c30723c */ /* 0x040ff00000001830 */
[-C--:B---3--:R-:W-:Y:S08]  /*f9f0*/  HMMA.16816.F32 R52, R76, R84.reuse, R52 ;  /* 0x000000544c34723c */ /* 0x088ff00000001834 */
        /* <DEDUP_REMOVED lines=71> */
[----:B------:R1:W-:Y:S01]  /*fe70*/  STL [R1], R5 ;  /* 0x0000000501007387 */ /* 0x0003e20000100800 */
[----:B------:R-:W-:Y:S01]  /*fe80*/  FADD.FTZ R246, R164, R3 ;  /* 0x00000003a4f67221 */ /* 0x000fe20000010000 */
[----:B------:R-:W-:Y:S01]  /*fe90*/  IADD3 R0, R211, -0x1, RZ ;  /* 0xffffffffd3007810 */ /* 0x000fe20007ffe0ff */
[----:B------:R-:W-:Y:S02]  /*fea0*/  FADD.FTZ R3, R156, R4 ;  /* 0x000000049c037221 */ /* 0x000fe40000010000 */
[----:B------:R-:W-:Y:S01]  /*feb0*/  FADD.FTZ R2, R84, R2 ;  /* 0x0000000254027221 */ /* 0x000fe20000010000 */
[----:B------:R-:W-:Y:S02]  /*fec0*/  MOV R211, R0 ;  /* 0x0000000000d37202 */ /* 0x000fe40000000f00 */
[----:B------:R1:W-:Y:S01]  /*fed0*/  STL [R1+0x8], R3 ;  /* 0x0000080301007387 */ /* 0x0003e20000100800 */
[----:B------:R-:W-:Y:S03]  /*fee0*/  MOV R84, R72 ;  /* 0x0000004800547202 */ /* 0x000fe60000000f00 */
[----:B------:R1:W-:Y:S02]  /*fef0*/  STL [R1+0x4], R2 ;  /* 0x0000040201007387 */ /* 0x0003e40000100800 */
[----:B-1----:R-:W-:-:S05]  /*ff00*/  @P0 BRA `(.L_x_1479) ;  /* 0xffffc32000000947 */ /* 0x002fca000383ffff */
.L_x_1472:
[----:B------:R-:W-:Y:S05]  /*ff10*/  BRA.DIV ~URZ, `(.L_x_1480) ;  /* 0x00008ed27f007947 */ /* 0x000fea000b800000 */
[----:B------:R1:W2:Y:S02]  /*ff20*/  SHFL.BFLY PT, R0, R246, 0x2, 0x1f ;  /* 0x0c401f00f6007f89 */ /* 0x0002a400000e0000 */
.L_x_1580:
[----:B--2---:R-:W-:Y:S01]  /*ff30*/  FADD.FTZ R5, R0, R246 ;  /* 0x000000f600057221 */ /* 0x004fe20000010000 */
[----:B------:R-:W-:Y:S05]  /*ff40*/  BRA.DIV ~URZ, `(.L_x_1481) ;  /* 0x00008ef27f007947 */ /* 0x000fea000b800000 */
[----:B------:R-:W2:Y:S04]  /*ff50*/  LDL.LU R10, [R1] ;  /* 0x00000000010a7983 */ /* 0x000ea80000300800 */
[----:B------:R-:W3:Y:S04]  /*ff60*/  LDL.LU R3, [R1+0x8] ;  /* 0x0000080001037983 */ /* 0x000ee80000300800 */
[----:B------:R-:W4:Y:S04]  /*ff70*/  LDL.LU R9, [R1+0x4] ;  /* 0x0000040001097983 */ /* 0x000f280000300800 */
[----:B--2---:R-:W2:Y:S04]  /*ff80*/  SHFL.BFLY PT, R0, R10, 0x2, 0x1f ;  /* 0x0c401f000a007f89 */ /* 0x004ea800000e0000 */
[----:B---3--:R-:W3:Y:S04]  /*ff90*/  SHFL.BFLY PT, R2, R3, 0x2, 0x1f ;  /* 0x0c401f0003027f89 */ /* 0x008ee800000e0000 */
[----:B----4-:R-:W4:Y:S01]  /*ffa0*/  SHFL.BFLY PT, R4, R9, 0x2, 0x1f ;  /* 0x0c401f0009047f89 */ /* 0x010f2200000e0000 */
[----:B--2---:R-:W-:-:S02]  /*ffb0*/  FADD.FTZ R0, R0, R10 ;  /* 0x0000000a00007221 */ /* 0x004fc40000010000 */
[----:B---3--:R-:W-:-:S03]  /*ffc0*/  FADD.FTZ R2, R2, R3 ;  /* 0x0000000302027221 */ /* 0x008fc60000010000 */
[----:B------:R-:W2:Y:S01]  /*ffd0*/  SHFL.BFLY PT, R6, R0, 0x1, 0x1f ;  /* 0x0c201f0000067f89 */ /* 0x000ea200000e0000 */
[----:B----4-:R-:W-:-:S03]  /*ffe0*/  FADD.FTZ R4, R4, R9 ;  /* 0x0000000904047221 */ /* 0x010fc60000010000 */
[----:B------:R-:W3:Y:S04]  /*fff0*/  SHFL.BFLY PT, R3, R5, 0x1, 0x1f ;  /* 0x0c201f0005037f89 */ /* 0x000ee800000e0000 */
[----:B------:R-:W4:Y:S04]  /*10000*/  SHFL.BFLY PT, R7, R2, 0x1, 0x1f ;  /* 0x0c201f0002077f89 */ /* 0x000f2800000e0000 */
[----:B------:R1:W1:Y:S01]  /*10010*/  SHFL.BFLY PT, R8, R4, 0x1, 0x1f ;  /* 0x0c201f0004087f89 */ /* 0x00026200000e0000 */
[----:B--2---:R-:W-:Y:S02]  /*10020*/  FADD.FTZ R6, R0, R6 ;  /* 0x0000000600067221 */ /* 0x004fe40000010000 */
[----:B---3--:R-:W-:-:S02]  /*10030*/  FADD.FTZ R5, R5, R3 ;  /* 0x0000000305057221 */ /* 0x008fc40000010000 */
[----:B----4-:R-:W-:-:S03]  /*10040*/  FADD.FTZ R7, R2, R7 ;  /* 0x0000000702077221 */ /* 0x010fc60000010000 */
.L_x_1581:
[----:B------:R-:W-:Y:S01]  /*10050*/  FSETP.NE.FTZ.AND P3, PT, R5, RZ, PT ;  /* 0x000000ff0500720b */ /* 0x000fe20003f75000 */
[----:B------:R-:W-:Y:S01]  /*10060*/  CS2R R2, SRZ ;  /* 0x0000000000027805 */ /* 0x000fe2000001ff00 */
[----:B------:R-:W-:Y:S01]  /*10070*/  MOV R0, RZ ;  /* 0x000000ff00007202 */ /* 0x000fe20000000f00 */
[----:B-1----:R-:W-:Y:S01]  /*10080*/  FADD.FTZ R4, R8, R4 ;  /* 0x0000000408047221 */ /* 0x002fe20000010000 */
        /* <DEDUP_REMOVED lines=98> */
.L_x_1427:
[----:B--2---:R2:W5:Y:S04]  /*106b0*/  LDL R6, [R1+0x50] ;  /* 0x0000500001067983 */ /* 0x0045680000100800 */
[----:B------:R-:W3:Y:S01]  /*106c0*/  S2R R2, SR_TID.X ;  /* 0x0000000000027919 */ /* 0x000ee20000002100 */
[----:B------:R-:W-:Y:S01]  /*106d0*/  BSSY B0, `(.L_x_1482) ;  /* 0x0000011000007945 */ /* 0x000fe20003800000 */
[----:B---3--:R-:W-:-:S13]  /*106e0*/  LOP3.LUT P0, RZ, R2, 0x7f, RZ, 0xc0, !PT ;  /* 0x0000007f02ff7812 */ /* 0x008fda000780c0ff */
[----:B------:R-:W-:Y:S05]  /*106f0*/  @P0 BRA `(.L_x_1483) ;  /* 0x000000e000000947 */ /* 0x000fea0003800000 */
[----:B--2---:R-:W2:Y:S01]  /*10700*/  S2R R4, SR_LANEID ;  /* 0x0000000000047919 */ /* 0x004ea20000000000 */
[----:B------:R-:W-:Y:S01]  /*10710*/  VOTEU.ANY UR4, UPT, PT ;  /* 0x0000000000047886 */ /* 0x000fe200038e0100 */
[----:B-1----:R-:W-:Y:S01]  /*10720*/  IMAD.MOV.U32 R5, RZ, RZ, c[0x0][0x564] ;  /* 0x00015900ff057624 */ /* 0x002fe200078e00ff */
[----:B------:R-:W2:Y:S08]  /*10730*/  FLO.U32 R3, UR4 ;  /* 0x0000000400037d00 */ /* 0x000eb000080e0000 */
[----:B------:R-:W1:Y:S01]  /*10740*/  POPC R2, UR4 ;  /* 0x0000000400027d09 */ /* 0x000e620008000000 */
[----:B--2---:R-:W-:Y:S01]  /*10750*/  ISETP.EQ.U32.AND P0, PT, R3, R4, PT ;  /* 0x000000040300720c */ /* 0x004fe20003f02070 */
[----:B------:R-:W-:-:S12]  /*10760*/  IMAD.MOV.U32 R4, RZ, RZ, c[0x0][0x560] ;  /* 0x00015800ff047624 */ /* 0x000fd800078e00ff */
[----:B-1----:R1:W2:Y:S04]  /*10770*/  @P0 ATOMG.E.ADD.STRONG.GPU PT, R2, [R4.64], R2 ;  /* 0x00000002040209a8 */ /* 0x0022a800081ee1c6 */
[----:B-1----:R-:W1:Y:S04]  /*10780*/  S2R R4, SR_LTMASK ;  /* 0x0000000000047919 */ /* 0x002e680000003900 */
[----:B--2---:R1:W2:Y:S02]  /*10790*/  SHFL.IDX PT, R3, R2, R3, 0x1f ;  /* 0x00001f0302037589 */ /* 0x0042a400000e0000 */
[----:B-1----:R-:W-:-:S06]  /*107a0*/  LOP3.LUT R2, R4, UR4, RZ, 0xc0, !PT ;  /* 0x0000000404027c12 */ /* 0x002fcc000f8ec0ff */
[----:B------:R-:W2:Y:S02]  /*107b0*/  POPC R2, R2 ;  /* 0x0000000200027309 */ /* 0x000ea40000000000 */
[----:B--2--5:R-:W-:-:S05]  /*107c0*/  IADD3 R6, R3, c[0x0][0xc], R2 ;  /* 0x0000030003067a10 */ /* 0x024fca0007ffe002 */
[----:B------:R1:W-:Y:S02]  /*107d0*/  STL [R1+0x50], R6 ;  /* 0x0000500601007387 */ /* 0x0003e40000100800 */
.L_x_1483:
[----:B--2---:R-:W-:Y:S05]  /*107e0*/  BSYNC B0 ;  /* 0x0000000000007941 */ /* 0x004fea0003800000 */
.L_x_1482:
[----:B------:R-:W-:Y:S01]  /*107f0*/  PRMT R0, R0, 0x9910, RZ ;  /* 0x0000991000007816 */ /* 0x000fe200000000ff */
[----:B------:R-:W-:Y:S01]  /*10800*/  BSSY B1, `(.L_x_1484) ;  /* 0x00002f9000017945 */ /* 0x000fe20003800000 */
[----:B-----5:R-:W-:Y:S02]  /*10810*/  IMAD.MOV.U32 R57, RZ, RZ, R6 ;  /* 0x000000ffff397224 */ /* 0x020fe400078e0006 */
[----:B------:R-:W-:-:S13]  /*10820*/  ISETP.NE.AND P0, PT, R0, RZ, PT ;  /* 0x000000ff0000720c */ /* 0x000fda0003f05270 */
[----:B------:R-:W-:Y:S05]  /*10830*/  @!P0 BRA `(.L_x_1485) ;  /* 0x000022d000008947 */ /* 0x000fea0003800000 */
[----:B-1----:R-:W2:Y:S04]  /*10840*/  LDL R6, [R1+0x88] ;  /* 0x0000880001067983 */ /* 0x002ea80000100800 */
        /* <DEDUP_REMOVED lines=97> */
.L_x_1486:
[----:B------:R-:W2:Y:S04]  /*10e60*/  LDL.LU R2, [R1+0x48] ;  /* 0x0000480001027983 */ /* 0x000ea80000300800 */
[----:B-1----:R-:W3:Y:S04]  /*10e70*/  LDL R5, [R1+0x44] ;  /* 0x0000440001057983 */ /* 0x002ee80000100800 */
[----:B------:R-:W4:Y:S04]  /*10e80*/  LDL.LU R6, [R1+0x84] ;  /* 0x0000840001067983 */ /* 0x000f280000300800 */
[----:B------:R-:W3:Y:S04]  /*10e90*/  LDL.LU R4, [R1+0x58] ;  /* 0x0000580001047983 */ /* 0x000ee80000300800 */
[----:B------:R-:W3:Y:S04]  /*10ea0*/  LDL R62, [R1+0x3c] ;  /* 0x00003c00013e7983 */ /* 0x000ee80000100800 */
[----:B------:R-:W3:Y:S04]  /*10eb0*/  LDL R16, [R1+0x80] ;  /* 0x0000800001107983 */ /* 0x000ee80000100800 */
[----:B------:R-:W3:Y:S01]  /*10ec0*/  LDL R56, [R1+0xd0] ;  /* 0x0000d00001387983 */ /* 0x000ee20000100800 */
[----:B------:R-:W-:Y:S01]  /*10ed0*/  ISETP.GT.AND P3, PT, R0, 0x1, PT ;  /* 0x000000010000780c */ /* 0x000fe20003f64270 */
[----:B------:R-:W-:-:S05]  /*10ee0*/  IMAD.MOV.U32 R0, RZ, RZ, 0x368 ;  /* 0x00000368ff007424 */ /* 0x000fca00078e00ff */
[----:B------:R-:W-:-:S04]  /*10ef0*/  SEL R0, R0, 0x328, P3 ;  /* 0x0000032800007807 */ /* 0x000fc80001800000 */
[----:B------:R1:W2:Y:S08]  /*10f00*/  LDC.64 R8, c[0x0][R0+0x170] ;  /* 0x00005c0000087b82 */ /* 0x0002b00000000a00 */
[----:B------:R1:W2:Y:S08]  /*10f10*/  LDC.64 R14, c[0x0][R0+0x168] ;  /* 0x00005a00000e7b82 */ /* 0x0002b00000000a00 */
[----:B------:R1:W2:Y:S08]  /*10f20*/  LDC.64 R18, c[0x0][R0+0x178] ;  /* 0x00005e0000127b82 */ /* 0x0002b00000000a00 */
[----:B------:R1:W2:Y:S01]  /*10f30*/  LDC.64 R20, c[0x0][R0+0x160] ;  /* 0x0000580000147b82 */ /* 0x0002a20000000a00 */
[----:B------:R-:W-:-:S04]  /*10f40*/  ISETP.NE.U32.AND P0, PT, RZ, c[0x0][0x500], PT ;  /* 0x00014000ff007a0c */ /* 0x000fc80003f05070 */
[----:B------:R-:W-:Y:S01]  /*10f50*/  ISETP.NE.AND.EX P0, PT, RZ, c[0x0][0x504], PT, P0 ;  /* 0x00014100ff007a0c */ /* 0x000fe20003f05300 */
[----:B-1----:R-:W-:-:S05]  /*10f60*/  IMAD.MOV.U32 R0, RZ, RZ, c[0x0][0x4e8] ;  /* 0x00013a00ff007624 */ /* 0x002fca00078e00ff */
[----:B------:R-:W-:Y:S01]  /*10f70*/  ISETP.NE.AND P2, PT, R0, 0x1, PT ;  /* 0x000000010000780c */ /* 0x000fe20003f45270 */
[----:B------:R-:W1:Y:S01]  /*10f80*/  S2R R63, SR_TID.X ;  /* 0x00000000003f7919 */ /* 0x000e620000002100 */
[----:B-----5:R-:W-:Y:S02]  /*10f90*/  SHF.R.S32.HI R17, RZ, 0x1f, R3 ;  /* 0x0000001fff117819 */ /* 0x020fe40000011403 */
[----:B--2---:R-:W-:-:S05]  /*10fa0*/  SEL R2, R2, RZ, !P0 ;  /* 0x000000ff02027207 */ /* 0x004fca0004000000 */
[----:B------:R-:W-:Y:S01]  /*10fb0*/  IMAD R0, R9, R2, RZ ;  /* 0x0000000209007224 */ /* 0x000fe200078e02ff */
[----:B----4-:R-:W-:Y:S02]  /*10fc0*/  SEL R6, R6, RZ, !P0 ;  /* 0x000000ff06067207 */ /* 0x010fe40004000000 */
[----:B---3--:R-:W-:Y:S01]  /*10fd0*/  LOP3.LUT R4, R4, 0xffff, RZ, 0xc0, !PT ;  /* 0x0000ffff04047812 */ /* 0x008fe200078ec0ff */
[----:B------:R-:W-:Y:S02]  /*10fe0*/  IMAD.IADD R5, R5, 0x1, R62 ;  /* 0x0000000105057824 */ /* 0x000fe400078e023e */
        /* <DEDUP_REMOVED lines=9> */
[----:B------:R-:W-:Y:S01]  /*11080*/  IADD3 R14, P1, P0, R6, R8, R3 ;  /* 0x00000008060e7210 */ /* 0x000fe2000783e003 */
[----:B------:R-:W-:Y:S02]  /*11090*/  IMAD.IADD R6, R9, 0x1, R12 ;  /* 0x0000000109067824 */ /* 0x000fe400078e020c */
        /* <DEDUP_REMOVED lines=16> */
[----:B-1----:R-:W-:Y:S01]  /*111a0*/  SHF.R.S32.HI R16, RZ, 0x1f, R63 ;  /* 0x0000001fff107819 */ /* 0x002fe2000001143f */
[----:B------:R-:W-:Y:S01]  /*111b0*/  IMAD.IADD R0, R7, 0x1, R0 ;  /* 0x0000000107007824 */ /* 0x000fe200078e0200 */
[----:B------:R-:W-:Y:S02]  /*111c0*/  LEA R7, P0, R6, R8, 0x2 ;  /* 0x0000000806077211 */ /* 0x000fe400078010ff */
[----:B------:R-:W-:Y:S02]  /*111d0*/  SEL R9, R9, c[0x0][0x454], P3 ;  /* 0x0001150009097a07 */ /* 0x000fe40001800000 */
[----:B------:R-:W-:Y:S02]  /*111e0*/  LEA.HI R16, R16, R63, RZ, 0x5 ;  /* 0x0000003f10107211 */ /* 0x000fe400078f28ff */
[----:B------:R-:W-:Y:S02]  /*111f0*/  LEA.HI.X R6, R6, R9, R0, 0x2, P0 ;  /* 0x0000000906067211 */ /* 0x000fe400000f1400 */
[----:B------:R-:W-:Y:S01]  /*11200*/  LOP3.LUT R16, R16, 0xffffffe0, RZ, 0xc0, !PT ;  /* 0xffffffe010107812 */ /* 0x000fe200078ec0ff */
[----:B------:R-:W-:Y:S01]  /*11210*/  SHFL.IDX PT, R14, R7, RZ, 0x1c1f ;  /* 0x001c1fff070e7589 */ /* 0x000fe200000e0000 */
[----:B------:R-:W-:-:S03]  /*11220*/  IMAD R0, R11, c[0x0][0x4e8], RZ ;  /* 0x00013a000b007a24 */ /* 0x000fc600078e02ff */
[----:B------:R-:W1:Y:S01]  /*11230*/  SHFL.IDX PT, R15, R6, RZ, 0x1c1f ;  /* 0x001c1fff060f7589 */ /* 0x000e6200000e0000 */
[----:B------:R-:W-:-:S03]  /*11240*/  IMAD.IADD R16, R63, 0x1, -R16 ;  /* 0x000000013f107824 */ /* 0x000fc600078e0a10 */
[----:B------:R-:W-:Y:S04]  /*11250*/  SHFL.IDX PT, R12, R7, 0x1, 0x1c1f ;  /* 0x003c1f00070c7f89 */ /* 0x000fe800000e0000 */
[----:B------:R-:W2:Y:S04]  /*11260*/  SHFL.IDX PT, R13, R6, 0x1, 0x1c1f ;  /* 0x003c1f00060d7f89 */ /* 0x000ea800000e0000 */
[----:B------:R-:W-:Y:S04]  /*11270*/  SHFL.IDX PT, R10, R7, 0x2, 0x1c1f ;  /* 0x005c1f00070a7f89 */ /* 0x000fe800000e0000 */
[----:B------:R-:W3:Y:S04]  /*11280*/  SHFL.IDX PT, R11, R6, 0x2, 0x1c1f ;  /* 0x005c1f00060b7f89 */ /* 0x000ee800000e0000 */
[----:B------:R4:W-:Y:S04]  /*11290*/  SHFL.IDX PT, R9, R6, 0x3, 0x1c1f ;  /* 0x007c1f0006097f89 */ /* 0x0009e800000e0000 */
[----:B------:R1:W1:Y:S01]  /*112a0*/  SHFL.IDX PT, R8, R7, 0x3, 0x1c1f ;  /* 0x007c1f0007087f89 */ /* 0x00026200000e0000 */
[----:B------:R-:W-:Y:S01]  /*112b0*/  LOP3.LUT P0, RZ, R16, 0x3, RZ, 0xc0, !PT ;  /* 0x0000000310ff7812 */ /* 0x000fe2000780c0ff */
[----:B----4-:R-:W-:-:S05]  /*112c0*/  IMAD.IADD R6, R56, 0x1, R62 ;  /* 0x0000000138067824 */ /* 0x010fca00078e023e */
[C---:B------:R-:W-:Y:S02]  /*112d0*/  IADD3 R18, R6.reuse, 0x8, RZ ;  /* 0x0000000806127810 */ /* 0x040fe40007ffe0ff */
[C---:B------:R-:W-:Y:S02]  /*112e0*/  IADD3 R16, R6.reuse, 0x40, RZ ;  /* 0x0000004006107810 */ /* 0x040fe40007ffe0ff */
[C---:B-1----:R-:W-:Y:S02]  /*112f0*/  IADD3 R7, R6.reuse, 0x48, RZ ;  /* 0x0000004806077810 */ /* 0x042fe40007ffe0ff */
[-C--:B------:R-:W-:Y:S02]  /*11300*/  ISETP.GE.OR P5, PT, R6, R0.reuse, P0 ;  /* 0x000000000600720c */ /* 0x080fe400007a6670 */
[-C--:B------:R-:W-:Y:S02]  /*11310*/  ISETP.GE.OR P4, PT, R18, R0.reuse, P0 ;  /* 0x000000001200720c */ /* 0x080fe40000786670 */
[----:B------:R-:W-:-:S02]  /*11320*/  ISETP.GE.OR P1, PT, R16, R0, P0 ;  /* 0x000000001000720c */ /* 0x000fc40000726670 */
[----:B------:R-:W-:-:S07]  /*11330*/  ISETP.GE.OR P0, PT, R7, R0, P0 ;  /* 0x000000000700720c */ /* 0x000fce0000706670 */
[----:B------:R1:W-:Y:S01]  /*11340*/  @!P5 ST.E [R14.64], R23 ;  /* 0x000000170e00d985 */ /* 0x0003e2000c101906 */
        /* <DEDUP_REMOVED lines=8> */
[----:B------:R-:W2:Y:S01]  /*113d0*/  LDL R56, [R1+0xc] ;  /* 0x00000c0001387983 */ /* 0x000ea20000100800 */
[----:B------:R-:W-:Y:S01]  /*113e0*/  IMAD R17, R17, c[0x0][0x3a0], RZ ;  /* 0x0000e80011117a24 */ /* 0x000fe200078e02ff */
[----:B-1----:R-:W-:Y:S01]  /*113f0*/  SHF.R.S32.HI R9, RZ, 0x1f, R2 ;  /* 0x0000001fff097819 */ /* 0x002fe20000011402 */
[C---:B------:R-:W-:Y:S01]  /*11400*/  IMAD.WIDE.U32 R6, R3.reuse, c[0x0][0x3a0], RZ ;  /* 0x0000e80003067a25 */ /* 0x040fe200078e00ff */
[----:B------:R1:W3:Y:S03]  /*11410*/  LDS.128 R12, [R202+0x80] ;  /* 0x00008000ca0c7984 */ /* 0x0002e60000000c00 */
        /* <DEDUP_REMOVED lines=37> */
.L_x_1582:
[----:B------:R-:W-:Y:S05]  /*11670*/  BRA.DIV ~URZ, `(.L_x_1489) ;  /* 0x00007a927f007947 */ /* 0x000fea000b800000 */
[----:B------:R3:W4:Y:S02]  /*11680*/  SHFL.IDX PT, R2, R6, RZ, 0x181f ;  /* 0x00181fff06027589 */ /* 0x00072400000e0000 */
.L_x_1583:
        /* <DEDUP_REMOVED lines=14> */
.L_x_1584:
        /* <DEDUP_REMOVED lines=8> */
.L_x_1585:
[----:B------:R-:W-:Y:S05]  /*117f0*/  BRA.DIV ~URZ, `(.L_x_1492) ;  /* 0x00007ac27f007947 */ /* 0x000fea000b800000 */
[----:B-1----:R1:W2:Y:S02]  /*11800*/  SHFL.IDX PT, R2, R6, 0x2, 0x181f ;  /* 0x00581f0006027f89 */ /* 0x0022a400000e0000 */
.L_x_1586:
        /* <DEDUP_REMOVED lines=9> */
.L_x_1587:
        /* <DEDUP_REMOVED lines=8> */
.L_x_1588:
[----:B------:R-:W-:Y:S05]  /*11920*/  BRA.DIV ~URZ, `(.L_x_1495) ;  /* 0x00007b427f007947 */ /* 0x000fea000b800000 */
[----:B--2---:R2:W1:Y:S02]  /*11930*/  SHFL.IDX PT, R2, R6, 0x4, 0x181f ;  /* 0x00981f0006027f89 */ /* 0x00446400000e0000 */
.L_x_1589:
        /* <DEDUP_REMOVED lines=9> */
.L_x_1590:
        /* <DEDUP_REMOVED lines=8> */
.L_x_1591:
[----:B------:R-:W-:Y:S05]  /*11a50*/  BRA.DIV ~URZ, `(.L_x_1498) ;  /* 0x00007bc27f007947 */ /* 0x000fea000b800000 */
[----:B--2---:R2:W3:Y:S02]  /*11a60*/  SHFL.IDX PT, R2, R6, 0x6, 0x181f ;  /* 0x00d81f0006027f89 */ /* 0x0044e400000e0000 */
.L_x_1592:
        /* <DEDUP_REMOVED lines=9> */
.L_x_1593:
        /* <DEDUP_REMOVED lines=8> */
.L_x_1487:
        /* <DEDUP_REMOVED lines=33> */
.L_x_1594:
[----:B------:R-:W-:Y:S05]  /*11d90*/  BRA.DIV ~URZ, `(.L_x_1502) ;  /* 0x00007a327f007947 */ /* 0x000fea000b800000 */
[----:B------:R3:W4:Y:S02]  /*11da0*/  SHFL.IDX PT, R0, R12, RZ, 0x1c1f ;  /* 0x001c1fff0c007589 */ /* 0x00072400000e0000 */
.L_x_1595:
[----:B------:R-:W-:Y:S01]  /*11db0*/  BSSY B0, `(.L_x_1503) ;  /* 0x0000032000007945 */ /* 0x000fe20003800000 */
[----:B------:R-:W-:Y:S05]  /*11dc0*/  @P1 BRA `(.L_x_1504) ;  /* 0x0000030000001947 */ /* 0x000fea0003800000 */
[----:B------:R-:W5:Y:S04]  /*11dd0*/  LDL R6, [R1+0x40] ;  /* 0x0000400001067983 */ /* 0x000f680000100800 */
        /* <DEDUP_REMOVED lines=36> */
[----:B------:R-:W-:-:S03]  /*12020*/  ISETP.GE.AND P2, PT, R10, c[0x0][0x3c8], PT ;  /* 0x0000f2000a007a0c */ /* 0x000fc60003f46270 */
[----:B------:R2:W-:Y:S01]  /*12030*/  @!P1 ST.E.64 [R2.64], R66 ;  /* 0x0000004202009985 */ /* 0x0005e2000c101b06 */
[----:B------:R-:W-:-:S04]  /*12040*/  @!P6 LEA R8, P1, R15, R0, 0x2 ;  /* 0x000000000f08e211 */ /* 0x000fc800078210ff */
[----:B------:R-:W-:Y:S02]  /*12050*/  @!P6 LEA.HI.X R9, R15, R4, R16, 0x2, P1 ;  /* 0x000000040f09e211 */ /* 0x000fe400008f1410 */
[----:B---3--:R-:W-:-:S04]  /*12060*/  @!P3 LEA R6, P1, R13, R0, 0x2 ;  /* 0x000000000d06b211 */ /* 0x008fc800078210ff */
[----:B------:R-:W-:Y:S01]  /*12070*/  @!P3 LEA.HI.X R7, R13, R4, R14, 0x2, P1 ;  /* 0x000000040d07b211 */ /* 0x000fe200008f140e */
[----:B------:R3:W-:Y:S04]  /*12080*/  @!P6 ST.E.64 [R8.64], R104 ;  /* 0x000000680800e985 */ /* 0x0007e8000c101b06 */
[----:B------:R3:W-:Y:S01]  /*12090*/  @!P3 ST.E.64 [R6.64], R82 ;  /* 0x000000520600b985 */ /* 0x0007e2000c101b06 */
[----:B--2---:R-:W-:-:S04]  /*120a0*/  @!P2 LEA R2, P1, R10, R0, 0x2 ;  /* 0x000000000a02a211 */ /* 0x004fc800078210ff */
[----:B------:R-:W-:-:S05]  /*120b0*/  @!P2 LEA.HI.X R3, R10, R4, R11, 0x2, P1 ;  /* 0x000000040a03a211 */ /* 0x000fca00008f140b */
[----:B------:R3:W-:Y:S04]  /*120c0*/  @!P2 ST.E.64 [R2.64], R60 ;  /* 0x0000003c0200a985 */ /* 0x0007e8000c101b06 */
.L_x_1504:
[----:B------:R-:W-:Y:S05]  /*120d0*/  BSYNC B0 ;  /* 0x0000000000007941 */ /* 0x000fea0003800000 */
.L_x_1503:
[----:B------:R-:W-:Y:S05]  /*120e0*/  BRA.DIV ~URZ, `(.L_x_1505) ;  /* 0x000077527f007947 */ /* 0x000fea000b800000 */
[----:B--2---:R2:W1:Y:S04]  /*120f0*/  SHFL.IDX PT, R4, R5, 0x1, 0x1c1f ;  /* 0x003c1f0005047f89 */ /* 0x00446800000e0000 */
[----:B----4-:R2:W4:Y:S02]  /*12100*/  SHFL.IDX PT, R0, R12, 0x1, 0x1c1f ;  /* 0x003c1f000c007f89 */ /* 0x01052400000e0000 */
.L_x_1596:
[----:B------:R-:W-:Y:S01]  /*12110*/  BSSY B0, `(.L_x_1506) ;  /* 0x0000032000007945 */ /* 0x000fe20003800000 */
        /* <DEDUP_REMOVED lines=37> */
[----:B------:R-:W-:Y:S02]  /*12370*/  ISETP.GE.AND P0, PT, R13, c[0x0][0x3c8], PT ;  /* 0x0000f2000d007a0c */ /* 0x000fe40003f06270 */
[----:B------:R-:W-:Y:S02]  /*12380*/  @!P3 LEA.HI.X R11, R19, R4, R20, 0x2, P6 ;  /* 0x00000004130bb211 */ /* 0x000fe400030f1414 */
[----:B--2---:R-:W-:-:S04]  /*12390*/  @!P2 LEA R8, P6, R17, R0, 0x2 ;  /* 0x000000001108a211 */ /* 0x004fc800078c10ff */
[----:B------:R-:W-:Y:S02]  /*123a0*/  @!P2 LEA.HI.X R9, R17, R4, R18, 0x2, P6 ;  /* 0x000000041109a211 */ /* 0x000fe400030f1412 */
[----:B---3--:R-:W-:-:S04]  /*123b0*/  @!P1 LEA R6, P6, R15, R0, 0x2 ;  /* 0x000000000f069211 */ /* 0x008fc800078c10ff */
[----:B------:R-:W-:Y:S01]  /*123c0*/  @!P1 LEA.HI.X R7, R15, R4, R16, 0x2, P6 ;  /* 0x000000040f079211 */ /* 0x000fe200030f1410 */
[----:B------:R2:W-:Y:S04]  /*123d0*/  @!P3 ST.E.64 [R10.64], R106 ;  /* 0x0000006a0a00b985 */ /* 0x0005e8000c101b06 */
[----:B------:R2:W-:Y:S01]  /*123e0*/  @!P2 ST.E.64 [R8.64], R102 ;  /* 0x000000660800a985 */ /* 0x0005e2000c101b06 */
[----:B-1----:R-:W-:-:S04]  /*123f0*/  @!P0 LEA R2, P6, R13, R0, 0x2 ;  /* 0x000000000d028211 */ /* 0x002fc800078c10ff */
[----:B------:R-:W-:Y:S01]  /*12400*/  @!P0 LEA.HI.X R3, R13, R4, R14, 0x2, P6 ;  /* 0x000000040d038211 */ /* 0x000fe200030f140e */
[----:B------:R2:W-:Y:S04]  /*12410*/  @!P1 ST.E.64 [R6.64], R84 ;  /* 0x0000005406009985 */ /* 0x0005e8000c101b06 */
[----:B------:R2:W-:Y:S04]  /*12420*/  @!P0 ST.E.64 [R2.64], R64 ;  /* 0x0000004002008985 */ /* 0x0005e8000c101b06 */
.L_x_1507:
[----:B------:R-:W-:Y:S05]  /*12430*/  BSYNC B0 ;  /* 0x0000000000007941 */ /* 0x000fea0003800000 */
.L_x_1506:
[----:B------:R-:W-:Y:S05]  /*12440*/  BRA.DIV ~URZ, `(.L_x_1508) ;  /* 0x000074c27f007947 */ /* 0x000fea000b800000 */
[----:B-1----:R1:W2:Y:S02]  /*12450*/  SHFL.IDX PT, R4, R5, 0x2, 0x1c1f ;  /* 0x005c1f0005047f89 */ /* 0x0022a400000e0000 */
.L_x_1597:
[----:B------:R-:W-:Y:S05]  /*12460*/  BRA.DIV ~URZ, `(.L_x_1509) ;  /* 0x000075127f007947 */ /* 0x000fea000b800000 */
[----:B----4-:R4:W1:Y:S02]  /*12470*/  SHFL.IDX PT, R0, R12, 0x2, 0x1c1f ;  /* 0x005c1f000c007f89 */ /* 0x01086400000e0000 */
.L_x_1598:
[----:B------:R-:W-:Y:S01]  /*12480*/  BSSY B0, `(.L_x_1510) ;  /* 0x0000032000007945 */ /* 0x000fe20003800000 */
[----:B------:R-:W-:Y:S05]  /*12490*/  @P4 BRA `(.L_x_1511) ;  /* 0x0000030000004947 */ /* 0x000fea0003800000 */
[----:B--23--:R-:W2:Y:S04]  /*124a0*/  LDL R8, [R1+0x40] ;  /* 0x0000400001087983 */ /* 0x00cea80000100800 */
        /* <DEDUP_REMOVED lines=17> */
[----:B-----5:R-:W-:Y:S02]  /*125c0*/  ISETP.GE.AND P0, PT, R21, c[0x0][0x3c8], PT ;  /* 0x0000f20015007a0c */ /* 0x020fe40003f06270 */
[----:B----4-:R-:W-:-:S07]  /*125d0*/  ISETP.GE.AND P4, PT, R10, c[0x0][0x3c8], PT ;  /* 0x0000f2000a007a0c */ /* 0x010fce0003f86270 */
[CC--:B-1----:R-:W-:Y:S02]  /*125e0*/  @!P3 LEA R6, P2, R8.reuse, R0.reuse, 0x2 ;  /* 0x000000000806b211 */ /* 0x0c2fe400078410ff */
[----:B------:R-:W-:Y:S02]  /*125f0*/  @!P1 LEA R2, P6, R23, R0, 0x2 ;  /* 0x0000000017029211 */ /* 0x000fe400078c10ff */
[----:B------:R-:W-:Y:S02]  /*12600*/  @!P3 LEA.HI.X R7, R8, R4, R9, 0x2, P2 ;  /* 0x000000040807b211 */ /* 0x000fe400010f1409 */
[----:B------:R-:W-:Y:S02]  /*12610*/  @!P0 LEA R8, P2, R21, R0, 0x2 ;  /* 0x0000000015088211 */ /* 0x000fe400078410ff */
[-C--:B------:R-:W-:Y:S01]  /*12620*/  @!P1 LEA.HI.X R3, R23, R4.reuse, R24, 0x2, P6 ;  /* 0x0000000417039211 */ /* 0x080fe200030f1418 */
[----:B------:R-:W-:Y:S01]  /*12630*/  @!P3 ST.E.64 [R6.64], R48 ;  /* 0x000000300600b985 */ /* 0x000fe2000c101b06 */
[----:B------:R-:W-:-:S02]  /*12640*/  @!P0 LEA.HI.X R9, R21, R4, R22, 0x2, P2 ;  /* 0x0000000415098211 */ /* 0x000fc400010f1416 */
[----:B------:R-:W-:Y:S01]  /*12650*/  ISETP.GE.AND P3, PT, R19, c[0x0][0x3c8], PT ;  /* 0x0000f20013007a0c */ /* 0x000fe20003f66270 */
[----:B------:R1:W-:Y:S01]  /*12660*/  @!P1 ST.E.64 [R2.64], R34 ;  /* 0x0000002202009985 */ /* 0x0003e2000c101b06 */
[----:B------:R-:W-:-:S03]  /*12670*/  ISETP.GE.AND P2, PT, R17, c[0x0][0x3c8], PT ;  /* 0x0000f20011007a0c */ /* 0x000fc60003f46270 */
[----:B------:R2:W-:Y:S01]  /*12680*/  @!P0 ST.E.64 [R8.64], R38 ;  /* 0x0000002608008985 */ /* 0x0005e2000c101b06 */
[----:B------:R-:W-:Y:S02]  /*12690*/  ISETP.GE.AND P1, PT, R15, c[0x0][0x3c8], PT ;  /* 0x0000f2000f007a0c */ /* 0x000fe40003f26270 */
[----:B------:R-:W-:Y:S02]  /*126a0*/  ISETP.GE.AND P0, PT, R13, c[0x0][0x3c8], PT ;  /* 0x0000f2000d007a0c */ /* 0x000fe40003f06270 */
[----:B-1----:R-:W-:-:S04]  /*126b0*/  @!P4 LEA R2, P6, R10, R0, 0x2 ;  /* 0x000000000a02c211 */ /* 0x002fc800078c10ff */
[----:B------:R-:W-:Y:S02]  /*126c0*/  @!P4 LEA.HI.X R3, R10, R4, R11, 0x2, P6 ;  /* 0x000000040a03c211 */ /* 0x000fe400030f140b */
[----:B------:R-:W-:-:S03]  /*126d0*/  @!P3 LEA R10, P6, R19, R0, 0x2 ;  /* 0x00000000130ab211 */ /* 0x000fc600078c10ff */
[----:B------:R1:W-:Y:S01]  /*126e0*/  @!P4 ST.E.64 [R2.64], R42 ;  /* 0x0000002a0200c985 */ /* 0x0003e2000c101b06 */
[----:B--2---:R-:W-:Y:S02]  /*126f0*/  @!P2 LEA R8, P4, R17, R0, 0x2 ;  /* 0x000000001108a211 */ /* 0x004fe400078810ff */
[----:B------:R-:W-:Y:S02]  /*12700*/  @!P3 LEA.HI.X R11, R19, R4, R20, 0x2, P6 ;  /* 0x00000004130bb211 */ /* 0x000fe400030f1414 */
[----:B------:R-:W-:Y:S02]  /*12710*/  @!P1 LEA R6, P6, R15, R0, 0x2 ;  /* 0x000000000f069211 */ /* 0x000fe400078c10ff */
        /* <DEDUP_REMOVED lines=8> */
.L_x_1511:
[----:B------:R-:W-:Y:S05]  /*127a0*/  BSYNC B0 ;  /* 0x0000000000007941 */ /* 0x000fea0003800000 */
.L_x_1510:
[----:B------:R-:W-:Y:S05]  /*127b0*/  BRA.DIV ~URZ, `(.L_x_1512) ;  /* 0x000072327f007947 */ /* 0x000fea000b800000 */
[----:B--2---:R2:W3:Y:S04]  /*127c0*/  SHFL.IDX PT, R4, R5, 0x3, 0x1c1f ;  /* 0x007c1f0005047f89 */ /* 0x0044e800000e0000 */
[----:B-1----:R2:W1:Y:S02]  /*127d0*/  SHFL.IDX PT, R0, R12, 0x3, 0x1c1f ;  /* 0x007c1f000c007f89 */ /* 0x00246400000e0000 */
.L_x_1599:
[----:B------:R-:W-:Y:S05]  /*127e0*/  @P5 BRA `(.L_x_1500) ;  /* 0x00000fa000005947 */ /* 0x000fea0003800000 */
[----:B---3--:R-:W3:Y:S04]  /*127f0*/  LDL R6, [R1+0x40] ;  /* 0x0000400001067983 */ /* 0x008ee80000100800 */
[----:B------:R-:W5:Y:S04]  /*12800*/  LDL R10, [R1+0x74] ;  /* 0x00007400010a7983 */ /* 0x000f680000100800 */
[----:B--2---:R-:W2:Y:S04]  /*12810*/  LDL R7, [R1+0xc0] ;  /* 0x0000c00001077983 */ /* 0x004ea80000100800 */
[----:B----4-:R-:W4:Y:S04]  /*12820*/  LDL R8, [R1+0x70] ;  /* 0x0000700001087983 */ /* 0x010f280000100800 */
        /* <DEDUP_REMOVED lines=12> */
[----:B-----5:R-:W-:-:S11]  /*128f0*/  ISETP.GE.AND P4, PT, R10, c[0x0][0x3c8], PT ;  /* 0x0000f2000a007a0c */ /* 0x020fd60003f86270 */
[----:B-1----:R-:W-:Y:S02]  /*12900*/  @!P0 LEA R2, P1, R6, R0, 0x2 ;  /* 0x0000000006028211 */ /* 0x002fe400078210ff */
[----:B----4-:R-:W-:Y:S02]  /*12910*/  ISETP.GE.AND P5, PT, R8, c[0x0][0x3c8], PT ;  /* 0x0000f20008007a0c */ /* 0x010fe40003fa6270 */
[----:B--2---:R-:W-:Y:S02]  /*12920*/  @!P0 LEA.HI.X R3, R6, R4, R7, 0x2, P1 ;  /* 0x0000000406038211 */ /* 0x004fe400008f1407 */
[----:B------:R-:W-:-:S03]  /*12930*/  ISETP.GE.AND P3, PT, R18, c[0x0][0x3c8], PT ;  /* 0x0000f20012007a0c */ /* 0x000fc60003f66270 */
[----:B------:R1:W-:Y:S01]  /*12940*/  @!P0 ST.E.64 [R2.64], R30 ;  /* 0x0000001e02008985 */ /* 0x0003e2000c101b06 */
[----:B------:R-:W-:Y:S02]  /*12950*/  @!P4 LEA R6, P0, R10, R0, 0x2 ;  /* 0x000000000a06c211 */ /* 0x000fe400078010ff */
[----:B------:R-:W-:Y:S02]  /*12960*/  ISETP.GE.AND P2, PT, R16, c[0x0][0x3c8], PT ;  /* 0x0000f20010007a0c */ /* 0x000fe40003f46270 */
[----:B------:R-:W-:Y:S02]  /*12970*/  @!P4 LEA.HI.X R7, R10, R4, R11, 0x2, P0 ;  /* 0x000000040a07c211 */ /* 0x000fe400000f140b */
[----:B------:R-:W-:Y:S02]  /*12980*/  ISETP.GE.AND P1, PT, R14, c[0x0][0x3c8], PT ;  /* 0x0000f2000e007a0c */ /* 0x000fe40003f26270 */
[----:B------:R-:W-:Y:S01]  /*12990*/  ISETP.GE.AND P0, PT, R12, c[0x0][0x3c8], PT ;  /* 0x0000f2000c007a0c */ /* 0x000fe20003f06270 */
        /* <DEDUP_REMOVED lines=23> */
.L_x_1485:
[----:B------:R-:W2:Y:S04]  /*12b10*/  LDL.LU R0, [R1+0x78] ;  /* 0x0000780001007983 */ /* 0x000ea80000300800 */
[----:B------:R-:W3:Y:S01]  /*12b20*/  LDL.LU R7, [R1+0x7c] ;  /* 0x00007c0001077983 */ /* 0x000ee20000300800 */
[----:B------:R-:W-:Y:S02]  /*12b30*/  ISETP.NE.U32.AND P1, PT, RZ, c[0x0][0x508], PT ;  /* 0x00014200ff007a0c */ /* 0x000fe40003f25070 */
[----:B------:R-:W-:Y:S01]  /*12b40*/  ISETP.NE.U32.AND P3, PT, RZ, c[0x0][0x500], PT ;  /* 0x00014000ff007a0c */ /* 0x000fe20003f65070 */
[----:B-1----:R-:W4:Y:S01]  /*12b50*/  LDL.LU R6, [R1+0x54] ;  /* 0x0000540001067983 */ /* 0x002f220000300800 */
        /* <DEDUP_REMOVED lines=17> */
.L_x_1513:
        /* <DEDUP_REMOVED lines=60> */
.L_x_1515:
[----:B------:R-:W-:Y:S05]  /*13030*/  BSYNC B0 ;  /* 0x0000000000007941 */ /* 0x000fea0003800000 */
.L_x_1514:
[----:B------:R-:W-:-:S13]  /*13040*/  ISETP.GT.AND P0, PT, R20, 0x1, PT ;  /* 0x000000011400780c */ /* 0x000fda0003f04270 */
[----:B------:R-:W-:Y:S05]  /*13050*/  @P0 BRA `(.L_x_1500) ;  /* 0x0000073000000947 */ /* 0x000fea0003800000 */
[----:B------:R-:W2:Y:S04]  /*13060*/  LDL R6, [R1+0x3c] ;  /* 0x00003c0001067983 */ /* 0x000ea80000100800 */
[----:B-1----:R-:W2:Y:S01]  /*13070*/  LDL R5, [R1+0xc] ;  /* 0x00000c0001057983 */ /* 0x002ea20000100800 */
[----:B------:R-:W-:Y:S01]  /*13080*/  MOV R2, c[0x0][0x4e8] ;  /* 0x00013a0000027a02 */ /* 0x000fe20000000f00 */
[----:B------:R-:W-:-:S03]  /*13090*/  IMAD R4, R18, c[0x0][0x3a0], RZ ;  /* 0x0000e80012047a24 */ /* 0x000fc600078e02ff */
        /* <DEDUP_REMOVED lines=12> */
[----:B------:R-:W-:Y:S02]  /*13160*/  @P0 SHF.R.U32.HI R0, RZ, c[0x0][0x4f0], R6 ;  /* 0x00013c00ff000a19 */ /* 0x000fe40000011606 */
[----:B------:R-:W-:Y:S02]  /*13170*/  ISETP.GE.AND P0, PT, R201, c[0x0][0x3c8], PT ;  /* 0x0000f200c9007a0c */ /* 0x000fe40003f06270 */
[----:B------:R-:W-:Y:S02]  /*13180*/  SHF.R.S32.HI R6, RZ, 0x1f, R0 ;  /* 0x0000001fff067819 */ /* 0x000fe40000011400 */
[----:B------:R-:W-:Y:S02]  /*13190*/  IADD3 R5, -R0, RZ, RZ ;  /* 0x000000ff00057210 */ /* 0x000fe40007ffe1ff */
[----:B------:R-:W-:Y:S01]  /*131a0*/  IADD3 R3, R3, R7, RZ ;  /* 0x0000000703037210 */ /* 0x000fe20007ffe0ff */
[----:B------:R-:W-:-:S02]  /*131b0*/  IMAD R6, R6, c[0x0][0x3e0], RZ ;  /* 0x0000f80006067a24 */ /* 0x000fc400078e02ff */
        /* <DEDUP_REMOVED lines=13> */
.L_x_1600:
[----:B------:R-:W-:Y:S05]  /*13290*/  BRA.DIV ~URZ, `(.L_x_1517) ;  /* 0x000068927f007947 */ /* 0x000fea000b800000 */
[----:B------:R3:W4:Y:S02]  /*132a0*/  SHFL.IDX PT, R2, R6, RZ, 0x181f ;  /* 0x00181fff06027589 */ /* 0x00072400000e0000 */
.L_x_1601:
        /* <DEDUP_REMOVED lines=15> */
.L_x_1602:
        /* <DEDUP_REMOVED lines=8> */
.L_x_1603:
[----:B------:R-:W-:Y:S05]  /*13420*/  BRA.DIV ~URZ, `(.L_x_1520) ;  /* 0x000068b27f007947 */ /* 0x000fea000b800000 */
[----:B-1----:R1:W2:Y:S02]  /*13430*/  SHFL.IDX PT, R2, R6, 0x2, 0x181f ;  /* 0x00581f0006027f89 */ /* 0x0022a400000e0000 */
.L_x_1604:
        /* <DEDUP_REMOVED lines=9> */
.L_x_1605:
        /* <DEDUP_REMOVED lines=8> */
.L_x_1606:
[----:B------:R-:W-:Y:S05]  /*13550*/  BRA.DIV ~URZ, `(.L_x_1523) ;  /* 0x000069327f007947 */ /* 0x000fea000b800000 */
[----:B--2---:R2:W1:Y:S02]  /*13560*/  SHFL.IDX PT, R2, R6, 0x4, 0x181f ;  /* 0x00981f0006027f89 */ /* 0x00446400000e0000 */
.L_x_1607:
        /* <DEDUP_REMOVED lines=9> */
.L_x_1608:
        /* <DEDUP_REMOVED lines=8> */
.L_x_1609:
[----:B------:R-:W-:Y:S05]  /*13680*/  BRA.DIV ~URZ, `(.L_x_1526) ;  /* 0x000069b27f007947 */ /* 0x000fea000b800000 */
[----:B--2---:R2:W3:Y:S02]  /*13690*/  SHFL.IDX PT, R2, R6, 0x6, 0x181f ;  /* 0x00d81f0006027f89 */ /* 0x0044e400000e0000 */
.L_x_1610:
        /* <DEDUP_REMOVED lines=9> */
.L_x_1611:
[----:B------:R-:W-:Y:S02]  /*13730*/  IADD3 R0, R0, 0x70, RZ ;  /* 0x0000007000007810 */ /* 0x000fe40007ffe0ff */
[----:B-12---:R-:W-:Y:S02]  /*13740*/  SHF.R.S32.HI R6, RZ, 0x1f, R201 ;  /* 0x0000001fff067819 */ /* 0x006fe400000114c9 */
[----:B------:R-:W-:-:S13]  /*13750*/  ISETP.GE.OR P1, PT, R0, R4, P0 ;  /* 0x000000040000720c */ /* 0x000fda0000726670 */
[----:B----4-:R-:W-:-:S04]  /*13760*/  @!P1 LEA R2, P0, R201, R2, 0x1 ;  /* 0x00000002c9029211 */ /* 0x010fc800078008ff */
[----:B---3--:R-:W-:-:S05]  /*13770*/  @!P1 LEA.HI.X R3, R201, R5, R6, 0x1, P0 ;  /* 0x00000005c9039211 */ /* 0x008fca00000f0c06 */
[----:B------:R1:W-:Y:S04]  /*13780*/  @!P1 ST.E.128 [R2.64], RZ ;  /* 0x000000ff02009985 */ /* 0x0003e8000c101d06 */
.L_x_1500:
[----:B------:R-:W-:Y:S05]  /*13790*/  BSYNC B1 ;  /* 0x0000000000017941 */ /* 0x000fea0003800000 */
.L_x_1484:
        /* <DEDUP_REMOVED lines=15> */
.L_x_1612:
[----:B------:R-:W-:Y:S05]  /*13890*/  BRA.DIV ~URZ, `(.L_x_1530) ;  /* 0x000069527f007947 */ /* 0x000fea000b800000 */
[----:B------:R3:W4:Y:S02]  /*138a0*/  SHFL.IDX PT, R8, R57, 0x1, 0x1f ;  /* 0x00201f0039087f89 */ /* 0x00072400000e0000 */
.L_x_1613:
        /* <DEDUP_REMOVED lines=19> */
.L_x_1614:
        /* <DEDUP_REMOVED lines=16> */
.L_x_1615:
[----:B---3--:R-:W-:Y:S01]  /*13ae0*/  IMAD R0, R0, c[0x0][0x538], RZ ;  /* 0x00014e0000007a24 */ /* 0x008fe200078e02ff */
[----:B------:R-:W-:Y:S04]  /*13af0*/  BSSY B1, `(.L_x_1533) ;  /* 0x00000ce000017945 */ /* 0x000fe80003800000 */
[----:B----4-:R-:W-:-:S04]  /*13b00*/  IADD3 R8, R0, R8, RZ ;  /* 0x0000000800087210 */ /* 0x010fc80007ffe0ff */
[----:B--2---:R-:W-:-:S13]  /*13b10*/  ISETP.GT.AND P6, PT, R8, R9, PT ;  /* 0x000000090800720c */ /* 0x004fda0003fc4270 */
[----:B------:R-:W-:Y:S05]  /*13b20*/  @P6 BRA `(.L_x_1534) ;  /* 0x0000025000006947 */ /* 0x000fea0003800000 */
.L_x_1538:
        /* <DEDUP_REMOVED lines=17> */
.L_x_1616:
        /* <DEDUP_REMOVED lines=16> */
.L_x_1617:
[----:B--2---:R-:W-:-:S05]  /*13d40*/  IMAD R0, R0, c[0x0][0x538], RZ ;  /* 0x00014e0000007a24 */ /* 0x004fca00078e02ff */
[----:B------:R-:W-:-:S04]  /*13d50*/  IADD3 R8, R0, R8, RZ ;  /* 0x0000000800087210 */ /* 0x000fc80007ffe0ff */
[----:B------:R-:W-:-:S13]  /*13d60*/  ISETP.GT.AND P6, PT, R8, R9, PT ;  /* 0x000000090800720c */ /* 0x000fda0003fc4270 */
[----:B-1----:R-:W-:Y:S05]  /*13d70*/  @!P6 BRA `(.L_x_1538) ;  /* 0xfffffdb00000e947 */ /* 0x002fea000383ffff */
.L_x_1534:
[----:B------:R-:W-:-:S05]  /*13d80*/  IADD3 R5, -R0, R8, RZ ;  /* 0x0000000800057210 */ /* 0x000fca0007ffe1ff */
[----:B------:R-:W-:-:S05]  /*13d90*/  IMAD R0, R4, c[0x0][0x538], R5 ;  /* 0x00014e0004007a24 */ /* 0x000fca00078e0205 */
[----:B------:R-:W-:Y:S01]  /*13da0*/  ISETP.GT.AND P0, PT, R0, R9, PT ;  /* 0x000000090000720c */ /* 0x000fe20003f04270 */
[----:B------:R-:W-:-:S12]  /*13db0*/  BRA.DIV ~URZ, `(.L_x_1539) ;  /* 0x000068927f007947 */ /* 0x000fd8000b800000 */
[----:B------:R-:W-:-:S03]  /*13dc0*/  VOTE.ANY R10, PT, !P0 ;  /* 0x00000000000a7806 */ /* 0x000fc600040e0100 */
.L_x_1618:
[----:B------:R-:W2:Y:S01]  /*13dd0*/  LDL.LU R2, [R1+0x5c] ;  /* 0x00005c0001027983 */ /* 0x000ea20000300800 */
[----:B------:R-:W2:Y:S02]  /*13de0*/  POPC R0, R10 ;  /* 0x0000000a00007309 */ /* 0x000ea40000000000 */
[----:B--2---:R-:W-:-:S05]  /*13df0*/  IADD3 R2, R0, R2, RZ ;  /* 0x0000000200027210 */ /* 0x004fca0007ffe0ff */
[----:B------:R2:W-:Y:S01]  /*13e00*/  STL [R1+0x5c], R2 ;  /* 0x00005c0201007387 */ /* 0x0005e20000100800 */
[----:B------:R-:W-:Y:S05]  /*13e10*/  BRA.DIV ~URZ, `(.L_x_1540) ;  /* 0x000068827f007947 */ /* 0x000fea000b800000 */
[----:B------:R3:W4:Y:S04]  /*13e20*/  SHFL.IDX PT, R8, R6, R0, 0x1f ;  /* 0x00001f0006087589 */ /* 0x00072800000e0000 */
[----:B------:R3:W1:Y:S02]  /*13e30*/  SHFL.IDX PT, R7, R7, R0, 0x1f ;  /* 0x00001f0007077589 */ /* 0x00066400000e0000 */
.L_x_1619:
[----:B------:R-:W-:Y:S01]  /*13e40*/  ISETP.NE.AND P0, PT, R10, RZ, PT ;  /* 0x000000ff0a00720c */ /* 0x000fe20003f05270 */
[----:B------:R-:W-:-:S12]  /*13e50*/  BSSY B0, `(.L_x_1541) ;  /* 0x0000005000007945 */ /* 0x000fd80003800000 */
[----:B------:R-:W-:Y:S05]  /*13e60*/  @!P0 BRA `(.L_x_1542) ;  /* 0x0000003000008947 */ /* 0x000fea0003800000 */
[----:B---3--:R-:W-:Y:S01]  /*13e70*/  IADD3 R0, R0, -0x1, RZ ;  /* 0xffffffff00007810 */ /* 0x008fe20007ffe0ff */
[----:B------:R-:W-:Y:S05]  /*13e80*/  BRA.DIV ~URZ, `(.L_x_1543) ;  /* 0x000068e27f007947 */ /* 0x000fea000b800000 */
[----:B------:R3:W2:Y:S02]  /*13e90*/  SHFL.IDX PT, R11, R4, R0, 0x1f ;  /* 0x00001f00040b7589 */ /* 0x0006a400000e0000 */
.L_x_1542:
[----:B------:R-:W-:Y:S05]  /*13ea0*/  BSYNC B0 ;  /* 0x0000000000007941 */ /* 0x000fea0003800000 */
.L_x_1541:
        /* <DEDUP_REMOVED lines=68> */
.L_x_1545:
        /* <DEDUP_REMOVED lines=68> */
.L_x_1546:
[----:B------:R-:W-:Y:S05]  /*14730*/  BSYNC B0 ;  /* 0x0000000000007941 */ /* 0x000fea0003800000 */
.L_x_1544:
[----:B------:R-:W-:-:S04]  /*14740*/  LOP3.LUT R2, RZ, R2, RZ, 0x33, !PT ;  /* 0x00000002ff027212 */ /* 0x000fc800078e33ff */
[----:B-1----:R-:W-:-:S05]  /*14750*/  IADD3 R0, R2, R8, RZ ;  /* 0x0000000802007210 */ /* 0x002fca0007ffe0ff */
[----:B------:R1:W-:Y:S01]  /*14760*/  STL [R1+0x54], R0 ;  /* 0x0000540001007387 */ /* 0x0003e20000100800 */
[----:B------:R-:W-:Y:S05]  /*14770*/  BRA `(.L_x_1547) ;  /* 0x0000005000007947 */ /* 0x000fea0003800000 */
.L_x_1535:
[----:B------:R-:W-:Y:S01]  /*14780*/  MOV R0, c[0x0][0x53c] ;  /* 0x00014f0000007a02 */ /* 0x000fe20000000f00 */
[----:B------:R2:W-:Y:S04]  /*14790*/  STL [R1+0x50], R9 ;  /* 0x0000500901007387 */ /* 0x0005e80000100800 */
[----:B------:R2:W-:Y:S04]  /*147a0*/  STL [R1+0x54], RZ ;  /* 0x000054ff01007387 */ /* 0x0005e80000100800 */
[----:B------:R2:W-:Y:S04]  /*147b0*/  STL [R1+0x58], RZ ;  /* 0x000058ff01007387 */ /* 0x0005e80000100800 */
[----:B------:R2:W-:Y:S02]  /*147c0*/  STL [R1+0x5c], R0 ;  /* 0x00005c0001007387 */ /* 0x0005e40000100800 */
.L_x_1547:
[----:B------:R-:W-:Y:S05]  /*147d0*/  BSYNC B1 ;  /* 0x0000000000017941 */ /* 0x000fea0003800000 */
.L_x_1533:
        /* <DEDUP_REMOVED lines=9> */
.L_x_1528:
[----:B--2---:R-:W2:Y:S02]  /*14870*/  LDL R0, [R1+0x5c] ;  /* 0x00005c0001007983 */ /* 0x004ea40000100800 */
[----:B--2---:R-:W-:-:S13]  /*14880*/  ISETP.GE.AND P0, PT, R0, c[0x0][0x53c], PT ;  /* 0x00014f0000007a0c */ /* 0x004fda0003f06270 */
[----:B-1--4-:R-:W-:Y:S01]  /*14890*/  @P0 CALL.REL.NOINC `(.L_x_1548) ;  /* 0x0000001000000944 */ /* 0x012fe20003c00000 */
[----:B------:R-:W-:Y:S05]  /*148a0*/  BRA `(.L_x_1549) ;  /* 0xfffed2c000007947 */ /* 0x000fea000383ffff */
.L_x_1548:
[----:B------:R-:W-:Y:S05]  /*148b0*/  EXIT ;  /* 0x000000000000794d */ /* 0x000fea0003800000 */
.L_x_1410:
[----:B------:R-:W-:Y:S01]  /*148c0*/  IMAD.MOV.U32 R0, RZ, RZ, R5 ;  /* 0x000000ffff007224 */ /* 0x000fe200078e0005 */
[----:B------:R-:W-:Y:S02]  /*148d0*/  MOV R2, 0x1 ;  /* 0x0000000100027802 */ /* 0x000fe40000000f00 */
[----:B------:R-:W-:Y:S02]  /*148e0*/  MOV R3, 0x14900 ;  /* 0x0001490000037802 */ /* 0x000fe40000000f00 */
[----:B------:R-:W-:Y:S05]  /*148f0*/  CALL.REL.NOINC `($__internal_20_$__cuda_sm70_shflsync_up_p) ;  /* 0x00005fa000007944 */ /* 0x000fea0003c00000 */
[----:B------:R-:W-:Y:S01]  /*14900*/  MOV R0, R4 ;  /* 0x0000000400007202 */ /* 0x000fe20000000f00 */
[----:B------:R-:W-:Y:S05]  /*14910*/  BRA `(.L_x_1550) ;  /* 0xfffebb4000007947 */ /* 0x000fea000383ffff */
.L_x_1411:
[----:B------:R-:W-:Y:S01]  /*14920*/  IMAD.MOV.U32 R0, RZ, RZ, R5 ;  /* 0x000000ffff007224 */ /* 0x000fe200078e0005 */
[----:B------:R-:W-:Y:S02]  /*14930*/  MOV R2, 0x2 ;  /* 0x0000000200027802 */ /* 0x000fe40000000f00 */
[----:B------:R-:W-:Y:S02]  /*14940*/  MOV R3, 0x14960 ;  /* 0x0001496000037802 */ /* 0x000fe40000000f00 */
[----:B------:R-:W-:Y:S05]  /*14950*/  CALL.REL.NOINC `($__internal_20_$__cuda_sm70_shflsync_up_p) ;  /* 0x00005f4000007944 */ /* 0x000fea0003c00000 */
[----:B------:R-:W-:Y:S01]  /*14960*/  SEL R0, R4, RZ, P4 ;  /* 0x000000ff04007207 */ /* 0x000fe20002000000 */
[----:B------:R-:W-:Y:S01]  /*14970*/  IMAD.MOV.U32 R2, RZ, RZ, 0x4 ;  /* 0x00000004ff027424 */ /* 0x000fe200078e00ff */
[----:B------:R-:W-:-:S03]  /*14980*/  MOV R3, 0x149b0 ;  /* 0x000149b000037802 */ /* 0x000fc60000000f00 */
[----:B------:R-:W-:Y:S02]  /*14990*/  IMAD.IADD R0, R5, 0x1, R0 ;  /* 0x0000000105007824 */ /* 0x000fe400078e0200 */
        /* <DEDUP_REMOVED lines=13> */
[----:B------:R-:W-:Y:S02]  /*14a70*/  MOV R62, 0x1f ;  /* 0x0000001f003e7802 */ /* 0x000fe40000000f00 */
[----:B------:R-:W-:Y:S01]  /*14a80*/  MOV R3, 0x14ac0 ;  /* 0x00014ac000037802 */ /* 0x000fe20000000f00 */
[----:B------:R-:W-:-:S04]  /*14a90*/  IMAD.IADD R4, R0, 0x1, R4 ;  /* 0x0000000100047824 */ /* 0x000fc800078e0204 */
[----:B------:R-:W-:Y:S02]  /*14aa0*/  IMAD.MOV.U32 R56, RZ, RZ, R4 ;  /* 0x000000ffff387224 */ /* 0x000fe400078e0004 */
[----:B------:R-:W-:Y:S05]  /*14ab0*/  CALL.REL.NOINC `($__internal_19_$__cuda_sm70_shflsync_idx_p) ;  /* 0x00005d8000007944 */ /* 0x000fea0003c00000 */
[----:B------:R-:W-:Y:S01]  /*14ac0*/  MOV R0, R62 ;  /* 0x0000003e00007202 */ /* 0x000fe20000000f00 */
[----:B------:R-:W-:Y:S05]  /*14ad0*/  BRA `(.L_x_1551) ;  /* 0xfffeba8000007947 */ /* 0x000fea000383ffff */
.L_x_1413:
[----:B------:R-:W-:Y:S02]  /*14ae0*/  SEL R0, RZ, 0x1, P0 ;  /* 0x00000001ff007807 */ /* 0x000fe40000000000 */
[----:B------:R-:W-:Y:S02]  /*14af0*/  MOV R2, 0x14b10 ;  /* 0x00014b1000027802 */ /* 0x000fe40000000f00 */
[----:B------:R-:W-:Y:S05]  /*14b00*/  CALL.REL.NOINC `($__internal_21_$__cuda_sm70_votesync_ballot) ;  /* 0x00005e0000007944 */ /* 0x000fea0003c00000 */
[----:B------:R-:W-:Y:S01]  /*14b10*/  MOV R7, R0 ;  /* 0x0000000000077202 */ /* 0x000fe20000000f00 */
[----:B------:R-:W-:Y:S05]  /*14b20*/  BRA `(.L_x_1552) ;  /* 0xfffebac000007947 */ /* 0x000fea000383ffff */
.L_x_1414:
[----:B------:R-:W-:Y:S01]  /*14b30*/  IMAD.MOV.U32 R56, RZ, RZ, R9 ;  /* 0x000000ffff387224 */ /* 0x000fe200078e0009 */
[----:B-1----:R-:W-:Y:S01]  /*14b40*/  MOV R2, R0 ;  /* 0x0000000000027202 */ /* 0x002fe20000000f00 */
[----:B------:R-:W-:Y:S01]  /*14b50*/  IMAD.MOV.U32 R62, RZ, RZ, 0x1f ;  /* 0x0000001fff3e7424 */ /* 0x000fe200078e00ff */
[----:B------:R-:W-:Y:S02]  /*14b60*/  MOV R3, 0x14b80 ;  /* 0x00014b8000037802 */ /* 0x000fe40000000f00 */
[----:B------:R-:W-:Y:S05]  /*14b70*/  CALL.REL.NOINC `($__internal_19_$__cuda_sm70_shflsync_idx_p) ;  /* 0x00005cc000007944 */ /* 0x000fea0003c00000 */
[----:B------:R-:W-:Y:S01]  /*14b80*/  IMAD.MOV.U32 R12, RZ, RZ, R62 ;  /* 0x000000ffff0c7224 */ /* 0x000fe200078e003e */
[----:B------:R-:W-:Y:S01]  /*14b90*/  MOV R56, R8 ;  /* 0x0000000800387202 */ /* 0x000fe20000000f00 */
[----:B------:R-:W-:Y:S01]  /*14ba0*/  IMAD.MOV.U32 R5, RZ, RZ, RZ ;  /* 0x000000ffff057224 */ /* 0x000fe200078e00ff */
[----:B------:R-:W-:Y:S01]  /*14bb0*/  MOV R2, R0 ;  /* 0x0000000000027202 */ /* 0x000fe20000000f00 */
[----:B------:R-:W-:Y:S01]  /*14bc0*/  IMAD.MOV.U32 R62, RZ, RZ, 0x1f ;  /* 0x0000001fff3e7424 */ /* 0x000fe200078e00ff */
[----:B------:R-:W-:-:S02]  /*14bd0*/  MOV R3, 0x14bf0 ;  /* 0x00014bf000037802 */ /* 0x000fc40000000f00 */
[----:B------:R-:W-:Y:S05]  /*14be0*/  CALL.REL.NOINC `($__internal_19_$__cuda_sm70_shflsync_idx_p) ;  /* 0x00005c5000007944 */ /* 0x000fea0003c00000 */
[----:B------:R-:W-:Y:S01]  /*14bf0*/  MOV R9, R62 ;  /* 0x0000003e00097202 */ /* 0x000fe20000000f00 */
[----:B------:R-:W-:Y:S05]  /*14c00*/  BRA `(.L_x_1553) ;  /* 0xfffeba5000007947 */ /* 0x000fea000383ffff */
.L_x_1417:
[----:B------:R-:W-:Y:S01]  /*14c10*/  IMAD.MOV.U32 R56, RZ, RZ, R4 ;  /* 0x000000ffff387224 */ /* 0x000fe200078e0004 */
[----:B-1----:R-:W-:Y:S01]  /*14c20*/  MOV R2, R0 ;  /* 0x0000000000027202 */ /* 0x002fe20000000f00 */
[----:B------:R-:W-:Y:S01]  /*14c30*/  IMAD.MOV.U32 R62, RZ, RZ, 0x1f ;  /* 0x0000001fff3e7424 */ /* 0x000fe200078e00ff */
[----:B------:R-:W-:-:S02]  /*14c40*/  MOV R3, 0x14c60 ;  /* 0x00014c6000037802 */ /* 0x000fc40000000f00 */
[----:B---34-:R-:W-:Y:S05]  /*14c50*/  CALL.REL.NOINC `($__internal_19_$__cuda_sm70_shflsync_idx_p) ;  /* 0x00005be000007944 */ /* 0x018fea0003c00000 */
[----:B------:R-:W-:Y:S01]  /*14c60*/  MOV R5, R62 ;  /* 0x0000003e00057202 */ /* 0x000fe20000000f00 */
[----:B------:R-:W-:Y:S05]  /*14c70*/  BRA `(.L_x_1416) ;  /* 0xfffeba4000007947 */ /* 0x000fea000383ffff */
.L_x_1428:
[----:B------:R-:W-:Y:S01]  /*14c80*/  IMAD.MOV.U32 R56, RZ, RZ, R5 ;  /* 0x000000ffff387224 */ /* 0x000fe200078e0005 */
[----:B------:R-:W-:Y:S01]  /*14c90*/  MOV R2, RZ ;  /* 0x000000ff00027202 */ /* 0x000fe20000000f00 */
[----:B------:R-:W-:Y:S01]  /*14ca0*/  IMAD.MOV.U32 R62, RZ, RZ, 0x181f ;  /* 0x0000181fff3e7424 */ /* 0x000fe200078e00ff */
[----:B------:R-:W-:-:S02]  /*14cb0*/  MOV R3, 0x14cd0 ;  /* 0x00014cd000037802 */ /* 0x000fc40000000f00 */
[----:B-----5:R-:W-:Y:S05]  /*14cc0*/  CALL.REL.NOINC `($__internal_19_$__cuda_sm70_shflsync_idx_p) ;  /* 0x00005b7000007944 */ /* 0x020fea0003c00000 */
[----:B------:R-:W-:Y:S01]  /*14cd0*/  MOV R7, R62 ;  /* 0x0000003e00077202 */ /* 0x000fe20000000f00 */
[----:B------:R-:W-:Y:S05]  /*14ce0*/  BRA `(.L_x_1554) ;  /* 0xfffedaf000007947 */ /* 0x000fea000383ffff */
.L_x_1429:
[----:B------:R-:W-:Y:S01]  /*14cf0*/  IMAD.MOV.U32 R56, RZ, RZ, R6 ;  /* 0x000000ffff387224 */ /* 0x000fe200078e0006 */
[----:B------:R-:W-:Y:S01]  /*14d00*/  MOV R2, RZ ;  /* 0x000000ff00027202 */ /* 0x000fe20000000f00 */
[----:B------:R-:W-:Y:S01]  /*14d10*/  IMAD.MOV.U32 R62, RZ, RZ, 0x181f ;  /* 0x0000181fff3e7424 */ /* 0x000fe200078e00ff */
[----:B------:R-:W-:-:S02]  /*14d20*/  MOV R3, 0x14d40 ;  /* 0x00014d4000037802 */ /* 0x000fc40000000f00 */
[----:B-12--5:R-:W-:Y:S05]  /*14d30*/  CALL.REL.NOINC `($__internal_19_$__cuda_sm70_shflsync_idx_p) ;  /* 0x00005b0000007944 */ /* 0x026fea0003c00000 */
[----:B------:R-:W-:Y:S01]  /*14d40*/  MOV R2, R62 ;  /* 0x0000003e00027202 */ /* 0x000fe20000000f00 */
[----:B------:R-:W-:Y:S05]  /*14d50*/  BRA `(.L_x_1555) ;  /* 0xfffedaa000007947 */ /* 0x000fea000383ffff */
.L_x_1432:
[----:B------:R-:W-:Y:S01]  /*14d60*/  IMAD.MOV.U32 R56, RZ, RZ, R5 ;  /* 0x000000ffff387224 */ /* 0x000fe200078e0005 */
[----:B-1--4-:R-:W-:Y:S01]  /*14d70*/  MOV R2, 0x1 ;  /* 0x0000000100027802 */ /* 0x012fe20000000f00 */
[----:B------:R-:W-:Y:S01]  /*14d80*/  IMAD.MOV.U32 R62, RZ, RZ, 0x181f ;  /* 0x0000181fff3e7424 */ /* 0x000fe200078e00ff */
[----:B------:R-:W-:-:S02]  /*14d90*/  MOV R3, 0x14db0 ;  /* 0x00014db000037802 */ /* 0x000fc40000000f00 */
[----:B--2--5:R-:W-:Y:S05]  /*14da0*/  CALL.REL.NOINC `($__internal_19_$__cuda_sm70_shflsync_idx_p) ;  /* 0x00005a9000007944 */ /* 0x024fea0003c00000 */
[----:B------:R-:W-:Y:S01]  /*14db0*/  IMAD.MOV.U32 R7, RZ, RZ, R62 ;  /* 0x000000ffff077224 */ /* 0x000fe200078e003e */
[----:B------:R-:W-:Y:S01]  /*14dc0*/  MOV R2, 0x1 ;  /* 0x0000000100027802 */ /* 0x000fe20000000f00 */
[----:B------:R-:W-:Y:S01]  /*14dd0*/  IMAD.MOV.U32 R56, RZ, RZ, R6 ;  /* 0x000000ffff387224 */ /* 0x000fe200078e0006 */
[----:B------:R-:W-:-:S02]  /*14de0*/  MOV R62, 0x181f ;  /* 0x0000181f003e7802 */ /* 0x000fc40000000f00 */
[----:B------:R-:W-:Y:S02]  /*14df0*/  MOV R3, 0x14e10 ;  /* 0x00014e1000037802 */ /* 0x000fe40000000f00 */
[----:B------:R-:W-:Y:S05]  /*14e00*/  CALL.REL.NOINC `($__internal_19_$__cuda_sm70_shflsync_idx_p) ;  /* 0x00005a3000007944 */ /* 0x000fea0003c00000 */
[----:B------:R-:W-:Y:S01]  /*14e10*/  MOV R2, R62 ;  /* 0x0000003e00027202 */ /* 0x000fe20000000f00 */
[----:B------:R-:W-:Y:S05]  /*14e20*/  BRA `(.L_x_1556) ;  /* 0xfffedb2000007947 */ /* 0x000fea000383ffff */
.L_x_1435:
[----:B------:R-:W-:Y:S01]  /*14e30*/  IMAD.MOV.U32 R56, RZ, RZ, R5 ;  /* 0x000000ffff387224 */ /* 0x000fe200078e0005 */
[----:B-1----:R-:W-:Y:S01]  /*14e40*/  MOV R2, 0x2 ;  /* 0x0000000200027802 */ /* 0x002fe20000000f00 */
[----:B------:R-:W-:Y:S01]  /*14e50*/  IMAD.MOV.U32 R62, RZ, RZ, 0x181f ;  /* 0x0000181fff3e7424 */ /* 0x000fe200078e00ff */
[----:B------:R-:W-:Y:S02]  /*14e60*/  MOV R3, 0x14e80 ;  /* 0x00014e8000037802 */ /* 0x000fe40000000f00 */
[----:B--23-5:R-:W-:Y:S05]  /*14e70*/  CALL.REL.NOINC `($__internal_19_$__cuda_sm70_shflsync_idx_p) ;  /* 0x000059c000007944 */ /* 0x02cfea0003c00000 */
[----:B------:R-:W-:Y:S01]  /*14e80*/  MOV R7, R62 ;  /* 0x0000003e00077202 */ /* 0x000fe20000000f00 */
[----:B------:R-:W-:Y:S05]  /*14e90*/  BRA `(.L_x_1557) ;  /* 0xfffedb9000007947 */ /* 0x000fea000383ffff */
.L_x_1436:
[----:B------:R-:W-:Y:S01]  /*14ea0*/  IMAD.MOV.U32 R56, RZ, RZ, R6 ;  /* 0x000000ffff387224 */ /* 0x000fe200078e0006 */
[----:B-1----:R-:W-:Y:S01]  /*14eb0*/  MOV R2, 0x2 ;  /* 0x0000000200027802 */ /* 0x002fe20000000f00 */
[----:B------:R-:W-:Y:S01]  /*14ec0*/  IMAD.MOV.U32 R62, RZ, RZ, 0x181f ;  /* 0x0000181fff3e7424 */ /* 0x000fe200078e00ff */
[----:B------:R-:W-:Y:S02]  /*14ed0*/  MOV R3, 0x14ef0 ;  /* 0x00014ef000037802 */ /* 0x000fe40000000f00 */
[----:B--2345:R-:W-:Y:S05]  /*14ee0*/  CALL.REL.NOINC `($__internal_19_$__cuda_sm70_shflsync_idx_p) ;  /* 0x0000595000007944 */ /* 0x03cfea0003c00000 */
[----:B------:R-:W-:Y:S01]  /*14ef0*/  MOV R2, R62 ;  /* 0x0000003e00027202 */ /* 0x000fe20000000f00 */
[----:B------:R-:W-:Y:S05]  /*14f00*/  BRA `(.L_x_1558) ;  /* 0xfffedb4000007947 */ /* 0x000fea000383ffff */
.L_x_1439:
[----:B------:R-:W-:Y:S01]  /*14f10*/  IMAD.MOV.U32 R56, RZ, RZ, R5 ;  /* 0x000000ffff387224 */ /* 0x000fe200078e0005 */
[----:B--2---:R-:W-:Y:S01]  /*14f20*/  MOV R2, 0x3 ;  /* 0x0000000300027802 */ /* 0x004fe20000000f00 */
[----:B------:R-:W-:Y:S01]  /*14f30*/  IMAD.MOV.U32 R62, RZ, RZ, 0x181f ;  /* 0x0000181fff3e7424 */ /* 0x000fe200078e00ff */
[----:B------:R-:W-:-:S02]  /*14f40*/  MOV R3, 0x14f60 ;  /* 0x00014f6000037802 */ /* 0x000fc40000000f00 */
[----:B-1-345:R-:W-:Y:S05]  /*14f50*/  CALL.REL.NOINC `($__internal_19_$__cuda_sm70_shflsync_idx_p) ;  /* 0x000058e000007944 */ /* 0x03afea0003c00000 */
        /* <DEDUP_REMOVED lines=8> */
.L_x_1442:
[----:B------:R-:W-:Y:S01]  /*14fe0*/  IMAD.MOV.U32 R56, RZ, RZ, R5 ;  /* 0x000000ffff387224 */ /* 0x000fe200078e0005 */
[----:B-12---:R-:W-:Y:S01]  /*14ff0*/  MOV R2, 0x4 ;  /* 0x0000000400027802 */ /* 0x006fe20000000f00 */
[----:B------:R-:W-:Y:S01]  /*15000*/  IMAD.MOV.U32 R62, RZ, RZ, 0x181f ;  /* 0x0000181fff3e7424 */ /* 0x000fe200078e00ff */
[----:B------:R-:W-:Y:S02]  /*15010*/  MOV R3, 0x15030 ;  /* 0x0001503000037802 */ /* 0x000fe40000000f00 */
[----:B---345:R-:W-:Y:S05]  /*15020*/  CALL.REL.NOINC `($__internal_19_$__cuda_sm70_shflsync_idx_p) ;  /* 0x0000581000007944 */ /* 0x038fea0003c00000 */
[----:B------:R-:W-:Y:S01]  /*15030*/  MOV R7, R62 ;  /* 0x0000003e00077202 */ /* 0x000fe20000000f00 */
[----:B------:R-:W-:Y:S05]  /*15040*/  BRA `(.L_x_1560) ;  /* 0xfffedbd000007947 */ /* 0x000fea000383ffff */
.L_x_1443:
[----:B------:R-:W-:Y:S01]  /*15050*/  IMAD.MOV.U32 R56, RZ, RZ, R6 ;  /* 0x000000ffff387224 */ /* 0x000fe200078e0006 */
[----:B--2---:R-:W-:Y:S01]  /*15060*/  MOV R2, 0x4 ;  /* 0x0000000400027802 */ /* 0x004fe20000000f00 */
[----:B------:R-:W-:Y:S01]  /*15070*/  IMAD.MOV.U32 R62, RZ, RZ, 0x181f ;  /* 0x0000181fff3e7424 */ /* 0x000fe200078e00ff */
[----:B------:R-:W-:Y:S02]  /*15080*/  MOV R3, 0x150a0 ;  /* 0x000150a000037802 */ /* 0x000fe40000000f00 */
[----:B-1-345:R-:W-:Y:S05]  /*15090*/  CALL.REL.NOINC `($__internal_19_$__cuda_sm70_shflsync_idx_p) ;  /* 0x000057a000007944 */ /* 0x03afea0003c00000 */
[----:B------:R-:W-:Y:S01]  /*150a0*/  MOV R2, R62 ;  /* 0x0000003e00027202 */ /* 0x000fe20000000f00 */
[----:B------:R-:W-:Y:S05]  /*150b0*/  BRA `(.L_x_1561) ;  /* 0xfffedb8000007947 */ /* 0x000fea000383ffff */
.L_x_1446:
[----:B------:R-:W-:Y:S01]  /*150c0*/  IMAD.MOV.U32 R56, RZ, RZ, R5 ;  /* 0x000000ffff387224 */ /* 0x000fe200078e0005 */
[----:B-1----:R-:W-:Y:S01]  /*150d0*/  MOV R2, 0x5 ;  /* 0x0000000500027802 */ /* 0x002fe20000000f00 */
[----:B------:R-:W-:Y:S01]  /*150e0*/  IMAD.MOV.U32 R62, RZ, RZ, 0x181f ;  /* 0x0000181fff3e7424 */ /* 0x000fe200078e00ff */
[----:B------:R-:W-:-:S02]  /*150f0*/  MOV R3, 0x15110 ;  /* 0x0001511000037802 */ /* 0x000fc40000000f00 */
[----:B--2345:R-:W-:Y:S05]  /*15100*/  CALL.REL.NOINC `($__internal_19_$__cuda_sm70_shflsync_idx_p) ;  /* 0x0000573000007944 */ /* 0x03cfea0003c00000 */
        /* <DEDUP_REMOVED lines=8> */
.L_x_1449:
[----:B------:R-:W-:Y:S01]  /*15190*/  IMAD.MOV.U32 R56, RZ, RZ, R5 ;  /* 0x000000ffff387224 */ /* 0x000fe200078e0005 */
[----:B-1----:R-:W-:Y:S01]  /*151a0*/  MOV R2, 0x6 ;  /* 0x0000000600027802 */ /* 0x002fe20000000f00 */
[----:B------:R-:W-:Y:S01]  /*151b0*/  IMAD.MOV.U32 R62, RZ, RZ, 0x181f ;  /* 0x0000181fff3e7424 */ /* 0x000fe200078e00ff */
[----:B------:R-:W-:Y:S02]  /*151c0*/  MOV R3, 0x151e0 ;  /* 0x000151e000037802 */ /* 0x000fe40000000f00 */
[----:B--2345:R-:W-:Y:S05]  /*151d0*/  CALL.REL.NOINC `($__internal_19_$__cuda_sm70_shflsync_idx_p) ;  /* 0x0000566000007944 */ /* 0x03cfea0003c00000 */
[----:B------:R-:W-:Y:S01]  /*151e0*/  MOV R7, R62 ;  /* 0x0000003e00077202 */ /* 0x000fe20000000f00 */
[----:B------:R-:W-:Y:S05]  /*151f0*/  BRA `(.L_x_1563) ;  /* 0xfffedc1000007947 */ /* 0x000fea000383ffff */
.L_x_1450:
[----:B------:R-:W-:Y:S01]  /*15200*/  IMAD.MOV.U32 R56, RZ, RZ, R6 ;  /* 0x000000ffff387224 */ /* 0x000fe200078e0006 */
[----:B-1----:R-:W-:Y:S01]  /*15210*/  MOV R2, 0x6 ;  /* 0x0000000600027802 */ /* 0x002fe20000000f00 */
[----:B------:R-:W-:Y:S01]  /*15220*/  IMAD.MOV.U32 R62, RZ, RZ, 0x181f ;  /* 0x0000181fff3e7424 */ /* 0x000fe200078e00ff */
[----:B------:R-:W-:Y:S02]  /*15230*/  MOV R3, 0x15250 ;  /* 0x0001525000037802 */ /* 0x000fe40000000f00 */
[----:B--2345:R-:W-:Y:S05]  /*15240*/  CALL.REL.NOINC `($__internal_19_$__cuda_sm70_shflsync_idx_p) ;  /* 0x000055f000007944 */ /* 0x03cfea0003c00000 */
[----:B------:R-:W-:Y:S01]  /*15250*/  MOV R2, R62 ;  /* 0x0000003e00027202 */ /* 0x000fe20000000f00 */
[----:B------:R-:W-:Y:S05]  /*15260*/  BRA `(.L_x_1564) ;  /* 0xfffedbc000007947 */ /* 0x000fea000383ffff */
.L_x_1453:
        /* <DEDUP_REMOVED lines=13> */
.L_x_1456:
[----:B------:R-:W-:Y:S01]  /*15340*/  IMAD.MOV.U32 R56, RZ, RZ, R4 ;  /* 0x000000ffff387224 */ /* 0x000fe200078e0004 */
[----:B------:R-:W-:Y:S01]  /*15350*/  MOV R2, RZ ;  /* 0x000000ff00027202 */ /* 0x000fe20000000f00 */
[----:B------:R-:W-:Y:S01]  /*15360*/  IMAD.MOV.U32 R62, RZ, RZ, 0x181f ;  /* 0x0000181fff3e7424 */ /* 0x000fe200078e00ff */
[----:B------:R-:W-:Y:S02]  /*15370*/  MOV R3, 0x15390 ;  /* 0x0001539000037802 */ /* 0x000fe40000000f00 */
[----:B------:R-:W-:Y:S05]  /*15380*/  CALL.REL.NOINC `($__internal_19_$__cuda_sm70_shflsync_idx_p) ;  /* 0x000054b000007944 */ /* 0x000fea0003c00000 */
[----:B------:R-:W-:Y:S01]  /*15390*/  MOV R7, R62 ;  /* 0x0000003e00077202 */ /* 0x000fe20000000f00 */
[----:B------:R-:W-:Y:S05]  /*153a0*/  BRA `(.L_x_1566) ;  /* 0xfffef80000007947 */ /* 0x000fea000383ffff */
.L_x_1457:
[----:B------:R-:W-:Y:S01]  /*153b0*/  IMAD.MOV.U32 R56, RZ, RZ, R0 ;  /* 0x000000ffff387224 */ /* 0x000fe200078e0000 */
[----:B------:R-:W-:Y:S01]  /*153c0*/  MOV R2, RZ ;  /* 0x000000ff00027202 */ /* 0x000fe20000000f00 */
[----:B------:R-:W-:Y:S01]  /*153d0*/  IMAD.MOV.U32 R62, RZ, RZ, 0x181f ;  /* 0x0000181fff3e7424 */ /* 0x000fe200078e00ff */
[----:B------:R-:W-:Y:S02]  /*153e0*/  MOV R3, 0x15400 ;  /* 0x0001540000037802 */ /* 0x000fe40000000f00 */
[----:B-12---:R-:W-:Y:S05]  /*153f0*/  CALL.REL.NOINC `($__internal_19_$__cuda_sm70_shflsync_idx_p) ;  /* 0x0000544000007944 */ /* 0x006fea0003c00000 */
        /* <DEDUP_REMOVED lines=12> */
[----:B------:R-:W-:Y:S05]  /*154c0*/  CALL.REL.NOINC `($__internal_19_$__cuda_sm70_shflsync_idx_p) ;  /* 0x0000537000007944 */ /* 0x000fea0003c00000 */
[----:B------:R-:W-:Y:S01]  /*154d0*/  IMAD.MOV.U32 R6, RZ, RZ, R62 ;  /* 0x000000ffff067224 */ /* 0x000fe200078e003e */
[----:B------:R-:W-:Y:S01]  /*154e0*/  MOV R2, 0x1 ;  /* 0x0000000100027802 */ /* 0x000fe20000000f00 */
[----:B------:R-:W-:Y:S01]  /*154f0*/  IMAD.MOV.U32 R56, RZ, RZ, R0 ;  /* 0x000000ffff387224 */ /* 0x000fe200078e0000 */
[----:B------:R-:W-:Y:S02]  /*15500*/  MOV R62, 0x181f ;  /* 0x0000181f003e7802 */ /* 0x000fe40000000f00 */
[----:B------:R-:W-:Y:S02]  /*15510*/  MOV R3, 0x15530 ;  /* 0x0001553000037802 */ /* 0x000fe40000000f00 */
[----:B------:R-:W-:Y:S05]  /*15520*/  CALL.REL.NOINC `($__internal_19_$__cuda_sm70_shflsync_idx_p) ;  /* 0x0000531000007944 */ /* 0x000fea0003c00000 */
[C---:B------:R-:W-:Y:S01]  /*15530*/  IADD3 R2, -R5.reuse, 0x10, RZ ;  /* 0x0000001005027810 */ /* 0x040fe20007ffe1ff */
[----:B------:R-:W-:Y:S01]  /*15540*/  IMAD.MOV.U32 R56, RZ, RZ, R4 ;  /* 0x000000ffff387224 */ /* 0x000fe200078e0004 */
[----:B------:R-:W-:-:S02]  /*15550*/  ISETP.NE.U32.AND P2, PT, R5, RZ, PT ;  /* 0x000000ff0500720c */ /* 0x000fc40003f45070 */
[----:B------:R-:W-:-:S04]  /*15560*/  LOP3.LUT R2, R2, 0xf, RZ, 0xc0, !PT ;  /* 0x0000000f02027812 */ /* 0x000fc800078ec0ff */
[----:B------:R-:W-:Y:S01]  /*15570*/  IADD3 R2, P1, P0, R2, R62, R135 ;  /* 0x0000003e02027210 */ /* 0x000fe2000783e087 */
[----:B------:R-:W-:-:S03]  /*15580*/  IMAD.MOV.U32 R62, RZ, RZ, 0x181f ;  /* 0x0000181fff3e7424 */ /* 0x000fc600078e00ff */
[----:B------:R-:W-:-:S05]  /*15590*/  IADD3.X R3, RZ, R6, R36, P1, P0 ;  /* 0x00000006ff037210 */ /* 0x000fca0000fe0424 */
[----:B------:R-:W-:Y:S01]  /*155a0*/  @!PT LDS RZ, [RZ] ;  /* 0x00000000fffff984 */ /* 0x000fe20000000800 */
[----:B------:R-:W-:Y:S01]  /*155b0*/  @!PT LDS RZ, [RZ] ;  /* 0x00000000fffff984 */ /* 0x000fe20000000800 */
[----:B------:R-:W-:Y:S01]  /*155c0*/  @!PT LDS RZ, [RZ] ;  /* 0x00000000fffff984 */ /* 0x000fe20000000800 */
[----:B------:R1:W-:Y:S02]  /*155d0*/  LDGSTS.E.BYPASS.LTC128B.128.ZFILL [R202+0x3100], [R2.64], P2 ;  /* 0x0310000002ca7fae */ /* 0x0003e40009141d46 */
        /* <DEDUP_REMOVED lines=49> */
[----:B------:R-:W-:Y:S01]  /*158f0*/  MOV R0, R62 ;  /* 0x0000003e00007202 */ /* 0x000fe20000000f00 */
[----:B------:R-:W-:Y:S05]  /*15900*/  BRA `(.L_x_1567) ;  /* 0xfffef42000007947 */ /* 0x000fea000383ffff */
.L_x_1458:
[----:B------:R-:W-:Y:S01]  /*15910*/  IMAD.MOV.U32 R56, RZ, RZ, R0 ;  /* 0x000000ffff387224 */ /* 0x000fe200078e0000 */
[----:B------:R-:W-:Y:S01]  /*15920*/  MOV R2, RZ ;  /* 0x000000ff00027202 */ /* 0x000fe20000000f00 */
[----:B------:R-:W-:Y:S01]  /*15930*/  IMAD.MOV.U32 R62, RZ, RZ, 0x1c1f ;  /* 0x00001c1fff3e7424 */ /* 0x000fe200078e00ff */
[----:B------:R-:W-:-:S02]  /*15940*/  MOV R3, 0x15960 ;  /* 0x0001596000037802 */ /* 0x000fc40000000f00 */
[----:B------:R-:W-:Y:S05]  /*15950*/  CALL.REL.NOINC `($__internal_19_$__cuda_sm70_shflsync_idx_p) ;  /* 0x00004ee000007944 */ /* 0x000fea0003c00000 */
[----:B------:R-:W-:Y:S01]  /*15960*/  MOV R2, R62 ;  /* 0x0000003e00027202 */ /* 0x000fe20000000f00 */
[----:B------:R-:W-:Y:S05]  /*15970*/  BRA `(.L_x_1568) ;  /* 0xfffef51000007947 */ /* 0x000fea000383ffff */
.L_x_1459:
[----:B------:R-:W-:Y:S01]  /*15980*/  IMAD.MOV.U32 R56, RZ, RZ, R0 ;  /* 0x000000ffff387224 */ /* 0x000fe200078e0000 */
[----:B------:R-:W-:Y:S01]  /*15990*/  MOV R2, 0x1 ;  /* 0x0000000100027802 */ /* 0x000fe20000000f00 */
[----:B------:R-:W-:Y:S01]  /*159a0*/  IMAD.MOV.U32 R62, RZ, RZ, 0x1c1f ;  /* 0x00001c1fff3e7424 */ /* 0x000fe200078e00ff */
[----:B------:R-:W-:-:S02]  /*159b0*/  MOV R3, 0x159d0 ;  /* 0x000159d000037802 */ /* 0x000fc40000000f00 */
[----:B-1----:R-:W-:Y:S05]  /*159c0*/  CALL.REL.NOINC `($__internal_19_$__cuda_sm70_shflsync_idx_p) ;  /* 0x00004e7000007944 */ /* 0x002fea0003c00000 */
[----:B------:R-:W-:Y:S01]  /*159d0*/  IMAD.IADD R2, R4, 0x1, R62 ;  /* 0x0000000104027824 */ /* 0x000fe200078e023e */
[----:B------:R-:W-:Y:S01]  /*159e0*/  MOV R3, 0x15cc0 ;  /* 0x00015cc000037802 */ /* 0x000fe20000000f00 */
[----:B------:R-:W-:-:S02]  /*159f0*/  IMAD.MOV.U32 R56, RZ, RZ, R0 ;  /* 0x000000ffff387224 */ /* 0x000fc400078e0000 */
        /* <DEDUP_REMOVED lines=37> */
[----:B------:R-:W-:Y:S01]  /*15c50*/  ISETP.GT.AND P0, PT, R2, 0x49, PT ;  /* 0x000000490200780c */ /* 0x000fe20003f04270 */
[----:B------:R-:W-:Y:S01]  /*15c60*/  IMAD.MOV.U32 R2, RZ, RZ, 0x2 ;  /* 0x00000002ff027424 */ /* 0x000fe200078e00ff */
[----:B------:R-:W-:-:S02]  /*15c70*/  FSEL R140, R44, -INF , P6 ;  /* 0xff8000002c8c7808 */ /* 0x000fc40003000000 */
[----:B------:R-:W-:Y:S02]  /*15c80*/  FSEL R139, R42, -INF , P2 ;  /* 0xff8000002a8b7808 */ /* 0x000fe40001000000 */
[----:B------:R-:W-:Y:S02]  /*15c90*/  FSEL R138, R35, -INF , P1 ;  /* 0xff800000238a7808 */ /* 0x000fe40000800000 */
[----:B------:R-:W-:Y:S02]  /*15ca0*/  FSEL R137, R33, -INF , P0 ;  /* 0xff80000021897808 */ /* 0x000fe40000000000 */
[----:B------:R-:W-:Y:S05]  /*15cb0*/  CALL.REL.NOINC `($__internal_19_$__cuda_sm70_shflsync_idx_p) ;  /* 0x00004b8000007944 */ /* 0x000fea0003c00000 */
[----:B------:R-:W-:Y:S01]  /*15cc0*/  IMAD.IADD R2, R4, 0x1, R62 ;  /* 0x0000000104027824 */ /* 0x000fe200078e023e */
[----:B------:R-:W-:Y:S01]  /*15cd0*/  MOV R3, 0x15fb0 ;  /* 0x00015fb000037802 */ /* 0x000fe20000000f00 */
[----:B------:R-:W-:Y:S02]  /*15ce0*/  IMAD.MOV.U32 R56, RZ, RZ, R0 ;  /* 0x000000ffff387224 */ /* 0x000fe400078e0000 */
        /* <DEDUP_REMOVED lines=45> */
[----:B------:R-:W-:Y:S02]  /*15fc0*/  FMNMX.FTZ R0, R11, R13, !PT ;  /* 0x0000000d0b007209 */ /* 0x000fe40007810000 */
[----:B------:R-:W-:Y:S02]  /*15fd0*/  FMNMX.FTZ R2, R24, R26, !PT ;  /* 0x0000001a18027209 */ /* 0x000fe40007810000 */
[----:B------:R-:W-:Y:S02]  /*15fe0*/  IMNMX R5, R5, R4, PT ;  /* 0x0000000405057217 */ /* 0x000fe40003800200 */
[----:B------:R-:W-:Y:S01]  /*15ff0*/  FMNMX.FTZ R3, R15, R0, !PT ;  /* 0x000000000f037209 */ /* 0x000fe20007810000 */
[----:B------:R-:W-:Y:S01]  /*16000*/  IMAD.MOV.U32 R0, RZ, RZ, 0x2 ;  /* 0x00000002ff007424 */ /* 0x000fe200078e00ff */
[----:B------:R-:W-:-:S02]  /*16010*/  ISETP.GT.AND P6, PT, R5, RZ, PT ;  /* 0x000000ff0500720c */ /* 0x000fc40003fc4270 */
[C---:B------:R-:W-:Y:S02]  /*16020*/  ISETP.GT.AND P2, PT, R5.reuse, 0x1, PT ;  /* 0x000000010500780c */ /* 0x040fe40003f44270 */
[----:B------:R-:W-:Y:S02]  /*16030*/  FMNMX.FTZ R4, R10, R12, !PT ;  /* 0x0000000c0a047209 */ /* 0x000fe40007810000 */
[----:B------:R-:W-:Y:S02]  /*16040*/  ISETP.GT.AND P1, PT, R5, 0x8, PT ;  /* 0x000000080500780c */ /* 0x000fe40003f24270 */
[----:B------:R-:W-:Y:S02]  /*16050*/  FSEL R28, R161, -INF , P6 ;  /* 0xff800000a11c7808 */ /* 0x000fe40003000000 */
[----:B------:R-:W-:Y:S02]  /*16060*/  FSEL R30, R160, -INF , P2 ;  /* 0xff800000a01e7808 */ /* 0x000fe40001000000 */
[----:B------:R-:W-:-:S02]  /*16070*/  FMNMX.FTZ R2, R29, R2, !PT ;  /* 0x000000021d027209 */ /* 0x000fc40007810000 */
[----:B------:R-:W-:Y:S02]  /*16080*/  FMNMX.FTZ R71, R17, R3, !PT ;  /* 0x0000000311477209 */ /* 0x000fe40007810000 */
[----:B------:R-:W-:Y:S02]  /*16090*/  ISETP.GT.AND P0, PT, R5, 0x9, PT ;  /* 0x000000090500780c */ /* 0x000fe40003f04270 */
[----:B------:R-:W-:Y:S02]  /*160a0*/  FSEL R33, R151, -INF , P1 ;  /* 0xff80000097217808 */ /* 0x000fe40000800000 */
[----:B------:R-:W-:Y:S02]  /*160b0*/  FMNMX.FTZ R4, R14, R4, !PT ;  /* 0x000000040e047209 */ /* 0x000fe40007810000 */
[----:B------:R-:W-:Y:S02]  /*160c0*/  FMNMX.FTZ R3, R28, R30, !PT ;  /* 0x0000001e1c037209 */ /* 0x000fe40007810000 */
[----:B------:R-:W-:-:S02]  /*160d0*/  FMNMX.FTZ R70, R31, R2, !PT ;  /* 0x000000021f467209 */ /* 0x000fc40007810000 */
[----:B------:R-:W-:Y:S02]  /*160e0*/  ISETP.GT.AND P6, PT, R5, 0x10, PT ;  /* 0x000000100500780c */ /* 0x000fe40003fc4270 */
[----:B------:R-:W-:Y:S02]  /*160f0*/  FSEL R35, R150, -INF , P0 ;  /* 0xff80000096237808 */ /* 0x000fe40000000000 */
[----:B------:R-:W-:Y:S02]  /*16100*/  FMNMX.FTZ R4, R16, R4, !PT ;  /* 0x0000000410047209 */ /* 0x000fe40007810000 */
[----:B------:R-:W-:Y:S02]  /*16110*/  FMNMX.FTZ R2, R33, R3, !PT ;  /* 0x0000000321027209 */ /* 0x000fe40007810000 */
[----:B------:R-:W-:Y:S02]  /*16120*/  ISETP.GT.AND P2, PT, R5, 0x11, PT ;  /* 0x000000110500780c */ /* 0x000fe40003f44270 */
[----:B------:R-:W-:-:S02]  /*16130*/  FSEL R48, R147, -INF , P6 ;  /* 0xff80000093307808 */ /* 0x000fc40003000000 */
        /* <DEDUP_REMOVED lines=89> */
[----:B------:R-:W-:Y:S01]  /*166d0*/  FMNMX.FTZ R71, R138, R71, !PT ;  /* 0x000000478a477209 */ /* 0x000fe20007810000 */
[----:B------:R-:W-:Y:S01]  /*166e0*/  IMAD.MOV.U32 R4, RZ, RZ, R72 ;  /* 0x000000ffff047224 */ /* 0x000fe200078e0048 */
[----:B------:R-:W-:-:S02]  /*166f0*/  FMNMX.FTZ R70, R157, R70, !PT ;  /* 0x000000469d467209 */ /* 0x000fc40007810000 */
[----:B------:R-:W-:Y:S02]  /*16700*/  FMNMX.FTZ R8, R128, R2, !PT ;  /* 0x0000000280087209 */ /* 0x000fe40007810000 */
[----:B------:R-:W-:Y:S02]  /*16710*/  FMNMX.FTZ R71, R137, R71, !PT ;  /* 0x0000004789477209 */ /* 0x000fe40007810000 */
[----:B------:R-:W-:Y:S02]  /*16720*/  FMNMX.FTZ R70, R156, R70, !PT ;  /* 0x000000469c467209 */ /* 0x000fe40007810000 */
[----:B------:R-:W-:Y:S02]  /*16730*/  MOV R2, 0x16750 ;  /* 0x0001675000027802 */ /* 0x000fe40000000f00 */
[----:B------:R-:W-:Y:S05]  /*16740*/  CALL.REL.NOINC `($__internal_18_$__cuda_sm70_shflsync_bfly_p) ;  /* 0x0000409000007944 */ /* 0x000fea0003c00000 */
[----:B------:R-:W-:Y:S01]  /*16750*/  FMNMX.FTZ R72, R72, R0, !PT ;  /* 0x0000000048487209 */ /* 0x000fe20007810000 */
[----:B------:R-:W-:Y:S01]  /*16760*/  IMAD.MOV.U32 R0, RZ, RZ, 0x1 ;  /* 0x00000001ff007424 */ /* 0x000fe200078e00ff */
[----:B------:R-:W-:-:S03]  /*16770*/  MOV R2, 0x167a0 ;  /* 0x000167a000027802 */ /* 0x000fc60000000f00 */
[----:B------:R-:W-:Y:S02]  /*16780*/  IMAD.MOV.U32 R4, RZ, RZ, R72 ;  /* 0x000000ffff047224 */ /* 0x000fe400078e0048 */
[----:B------:R-:W-:Y:S05]  /*16790*/  CALL.REL.NOINC `($__internal_18_$__cuda_sm70_shflsync_bfly_p) ;  /* 0x0000404000007944 */ /* 0x000fea0003c00000 */
[----:B------:R-:W-:Y:S01]  /*167a0*/  FMNMX.FTZ R72, R72, R0, !PT ;  /* 0x0000000048487209 */ /* 0x000fe20007810000 */
[----:B------:R-:W-:Y:S01]  /*167b0*/  IMAD.MOV.U32 R4, RZ, RZ, R71 ;  /* 0x000000ffff047224 */ /* 0x000fe200078e0047 */
[----:B------:R-:W-:Y:S01]  /*167c0*/  MOV R2, 0x167f0 ;  /* 0x000167f000027802 */ /* 0x000fe20000000f00 */
[----:B------:R-:W-:Y:S02]  /*167d0*/  IMAD.MOV.U32 R0, RZ, RZ, 0x2 ;  /* 0x00000002ff007424 */ /* 0x000fe400078e00ff */
        /* <DEDUP_REMOVED lines=26> */
[----:B------:R-:W-:Y:S01]  /*16980*/  MOV R9, R0 ;  /* 0x0000000000097202 */ /* 0x000fe20000000f00 */
[----:B------:R-:W-:Y:S05]  /*16990*/  BRA `(.L_x_1569) ;  /* 0xfffef56000007947 */ /* 0x000fea000383ffff */
.L_x_1463:
[----:B------:R-:W-:Y:S01]  /*169a0*/  MOV R2, RZ ;  /* 0x000000ff00027202 */ /* 0x000fe20000000f00 */
[----:B------:R-:W-:Y:S01]  /*169b0*/  IMAD.MOV.U32 R56, RZ, RZ, R4 ;  /* 0x000000ffff387224 */ /* 0x000fe200078e0004 */
[----:B------:R-:W-:Y:S01]  /*169c0*/  MOV R3, 0x169f0 ;  /* 0x000169f000037802 */ /* 0x000fe20000000f00 */
[----:B------:R-:W-:Y:S02]  /*169d0*/  IMAD.MOV.U32 R62, RZ, RZ, 0x181f ;  /* 0x0000181fff3e7424 */ /* 0x000fe400078e00ff */
[----:B------:R-:W-:Y:S05]  /*169e0*/  CALL.REL.NOINC `($__internal_19_$__cuda_sm70_shflsync_idx_p) ;  /* 0x00003e5000007944 */ /* 0x000fea0003c00000 */
[----:B------:R-:W-:Y:S01]  /*169f0*/  MOV R7, R62 ;  /* 0x0000003e00077202 */ /* 0x000fe20000000f00 */
[----:B------:R-:W-:-:S05]  /*16a00*/  BRA `(.L_x_1570) ;  /* 0xffff112000007947 */ /* 0x000fca000383ffff */
.L_x_1464:
[----:B------:R-:W-:Y:S01]  /*16a10*/  MOV R2, RZ ;  /* 0x000000ff00027202 */ /* 0x000fe20000000f00 */
[----:B------:R-:W-:Y:S01]  /*16a20*/  IMAD.MOV.U32 R56, RZ, RZ, R0 ;  /* 0x000000ffff387224 */ /* 0x000fe200078e0000 */
[----:B------:R-:W-:Y:S01]  /*16a30*/  MOV R3, 0x16a60 ;  /* 0x00016a6000037802 */ /* 0x000fe20000000f00 */
[----:B------:R-:W-:Y:S02]  /*16a40*/  IMAD.MOV.U32 R62, RZ, RZ, 0x181f ;  /* 0x0000181fff3e7424 */ /* 0x000fe400078e00ff */
[----:B-12---:R-:W-:Y:S05]  /*16a50*/  CALL.REL.NOINC `($__internal_19_$__cuda_sm70_shflsync_idx_p) ;  /* 0x00003de000007944 */ /* 0x006fea0003c00000 */
[----:B------:R-:W-:Y:S01]  /*16a60*/  IMAD.MOV.U32 R56, RZ, RZ, R4 ;  /* 0x000000ffff387224 */ /* 0x000fe200078e0004 */
[----:B------:R-:W-:Y:S02]  /*16a70*/  ISETP.GE.AND P0, PT, R201, c[0x0][0x1d4], PT ;  /* 0x00007500c9007a0c */ /* 0x000fe40003f06270 */
[----:B------:R-:W-:Y:S01]  /*16a80*/  IADD3 R2, P1, R62, R15, RZ ;  /* 0x0000000f3e027210 */ /* 0x000fe20007f3e0ff */
[----:B------:R-:W-:Y:S01]  /*16a90*/  IMAD.MOV.U32 R62, RZ, RZ, 0x181f ;  /* 0x0000181fff3e7424 */ /* 0x000fe200078e00ff */
[----:B------:R-:W-:Y:S03]  /*16aa0*/  SEL R6, RZ, 0x10, P0 ;  /* 0x00000010ff067807 */ /* 0x000fe60000000000 */
[----:B------:R-:W-:Y:S06]  /*16ab0*/  IMAD.X R3, R7, 0x1, R5, P1 ;  /* 0x0000000107037824 */ /* 0x000fec00008e0605 */
[----:B------:R-:W-:Y:S01]  /*16ac0*/  @!PT LDS RZ, [RZ] ;  /* 0x00000000fffff984 */ /* 0x000fe20000000800 */
[----:B------:R-:W-:Y:S01]  /*16ad0*/  @!PT LDS RZ, [RZ] ;  /* 0x00000000fffff984 */ /* 0x000fe20000000800 */
[----:B------:R-:W-:Y:S01]  /*16ae0*/  @!PT LDS RZ, [RZ] ;  /* 0x00000000fffff984 */ /* 0x000fe20000000800 */
[----:B------:R1:W-:Y:S02]  /*16af0*/  LDGSTS.E.BYPASS.LTC128B.128 [R202+0x100], [R2.64], !P0 ;  /* 0x0010000002ca7fae */ /* 0x0003e4000c101d46 */
[----:B-1----:R-:W-:Y:S01]  /*16b00*/  MOV R3, 0x16b30 ;  /* 0x00016b3000037802 */ /* 0x002fe20000000f00 */
[----:B------:R-:W-:Y:S03]  /*16b10*/  IMAD.MOV.U32 R2, RZ, RZ, 0x1 ;  /* 0x00000001ff027424 */ /* 0x000fe600078e00ff */
[----:B------:R-:W-:Y:S05]  /*16b20*/  CALL.REL.NOINC `($__internal_19_$__cuda_sm70_shflsync_idx_p) ;  /* 0x00003d1000007944 */ /* 0x000fea0003c00000 */
[----:B------:R-:W-:Y:S01]  /*16b30*/  MOV R2, 0x1 ;  /* 0x0000000100027802 */ /* 0x000fe20000000f00 */
[----:B------:R-:W-:Y:S01]  /*16b40*/  IMAD.MOV.U32 R7, RZ, RZ, R62 ;  /* 0x000000ffff077224 */ /* 0x000fe200078e003e */
[----:B------:R-:W-:Y:S01]  /*16b50*/  MOV R62, 0x181f ;  /* 0x0000181f003e7802 */ /* 0x000fe20000000f00 */
[----:B------:R-:W-:Y:S01]  /*16b60*/  IMAD.MOV.U32 R56, RZ, RZ, R0 ;  /* 0x000000ffff387224 */ /* 0x000fe200078e0000 */
[----:B------:R-:W-:Y:S02]  /*16b70*/  MOV R3, 0x16b90 ;  /* 0x00016b9000037802 */ /* 0x000fe40000000f00 */
[----:B------:R-:W-:Y:S05]  /*16b80*/  CALL.REL.NOINC `($__internal_19_$__cuda_sm70_shflsync_idx_p) ;  /* 0x00003cb000007944 */ /* 0x000fea0003c00000 */
[C---:B------:R-:W-:Y:S01]  /*16b90*/  IADD3 R2, -R6.reuse, 0x10, RZ ;  /* 0x0000001006027810 */ /* 0x040fe20007ffe1ff */
[----:B------:R-:W-:Y:S01]  /*16ba0*/  IMAD.MOV.U32 R56, RZ, RZ, R4 ;  /* 0x000000ffff387224 */ /* 0x000fe200078e0004 */
[----:B------:R-:W-:Y:S02]  /*16bb0*/  ISETP.NE.U32.AND P2, PT, R6, RZ, PT ;  /* 0x000000ff0600720c */ /* 0x000fe40003f45070 */
[----:B------:R-:W-:Y:S04]  /*16bc0*/  LOP3.LUT R2, R2, 0xf, RZ, 0xc0, !PT ;  /* 0x0000000f02027812 */ /* 0x000fe800078ec0ff */
[----:B------:R-:W-:Y:S01]  /*16bd0*/  IADD3 R2, P1, P0, R2, R62, R15 ;  /* 0x0000003e02027210 */ /* 0x000fe2000783e00f */
[----:B------:R-:W-:Y:S03]  /*16be0*/  IMAD.MOV.U32 R62, RZ, RZ, 0x181f ;  /* 0x0000181fff3e7424 */ /* 0x000fe600078e00ff */
[----:B------:R-:W-:Y:S05]  /*16bf0*/  IADD3.X R3, RZ, R7, R5, P1, P0 ;  /* 0x00000007ff037210 */ /* 0x000fea0000fe0405 */
[----:B------:R-:W-:Y:S01]  /*16c00*/  @!PT LDS RZ, [RZ] ;  /* 0x00000000fffff984 */ /* 0x000fe20000000800 */
[----:B------:R-:W-:Y:S01]  /*16c10*/  @!PT LDS RZ, [RZ] ;  /* 0x00000000fffff984 */ /* 0x000fe20000000800 */
[----:B------:R-:W-:Y:S01]  /*16c20*/  @!PT LDS RZ, [RZ] ;  /* 0x00000000fffff984 */ /* 0x000fe20000000800 */
[----:B------:R1:W-:Y:S02]  /*16c30*/  LDGSTS.E.BYPASS.LTC128B.128.ZFILL [R202+0x900], [R2.64], P2 ;  /* 0x0090000002ca7fae */ /* 0x0003e40009141d46 */
[----:B-1----:R-:W-:Y:S01]  /*16c40*/  MOV R3, 0x16c70 ;  /* 0x00016c7000037802 */ /* 0x002fe20000000f00 */
[----:B------:R-:W-:Y:S04]  /*16c50*/  IMAD.MOV.U32 R2, RZ, RZ, 0x2 ;  /* 0x00000002ff027424 */ /* 0x000fe800078e00ff */
        /* <DEDUP_REMOVED lines=47> */
[----:B------:R-:W-:Y:S01]  /*16f50*/  MOV R0, R62 ;  /* 0x0000003e00007202 */ /* 0x000fe20000000f00 */
[----:B------:R-:W-:-:S05]  /*16f60*/  BRA `(.L_x_1571) ;  /* 0xffff0d4000007947 */ /* 0x000fca000383ffff */
.L_x_1467:
[----:B------:R-:W-:Y:S01]  /*16f70*/  MOV R2, RZ ;  /* 0x000000ff00027202 */ /* 0x000fe20000000f00 */
[----:B------:R-:W-:Y:S01]  /*16f80*/  IMAD.MOV.U32 R56, RZ, RZ, R4 ;  /* 0x000000ffff387224 */ /* 0x000fe200078e0004 */
[----:B------:R-:W-:Y:S01]  /*16f90*/  MOV R3, 0x16fc0 ;  /* 0x00016fc000037802 */ /* 0x000fe20000000f00 */
[----:B------:R-:W-:Y:S02]  /*16fa0*/  IMAD.MOV.U32 R62, RZ, RZ, 0x181f ;  /* 0x0000181fff3e7424 */ /* 0x000fe400078e00ff */
[----:B------:R-:W-:Y:S05]  /*16fb0*/  CALL.REL.NOINC `($__internal_19_$__cuda_sm70_shflsync_idx_p) ;  /* 0x0000388000007944 */ /* 0x000fea0003c00000 */
[----:B------:R-:W-:Y:S01]  /*16fc0*/  MOV R7, R62 ;  /* 0x0000003e00077202 */ /* 0x000fe20000000f00 */
[----:B------:R-:W-:-:S05]  /*16fd0*/  BRA `(.L_x_1572) ;  /* 0xffff202000007947 */ /* 0x000fca000383ffff */
.L_x_1468:
        /* <DEDUP_REMOVED lines=86> */
.L_x_1469:
[----:B------:R-:W-:Y:S01]  /*17540*/  MOV R2, RZ ;  /* 0x000000ff00027202 */ /* 0x000fe20000000f00 */
[----:B------:R-:W-:Y:S01]  /*17550*/  IMAD.MOV.U32 R56, RZ, RZ, R4 ;  /* 0x000000ffff387224 */ /* 0x000fe200078e0004 */
[----:B------:R-:W-:Y:S01]  /*17560*/  MOV R3, 0x17590 ;  /* 0x0001759000037802 */ /* 0x000fe20000000f00 */
[----:B------:R-:W-:Y:S02]  /*17570*/  IMAD.MOV.U32 R62, RZ, RZ, 0x1c1f ;  /* 0x00001c1fff3e7424 */ /* 0x000fe400078e00ff */
[----:B------:R-:W-:Y:S05]  /*17580*/  CALL.REL.NOINC `($__internal_19_$__cuda_sm70_shflsync_idx_p) ;  /* 0x000032b000007944 */ /* 0x000fea0003c00000 */
[----:B------:R-:W-:Y:S01]  /*17590*/  MOV R0, R62 ;  /* 0x0000003e00007202 */ /* 0x000fe20000000f00 */
[----:B------:R-:W-:-:S05]  /*175a0*/  BRA `(.L_x_1574) ;  /* 0xffff1d3000007947 */ /* 0x000fca000383ffff */
.L_x_1470:
[----:B------:R-:W-:Y:S01]  /*175b0*/  MOV R2, 0x1 ;  /* 0x0000000100027802 */ /* 0x000fe20000000f00 */
[----:B------:R-:W-:Y:S01]  /*175c0*/  IMAD.MOV.U32 R56, RZ, RZ, R4 ;  /* 0x000000ffff387224 */ /* 0x000fe200078e0004 */
[----:B------:R-:W-:Y:S01]  /*175d0*/  MOV R3, 0x17600 ;  /* 0x0001760000037802 */ /* 0x000fe20000000f00 */
[----:B------:R-:W-:Y:S02]  /*175e0*/  IMAD.MOV.U32 R62, RZ, RZ, 0x1c1f ;  /* 0x00001c1fff3e7424 */ /* 0x000fe400078e00ff */
[----:B-1----:R-:W-:Y:S05]  /*175f0*/  CALL.REL.NOINC `($__internal_19_$__cuda_sm70_shflsync_idx_p) ;  /* 0x0000324000007944 */ /* 0x002fea0003c00000 */
[----:B------:R-:W-:Y:S01]  /*17600*/  MOV R3, 0x178e0 ;  /* 0x000178e000037802 */ /* 0x000fe20000000f00 */
[----:B------:R-:W-:Y:S02]  /*17610*/  IMAD.IADD R62, R5, 0x1, R62 ;  /* 0x00000001053e7824 */ /* 0x000fe400078e023e */
[----:B------:R-:W-:Y:S02]  /*17620*/  IMAD.MOV.U32 R56, RZ, RZ, R4 ;  /* 0x000000ffff387224 */ /* 0x000fe400078e0004 */
[----:B------:R-:W-:Y:S01]  /*17630*/  IMAD.MOV.U32 R2, RZ, RZ, 0x2 ;  /* 0x00000002ff027424 */ /* 0x000fe200078e00ff */
        /* <DEDUP_REMOVED lines=41> */
[----:B------:R-:W-:Y:S05]  /*178d0*/  CALL.REL.NOINC `($__internal_19_$__cuda_sm70_shflsync_idx_p) ;  /* 0x00002f6000007944 */ /* 0x000fea0003c00000 */
        /* <DEDUP_REMOVED lines=46> */
[----:B------:R-:W-:Y:S01]  /*17bc0*/  FMNMX.FTZ R0, R12, R85, !PT ;  /* 0x000000550c007209 */ /* 0x000fe20007810000 */
[----:B------:R-:W-:Y:S01]  /*17bd0*/  IMAD.IADD R5, R5, 0x1, R62 ;  /* 0x0000000105057824 */ /* 0x000fe200078e023e */
[----:B------:R-:W-:Y:S02]  /*17be0*/  FMNMX.FTZ R2, R13, R84, !PT ;  /* 0x000000540d027209 */ /* 0x000fe40007810000 */
[----:B------:R-:W-:Y:S01]  /*17bf0*/  FMNMX.FTZ R3, R14, R0, !PT ;  /* 0x000000000e037209 */ /* 0x000fe20007810000 */
[----:B------:R-:W-:Y:S01]  /*17c00*/  IMAD.MOV.U32 R0, RZ, RZ, 0x2 ;  /* 0x00000002ff007424 */ /* 0x000fe200078e00ff */
[C---:B------:R-:W-:Y:S02]  /*17c10*/  ISETP.GT.AND P6, PT, R5.reuse, RZ, PT ;  /* 0x000000ff0500720c */ /* 0x040fe40003fc4270 */
[C---:B------:R-:W-:Y:S02]  /*17c20*/  ISETP.GT.AND P2, PT, R5.reuse, 0x1, PT ;  /* 0x000000010500780c */ /* 0x040fe40003f44270 */
[C---:B------:R-:W-:Y:S02]  /*17c30*/  ISETP.GT.AND P1, PT, R5.reuse, 0x8, PT ;  /* 0x000000080500780c */ /* 0x040fe40003f24270 */
        /* <DEDUP_REMOVED lines=115> */
[----:B------:R-:W-:Y:S05]  /*18370*/  CALL.REL.NOINC `($__internal_18_$__cuda_sm70_shflsync_bfly_p) ;  /* 0x0000246000007944 */ /* 0x000fea0003c00000 */
[----:B------:R-:W-:Y:S01]  /*18380*/  FMNMX.FTZ R4, R4, R0, !PT ;  /* 0x0000000004047209 */ /* 0x000fe20007810000 */
[----:B------:R-:W-:Y:S01]  /*18390*/  IMAD.MOV.U32 R0, RZ, RZ, 0x1 ;  /* 0x00000001ff007424 */ /* 0x000fe200078e00ff */
[----:B------:R-:W-:Y:S02]  /*183a0*/  MOV R2, 0x183c0 ;  /* 0x000183c000027802 */ /* 0x000fe40000000f00 */
        /* <DEDUP_REMOVED lines=28> */
[----:B------:R-:W-:-:S05]  /*18570*/  BRA `(.L_x_1575) ;  /* 0xffff1dd000007947 */ /* 0x000fca000383ffff */
.L_x_1473:
[----:B-1--4-:R-:W-:Y:S01]  /*18580*/  MOV R62, 0x181f ;  /* 0x0000181f003e7802 */ /* 0x012fe20000000f00 */
[----:B------:R-:W-:Y:S01]  /*18590*/  IMAD.MOV.U32 R2, RZ, RZ, RZ ;  /* 0x000000ffff027224 */ /* 0x000fe200078e00ff */
[----:B------:R-:W-:Y:S02]  /*185a0*/  MOV R3, 0x185c0 ;  /* 0x000185c000037802 */ /* 0x000fe40000000f00 */
[----:B------:R-:W-:Y:S05]  /*185b0*/  CALL.REL.NOINC `($__internal_19_$__cuda_sm70_shflsync_idx_p) ;  /* 0x0000228000007944 */ /* 0x000fea0003c00000 */
[----:B------:R-:W-:Y:S01]  /*185c0*/  MOV R57, R62 ;  /* 0x0000003e00397202 */ /* 0x000fe20000000f00 */
[----:B------:R-:W-:-:S05]  /*185d0*/  BRA `(.L_x_1576) ;  /* 0xffff3ea000007947 */ /* 0x000fca000383ffff */
.L_x_1476:
[----:B------:R-:W-:Y:S01]  /*185e0*/  MOV R2, RZ ;  /* 0x000000ff00027202 */ /* 0x000fe20000000f00 */
[----:B------:R-:W-:Y:S01]  /*185f0*/  IMAD.MOV.U32 R56, RZ, RZ, R4 ;  /* 0x000000ffff387224 */ /* 0x000fe200078e0004 */
[----:B------:R-:W-:Y:S01]  /*18600*/  MOV R3, 0x18630 ;  /* 0x0001863000037802 */ /* 0x000fe20000000f00 */
[----:B------:R-:W-:Y:S02]  /*18610*/  IMAD.MOV.U32 R62, RZ, RZ, 0x181f ;  /* 0x0000181fff3e7424 */ /* 0x000fe400078e00ff */
[----:B------:R-:W-:Y:S05]  /*18620*/  CALL.REL.NOINC `($__internal_19_$__cuda_sm70_shflsync_idx_p) ;  /* 0x0000221000007944 */ /* 0x000fea0003c00000 */
[----:B------:R-:W-:Y:S01]  /*18630*/  MOV R9, R62 ;  /* 0x0000003e00097202 */ /* 0x000fe20000000f00 */
[----:B------:R-:W-:-:S05]  /*18640*/  BRA `(.L_x_1577) ;  /* 0xffff52a000007947 */ /* 0x000fca000383ffff */
.L_x_1477:
[----:B------:R-:W-:Y:S01]  /*18650*/  MOV R2, RZ ;  /* 0x000000ff00027202 */ /* 0x000fe20000000f00 */
[----:B------:R-:W-:Y:S01]  /*18660*/  IMAD.MOV.U32 R56, RZ, RZ, R0 ;  /* 0x000000ffff387224 */ /* 0x000fe200078e0000 */
[----:B------:R-:W-:Y:S01]  /*18670*/  MOV R3, 0x186a0 ;  /* 0x000186a000037802 */ /* 0x000fe20000000f00 */
[----:B------:R-:W-:Y:S02]  /*18680*/  IMAD.MOV.U32 R62, RZ, RZ, 0x181f ;  /* 0x0000181fff3e7424 */ /* 0x000fe400078e00ff */
[----:B-12---:R-:W-:Y:S05]  /*18690*/  CALL.REL.NOINC `($__internal_19_$__cuda_sm70_shflsync_idx_p) ;  /* 0x000021a000007944 */ /* 0x006fea0003c00000 */
        /* <DEDUP_REMOVED lines=82> */
.L_x_1478:
[----:B------:R-:W-:Y:S02]  /*18bc0*/  MOV R0, 0x2 ;  /* 0x0000000200007802 */ /* 0x000fe40000000f00 */
        /* <DEDUP_REMOVED lines=34> */
.L_x_1480:
[----:B------:R-:W-:Y:S01]  /*18df0*/  IMAD.MOV.U32 R4, RZ, RZ, R246 ;  /* 0x000000ffff047224 */ /* 0x000fe200078e00f6 */
[----:B------:R-:W-:-:S02]  /*18e00*/  MOV R0, 0x2 ;  /* 0x0000000200007802 */ /* 0x000fc40000000f00 */
[----:B------:R-:W-:Y:S02]  /*18e10*/  MOV R2, 0x18e30 ;  /* 0x00018e3000027802 */ /* 0x000fe40000000f00 */
[----:B------:R-:W-:Y:S05]  /*18e20*/  CALL.REL.NOINC `($__internal_18_$__cuda_sm70_shflsync_bfly_p) ;  /* 0x000019b000007944 */ /* 0x000fea0003c00000 */
[----:B------:R-:W-:Y:S05]  /*18e30*/  BRA `(.L_x_1580) ;  /* 0xffff70f000007947 */ /* 0x000fea000383ffff */
.L_x_1481:
[----:B------:R-:W-:Y:S01]  /*18e40*/  IMAD.MOV.U32 R4, RZ, RZ, R5 ;  /* 0x000000ffff047224 */ /* 0x000fe200078e0005 */
[----:B------:R-:W-:Y:S02]  /*18e50*/  MOV R0, 0x1 ;  /* 0x0000000100007802 */ /* 0x000fe40000000f00 */
[----:B------:R-:W-:Y:S02]  /*18e60*/  MOV R2, 0x18e80 ;  /* 0x00018e8000027802 */ /* 0x000fe40000000f00 */
[----:B-1----:R-:W-:Y:S05]  /*18e70*/  CALL.REL.NOINC `($__internal_18_$__cuda_sm70_shflsync_bfly_p) ;  /* 0x0000196000007944 */ /* 0x002fea0003c00000 */
[----:B------:R1:W5:Y:S01]  /*18e80*/  LDL R4, [R1] ;  /* 0x0000000001047983 */ /* 0x0003620000100800 */
[----:B------:R-:W-:Y:S01]  /*18e90*/  FADD.FTZ R5, R5, R0 ;  /* 0x0000000005057221 */ /* 0x000fe20000010000 */
[----:B------:R-:W-:Y:S02]  /*18ea0*/  MOV R0, 0x2 ;  /* 0x0000000200007802 */ /* 0x000fe40000000f00 */
[----:B------:R-:W-:Y:S02]  /*18eb0*/  MOV R2, 0x18ed0 ;  /* 0x00018ed000027802 */ /* 0x000fe40000000f00 */
[----:B-1---5:R-:W-:Y:S05]  /*18ec0*/  CALL.REL.NOINC `($__internal_18_$__cuda_sm70_shflsync_bfly_p) ;  /* 0x0000191000007944 */ /* 0x022fea0003c00000 */
[----:B------:R-:W2:Y:S02]  /*18ed0*/  LDL.LU R2, [R1] ;  /* 0x0000000001027983 */ /* 0x000ea40000300800 */
[----:B--2---:R-:W-:Y:S01]  /*18ee0*/  FADD.FTZ R6, R2, R0 ;  /* 0x0000000002067221 */ /* 0x004fe20000010000 */
[----:B------:R-:W-:-:S02]  /*18ef0*/  MOV R0, 0x1 ;  /* 0x0000000100007802 */ /* 0x000fc40000000f00 */
[----:B------:R-:W-:Y:S02]  /*18f00*/  MOV R2, 0x18f30 ;  /* 0x00018f3000027802 */ /* 0x000fe40000000f00 */
[----:B------:R-:W-:Y:S02]  /*18f10*/  MOV R4, R6 ;  /* 0x0000000600047202 */ /* 0x000fe40000000f00 */
[----:B------:R-:W-:Y:S05]  /*18f20*/  CALL.REL.NOINC `($__internal_18_$__cuda_sm70_shflsync_bfly_p) ;  /* 0x000018b000007944 */ /* 0x000fea0003c00000 */
[----:B------:R1:W5:Y:S01]  /*18f30*/  LDL R4, [R1+0x8] ;  /* 0x0000080001047983 */ /* 0x0003620000100800 */
[----:B------:R-:W-:Y:S01]  /*18f40*/  FADD.FTZ R6, R6, R0 ;  /* 0x0000000006067221 */ /* 0x000fe20000010000 */
[----:B------:R-:W-:Y:S02]  /*18f50*/  MOV R0, 0x2 ;  /* 0x0000000200007802 */ /* 0x000fe40000000f00 */
[----:B------:R-:W-:Y:S02]  /*18f60*/  MOV R2, 0x18f80 ;  /* 0x00018f8000027802 */ /* 0x000fe40000000f00 */
[----:B-1---5:R-:W-:Y:S05]  /*18f70*/  CALL.REL.NOINC `($__internal_18_$__cuda_sm70_shflsync_bfly_p) ;  /* 0x0000186000007944 */ /* 0x022fea0003c00000 */
[----:B------:R-:W2:Y:S02]  /*18f80*/  LDL.LU R2, [R1+0x8] ;  /* 0x0000080001027983 */ /* 0x000ea40000300800 */
[----:B--2---:R-:W-:Y:S01]  /*18f90*/  FADD.FTZ R7, R2, R0 ;  /* 0x0000000002077221 */ /* 0x004fe20000010000 */
[----:B------:R-:W-:Y:S02]  /*18fa0*/  MOV R0, 0x1 ;  /* 0x0000000100007802 */ /* 0x000fe40000000f00 */
[----:B------:R-:W-:-:S02]  /*18fb0*/  MOV R2, 0x18fe0 ;  /* 0x00018fe000027802 */ /* 0x000fc40000000f00 */
        /* <DEDUP_REMOVED lines=10> */
[----:B------:R-:W-:Y:S02]  /*19060*/  MOV R2, 0x19080 ;  /* 0x0001908000027802 */ /* 0x000fe40000000f00 */
[----:B------:R-:W-:Y:S05]  /*19070*/  CALL.REL.NOINC `($__internal_18_$__cuda_sm70_shflsync_bfly_p) ;  /* 0x0000176000007944 */ /* 0x000fea0003c00000 */
[----:B------:R-:W-:Y:S01]  /*19080*/  MOV R8, R0 ;  /* 0x0000000000087202 */ /* 0x000fe20000000f00 */
[----:B------:R-:W-:Y:S05]  /*19090*/  BRA `(.L_x_1581) ;  /* 0xffff6fb000007947 */ /* 0x000fea000383ffff */
.L_x_1488:
[----:B-1-34-:R-:W-:Y:S01]  /*190a0*/  IMAD.MOV.U32 R56, RZ, RZ, R5 ;  /* 0x000000ffff387224 */ /* 0x01afe200078e0005 */
[----:B------:R-:W-:Y:S01]  /*190b0*/  MOV R2, RZ ;  /* 0x000000ff00027202 */ /* 0x000fe20000000f00 */
[----:B------:R-:W-:Y:S01]  /*190c0*/  IMAD.MOV.U32 R62, RZ, RZ, 0x181f ;  /* 0x0000181fff3e7424 */ /* 0x000fe200078e00ff */
[----:B------:R-:W-:-:S02]  /*190d0*/  MOV R3, 0x190f0 ;  /* 0x000190f000037802 */ /* 0x000fc40000000f00 */
[----:B------:R-:W-:Y:S05]  /*190e0*/  CALL.REL.NOINC `($__internal_19_$__cuda_sm70_shflsync_idx_p) ;  /* 0x0000175000007944 */ /* 0x000fea0003c00000 */
[----:B------:R-:W-:Y:S01]  /*190f0*/  MOV R7, R62 ;  /* 0x0000003e00077202 */ /* 0x000fe20000000f00 */
[----:B------:R-:W-:Y:S05]  /*19100*/  BRA `(.L_x_1582) ;  /* 0xffff856000007947 */ /* 0x000fea000383ffff */
.L_x_1489:
[----:B------:R-:W-:Y:S01]  /*19110*/  IMAD.MOV.U32 R56, RZ, RZ, R6 ;  /* 0x000000ffff387224 */ /* 0x000fe200078e0006 */
[----:B------:R-:W-:Y:S01]  /*19120*/  MOV R2, RZ ;  /* 0x000000ff00027202 */ /* 0x000fe20000000f00 */
[----:B------:R-:W-:Y:S01]  /*19130*/  IMAD.MOV.U32 R62, RZ, RZ, 0x181f ;  /* 0x0000181fff3e7424 */ /* 0x000fe200078e00ff */
[----:B------:R-:W-:-:S02]  /*19140*/  MOV R3, 0x19160 ;  /* 0x0001916000037802 */ /* 0x000fc40000000f00 */
[----:B-12---:R-:W-:Y:S05]  /*19150*/  CALL.REL.NOINC `($__internal_19_$__cuda_sm70_shflsync_idx_p) ;  /* 0x000016e000007944 */ /* 0x006fea0003c00000 */
[----:B------:R-:W-:Y:S01]  /*19160*/  MOV R2, R62 ;  /* 0x0000003e00027202 */ /* 0x000fe20000000f00 */
[----:B------:R-:W-:Y:S05]  /*19170*/  BRA `(.L_x_1583) ;  /* 0xffff851000007947 */ /* 0x000fea000383ffff */
.L_x_1490:
[----:B------:R-:W-:Y:S01]  /*19180*/  IMAD.MOV.U32 R56, RZ, RZ, R5 ;  /* 0x000000ffff387224 */ /* 0x000fe200078e0005 */
[----:B-1----:R-:W-:Y:S01]  /*19190*/  MOV R2, 0x1 ;  /* 0x0000000100027802 */ /* 0x002fe20000000f00 */
[----:B------:R-:W-:Y:S01]  /*191a0*/  IMAD.MOV.U32 R62, RZ, RZ, 0x181f ;  /* 0x0000181fff3e7424 */ /* 0x000fe200078e00ff */
[----:B------:R-:W-:-:S02]  /*191b0*/  MOV R3, 0x191d0 ;  /* 0x000191d000037802 */ /* 0x000fc40000000f00 */
[----:B---3--:R-:W-:Y:S05]  /*191c0*/  CALL.REL.NOINC `($__internal_19_$__cuda_sm70_shflsync_idx_p) ;  /* 0x0000167000007944 */ /* 0x008fea0003c00000 */
        /* <DEDUP_REMOVED lines=8> */
.L_x_1491:
[----:B------:R-:W-:Y:S01]  /*19250*/  IMAD.MOV.U32 R56, RZ, RZ, R5 ;  /* 0x000000ffff387224 */ /* 0x000fe200078e0005 */
[----:B-1----:R-:W-:Y:S01]  /*19260*/  MOV R2, 0x2 ;  /* 0x0000000200027802 */ /* 0x002fe20000000f00 */
[----:B------:R-:W-:Y:S01]  /*19270*/  IMAD.MOV.U32 R62, RZ, RZ, 0x181f ;  /* 0x0000181fff3e7424 */ /* 0x000fe200078e00ff */
[----:B------:R-:W-:Y:S02]  /*19280*/  MOV R3, 0x192a0 ;  /* 0x000192a000037802 */ /* 0x000fe40000000f00 */
[----:B--23--:R-:W-:Y:S05]  /*19290*/  CALL.REL.NOINC `($__internal_19_$__cuda_sm70_shflsync_idx_p) ;  /* 0x000015a000007944 */ /* 0x00cfea0003c00000 */
[----:B------:R-:W-:Y:S01]  /*192a0*/  MOV R7, R62 ;  /* 0x0000003e00077202 */ /* 0x000fe20000000f00 */
[----:B------:R-:W-:Y:S05]  /*192b0*/  BRA `(.L_x_1585) ;  /* 0xffff853000007947 */ /* 0x000fea000383ffff */
.L_x_1492:
[----:B------:R-:W-:Y:S01]  /*192c0*/  IMAD.MOV.U32 R56, RZ, RZ, R6 ;  /* 0x000000ffff387224 */ /* 0x000fe200078e0006 */
[----:B-1----:R-:W-:Y:S01]  /*192d0*/  MOV R2, 0x2 ;  /* 0x0000000200027802 */ /* 0x002fe20000000f00 */
[----:B------:R-:W-:Y:S01]  /*192e0*/  IMAD.MOV.U32 R62, RZ, RZ, 0x181f ;  /* 0x0000181fff3e7424 */ /* 0x000fe200078e00ff */
[----:B------:R-:W-:Y:S02]  /*192f0*/  MOV R3, 0x19310 ;  /* 0x0001931000037802 */ /* 0x000fe40000000f00 */
[----:B--234-:R-:W-:Y:S05]  /*19300*/  CALL.REL.NOINC `($__internal_19_$__cuda_sm70_shflsync_idx_p) ;  /* 0x0000153000007944 */ /* 0x01cfea0003c00000 */
[----:B------:R-:W-:Y:S01]  /*19310*/  MOV R2, R62 ;  /* 0x0000003e00027202 */ /* 0x000fe20000000f00 */
[----:B------:R-:W-:Y:S05]  /*19320*/  BRA `(.L_x_1586) ;  /* 0xffff84e000007947 */ /* 0x000fea000383ffff */
.L_x_1493:
[----:B------:R-:W-:Y:S01]  /*19330*/  IMAD.MOV.U32 R56, RZ, RZ, R5 ;  /* 0x000000ffff387224 */ /* 0x000fe200078e0005 */
[----:B--2---:R-:W-:Y:S01]  /*19340*/  MOV R2, 0x3 ;  /* 0x0000000300027802 */ /* 0x004fe20000000f00 */
[----:B------:R-:W-:Y:S01]  /*19350*/  IMAD.MOV.U32 R62, RZ, RZ, 0x181f ;  /* 0x0000181fff3e7424 */ /* 0x000fe200078e00ff */
[----:B------:R-:W-:-:S02]  /*19360*/  MOV R3, 0x19380 ;  /* 0x0001938000037802 */ /* 0x000fc40000000f00 */
[----:B-1-34-:R-:W-:Y:S05]  /*19370*/  CALL.REL.NOINC `($__internal_19_$__cuda_sm70_shflsync_idx_p) ;  /* 0x000014c000007944 */ /* 0x01afea0003c00000 */
        /* <DEDUP_REMOVED lines=8> */
.L_x_1494:
[----:B------:R-:W-:Y:S01]  /*19400*/  IMAD.MOV.U32 R56, RZ, RZ, R5 ;  /* 0x000000ffff387224 */ /* 0x000fe200078e0005 */
[----:B--2---:R-:W-:Y:S01]  /*19410*/  MOV R2, 0x4 ;  /* 0x0000000400027802 */ /* 0x004fe20000000f00 */
[----:B------:R-:W-:Y:S01]  /*19420*/  IMAD.MOV.U32 R62, RZ, RZ, 0x181f ;  /* 0x0000181fff3e7424 */ /* 0x000fe200078e00ff */
[----:B------:R-:W-:Y:S02]  /*19430*/  MOV R3, 0x19450 ;  /* 0x0001945000037802 */ /* 0x000fe40000000f00 */
[----:B-1-34-:R-:W-:Y:S05]  /*19440*/  CALL.REL.NOINC `($__internal_19_$__cuda_sm70_shflsync_idx_p) ;  /* 0x000013f000007944 */ /* 0x01afea0003c00000 */
[----:B------:R-:W-:Y:S01]  /*19450*/  MOV R7, R62 ;  /* 0x0000003e00077202 */ /* 0x000fe20000000f00 */
[----:B------:R-:W-:Y:S05]  /*19460*/  BRA `(.L_x_1588) ;  /* 0xffff84b000007947 */ /* 0x000fea000383ffff */
.L_x_1495:
[----:B------:R-:W-:Y:S01]  /*19470*/  IMAD.MOV.U32 R56, RZ, RZ, R6 ;  /* 0x000000ffff387224 */ /* 0x000fe200078e0006 */
[----:B--2---:R-:W-:Y:S01]  /*19480*/  MOV R2, 0x4 ;  /* 0x0000000400027802 */ /* 0x004fe20000000f00 */
[----:B------:R-:W-:Y:S01]  /*19490*/  IMAD.MOV.U32 R62, RZ, RZ, 0x181f ;  /* 0x0000181fff3e7424 */ /* 0x000fe200078e00ff */
[----:B------:R-:W-:Y:S02]  /*194a0*/  MOV R3, 0x194c0 ;  /* 0x000194c000037802 */ /* 0x000fe40000000f00 */
[----:B-1-34-:R-:W-:Y:S05]  /*194b0*/  CALL.REL.NOINC `($__internal_19_$__cuda_sm70_shflsync_idx_p) ;  /* 0x0000138000007944 */ /* 0x01afea0003c00000 */
[----:B------:R-:W-:Y:S01]  /*194c0*/  MOV R2, R62 ;  /* 0x0000003e00027202 */ /* 0x000fe20000000f00 */
[----:B------:R-:W-:Y:S05]  /*194d0*/  BRA `(.L_x_1589) ;  /* 0xffff846000007947 */ /* 0x000fea000383ffff */
.L_x_1496:
[----:B------:R-:W-:Y:S01]  /*194e0*/  IMAD.MOV.U32 R56, RZ, RZ, R5 ;  /* 0x000000ffff387224 */ /* 0x000fe200078e0005 */
[----:B-1----:R-:W-:Y:S01]  /*194f0*/  MOV R2, 0x5 ;  /* 0x0000000500027802 */ /* 0x002fe20000000f00 */
[----:B------:R-:W-:Y:S01]  /*19500*/  IMAD.MOV.U32 R62, RZ, RZ, 0x181f ;  /* 0x0000181fff3e7424 */ /* 0x000fe200078e00ff */
[----:B------:R-:W-:-:S02]  /*19510*/  MOV R3, 0x19530 ;  /* 0x0001953000037802 */ /* 0x000fc40000000f00 */
[----:B--234-:R-:W-:Y:S05]  /*19520*/  CALL.REL.NOINC `($__internal_19_$__cuda_sm70_shflsync_idx_p) ;  /* 0x0000131000007944 */ /* 0x01cfea0003c00000 */
        /* <DEDUP_REMOVED lines=8> */
.L_x_1497:
[----:B------:R-:W-:Y:S01]  /*195b0*/  IMAD.MOV.U32 R56, RZ, RZ, R5 ;  /* 0x000000ffff387224 */ /* 0x000fe200078e0005 */
[----:B--2---:R-:W-:Y:S01]  /*195c0*/  MOV R2, 0x6 ;  /* 0x0000000600027802 */ /* 0x004fe20000000f00 */
[----:B------:R-:W-:Y:S01]  /*195d0*/  IMAD.MOV.U32 R62, RZ, RZ, 0x181f ;  /* 0x0000181fff3e7424 */ /* 0x000fe200078e00ff */
[----:B------:R-:W-:Y:S02]  /*195e0*/  MOV R3, 0x19600 ;  /* 0x0001960000037802 */ /* 0x000fe40000000f00 */
[----:B-1--4-:R-:W-:Y:S05]  /*195f0*/  CALL.REL.NOINC `($__internal_19_$__cuda_sm70_shflsync_idx_p) ;  /* 0x0000124000007944 */ /* 0x012fea0003c00000 */
[----:B------:R-:W-:Y:S01]  /*19600*/  MOV R7, R62 ;  /* 0x0000003e00077202 */ /* 0x000fe20000000f00 */
[----:B------:R-:W-:Y:S05]  /*19610*/  BRA `(.L_x_1591) ;  /* 0xffff843000007947 */ /* 0x000fea000383ffff */
.L_x_1498:
[----:B------:R-:W-:Y:S01]  /*19620*/  IMAD.MOV.U32 R56, RZ, RZ, R6 ;  /* 0x000000ffff387224 */ /* 0x000fe200078e0006 */
[----:B--2---:R-:W-:Y:S01]  /*19630*/  MOV R2, 0x6 ;  /* 0x0000000600027802 */ /* 0x004fe20000000f00 */
[----:B------:R-:W-:Y:S01]  /*19640*/  IMAD.MOV.U32 R62, RZ, RZ, 0x181f ;  /* 0x0000181fff3e7424 */ /* 0x000fe200078e00ff */
[----:B------:R-:W-:Y:S02]  /*19650*/  MOV R3, 0x19670 ;  /* 0x0001967000037802 */ /* 0x000fe40000000f00 */
[----:B-1-34-:R-:W-:Y:S05]  /*19660*/  CALL.REL.NOINC `($__internal_19_$__cuda_sm70_shflsync_idx_p) ;  /* 0x000011d000007944 */ /* 0x01afea0003c00000 */
[----:B------:R-:W-:Y:S01]  /*19670*/  MOV R2, R62 ;  /* 0x0000003e00027202 */ /* 0x000fe20000000f00 */
[----:B------:R-:W-:Y:S05]  /*19680*/  BRA `(.L_x_1592) ;  /* 0xffff83e000007947 */ /* 0x000fea000383ffff */
.L_x_1499:
[----:B------:R-:W-:Y:S01]  /*19690*/  IMAD.MOV.U32 R56, RZ, RZ, R5 ;  /* 0x000000ffff387224 */ /* 0x000fe200078e0005 */
[----:B-1----:R-:W-:Y:S01]  /*196a0*/  MOV R2, 0x7 ;  /* 0x0000000700027802 */ /* 0x002fe20000000f00 */
[----:B------:R-:W-:Y:S01]  /*196b0*/  IMAD.MOV.U32 R62, RZ, RZ, 0x181f ;  /* 0x0000181fff3e7424 */ /* 0x000fe200078e00ff */
[----:B------:R-:W-:-:S02]  /*196c0*/  MOV R3, 0x196e0 ;  /* 0x000196e000037802 */ /* 0x000fc40000000f00 */
[----:B--2-4-:R-:W-:Y:S05]  /*196d0*/  CALL.REL.NOINC `($__internal_19_$__cuda_sm70_shflsync_idx_p) ;  /* 0x0000116000007944 */ /* 0x014fea0003c00000 */
        /* <DEDUP_REMOVED lines=8> */
.L_x_1501:
[----:B------:R-:W-:Y:S01]  /*19760*/  IMAD.MOV.U32 R56, RZ, RZ, R5 ;  /* 0x000000ffff387224 */ /* 0x000fe200078e0005 */
[----:B------:R-:W-:Y:S01]  /*19770*/  MOV R2, RZ ;  /* 0x000000ff00027202 */ /* 0x000fe20000000f00 */
[----:B------:R-:W-:Y:S01]  /*19780*/  IMAD.MOV.U32 R62, RZ, RZ, 0x1c1f ;  /* 0x00001c1fff3e7424 */ /* 0x000fe200078e00ff */
[----:B------:R-:W-:Y:S02]  /*19790*/  MOV R3, 0x197b0 ;  /* 0x000197b000037802 */ /* 0x000fe40000000f00 */
[----:B------:R-:W-:Y:S05]  /*197a0*/  CALL.REL.NOINC `($__internal_19_$__cuda_sm70_shflsync_idx_p) ;  /* 0x0000109000007944 */ /* 0x000fea0003c00000 */
[----:B------:R-:W-:Y:S01]  /*197b0*/  MOV R4, R62 ;  /* 0x0000003e00047202 */ /* 0x000fe20000000f00 */
[----:B------:R-:W-:Y:S05]  /*197c0*/  BRA `(.L_x_1594) ;  /* 0xffff85c000007947 */ /* 0x000fea000383ffff */
.L_x_1502:
[----:B------:R-:W-:Y:S01]  /*197d0*/  IMAD.MOV.U32 R56, RZ, RZ, R12 ;  /* 0x000000ffff387224 */ /* 0x000fe200078e000c */
[----:B------:R-:W-:Y:S01]  /*197e0*/  MOV R2, RZ ;  /* 0x000000ff00027202 */ /* 0x000fe20000000f00 */
[----:B------:R-:W-:Y:S01]  /*197f0*/  IMAD.MOV.U32 R62, RZ, RZ, 0x1c1f ;  /* 0x00001c1fff3e7424 */ /* 0x000fe200078e00ff */
[----:B------:R-:W-:Y:S02]  /*19800*/  MOV R3, 0x19820 ;  /* 0x0001982000037802 */ /* 0x000fe40000000f00 */
[----:B-12---:R-:W-:Y:S05]  /*19810*/  CALL.REL.NOINC `($__internal_19_$__cuda_sm70_shflsync_idx_p) ;  /* 0x0000102000007944 */ /* 0x006fea0003c00000 */
[----:B------:R-:W-:Y:S01]  /*19820*/  MOV R0, R62 ;  /* 0x0000003e00007202 */ /* 0x000fe20000000f00 */
[----:B------:R-:W-:Y:S05]  /*19830*/  BRA `(.L_x_1595) ;  /* 0xffff857000007947 */ /* 0x000fea000383ffff */
.L_x_1505:
[----:B------:R-:W-:Y:S01]  /*19840*/  IMAD.MOV.U32 R56, RZ, RZ, R5 ;  /* 0x000000ffff387224 */ /* 0x000fe200078e0005 */
[----:B---3--:R-:W-:Y:S01]  /*19850*/  MOV R2, 0x1 ;  /* 0x0000000100027802 */ /* 0x008fe20000000f00 */
        /* <DEDUP_REMOVED lines=11> */
.L_x_1508:
[----:B------:R-:W-:Y:S01]  /*19910*/  IMAD.MOV.U32 R56, RZ, RZ, R5 ;  /* 0x000000ffff387224 */ /* 0x000fe200078e0005 */
[----:B--23--:R-:W-:Y:S01]  /*19920*/  MOV R2, 0x2 ;  /* 0x0000000200027802 */ /* 0x00cfe20000000f00 */
[----:B------:R-:W-:Y:S01]  /*19930*/  IMAD.MOV.U32 R62, RZ, RZ, 0x1c1f ;  /* 0x00001c1fff3e7424 */ /* 0x000fe200078e00ff */
[----:B------:R-:W-:Y:S02]  /*19940*/  MOV R3, 0x19960 ;  /* 0x0001996000037802 */ /* 0x000fe40000000f00 */
[----:B-1--4-:R-:W-:Y:S05]  /*19950*/  CALL.REL.NOINC `($__internal_19_$__cuda_sm70_shflsync_idx_p) ;  /* 0x00000ee000007944 */ /* 0x012fea0003c00000 */
[----:B------:R-:W-:Y:S01]  /*19960*/  MOV R4, R62 ;  /* 0x0000003e00047202 */ /* 0x000fe20000000f00 */
[----:B------:R-:W-:Y:S05]  /*19970*/  BRA `(.L_x_1597) ;  /* 0xffff8ae000007947 */ /* 0x000fea000383ffff */
.L_x_1509:
[----:B------:R-:W-:Y:S01]  /*19980*/  IMAD.MOV.U32 R56, RZ, RZ, R12 ;  /* 0x000000ffff387224 */ /* 0x000fe200078e000c */
[----:B--23--:R-:W-:Y:S01]  /*19990*/  MOV R2, 0x2 ;  /* 0x0000000200027802 */ /* 0x00cfe20000000f00 */
[----:B------:R-:W-:Y:S01]  /*199a0*/  IMAD.MOV.U32 R62, RZ, RZ, 0x1c1f ;  /* 0x00001c1fff3e7424 */ /* 0x000fe200078e00ff */
[----:B------:R-:W-:Y:S02]  /*199b0*/  MOV R3, 0x199d0 ;  /* 0x000199d000037802 */ /* 0x000fe40000000f00 */
[----:B-1--4-:R-:W-:Y:S05]  /*199c0*/  CALL.REL.NOINC `($__internal_19_$__cuda_sm70_shflsync_idx_p) ;  /* 0x00000e7000007944 */ /* 0x012fea0003c00000 */
[----:B------:R-:W-:Y:S01]  /*199d0*/  MOV R0, R62 ;  /* 0x0000003e00007202 */ /* 0x000fe20000000f00 */
[----:B------:R-:W-:Y:S05]  /*199e0*/  BRA `(.L_x_1598) ;  /* 0xffff8a9000007947 */ /* 0x000fea000383ffff */
.L_x_1512:
[----:B------:R-:W-:Y:S01]  /*199f0*/  IMAD.MOV.U32 R56, RZ, RZ, R5 ;  /* 0x000000ffff387224 */ /* 0x000fe200078e0005 */
[----:B--23--:R-:W-:Y:S01]  /*19a00*/  MOV R2, 0x3 ;  /* 0x0000000300027802 */ /* 0x00cfe20000000f00 */
[----:B------:R-:W-:Y:S01]  /*19a10*/  IMAD.MOV.U32 R62, RZ, RZ, 0x1c1f ;  /* 0x00001c1fff3e7424 */ /* 0x000fe200078e00ff */
[----:B------:R-:W-:-:S02]  /*19a20*/  MOV R3, 0x19a40 ;  /* 0x00019a4000037802 */ /* 0x000fc40000000f00 */
[----:B-1--4-:R-:W-:Y:S05]  /*19a30*/  CALL.REL.NOINC `($__internal_19_$__cuda_sm70_shflsync_idx_p) ;  /* 0x00000e0000007944 */ /* 0x012fea0003c00000 */
        /* <DEDUP_REMOVED lines=8> */
.L_x_1516:
[----:B------:R-:W-:Y:S01]  /*19ac0*/  IMAD.MOV.U32 R56, RZ, RZ, R5 ;  /* 0x000000ffff387224 */ /* 0x000fe200078e0005 */
[----:B------:R-:W-:Y:S01]  /*19ad0*/  MOV R2, RZ ;  /* 0x000000ff00027202 */ /* 0x000fe20000000f00 */
[----:B------:R-:W-:Y:S01]  /*19ae0*/  IMAD.MOV.U32 R62, RZ, RZ, 0x181f ;  /* 0x0000181fff3e7424 */ /* 0x000fe200078e00ff */
[----:B------:R-:W-:Y:S02]  /*19af0*/  MOV R3, 0x19b10 ;  /* 0x00019b1000037802 */ /* 0x000fe40000000f00 */
[----:B------:R-:W-:Y:S05]  /*19b00*/  CALL.REL.NOINC `($__internal_19_$__cuda_sm70_shflsync_idx_p) ;  /* 0x00000d3000007944 */ /* 0x000fea0003c00000 */
[----:B------:R-:W-:Y:S01]  /*19b10*/  MOV R7, R62 ;  /* 0x0000003e00077202 */ /* 0x000fe20000000f00 */
[----:B------:R-:W-:Y:S05]  /*19b20*/  BRA `(.L_x_1600) ;  /* 0xffff976000007947 */ /* 0x000fea000383ffff */
.L_x_1517:
[----:B------:R-:W-:Y:S01]  /*19b30*/  IMAD.MOV.U32 R56, RZ, RZ, R6 ;  /* 0x000000ffff387224 */ /* 0x000fe200078e0006 */
[----:B------:R-:W-:Y:S01]  /*19b40*/  MOV R2, RZ ;  /* 0x000000ff00027202 */ /* 0x000fe20000000f00 */
[----:B------:R-:W-:Y:S01]  /*19b50*/  IMAD.MOV.U32 R62, RZ, RZ, 0x181f ;  /* 0x0000181fff3e7424 */ /* 0x000fe200078e00ff */
[----:B------:R-:W-:Y:S02]  /*19b60*/  MOV R3, 0x19b80 ;  /* 0x00019b8000037802 */ /* 0x000fe40000000f00 */
[----:B-12---:R-:W-:Y:S05]  /*19b70*/  CALL.REL.NOINC `($__internal_19_$__cuda_sm70_shflsync_idx_p) ;  /* 0x00000cc000007944 */ /* 0x006fea0003c00000 */
[----:B------:R-:W-:Y:S01]  /*19b80*/  MOV R2, R62 ;  /* 0x0000003e00027202 */ /* 0x000fe20000000f00 */
[----:B------:R-:W-:Y:S05]  /*19b90*/  BRA `(.L_x_1601) ;  /* 0xffff971000007947 */ /* 0x000fea000383ffff */
.L_x_1518:
        /* <DEDUP_REMOVED lines=13> */
.L_x_1519:
[----:B------:R-:W-:Y:S01]  /*19c70*/  IMAD.MOV.U32 R56, RZ, RZ, R5 ;  /* 0x000000ffff387224 */ /* 0x000fe200078e0005 */
[----:B-1----:R-:W-:Y:S01]  /*19c80*/  MOV R2, 0x2 ;  /* 0x0000000200027802 */ /* 0x002fe20000000f00 */
[----:B------:R-:W-:Y:S01]  /*19c90*/  IMAD.MOV.U32 R62, RZ, RZ, 0x181f ;  /* 0x0000181fff3e7424 */ /* 0x000fe200078e00ff */
[----:B------:R-:W-:Y:S02]  /*19ca0*/  MOV R3, 0x19cc0 ;  /* 0x00019cc000037802 */ /* 0x000fe40000000f00 */
[----:B--23--:R-:W-:Y:S05]  /*19cb0*/  CALL.REL.NOINC `($__internal_19_$__cuda_sm70_shflsync_idx_p) ;  /* 0x00000b8000007944 */ /* 0x00cfea0003c00000 */
[----:B------:R-:W-:Y:S01]  /*19cc0*/  MOV R7, R62 ;  /* 0x0000003e00077202 */ /* 0x000fe20000000f00 */
[----:B------:R-:W-:Y:S05]  /*19cd0*/  BRA `(.L_x_1603) ;  /* 0xffff974000007947 */ /* 0x000fea000383ffff */
.L_x_1520:
[----:B------:R-:W-:Y:S01]  /*19ce0*/  IMAD.MOV.U32 R56, RZ, RZ, R6 ;  /* 0x000000ffff387224 */ /* 0x000fe200078e0006 */
[----:B-1----:R-:W-:Y:S01]  /*19cf0*/  MOV R2, 0x2 ;  /* 0x0000000200027802 */ /* 0x002fe20000000f00 */
[----:B------:R-:W-:Y:S01]  /*19d00*/  IMAD.MOV.U32 R62, RZ, RZ, 0x181f ;  /* 0x0000181fff3e7424 */ /* 0x000fe200078e00ff */
[----:B------:R-:W-:Y:S02]  /*19d10*/  MOV R3, 0x19d30 ;  /* 0x00019d3000037802 */ /* 0x000fe40000000f00 */
[----:B--234-:R-:W-:Y:S05]  /*19d20*/  CALL.REL.NOINC `($__internal_19_$__cuda_sm70_shflsync_idx_p) ;  /* 0x00000b1000007944 */ /* 0x01cfea0003c00000 */
[----:B------:R-:W-:Y:S01]  /*19d30*/  MOV R2, R62 ;  /* 0x0000003e00027202 */ /* 0x000fe20000000f00 */
[----:B------:R-:W-:Y:S05]  /*19d40*/  BRA `(.L_x_1604) ;  /* 0xffff96f000007947 */ /* 0x000fea000383ffff */
.L_x_1521:
        /* <DEDUP_REMOVED lines=13> */
.L_x_1522:
[----:B------:R-:W-:Y:S01]  /*19e20*/  IMAD.MOV.U32 R56, RZ, RZ, R5 ;  /* 0x000000ffff387224 */ /* 0x000fe200078e0005 */
[----:B--2---:R-:W-:Y:S01]  /*19e30*/  MOV R2, 0x4 ;  /* 0x0000000400027802 */ /* 0x004fe20000000f00 */
[----:B------:R-:W-:Y:S01]  /*19e40*/  IMAD.MOV.U32 R62, RZ, RZ, 0x181f ;  /* 0x0000181fff3e7424 */ /* 0x000fe200078e00ff */
[----:B------:R-:W-:Y:S02]  /*19e50*/  MOV R3, 0x19e70 ;  /* 0x00019e7000037802 */ /* 0x000fe40000000f00 */
[----:B-1-34-:R-:W-:Y:S05]  /*19e60*/  CALL.REL.NOINC `($__internal_19_$__cuda_sm70_shflsync_idx_p) ;  /* 0x000009d000007944 */ /* 0x01afea0003c00000 */
[----:B------:R-:W-:Y:S01]  /*19e70*/  MOV R7, R62 ;  /* 0x0000003e00077202 */ /* 0x000fe20000000f00 */
[----:B------:R-:W-:Y:S05]  /*19e80*/  BRA `(.L_x_1606) ;  /* 0xffff96c000007947 */ /* 0x000fea000383ffff */
.L_x_1523:
[----:B------:R-:W-:Y:S01]  /*19e90*/  IMAD.MOV.U32 R56, RZ, RZ, R6 ;  /* 0x000000ffff387224 */ /* 0x000fe200078e0006 */
[----:B--2---:R-:W-:Y:S01]  /*19ea0*/  MOV R2, 0x4 ;  /* 0x0000000400027802 */ /* 0x004fe20000000f00 */
[----:B------:R-:W-:Y:S01]  /*19eb0*/  IMAD.MOV.U32 R62, RZ, RZ, 0x181f ;  /* 0x0000181fff3e7424 */ /* 0x000fe200078e00ff */
[----:B------:R-:W-:Y:S02]  /*19ec0*/  MOV R3, 0x19ee0 ;  /* 0x00019ee000037802 */ /* 0x000fe40000000f00 */
[----:B-1-34-:R-:W-:Y:S05]  /*19ed0*/  CALL.REL.NOINC `($__internal_19_$__cuda_sm70_shflsync_idx_p) ;  /* 0x0000096000007944 */ /* 0x01afea0003c00000 */
[----:B------:R-:W-:Y:S01]  /*19ee0*/  MOV R2, R62 ;  /* 0x0000003e00027202 */ /* 0x000fe20000000f00 */
[----:B------:R-:W-:Y:S05]  /*19ef0*/  BRA `(.L_x_1607) ;  /* 0xffff967000007947 */ /* 0x000fea000383ffff */
.L_x_1524:
        /* <DEDUP_REMOVED lines=13> */
.L_x_1525:
[----:B------:R-:W-:Y:S01]  /*19fd0*/  IMAD.MOV.U32 R56, RZ, RZ, R5 ;  /* 0x000000ffff387224 */ /* 0x000fe200078e0005 */
[----:B--2---:R-:W-:Y:S01]  /*19fe0*/  MOV R2, 0x6 ;  /* 0x0000000600027802 */ /* 0x004fe20000000f00 */
[----:B------:R-:W-:Y:S01]  /*19ff0*/  IMAD.MOV.U32 R62, RZ, RZ, 0x181f ;  /* 0x0000181fff3e7424 */ /* 0x000fe200078e00ff */
[----:B------:R-:W-:Y:S02]  /*1a000*/  MOV R3, 0x1a020 ;  /* 0x0001a02000037802 */ /* 0x000fe40000000f00 */
[----:B-1--4-:R-:W-:Y:S05]  /*1a010*/  CALL.REL.NOINC `($__internal_19_$__cuda_sm70_shflsync_idx_p) ;  /* 0x0000082000007944 */ /* 0x012fea0003c00000 */
[----:B------:R-:W-:Y:S01]  /*1a020*/  MOV R7, R62 ;  /* 0x0000003e00077202 */ /* 0x000fe20000000f00 */
[----:B------:R-:W-:Y:S05]  /*1a030*/  BRA `(.L_x_1609) ;  /* 0xffff964000007947 */ /* 0x000fea000383ffff */
.L_x_1526:
[----:B------:R-:W-:Y:S01]  /*1a040*/  IMAD.MOV.U32 R56, RZ, RZ, R6 ;  /* 0x000000ffff387224 */ /* 0x000fe200078e0006 */
[----:B--2---:R-:W-:Y:S01]  /*1a050*/  MOV R2, 0x6 ;  /* 0x0000000600027802 */ /* 0x004fe20000000f00 */
[----:B------:R-:W-:Y:S01]  /*1a060*/  IMAD.MOV.U32 R62, RZ, RZ, 0x181f ;  /* 0x0000181fff3e7424 */ /* 0x000fe200078e00ff */
[----:B------:R-:W-:Y:S02]  /*1a070*/  MOV R3, 0x1a090 ;  /* 0x0001a09000037802 */ /* 0x000fe40000000f00 */
[----:B-1-34-:R-:W-:Y:S05]  /*1a080*/  CALL.REL.NOINC `($__internal_19_$__cuda_sm70_shflsync_idx_p) ;  /* 0x000007b000007944 */ /* 0x01afea0003c00000 */
[----:B------:R-:W-:Y:S01]  /*1a090*/  MOV R2, R62 ;  /* 0x0000003e00027202 */ /* 0x000fe20000000f00 */
[----:B------:R-:W-:Y:S05]  /*1a0a0*/  BRA `(.L_x_1610) ;  /* 0xffff95f000007947 */ /* 0x000fea000383ffff */
.L_x_1527:
        /* <DEDUP_REMOVED lines=13> */
.L_x_1529:
[----:B------:R-:W-:Y:S01]  /*1a180*/  IMAD.MOV.U32 R56, RZ, RZ, R57 ;  /* 0x000000ffff387224 */ /* 0x000fe200078e0039 */
[----:B------:R-:W-:Y:S01]  /*1a190*/  MOV R2, RZ ;  /* 0x000000ff00027202 */ /* 0x000fe20000000f00 */
[----:B------:R-:W-:Y:S01]  /*1a1a0*/  IMAD.MOV.U32 R62, RZ, RZ, 0x1f ;  /* 0x0000001fff3e7424 */ /* 0x000fe200078e00ff */
[----:B------:R-:W-:Y:S02]  /*1a1b0*/  MOV R3, 0x1a1d0 ;  /* 0x0001a1d000037802 */ /* 0x000fe40000000f00 */
[----:B------:R-:W-:Y:S05]  /*1a1c0*/  CALL.REL.NOINC `($__internal_19_$__cuda_sm70_shflsync_idx_p) ;  /* 0x0000067000007944 */ /* 0x000fea0003c00000 */
[----:B------:R-:W-:Y:S01]  /*1a1d0*/  MOV R9, R62 ;  /* 0x0000003e00097202 */ /* 0x000fe20000000f00 */
[----:B------:R-:W-:Y:S05]  /*1a1e0*/  BRA `(.L_x_1612) ;  /* 0xffff96a000007947 */ /* 0x000fea000383ffff */
.L_x_1530:
[----:B------:R-:W-:Y:S01]  /*1a1f0*/  IMAD.MOV.U32 R56, RZ, RZ, R57 ;  /* 0x000000ffff387224 */ /* 0x000fe200078e0039 */
[----:B------:R-:W-:Y:S01]  /*1a200*/  MOV R2, 0x1 ;  /* 0x0000000100027802 */ /* 0x000fe20000000f00 */
[----:B------:R-:W-:Y:S01]  /*1a210*/  IMAD.MOV.U32 R62, RZ, RZ, 0x1f ;  /* 0x0000001fff3e7424 */ /* 0x000fe200078e00ff */
[----:B------:R-:W-:Y:S02]  /*1a220*/  MOV R3, 0x1a240 ;  /* 0x0001a24000037802 */ /* 0x000fe40000000f00 */
[----:B-12---:R-:W-:Y:S05]  /*1a230*/  CALL.REL.NOINC `($__internal_19_$__cuda_sm70_shflsync_idx_p) ;  /* 0x0000060000007944 */ /* 0x006fea0003c00000 */
[----:B------:R-:W-:Y:S01]  /*1a240*/  MOV R8, R62 ;  /* 0x0000003e00087202 */ /* 0x000fe20000000f00 */
[----:B------:R-:W-:Y:S05]  /*1a250*/  BRA `(.L_x_1613) ;  /* 0xffff965000007947 */ /* 0x000fea000383ffff */
.L_x_1531:
[----:B------:R-:W-:Y:S02]  /*1a260*/  MOV R2, 0x1 ;  /* 0x0000000100027802 */ /* 0x000fe40000000f00 */
[----:B------:R-:W-:-:S02]  /*1a270*/  MOV R3, 0x1a290 ;  /* 0x0001a29000037802 */ /* 0x000fc40000000f00 */
[----:B-1234-:R-:W-:Y:S05]  /*1a280*/  CALL.REL.NOINC `($__internal_20_$__cuda_sm70_shflsync_up_p) ;  /* 0x0000061000007944 */ /* 0x01efea0003c00000 */
[----:B------:R-:W-:Y:S05]  /*1a290*/  BRA `(.L_x_1614) ;  /* 0xffff974000007947 */ /* 0x000fea000383ffff */
.L_x_1532:
[----:B------:R-:W-:Y:S02]  /*1a2a0*/  MOV R2, 0x2 ;  /* 0x0000000200027802 */ /* 0x000fe40000000f00 */
[----:B------:R-:W-:-:S02]  /*1a2b0*/  MOV R3, 0x1a2d0 ;  /* 0x0001a2d000037802 */ /* 0x000fc40000000f00 */
[----:B--2-4-:R-:W-:Y:S05]  /*1a2c0*/  CALL.REL.NOINC `($__internal_20_$__cuda_sm70_shflsync_up_p) ;  /* 0x000005d000007944 */ /* 0x014fea0003c00000 */
        /* <DEDUP_REMOVED lines=24> */
.L_x_1536:
[----:B------:R-:W-:Y:S02]  /*1a450*/  MOV R2, 0x1 ;  /* 0x0000000100027802 */ /* 0x000fe40000000f00 */
[----:B------:R-:W-:Y:S02]  /*1a460*/  MOV R3, 0x1a480 ;  /* 0x0001a48000037802 */ /* 0x000fe40000000f00 */
[----:B------:R-:W-:Y:S05]  /*1a470*/  CALL.REL.NOINC `($__internal_20_$__cuda_sm70_shflsync_up_p) ;  /* 0x0000042000007944 */ /* 0x000fea0003c00000 */
[----:B------:R-:W-:Y:S01]  /*1a480*/  MOV R2, R4 ;  /* 0x0000000400027202 */ /* 0x000fe20000000f00 */
[----:B------:R-:W-:Y:S05]  /*1a490*/  BRA `(.L_x_1616) ;  /* 0xffff97a000007947 */ /* 0x000fea000383ffff */
.L_x_1537:
        /* <DEDUP_REMOVED lines=27> */
.L_x_1539:
[----:B------:R-:W-:Y:S02]  /*1a650*/  SEL R0, RZ, 0x1, P0 ;  /* 0x00000001ff007807 */ /* 0x000fe40000000000 */
[----:B------:R-:W-:Y:S02]  /*1a660*/  MOV R2, 0x1a680 ;  /* 0x0001a68000027802 */ /* 0x000fe40000000f00 */
[----:B-1----:R-:W-:Y:S05]  /*1a670*/  CALL.REL.NOINC `($__internal_21_$__cuda_sm70_votesync_ballot) ;  /* 0x0000029000007944 */ /* 0x002fea0003c00000 */
[----:B------:R-:W-:Y:S01]  /*1a680*/  MOV R10, R0 ;  /* 0x00000000000a7202 */ /* 0x000fe20000000f00 */
[----:B------:R-:W-:Y:S05]  /*1a690*/  BRA `(.L_x_1618) ;  /* 0xffff973000007947 */ /* 0x000fea000383ffff */
.L_x_1540:
[----:B------:R-:W-:Y:S01]  /*1a6a0*/  IMAD.MOV.U32 R56, RZ, RZ, R6 ;  /* 0x000000ffff387224 */ /* 0x000fe200078e0006 */
[----:B--2---:R-:W-:Y:S01]  /*1a6b0*/  MOV R2, R0 ;  /* 0x0000000000027202 */ /* 0x004fe20000000f00 */
[----:B------:R-:W-:Y:S01]  /*1a6c0*/  IMAD.MOV.U32 R62, RZ, RZ, 0x1f ;  /* 0x0000001fff3e7424 */ /* 0x000fe200078e00ff */
[----:B------:R-:W-:Y:S02]  /*1a6d0*/  MOV R3, 0x1a6f0 ;  /* 0x0001a6f000037802 */ /* 0x000fe40000000f00 */
[----:B-1----:R-:W-:Y:S05]  /*1a6e0*/  CALL.REL.NOINC `($__internal_19_$__cuda_sm70_shflsync_idx_p) ;  /* 0x0000015000007944 */ /* 0x002fea0003c00000 */
[----:B------:R-:W-:Y:S01]  /*1a6f0*/  IMAD.MOV.U32 R8, RZ, RZ, R62 ;  /* 0x000000ffff087224 */ /* 0x000fe200078e003e */
[----:B------:R-:W-:Y:S01]  /*1a700*/  MOV R2, R0 ;  /* 0x0000000000027202 */ /* 0x000fe20000000f00 */
[----:B------:R-:W-:Y:S01]  /*1a710*/  IMAD.MOV.U32 R56, RZ, RZ, R7 ;  /* 0x000000ffff387224 */ /* 0x000fe200078e0007 */
[----:B------:R-:W-:-:S02]  /*1a720*/  MOV R62, 0x1f ;  /* 0x0000001f003e7802 */ /* 0x000fc40000000f00 */
[----:B------:R-:W-:Y:S02]  /*1a730*/  MOV R3, 0x1a750 ;  /* 0x0001a75000037802 */ /* 0x000fe40000000f00 */
[----:B------:R-:W-:Y:S05]  /*1a740*/  CALL.REL.NOINC `($__internal_19_$__cuda_sm70_shflsync_idx_p) ;  /* 0x000000f000007944 */ /* 0x000fea0003c00000 */
[----:B------:R-:W-:Y:S01]  /*1a750*/  MOV R7, R62 ;  /* 0x0000003e00077202 */ /* 0x000fe20000000f00 */
[----:B------:R-:W-:Y:S05]  /*1a760*/  BRA `(.L_x_1619) ;  /* 0xffff96d000007947 */ /* 0x000fea000383ffff */
.L_x_1543:
[----:B------:R-:W-:Y:S01]  /*1a770*/  IMAD.MOV.U32 R56, RZ, RZ, R4 ;  /* 0x000000ffff387224 */ /* 0x000fe200078e0004 */
[----:B--2---:R-:W-:Y:S01]  /*1a780*/  MOV R2, R0 ;  /* 0x0000000000027202 */ /* 0x004fe20000000f00 */
[----:B------:R-:W-:Y:S01]  /*1a790*/  IMAD.MOV.U32 R62, RZ, RZ, 0x1f ;  /* 0x0000001fff3e7424 */ /* 0x000fe200078e00ff */
[----:B------:R-:W-:Y:S02]  /*1a7a0*/  MOV R3, 0x1a7c0 ;  /* 0x0001a7c000037802 */ /* 0x000fe40000000f00 */
[----:B-1--4-:R-:W-:Y:S05]  /*1a7b0*/  CALL.REL.NOINC `($__internal_19_$__cuda_sm70_shflsync_idx_p) ;  /* 0x0000008000007944 */ /* 0x012fea0003c00000 */
[----:B------:R-:W-:Y:S01]  /*1a7c0*/  MOV R11, R62 ;  /* 0x0000003e000b7202 */ /* 0x000fe20000000f00 */
[----:B------:R-:W-:Y:S05]  /*1a7d0*/  BRA `(.L_x_1542) ;  /* 0xffff96c000007947 */ /* 0x000fea000383ffff */
        .weak           $__internal_18_$__cuda_sm70_shflsync_bfly_p
        .type           $__internal_18_$__cuda_sm70_shflsync_bfly_p,@function
        .size           $__internal_18_$__cuda_sm70_shflsync_bfly_p,($__internal_19_$__cuda_sm70_shflsync_idx_p - $__internal_18_$__cuda_sm70_shflsync_bfly_p)
$__internal_18_$__cuda_sm70_shflsync_bfly_p:
[----:B------:R-:W-:Y:S02]  /*1a7e0*/  MOV R9, 0xffffffff ;  /* 0xffffffff00097802 */ /* 0x000fe40000000f00 */
[----:B------:R-:W-:Y:S02]  /*1a7f0*/  MOV R3, 0x1f ;  /* 0x0000001f00037802 */ /* 0x000fe40000000f00 */
[----:B------:R-:W-:Y:S04]  /*1a800*/  WARPSYNC R9 ;  /* 0x0000000900007348 */ /* 0x000fe80003800000 */
[----:B------:R1:W2:Y:S02]  /*1a810*/  SHFL.BFLY PT, R0, R4, R0, R3 ;  /* 0x0c00000004007389 */ /* 0x0002a400000e0003 */
[----:B-1----:R-:W-:-:S04]  /*1a820*/  MOV R3, 0x0 ;  /* 0x0000000000037802 */ /* 0x002fc80000000f00 */
[----:B--2---:R-:W-:Y:S05]  /*1a830*/  RET.REL.NODEC R2 `(_ZN7cutlass13device_kernelIN5flash19enable_sm80_to_sm89INS1_16FlashAttnFwdSm80INS1_25CollectiveMainloopFwdSm80ILi4ELi1ELb0EN4cute5tupleIJNS5_1CILi128EEENS7_ILi80EEENS7_ILi64EEEEEELi64ENS_6half_tEfNS_4arch4Sm80ELb1ELb0ELb1ELb1ELb1ELb0ELb1ELb1EEENS1_21CollectiveEpilogueFwdINS6_IJS8_SA_S9_EEENS6_IJNS7_ILi1EEESI_SI_EEESC_SE_Li128ELb1ELb1ELb1ELb0EEENS1_36VarlenDynamicPersistentTileSchedulerILi128ELi80ELi128ELi128ELb1ELb1ELb0ELb1ELb1ELb1EEEEEEEEEvNT_6ParamsE) ;  /* 0xfffe57c002007950 */ /* 0x004fea0003c3ffff */
        .weak           $__internal_19_$__cuda_sm70_shflsync_idx_p
        .type           $__internal_19_$__cuda_sm70_shflsync_idx_p,@function
        .size           $__internal_19_$__cuda_sm70_shflsync_idx_p,($__internal_20_$__cuda_sm70_shflsync_up_p - $__internal_19_$__cuda_sm70_shflsync_idx_p)
$__internal_19_$__cuda_sm70_shflsync_idx_p:
[----:B------:R-:W-:-:S04]  /*1a840*/  MOV R69, 0xffffffff ;  /* 0xffffffff00457802 */ /* 0x000fc80000000f00 */
[----:B------:R-:W-:Y:S04]  /*1a850*/  WARPSYNC R69 ;  /* 0x0000004500007348 */ /* 0x000fe80003800000 */
[----:B------:R1:W2:Y:S02]  /*1a860*/  SHFL.IDX PT, R62, R56, R2, R62 ;  /* 0x00000002383e7389 */ /* 0x0002a400000e003e */
[----:B-1----:R-:W-:Y:S02]  /*1a870*/  MOV R2, R3 ;  /* 0x0000000300027202 */ /* 0x002fe40000000f00 */
[----:B------:R-:W-:-:S04]  /*1a880*/  MOV R3, 0x0 ;  /* 0x0000000000037802 */ /* 0x000fc80000000f00 */
[----:B--2---:R-:W-:Y:S05]  /*1a890*/  RET.REL.NODEC R2 `(_ZN7cutlass13device_kernelIN5flash19enable_sm80_to_sm89INS1_16FlashAttnFwdSm80INS1_25CollectiveMainloopFwdSm80ILi4ELi1ELb0EN4cute5tupleIJNS5_1CILi128EEENS7_ILi80EEENS7_ILi64EEEEEELi64ENS_6half_tEfNS_4arch4Sm80ELb1ELb0ELb1ELb1ELb1ELb0ELb1ELb1EEENS1_21CollectiveEpilogueFwdINS6_IJS8_SA_S9_EEENS6_IJNS7_ILi1EEESI_SI_EEESC_SE_Li128ELb1ELb1ELb1ELb0EEENS1_36VarlenDynamicPersistentTileSchedulerILi128ELi80ELi128ELi128ELb1ELb1ELb0ELb1ELb1ELb1EEEEEEEEEvNT_6ParamsE) ;  /* 0xfffe576002007950 */ /* 0x004fea0003c3ffff */
        .weak           $__internal_20_$__cuda_sm70_shflsync_up_p
        .type           $__internal_20_$__cuda_sm70_shflsync_up_p,@function
        .size           $__internal_20_$__cuda_sm70_shflsync_up_p,($__internal_21_$__cuda_sm70_votesync_ballot - $__internal_20_$__cuda_sm70_shflsync_up_p)
$__internal_20_$__cuda_sm70_shflsync_up_p:
[----:B------:R-:W-:Y:S02]  /*1a8a0*/  IMAD.MOV.U32 R4, RZ, RZ, RZ ;  /* 0x000000ffff047224 */ /* 0x000fe400078e00ff */
[----:B------:R-:W-:-:S04]  /*1a8b0*/  IMAD.MOV.U32 R10, RZ, RZ, -0x1 ;  /* 0xffffffffff0a7424 */ /* 0x000fc800078e00ff */
[----:B------:R-:W-:Y:S04]  /*1a8c0*/  WARPSYNC R10 ;  /* 0x0000000a00007348 */ /* 0x000fe80003800000 */
[----:B------:R1:W2:Y:S02]  /*1a8d0*/  SHFL.UP PT, R4, R0, R2, R4 ;  /* 0x0400000200047389 */ /* 0x0002a400000e0004 */
[----:B-1----:R-:W-:Y:S02]  /*1a8e0*/  MOV R2, R3 ;  /* 0x0000000300027202 */ /* 0x002fe40000000f00 */
[----:B------:R-:W-:-:S04]  /*1a8f0*/  MOV R3, 0x0 ;  /* 0x0000000000037802 */ /* 0x000fc80000000f00 */
[----:B--2---:R-:W-:Y:S05]  /*1a900*/  RET.REL.NODEC R2 `(_ZN7cutlass13device_kernelIN5flash19enable_sm80_to_sm89INS1_16FlashAttnFwdSm80INS1_25CollectiveMainloopFwdSm80ILi4ELi1ELb0EN4cute5tupleIJNS5_1CILi128EEENS7_ILi80EEENS7_ILi64EEEEEELi64ENS_6half_tEfNS_4arch4Sm80ELb1ELb0ELb1ELb1ELb1ELb0ELb1ELb1EEENS1_21CollectiveEpilogueFwdINS6_IJS8_SA_S9_EEENS6_IJNS7_ILi1EEESI_SI_EEESC_SE_Li128ELb1ELb1ELb1ELb0EEENS1_36VarlenDynamicPersistentTileSchedulerILi128ELi80ELi128ELi128ELb1ELb1ELb0ELb1ELb1ELb1EEEEEEEEEvNT_6ParamsE) ;  /* 0xfffe56f002007950 */ /* 0x004fea0003c3ffff */
        .weak           $__internal_21_$__cuda_sm70_votesync_ballot
        .type           $__internal_21_$__cuda_sm70_votesync_ballot,@function
        .size           $__internal_21_$__cuda_sm70_votesync_ballot,(.L_x_3843 - $__internal_21_$__cuda_sm70_votesync_ballot)
$__internal_21_$__cuda_sm70_votesync_ballot:
[----:B------:R-:W-:Y:S01]  /*1a910*/  ISETP.NE.U32.AND P0, PT, R0, 0x1, PT ;  /* 0x000000010000780c */ /* 0x000fe20003f05070 */
[----:B------:R-:W-:-:S04]  /*1a920*/  IMAD.MOV.U32 R3, RZ, RZ, -0x1 ;  /* 0xffffffffff037424 */ /* 0x000fc800078e00ff */
[----:B------:R-:W-:Y:S08]  /*1a930*/  WARPSYNC R3 ;  /* 0x0000000300007348 */ /* 0x000ff00003800000 */
[----:B------:R-:W-:-:S04]  /*1a940*/  VOTE.ANY R0, PT, !P0 ;  /* 0x0000000000007806 */ /* 0x000fc800040e0100 */
[----:B------:R-:W-:Y:S01]  /*1a950*/  LOP3.LUT R0, R0, R3, RZ, 0xc0, !PT ;  /* 0x0000000300007212 */ /* 0x000fe200078ec0ff */
[----:B------:R-:W-:-:S04]  /*1a960*/  IMAD.MOV.U32 R3, RZ, RZ, 0x0 ;  /* 0x00000000ff037424 */ /* 0x000fc800078e00ff */
[----:B------:R-:W-:Y:S05]  /*1a970*/  RET.REL.NODEC R2 `(_ZN7cutlass13device_kernelIN5flash19enable_sm80_to_sm89INS1_16FlashAttnFwdSm80INS1_25CollectiveMainloopFwdSm80ILi4ELi1ELb0EN4cute5tupleIJNS5_1CILi128EEENS7_ILi80EEENS7_ILi64EEEEEELi64ENS_6half_tEfNS_4arch4Sm80ELb1ELb0ELb1ELb1ELb1ELb0ELb1ELb1EEENS1_21CollectiveEpilogueFwdINS6_IJS8_SA_S9_EEENS6_IJNS7_ILi1EEESI_SI_EEESC_SE_Li128ELb1ELb1ELb1ELb0EEENS1_36VarlenDynamicPersistentTileSchedulerILi128ELi80ELi128ELi128ELb1ELb1ELb0ELb1ELb1ELb1EEEEEEEEEvNT_6ParamsE) ;  /* 0xfffe568002007950 */ /* 0x000fea0003c3ffff */
.L_x_1620:
        /* <DEDUP_REMOVED lines=16> */
.L_x_3843:


//--------------------- .text._ZN7cutlass13device_kernelIN5flash19enable_sm80_to_sm89INS1_16FlashAttnFwdSm80INS1_25CollectiveMainloopFwdSm80ILi4ELi1ELb0EN4cute5tupleIJNS5_1CILi128EEENS7_ILi80EEENS7_ILi64EEEEEELi64ENS_6half_tEfNS_4arch4Sm80ELb1ELb0ELb1ELb1ELb1ELb1ELb1ELb1EEENS1_21CollectiveEpilogueFwdINS6_IJS8_SA_S9_EEENS6_IJNS7_ILi1EEESI_SI_EEESC_SE_Li128ELb1ELb1ELb1ELb0EEENS1_36VarlenDynamicPersistentTileSchedulerILi128ELi80ELi128ELi128ELb1ELb1ELb0ELb1ELb1ELb1EEEEEEEEEvNT_6ParamsE --------------------------
	.section	.text._ZN7cutlass13device_kernelIN5flash19enable_sm80_to_sm89INS1_16FlashAttnFwdSm80INS1_25CollectiveMainloopFwdSm80ILi4ELi1ELb0EN4cute5tupleIJNS5_1CILi128EEENS7_ILi80EEENS7_ILi64EEEEEELi64ENS_6half_tEfNS_4arch4Sm80ELb1ELb0ELb1ELb1ELb1ELb1ELb1ELb1EEENS1_21CollectiveEpilogueFwdINS6_IJS8_SA_S9_EEENS6_IJNS7_ILi1EEESI_SI_EEESC_SE_Li128ELb1ELb1ELb1ELb0EEENS1_36VarlenDynamicPersistentTileSchedulerILi128ELi80ELi128ELi128ELb1ELb1ELb0ELb1ELb1ELb1EEEEEEEEEvNT_6ParamsE,"ax",@progbits
	.sectioninfo	@"SHI_REGISTERS=255"
	.align	128
.text._ZN7cutlass13device_kernelIN5flash19enable_sm80_to_sm89INS1_16FlashAttnFwdSm80INS1_25CollectiveMainloopFwdSm80ILi4ELi1ELb0EN4cute5tupleIJNS5_1CILi128EEENS7_ILi80EEENS7_ILi64EEEEEELi64ENS_6half_tEfNS_4arch4Sm80ELb1ELb0ELb1ELb1ELb1ELb1ELb1ELb1EEENS1_21CollectiveEpilogueFwdINS6_IJS8_SA_S9_EEENS6_IJNS7_ILi1EEESI_SI_EEESC_SE_Li128ELb1ELb1ELb1ELb0EEENS1_36VarlenDynamicPersistentTileSchedulerILi128ELi80ELi128ELi128ELb1ELb1ELb0ELb1ELb1ELb1EEEEEEEEEvNT_6ParamsE:
        .type           _ZN7cutlass13device_kernelIN5flash19enable_sm80_to_sm89INS1_16FlashAttnFwdSm80INS1_25CollectiveMainloopFwdSm80ILi4ELi1ELb0EN4cute5tupleIJNS5_1CILi128EEENS7_ILi80EEENS7_ILi64EEEEEELi64ENS_6half_tEfNS_4arch4Sm80ELb1ELb0ELb1ELb1ELb1ELb1ELb1ELb1EEENS1_21CollectiveEpilogueFwdINS6_IJS8_SA_S9_EEENS6_IJNS7_ILi1EEESI_SI_EEESC_SE_Li128ELb1ELb1ELb1ELb0EEENS1_36VarlenDynamicPersistentTileSchedulerILi128ELi80ELi128ELi128ELb1ELb1ELb0ELb1ELb1ELb1EEEEEEEEEvNT_6ParamsE,@function
        .size           _ZN7cutlass13device_kernelIN5flash19enable_sm80_to_sm89INS1_16FlashAttnFwdSm80INS1_25CollectiveMainloopFwdSm80ILi4ELi1ELb0EN4cute5tupleIJNS5_1CILi128EEENS7_ILi80EEENS7_ILi64EEEEEELi64ENS_6half_tEfNS_4arch4Sm80ELb1ELb0ELb1ELb1ELb1ELb1ELb1ELb1EEENS1_21CollectiveEpilogueFwdINS6_IJS8_SA_S9_EEENS6_IJNS7_ILi1EEESI_SI_EEESC_SE_Li128ELb1ELb1ELb1ELb0EEENS1_36VarlenDynamicPersistentTileSchedulerILi128ELi80ELi128ELi128ELb1ELb1ELb0ELb1ELb1ELb1EEEEEEEEEvNT_6ParamsE,(.L_x_3848 - _ZN7cutlass13device_kernelIN5flash19enable_sm80_to_sm89INS1_16FlashAttnFwdSm80INS1_25CollectiveMainloopFwdSm80ILi4ELi1ELb0EN4cute5tupleIJNS5_1CILi128EEENS7_ILi80EEENS7_ILi64EEEEEELi64ENS_6half_tEfNS_4arch4Sm80ELb1ELb0ELb1ELb1ELb1ELb1ELb1ELb1EEENS1_21CollectiveEpilogueFwdINS6_IJS8_SA_S9_EEENS6_IJNS7_ILi1EEESI_SI_EEESC_SE_Li128ELb1ELb1ELb1ELb0EEENS1_36VarlenDynamicPersistentTileSchedulerILi128ELi80ELi128ELi128ELb1ELb1ELb0ELb1ELb1ELb1EEEEEEEEEvNT_6ParamsE)
        .other          _ZN7cutlass13device_kernelIN5flash19enable_sm80_to_sm89INS1_16FlashAttnFwdSm80INS1_25CollectiveMainloopFwdSm80ILi4ELi1ELb0EN4cute5tupleIJNS5_1CILi128EEENS7_ILi80EEENS7_ILi64EEEEEELi64ENS_6half_tEfNS_4arch4Sm80ELb1ELb0ELb1ELb1ELb1ELb1ELb1ELb1EEENS1_21CollectiveEpilogueFwdINS6_IJS8_SA_S9_EEENS6_IJNS7_ILi1EEESI_SI_EEESC_SE_Li128ELb1ELb1ELb1ELb0EEENS1_36VarlenDynamicPersistentTileSchedulerILi128ELi80ELi128ELi128ELb1ELb1ELb0ELb1ELb1ELb1EEEEEEEEEvNT_6ParamsE,@"STO_CUDA_ENTRY STV_DEFAULT"
_ZN7cutlass13device_kernelIN5flash19enable_sm80_to_sm89INS1_16FlashAttnFwdSm80INS1_25CollectiveMainloopFwdSm80ILi4ELi1ELb0EN4cute5tupleIJNS5_1CILi128EEENS7_ILi80EEENS7_ILi64EEEEEELi64ENS_6half_tEfNS_4arch4Sm80ELb1ELb0ELb1ELb1ELb1ELb1ELb1ELb1EEENS1_21CollectiveEpilogueFwdINS6_IJS8_SA_S9_EEENS6_IJNS7_ILi1EEESI_SI_EEESC_SE_Li128ELb1ELb1ELb1ELb0EEENS1_36VarlenDynamicPersistentTileSchedulerILi128ELi80ELi128ELi128ELb1ELb1ELb0ELb1ELb1ELb1EEEEEEEEEvNT_6ParamsE:
        /* <DEDUP_REMOVED lines=54> */
.L_x_1626:
        /* <DEDUP_REMOVED lines=16> */
.L_x_1838:
        /* <DEDUP_REMOVED lines=16> */
.L_x_1839:
[----:B--2---:R-:W-:-:S05]  /*0560*/  IMAD R0, R0, c[0x0][0x538], RZ ;  /* 0x00014e0000007a24 */ /* 0x004fca00078e02ff */
[----:B------:R-:W-:-:S04]  /*0570*/  IADD3 R7, R0, R7, RZ ;  /* 0x0000000700077210 */ /* 0x000fc80007ffe0ff */
[----:B------:R-:W-:-:S13]  /*0580*/  ISETP.GT.AND P0, PT, R7, UR4, PT ;  /* 0x0000000407007c0c */ /* 0x000fda000bf04270 */
[----:B-1----:R-:W-:Y:S05]  /*0590*/  @!P0 BRA `(.L_x_1626) ;  /* 0xfffffdc000008947 */ /* 0x002fea000383ffff */
.L_x_1622:
[----:B------:R-:W-:-:S05]  /*05a0*/  IADD3 R10, -R0, R7, RZ ;  /* 0x00000007000a7210 */ /* 0x000fca0007ffe1ff */
[----:B------:R-:W-:-:S05]  /*05b0*/  IMAD R0, R4, c[0x0][0x538], R10 ;  /* 0x00014e0004007a24 */ /* 0x000fca00078e020a */
[----:B------:R-:W-:Y:S01]  /*05c0*/  ISETP.GT.AND P0, PT, R0, UR4, PT ;  /* 0x0000000400007c0c */ /* 0x000fe2000bf04270 */
[----:B------:R-:W-:-:S12]  /*05d0*/  BRA.DIV ~URZ, `(.L_x_1627) ;  /* 0x0001f1827f007947 */ /* 0x000fd8000b800000 */
[----:B------:R-:W-:-:S04]  /*05e0*/  VOTE.ANY R7, PT, !P0 ;  /* 0x0000000000077806 */ /* 0x000fc800040e0100 */
.L_x_1840:
[----:B------:R-:W1:Y:S02]  /*05f0*/  POPC R0, R7 ;  /* 0x0000000700007309 */ /* 0x000e640000000000 */
[----:B-1----:R-:W-:-:S05]  /*0600*/  IADD3 R2, R0, R6, RZ ;  /* 0x0000000600027210 */ /* 0x002fca0007ffe0ff */
[----:B------:R1:W-:Y:S01]  /*0610*/  STL [R1+0x4c], R2 ;  /* 0x00004c0201007387 */ /* 0x0003e20000100800 */
[----:B------:R-:W-:Y:S05]  /*0620*/  BRA.DIV ~URZ, `(.L_x_1628) ;  /* 0x0001f1827f007947 */ /* 0x000fea000b800000 */
[----:B------:R2:W3:Y:S01]  /*0630*/  SHFL.IDX PT, R12, R9, R0, 0x1f ;  /* 0x00001f00090c7589 */ /* 0x0004e200000e0000 */
[----:B------:R-:W-:-:S03]  /*0640*/  MOV R5, RZ ;  /* 0x000000ff00057202 */ /* 0x000fc60000000f00 */
[----:B------:R2:W4:Y:S04]  /*0650*/  SHFL.IDX PT, R9, R8, R0, 0x1f ;  /* 0x00001f0008097589 */ /* 0x00052800000e0000 */
.L_x_1841:
[----:B------:R-:W-:Y:S01]  /*0660*/  ISETP.NE.AND P0, PT, R7, RZ, PT ;  /* 0x000000ff0700720c */ /* 0x000fe20003f05270 */
[----:B------:R-:W-:-:S12]  /*0670*/  BSSY B0, `(.L_x_1629) ;  /* 0x0000005000007945 */ /* 0x000fd80003800000 */
[----:B------:R-:W-:Y:S05]  /*0680*/  @!P0 BRA `(.L_x_1630) ;  /* 0x0000003000008947 */ /* 0x000fea0003800000 */
[----:B--2---:R-:W-:Y:S01]  /*0690*/  IADD3 R0, R0, -0x1, RZ ;  /* 0xffffffff00007810 */ /* 0x004fe20007ffe0ff */
[----:B------:R-:W-:Y:S05]  /*06a0*/  BRA.DIV ~URZ, `(.L_x_1631) ;  /* 0x0001f1e27f007947 */ /* 0x000fea000b800000 */
[----:B------:R2:W1:Y:S02]  /*06b0*/  SHFL.IDX PT, R5, R4, R0, 0x1f ;  /* 0x00001f0004057589 */ /* 0x00046400000e0000 */
.L_x_1630:
[----:B------:R-:W-:Y:S05]  /*06c0*/  BSYNC B0 ;  /* 0x0000000000007941 */ /* 0x000fea0003800000 */
.L_x_1629:
        /* <DEDUP_REMOVED lines=69> */
.L_x_1633:
        /* <DEDUP_REMOVED lines=70> */
.L_x_1634:
[----:B------:R-:W-:Y:S05]  /*0f80*/  BSYNC B0 ;  /* 0x0000000000007941 */ /* 0x000fea0003800000 */
.L_x_1632:
[----:B------:R-:W-:-:S04]  /*0f90*/  LOP3.LUT R0, RZ, R0, RZ, 0x33, !PT ;  /* 0x00000000ff007212 */ /* 0x000fc800078e33ff */
[----:B------:R-:W-:-:S05]  /*0fa0*/  IADD3 R0, R0, R12, RZ ;  /* 0x0000000c00007210 */ /* 0x000fca0007ffe0ff */
[----:B------:R2:W-:Y:S01]  /*0fb0*/  STL [R1+0x44], R0 ;  /* 0x0000440001007387 */ /* 0x0005e20000100800 */
[----:B------:R-:W-:Y:S05]  /*0fc0*/  BRA `(.L_x_1635) ;  /* 0x0000006000007947 */ /* 0x000fea0003800000 */
.L_x_1623:
[----:B------:R-:W-:Y:S01]  /*0fd0*/  MOV R0, UR4 ;  /* 0x0000000400007c02 */ /* 0x000fe20008000f00 */
[----:B------:R-:W-:Y:S04]  /*0fe0*/  STL [R1+0x44], RZ ;  /* 0x000044ff01007387 */ /* 0x000fe80000100800 */
[----:B------:R-:W-:Y:S04]  /*0ff0*/  STL [R1+0x48], RZ ;  /* 0x000048ff01007387 */ /* 0x000fe80000100800 */
[----:B------:R1:W-:Y:S02]  /*1000*/  STL [R1+0x40], R0 ;  /* 0x0000400001007387 */ /* 0x0003e40000100800 */
[----:B-1----:R-:W-:-:S05]  /*1010*/  MOV R0, c[0x0][0x53c] ;  /* 0x00014f0000007a02 */ /* 0x002fca0000000f00 */
[----:B------:R1:W-:Y:S02]  /*1020*/  STL [R1+0x4c], R0 ;  /* 0x00004c0001007387 */ /* 0x0003e40000100800 */
.L_x_1635:
        /* <DEDUP_REMOVED lines=8> */
.L_x_1621:
[----:B-12---:R-:W2:Y:S02]  /*10b0*/  LDL R0, [R1+0x4c] ;  /* 0x00004c0001007983 */ /* 0x006ea40000100800 */
[----:B--2---:R-:W-:-:S13]  /*10c0*/  ISETP.GE.AND P0, PT, R0, c[0x0][0x53c], PT ;  /* 0x00014f0000007a0c */ /* 0x004fda0003f06270 */
[----:B------:R-:W-:Y:S05]  /*10d0*/  @P0 EXIT ;  /* 0x000000000000094d */ /* 0x000fea0003800000 */
[----:B------:R-:W1:Y:S01]  /*10e0*/  S2R R15, SR_TID.X ;  /* 0x00000000000f7919 */ /* 0x000e620000002100 */
[----:B------:R-:W-:Y:S01]  /*10f0*/  IMAD.MOV.U32 R18, RZ, RZ, -0x10 ;  /* 0xfffffff0ff127424 */ /* 0x000fe200078e00ff */
[----:B------:R-:W-:Y:S01]  /*1100*/  ULDC UR4, c[0x0][0x2ac] ;  /* 0x0000ab0000047ab9 */ /* 0x000fe20000000800 */
[----:B------:R-:W-:Y:S01]  /*1110*/  IMAD.MOV.U32 R17, RZ, RZ, 0x20 ;  /* 0x00000020ff117424 */ /* 0x000fe200078e00ff */
[----:B------:R-:W-:Y:S01]  /*1120*/  ULDC UR6, c[0x0][0x1d0] ;  /* 0x0000740000067ab9 */ /* 0x000fe20000000800 */
[----:B------:R-:W-:Y:S01]  /*1130*/  IMAD.MOV.U32 R16, RZ, RZ, 0x40 ;  /* 0x00000040ff107424 */ /* 0x000fe200078e00ff */
[----:B------:R-:W-:Y:S01]  /*1140*/  UIMAD UR6, UR4, UR6, URZ ;  /* 0x00000006040672a4 */ /* 0x000fe2000f8e023f */
[----:B-1----:R-:W-:-:S04]  /*1150*/  SHF.R.S32.HI R14, RZ, 0x1f, R15 ;  /* 0x0000001fff0e7819 */ /* 0x002fc8000001140f */
[CC--:B------:R-:W-:Y:S02]  /*1160*/  LEA.HI R10, R14.reuse, R15.reuse, RZ, 0x3 ;  /* 0x0000000f0e0a7211 */ /* 0x0c0fe400078f18ff */
[----:B------:R-:W-:Y:S02]  /*1170*/  LEA.HI R2, R14, R15, RZ, 0x4 ;  /* 0x0000000f0e027211 */ /* 0x000fe400078f20ff */
[----:B------:R-:W-:Y:S02]  /*1180*/  SHF.R.S32.HI R27, RZ, 0x3, R10 ;  /* 0x00000003ff1b7819 */ /* 0x000fe4000001140a */
[----:B---3--:R-:W-:Y:S02]  /*1190*/  LOP3.LUT R4, R10, 0xfffffff8, RZ, 0xc0, !PT ;  /* 0xfffffff80a047812 */ /* 0x008fe400078ec0ff */
[----:B------:R-:W-:Y:S01]  /*11a0*/  LOP3.LUT R0, R2, 0xfffffff0, RZ, 0xc0, !PT ;  /* 0xfffffff002007812 */ /* 0x000fe200078ec0ff */
[----:B------:R-:W-:Y:S01]  /*11b0*/  IMAD.SHL.U32 R6, R27, 0x40, RZ ;  /* 0x000000401b067824 */ /* 0x000fe200078e00ff */
[----:B------:R-:W-:Y:S01]  /*11c0*/  SHF.R.S32.HI R3, RZ, 0x4, R2 ;  /* 0x00000004ff037819 */ /* 0x000fe20000011402 */
[----:B------:R-:W-:-:S02]  /*11d0*/  IMAD.IADD R9, R15, 0x1, -R4 ;  /* 0x000000010f097824 */ /* 0x000fc400078e0a04 */
[----:B------:R-:W-:Y:S01]  /*11e0*/  IMAD.IADD R0, R15, 0x1, -R0 ;  /* 0x000000010f007824 */ /* 0x000fe200078e0a00 */
[----:B------:R-:W-:Y:S01]  /*11f0*/  LEA.HI R5, R2, R3, RZ, 0x1 ;  /* 0x0000000302057211 */ /* 0x000fe200078f08ff */
[C---:B------:R-:W-:Y:S01]  /*1200*/  IMAD.SHL.U32 R244, R9.reuse, 0x8, RZ ;  /* 0x0000000809f47824 */ /* 0x040fe200078e00ff */
[----:B------:R-:W-:Y:S01]  /*1210*/  LOP3.LUT R2, R6, 0x1c0, RZ, 0xc0, !PT ;  /* 0x000001c006027812 */ /* 0x000fe200078ec0ff */
[C---:B------:R-:W-:Y:S01]  /*1220*/  IMAD.SHL.U32 R7, R9.reuse, 0x40, RZ ;  /* 0x0000004009077824 */ /* 0x040fe200078e00ff */
[----:B------:R-:W-:Y:S01]  /*1230*/  SHF.R.S32.HI R8, RZ, 0x1f, R0 ;  /* 0x0000001fff087819 */ /* 0x000fe20000011400 */
[----:B------:R-:W-:Y:S01]  /*1240*/  IMAD R251, R9, 0x10, R27 ;  /* 0x0000001009fb7824 */ /* 0x000fe200078e021b */
[----:B------:R-:W-:Y:S02]  /*1250*/  LOP3.LUT R5, R5, 0xfffffffe, RZ, 0xc0, !PT ;  /* 0xfffffffe05057812 */ /* 0x000fe400078ec0ff */
[----:B------:R-:W-:Y:S02]  /*1260*/  LOP3.LUT R6, R2, 0x38, R244, 0xf8, !PT ;  /* 0x0000003802067812 */ /* 0x000fe400078ef8f4 */
[----:B------:R-:W-:Y:S01]  /*1270*/  SHF.R.U32.HI R4, RZ, 0x3, R2 ;  /* 0x00000003ff047819 */ /* 0x000fe20000011602 */
[----:B------:R-:W-:Y:S01]  /*1280*/  IMAD.IADD R12, R3, 0x1, -R5 ;  /* 0x00000001030c7824 */ /* 0x000fe200078e0a05 */
[----:B------:R-:W-:-:S02]  /*1290*/  LEA.HI R11, R8, R0, RZ, 0x3 ;  /* 0x00000000080b7211 */ /* 0x000fc400078f18ff */
[----:B------:R-:W-:Y:S02]  /*12a0*/  LOP3.LUT R2, R7, 0x1c0, RZ, 0xc0, !PT ;  /* 0x000001c007027812 */ /* 0x000fe400078ec0ff */
[----:B------:R-:W-:Y:S02]  /*12b0*/  LOP3.LUT R4, R6, R4, RZ, 0x3c, !PT ;  /* 0x0000000406047212 */ /* 0x000fe400078e3cff */
[----:B------:R-:W-:Y:S02]  /*12c0*/  LOP3.LUT R3, R11, 0xfffffff8, RZ, 0xc0, !PT ;  /* 0xfffffff80b037812 */ /* 0x000fe400078ec0ff */
[-C--:B------:R-:W-:Y:S02]  /*12d0*/  LEA.HI R6, R14, R15.reuse, RZ, 0x6 ;  /* 0x0000000f0e067211 */ /* 0x080fe400078f30ff */
[----:B------:R-:W-:Y:S01]  /*12e0*/  LOP3.LUT R5, R2, 0x8, R10, 0xf8, !PT ;  /* 0x0000000802057812 */ /* 0x000fe200078ef80a */
[----:B------:R-:W-:Y:S01]  /*12f0*/  IMAD.IADD R8, R0, 0x1, -R3 ;  /* 0x0000000100087824 */ /* 0x000fe200078e0a03 */
[----:B------:R-:W-:Y:S01]  /*1300*/  SHF.R.U32.HI R2, RZ, 0x3, R2 ;  /* 0x00000003ff027819 */ /* 0x000fe20000011602 */
[----:B------:R-:W-:Y:S01]  /*1310*/  IMAD.SHL.U32 R0, R6, 0x8, RZ ;  /* 0x0000000806007824 */ /* 0x000fe200078e00ff */
[----:B------:R-:W-:-:S02]  /*1320*/  LEA.HI R3, R14, R15, RZ, 0x2 ;  /* 0x0000000f0e037211 */ /* 0x000fc400078f10ff */
[----:B------:R-:W-:Y:S02]  /*1330*/  LOP3.LUT R13, R5, R2, RZ, 0x3c, !PT ;  /* 0x00000002050d7212 */ /* 0x000fe400078e3cff */
[----:B------:R-:W-:Y:S02]  /*1340*/  LEA.HI R2, R14, R15, RZ, 0x5 ;  /* 0x0000000f0e027211 */ /* 0x000fe400078f28ff */
[----:B------:R-:W-:Y:S02]  /*1350*/  LOP3.LUT R208, R4, 0x7ffffe00, R0, 0xf8, !PT ;  /* 0x7ffffe0004d07812 */ /* 0x000fe400078ef800 */
[--C-:B------:R-:W-:Y:S02]  /*1360*/  SHF.R.S32.HI R93, RZ, 0x2, R3.reuse ;  /* 0x00000002ff5d7819 */ /* 0x100fe40000011403 */
[----:B------:R-:W-:Y:S01]  /*1370*/  SHF.R.S32.HI R4, RZ, 0x1f, R3 ;  /* 0x0000001fff047819 */ /* 0x000fe20000011403 */
[----:B------:R-:W-:Y:S01]  /*1380*/  IMAD.SHL.U32 R208, R208, 0x2, RZ ;  /* 0x00000002d0d07824 */ /* 0x000fe200078e00ff */
[----:B------:R-:W-:-:S02]  /*1390*/  LOP3.LUT R0, R2, 0xffffffe0, RZ, 0xc0, !PT ;  /* 0xffffffe002007812 */ /* 0x000fc400078ec0ff */
[--C-:B------:R-:W-:Y:S02]  /*13a0*/  SHF.R.S32.HI R7, RZ, 0x5, R2.reuse ;  /* 0x00000005ff077819 */ /* 0x100fe40000011402 */
[----:B------:R-:W-:Y:S01]  /*13b0*/  SHF.R.S32.HI R2, RZ, 0x1f, R2 ;  /* 0x0000001fff027819 */ /* 0x000fe20000011402 */
[----:B------:R-:W-:Y:S01]  /*13c0*/  IMAD.IADD R19, R15, 0x1, -R0 ;  /* 0x000000010f137824 */ /* 0x000fe200078e0a00 */
[----:B------:R-:W-:Y:S01]  /*13d0*/  LEA.HI R4, R4, R93, RZ, 0x3 ;  /* 0x0000005d04047211 */ /* 0x000fe200078f18ff */
[----:B------:R-:W-:Y:S01]  /*13e0*/  IMAD.SHL.U32 R20, R7, 0x200, RZ ;  /* 0x0000020007147824 */ /* 0x000fe200078e00ff */
[----:B------:R-:W-:Y:S02]  /*13f0*/  LOP3.LUT R3, R3, 0xfffffffc, RZ, 0xc0, !PT ;  /* 0xfffffffc03037812 */ /* 0x000fe400078ec0ff */
[----:B------:R-:W-:Y:S02]  /*1400*/  LEA.HI R0, R2, R7, RZ, 0x2 ;  /* 0x0000000702007211 */ /* 0x000fe400078f10ff */
[----:B------:R-:W-:Y:S01]  /*1410*/  LOP3.LUT R2, R4, 0xfffffff8, RZ, 0xc0, !PT ;  /* 0xfffffff804027812 */ /* 0x000fe200078ec0ff */
[----:B------:R-:W-:Y:S01]  /*1420*/  IMAD.IADD R94, R15, 0x1, -R3 ;  /* 0x000000010f5e7824 */ /* 0x000fe200078e0a03 */
[----:B------:R-:W-:-:S02]  /*1430*/  SHF.R.S32.HI R4, RZ, 0x1f, R19 ;  /* 0x0000001fff047819 */ /* 0x000fc40000011413 */
        /* <DEDUP_REMOVED lines=31> */
[----:B------:R-:W-:Y:S01]  /*1630*/  IADD3 R25, R93, 0x20, RZ ;  /* 0x000000205d197810 */ /* 0x000fe20007ffe0ff */
[----:B------:R-:W-:Y:S01]  /*1640*/  STL [R1+0x50], R22 ;  /* 0x0000501601007387 */ /* 0x000fe20000100800 */
[----:B------:R-:W-:Y:S01]  /*1650*/  LOP3.LUT R0, R2, R0, RZ, 0x3c, !PT ;  /* 0x0000000002007212 */ /* 0x000fe200078e3cff */
[----:B------:R-:W-:Y:S01]  /*1660*/  IMAD.IADD R15, R6, 0x1, R4 ;  /* 0x00000001060f7824 */ /* 0x000fe200078e0204 */
[----:B------:R-:W-:Y:S01]  /*1670*/  LOP3.LUT R3, R3, 0xfffffe00, RZ, 0xc0, !PT ;  /* 0xfffffe0003037812 */ /* 0x000fe200078ec0ff */
[----:B------:R-:W-:Y:S01]  /*1680*/  IMAD.SHL.U32 R6, R25, 0x40, RZ ;  /* 0x0000004019067824 */ /* 0x000fe200078e00ff */
[C---:B------:R-:W-:Y:S01]  /*1690*/  IADD3 R23, R93.reuse, 0x40, RZ ;  /* 0x000000405d177810 */ /* 0x040fe20007ffe0ff */
[----:B------:R-:W-:Y:S01]  /*16a0*/  IMAD R2, R12, 0x200, R13 ;  /* 0x000002000c027824 */ /* 0x000fe200078e020d */
[----:B------:R-:W-:Y:S01]  /*16b0*/  IADD3 R4, R0, R3, R5 ;  /* 0x0000000300047210 */ /* 0x000fe20007ffe005 */
[----:B------:R-:W-:Y:S01]  /*16c0*/  STL [R1+0x54], R21 ;  /* 0x0000541501007387 */ /* 0x000fe20000100800 */
[----:B------:R-:W-:-:S02]  /*16d0*/  IADD3 R24, R93, 0x60, RZ ;  /* 0x000000605d187810 */ /* 0x000fc40007ffe0ff */
[C---:B------:R-:W-:Y:S02]  /*16e0*/  LOP3.LUT P6, RZ, R8.reuse, 0x2, RZ, 0xc0, !PT ;  /* 0x0000000208ff7812 */ /* 0x040fe400078cc0ff */
[----:B------:R-:W-:Y:S02]  /*16f0*/  LOP3.LUT P5, RZ, R8, 0x4, RZ, 0xc0, !PT ;  /* 0x0000000408ff7812 */ /* 0x000fe400078ac0ff */
[----:B------:R-:W-:Y:S01]  /*1700*/  LOP3.LUT R5, R0, R3, RZ, 0xfc, !PT ;  /* 0x0000000300057212 */ /* 0x000fe200078efcff */
[----:B------:R-:W-:Y:S01]  /*1710*/  IMAD.SHL.U32 R3, R23, 0x40, RZ ;  /* 0x0000004017037824 */ /* 0x000fe200078e00ff */
[----:B------:R-:W-:Y:S01]  /*1720*/  SHF.R.S32.HI R7, RZ, 0x1f, R25 ;  /* 0x0000001fff077819 */ /* 0x000fe20000011419 */
[----:B------:R-:W-:Y:S01]  /*1730*/  IMAD.SHL.U32 R0, R24, 0x40, RZ ;  /* 0x0000004018007824 */ /* 0x000fe200078e00ff */
[----:B------:R-:W-:Y:S02]  /*1740*/  SHF.R.S32.HI R8, RZ, 0x1f, R23 ;  /* 0x0000001fff087819 */ /* 0x000fe40000011417 */
[----:B------:R-:W-:-:S02]  /*1750*/  LOP3.LUT P4, RZ, R9, 0x2, RZ, 0xc0, !PT ;  /* 0x0000000209ff7812 */ /* 0x000fc4000788c0ff */
[----:B------:R-:W-:Y:S02]  /*1760*/  LOP3.LUT P3, RZ, R9, 0x4, RZ, 0xc0, !PT ;  /* 0x0000000409ff7812 */ /* 0x000fe4000786c0ff */
[----:B------:R-:W-:Y:S02]  /*1770*/  SHF.R.S32.HI R9, RZ, 0x1f, R24 ;  /* 0x0000001fff097819 */ /* 0x000fe40000011418 */
[----:B------:R-:W-:Y:S02]  /*1780*/  LOP3.LUT R11, R6, 0x1c0, RZ, 0xc0, !PT ;  /* 0x000001c0060b7812 */ /* 0x000fe400078ec0ff */
[----:B------:R-:W-:Y:S02]  /*1790*/  LEA.HI R7, R7, R25, RZ, 0x3 ;  /* 0x0000001907077211 */ /* 0x000fe400078f18ff */
[----:B------:R-:W-:Y:S02]  /*17a0*/  LEA.HI R6, R8, R23, RZ, 0x3 ;  /* 0x0000001708067211 */ /* 0x000fe400078f18ff */
[----:B------:R-:W-:Y:S01]  /*17b0*/  LOP3.LUT R23, R3, 0x1c0, RZ, 0xc0, !PT ;  /* 0x000001c003177812 */ /* 0x000fe200078ec0ff */
[----:B------:R-:W-:Y:S01]  /*17c0*/  IMAD.SHL.U32 R7, R7, 0x40, RZ ;  /* 0x0000004007077824 */ /* 0x000fe200078e00ff */
[----:B------:R-:W-:Y:S01]  /*17d0*/  LEA.HI R3, R9, R24, RZ, 0x3 ;  /* 0x0000001809037211 */ /* 0x000fe200078f18ff */
[----:B------:R-:W-:Y:S01]  /*17e0*/  IMAD.SHL.U32 R6, R6, 0x40, RZ ;  /* 0x0000004006067824 */ /* 0x000fe200078e00ff */
[----:B------:R-:W-:-:S02]  /*17f0*/  LOP3.LUT R8, R0, 0x1c0, RZ, 0xc0, !PT ;  /* 0x000001c000087812 */ /* 0x000fc400078ec0ff */
[----:B------:R-:W-:Y:S01]  /*1800*/  IADD3 R92, R90, 0x10, RZ ;  /* 0x000000105a5c7810 */ /* 0x000fe20007ffe0ff */
[----:B------:R-:W-:Y:S01]  /*1810*/  IMAD.SHL.U32 R3, R3, 0x40, RZ ;  /* 0x0000004003037824 */ /* 0x000fe200078e00ff */
[----:B------:R-:W-:Y:S02]  /*1820*/  LOP3.LUT R9, R10, 0x7ffffffc, RZ, 0xc0, !PT ;  /* 0x7ffffffc0a097812 */ /* 0x000fe400078ec0ff */
[--C-:B------:R-:W-:Y:S02]  /*1830*/  LOP3.LUT R12, R11, 0x38, R84.reuse, 0xf8, !PT ;  /* 0x000000380b0c7812 */ /* 0x100fe400078ef854 */
[----:B------:R-:W-:Y:S01]  /*1840*/  SHF.R.U32.HI R13, RZ, 0x3, R11 ;  /* 0x00000003ff0d7819 */ /* 0x000fe2000001160b */
[----:B------:R-:W-:Y:S01]  /*1850*/  IMAD.IADD R9, R19, 0x1, -R9 ;  /* 0x0000000113097824 */ /* 0x000fe200078e0a09 */
[--C-:B------:R-:W-:Y:S02]  /*1860*/  LOP3.LUT R11, R23, 0x38, R84.reuse, 0xf8, !PT ;  /* 0x00000038170b7812 */ /* 0x100fe400078ef854 */
[----:B------:R-:W-:Y:S01]  /*1870*/  SHF.R.U32.HI R25, RZ, 0x3, R23 ;  /* 0x00000003ff197819 */ /* 0x000fe20000011617 */
[----:B------:R-:W-:Y:S01]  /*1880*/  IMAD.SHL.U32 R19, R9, 0x2, RZ ;  /* 0x0000000209137824 */ /* 0x000fe200078e00ff */
[----:B------:R-:W-:Y:S01]  /*1890*/  LOP3.LUT R10, R8, 0x38, R84, 0xf8, !PT ;  /* 0x00000038080a7812 */ /* 0x000fe200078ef854 */
[----:B------:R-:W-:Y:S01]  /*18a0*/  IMAD.IADD R9, R26, 0x1, R14 ;  /* 0x000000011a097824 */ /* 0x000fe200078e020e */
[----:B------:R-:W-:-:S02]  /*18b0*/  SHF.R.U32.HI R23, RZ, 0x3, R8 ;  /* 0x00000003ff177819 */ /* 0x000fc40000011608 */
[----:B------:R-:W-:Y:S02]  /*18c0*/  SHF.R.S32.HI R8, RZ, 0x1f, R92 ;  /* 0x0000001fff087819 */ /* 0x000fe4000001145c */
[----:B------:R-:W-:Y:S02]  /*18d0*/  LOP3.LUT R7, R7, 0xfffffe00, RZ, 0xc0, !PT ;  /* 0xfffffe0007077812 */ /* 0x000fe400078ec0ff */
[----:B------:R-:W-:Y:S01]  /*18e0*/  LOP3.LUT R24, R6, 0xfffffe00, RZ, 0xc0, !PT ;  /* 0xfffffe0006187812 */ /* 0x000fe200078ec0ff */
[----:B------:R1:W-:Y:S01]  /*18f0*/  STL [R1+0x98], R8 ;  /* 0x0000980801007387 */ /* 0x0003e20000100800 */
[----:B------:R-:W-:Y:S02]  /*1900*/  LOP3.LUT R3, R3, 0xfffffe00, RZ, 0xc0, !PT ;  /* 0xfffffe0003037812 */ /* 0x000fe400078ec0ff */
[----:B------:R-:W-:Y:S01]  /*1910*/  LOP3.LUT R13, R7, R12, R13, 0xf6, !PT ;  /* 0x0000000c070d7212 */ /* 0x000fe200078ef60d */
[----:B------:R2:W-:Y:S01]  /*1920*/  STL [R1+0x5c], R7 ;  /* 0x00005c0701007387 */ /* 0x0005e20000100800 */
[----:B------:R-:W-:-:S02]  /*1930*/  LOP3.LUT R12, R24, R11, R25, 0xf6, !PT ;  /* 0x0000000b180c7212 */ /* 0x000fc400078ef619 */
[----:B------:R-:W-:Y:S01]  /*1940*/  LOP3.LUT R11, R3, R10, R23, 0xf6, !PT ;  /* 0x0000000a030b7212 */ /* 0x000fe200078ef617 */
[----:B------:R-:W-:Y:S01]  /*1950*/  STL [R1+0x58], R24 ;  /* 0x0000581801007387 */ /* 0x000fe20000100800 */
[----:B------:R-:W-:Y:S02]  /*1960*/  LEA R14, R13, 0x5100, 0x1 ;  /* 0x000051000d0e7811 */ /* 0x000fe400078e08ff */
[----:B------:R-:W-:Y:S01]  /*1970*/  LEA R13, R12, 0x5100, 0x1 ;  /* 0x000051000c0d7811 */ /* 0x000fe200078e08ff */
[----:B------:R3:W-:Y:S01]  /*1980*/  STL [R1+0xf4], R3 ;  /* 0x0000f40301007387 */ /* 0x0007e20000100800 */
[----:B------:R-:W-:Y:S02]  /*1990*/  LOP3.LUT R10, R22, 0x38, R84, 0xf8, !PT ;  /* 0x00000038160a7812 */ /* 0x000fe400078ef854 */
[----:B------:R-:W-:Y:S01]  /*19a0*/  LEA R12, R11, 0x5100, 0x1 ;  /* 0x000051000b0c7811 */ /* 0x000fe200078e08ff */
[----:B------:R4:W-:Y:S01]  /*19b0*/  STL [R1+0x60], R9 ;  /* 0x0000600901007387 */ /* 0x0009e20000100800 */
[----:B------:R-:W-:-:S02]  /*19c0*/  LEA R95, R2, 0x2900, 0x1 ;  /* 0x00002900025f7811 */ /* 0x000fc400078e08ff */
[----:B------:R-:W-:Y:S01]  /*19d0*/  SHF.R.S32.HI R11, RZ, 0x1f, R19 ;  /* 0x0000001fff0b7819 */ /* 0x000fe20000011413 */
[----:B------:R-:W-:Y:S01]  /*19e0*/  STL [R1+0x34], R19 ;  /* 0x0000341301007387 */ /* 0x000fe20000100800 */
[C---:B------:R-:W-:Y:S02]  /*19f0*/  SEL R6, R17.reuse, 0xffffffe0, !P0 ;  /* 0xffffffe011067807 */ /* 0x040fe40004000000 */
[----:B------:R-:W-:Y:S01]  /*1a00*/  SEL R2, R17, 0xffffffe0, !P6 ;  /* 0xffffffe011027807 */ /* 0x000fe20007000000 */
[----:B------:R5:W-:Y:S01]  /*1a10*/  STL [R1+0xec], R14 ;  /* 0x0000ec0e01007387 */ /* 0x000be20000100800 */
[C---:B------:R-:W-:Y:S02]  /*1a20*/  SEL R0, R16.reuse, 0xffffffc0, !P3 ;  /* 0xffffffc010007807 */ /* 0x040fe40005800000 */
[----:B-1----:R-:W-:Y:S01]  /*1a30*/  SEL R8, R16, 0xffffffc0, !P2 ;  /* 0xffffffc010087807 */ /* 0x002fe20005000000 */
[----:B------:R1:W-:Y:S01]  /*1a40*/  STL [R1+0xe8], R13 ;  /* 0x0000e80d01007387 */ /* 0x0003e20000100800 */
[----:B--2---:R-:W-:Y:S01]  /*1a50*/  SEL R7, R18, 0x10, !P1 ;  /* 0x0000001012077807 */ /* 0x004fe20004800000 */
[----:B------:R-:W-:Y:S01]  /*1a60*/  IMAD.IADD R197, R95, 0x1, R0 ;  /* 0x000000015fc57824 */ /* 0x000fe200078e0200 */
[C---:B------:R-:W-:Y:S01]  /*1a70*/  IADD3 R18, R19.reuse, 0x8, RZ ;  /* 0x0000000813127810 */ /* 0x040fe20007ffe0ff */
[----:B------:R2:W-:Y:S01]  /*1a80*/  STL [R1+0xe4], R12 ;  /* 0x0000e40c01007387 */ /* 0x0005e20000100800 */
[----:B------:R-:W-:-:S02]  /*1a90*/  IADD3 R17, R19, 0x10, RZ ;  /* 0x0000001013117810 */ /* 0x000fc40007ffe0ff */
[--C-:B------:R-:W-:Y:S01]  /*1aa0*/  LOP3.LUT R10, R20, R10, R21.reuse, 0xf6, !PT ;  /* 0x0000000a140a7212 */ /* 0x100fe200078ef615 */
[----:B------:R2:W-:Y:S01]  /*1ab0*/  STL [R1+0xd4], R11 ;  /* 0x0000d40b01007387 */ /* 0x0005e20000100800 */
[----:B---3--:R-:W-:Y:S02]  /*1ac0*/  LOP3.LUT R3, R22, 0x18, R84, 0xf8, !PT ;  /* 0x0000001816037812 */ /* 0x008fe400078ef854 */
[----:B------:R-:W-:Y:S01]  /*1ad0*/  IADD3 R202, R95, 0x20, RZ ;  /* 0x000000205fca7810 */ /* 0x000fe20007ffe0ff */
[----:B------:R3:W-:Y:S01]  /*1ae0*/  STL [R1+0x8c], R18 ;  /* 0x00008c1201007387 */ /* 0x0007e20000100800 */
[----:B----4-:R-:W-:Y:S02]  /*1af0*/  LOP3.LUT R9, R20, R3, R21, 0xf6, !PT ;  /* 0x0000000314097212 */ /* 0x010fe400078ef615 */
[----:B------:R-:W-:Y:S01]  /*1b00*/  SEL R3, R16, 0xffffffc0, !P5 ;  /* 0xffffffc010037807 */ /* 0x000fe20006800000 */
[----:B------:R-:W-:Y:S01]  /*1b10*/  STL [R1+0x88], R17 ;  /* 0x0000881101007387 */ /* 0x000fe20000100800 */
[----:B------:R-:W-:-:S02]  /*1b20*/  IADD3 R16, R19, 0x18, RZ ;  /* 0x0000001813107810 */ /* 0x000fc40007ffe0ff */
[----:B------:R-:W-:Y:S02]  /*1b30*/  LEA R248, R9, 0x100, 0x1 ;  /* 0x0000010009f87811 */ /* 0x000fe400078e08ff */
[C---:B-----5:R-:W-:Y:S01]  /*1b40*/  IADD3 R14, R19.reuse, 0x20, RZ ;  /* 0x00000020130e7810 */ /* 0x060fe20007ffe0ff */
[----:B------:R-:W-:Y:S01]  /*1b50*/  STL [R1+0x84], R16 ;  /* 0x0000841001007387 */ /* 0x000fe20000100800 */
[----:B------:R-:W-:Y:S01]  /*1b60*/  LEA R9, R10, 0x5100, 0x1 ;  /* 0x000051000a097811 */ /* 0x000fe200078e08ff */
[----:B------:R-:W-:Y:S01]  /*1b70*/  IMAD.IADD R249, R8, 0x1, R248 ;  /* 0x0000000108f97824 */ /* 0x000fe200078e02f8 */
[C---:B-1----:R-:W-:Y:S01]  /*1b80*/  IADD3 R13, R19.reuse, 0x28, RZ ;  /* 0x00000028130d7810 */ /* 0x042fe20007ffe0ff */
[----:B------:R1:W-:Y:S01]  /*1b90*/  STL [R1+0x80], R14 ;  /* 0x0000800e01007387 */ /* 0x0003e20000100800 */
[----:B------:R-:W-:Y:S02]  /*1ba0*/  SHF.R.S32.HI R10, RZ, 0x1f, R17 ;  /* 0x0000001fff0a7819 */ /* 0x000fe40000011411 */
[----:B--2---:R-:W-:Y:S01]  /*1bb0*/  IADD3 R12, R19, 0x38, RZ ;  /* 0x00000038130c7810 */ /* 0x004fe20007ffe0ff */
[----:B------:R-:W-:Y:S01]  /*1bc0*/  STL [R1+0x7c], R13 ;  /* 0x00007c0d01007387 */ /* 0x000fe20000100800 */
[----:B------:R-:W-:-:S02]  /*1bd0*/  @P4 IADD3 R202, R95, -0x20, RZ ;  /* 0xffffffe05fca4810 */ /* 0x000fc40007ffe0ff */
[----:B------:R-:W-:Y:S02]  /*1be0*/  IADD3 R11, R19, 0x30, RZ ;  /* 0x00000030130b7810 */ /* 0x000fe40007ffe0ff */
[----:B------:R-:W-:Y:S01]  /*1bf0*/  LEA R198, R4, 0x5100, 0x1 ;  /* 0x0000510004c67811 */ /* 0x000fe200078e08ff */
[----:B------:R-:W-:Y:S01]  /*1c00*/  IMAD.IADD R194, R0, 0x1, R202 ;  /* 0x0000000100c27824 */ /* 0x000fe200078e02ca */
[----:B---3--:R-:W-:Y:S01]  /*1c10*/  SHF.R.S32.HI R18, RZ, 0x1f, R18 ;  /* 0x0000001fff127819 */ /* 0x008fe20000011412 */
[----:B------:R-:W-:Y:S01]  /*1c20*/  STL [R1+0x78], R11 ;  /* 0x0000780b01007387 */ /* 0x000fe20000100800 */
[----:B------:R-:W-:Y:S01]  /*1c30*/  LEA R192, R5, 0x100, 0x1 ;  /* 0x0000010005c07811 */ /* 0x000fe200078e08ff */
[----:B------:R-:W-:Y:S01]  /*1c40*/  IMAD.IADD R199, R198, 0x1, R3 ;  /* 0x00000001c6c77824 */ /* 0x000fe200078e0203 */
[----:B------:R-:W-:Y:S01]  /*1c50*/  IADD3 R219, R84, 0x20, RZ ;  /* 0x0000002054db7810 */ /* 0x000fe20007ffe0ff */
[----:B------:R2:W-:Y:S01]  /*1c60*/  STL [R1+0xe0], R9 ;  /* 0x0000e00901007387 */ /* 0x0005e20000100800 */
[----:B------:R-:W-:Y:S01]  /*1c70*/  SHF.R.S32.HI R245, RZ, 0x1f, R244 ;  /* 0x0000001ffff57819 */ /* 0x000fe200000114f4 */
[----:B------:R-:W-:Y:S01]  /*1c80*/  IMAD.IADD R193, R3, 0x1, R192 ;  /* 0x0000000103c17824 */ /* 0x000fe200078e02c0 */
[----:B------:R-:W-:Y:S01]  /*1c90*/  SHF.R.S32.HI R85, RZ, 0x1f, R84 ;  /* 0x0000001fff557819 */ /* 0x000fe20000011454 */
[----:B------:R-:W-:Y:S01]  /*1ca0*/  STL [R1+0x74], R12 ;  /* 0x0000740c01007387 */ /* 0x000fe20000100800 */
[----:B------:R-:W-:Y:S01]  /*1cb0*/  SHF.R.S32.HI R91, RZ, 0x1f, R90 ;  /* 0x0000001fff5b7819 */ /* 0x000fe2000001145a */
[----:B------:R-:W-:Y:S01]  /*1cc0*/  IMAD.IADD R201, R198, 0x1, R2 ;  /* 0x00000001c6c97824 */ /* 0x000fe200078e0202 */
[----:B------:R-:W-:Y:S01]  /*1cd0*/  SHF.R.S32.HI R250, RZ, 0x1f, R219 ;  /* 0x0000001ffffa7819 */ /* 0x000fe200000114db */
[----:B------:R-:W-:Y:S01]  /*1ce0*/  STL [R1+0xd0], R18 ;  /* 0x0000d01201007387 */ /* 0x000fe20000100800 */
[----:B-1----:R-:W-:Y:S01]  /*1cf0*/  SHF.R.S32.HI R14, RZ, 0x1f, R14 ;  /* 0x0000001fff0e7819 */ /* 0x002fe2000001140e */
[----:B------:R-:W-:Y:S01]  /*1d00*/  IMAD.IADD R196, R2, 0x1, R192 ;  /* 0x0000000102c47824 */ /* 0x000fe200078e02c0 */
[C---:B------:R-:W-:Y:S01]  /*1d10*/  IADD3 R206, R202.reuse, 0x800, RZ ;  /* 0x00000800cace7810 */ /* 0x040fe20007ffe0ff */
[----:B------:R1:W-:Y:S01]  /*1d20*/  STL [R1+0xcc], R10 ;  /* 0x0000cc0a01007387 */ /* 0x0003e20000100800 */
[----:B------:R-:W-:Y:S01]  /*1d30*/  IADD3 R205, R202, 0x1000, RZ ;  /* 0x00001000cacd7810 */ /* 0x000fe20007ffe0ff */
[----:B------:R-:W-:Y:S01]  /*1d40*/  IMAD.IADD R200, R2, 0x1, R199 ;  /* 0x0000000102c87824 */ /* 0x000fe200078e02c7 */
[----:B------:R-:W-:Y:S01]  /*1d50*/  IADD3 R204, R202, 0x1800, RZ ;  /* 0x00001800cacc7810 */ /* 0x000fe20007ffe0ff */
[----:B------:R-:W-:Y:S01]  /*1d60*/  IMAD.IADD R195, R2, 0x1, R193 ;  /* 0x0000000102c37824 */ /* 0x000fe200078e02c1 */
[----:B------:R-:W-:-:S02]  /*1d70*/  IADD3 R203, R202, 0x2000, RZ ;  /* 0x00002000cacb7810 */ /* 0x000fc40007ffe0ff */
[----:B--2---:R-:W-:-:S05]  /*1d80*/  SHF.R.S32.HI R9, RZ, 0x1f, R16 ;  /* 0x0000001fff097819 */ /* 0x004fca0000011410 */
[----:B------:R2:W-:Y:S04]  /*1d90*/  STL [R1+0xc8], R9 ;  /* 0x0000c80901007387 */ /* 0x0005e80000100800 */
[----:B------:R-:W-:Y:S01]  /*1da0*/  STL [R1+0xc4], R14 ;  /* 0x0000c40e01007387 */ /* 0x000fe20000100800 */
[----:B-1----:R-:W-:-:S05]  /*1db0*/  SHF.R.S32.HI R10, RZ, 0x1f, R13 ;  /* 0x0000001fff0a7819 */ /* 0x002fca000001140d */
[----:B------:R1:W-:Y:S01]  /*1dc0*/  STL [R1+0xc0], R10 ;  /* 0x0000c00a01007387 */ /* 0x0003e20000100800 */
[----:B--2---:R-:W-:Y:S02]  /*1dd0*/  SHF.R.S32.HI R9, RZ, 0x1f, R11 ;  /* 0x0000001fff097819 */ /* 0x004fe4000001140b */
[----:B------:R-:W-:-:S03]  /*1de0*/  LEA R11, R15, 0x80, 0x1 ;  /* 0x000000800f0b7811 */ /* 0x000fc600078e08ff */
[----:B------:R2:W-:Y:S02]  /*1df0*/  STL [R1+0xbc], R9 ;  /* 0x0000bc0901007387 */ /* 0x0005e40000100800 */
[C---:B------:R-:W-:Y:S02]  /*1e00*/  IMAD.IADD R0, R11.reuse, 0x1, R6 ;  /* 0x000000010b007824 */ /* 0x040fe400078e0206 */
[----:B-1----:R-:W-:-:S04]  /*1e10*/  IMAD.IADD R10, R11, 0x1, R8 ;  /* 0x000000010b0a7824 */ /* 0x002fc800078e0208 */
[----:B------:R-:W-:-:S04]  /*1e20*/  IMAD.IADD R4, R6, 0x1, R10 ;  /* 0x0000000106047824 */ /* 0x000fc800078e020a */
[----:B------:R-:W-:Y:S01]  /*1e30*/  IMAD.IADD R3, R7, 0x1, R4 ;  /* 0x0000000107037824 */ /* 0x000fe200078e0204 */
[----:B--2---:R-:W-:-:S05]  /*1e40*/  SHF.R.S32.HI R9, RZ, 0x1f, R12 ;  /* 0x0000001fff097819 */ /* 0x004fca000001140c */
        /* <DEDUP_REMOVED lines=14> */
.L_x_1837:
[----:B--2---:R-:W2:Y:S01]  /*1f30*/  LDL R0, [R1+0x4c] ;  /* 0x00004c0001007983 */ /* 0x004ea20000100800 */
[----:B------:R-:W-:Y:S01]  /*1f40*/  IMAD.MOV.U32 R148, RZ, RZ, 0x4 ;  /* 0x00000004ff947424 */ /* 0x000fe200078e00ff */
[----:B------:R-:W-:Y:S02]  /*1f50*/  ISETP.NE.U32.AND P0, PT, RZ, c[0x0][0x370], PT ;  /* 0x0000dc00ff007a0c */ /* 0x000fe40003f05070 */
[----:B------:R-:W-:Y:S02]  /*1f60*/  ISETP.NE.U32.AND P4, PT, RZ, c[0x0][0x360], PT ;  /* 0x0000d800ff007a0c */ /* 0x000fe40003f85070 */
[----:B------:R-:W-:Y:S01]  /*1f70*/  ISETP.NE.AND.EX P1, PT, RZ, c[0x0][0x374], PT, P0 ;  /* 0x0000dd00ff007a0c */ /* 0x000fe20003f25300 */
[----:B--2---:R-:W-:-:S05]  /*1f80*/  IMAD.WIDE R2, R0, R148, c[0x0][0x588] ;  /* 0x0001620000027625 */ /* 0x004fca00078e0294 */
[----:B------:R-:W2:Y:S01]  /*1f90*/  LDG.E R25, [R2.64] ;  /* 0x0000000802197981 */ /* 0x000ea2000c1e1900 */
[----:B------:R-:W-:Y:S01]  /*1fa0*/  ISETP.NE.AND.EX P4, PT, RZ, c[0x0][0x364], PT, P4 ;  /* 0x0000d900ff007a0c */ /* 0x000fe20003f85340 */
[----:B------:R-:W-:Y:S01]  /*1fb0*/  IMAD.MOV.U32 R9, RZ, RZ, RZ ;  /* 0x000000ffff097224 */ /* 0x000fe200078e00ff */
[----:B------:R-:W-:Y:S02]  /*1fc0*/  ISETP.NE.U32.AND P3, PT, RZ, c[0x0][0x348], PT ;  /* 0x0000d200ff007a0c */ /* 0x000fe40003f65070 */
[----:B------:R-:W-:Y:S02]  /*1fd0*/  ISETP.NE.U32.AND P5, PT, RZ, c[0x0][0x350], PT ;  /* 0x0000d400ff007a0c */ /* 0x000fe40003fa5070 */
[----:B------:R-:W-:Y:S02]  /*1fe0*/  ISETP.NE.U32.AND P6, PT, RZ, c[0x0][0x358], PT ;  /* 0x0000d600ff007a0c */ /* 0x000fe40003fc5070 */
[----:B------:R-:W-:Y:S02]  /*1ff0*/  ISETP.NE.AND.EX P3, PT, RZ, c[0x0][0x34c], PT, P3 ;  /* 0x0000d300ff007a0c */ /* 0x000fe40003f65330 */
[----:B------:R-:W-:-:S02]  /*2000*/  ISETP.NE.AND.EX P5, PT, RZ, c[0x0][0x354], PT, P5 ;  /* 0x0000d500ff007a0c */ /* 0x000fc40003fa5350 */
[----:B------:R-:W-:Y:S01]  /*2010*/  ISETP.NE.AND.EX P6, PT, RZ, c[0x0][0x35c], PT, P6 ;  /* 0x0000d700ff007a0c */ /* 0x000fe20003fc5360 */
[----:B------:R-:W-:Y:S02]  /*2020*/  IMAD.MOV.U32 R141, RZ, RZ, RZ ;  /* 0x000000ffff8d7224 */ /* 0x000fe400078e00ff */
[----:B------:R-:W-:Y:S02]  /*2030*/  IMAD.MOV.U32 R15, RZ, RZ, RZ ;  /* 0x000000ffff0f7224 */ /* 0x000fe400078e00ff */
[----:B------:R-:W-:Y:S01]  /*2040*/  IMAD.MOV.U32 R13, RZ, RZ, RZ ;  /* 0x000000ffff0d7224 */ /* 0x000fe200078e00ff */
[----:B--2---:R-:W-:Y:S01]  /*2050*/  SHF.R.S32.HI R26, RZ, 0x1f, R25 ;  /* 0x0000001fff1a7819 */ /* 0x004fe20000011419 */
[C---:B------:R-:W-:Y:S01]  /*2060*/  IMAD.SHL.U32 R17, R25.reuse, 0x4, RZ ;  /* 0x0000000419117824 */ /* 0x040fe200078e00ff */
[C---:B------:R-:W-:Y:S01]  /*2070*/  @P1 LEA R4, P0, R25.reuse, c[0x0][0x370], 0x2 ;  /* 0x0000dc0019041a11 */ /* 0x040fe200078010ff */
[----:B------:R1:W-:Y:S01]  /*2080*/  STL [R1+0x70], R25 ;  /* 0x0000701901007387 */ /* 0x0003e20000100800 */
[----:B------:R-:W-:-:S02]  /*2090*/  SHF.L.U64.HI R16, R25, 0x2, R26 ;  /* 0x0000000219107819 */ /* 0x000fc4000001021a */
[----:B------:R-:W-:Y:S01]  /*20a0*/  @P1 LEA.HI.X R5, R25, c[0x0][0x374], R26, 0x2, P0 ;  /* 0x0000dd0019051a11 */ /* 0x000fe200000f141a */
[----:B------:R1:W-:Y:S01]  /*20b0*/  STL [R1+0x90], R26 ;  /* 0x0000901a01007387 */ /* 0x0003e20000100800 */
[----:B------:R-:W-:-:S03]  /*20c0*/  @P4 IADD3 R2, P0, R17, c[0x0][0x360], RZ ;  /* 0x0000d80011024a10 */ /* 0x000fc60007f1e0ff */
[----:B------:R2:W3:Y:S01]  /*20d0*/  @P1 LDG.E R9, [R4.64] ;  /* 0x0000000804091981 */ /* 0x0004e2000c1e1900 */
[C---:B------:R-:W-:Y:S02]  /*20e0*/  @P4 IADD3.X R3, R16.reuse, c[0x0][0x364], RZ, P0, !PT ;  /* 0x0000d90010034a10 */ /* 0x040fe400007fe4ff */
[----:B------:R-:W-:Y:S01]  /*20f0*/  IADD3 R6, P2, R17, c[0x0][0x348], RZ ;  /* 0x0000d20011067a10 */ /* 0x000fe20007f5e0ff */
[----:B------:R1:W-:Y:S04]  /*2100*/  STL [R1+0x64], R17 ;  /* 0x0000641101007387 */ /* 0x0003e80000100800 */
[----:B------:R4:W3:Y:S01]  /*2110*/  @P4 LDG.E R0, [R2.64] ;  /* 0x0000000802004981 */ /* 0x0008e2000c1e1900 */
        /* <DEDUP_REMOVED lines=10> */
[----:B---3--:R1:W-:Y:S04]  /*21c0*/  STL [R1+0x28], R9 ;  /* 0x0000280901007387 */ /* 0x0083e80000100800 */
[----:B------:R1:W-:Y:S01]  /*21d0*/  @P4 STL [R1+0x30], R0 ;  /* 0x0000300001004387 */ /* 0x0003e20000100800 */
[----:B------:R-:W-:Y:S05]  /*21e0*/  @P4 BRA `(.L_x_1636) ;  /* 0x0000007000004947 */ /* 0x000fea0003800000 */
[----:B-1----:R-:W-:-:S05]  /*21f0*/  MOV R0, c[0x0][0x168] ;  /* 0x00005a0000007a02 */ /* 0x002fca0000000f00 */
[----:B------:R1:W-:Y:S01]  /*2200*/  STL [R1+0x30], R0 ;  /* 0x0000300001007387 */ /* 0x0003e20000100800 */
[----:B------:R-:W-:Y:S05]  /*2210*/  @!P3 BRA `(.L_x_1636) ;  /* 0x000000400000b947 */ /* 0x000fea0003800000 */
[----:B------:R-:W2:Y:S04]  /*2220*/  LDG.E R8, [R6.64] ;  /* 0x0000000806087981 */ /* 0x000ea8000c1e1900 */
[----:B-1----:R-:W2:Y:S02]  /*2230*/  LDG.E R0, [R6.64+0x4] ;  /* 0x0000040806007981 */ /* 0x002ea4000c1e1900 */
[----:B--2---:R-:W-:-:S05]  /*2240*/  IADD3 R0, -R8, R0, RZ ;  /* 0x0000000008007210 */ /* 0x004fca0007ffe1ff */
[----:B------:R1:W-:Y:S02]  /*2250*/  STL [R1+0x30], R0 ;  /* 0x0000300001007387 */ /* 0x0003e40000100800 */
.L_x_1636:
[----:B------:R-:W-:-:S04]  /*2260*/  ISETP.NE.U32.AND P0, PT, RZ, c[0x0][0x368], PT ;  /* 0x0000da00ff007a0c */ /* 0x000fc80003f05070 */
[----:B------:R-:W-:-:S13]  /*2270*/  ISETP.NE.AND.EX P0, PT, RZ, c[0x0][0x36c], PT, P0 ;  /* 0x0000db00ff007a0c */ /* 0x000fda0003f05300 */
[----:B------:R-:W-:Y:S05]  /*2280*/  @!P0 BRA `(.L_x_1637) ;  /* 0x0000004000008947 */ /* 0x000fea0003800000 */
[----:B-1----:R-:W-:-:S04]  /*2290*/  IADD3 R4, P0, R17, c[0x0][0x368], RZ ;  /* 0x0000da0011047a10 */ /* 0x002fc80007f1e0ff */
[----:B------:R-:W-:-:S05]  /*22a0*/  IADD3.X R5, R16, c[0x0][0x36c], RZ, P0, !PT ;  /* 0x0000db0010057a10 */ /* 0x000fca00007fe4ff */
[----:B------:R1:W5:Y:S01]  /*22b0*/  LDG.E R12, [R4.64] ;  /* 0x00000008040c7981 */ /* 0x000362000c1e1900 */
[----:B------:R-:W-:Y:S05]  /*22c0*/  BRA `(.L_x_1638) ;  /* 0x0000005000007947 */ /* 0x000fea0003800000 */
.L_x_1637:
[----:B------:R-:W-:Y:S01]  /*22d0*/  MOV R12, UR6 ;  /* 0x00000006000c7c02 */ /* 0x000fe20008000f00 */
[----:B------:R-:W-:Y:S05]  /*22e0*/  @!P5 BRA `(.L_x_1638) ;  /* 0x000000300000d947 */ /* 0x000fea0003800000 */
[----:B-1----:R-:W2:Y:S04]  /*22f0*/  LDG.E R6, [R4.64] ;  /* 0x0000000804067981 */ /* 0x002ea8000c1e1900 */
[----:B------:R-:W2:Y:S02]  /*2300*/  LDG.E R0, [R4.64+0x4] ;  /* 0x0000040804007981 */ /* 0x000ea4000c1e1900 */
[----:B--2---:R-:W-:Y:S02]  /*2310*/  IADD3 R12, -R6, R0, RZ ;  /* 0x00000000060c7210 */ /* 0x004fe40007ffe1ff */
.L_x_1638:
[----:B-1----:R-:W2:Y:S04]  /*2320*/  LDL R4, [R1+0x30] ;  /* 0x0000300001047983 */ /* 0x002ea80000100800 */
[----:B------:R-:W3:Y:S04]  /*2330*/  LDL.LU R0, [R1+0x44] ;  /* 0x0000440001007983 */ /* 0x000ee80000300800 */
[----:B------:R-:W4:Y:S04]  /*2340*/  LDL.LU R7, [R1+0x6c] ;  /* 0x00006c0001077983 */ /* 0x000f280000300800 */
[----:B------:R1:W3:Y:S04]  /*2350*/  @P6 LDG.E R5, [R2.64] ;  /* 0x0000000802056981 */ /* 0x0002e8000c1e1900 */
[----:B------:R-:W3:Y:S01]  /*2360*/  LDL R14, [R1+0x48] ;  /* 0x00004800010e7983 */ /* 0x000ee20000100800 */
[----:B------:R-:W-:Y:S01]  /*2370*/  ISETP.NE.U32.AND P0, PT, RZ, c[0x0][0x378], PT ;  /* 0x0000de00ff007a0c */ /* 0x000fe20003f05070 */
[----:B------:R-:W-:-:S03]  /*2380*/  IMAD.MOV.U32 R8, RZ, RZ, c[0x0][0x2c4] ;  /* 0x0000b100ff087624 */ /* 0x000fc600078e00ff */
[----:B------:R-:W-:Y:S01]  /*2390*/  ISETP.NE.AND.EX P1, PT, RZ, c[0x0][0x37c], PT, P0 ;  /* 0x0000df00ff007a0c */ /* 0x000fe20003f25300 */
[----:B--2---:R-:W-:Y:S02]  /*23a0*/  IMAD.MOV.U32 R6, RZ, RZ, R4 ;  /* 0x000000ffff067224 */ /* 0x004fe400078e0004 */
[----:B------:R1:W2:Y:S01]  /*23b0*/  @P6 LDG.E R4, [R2.64+0x4] ;  /* 0x0000040802046981 */ /* 0x0002a2000c1e1900 */
[----:B------:R-:W-:Y:S01]  /*23c0*/  ISETP.NE.AND P2, PT, R8, 0x1, PT ;  /* 0x000000010800780c */ /* 0x000fe20003f45270 */
[----:B-----5:R-:W-:Y:S01]  /*23d0*/  IMAD.MOV.U32 R140, RZ, RZ, R12 ;  /* 0x000000ffff8c7224 */ /* 0x020fe200078e000c */
[----:B----4-:R-:W-:Y:S01]  /*23e0*/  LOP3.LUT R7, R7, 0xffffffdf, RZ, 0xc0, !PT ;  /* 0xffffffdf07077812 */ /* 0x010fe200078ec0ff */
[----:B---3--:R-:W-:-:S10]  /*23f0*/  IMAD.SHL.U32 R0, R0, 0x80, RZ ;  /* 0x0000008000007824 */ /* 0x008fd400078e00ff */
[----:B------:R-:W-:Y:S01]  /*2400*/  @P2 LOP3.LUT R7, R7, 0x20, RZ, 0xfc, !PT ;  /* 0x0000002007072812 */ /* 0x000fe200078efcff */
[----:B------:R3:W-:Y:S01]  /*2410*/  STL [R1+0x2c], R0 ;  /* 0x00002c0001007387 */ /* 0x0007e20000100800 */
[----:B-1----:R-:W-:-:S04]  /*2420*/  @P1 IADD3 R2, P0, R17, c[0x0][0x378], RZ ;  /* 0x0000de0011021a10 */ /* 0x002fc80007f1e0ff */
[----:B------:R-:W-:Y:S01]  /*2430*/  @P1 IADD3.X R3, R16, c[0x0][0x37c], RZ, P0, !PT ;  /* 0x0000df0010031a10 */ /* 0x000fe200007fe4ff */
[----:B------:R1:W-:Y:S04]  /*2440*/  STL [R1+0x6c], R7 ;  /* 0x00006c0701007387 */ /* 0x0003e80000100800 */
[----:B------:R4:W5:Y:S01]  /*2450*/  @P1 LDG.E R140, [R2.64] ;  /* 0x00000008028c1981 */ /* 0x000962000c1e1900 */
[----:B---3--:R-:W-:Y:S01]  /*2460*/  IADD3 R0, R0, 0x7f, RZ ;  /* 0x0000007f00007810 */ /* 0x008fe20007ffe0ff */
[----:B-1----:R-:W-:Y:S02]  /*2470*/  IMAD.IADD R7, R12, 0x1, -R9 ;  /* 0x000000010c077824 */ /* 0x002fe400078e0a09 */
[----:B----4-:R-:W-:Y:S02]  /*2480*/  IMAD.MOV.U32 R2, RZ, RZ, c[0x0][0x228] ;  /* 0x00008a00ff027624 */ /* 0x010fe400078e00ff */
[----:B------:R-:W-:-:S05]  /*2490*/  @P2 IMAD.HI.U32 R3, R0, c[0x0][0x2c8], RZ ;  /* 0x0000b20000032a27 */ /* 0x000fca00078e00ff */
[----:B------:R-:W-:Y:S01]  /*24a0*/  @P2 SHF.R.U32.HI R0, RZ, c[0x0][0x2cc], R3 ;  /* 0x0000b300ff002a19 */ /* 0x000fe20000011603 */
[----:B------:R-:W-:Y:S01]  /*24b0*/  BSSY B0, `(.L_x_1639) ;  /* 0x0000037000007945 */ /* 0x000fe20003800000 */
[----:B--2---:R-:W-:-:S04]  /*24c0*/  @P6 IMAD.IADD R2, R4, 0x1, -R5 ;  /* 0x0000000104026824 */ /* 0x004fc800078e0a05 */
[----:B------:R-:W-:-:S05]  /*24d0*/  IMAD.IADD R4, R7, 0x1, R2 ;  /* 0x0000000107047824 */ /* 0x000fca00078e0202 */
[----:B------:R-:W-:Y:S01]  /*24e0*/  IADD3 R144, R4, 0x50, -R6 ;  /* 0x0000005004907810 */ /* 0x000fe20007ffe806 */
[----:B------:R1:W-:Y:S01]  /*24f0*/  STL [R1+0x38], R4 ;  /* 0x0000380401007387 */ /* 0x0003e20000100800 */
[----:B------:R-:W-:-:S03]  /*2500*/  LOP3.LUT R5, R14, 0xff000000, RZ, 0xc0, !PT ;  /* 0xff0000000e057812 */ /* 0x000fc600078ec0ff */
[----:B------:R-:W-:-:S04]  /*2510*/  IMAD.IADD R3, R144, 0x1, R0 ;  /* 0x0000000190037824 */ /* 0x000fc800078e0200 */
[----:B------:R-:W-:Y:S01]  /*2520*/  IMAD.HI R6, R3, 0x66666667, RZ ;  /* 0x6666666703067827 */ /* 0x000fe200078e02ff */
[----:B------:R-:W-:Y:S02]  /*2530*/  LOP3.LUT R3, R14, 0xff0000, RZ, 0xc0, !PT ;  /* 0x00ff00000e037812 */ /* 0x000fe400078ec0ff */
[----:B-1----:R-:W-:-:S05]  /*2540*/  IADD3 R4, R4, 0x4f, RZ ;  /* 0x0000004f04047810 */ /* 0x002fca0007ffe0ff */
[----:B------:R-:W-:Y:S01]  /*2550*/  IMAD.HI R0, R4, 0x66666667, RZ ;  /* 0x6666666704007827 */ /* 0x000fe200078e02ff */
[----:B------:R-:W-:-:S04]  /*2560*/  SHF.R.U32.HI R4, RZ, 0x8, R5 ;  /* 0x00000008ff047819 */ /* 0x000fc80000011605 */
[----:B------:R-:W-:Y:S02]  /*2570*/  LEA.HI R3, R3, R4, RZ, 0x10 ;  /* 0x0000000403037211 */ /* 0x000fe400078f80ff */
[----:B------:R-:W-:Y:S02]  /*2580*/  SHF.R.U32.HI R5, RZ, 0x1f, R0 ;  /* 0x0000001fff057819 */ /* 0x000fe40000011600 */
[----:B------:R-:W-:Y:S02]  /*2590*/  SHF.R.U32.HI R8, RZ, 0x1f, R6 ;  /* 0x0000001fff087819 */ /* 0x000fe40000011606 */
[----:B------:R-:W-:Y:S02]  /*25a0*/  SHF.R.U32.HI R9, RZ, 0x10, R3 ;  /* 0x00000010ff097819 */ /* 0x000fe40000011603 */
[----:B------:R-:W-:Y:S02]  /*25b0*/  LOP3.LUT R18, R3, 0xff, RZ, 0xc0, !PT ;  /* 0x000000ff03127812 */ /* 0x000fe400078ec0ff */
[----:B------:R-:W-:-:S02]  /*25c0*/  LEA.HI.SX32 R143, R0, R5, 0x1b ;  /* 0x00000005008f7211 */ /* 0x000fc400078fdaff */
[----:B------:R-:W-:Y:S01]  /*25d0*/  LEA.HI.SX32 R0, R6, R8, 0x1b ;  /* 0x0000000806007211 */ /* 0x000fe200078fdaff */
[----:B------:R1:W-:Y:S03]  /*25e0*/  STL [R1+0x44], R9 ;  /* 0x0000440901007387 */ /* 0x0003e60000100800 */
[----:B------:R-:W-:Y:S01]  /*25f0*/  IMNMX R6, R143, R0, PT ;  /* 0x000000008f067217 */ /* 0x000fe20003800200 */
[----:B------:R1:W-:Y:S03]  /*2600*/  STL [R1+0x94], R18 ;  /* 0x0000941201007387 */ /* 0x0003e60000100800 */
[----:B------:R-:W-:Y:S02]  /*2610*/  ISETP.GE.AND P0, PT, R6, 0x1, PT ;  /* 0x000000010600780c */ /* 0x000fe40003f06270 */
[----:B------:R-:W-:Y:S01]  /*2620*/  ISETP.NE.AND P1, PT, R9, RZ, PT ;  /* 0x000000ff0900720c */ /* 0x000fe20003f25270 */
[----:B------:R-:W-:-:S03]  /*2630*/  IMAD.MOV.U32 R0, RZ, RZ, RZ ;  /* 0x000000ffff007224 */ /* 0x000fc600078e00ff */
[----:B------:R-:W-:-:S07]  /*2640*/  SEL R129, R9, c[0x0][0x338], P1 ;  /* 0x0000ce0009817a07 */ /* 0x000fce0000800000 */
[----:B------:R-:W-:Y:S05]  /*2650*/  @!P0 BRA `(.L_x_1640) ;  /* 0x000001c000008947 */ /* 0x000fea0003800000 */
[----:B------:R-:W-:Y:S02]  /*2660*/  IABS R3, R129 ;  /* 0x0000008100037213 */ /* 0x000fe40000000000 */
[----:B------:R-:W-:Y:S02]  /*2670*/  IADD3 R8, R129, -0x1, R6 ;  /* 0xffffffff81087810 */ /* 0x000fe40007ffe006 */
[----:B------:R-:W2:Y:S02]  /*2680*/  I2F.RP R0, R3 ;  /* 0x0000000300007306 */ /* 0x000ea40000209400 */
[----:B------:R-:W-:-:S06]  /*2690*/  IABS R11, R8 ;  /* 0x00000008000b7213 */ /* 0x000fcc0000000000 */
[----:B--2---:R-:W2:Y:S02]  /*26a0*/  MUFU.RCP R0, R0 ;  /* 0x0000000000007308 */ /* 0x004ea40000001000 */
[----:B--2---:R-:W-:-:S06]  /*26b0*/  IADD3 R0, R0, 0xffffffe, RZ ;  /* 0x0ffffffe00007810 */ /* 0x004fcc0007ffe0ff */
[----:B------:R-:W2:Y:S02]  /*26c0*/  F2I.FTZ.U32.TRUNC.NTZ R5, R0 ;  /* 0x0000000000057305 */ /* 0x000ea4000021f000 */
[----:B--2---:R-:W-:-:S04]  /*26d0*/  IMAD.MOV R0, RZ, RZ, -R5 ;  /* 0x000000ffff007224 */ /* 0x004fc800078e0a05 */
[----:B------:R-:W-:Y:S01]  /*26e0*/  IMAD.MOV.U32 R4, RZ, RZ, R0 ;  /* 0x000000ffff047224 */ /* 0x000fe200078e0000 */
[----:B------:R-:W-:-:S03]  /*26f0*/  IABS R0, R129 ;  /* 0x0000008100007213 */ /* 0x000fc60000000000 */
[----:B-1----:R-:W-:Y:S02]  /*2700*/  IMAD R9, R4, R3, RZ ;  /* 0x0000000304097224 */ /* 0x002fe400078e02ff */
        /* <DEDUP_REMOVED lines=17> */
.L_x_1640:
[----:B------:R-:W-:Y:S05]  /*2820*/  BSYNC B0 ;  /* 0x0000000000007941 */ /* 0x000fea0003800000 */
.L_x_1639:
[----:B------:R-:W-:-:S04]  /*2830*/  IMAD R3, R18, R0, RZ ;  /* 0x0000000012037224 */ /* 0x000fc800078e02ff */
        /* <DEDUP_REMOVED lines=17> */
[----:B-1----:R-:W1:Y:S03]  /*2950*/  S2R R9, SR_TID.X ;  /* 0x0000000000097919 */ /* 0x002e660000002100 */
        /* <DEDUP_REMOVED lines=49> */
[----:B------:R-:W-:-:S02]  /*2c70*/  ISETP.GE.AND P0, PT, R3, 0x31, PT ;  /* 0x000000310300780c */ /* 0x000fc40003f06270 */
[----:B------:R-:W-:Y:S01]  /*2c80*/  SHF.R.S32.HI R17, RZ, 0x1f, R93 ;  /* 0x0000001fff117819 */ /* 0x000fe2000001145d */
[----:B-1----:R-:W-:Y:S01]  /*2c90*/  @P1 IMAD.X R7, R5, 0x1, R148, P2 ;  /* 0x0000000105071824 */ /* 0x002fe200010e0694 */
[----:B------:R-:W-:Y:S02]  /*2ca0*/  ISETP.GE.AND P2, PT, R3, 0x21, PT ;  /* 0x000000210300780c */ /* 0x000fe40003f46270 */
[----:B------:R-:W-:-:S04]  /*2cb0*/  @P1 LEA R6, P3, R0, c[0x0][0x220], 0x1 ;  /* 0x0000880000061a11 */ /* 0x000fc800078608ff */
[----:B------:R-:W-:-:S05]  /*2cc0*/  @P1 LEA.HI.X R7, R0, c[0x0][0x224], R7, 0x1, P3 ;  /* 0x0000890000071a11 */ /* 0x000fca00018f0c07 */
[----:B------:R1:W-:Y:S02]  /*2cd0*/  @P1 LDGSTS.E.BYPASS.LTC128B.128 [R208+0x3100], [R6.64], !P6 ;  /* 0x0310000006d01fae */ /* 0x0003e4000f101d48 */
[----:B------:R-:W-:-:S04]  /*2ce0*/  @P2 LEA R0, P1, R24, R4, 0x5 ;  /* 0x0000000418002211 */ /* 0x000fc800078228ff */
[----:B------:R-:W-:Y:S01]  /*2cf0*/  @P2 LEA R18, P3, R0, c[0x0][0x220], 0x1 ;  /* 0x0000880000122a11 */ /* 0x000fe200078608ff */
[----:B------:R-:W-:Y:S01]  /*2d00*/  IMAD R10, R17, c[0x0][0x280], RZ ;  /* 0x0000a000110a7a24 */ /* 0x000fe200078e02ff */
[----:B------:R-:W-:Y:S01]  /*2d10*/  IADD3 R127, R12, R15, RZ ;  /* 0x0000000f0c7f7210 */ /* 0x000fe20007ffe0ff */
[----:B-1----:R-:W-:Y:S01]  /*2d20*/  @P2 IMAD.MOV.U32 R7, RZ, RZ, c[0x0][0x23c] ;  /* 0x00008f00ff072624 */ /* 0x002fe200078e00ff */
[----:B------:R-:W-:-:S04]  /*2d30*/  @P0 MOV R6, c[0x0][0x23c] ;  /* 0x00008f0000060a02 */ /* 0x000fc80000000f00 */
[----:B------:R-:W-:Y:S01]  /*2d40*/  @P2 LEA.HI.X R14, R24, R5, R7, 0x5, P1 ;  /* 0x00000005180e2211 */ /* 0x000fe200008f2c07 */
[----:B------:R-:W-:Y:S01]  /*2d50*/  @P0 IMAD R11, R6, 0x30, RZ ;  /* 0x00000030060b0824 */ /* 0x000fe200078e02ff */
[----:B------:R-:W-:Y:S01]  /*2d60*/  ISETP.GE.AND P1, PT, R3, 0x41, PT ;  /* 0x000000410300780c */ /* 0x000fe20003f26270 */
[----:B------:R-:W-:Y:S01]  /*2d70*/  @P0 IMAD.WIDE.U32 R6, R24, 0x30, R4 ;  /* 0x0000003018060825 */ /* 0x000fe200078e0004 */
[----:B------:R-:W-:-:S03]  /*2d80*/  @P2 LEA.HI.X R19, R0, c[0x0][0x224], R14, 0x1, P3 ;  /* 0x0000890000132a11 */ /* 0x000fc600018f0c0e */
[----:B------:R-:W-:Y:S01]  /*2d90*/  @P0 IMAD.IADD R3, R7, 0x1, R11 ;  /* 0x0000000107030824 */ /* 0x000fe200078e020b */
[C---:B------:R-:W-:Y:S01]  /*2da0*/  @P0 LEA R16, P3, R6.reuse, c[0x0][0x220], 0x1 ;  /* 0x0000880006100a11 */ /* 0x040fe200078608ff */
[----:B------:R-:W-:Y:S01]  /*2db0*/  IMAD R0, R17, c[0x0][0x290], RZ ;  /* 0x0000a40011007a24 */ /* 0x000fe200078e02ff */
[----:B------:R1:W-:Y:S02]  /*2dc0*/  @P2 LDGSTS.E.BYPASS.LTC128B.128 [R208+0x3900], [R18.64], !P6 ;  /* 0x0390000012d02fae */ /* 0x0003e4000f101d48 */
[----:B------:R-:W-:Y:S01]  /*2dd0*/  @P0 LEA.HI.X R17, R6, c[0x0][0x224], R3, 0x1, P3 ;  /* 0x0000890006110a11 */ /* 0x000fe200018f0c03 */
[C---:B------:R-:W-:Y:S02]  /*2de0*/  IMAD.WIDE.U32 R6, R93.reuse, c[0x0][0x290], R90 ;  /* 0x0000a4005d067a25 */ /* 0x040fe400078e005a */
[----:B------:R-:W-:Y:S02]  /*2df0*/  @P1 LEA R3, P3, R24, R4, 0x6 ;  /* 0x0000000418031211 */ /* 0x000fe400078630ff */
[C---:B------:R-:W-:Y:S01]  /*2e00*/  IMAD R0, R93.reuse, c[0x0][0x294], R0 ;  /* 0x0000a5005d007a24 */ /* 0x040fe200078e0200 */
[----:B------:R-:W-:Y:S01]  /*2e10*/  @P1 MOV R4, c[0x0][0x23c] ;  /* 0x00008f0000041a02 */ /* 0x000fe20000000f00 */
[----:B------:R-:W-:Y:S01]  /*2e20*/  IMAD.WIDE.U32 R14, R93, c[0x0][0x290], R84 ;  /* 0x0000a4005d0e7a25 */ /* 0x000fe200078e0054 */
[----:B------:R1:W-:Y:S03]  /*2e30*/  @P0 LDGSTS.E.BYPASS.LTC128B.128 [R208+0x4100], [R16.64], !P6 ;  /* 0x0410000010d00fae */ /* 0x0003e6000f101d48 */
[----:B------:R-:W-:-:S02]  /*2e40*/  IMAD.IADD R11, R7, 0x1, R0 ;  /* 0x00000001070b7824 */ /* 0x000fc400078e0200 */
[----:B------:R-:W-:Y:S01]  /*2e50*/  IMAD.IADD R7, R0, 0x1, R15 ;  /* 0x0000000100077824 */ /* 0x000fe200078e020f */
[----:B------:R-:W-:Y:S01]  /*2e60*/  @P1 LEA.HI.X R0, R24, R5, R4, 0x6, P3 ;  /* 0x0000000518001211 */ /* 0x000fe200018f3404 */
[----:B------:R-:W-:Y:S01]  /*2e70*/  IMAD.WIDE.U32 R8, R93, c[0x0][0x280], R90 ;  /* 0x0000a0005d087a25 */ /* 0x000fe200078e005a */
[----:B------:R-:W-:-:S03]  /*2e80*/  @P1 LEA R4, P3, R3, c[0x0][0x220], 0x1 ;  /* 0x0000880003041a11 */ /* 0x000fc600078608ff */
[----:B------:R-:W-:Y:S01]  /*2e90*/  IMAD R10, R93, c[0x0][0x284], R10 ;  /* 0x0000a1005d0a7a24 */ /* 0x000fe200078e020a */
[----:B------:R-:W-:Y:S01]  /*2ea0*/  @P1 LEA.HI.X R5, R3, c[0x0][0x224], R0, 0x1, P3 ;  /* 0x0000890003051a11 */ /* 0x000fe200018f0c00 */
[----:B------:R-:W-:Y:S01]  /*2eb0*/  IMAD.MOV.U32 R12, RZ, RZ, R8 ;  /* 0x000000ffff0c7224 */ /* 0x000fe200078e0008 */
[----:B-----5:R-:W-:Y:S02]  /*2ec0*/  SHF.R.S32.HI R0, RZ, 0x1f, R140 ;  /* 0x0000001fff007819 */ /* 0x020fe4000001148c */
[----:B------:R-:W-:Y:S01]  /*2ed0*/  IADD3 R13, R9, R10, RZ ;  /* 0x0000000a090d7210 */ /* 0x000fe20007ffe0ff */
[----:B------:R-:W-:Y:S01]  /*2ee0*/  IMAD.WIDE.U32 R8, R93, c[0x0][0x280], R84 ;  /* 0x0000a0005d087a25 */ /* 0x000fe200078e0054 */
[----:B------:R2:W-:Y:S03]  /*2ef0*/  @P1 LDGSTS.E.BYPASS.LTC128B.128 [R208+0x4900], [R4.64], !P6 ;  /* 0x0490000004d01fae */ /* 0x0005e6000f101d48 */
[----:B------:R-:W-:Y:S01]  /*2f00*/  IMAD R3, R0, c[0x0][0x280], RZ ;  /* 0x0000a00000037a24 */ /* 0x000fe200078e02ff */
[----:B------:R-:W-:Y:S01]  /*2f10*/  IADD3 R9, R10, R9, RZ ;  /* 0x000000090a097210 */ /* 0x000fe20007ffe0ff */
[----:B------:R-:W-:Y:S01]  /*2f20*/  IMAD R0, R0, c[0x0][0x290], RZ ;  /* 0x0000a40000007a24 */ /* 0x000fe200078e02ff */
[----:B------:R-:W-:Y:S01]  /*2f30*/  MOV R10, R6 ;  /* 0x00000006000a7202 */ /* 0x000fe20000000f00 */
[----:B------:R-:W-:Y:S01]  /*2f40*/  IMAD.MOV.U32 R6, RZ, RZ, R14 ;  /* 0x000000ffff067224 */ /* 0x000fe200078e000e */
[----:B------:R-:W-:Y:S01]  /*2f50*/  MOV R142, 0x5 ;  /* 0x00000005008e7802 */ /* 0x000fe20000000f00 */
[----:B------:R-:W-:-:S02]  /*2f60*/  IMAD.MOV.U32 R136, RZ, RZ, c[0x0][0x280] ;  /* 0x0000a000ff887624 */ /* 0x000fc400078e00ff */
[C---:B------:R-:W-:Y:S02]  /*2f70*/  IMAD R145, R132.reuse, c[0x0][0x284], RZ ;  /* 0x0000a10084917a24 */ /* 0x040fe400078e02ff */
        /* <DEDUP_REMOVED lines=43> */
[C---:B------:R-:W-:Y:S01]  /*3230*/  ISETP.GE.AND P0, PT, R84.reuse, c[0x0][0x27c], PT ;  /* 0x00009f0054007a0c */ /* 0x040fe20003f06270 */
[----:B------:R-:W-:Y:S01]  /*3240*/  IMAD R0, R21, c[0x0][0x268], RZ ;  /* 0x00009a0015007a24 */ /* 0x000fe200078e02ff */
[----:B------:R-:W-:Y:S01]  /*3250*/  IADD3 R15, R93, 0x20, RZ ;  /* 0x000000205d0f7810 */ /* 0x000fe20007ffe0ff */
        /* <DEDUP_REMOVED lines=55> */
.L_x_1676:
[----:B------:R-:W-:Y:S01]  /*35d0*/  IMAD R3, R31, 0x50, R0 ;  /* 0x000000501f037824 */ /* 0x000fe200078e0200 */
[----:B------:R-:W-:Y:S01]  /*35e0*/  ISETP.NE.AND P1, PT, R155, 0x1, PT ;  /* 0x000000019b00780c */ /* 0x000fe20003f25270 */
[----:B------:R-:W-:Y:S01]  /*35f0*/  IMAD.MOV.U32 R74, RZ, RZ, RZ ;  /* 0x000000ffff4a7224 */ /* 0x000fe200078e00ff */
[----:B------:R-:W-:Y:S04]  /*3600*/  DEPBAR.LE SB0, 0x0 ;  /* 0x000080000000791a */ /* 0x000fe80000000000 */
[----:B---3--:R-:W-:Y:S01]  /*3610*/  IMAD.IADD R4, R127, 0x1, R3 ;  /* 0x000000017f047824 */ /* 0x008fe200078e0203 */
        /* <DEDUP_REMOVED lines=29> */
[----:B-1----:R-:W-:-:S05]  /*37f0*/  @!P2 BRA `(.L_x_1643) ;  /* 0x00003c600000a947 */ /* 0x002fca0003800000 */
[-C--:B------:R-:W-:Y:S01]  /*3800*/  IMAD R6, R145, R31.reuse, RZ ;  /* 0x0000001f91067224 */ /* 0x080fe200078e02ff */
        /* <DEDUP_REMOVED lines=40> */
.L_x_1646:
[----:B------:R-:W-:Y:S05]  /*3a90*/  BSYNC B0 ;  /* 0x0000000000007941 */ /* 0x000fea0003800000 */
.L_x_1645:
        /* <DEDUP_REMOVED lines=40> */
.L_x_1648:
[----:B------:R-:W-:Y:S05]  /*3d20*/  BSYNC B0 ;  /* 0x0000000000007941 */ /* 0x000fea0003800000 */
.L_x_1647:
        /* <DEDUP_REMOVED lines=39> */
.L_x_1650:
[----:B------:R-:W-:Y:S05]  /*3fa0*/  BSYNC B0 ;  /* 0x0000000000007941 */ /* 0x000fea0003800000 */
.L_x_1649:
        /* <DEDUP_REMOVED lines=75> */
.L_x_1654:
[----:B------:R-:W-:Y:S05]  /*4460*/  BSYNC B0 ;  /* 0x0000000000007941 */ /* 0x000fea0003800000 */
.L_x_1653:
        /* <DEDUP_REMOVED lines=57> */
.L_x_1652:
[----:B------:R-:W-:Y:S05]  /*4800*/  BSYNC B1 ;  /* 0x0000000000017941 */ /* 0x000fea0003800000 */
.L_x_1651:
        /* <DEDUP_REMOVED lines=62> */
.L_x_1658:
[----:B------:R-:W-:Y:S05]  /*4bf0*/  BSYNC B0 ;  /* 0x0000000000007941 */ /* 0x000fea0003800000 */
.L_x_1657:
        /* <DEDUP_REMOVED lines=57> */
.L_x_1656:
[----:B------:R-:W-:Y:S05]  /*4f90*/  BSYNC B1 ;  /* 0x0000000000017941 */ /* 0x000fea0003800000 */
.L_x_1655:
        /* <DEDUP_REMOVED lines=61> */
.L_x_1661:
[----:B------:R-:W-:Y:S05]  /*5370*/  BSYNC B0 ;  /* 0x0000000000007941 */ /* 0x000fea0003800000 */
.L_x_1660:
        /* <DEDUP_REMOVED lines=58> */
.L_x_1644:
        /* <DEDUP_REMOVED lines=23> */
[C---:B------:R-:W-:Y:S02]  /*5890*/  @!P2 IADD3.X R10, R101.reuse, R29, R142, P1, P0 ;  /* 0x0000001d650aa210 */ /* 0x040fe40000fe048e */
        /* <DEDUP_REMOVED lines=188> */
.L_x_1663:
[----:B------:R-:W-:Y:S05]  /*6460*/  BSYNC B0 ;  /* 0x0000000000007941 */ /* 0x000fea0003800000 */
.L_x_1662:
        /* <DEDUP_REMOVED lines=126> */
.L_x_1665:
[----:B------:R-:W-:Y:S05]  /*6c50*/  BSYNC B0 ;  /* 0x0000000000007941 */ /* 0x000fea0003800000 */
.L_x_1664:
        /* <DEDUP_REMOVED lines=128> */
.L_x_1643:
        /* <DEDUP_REMOVED lines=21> */
.L_x_1667:
[----:B-12---:R-:W-:Y:S05]  /*75b0*/  BSYNC B0 ;  /* 0x0000000000007941 */ /* 0x006fea0003800000 */
.L_x_1666:
        /* <DEDUP_REMOVED lines=17> */
.L_x_1669:
[----:B------:R-:W-:Y:S05]  /*76d0*/  BSYNC B0 ;  /* 0x0000000000007941 */ /* 0x000fea0003800000 */
.L_x_1668:
        /* <DEDUP_REMOVED lines=16> */
.L_x_1659:
[----:B------:R-:W-:Y:S05]  /*77e0*/  BSYNC B2 ;  /* 0x0000000000027941 */ /* 0x000fea0003800000 */
.L_x_1642:
[----:B------:R-:W-:Y:S01]  /*77f0*/  IMAD R20, R31, -0x50, RZ ;  /* 0xffffffb01f147824 */ /* 0x000fe200078e02ff */
[----:B------:R-:W-:Y:S01]  /*7800*/  BSSY B0, `(.L_x_1670) ;  /* 0x0000063000007945 */ /* 0x000fe20003800000 */
[----:B--23--:R-:W-:Y:S02]  /*7810*/  IMAD R4, R81, c[0x0][0x208], RZ ;  /* 0x0000820051047a24 */ /* 0x00cfe400078e02ff */
[----:B------:R-:W-:Y:S02]  /*7820*/  IMAD.IADD R3, R118, 0x1, R20 ;  /* 0x0000000176037824 */ /* 0x000fe400078e0214 */
[C---:B-1----:R-:W-:Y:S02]  /*7830*/  IMAD R8, R75.reuse, c[0x0][0x20c], R4 ;  /* 0x000083004b087a24 */ /* 0x042fe400078e0204 */
        /* <DEDUP_REMOVED lines=91> */
[----:B------:R-:W-:Y:S01]  /*7df0*/  @!P0 LEA.HI.X R5, R219, R5, R250, 0x1, P2 ;  /* 0x00000005db058211 */ /* 0x000fe200010f0cfa */
[----:B-1----:R-:W-:Y:S04]  /*7e00*/  @!P1 ST.E.128 [R6.64], R8 ;  /* 0x0000000806009985 */ /* 0x002fe8000c101d08 */
[----:B------:R-:W1:Y:S04]  /*7e10*/  @!P0 LDS.128 R8, [R249] ;  /* 0x00000000f9088984 */ /* 0x000e680000000c00 */
[----:B-1----:R1:W-:Y:S02]  /*7e20*/  @!P0 ST.E.128 [R4.64], R8 ;  /* 0x0000000804008985 */ /* 0x0023e4000c101d08 */
.L_x_1671:
[----:B-123--:R-:W-:Y:S05]  /*7e30*/  BSYNC B0 ;  /* 0x0000000000007941 */ /* 0x00efea0003800000 */
.L_x_1670:
        /* <DEDUP_REMOVED lines=17> */
.L_x_1673:
[----:B------:R-:W-:Y:S05]  /*7f50*/  BSYNC B0 ;  /* 0x0000000000007941 */ /* 0x000fea0003800000 */
.L_x_1672:
[----:B--2---:R2:W4:Y:S01]  /*7f60*/  SHFL.IDX PT, R5, R17, 0x2, 0x1c1f ;  /* 0x005c1f0011057f89 */ /* 0x00452200000e0000 */
[----:B------:R-:W-:Y:S01]  /*7f70*/  ISETP.GE.AND P0, PT, R3, 0x41, PT ;  /* 0x000000410300780c */ /* 0x000fe20003f06270 */
[----:B------:R-:W-:Y:S02]  /*7f80*/  BSSY B0, `(.L_x_1674) ;  /* 0x000000f000007945 */ /* 0x000fe40003800000 */
        /* <DEDUP_REMOVED lines=14> */
.L_x_1675:
[----:B------:R-:W-:Y:S05]  /*8070*/  BSYNC B0 ;  /* 0x0000000000007941 */ /* 0x000fea0003800000 */
.L_x_1674:
[C---:B------:R-:W-:Y:S02]  /*8080*/  ISETP.GT.AND P0, PT, R31.reuse, R119, PT ;  /* 0x000000771f00720c */ /* 0x040fe40003f04270 */
[----:B------:R-:W-:Y:S11]  /*8090*/  IADD3 R31, R31, -0x1, RZ ;  /* 0xffffffff1f1f7810 */ /* 0x000ff60007ffe0ff */
[----:B------:R-:W-:Y:S01]  /*80a0*/  @P0 SHF.R.S32.HI R6, RZ, 0x1f, R31 ;  /* 0x0000001fff060819 */ /* 0x000fe2000001141f */
[----:B------:R-:W-:Y:S02]  /*80b0*/  @P0 IMAD R3, R147, R31, RZ ;  /* 0x0000001f93030224 */ /* 0x000fe400078e02ff */
[----:B---3--:R-:W-:Y:S02]  /*80c0*/  @P0 IMAD.MOV.U32 R4, RZ, RZ, R110 ;  /* 0x000000ffff040224 */ /* 0x008fe400078e006e */
[----:B----4-:R-:W-:Y:S02]  /*80d0*/  @P0 IMAD.MOV.U32 R5, RZ, RZ, R109 ;  /* 0x000000ffff050224 */ /* 0x010fe400078e006d */
[-C--:B------:R-:W-:Y:S02]  /*80e0*/  @P0 IMAD R3, R6, R130.reuse, R3 ;  /* 0x0000008206030224 */ /* 0x080fe400078e0203 */
[----:B------:R-:W-:Y:S04]  /*80f0*/  @P0 IMAD.WIDE.U32 R4, R31, R130, R4 ;  /* 0x000000821f040225 */ /* 0x000fe800078e0004 */
[----:B------:R-:W-:Y:S01]  /*8100*/  @P0 IMAD.IADD R3, R5, 0x1, R3 ;  /* 0x0000000105030824 */ /* 0x000fe200078e0203 */
[C---:B------:R-:W-:Y:S01]  /*8110*/  @P0 LEA R10, P1, R4.reuse, c[0x0][0x220], 0x1 ;  /* 0x00008800040a0a11 */ /* 0x040fe200078208ff */
[C---:B------:R-:W-:Y:S03]  /*8120*/  @P0 IMAD.SHL.U32 R12, R153.reuse, 0x2, RZ ;  /* 0x00000002990c0824 */ /* 0x040fe600078e00ff */
        /* <DEDUP_REMOVED lines=22> */
.L_x_1641:
[----:B---3--:R-:W3:Y:S01]  /*8290*/  LDL R11, [R1+0x2c] ;  /* 0x00002c00010b7983 */ /* 0x008ee20000100800 */
[----:B------:R-:W-:-:S05]  /*82a0*/  IMAD.MOV.U32 R0, RZ, RZ, c[0x0][0x2c4] ;  /* 0x0000b100ff007624 */ /* 0x000fca00078e00ff */
[----:B------:R-:W-:Y:S01]  /*82b0*/  ISETP.NE.AND P3, PT, R0, 0x1, PT ;  /* 0x000000010000780c */ /* 0x000fe20003f65270 */
[----:B------:R-:W-:Y:S01]  /*82c0*/  BSSY B0, `(.L_x_1677) ;  /* 0x0000028000007945 */ /* 0x000fe20003800000 */
[----:B---3--:R-:W-:-:S11]  /*82d0*/  IADD3 R0, R11, 0x7f, RZ ;  /* 0x0000007f0b007810 */ /* 0x008fd60007ffe0ff */
[----:B------:R-:W-:-:S05]  /*82e0*/  @P3 IMAD.HI.U32 R2, R0, c[0x0][0x2c8], RZ ;  /* 0x0000b20000023a27 */ /* 0x000fca00078e00ff */
[----:B------:R-:W-:-:S05]  /*82f0*/  @P3 SHF.R.U32.HI R0, RZ, c[0x0][0x2cc], R2 ;  /* 0x0000b300ff003a19 */ /* 0x000fca0000011602 */
[----:B------:R-:W-:-:S04]  /*8300*/  IMAD.IADD R0, R144, 0x1, R0 ;  /* 0x0000000190007824 */ /* 0x000fc800078e0200 */
[----:B------:R-:W-:-:S05]  /*8310*/  IMAD.HI R0, R0, 0x66666667, RZ ;  /* 0x6666666700007827 */ /* 0x000fca00078e02ff */
[----:B------:R-:W-:-:S04]  /*8320*/  SHF.R.U32.HI R2, RZ, 0x1f, R0 ;  /* 0x0000001fff027819 */ /* 0x000fc80000011600 */
[----:B------:R-:W-:-:S04]  /*8330*/  LEA.HI.SX32 R0, R0, R2, 0x1b ;  /* 0x0000000200007211 */ /* 0x000fc800078fdaff */
[----:B------:R-:W-:-:S04]  /*8340*/  IMNMX R6, R143, R0, PT ;  /* 0x000000008f067217 */ /* 0x000fc80003800200 */
[----:B------:R-:W-:Y:S01]  /*8350*/  ISETP.GE.AND P0, PT, R6, 0x1, PT ;  /* 0x000000010600780c */ /* 0x000fe20003f06270 */
[----:B------:R-:W-:-:S12]  /*8360*/  IMAD.MOV.U32 R0, RZ, RZ, RZ ;  /* 0x000000ffff007224 */ /* 0x000fd800078e00ff */
[----:B------:R-:W-:Y:S05]  /*8370*/  @!P0 BRA `(.L_x_1678) ;  /* 0x000001c000008947 */ /* 0x000fea0003800000 */
[----:B------:R-:W-:Y:S01]  /*8380*/  IABS R2, R129 ;  /* 0x0000008100027213 */ /* 0x000fe20000000000 */
[----:B------:R-:W-:Y:S01]  /*8390*/  IMAD.MOV.U32 R4, RZ, RZ, RZ ;  /* 0x000000ffff047224 */ /* 0x000fe200078e00ff */
[----:B------:R-:W-:Y:S02]  /*83a0*/  IADD3 R7, R129, -0x1, R6 ;  /* 0xffffffff81077810 */ /* 0x000fe40007ffe006 */
[----:B------:R-:W3:Y:S02]  /*83b0*/  I2F.RP R0, R2 ;  /* 0x0000000200007306 */ /* 0x000ee40000209400 */
[----:B-1----:R-:W-:-:S06]  /*83c0*/  IABS R9, R7 ;  /* 0x0000000700097213 */ /* 0x002fcc0000000000 */
[----:B---3--:R-:W1:Y:S02]  /*83d0*/  MUFU.RCP R0, R0 ;  /* 0x0000000000007308 */ /* 0x008e640000001000 */
        /* <DEDUP_REMOVED lines=22> */
.L_x_1678:
[----:B------:R-:W-:Y:S05]  /*8540*/  BSYNC B0 ;  /* 0x0000000000007941 */ /* 0x000fea0003800000 */
.L_x_1677:
        /* <DEDUP_REMOVED lines=35> */
[----:B---3--:R-:W-:-:S04]  /*8780*/  IMAD R252, R2, R0, RZ ;  /* 0x0000000002fc7224 */ /* 0x008fc800078e02ff */
[--C-:B------:R-:W-:Y:S01]  /*8790*/  IMAD.IADD R2, R252, 0x1, R0.reuse ;  /* 0x00000001fc027824 */ /* 0x100fe200078e0200 */
[----:B------:R-:W-:-:S04]  /*87a0*/  PRMT R0, RZ, 0x7610, R0 ;  /* 0x00007610ff007816 */ /* 0x000fc80000000000 */
[----:B------:R-:W-:-:S04]  /*87b0*/  IMNMX R223, R6, R2, PT ;  /* 0x0000000206df7217 */ /* 0x000fc80003800200 */
[----:B------:R-:W-:-:S13]  /*87c0*/  ISETP.GT.AND P0, PT, R223, R252, PT ;  /* 0x000000fcdf00720c */ /* 0x000fda0003f04270 */
[----:B------:R-:W-:Y:S05]  /*87d0*/  @!P0 BRA `(.L_x_1679) ;  /* 0x00012bd000008947 */ /* 0x000fea0003800000 */
[----:B------:R-:W3:Y:S04]  /*87e0*/  LDL R3, [R1+0x64] ;  /* 0x0000640001037983 */ /* 0x000ee80000100800 */
[----:B------:R-:W4:Y:S04]  /*87f0*/  LDL R7, [R1+0x68] ;  /* 0x0000680001077983 */ /* 0x000f280000100800 */
[----:B--2---:R-:W2:Y:S04]  /*8800*/  LDL R4, [R1+0x48] ;  /* 0x0000480001047983 */ /* 0x004ea80000100800 */
[----:B------:R-:W2:Y:S04]  /*8810*/  LDL R5, [R1+0x90] ;  /* 0x0000900001057983 */ /* 0x000ea80000100800 */
[----:B-1----:R-:W2:Y:S01]  /*8820*/  LDL R9, [R1+0x70] ;  /* 0x0000700001097983 */ /* 0x002ea20000100800 */
[----:B------:R-:W-:-:S04]  /*8830*/  ISETP.NE.U32.AND P0, PT, RZ, c[0x0][0x340], PT ;  /* 0x0000d000ff007a0c */ /* 0x000fc80003f05070 */
[----:B------:R-:W-:Y:S02]  /*8840*/  ISETP.NE.AND.EX P1, PT, RZ, c[0x0][0x344], PT, P0 ;  /* 0x0000d100ff007a0c */ /* 0x000fe40003f25300 */
[----:B------:R-:W-:-:S05]  /*8850*/  SHF.R.S32.HI R0, RZ, 0x1f, R141 ;  /* 0x0000001fff007819 */ /* 0x000fca000001148d */
[----:B------:R-:W-:-:S04]  /*8860*/  IMAD R0, R0, c[0x0][0x178], RZ ;  /* 0x00005e0000007a24 */ /* 0x000fc800078e02ff */
[----:B------:R-:W-:Y:S02]  /*8870*/  IMAD R0, R141, c[0x0][0x17c], R0 ;  /* 0x00005f008d007a24 */ /* 0x000fe400078e0200 */
[----:B---3--:R-:W-:-:S04]  /*8880*/  @P1 IADD3 R2, P0, R3, c[0x0][0x340], RZ ;  /* 0x0000d00003021a10 */ /* 0x008fc80007f1e0ff */
[----:B----4-:R-:W-:-:S05]  /*8890*/  @P1 IADD3.X R3, R7, c[0x0][0x344], RZ, P0, !PT ;  /* 0x0000d10007031a10 */ /* 0x010fca00007fe4ff */
[----:B------:R1:W5:Y:S01]  /*88a0*/  @P1 LDG.E R8, [R2.64] ;  /* 0x0000000802081981 */ /* 0x000362000c1e1900 */
[----:B------:R-:W-:Y:S02]  /*88b0*/  ISETP.NE.U32.AND P0, PT, RZ, c[0x0][0x348], PT ;  /* 0x0000d200ff007a0c */ /* 0x000fe40003f05070 */
[----:B--2---:R-:W-:Y:S01]  /*88c0*/  LOP3.LUT R75, R4, 0xffff, RZ, 0xc0, !PT ;  /* 0x0000ffff044b7812 */ /* 0x004fe200078ec0ff */
[----:B------:R-:W-:Y:S01]  /*88d0*/  IMAD.IADD R4, R251, 0x1, R11 ;  /* 0x00000001fb047824 */ /* 0x000fe200078e020b */
[----:B------:R-:W-:Y:S01]  /*88e0*/  ISETP.NE.AND.EX P0, PT, RZ, c[0x0][0x34c], PT, P0 ;  /* 0x0000d300ff007a0c */ /* 0x000fe20003f05300 */
[----:B------:R-:W2:Y:S01]  /*88f0*/  S2R R12, SR_TID.X ;  /* 0x00000000000c7919 */ /* 0x000ea20000002100 */
[----:B------:R-:W-:Y:S01]  /*8900*/  ISETP.GE.AND P2, PT, R244, c[0x0][0x198], PT ;  /* 0x00006600f4007a0c */ /* 0x000fe20003f46270 */
[----:B------:R-:W-:Y:S01]  /*8910*/  @P3 IMAD.HI.U32 R7, R4, c[0x0][0x2c8], RZ ;  /* 0x0000b20004073a27 */ /* 0x000fe200078e00ff */
[----:B------:R-:W-:Y:S02]  /*8920*/  SEL R6, R5, RZ, !P0 ;  /* 0x000000ff05067207 */ /* 0x000fe40004000000 */
[----:B------:R-:W-:-:S02]  /*8930*/  SEL R5, R9, RZ, !P0 ;  /* 0x000000ff09057207 */ /* 0x000fc40004000000 */
[----:B------:R-:W-:Y:S01]  /*8940*/  IADD3 R161, R223, -0x1, RZ ;  /* 0xffffffffdfa17810 */ /* 0x000fe20007ffe0ff */
[----:B------:R-:W-:-:S04]  /*8950*/  IMAD R6, R6, c[0x0][0x1c0], RZ ;  /* 0x0000700006067a24 */ /* 0x000fc800078e02ff */
[----:B------:R-:W-:Y:S02]  /*8960*/  IMAD R6, R5, c[0x0][0x1c4], R6 ;  /* 0x0000710005067a24 */ /* 0x000fe400078e0206 */
[----:B-1----:R-:W-:-:S04]  /*8970*/  IMAD.WIDE.U32 R2, R141, c[0x0][0x178], RZ ;  /* 0x00005e008d027a25 */ /* 0x002fc800078e00ff */
[----:B------:R-:W-:Y:S01]  /*8980*/  IMAD.IADD R3, R3, 0x1, R0 ;  /* 0x0000000103037824 */ /* 0x000fe200078e0200 */
[----:B------:R-:W-:Y:S02]  /*8990*/  MOV R0, R4 ;  /* 0x0000000400007202 */ /* 0x000fe40000000f00 */
[----:B------:R-:W-:Y:S01]  /*89a0*/  @P3 SHF.R.U32.HI R0, RZ, c[0x0][0x2cc], R7 ;  /* 0x0000b300ff003a19 */ /* 0x000fe20000011607 */
[C---:B------:R-:W-:Y:S01]  /*89b0*/  IMAD.WIDE.U32 R2, R75.reuse, c[0x0][0x1b8], R2 ;  /* 0x00006e004b027a25 */ /* 0x040fe200078e0002 */
[----:B--2---:R-:W-:Y:S02]  /*89c0*/  SHF.R.S32.HI R10, RZ, 0x1f, R12 ;  /* 0x0000001fff0a7819 */ /* 0x004fe4000001140c */
[----:B------:R-:W-:Y:S01]  /*89d0*/  SHF.R.S32.HI R7, RZ, 0x1f, R0 ;  /* 0x0000001fff077819 */ /* 0x000fe20000011400 */
[----:B------:R-:W-:Y:S01]  /*89e0*/  IMAD R3, R75, c[0x0][0x1bc], R3 ;  /* 0x00006f004b037a24 */ /* 0x000fe200078e0203 */
[----:B------:R-:W-:-:S03]  /*89f0*/  LEA.HI R10, R10, R12, RZ, 0x3 ;  /* 0x0000000c0a0a7211 */ /* 0x000fc600078f18ff */
[----:B------:R-:W-:Y:S01]  /*8a00*/  IMAD.WIDE.U32 R2, R5, c[0x0][0x1c0], R2 ;  /* 0x0000700005027a25 */ /* 0x000fe200078e0002 */
[----:B------:R-:W-:-:S03]  /*8a10*/  SHF.R.S32.HI R10, RZ, 0x3, R10 ;  /* 0x00000003ff0a7819 */ /* 0x000fc6000001140a */
[----:B------:R-:W-:Y:S01]  /*8a20*/  IMAD.MOV R5, RZ, RZ, -R0 ;  /* 0x000000ffff057224 */ /* 0x000fe200078e0a00 */
[----:B------:R-:W-:-:S03]  /*8a30*/  IADD3 R3, R3, R6, RZ ;  /* 0x0000000603037210 */ /* 0x000fc60007ffe0ff */
[----:B------:R-:W-:Y:S02]  /*8a40*/  IMAD R4, R5, c[0x0][0x2c4], R4 ;  /* 0x0000b10005047a24 */ /* 0x000fe400078e0204 */
[----:B------:R-:W-:Y:S02]  /*8a50*/  IMAD R5, R7, c[0x0][0x1b0], RZ ;  /* 0x00006c0007057a24 */ /* 0x000fe400078e02ff */
[----:B------:R-:W-:-:S04]  /*8a60*/  IMAD.WIDE.U32 R2, R0, c[0x0][0x1b0], R2 ;  /* 0x00006c0000027a25 */ /* 0x000fc800078e0002 */
[----:B------:R-:W-:Y:S01]  /*8a70*/  IMAD R6, R0, c[0x0][0x1b4], R5 ;  /* 0x00006d0000067a24 */ /* 0x000fe200078e0205 */
[----:B------:R-:W-:-:S03]  /*8a80*/  SHF.R.S32.HI R5, RZ, 0x1f, R4 ;  /* 0x0000001fff057819 */ /* 0x000fc60000011404 */
[----:B------:R-:W-:Y:S02]  /*8a90*/  IMAD.IADD R3, R3, 0x1, R6 ;  /* 0x0000000103037824 */ /* 0x000fe400078e0206 */
[----:B------:R-:W-:Y:S02]  /*8aa0*/  IMAD R0, R5, c[0x0][0x1a8], RZ ;  /* 0x00006a0005007a24 */ /* 0x000fe400078e02ff */
[----:B------:R-:W-:-:S04]  /*8ab0*/  IMAD.WIDE.U32 R2, R4, c[0x0][0x1a8], R2 ;  /* 0x00006a0004027a25 */ /* 0x000fc800078e0002 */
[----:B------:R-:W-:Y:S01]  /*8ac0*/  IMAD R0, R4, c[0x0][0x1ac], R0 ;  /* 0x00006b0004007a24 */ /* 0x000fe200078e0200 */
[----:B------:R-:W-:Y:S01]  /*8ad0*/  LEA R6, P0, R2, c[0x0][0x160], 0x1 ;  /* 0x0000580002067a11 */ /* 0x000fe200078008ff */
[----:B------:R-:W-:-:S03]  /*8ae0*/  IMAD.IADD R4, R10, 0x1, R11 ;  /* 0x000000010a047824 */ /* 0x000fc600078e020b */
[----:B------:R-:W-:-:S04]  /*8af0*/  IADD3 R0, R3, R0, RZ ;  /* 0x0000000003007210 */ /* 0x000fc80007ffe0ff */
[----:B------:R-:W-:Y:S02]  /*8b00*/  LEA.HI.X R5, R2, c[0x0][0x164], R0, 0x1, P0 ;  /* 0x0000590002057a11 */ /* 0x000fe400000f0c00 */
[----:B------:R-:W-:Y:S01]  /*8b10*/  @!P1 MOV R8, R9 ;  /* 0x0000000900089202 */ /* 0x000fe20000000f00 */
[----:B------:R-:W-:Y:S05]  /*8b20*/  BRA.DIV ~URZ, `(.L_x_1680) ;  /* 0x00016dd27f007947 */ /* 0x000fea000b800000 */
[----:B------:R1:W2:Y:S02]  /*8b30*/  SHFL.IDX PT, R7, R5, RZ, 0x181f ;  /* 0x00181fff05077589 */ /* 0x0002a400000e0000 */
.L_x_1842:
[----:B------:R-:W-:Y:S05]  /*8b40*/  BRA.DIV ~URZ, `(.L_x_1681) ;  /* 0x00016e227f007947 */ /* 0x000fea000b800000 */
[----:B------:R3:W4:Y:S02]  /*8b50*/  SHFL.IDX PT, R2, R6, RZ, 0x181f ;  /* 0x00181fff06027589 */ /* 0x00072400000e0000 */
.L_x_1843:
[----:B---3--:R-:W3:Y:S01]  /*8b60*/  LDL R0, [R1+0x30] ;  /* 0x0000300001007983 */ /* 0x008ee20000100800 */
[----:B------:R-:W-:Y:S01]  /*8b70*/  BSSY B0, `(.L_x_1682) ;  /* 0x000000a000007945 */ /* 0x000fe20003800000 */
[----:B---3--:R-:W-:-:S05]  /*8b80*/  IMAD R0, R0, c[0x0][0x2c4], RZ ;  /* 0x0000b10000007a24 */ /* 0x008fca00078e02ff */
        /* <DEDUP_REMOVED lines=8> */
.L_x_1683:
[----:B------:R-:W-:Y:S05]  /*8c10*/  BSYNC B0 ;  /* 0x0000000000007941 */ /* 0x000fea0003800000 */
.L_x_1682:
[----:B------:R-:W-:Y:S05]  /*8c20*/  BRA.DIV ~URZ, `(.L_x_1684) ;  /* 0x00016db27f007947 */ /* 0x000fea000b800000 */
[----:B--2---:R2:W3:Y:S04]  /*8c30*/  SHFL.IDX PT, R7, R5, 0x1, 0x181f ;  /* 0x00381f0005077f89 */ /* 0x0044e800000e0000 */
[----:B----4-:R2:W4:Y:S02]  /*8c40*/  SHFL.IDX PT, R2, R6, 0x1, 0x181f ;  /* 0x00381f0006027f89 */ /* 0x01052400000e0000 */
.L_x_1844:
        /* <DEDUP_REMOVED lines=10> */
.L_x_1686:
[----:B------:R-:W-:Y:S05]  /*8cf0*/  BSYNC B0 ;  /* 0x0000000000007941 */ /* 0x000fea0003800000 */
.L_x_1685:
[----:B------:R-:W-:Y:S05]  /*8d00*/  BRA.DIV ~URZ, `(.L_x_1687) ;  /* 0x00016da27f007947 */ /* 0x000fea000b800000 */
[----:B---3--:R3:W1:Y:S02]  /*8d10*/  SHFL.IDX PT, R7, R5, 0x2, 0x181f ;  /* 0x00581f0005077f89 */ /* 0x00866400000e0000 */
.L_x_1845:
[----:B------:R-:W-:Y:S05]  /*8d20*/  BRA.DIV ~URZ, `(.L_x_1688) ;  /* 0x00016df27f007947 */ /* 0x000fea000b800000 */
[----:B----4-:R4:W2:Y:S02]  /*8d30*/  SHFL.IDX PT, R2, R6, 0x2, 0x181f ;  /* 0x00581f0006027f89 */ /* 0x0108a400000e0000 */
.L_x_1846:
        /* <DEDUP_REMOVED lines=10> */
.L_x_1690:
[----:B------:R-:W-:Y:S05]  /*8de0*/  BSYNC B0 ;  /* 0x0000000000007941 */ /* 0x000fea0003800000 */
.L_x_1689:
[----:B------:R-:W-:Y:S05]  /*8df0*/  BRA.DIV ~URZ, `(.L_x_1691) ;  /* 0x00016d927f007947 */ /* 0x000fea000b800000 */
[----:B-1----:R1:W3:Y:S04]  /*8e00*/  SHFL.IDX PT, R7, R5, 0x3, 0x181f ;  /* 0x00781f0005077f89 */ /* 0x0022e800000e0000 */
[----:B--2---:R1:W2:Y:S02]  /*8e10*/  SHFL.IDX PT, R2, R6, 0x3, 0x181f ;  /* 0x00781f0006027f89 */ /* 0x0042a400000e0000 */
.L_x_1847:
        /* <DEDUP_REMOVED lines=10> */
.L_x_1693:
[----:B------:R-:W-:Y:S05]  /*8ec0*/  BSYNC B0 ;  /* 0x0000000000007941 */ /* 0x000fea0003800000 */
.L_x_1692:
[----:B------:R-:W-:Y:S05]  /*8ed0*/  BRA.DIV ~URZ, `(.L_x_1694) ;  /* 0x00016d827f007947 */ /* 0x000fea000b800000 */
[----:B---3--:R3:W1:Y:S02]  /*8ee0*/  SHFL.IDX PT, R7, R5, 0x4, 0x181f ;  /* 0x00981f0005077f89 */ /* 0x00866400000e0000 */
.L_x_1848:
[----:B------:R-:W-:Y:S05]  /*8ef0*/  BRA.DIV ~URZ, `(.L_x_1695) ;  /* 0x00016dd27f007947 */ /* 0x000fea000b800000 */
[----:B--2---:R2:W3:Y:S02]  /*8f00*/  SHFL.IDX PT, R2, R6, 0x4, 0x181f ;  /* 0x00981f0006027f89 */ /* 0x0044e400000e0000 */
.L_x_1849:
        /* <DEDUP_REMOVED lines=10> */
.L_x_1697:
[----:B------:R-:W-:Y:S05]  /*8fb0*/  BSYNC B0 ;  /* 0x0000000000007941 */ /* 0x000fea0003800000 */
.L_x_1696:
[----:B------:R-:W-:Y:S05]  /*8fc0*/  BRA.DIV ~URZ, `(.L_x_1698) ;  /* 0x00016d727f007947 */ /* 0x000fea000b800000 */
[----:B-1----:R1:W2:Y:S04]  /*8fd0*/  SHFL.IDX PT, R7, R5, 0x5, 0x181f ;  /* 0x00b81f0005077f89 */ /* 0x0022a800000e0000 */
[----:B---3--:R1:W3:Y:S02]  /*8fe0*/  SHFL.IDX PT, R2, R6, 0x5, 0x181f ;  /* 0x00b81f0006027f89 */ /* 0x0082e400000e0000 */
.L_x_1850:
        /* <DEDUP_REMOVED lines=10> */
.L_x_1700:
[----:B------:R-:W-:Y:S05]  /*9090*/  BSYNC B0 ;  /* 0x0000000000007941 */ /* 0x000fea0003800000 */
.L_x_1699:
[----:B------:R-:W-:Y:S05]  /*90a0*/  BRA.DIV ~URZ, `(.L_x_1701) ;  /* 0x00016d627f007947 */ /* 0x000fea000b800000 */
[----:B--2---:R2:W1:Y:S02]  /*90b0*/  SHFL.IDX PT, R7, R5, 0x6, 0x181f ;  /* 0x00d81f0005077f89 */ /* 0x00446400000e0000 */
.L_x_1851:
[----:B------:R-:W-:Y:S05]  /*90c0*/  BRA.DIV ~URZ, `(.L_x_1702) ;  /* 0x00016db27f007947 */ /* 0x000fea000b800000 */
[----:B---3--:R3:W2:Y:S02]  /*90d0*/  SHFL.IDX PT, R2, R6, 0x6, 0x181f ;  /* 0x00d81f0006027f89 */ /* 0x0086a400000e0000 */
.L_x_1852:
        /* <DEDUP_REMOVED lines=10> */
.L_x_1704:
[----:B------:R-:W-:Y:S05]  /*9180*/  BSYNC B0 ;  /* 0x0000000000007941 */ /* 0x000fea0003800000 */
.L_x_1703:
[----:B------:R-:W-:Y:S05]  /*9190*/  BRA.DIV ~URZ, `(.L_x_1705) ;  /* 0x00016d527f007947 */ /* 0x000fea000b800000 */
[----:B-12---:R-:W1:Y:S04]  /*91a0*/  SHFL.IDX PT, R5, R5, 0x7, 0x181f ;  /* 0x00f81f0005057f89 */ /* 0x006e6800000e0000 */
[----:B------:R2:W3:Y:S02]  /*91b0*/  SHFL.IDX PT, R3, R6, 0x7, 0x181f ;  /* 0x00f81f0006037f89 */ /* 0x0004e400000e0000 */
.L_x_1853:
        /* <DEDUP_REMOVED lines=21> */
[----:B------:R-:W-:Y:S02]  /*9310*/  IMAD R160, R223, R160, -0x50 ;  /* 0xffffffb0dfa07424 */ /* 0x000fe400078e02a0 */
[----:B------:R-:W-:Y:S01]  /*9320*/  IMAD.MOV.U32 R220, RZ, RZ, RZ ;  /* 0x000000ffffdc7224 */ /* 0x000fe200078e00ff */
[----:B------:R-:W-:Y:S01]  /*9330*/  BAR.SYNC.DEFER_BLOCKING 0x0 ;  /* 0x0000000000007b1d */ /* 0x000fe20000010000 */
[----:B------:R-:W-:Y:S01]  /*9340*/  ISETP.NE.AND P6, PT, R2, 0x1, PT ;  /* 0x000000010200780c */ /* 0x000fe20003fc5270 */
[----:B------:R-:W-:-:S05]  /*9350*/  IMAD.IADD R3, R251, 0x1, R160 ;  /* 0x00000001fb037824 */ /* 0x000fca00078e02a0 */
[C---:B---3--:R-:W-:Y:S01]  /*9360*/  ISETP.GE.AND P0, PT, R3.reuse, R7, PT ;  /* 0x000000070300720c */ /* 0x048fe20003f06270 */
[----:B-----5:R-:W-:-:S03]  /*9370*/  IMAD.IADD R3, R3, 0x1, R168 ;  /* 0x0000000103037824 */ /* 0x020fc600078e02a8 */
[----:B------:R-:W-:-:S03]  /*9380*/  ISETP.GT.OR P0, PT, R251, 0x4f, P0 ;  /* 0x0000004ffb00780c */ /* 0x000fc60000704670 */
[----:B------:R-:W-:-:S04]  /*9390*/  @P6 IMAD.HI.U32 R4, R3, c[0x0][0x2bc], RZ ;  /* 0x0000af0003046a27 */ /* 0x000fc800078e00ff */
[----:B------:R-:W-:Y:S01]  /*93a0*/  IMAD.MOV.U32 R2, RZ, RZ, R3 ;  /* 0x000000ffff027224 */ /* 0x000fe200078e0003 */
[----:B------:R-:W-:-:S05]  /*93b0*/  @P6 SHF.R.U32.HI R2, RZ, c[0x0][0x2c0], R4 ;  /* 0x0000b000ff026a19 */ /* 0x000fca0000011604 */
[----:B------:R-:W-:-:S04]  /*93c0*/  @!P0 IADD3 R5, P1, R2, R166, RZ ;  /* 0x000000a602058210 */ /* 0x000fc80007f3e0ff */
[----:B--2-4-:R-:W-:Y:S02]  /*93d0*/  @!P0 LEA.HI.X.SX32 R6, R2, R163, 0x1, P1 ;  /* 0x000000a302068211 */ /* 0x014fe400008f0eff */
[----:B------:R-:W-:-:S04]  /*93e0*/  @!P0 LEA R4, P1, R5, c[0x0][0x2a0], 0x2 ;  /* 0x0000a80005048a11 */ /* 0x000fc800078210ff */
[----:B------:R-:W-:-:S05]  /*93f0*/  @!P0 LEA.HI.X R5, R5, c[0x0][0x2a4], R6, 0x2, P1 ;  /* 0x0000a90005058a11 */ /* 0x000fca00008f1406 */
[----:B------:R1:W2:Y:S01]  /*9400*/  @!P0 LDG.E R220, [R4.64] ;  /* 0x0000000804dc8981 */ /* 0x0002a2000c1e1900 */
[----:B------:R-:W-:Y:S02]  /*9410*/  IMAD.MOV R2, RZ, RZ, -R2 ;  /* 0x000000ffff027224 */ /* 0x000fe400078e0a02 */
[C---:B------:R-:W-:Y:S01]  /*9420*/  IMAD.WIDE.U32 R164, R75.reuse, c[0x0][0x1e8], RZ ;  /* 0x00007a004ba47a25 */ /* 0x040fe200078e00ff */
        /* <DEDUP_REMOVED lines=15> */
[----:B------:R-:W-:-:S13]  /*9520*/  ISETP.GE.AND P1, PT, R66, 0x1, PT ;  /* 0x000000014200780c */ /* 0x000fda0003f26270 */
        /* <DEDUP_REMOVED lines=10> */
[----:B------:R-:W-:-:S03]  /*95d0*/  ISETP.GE.AND P0, PT, R66, 0x11, PT ;  /* 0x000000114200780c */ /* 0x000fc60003f06270 */
[----:B------:R-:W2:Y:S04]  /*95e0*/  SHFL.IDX PT, R4, R2, 0x1, 0x181f ;  /* 0x00381f0002047f89 */ /* 0x000ea800000e0000 */
[----:B------:R-:W3:Y:S04]  /*95f0*/  SHFL.IDX PT, R7, R3, RZ, 0x181f ;  /* 0x00181fff03077589 */ /* 0x000ee800000e0000 */
[----:B------:R-:W4:Y:S04]  /*9600*/  SHFL.IDX PT, R5, R3, 0x1, 0x181f ;  /* 0x00381f0003057f89 */ /* 0x000f2800000e0000 */
[----:B------:R-:W5:Y:S04]  /*9610*/  SHFL.IDX PT, R11, R2, 0x2, 0x181f ;  /* 0x00581f00020b7f89 */ /* 0x000f6800000e0000 */
[----:B------:R-:W-:Y:S01]  /*9620*/  SHFL.IDX PT, R12, R3, 0x2, 0x181f ;  /* 0x00581f00030c7f89 */ /* 0x000fe200000e0000 */
[----:B-1----:R-:W-:-:S03]  /*9630*/  @P1 LEA R6, P2, R244, R6, 0x1 ;  /* 0x00000006f4061211 */ /* 0x002fc600078408ff */
[----:B------:R-:W1:Y:S01]  /*9640*/  SHFL.IDX PT, R9, R2, 0x3, 0x181f ;  /* 0x00781f0002097f89 */ /* 0x000e6200000e0000 */
[----:B--2---:R-:W-:-:S03]  /*9650*/  @P0 LEA R4, P3, R244, R4, 0x1 ;  /* 0x00000004f4040211 */ /* 0x004fc600078608ff */
[----:B------:R-:W2:Y:S01]  /*9660*/  SHFL.IDX PT, R10, R3, 0x3, 0x181f ;  /* 0x00781f00030a7f89 */ /* 0x000ea200000e0000 */
[----:B---3--:R-:W-:-:S03]  /*9670*/  @P1 LEA.HI.X R7, R244, R7, R245, 0x1, P2 ;  /* 0x00000007f4071211 */ /* 0x008fc600010f0cf5 */
[----:B------:R5:W3:Y:S01]  /*9680*/  SHFL.IDX PT, R8, R2, 0x4, 0x181f ;  /* 0x00981f0002087f89 */ /* 0x000ae200000e0000 */
[----:B------:R-:W-:Y:S02]  /*9690*/  ISETP.GE.AND P2, PT, R66, 0x21, PT ;  /* 0x000000214200780c */ /* 0x000fe40003f46270 */
[C---:B----4-:R-:W-:Y:S01]  /*96a0*/  @P0 LEA.HI.X R5, R244.reuse, R5, R245, 0x1, P3 ;  /* 0x00000005f4050211 */ /* 0x050fe200018f0cf5 */
[----:B------:R4:W-:Y:S01]  /*96b0*/  @P1 LDGSTS.E.BYPASS.LTC128B.128 [R208+0x2900], [R6.64], !P4 ;  /* 0x0290000006d01fae */ /* 0x0009e2000e101d48 */
[----:B------:R-:W-:Y:S02]  /*96c0*/  @P0 ISETP.GE.AND P3, PT, R244, c[0x0][0x1d4], PT ;  /* 0x00007500f4000a0c */ /* 0x000fe40003f66270 */
[C---:B------:R-:W-:Y:S02]  /*96d0*/  ISETP.GE.AND P4, PT, R66.reuse, 0x31, PT ;  /* 0x000000314200780c */ /* 0x040fe40003f86270 */
[----:B------:R-:W-:-:S05]  /*96e0*/  ISETP.GE.AND P1, PT, R66, 0x41, PT ;  /* 0x000000414200780c */ /* 0x000fca0003f26270 */
[----:B------:R-:W-:-:S04]  /*96f0*/  @P2 ISETP.GE.AND P5, PT, R244, c[0x0][0x1d4], PT ;  /* 0x00007500f4002a0c */ /* 0x000fc80003fa6270 */
[----:B------:R1:W-:Y:S01]  /*9700*/  @P0 LDGSTS.E.BYPASS.LTC128B.128 [R208+0x3100], [R4.64], !P3 ;  /* 0x0310000004d00fae */ /* 0x0003e2000d901d48 */
[----:B-----5:R-:W-:-:S03]  /*9710*/  @P2 LEA R2, P0, R244, R11, 0x1 ;  /* 0x0000000bf4022211 */ /* 0x020fc600078008ff */
[----:B----4-:R4:W5:Y:S01]  /*9720*/  SHFL.IDX PT, R6, R3, 0x4, 0x181f ;  /* 0x00981f0003067f89 */ /* 0x01096200000e0000 */
[----:B-1----:R-:W-:-:S04]  /*9730*/  @P4 LEA R4, P3, R244, R9, 0x1 ;  /* 0x00000009f4044211 */ /* 0x002fc800078608ff */
[C-C-:B--2---:R-:W-:Y:S02]  /*9740*/  @P4 LEA.HI.X R5, R244.reuse, R10, R245.reuse, 0x1, P3 ;  /* 0x0000000af4054211 */ /* 0x144fe400018f0cf5 */
[C---:B----4-:R-:W-:Y:S02]  /*9750*/  @P2 LEA.HI.X R3, R244.reuse, R12, R245, 0x1, P0 ;  /* 0x0000000cf4032211 */ /* 0x050fe400000f0cf5 */
[----:B------:R-:W-:-:S03]  /*9760*/  @P1 ISETP.GE.AND P0, PT, R244, c[0x0][0x1d4], PT ;  /* 0x00007500f4001a0c */ /* 0x000fc60003f06270 */
[----:B------:R3:W-:Y:S01]  /*9770*/  @P2 LDGSTS.E.BYPASS.LTC128B.128 [R208+0x3900], [R2.64], !P5 ;  /* 0x0390000002d02fae */ /* 0x0007e2000e901d48 */
[----:B------:R-:W-:Y:S02]  /*9780*/  @P4 ISETP.GE.AND P2, PT, R244, c[0x0][0x1d4], PT ;  /* 0x00007500f4004a0c */ /* 0x000fe40003f46270 */
[----:B------:R-:W-:-:S11]  /*9790*/  ISETP.GT.AND P5, PT, R251, 0x4f, PT ;  /* 0x0000004ffb00780c */ /* 0x000fd60003fa4270 */
[----:B------:R1:W-:Y:S01]  /*97a0*/  @P4 LDGSTS.E.BYPASS.LTC128B.128 [R208+0x4100], [R4.64], !P2 ;  /* 0x0410000004d04fae */ /* 0x0003e2000d101d48 */
[----:B---3--:R-:W-:-:S04]  /*97b0*/  @P1 LEA R2, P3, R244, R8, 0x1 ;  /* 0x00000008f4021211 */ /* 0x008fc800078608ff */
[----:B-----5:R-:W-:-:S05]  /*97c0*/  @P1 LEA.HI.X R3, R244, R6, R245, 0x1, P3 ;  /* 0x00000006f4031211 */ /* 0x020fca00018f0cf5 */
[----:B------:R1:W-:Y:S01]  /*97d0*/  @P1 LDGSTS.E.BYPASS.LTC128B.128 [R208+0x4900], [R2.64], !P0 ;  /* 0x0490000002d01fae */ /* 0x0003e2000c101d48 */
[----:B------:R-:W-:-:S03]  /*97e0*/  ISETP.LT.AND P0, PT, RZ, c[0x0][0x27c], PT ;  /* 0x00009f00ff007a0c */ /* 0x000fc60003f01270 */
[----:B------:R-:W0:Y:S10]  /*97f0*/  LDGDEPBAR ;  /* 0x00000000000079af */ /* 0x000e340000000000 */
[----:B------:R-:W-:Y:S05]  /*9800*/  @P0 BRA `(.L_x_1706) ;  /* 0x0000002000000947 */ /* 0x000fea0003800000 */
[----:B------:R-:W-:-:S04]  /*9810*/  DEPBAR.LE SB0, 0x1 ;  /* 0x000080400000791a */ /* 0x000fc80000000000 */
[----:B------:R-:W-:Y:S05]  /*9820*/  BRA `(.L_x_1707) ;  /* 0x00004a5000007947 */ /* 0x000fea0003800000 */
.L_x_1706:
[----:B------:R-:W2:Y:S01]  /*9830*/  LDL R63, [R1+0x2c] ;  /* 0x00002c00013f7983 */ /* 0x000ea20000100800 */
[----:B------:R-:W-:Y:S01]  /*9840*/  ULDC.U8 UR4, c[0x0][0x298] ;  /* 0x0000a60000047ab9 */ /* 0x000fe20000000000 */
[----:B-1----:R-:W-:Y:S01]  /*9850*/  SHF.R.S32.HI R2, RZ, 0x1f, R140 ;  /* 0x0000001fff027819 */ /* 0x002fe2000001148c */
        /* <DEDUP_REMOVED lines=48> */
[----:B------:R-:W-:Y:S01]  /*9b60*/  ISETP.GE.AND P0, PT, R92, c[0x0][0x27c], PT ;  /* 0x00009f005c007a0c */ /* 0x000fe20003f06270 */
[----:B------:R-:W-:-:S10]  /*9b70*/  CS2R R10, SRZ ;  /* 0x00000000000a7805 */ /* 0x000fd4000001ff00 */
[C---:B------:R-:W-:Y:S01]  /*9b80*/  @!P1 IMAD.SHL.U32 R2, R90.reuse, 0x2, RZ ;  /* 0x000000025a029824 */ /* 0x040fe200078e00ff */
[----:B------:R-:W-:Y:S01]  /*9b90*/  @!P1 SHF.L.U64.HI R3, R90, 0x1, R91 ;  /* 0x000000015a039819 */ /* 0x000fe2000001025b */
[C---:B------:R-:W-:Y:S01]  /*9ba0*/  @!P0 IMAD.SHL.U32 R4, R92.reuse, 0x2, RZ ;  /* 0x000000025c048824 */ /* 0x040fe200078e00ff */
[----:B-----5:R-:W-:Y:S02]  /*9bb0*/  @!P0 SHF.L.U64.HI R5, R92, 0x1, R60 ;  /* 0x000000015c058819 */ /* 0x020fe4000001023c */
[CC--:B--2---:R-:W-:Y:S02]  /*9bc0*/  @!P1 IADD3 R16, P2, R15.reuse, R2.reuse, RZ ;  /* 0x000000020f109210 */ /* 0x0c4fe40007f5e0ff */
[----:B---3--:R-:W-:Y:S02]  /*9bd0*/  @!P1 IADD3 R14, P4, R18, R2, RZ ;  /* 0x00000002120e9210 */ /* 0x008fe40007f9e0ff */
[-C--:B------:R-:W-:Y:S01]  /*9be0*/  @!P0 IADD3 R2, P3, R15, R4.reuse, RZ ;  /* 0x000000040f028210 */ /* 0x080fe20007f7e0ff */
[--C-:B----4-:R-:W-:Y:S01]  /*9bf0*/  @!P1 IMAD.X R17, R22, 0x1, R3.reuse, P2 ;  /* 0x0000000116119824 */ /* 0x110fe200010e0603 */
[----:B------:R-:W-:Y:S01]  /*9c00*/  @!P0 IADD3 R4, P2, R18, R4, RZ ;  /* 0x0000000412048210 */ /* 0x000fe20007f5e0ff */
[C---:B-1----:R-:W-:Y:S01]  /*9c10*/  @!P1 IMAD.X R15, R19.reuse, 0x1, R3, P4 ;  /* 0x00000001130f9824 */ /* 0x042fe200020e0603 */
[----:B------:R-:W-:Y:S01]  /*9c20*/  CS2R R6, SRZ ;  /* 0x0000000000067805 */ /* 0x000fe2000001ff00 */
[--C-:B------:R-:W-:Y:S01]  /*9c30*/  @!P0 IMAD.X R3, R22, 0x1, R5.reuse, P3 ;  /* 0x0000000116038824 */ /* 0x100fe200018e0605 */
[----:B------:R-:W-:Y:S01]  /*9c40*/  CS2R R8, SRZ ;  /* 0x0000000000087805 */ /* 0x000fe2000001ff00 */
[----:B------:R-:W-:Y:S01]  /*9c50*/  @!P0 IMAD.X R5, R19, 0x1, R5, P2 ;  /* 0x0000000113058824 */ /* 0x000fe200010e0605 */
[----:B------:R1:W5:Y:S04]  /*9c60*/  @!P1 LD.E.64 R10, [R16.64] ;  /* 0x00000008100a9980 */ /* 0x000368000c101b00 */
[----:B------:R1:W5:Y:S04]  /*9c70*/  @!P0 LD.E.64 R12, [R2.64] ;  /* 0x00000008020c8980 */ /* 0x000368000c101b00 */
[----:B------:R1:W5:Y:S04]  /*9c80*/  @!P1 LD.E.64 R6, [R14.64] ;  /* 0x000000080e069980 */ /* 0x000368000c101b00 */
[----:B------:R1:W5:Y:S02]  /*9c90*/  @!P0 LD.E.64 R8, [R4.64] ;  /* 0x0000000804088980 */ /* 0x000364000c101b00 */
.L_x_1710:
[----:B------:R-:W-:Y:S05]  /*9ca0*/  BSYNC B0 ;  /* 0x0000000000007941 */ /* 0x000fea0003800000 */
.L_x_1709:
[----:B-1----:R-:W-:Y:S01]  /*9cb0*/  IADD3 R2, R20, 0x20, RZ ;  /* 0x0000002014027810 */ /* 0x002fe20007ffe0ff */
[----:B-----5:R-:W-:Y:S01]  /*9cc0*/  IMAD.MOV.U32 R5, RZ, RZ, R12 ;  /* 0x000000ffff057224 */ /* 0x020fe200078e000c */
[----:B------:R1:W4:Y:S01]  /*9cd0*/  SHFL.IDX PT, R23, R24, 0x1, 0x1c1f ;  /* 0x003c1f0018177f89 */ /* 0x00032200000e0000 */
        /* <DEDUP_REMOVED lines=15> */
[----:B----4-:R1:W4:Y:S01]  /*9dd0*/  SHFL.IDX PT, R22, R21, 0x1, 0x1c1f ;  /* 0x003c1f0015167f89 */ /* 0x01032200000e0000 */
[----:B------:R-:W-:Y:S01]  /*9de0*/  PRMT R51, R4, 0x7610, R51 ;  /* 0x0000761004337816 */ /* 0x000fe20000000033 */
[----:B------:R-:W-:Y:S01]  /*9df0*/  CS2R R32, SRZ ;  /* 0x0000000000207805 */ /* 0x000fe2000001ff00 */
[----:B------:R-:W-:Y:S01]  /*9e00*/  PRMT R48, R3, 0x7610, R48 ;  /* 0x0000761003307816 */ /* 0x000fe20000000030 */
[----:B--2---:R1:W2:Y:S01]  /*9e10*/  SHFL.IDX PT, R15, R30, 0x1, 0x1c1f ;  /* 0x003c1f001e0f7f89 */ /* 0x0042a200000e0000 */
[----:B------:R-:W-:Y:S01]  /*9e20*/  PRMT R49, R2, 0x7610, R49 ;  /* 0x0000761002317816 */ /* 0x000fe20000000031 */
[----:B------:R-:W-:Y:S01]  /*9e30*/  CS2R R4, SRZ ;  /* 0x0000000000047805 */ /* 0x000fe2000001ff00 */
[----:B------:R-:W-:Y:S01]  /*9e40*/  CS2R R2, SRZ ;  /* 0x0000000000027805 */ /* 0x000fe2000001ff00 */
[----:B------:R-:W-:Y:S05]  /*9e50*/  @P0 BRA `(.L_x_1712) ;  /* 0x0000016000000947 */ /* 0x000fea0003800000 */
[----:B------:R-:W-:Y:S01]  /*9e60*/  ISETP.GE.AND P1, PT, R90, c[0x0][0x27c], PT ;  /* 0x00009f005a007a0c */ /* 0x000fe20003f26270 */
[----:B------:R-:W-:Y:S01]  /*9e70*/  CS2R R38, SRZ ;  /* 0x0000000000267805 */ /* 0x000fe2000001ff00 */
[----:B------:R-:W-:-:S11]  /*9e80*/  ISETP.GE.AND P0, PT, R92, c[0x0][0x27c], PT ;  /* 0x00009f005c007a0c */ /* 0x000fd60003f06270 */
[C---:B------:R-:W-:Y:S01]  /*9e90*/  @!P1 IMAD.SHL.U32 R2, R90.reuse, 0x2, RZ ;  /* 0x000000025a029824 */ /* 0x040fe200078e00ff */
[----:B------:R-:W-:Y:S01]  /*9ea0*/  @!P1 SHF.L.U64.HI R4, R90, 0x1, R91 ;  /* 0x000000015a049819 */ /* 0x000fe2000001025b */
[C---:B------:R-:W-:Y:S01]  /*9eb0*/  @!P0 IMAD.SHL.U32 R3, R92.reuse, 0x2, RZ ;  /* 0x000000025c038824 */ /* 0x040fe200078e00ff */
[----:B------:R-:W-:Y:S02]  /*9ec0*/  @!P0 SHF.L.U64.HI R5, R92, 0x1, R60 ;  /* 0x000000015c058819 */ /* 0x000fe4000001023c */
[CC--:B---3--:R-:W-:Y:S02]  /*9ed0*/  @!P1 IADD3 R18, P2, R14.reuse, R2.reuse, RZ ;  /* 0x000000020e129210 */ /* 0x0c8fe40007f5e0ff */
[----:B--2---:R-:W-:Y:S02]  /*9ee0*/  @!P1 IADD3 R16, P4, R15, R2, RZ ;  /* 0x000000020f109210 */ /* 0x004fe40007f9e0ff */
[-C--:B------:R-:W-:Y:S01]  /*9ef0*/  @!P0 IADD3 R2, P3, R14, R3.reuse, RZ ;  /* 0x000000030e028210 */ /* 0x080fe20007f7e0ff */
[--C-:B------:R-:W-:Y:S01]  /*9f00*/  @!P1 IMAD.X R19, R23, 0x1, R4.reuse, P2 ;  /* 0x0000000117139824 */ /* 0x100fe200010e0604 */
[----:B------:R-:W-:Y:S01]  /*9f10*/  @!P0 IADD3 R14, P2, R15, R3, RZ ;  /* 0x000000030f0e8210 */ /* 0x000fe20007f5e0ff */
[----:B----4-:R-:W-:-:S02]  /*9f20*/  @!P1 IMAD.X R17, R22, 0x1, R4, P4 ;  /* 0x0000000116119824 */ /* 0x010fc400020e0604 */
[--C-:B------:R-:W-:Y:S01]  /*9f30*/  @!P0 IMAD.X R3, R23, 0x1, R5.reuse, P3 ;  /* 0x0000000117038824 */ /* 0x100fe200018e0605 */
[----:B------:R-:W-:Y:S01]  /*9f40*/  CS2R R32, SRZ ;  /* 0x0000000000207805 */ /* 0x000fe2000001ff00 */
[----:B------:R-:W-:Y:S02]  /*9f50*/  @!P0 IMAD.X R15, R22, 0x1, R5, P2 ;  /* 0x00000001160f8824 */ /* 0x000fe400010e0605 */
[----:B------:R-:W-:Y:S01]  /*9f60*/  CS2R R4, SRZ ;  /* 0x0000000000047805 */ /* 0x000fe2000001ff00 */
[----:B------:R2:W5:Y:S04]  /*9f70*/  @!P0 LD.E.64 R38, [R2.64] ;  /* 0x0000000802268980 */ /* 0x000568000c101b00 */
[----:B------:R3:W5:Y:S04]  /*9f80*/  @!P0 LD.E.64 R32, [R14.64] ;  /* 0x000000080e208980 */ /* 0x000768000c101b00 */
[----:B------:R3:W5:Y:S01]  /*9f90*/  @!P1 LD.E.64 R4, [R18.64] ;  /* 0x0000000812049980 */ /* 0x000762000c101b00 */
[----:B--2---:R-:W-:-:S06]  /*9fa0*/  CS2R R2, SRZ ;  /* 0x0000000000027805 */ /* 0x004fcc000001ff00 */
[----:B------:R3:W5:Y:S02]  /*9fb0*/  @!P1 LD.E.64 R2, [R16.64] ;  /* 0x0000000810029980 */ /* 0x000764000c101b00 */
.L_x_1712:
[----:B------:R-:W-:Y:S05]  /*9fc0*/  BSYNC B0 ;  /* 0x0000000000007941 */ /* 0x000fea0003800000 */
.L_x_1711:
[----:B---3--:R-:W-:Y:S01]  /*9fd0*/  IADD3 R14, R20, 0x40, RZ ;  /* 0x00000040140e7810 */ /* 0x008fe20007ffe0ff */
[----:B-----5:R-:W-:Y:S01]  /*9fe0*/  IMAD.MOV.U32 R18, RZ, RZ, R38 ;  /* 0x000000ffff127224 */ /* 0x020fe200078e0026 */
[----:B------:R3:W1:Y:S01]  /*9ff0*/  SHFL.IDX PT, R29, R24, 0x2, 0x1c1f ;  /* 0x005c1f00181d7f89 */ /* 0x00066200000e0000 */
        /* <DEDUP_REMOVED lines=11> */
[----:B--2---:R3:W2:Y:S01]  /*a0b0*/  SHFL.IDX PT, R15, R25, 0x2, 0x1c1f ;  /* 0x005c1f00190f7f89 */ /* 0x0046a200000e0000 */
[----:B------:R-:W-:Y:S01]  /*a0c0*/  IMAD.MOV.U32 R14, RZ, RZ, R3 ;  /* 0x000000ffff0e7224 */ /* 0x000fe200078e0003 */
[----:B------:R-:W-:Y:S01]  /*a0d0*/  BSSY B0, `(.L_x_1713) ;  /* 0x0000023000007945 */ /* 0x000fe20003800000 */
[----:B------:R-:W-:Y:S01]  /*a0e0*/  PRMT R54, R18, 0x7610, R54 ;  /* 0x0000761012367816 */ /* 0x000fe20000000036 */
[----:B------:R3:W4:Y:S01]  /*a0f0*/  SHFL.IDX PT, R28, R21, 0x2, 0x1c1f ;  /* 0x005c1f00151c7f89 */ /* 0x00072200000e0000 */
        /* <DEDUP_REMOVED lines=17> */
[----:B------:R-:W-:Y:S02]  /*a210*/  @!P0 SHF.L.U64.HI R27, R92, 0x1, R60 ;  /* 0x000000015c1b8819 */ /* 0x000fe4000001023c */
[CC--:B--2-4-:R-:W-:Y:S02]  /*a220*/  @!P1 IADD3 R22, P2, R15.reuse, R14.reuse, RZ ;  /* 0x0000000e0f169210 */ /* 0x0d4fe40007f5e0ff */
[C---:B-1----:R-:W-:Y:S02]  /*a230*/  @!P1 IADD3 R18, P4, R26.reuse, R14, RZ ;  /* 0x0000000e1a129210 */ /* 0x042fe40007f9e0ff */
[-C--:B------:R-:W-:Y:S01]  /*a240*/  @!P0 IADD3 R16, P3, R15, R17.reuse, RZ ;  /* 0x000000110f108210 */ /* 0x080fe20007f7e0ff */
[C-C-:B------:R-:W-:Y:S01]  /*a250*/  @!P1 IMAD.X R23, R29.reuse, 0x1, R19.reuse, P2 ;  /* 0x000000011d179824 */ /* 0x140fe200010e0613 */
[----:B------:R-:W-:Y:S01]  /*a260*/  @!P0 IADD3 R14, P2, R26, R17, RZ ;  /* 0x000000111a0e8210 */ /* 0x000fe20007f5e0ff */
[----:B------:R-:W-:Y:S01]  /*a270*/  CS2R R36, SRZ ;  /* 0x0000000000247805 */ /* 0x000fe2000001ff00 */
[----:B------:R-:W-:Y:S01]  /*a280*/  CS2R R40, SRZ ;  /* 0x0000000000287805 */ /* 0x000fe2000001ff00 */
[----:B------:R-:W-:Y:S01]  /*a290*/  @!P1 IMAD.X R19, R28, 0x1, R19, P4 ;  /* 0x000000011c139824 */ /* 0x000fe200020e0613 */
[----:B------:R1:W5:Y:S01]  /*a2a0*/  @!P1 LD.E.64 R34, [R22.64] ;  /* 0x0000000816229980 */ /* 0x000362000c101b00 */
[----:B------:R-:W-:-:S02]  /*a2b0*/  @!P0 IMAD.X R17, R29, 0x1, R27, P3 ;  /* 0x000000011d118824 */ /* 0x000fc400018e061b */
[----:B------:R-:W-:Y:S01]  /*a2c0*/  @!P0 IMAD.X R15, R28, 0x1, R27, P2 ;  /* 0x000000011c0f8824 */ /* 0x000fe200010e061b */
[----:B------:R1:W5:Y:S04]  /*a2d0*/  @!P1 LD.E.64 R36, [R18.64] ;  /* 0x0000000812249980 */ /* 0x000368000c101b00 */
[----:B------:R1:W5:Y:S04]  /*a2e0*/  @!P0 LD.E.64 R42, [R16.64] ;  /* 0x00000008102a8980 */ /* 0x000368000c101b00 */
[----:B------:R1:W5:Y:S02]  /*a2f0*/  @!P0 LD.E.64 R40, [R14.64] ;  /* 0x000000080e288980 */ /* 0x000364000c101b00 */
.L_x_1714:
[----:B------:R-:W-:Y:S05]  /*a300*/  BSYNC B0 ;  /* 0x0000000000007941 */ /* 0x000fea0003800000 */
.L_x_1713:
[----:B-1----:R-:W-:Y:S01]  /*a310*/  IADD3 R14, R20, 0x60, RZ ;  /* 0x00000060140e7810 */ /* 0x002fe20007ffe0ff */
[----:B-----5:R-:W-:Y:S01]  /*a320*/  IMAD.MOV.U32 R18, RZ, RZ, R42 ;  /* 0x000000ffff127224 */ /* 0x020fe200078e002a */
[----:B------:R-:W1:Y:S01]  /*a330*/  SHFL.IDX PT, R26, R24, 0x3, 0x1c1f ;  /* 0x007c1f00181a7f89 */ /* 0x000e6200000e0000 */
        /* <DEDUP_REMOVED lines=11> */
[----:B--2---:R-:W2:Y:S01]  /*a3f0*/  SHFL.IDX PT, R15, R25, 0x3, 0x1c1f ;  /* 0x007c1f00190f7f89 */ /* 0x004ea200000e0000 */
[----:B------:R-:W-:Y:S01]  /*a400*/  IMAD.MOV.U32 R14, RZ, RZ, R37 ;  /* 0x000000ffff0e7224 */ /* 0x000fe200078e0025 */
[----:B------:R-:W-:Y:S01]  /*a410*/  BSSY B0, `(.L_x_1715) ;  /* 0x0000021000007945 */ /* 0x000fe20003800000 */
[----:B------:R-:W-:Y:S01]  /*a420*/  PRMT R57, R18, 0x7610, R57 ;  /* 0x0000761012397816 */ /* 0x000fe20000000039 */
[----:B---3--:R-:W3:Y:S01]  /*a430*/  SHFL.IDX PT, R24, R21, 0x3, 0x1c1f ;  /* 0x007c1f0015187f89 */ /* 0x008ee200000e0000 */
[----:B------:R-:W-:Y:S01]  /*a440*/  PRMT R58, R17, 0x7610, R58 ;  /* 0x00007610113a7816 */ /* 0x000fe2000000003a */
[----:B----4-:R-:W-:Y:S01]  /*a450*/  CS2R R28, SRZ ;  /* 0x00000000001c7805 */ /* 0x010fe2000001ff00 */
[----:B------:R-:W-:Y:S01]  /*a460*/  PRMT R27, R16, 0x7610, R27 ;  /* 0x00007610101b7816 */ /* 0x000fe2000000001b */
[----:B------:R4:W1:Y:S01]  /*a470*/  SHFL.IDX PT, R22, R30, 0x3, 0x1c1f ;  /* 0x007c1f001e167f89 */ /* 0x00086200000e0000 */
[----:B------:R-:W-:Y:S01]  /*a480*/  PRMT R56, R14, 0x7610, R56 ;  /* 0x000076100e387816 */ /* 0x000fe20000000038 */
[----:B------:R-:W-:Y:S01]  /*a490*/  CS2R R44, SRZ ;  /* 0x00000000002c7805 */ /* 0x000fe2000001ff00 */
[----:B----4-:R-:W-:Y:S01]  /*a4a0*/  CS2R R30, SRZ ;  /* 0x00000000001e7805 */ /* 0x010fe2000001ff00 */
[----:B------:R-:W-:Y:S05]  /*a4b0*/  @P0 BRA `(.L_x_1716) ;  /* 0x0000016000000947 */ /* 0x000fea0003800000 */
[----:B-123--:R-:W-:Y:S01]  /*a4c0*/  ISETP.GE.AND P1, PT, R90, c[0x0][0x27c], PT ;  /* 0x00009f005a007a0c */ /* 0x00efe20003f26270 */
[----:B------:R-:W-:Y:S01]  /*a4d0*/  CS2R R46, SRZ ;  /* 0x00000000002e7805 */ /* 0x000fe2000001ff00 */
[----:B------:R-:W-:Y:S01]  /*a4e0*/  ISETP.GE.AND P0, PT, R92, c[0x0][0x27c], PT ;  /* 0x00009f005c007a0c */ /* 0x000fe20003f06270 */
[----:B------:R-:W-:-:S10]  /*a4f0*/  CS2R R28, SRZ ;  /* 0x00000000001c7805 */ /* 0x000fd4000001ff00 */
[C---:B------:R-:W-:Y:S01]  /*a500*/  @!P1 IMAD.SHL.U32 R14, R90.reuse, 0x2, RZ ;  /* 0x000000025a0e9824 */ /* 0x040fe200078e00ff */
[----:B------:R-:W-:Y:S01]  /*a510*/  @!P1 SHF.L.U64.HI R19, R90, 0x1, R91 ;  /* 0x000000015a139819 */ /* 0x000fe2000001025b */
[C---:B------:R-:W-:Y:S01]  /*a520*/  @!P0 IMAD.SHL.U32 R17, R92.reuse, 0x2, RZ ;  /* 0x000000025c118824 */ /* 0x040fe200078e00ff */
[----:B------:R-:W-:Y:S02]  /*a530*/  @!P0 SHF.L.U64.HI R23, R92, 0x1, R60 ;  /* 0x000000015c178819 */ /* 0x000fe4000001023c */
[CC--:B------:R-:W-:Y:S02]  /*a540*/  @!P1 IADD3 R20, P2, R15.reuse, R14.reuse, RZ ;  /* 0x0000000e0f149210 */ /* 0x0c0fe40007f5e0ff */
[----:B------:R-:W-:Y:S02]  /*a550*/  @!P1 IADD3 R18, P4, R22, R14, RZ ;  /* 0x0000000e16129210 */ /* 0x000fe40007f9e0ff */
[-C--:B------:R-:W-:Y:S01]  /*a560*/  @!P0 IADD3 R16, P3, R15, R17.reuse, RZ ;  /* 0x000000110f108210 */ /* 0x080fe20007f7e0ff */
[--C-:B------:R-:W-:Y:S01]  /*a570*/  @!P1 IMAD.X R21, R26, 0x1, R19.reuse, P2 ;  /* 0x000000011a159824 */ /* 0x100fe200010e0613 */
        /* <DEDUP_REMOVED lines=10> */
.L_x_1716:
[----:B-123--:R-:W-:Y:S05]  /*a620*/  BSYNC B0 ;  /* 0x0000000000007941 */ /* 0x00efea0003800000 */
.L_x_1715:
[----:B-----5:R-:W-:Y:S01]  /*a630*/  IMAD.MOV.U32 R14, RZ, RZ, R46 ;  /* 0x000000ffff0e7224 */ /* 0x020fe200078e002e */
        /* <DEDUP_REMOVED lines=45> */
[--C-:B------:R-:W-:Y:S01]  /*a910*/  HADD2.F32 R0, -RZ, R49.reuse.H0_H0 ;  /* 0x20000031ff007230 */ /* 0x100fe20000004100 */
        /* <DEDUP_REMOVED lines=19> */
.L_x_1720:
[----:B------:R-:W-:Y:S05]  /*aa50*/  BSYNC B0 ;  /* 0x0000000000007941 */ /* 0x000fea0003800000 */
.L_x_1719:
[----:B------:R-:W-:-:S13]  /*aa60*/  ISETP.GE.AND P0, PT, R92, c[0x0][0x27c], PT ;  /* 0x00009f005c007a0c */ /* 0x000fda0003f06270 */
[----:B------:R-:W-:Y:S05]  /*aa70*/  @P0 BRA `(.L_x_1718) ;  /* 0x000002a000000947 */ /* 0x000fea0003800000 */
[----:B-1----:R-:W1:Y:S01]  /*aa80*/  LDS.128 R16, [R249+0x5000] ;  /* 0x00500000f9107984 */ /* 0x002e620000000c00 */
[----:B------:R-:W-:Y:S02]  /*aa90*/  SHF.R.U32.HI R0, RZ, 0x10, R9 ;  /* 0x00000010ff007819 */ /* 0x000fe40000011609 */
[--C-:B------:R-:W-:Y:S02]  /*aaa0*/  SHF.R.U64 R21, R12, 0x10, R13.reuse ;  /* 0x000000100c157819 */ /* 0x100fe4000000120d */
[----:B------:R-:W-:Y:S02]  /*aab0*/  SHF.R.U32.HI R7, RZ, 0x10, R13 ;  /* 0x00000010ff077819 */ /* 0x000fe4000001160d */
[----:B------:R-:W-:Y:S01]  /*aac0*/  SHF.R.U64 R20, R8, 0x10, R9 ;  /* 0x0000001008147819 */ /* 0x000fe20000001209 */
[--C-:B-1----:R-:W-:Y:S02]  /*aad0*/  HADD2.F32 R12, -RZ, R16.reuse.H0_H0 ;  /* 0x20000010ff0c7230 */ /* 0x102fe40000004100 */
[----:B------:R-:W-:-:S02]  /*aae0*/  HADD2.F32 R11, -RZ, R16.H1_H1 ;  /* 0x30000010ff0b7230 */ /* 0x000fc40000004100 */
[--C-:B------:R-:W-:Y:S02]  /*aaf0*/  HADD2.F32 R6, -RZ, R19.reuse.H1_H1 ;  /* 0x30000013ff067230 */ /* 0x100fe40000004100 */
[----:B------:R-:W-:Y:S02]  /*ab00*/  HADD2.F32 R16, -RZ, R0.H0_H0 ;  /* 0x20000000ff107230 */ /* 0x000fe40000004100 */
[--C-:B------:R-:W-:Y:S02]  /*ab10*/  HADD2.F32 R0, -RZ, R50.reuse.H0_H0 ;  /* 0x20000032ff007230 */ /* 0x100fe40000004100 */
[----:B------:R-:W-:Y:S01]  /*ab20*/  HADD2.F32 R13, -RZ, R19.H0_H0 ;  /* 0x20000013ff0d7230 */ /* 0x000fe20000004100 */
[-C--:B------:R-:W-:Y:S01]  /*ab30*/  FMUL.FTZ R15, R6, R16.reuse ;  /* 0x00000010060f7220 */ /* 0x080fe20000410000 */
[----:B------:R-:W-:Y:S02]  /*ab40*/  HADD2.F32 R19, -RZ, R7.H0_H0 ;  /* 0x20000007ff137230 */ /* 0x000fe40000004100 */
[--C-:B------:R-:W-:Y:S01]  /*ab50*/  HADD2.F32 R10, -RZ, R17.reuse.H0_H0 ;  /* 0x20000011ff0a7230 */ /* 0x100fe20000004100 */
[----:B------:R-:W-:Y:S01]  /*ab60*/  FMUL.FTZ R16, R13, R16 ;  /* 0x000000100d107220 */ /* 0x000fe20000410000 */
[----:B------:R-:W-:Y:S01]  /*ab70*/  HADD2.F32 R9, -RZ, R17.H1_H1 ;  /* 0x30000011ff097230 */ /* 0x000fe20000004100 */
[----:B------:R-:W-:Y:S01]  /*ab80*/  FMUL.FTZ R17, R11, R0 ;  /* 0x000000000b117220 */ /* 0x000fe20000410000 */
[----:B------:R-:W-:-:S02]  /*ab90*/  HADD2.F32 R7, -RZ, R50.H1_H1 ;  /* 0x30000032ff077230 */ /* 0x000fc40000004100 */
[--C-:B------:R-:W-:Y:S02]  /*aba0*/  HADD2.F32 R14, -RZ, R18.reuse.H0_H0 ;  /* 0x20000012ff0e7230 */ /* 0x100fe40000004100 */
[----:B------:R-:W-:Y:S01]  /*abb0*/  HADD2.F32 R8, -RZ, R18.H1_H1 ;  /* 0x30000012ff087230 */ /* 0x000fe20000004100 */
[----:B------:R-:W-:Y:S02]  /*abc0*/  FFMA.FTZ R18, R13, R19, -R15 ;  /* 0x000000130d127223 */ /* 0x000fe4000001080f */
[C---:B------:R-:W-:Y:S01]  /*abd0*/  FMUL.FTZ R13, R12.reuse, R0 ;  /* 0x000000000c0d7220 */ /* 0x040fe20000410000 */
[--C-:B------:R-:W-:Y:S01]  /*abe0*/  HADD2.F32 R0, -RZ, R51.reuse.H0_H0 ;  /* 0x20000033ff007230 */ /* 0x100fe20000004100 */
        /* <DEDUP_REMOVED lines=19> */
.L_x_1718:
[----:B------:R-:W-:Y:S05]  /*ad20*/  BSYNC B1 ;  /* 0x0000000000017941 */ /* 0x000fea0003800000 */
.L_x_1717:
        /* <DEDUP_REMOVED lines=49> */
.L_x_1724:
[----:B------:R-:W-:Y:S05]  /*b040*/  BSYNC B0 ;  /* 0x0000000000007941 */ /* 0x000fea0003800000 */
.L_x_1723:
[----:B------:R-:W-:-:S13]  /*b050*/  ISETP.GE.AND P0, PT, R92, c[0x0][0x27c], PT ;  /* 0x00009f005c007a0c */ /* 0x000fda0003f06270 */
[----:B------:R-:W-:Y:S05]  /*b060*/  @P0 BRA `(.L_x_1722) ;  /* 0x000002a000000947 */ /* 0x000fea0003800000 */
[----:B-1----:R-:W1:Y:S01]  /*b070*/  LDS.128 R4, [R249+0x6000] ;  /* 0x00600000f9047984 */ /* 0x002e620000000c00 */
        /* <DEDUP_REMOVED lines=41> */
.L_x_1722:
[----:B------:R-:W-:Y:S05]  /*b310*/  BSYNC B1 ;  /* 0x0000000000017941 */ /* 0x000fea0003800000 */
.L_x_1721:
        /* <DEDUP_REMOVED lines=49> */
.L_x_1728:
[----:B------:R-:W-:Y:S05]  /*b630*/  BSYNC B0 ;  /* 0x0000000000007941 */ /* 0x000fea0003800000 */
.L_x_1727:
        /* <DEDUP_REMOVED lines=44> */
.L_x_1726:
[----:B------:R-:W-:Y:S05]  /*b900*/  BSYNC B1 ;  /* 0x0000000000017941 */ /* 0x000fea0003800000 */
.L_x_1725:
        /* <DEDUP_REMOVED lines=48> */
.L_x_1731:
[----:B------:R-:W-:Y:S05]  /*bc10*/  BSYNC B0 ;  /* 0x0000000000007941 */ /* 0x000fea0003800000 */
.L_x_1730:
        /* <DEDUP_REMOVED lines=45> */
.L_x_1708:
        /* <DEDUP_REMOVED lines=25> */
[----:B------:R-:W-:Y:S01]  /*c080*/  ISETP.GE.OR P0, PT, R20, R0, P2 ;  /* 0x000000001400720c */ /* 0x000fe20001706670 */
[----:B------:R-:W3:Y:S04]  /*c090*/  SHFL.IDX PT, R9, R3, RZ, 0x1c1f ;  /* 0x001c1fff03097589 */ /* 0x000ee800000e0000 */
[----:B------:R-:W4:Y:S08]  /*c0a0*/  SHFL.IDX PT, R10, R2, RZ, 0x1c1f ;  /* 0x001c1fff020a7589 */ /* 0x000f3000000e0000 */
[C---:B------:R-:W-:Y:S01]  /*c0b0*/  @!P0 IMAD.SHL.U32 R6, R84.reuse, 0x2, RZ ;  /* 0x0000000254068824 */ /* 0x040fe200078e00ff */
[----:B------:R-:W-:-:S04]  /*c0c0*/  @!P0 SHF.L.U64.HI R7, R84, 0x1, R85 ;  /* 0x0000000154078819 */ /* 0x000fc80000010255 */
[----:B-1----:R-:W-:-:S05]  /*c0d0*/  @!P0 IADD3 R4, P1, R8, R6, RZ ;  /* 0x0000000608048210 */ /* 0x002fca0007f3e0ff */
[--C-:B--2---:R-:W-:Y:S01]  /*c0e0*/  @!P0 IMAD.X R5, R5, 0x1, R7.reuse, P1 ;  /* 0x0000000105058824 */ /* 0x104fe200008e0607 */
[----:B---3--:R-:W-:Y:S01]  /*c0f0*/  @!P0 IADD3 R6, P1, R9, R6, RZ ;  /* 0x0000000609068210 */ /* 0x008fe20007f3e0ff */
[----:B------:R-:W-:Y:S01]  /*c100*/  CS2R R14, SRZ ;  /* 0x00000000000e7805 */ /* 0x000fe2000001ff00 */
[----:B------:R-:W-:Y:S02]  /*c110*/  CS2R R12, SRZ ;  /* 0x00000000000c7805 */ /* 0x000fe4000001ff00 */
[----:B------:R1:W2:Y:S01]  /*c120*/  @!P0 LD.E.128 R16, [R4.64] ;  /* 0x0000000804108980 */ /* 0x0002a2000c101d00 */
[----:B----4-:R-:W-:-:S05]  /*c130*/  @!P0 IMAD.X R7, R10, 0x1, R7, P1 ;  /* 0x000000010a078824 */ /* 0x010fca00008e0607 */
[----:B------:R2:W3:Y:S01]  /*c140*/  @!P0 LD.E.128 R12, [R6.64] ;  /* 0x00000008060c8980 */ /* 0x0004e2000c101d00 */
[----:B------:R-:W-:Y:S01]  /*c150*/  BSSY B0, `(.L_x_1732) ;  /* 0x0000026000007945 */ /* 0x000fe20003800000 */
[----:B------:R-:W-:Y:S01]  /*c160*/  CS2R R10, SRZ ;  /* 0x00000000000a7805 */ /* 0x000fe2000001ff00 */
[----:B------:R-:W-:Y:S01]  /*c170*/  CS2R R8, SRZ ;  /* 0x0000000000087805 */ /* 0x000fe2000001ff00 */
[----:B------:R4:W2:Y:S04]  /*c180*/  SHFL.IDX PT, R23, R22, 0x1, 0x1c1f ;  /* 0x003c1f0016177f89 */ /* 0x0008a800000e0000 */
[----:B------:R4:W2:Y:S04]  /*c190*/  SHFL.IDX PT, R24, R3, 0x1, 0x1c1f ;  /* 0x003c1f0003187f89 */ /* 0x0008a800000e0000 */
[----:B------:R4:W2:Y:S04]  /*c1a0*/  SHFL.IDX PT, R26, R21, 0x1, 0x1c1f ;  /* 0x003c1f00151a7f89 */ /* 0x0008a800000e0000 */
[----:B------:R4:W2:Y:S01]  /*c1b0*/  SHFL.IDX PT, R25, R2, 0x1, 0x1c1f ;  /* 0x003c1f0002197f89 */ /* 0x0008a200000e0000 */
[----:B-1----:R-:W-:-:S04]  /*c1c0*/  IADD3 R4, R20, 0x20, RZ ;  /* 0x0000002014047810 */ /* 0x002fc80007ffe0ff */
[----:B------:R-:W-:Y:S01]  /*c1d0*/  ISETP.GE.AND P0, PT, R4, R0, PT ;  /* 0x000000000400720c */ /* 0x000fe20003f06270 */
[----:B--2---:R-:W-:Y:S01]  /*c1e0*/  IMAD.MOV.U32 R7, RZ, RZ, R18 ;  /* 0x000000ffff077224 */ /* 0x004fe200078e0012 */
[----:B------:R-:W-:Y:S01]  /*c1f0*/  MOV R6, R19 ;  /* 0x0000001300067202 */ /* 0x000fe20000000f00 */
[----:B------:R-:W-:Y:S02]  /*c200*/  IMAD.MOV.U32 R5, RZ, RZ, R16 ;  /* 0x000000ffff057224 */ /* 0x000fe400078e0010 */
[----:B------:R-:W-:Y:S01]  /*c210*/  IMAD.MOV.U32 R4, RZ, RZ, R17 ;  /* 0x000000ffff047224 */ /* 0x000fe200078e0011 */
[----:B------:R-:W-:Y:S02]  /*c220*/  PRMT R65, R7, 0x7610, R65 ;  /* 0x0000761007417816 */ /* 0x000fe40000000041 */
[----:B------:R-:W-:Y:S01]  /*c230*/  PRMT R57, R57, 0x5410, R6 ;  /* 0x0000541039397816 */ /* 0x000fe20000000006 */
[----:B---3--:R-:W-:Y:S01]  /*c240*/  IMAD.MOV.U32 R7, RZ, RZ, R14 ;  /* 0x000000ffff077224 */ /* 0x008fe200078e000e */
[----:B------:R-:W-:Y:S01]  /*c250*/  PRMT R53, R4, 0x5410, R5 ;  /* 0x0000541004357816 */ /* 0x000fe20000000005 */
[----:B------:R-:W-:Y:S01]  /*c260*/  IMAD.MOV.U32 R5, RZ, RZ, R12 ;  /* 0x000000ffff057224 */ /* 0x000fe200078e000c */
[----:B------:R-:W-:Y:S01]  /*c270*/  MOV R6, R15 ;  /* 0x0000000f00067202 */ /* 0x000fe20000000f00 */
[----:B------:R-:W-:Y:S01]  /*c280*/  IMAD.MOV.U32 R4, RZ, RZ, R13 ;  /* 0x000000ffff047224 */ /* 0x000fe200078e000d */
[----:B------:R-:W-:-:S02]  /*c290*/  PRMT R55, R7, 0x7610, R55 ;  /* 0x0000761007377816 */ /* 0x000fc40000000037 */
[----:B------:R-:W-:Y:S02]  /*c2a0*/  PRMT R57, R6, 0x7610, R57 ;  /* 0x0000761006397816 */ /* 0x000fe40000000039 */
[----:B------:R-:W-:Y:S01]  /*c2b0*/  PRMT R52, R4, 0x5410, R5 ;  /* 0x0000541004347816 */ /* 0x000fe20000000005 */
[----:B------:R-:W-:Y:S01]  /*c2c0*/  CS2R R6, SRZ ;  /* 0x0000000000067805 */ /* 0x000fe2000001ff00 */
[----:B------:R-:W-:Y:S01]  /*c2d0*/  CS2R R4, SRZ ;  /* 0x0000000000047805 */ /* 0x000fe2000001ff00 */
[----:B------:R-:W-:Y:S05]  /*c2e0*/  @P0 BRA `(.L_x_1733) ;  /* 0x000000c000000947 */ /* 0x000fea0003800000 */
[----:B----4-:R-:W-:Y:S01]  /*c2f0*/  CS2R R8, SRZ ;  /* 0x0000000000087805 */ /* 0x010fe2000001ff00 */
[----:B------:R-:W-:Y:S01]  /*c300*/  CS2R R6, SRZ ;  /* 0x0000000000067805 */ /* 0x000fe2000001ff00 */
[----:B------:R-:W-:Y:S01]  /*c310*/  CS2R R4, SRZ ;  /* 0x0000000000047805 */ /* 0x000fe2000001ff00 */
[----:B------:R-:W-:Y:S05]  /*c320*/  @P2 BRA `(.L_x_1733) ;  /* 0x0000008000002947 */ /* 0x000fea0003800000 */
[C---:B------:R-:W-:Y:S01]  /*c330*/  IMAD.SHL.U32 R6, R84.reuse, 0x2, RZ ;  /* 0x0000000254067824 */ /* 0x040fe200078e00ff */
[----:B------:R-:W-:-:S04]  /*c340*/  SHF.L.U64.HI R7, R84, 0x1, R85 ;  /* 0x0000000154077819 */ /* 0x000fc80000010255 */
[-C--:B------:R-:W-:Y:S02]  /*c350*/  IADD3 R4, P1, R23, R6.reuse, RZ ;  /* 0x0000000617047210 */ /* 0x080fe40007f3e0ff */
[----:B------:R-:W-:-:S03]  /*c360*/  IADD3 R6, P0, R24, R6, RZ ;  /* 0x0000000618067210 */ /* 0x000fc60007f1e0ff */
[--C-:B------:R-:W-:Y:S02]  /*c370*/  IMAD.X R5, R26, 0x1, R7.reuse, P1 ;  /* 0x000000011a057824 */ /* 0x100fe400008e0607 */
[----:B------:R-:W-:-:S03]  /*c380*/  IMAD.X R7, R25, 0x1, R7, P0 ;  /* 0x0000000119077824 */ /* 0x000fc600000e0607 */
[----:B------:R1:W5:Y:S04]  /*c390*/  LD.E.128 R8, [R4.64] ;  /* 0x0000000804087980 */ /* 0x000368000c101d00 */
[----:B-1----:R-:W5:Y:S02]  /*c3a0*/  LD.E.128 R4, [R6.64] ;  /* 0x0000000806047980 */ /* 0x002f64000c101d00 */
.L_x_1733:
[----:B----4-:R-:W-:Y:S05]  /*c3b0*/  BSYNC B0 ;  /* 0x0000000000007941 */ /* 0x010fea0003800000 */
.L_x_1732:
[----:B------:R-:W1:Y:S01]  /*c3c0*/  SHFL.IDX PT, R26, R22, 0x2, 0x1c1f ;  /* 0x005c1f00161a7f89 */ /* 0x000e6200000e0000 */
[----:B------:R-:W-:Y:S01]  /*c3d0*/  IADD3 R23, R20, 0x40, RZ ;  /* 0x0000004014177810 */ /* 0x000fe20007ffe0ff */
[----:B------:R-:W-:Y:S01]  /*c3e0*/  CS2R R42, SRZ ;  /* 0x00000000002a7805 */ /* 0x000fe2000001ff00 */
[----:B------:R-:W-:Y:S01]  /*c3f0*/  CS2R R40, SRZ ;  /* 0x0000000000287805 */ /* 0x000fe2000001ff00 */
[----:B------:R-:W2:Y:S01]  /*c400*/  SHFL.IDX PT, R27, R21, 0x2, 0x1c1f ;  /* 0x005c1f00151b7f89 */ /* 0x000ea200000e0000 */
[----:B------:R-:W-:-:S03]  /*c410*/  ISETP.GE.OR P0, PT, R23, R0, P2 ;  /* 0x000000001700720c */ /* 0x000fc60001706670 */
[----:B------:R-:W3:Y:S04]  /*c420*/  SHFL.IDX PT, R24, R3, 0x2, 0x1c1f ;  /* 0x005c1f0003187f89 */ /* 0x000ee800000e0000 */
[----:B------:R-:W4:Y:S06]  /*c430*/  SHFL.IDX PT, R28, R2, 0x2, 0x1c1f ;  /* 0x005c1f00021c7f89 */ /* 0x000f2c00000e0000 */
[C---:B------:R-:W-:Y:S01]  /*c440*/  @!P0 IMAD.SHL.U32 R23, R84.reuse, 0x2, RZ ;  /* 0x0000000254178824 */ /* 0x040fe200078e00ff */
[----:B------:R-:W-:-:S04]  /*c450*/  @!P0 SHF.L.U64.HI R25, R84, 0x1, R85 ;  /* 0x0000000154198819 */ /* 0x000fc80000010255 */
[----:B-1----:R-:W-:-:S05]  /*c460*/  @!P0 IADD3 R26, P1, R26, R23, RZ ;  /* 0x000000171a1a8210 */ /* 0x002fca0007f3e0ff */
[----:B--2---:R-:W-:Y:S01]  /*c470*/  @!P0 IMAD.X R27, R27, 0x1, R25, P1 ;  /* 0x000000011b1b8824 */ /* 0x004fe200008e0619 */
[----:B---3--:R-:W-:Y:S01]  /*c480*/  @!P0 IADD3 R24, P1, R24, R23, RZ ;  /* 0x0000001718188210 */ /* 0x008fe20007f3e0ff */
[----:B------:R-:W-:-:S03]  /*c490*/  CS2R R38, SRZ ;  /* 0x0000000000267805 */ /* 0x000fc6000001ff00 */
[----:B------:R-:W2:Y:S01]  /*c4a0*/  @!P0 LD.E.128 R40, [R26.64] ;  /* 0x000000081a288980 */ /* 0x000ea2000c101d00 */
[----:B------:R-:W-:Y:S01]  /*c4b0*/  CS2R R36, SRZ ;  /* 0x0000000000247805 */ /* 0x000fe2000001ff00 */
[----:B----4-:R-:W-:-:S05]  /*c4c0*/  @!P0 IMAD.X R25, R28, 0x1, R25, P1 ;  /* 0x000000011c198824 */ /* 0x010fca00008e0619 */
[----:B------:R1:W3:Y:S01]  /*c4d0*/  @!P0 LD.E.128 R36, [R24.64] ;  /* 0x0000000818248980 */ /* 0x0002e2000c101d00 */
[----:B------:R-:W-:Y:S01]  /*c4e0*/  IADD3 R20, R20, 0x60, RZ ;  /* 0x0000006014147810 */ /* 0x000fe20007ffe0ff */
[----:B-----5:R-:W-:Y:S01]  /*c4f0*/  IMAD.MOV.U32 R23, RZ, RZ, R8 ;  /* 0x000000ffff177224 */ /* 0x020fe200078e0008 */
[----:B------:R-:W-:Y:S01]  /*c500*/  BSSY B0, `(.L_x_1734) ;  /* 0x000002e000007945 */ /* 0x000fe20003800000 */
[----:B------:R-:W4:Y:S01]  /*c510*/  SHFL.IDX PT, R22, R22, 0x3, 0x1c1f ;  /* 0x007c1f0016167f89 */ /* 0x000f2200000e0000 */
[----:B------:R-:W-:Y:S01]  /*c520*/  ISETP.GE.AND P0, PT, R20, R0, PT ;  /* 0x000000001400720c */ /* 0x000fe20003f06270 */
[----:B------:R-:W-:Y:S01]  /*c530*/  CS2R R50, SRZ ;  /* 0x0000000000327805 */ /* 0x000fe2000001ff00 */
[----:B------:R-:W-:Y:S01]  /*c540*/  MOV R20, R9 ;  /* 0x0000000900147202 */ /* 0x000fe20000000f00 */
[----:B------:R-:W-:Y:S01]  /*c550*/  CS2R R48, SRZ ;  /* 0x0000000000307805 */ /* 0x000fe2000001ff00 */
[----:B------:R-:W-:Y:S01]  /*c560*/  CS2R R46, SRZ ;  /* 0x00000000002e7805 */ /* 0x000fe2000001ff00 */
[----:B------:R-:W-:Y:S01]  /*c570*/  CS2R R44, SRZ ;  /* 0x00000000002c7805 */ /* 0x000fe2000001ff00 */
[----:B------:R-:W-:Y:S01]  /*c580*/  PRMT R69, R20, 0x5410, R23 ;  /* 0x0000541014457816 */ /* 0x000fe20000000017 */
[----:B------:R-:W-:-:S02]  /*c590*/  IMAD.MOV.U32 R23, RZ, RZ, R4 ;  /* 0x000000ffff177224 */ /* 0x000fc400078e0004 */
[----:B------:R-:W-:-:S05]  /*c5a0*/  IMAD.MOV.U32 R20, RZ, RZ, R5 ;  /* 0x000000ffff147224 */ /* 0x000fca00078e0005 */
[----:B------:R-:W-:Y:S02]  /*c5b0*/  PRMT R68, R20, 0x5410, R23 ;  /* 0x0000541014447816 */ /* 0x000fe40000000017 */
[----:B------:R-:W2:Y:S01]  /*c5c0*/  SHFL.IDX PT, R23, R3, 0x3, 0x1c1f ;  /* 0x007c1f0003177f89 */ /* 0x000ea200000e0000 */
[----:B-1----:R-:W-:Y:S02]  /*c5d0*/  IMAD.MOV.U32 R25, RZ, RZ, R10 ;  /* 0x000000ffff197224 */ /* 0x002fe400078e000a */
[----:B------:R-:W-:-:S05]  /*c5e0*/  IMAD.MOV.U32 R24, RZ, RZ, R11 ;  /* 0x000000ffff187224 */ /* 0x000fca00078e000b */
[----:B------:R-:W-:Y:S01]  /*c5f0*/  PRMT R71, R24, 0x5410, R25 ;  /* 0x0000541018477816 */ /* 0x000fe20000000019 */
[----:B------:R-:W-:Y:S02]  /*c600*/  IMAD.MOV.U32 R25, RZ, RZ, R6 ;  /* 0x000000ffff197224 */ /* 0x000fe400078e0006 */
[----:B------:R-:W-:-:S05]  /*c610*/  IMAD.MOV.U32 R24, RZ, RZ, R7 ;  /* 0x000000ffff187224 */ /* 0x000fca00078e0007 */
[----:B------:R-:W-:Y:S02]  /*c620*/  PRMT R70, R25, 0x5410, R24 ;  /* 0x0000541019467816 */ /* 0x000fe40000000018 */
[----:B------:R-:W1:Y:S04]  /*c630*/  SHFL.IDX PT, R24, R2, 0x3, 0x1c1f ;  /* 0x007c1f0002187f89 */ /* 0x000e6800000e0000 */
[----:B------:R1:W1:Y:S01]  /*c640*/  SHFL.IDX PT, R25, R21, 0x3, 0x1c1f ;  /* 0x007c1f0015197f89 */ /* 0x00026200000e0000 */
[----:B--2---:R-:W-:Y:S01]  /*c650*/  IMAD.MOV.U32 R20, RZ, RZ, R43 ;  /* 0x000000ffff147224 */ /* 0x004fe200078e002b */
[----:B-1----:R-:W-:Y:S01]  /*c660*/  MOV R21, R42 ;  /* 0x0000002a00157202 */ /* 0x002fe20000000f00 */
[----:B------:R-:W-:Y:S02]  /*c670*/  IMAD.MOV.U32 R3, RZ, RZ, R40 ;  /* 0x000000ffff037224 */ /* 0x000fe400078e0028 */
[----:B------:R-:W-:Y:S01]  /*c680*/  IMAD.MOV.U32 R2, RZ, RZ, R41 ;  /* 0x000000ffff027224 */ /* 0x000fe200078e0029 */
[----:B------:R-:W-:Y:S01]  /*c690*/  PRMT R76, R20, 0x5410, R21 ;  /* 0x00005410144c7816 */ /* 0x000fe20000000015 */
[----:B---3--:R-:W-:-:S03]  /*c6a0*/  IMAD.MOV.U32 R21, RZ, RZ, R38 ;  /* 0x000000ffff157224 */ /* 0x008fc600078e0026 */
[----:B------:R-:W-:Y:S01]  /*c6b0*/  PRMT R73, R2, 0x5410, R3 ;  /* 0x0000541002497816 */ /* 0x000fe20000000003 */
[----:B------:R-:W-:Y:S01]  /*c6c0*/  IMAD.MOV.U32 R3, RZ, RZ, R36 ;  /* 0x000000ffff037224 */ /* 0x000fe200078e0024 */
[----:B------:R-:W-:Y:S01]  /*c6d0*/  MOV R20, R39 ;  /* 0x0000002700147202 */ /* 0x000fe20000000f00 */
[----:B------:R-:W-:-:S03]  /*c6e0*/  IMAD.MOV.U32 R2, RZ, RZ, R37 ;  /* 0x000000ffff027224 */ /* 0x000fc600078e0025 */
        /* <DEDUP_REMOVED lines=14> */
[----:B------:R1:W5:Y:S02]  /*c7d0*/  LD.E.128 R44, [R2.64] ;  /* 0x00000008022c7980 */ /* 0x000364000c101d00 */
.L_x_1735:
[----:B----4-:R-:W-:Y:S05]  /*c7e0*/  BSYNC B0 ;  /* 0x0000000000007941 */ /* 0x010fea0003800000 */
.L_x_1734:
[----:B-1---5:R-:W-:Y:S01]  /*c7f0*/  IMAD.MOV.U32 R2, RZ, RZ, R50 ;  /* 0x000000ffff027224 */ /* 0x022fe200078e0032 */
[----:B------:R-:W-:-:S04]  /*c800*/  DEPBAR.LE SB0, 0x1 ;  /* 0x000080400000791a */ /* 0x000fc80000000000 */
[----:B------:R-:W-:Y:S01]  /*c810*/  IMAD.MOV.U32 R20, RZ, RZ, R51 ;  /* 0x000000ffff147224 */ /* 0x000fe200078e0033 */
[----:B------:R-:W-:Y:S01]  /*c820*/  BSSY B0, `(.L_x_1736) ;  /* 0x0000071000007945 */ /* 0x000fe20003800000 */
[----:B------:R-:W-:-:S03]  /*c830*/  IMAD.MOV.U32 R3, RZ, RZ, R48 ;  /* 0x000000ffff037224 */ /* 0x000fc600078e0030 */
[----:B------:R-:W-:Y:S01]  /*c840*/  PRMT R80, R20, 0x5410, R2 ;  /* 0x0000541014507816 */ /* 0x000fe20000000002 */
[----:B------:R-:W-:Y:S01]  /*c850*/  IMAD.MOV.U32 R20, RZ, RZ, R46 ;  /* 0x000000ffff147224 */ /* 0x000fe200078e002e */
[----:B------:R-:W-:Y:S01]  /*c860*/  IADD3 R2, -R63, R0, RZ ;  /* 0x000000003f027210 */ /* 0x000fe20007ffe1ff */
[----:B------:R-:W-:-:S03]  /*c870*/  IMAD.MOV.U32 R0, RZ, RZ, R49 ;  /* 0x000000ffff007224 */ /* 0x000fc600078e0031 */
[----:B------:R-:W-:Y:S01]  /*c880*/  IMNMX R64, R2, 0x80, PT ;  /* 0x0000008002407817 */ /* 0x000fe20003800200 */
[----:B------:R-:W-:Y:S01]  /*c890*/  IMAD.MOV.U32 R2, RZ, RZ, R44 ;  /* 0x000000ffff027224 */ /* 0x000fe200078e002c */
[----:B------:R-:W-:Y:S01]  /*c8a0*/  PRMT R78, R0, 0x5410, R3 ;  /* 0x00005410004e7816 */ /* 0x000fe20000000003 */
[----:B------:R-:W-:Y:S01]  /*c8b0*/  BAR.SYNC.DEFER_BLOCKING 0x0 ;  /* 0x0000000000007b1d */ /* 0x000fe20000010000 */
[----:B------:R-:W-:Y:S02]  /*c8c0*/  ISETP.GE.OR P0, PT, R93, R64, P2 ;  /* 0x000000405d00720c */ /* 0x000fe40001706670 */
[----:B------:R-:W-:Y:S02]  /*c8d0*/  MOV R3, R47 ;  /* 0x0000002f00037202 */ /* 0x000fe40000000f00 */
[----:B------:R-:W-:Y:S02]  /*c8e0*/  MOV R0, R45 ;  /* 0x0000002d00007202 */ /* 0x000fe40000000f00 */
[----:B------:R-:W-:-:S02]  /*c8f0*/  PRMT R79, R20, 0x5410, R3 ;  /* 0x00005410144f7816 */ /* 0x000fc40000000003 */
[----:B------:R-:W-:-:S05]  /*c900*/  PRMT R77, R0, 0x5410, R2 ;  /* 0x00005410004d7816 */ /* 0x000fca0000000002 */
        /* <DEDUP_REMOVED lines=10> */
[--C-:B------:R-:W-:Y:S02]  /*c9b0*/  SHF.R.U64 R61, R12, 0x10, R13.reuse ;  /* 0x000000100c3d7819 */ /* 0x100fe4000000120d */
[----:B------:R-:W-:Y:S02]  /*c9c0*/  SHF.R.U32.HI R12, RZ, 0x10, R13 ;  /* 0x00000010ff0c7819 */ /* 0x000fe4000001160d */
[----:B------:R-:W-:Y:S02]  /*c9d0*/  SHF.R.U32.HI R34, RZ, 0x10, R17 ;  /* 0x00000010ff227819 */ /* 0x000fe40000011611 */
[--C-:B------:R-:W-:Y:S02]  /*c9e0*/  SHF.R.U64 R58, R14, 0x10, R15.reuse ;  /* 0x000000100e3a7819 */ /* 0x100fe4000000120f */
[----:B------:R-:W-:Y:S01]  /*c9f0*/  SHF.R.U32.HI R35, RZ, 0x10, R15 ;  /* 0x00000010ff237819 */ /* 0x000fe2000001160f */
[----:B------:R-:W-:-:S02]  /*ca00*/  HADD2.F32 R15, -RZ, R53.H0_H0 ;  /* 0x20000035ff0f7230 */ /* 0x000fc40000004100 */
[----:B------:R-:W-:Y:S01]  /*ca10*/  HADD2.F32 R67, -RZ, R34.H0_H0 ;  /* 0x20000022ff437230 */ /* 0x000fe20000004100 */
[----:B------:R-:W-:Y:S02]  /*ca20*/  SHF.R.U64 R63, R16, 0x10, R17 ;  /* 0x00000010103f7819 */ /* 0x000fe40000001211 */
[--C-:B------:R-:W-:Y:S02]  /*ca30*/  SHF.R.U64 R62, R18, 0x10, R19.reuse ;  /* 0x00000010123e7819 */ /* 0x100fe40000001213 */
[----:B------:R-:W-:Y:S02]  /*ca40*/  SHF.R.U32.HI R56, RZ, 0x10, R19 ;  /* 0x00000010ff387819 */ /* 0x000fe40000011613 */
        /* <DEDUP_REMOVED lines=8> */
[--C-:B------:R-:W-:Y:S02]  /*cad0*/  HADD2.F32 R30, -RZ, R20.reuse.H0_H0 ;  /* 0x20000014ff1e7230 */ /* 0x100fe40000004100 */
[----:B------:R-:W-:Y:S02]  /*cae0*/  HADD2.F32 R32, -RZ, R20.H1_H1 ;  /* 0x30000014ff207230 */ /* 0x000fe40000004100 */
[----:B------:R-:W-:Y:S02]  /*caf0*/  HADD2.F32 R29, -RZ, R21.H1_H1 ;  /* 0x30000015ff1d7230 */ /* 0x000fe40000004100 */
[----:B--2---:R-:W-:-:S02]  /*cb00*/  HADD2.F32 R3, -RZ, R25.H0_H0 ;  /* 0x20000019ff037230 */ /* 0x004fc40000004100 */
[--C-:B------:R-:W-:Y:S02]  /*cb10*/  HADD2.F32 R13, -RZ, R24.reuse.H0_H0 ;  /* 0x20000018ff0d7230 */ /* 0x100fe40000004100 */
[----:B------:R-:W-:Y:S02]  /*cb20*/  HADD2.F32 R20, -RZ, R24.H1_H1 ;  /* 0x30000018ff147230 */ /* 0x000fe40000004100 */
[----:B------:R-:W-:Y:S01]  /*cb30*/  HADD2.F32 R24, -RZ, R12.H0_H0 ;  /* 0x2000000cff187230 */ /* 0x000fe20000004100 */
[-C--:B------:R-:W-:Y:S01]  /*cb40*/  FMUL.FTZ R14, R31, R0.reuse ;  /* 0x000000001f0e7220 */ /* 0x080fe20000410000 */
[----:B------:R-:W-:Y:S01]  /*cb50*/  HADD2.F32 R2, -RZ, R25.H1_H1 ;  /* 0x30000019ff027230 */ /* 0x000fe20000004100 */
[----:B------:R-:W-:Y:S01]  /*cb60*/  FMUL.FTZ R54, R3, R0 ;  /* 0x0000000003367220 */ /* 0x000fe20000410000 */
[----:B------:R-:W-:Y:S01]  /*cb70*/  HADD2.F32 R12, -RZ, R52.H1_H1 ;  /* 0x30000034ff0c7230 */ /* 0x000fe20000004100 */
[----:B------:R-:W-:Y:S02]  /*cb80*/  FMUL.FTZ R0, R29, R24 ;  /* 0x000000181d007220 */ /* 0x000fe40000410000 */
[----:B------:R-:W-:Y:S01]  /*cb90*/  FFMA.FTZ R60, R3, R15, R14 ;  /* 0x0000000f033c7223 */ /* 0x000fe2000001000e */
[----:B------:R-:W-:Y:S01]  /*cba0*/  HADD2.F32 R14, -RZ, R53.H1_H1 ;  /* 0x30000035ff0e7230 */ /* 0x000fe20000004100 */
[----:B------:R-:W-:Y:S01]  /*cbb0*/  FMUL.FTZ R3, R30, R12 ;  /* 0x0000000c1e037220 */ /* 0x000fe20000410000 */
[----:B------:R-:W-:Y:S01]  /*cbc0*/  HADD2.F32 R21, -RZ, R23.H0_H0 ;  /* 0x20000017ff157230 */ /* 0x000fe20000004100 */
[C---:B------:R-:W-:Y:S01]  /*cbd0*/  FFMA.FTZ R59, R2.reuse, R67, R0 ;  /* 0x00000043023b7223 */ /* 0x040fe20000010000 */
[----:B------:R-:W-:Y:S01]  /*cbe0*/  HADD2.F32 R0, -RZ, R57.H0_H0 ;  /* 0x20000039ff007230 */ /* 0x000fe20000004100 */
        /* <DEDUP_REMOVED lines=8> */
[--C-:B------:R-:W-:Y:S02]  /*cc70*/  HADD2.F32 R19, -RZ, R26.reuse.H0_H0 ;  /* 0x2000001aff137230 */ /* 0x100fe40000004100 */
[----:B------:R-:W-:Y:S02]  /*cc80*/  HADD2.F32 R18, -RZ, R26.H1_H1 ;  /* 0x3000001aff127230 */ /* 0x000fe40000004100 */
[----:B------:R-:W-:Y:S01]  /*cc90*/  HADD2.F32 R16, -RZ, R27.H1_H1 ;  /* 0x3000001bff107230 */ /* 0x000fe20000004100 */
[C---:B------:R-:W-:Y:S01]  /*cca0*/  FFMA.FTZ R27, R17.reuse, R3, R13 ;  /* 0x00000003111b7223 */ /* 0x040fe2000001000d */
[----:B------:R-:W-:Y:S02]  /*ccb0*/  HADD2.F32 R23, -RZ, R23.H1_H1 ;  /* 0x30000017ff177230 */ /* 0x000fe40000004100 */
        /* <DEDUP_REMOVED lines=15> */
[----:B------:R-:W-:Y:S02]  /*cdb0*/  FFMA.FTZ R24, R16, R65, R0 ;  /* 0x0000004110187223 */ /* 0x000fe40000010000 */
[----:B------:R-:W-:Y:S02]  /*cdc0*/  FMUL.FTZ R0, R22, R17 ;  /* 0x0000001116007220 */ /* 0x000fe40000410000 */
[C---:B------:R-:W-:Y:S02]  /*cdd0*/  FFMA.FTZ R26, R20.reuse, R58, R2 ;  /* 0x0000003a141a7223 */ /* 0x040fe40000010002 */
[----:B------:R-:W-:Y:S02]  /*cde0*/  FMUL.FTZ R13, R20, R13 ;  /* 0x0000000d140d7220 */ /* 0x000fe40000410000 */
[C---:B------:R-:W-:Y:S02]  /*cdf0*/  FMUL.FTZ R2, R18.reuse, R17 ;  /* 0x0000001112027220 */ /* 0x040fe40000410000 */
[----:B------:R-:W-:-:S02]  /*ce00*/  FFMA.FTZ R35, R18, R56, R0 ;  /* 0x0000003812237223 */ /* 0x000fc40000010000 */
[----:B------:R-:W-:Y:S02]  /*ce10*/  FFMA.FTZ R16, R30, R14, -R52 ;  /* 0x0000000e1e107223 */ /* 0x000fe40000010834 */
[----:B------:R-:W-:Y:S02]  /*ce20*/  FFMA.FTZ R20, R31, R15, -R54 ;  /* 0x0000000f1f147223 */ /* 0x000fe40000010836 */
[----:B------:R-:W-:Y:S02]  /*ce30*/  FFMA.FTZ R17, R29, R67, -R53 ;  /* 0x000000431d117223 */ /* 0x000fe40000010835 */
[----:B------:R-:W-:Y:S02]  /*ce40*/  FFMA.FTZ R18, R28, R12, -R34 ;  /* 0x0000000c1c127223 */ /* 0x000fe40000010822 */
[----:B------:R-:W-:Y:S02]  /*ce50*/  FFMA.FTZ R3, R21, R3, -R25 ;  /* 0x0000000315037223 */ /* 0x000fe40000010819 */
[----:B------:R-:W-:-:S02]  /*ce60*/  FFMA.FTZ R0, R23, R65, -R19 ;  /* 0x0000004117007223 */ /* 0x000fc40000010813 */
[----:B------:R-:W-:Y:S02]  /*ce70*/  FFMA.FTZ R14, R32, R58, -R13 ;  /* 0x0000003a200e7223 */ /* 0x000fe4000001080d */
[----:B------:R-:W-:Y:S01]  /*ce80*/  FFMA.FTZ R2, R22, R56, -R2 ;  /* 0x0000003816027223 */ /* 0x000fe20000010802 */
[----:B------:R-:W-:Y:S02]  /*ce90*/  F2FP.PACK_AB R19, R0, R3 ;  /* 0x000000030013723e */ /* 0x000fe400000000ff */
[----:B------:R-:W-:Y:S02]  /*cea0*/  F2FP.PACK_AB R17, R17, R20 ;  /* 0x000000141111723e */ /* 0x000fe400000000ff */
[----:B------:R-:W-:Y:S02]  /*ceb0*/  F2FP.PACK_AB R16, R14, R16 ;  /* 0x000000100e10723e */ /* 0x000fe400000000ff */
[----:B------:R-:W-:Y:S02]  /*cec0*/  F2FP.PACK_AB R18, R2, R18 ;  /* 0x000000120212723e */ /* 0x000fe400000000ff */
[----:B------:R-:W-:-:S02]  /*ced0*/  F2FP.PACK_AB R15, R24, R27 ;  /* 0x0000001b180f723e */ /* 0x000fc400000000ff */
[----:B------:R-:W-:Y:S02]  /*cee0*/  F2FP.PACK_AB R13, R59, R60 ;  /* 0x0000003c3b0d723e */ /* 0x000fe400000000ff */
[----:B------:R-:W-:Y:S02]  /*cef0*/  F2FP.PACK_AB R12, R26, R55 ;  /* 0x000000371a0c723e */ /* 0x000fe400000000ff */
[----:B------:R-:W-:Y:S01]  /*cf00*/  F2FP.PACK_AB R14, R35, R57 ;  /* 0x00000039230e723e */ /* 0x000fe200000000ff */
[----:B------:R1:W-:Y:S04]  /*cf10*/  STS.128 [R83], R16 ;  /* 0x0000001053007388 */ /* 0x0003e80000000c00 */
[----:B------:R1:W-:Y:S02]  /*cf20*/  STS.128 [R33+0x5100], R12 ;  /* 0x0051000c21007388 */ /* 0x0003e40000000c00 */
.L_x_1737:
[----:B------:R-:W-:Y:S05]  /*cf30*/  BSYNC B0 ;  /* 0x0000000000007941 */ /* 0x000fea0003800000 */
.L_x_1736:
        /* <DEDUP_REMOVED lines=32> */
[----:B------:R-:W-:Y:S02]  /*d140*/  HADD2.F32 R0, -RZ, R68.H0_H0 ;  /* 0x20000044ff007230 */ /* 0x000fe40000004100 */
        /* <DEDUP_REMOVED lines=11> */
[----:B------:R-:W-:Y:S01]  /*d200*/  HADD2.F32 R4, -RZ, R68.H1_H1 ;  /* 0x30000044ff047230 */ /* 0x000fe20000004100 */
[----:B------:R-:W-:-:S02]  /*d210*/  FMUL.FTZ R0, R21, R16 ;  /* 0x0000001015007220 */ /* 0x000fc40000410000 */
[----:B------:R-:W-:Y:S01]  /*d220*/  FFMA.FTZ R52, R3, R7, R6 ;  /* 0x0000000703347223 */ /* 0x000fe20000010006 */
[----:B------:R-:W-:Y:S01]  /*d230*/  HADD2.F32 R6, -RZ, R69.H1_H1 ;  /* 0x30000045ff067230 */ /* 0x000fe20000004100 */
[----:B------:R-:W-:Y:S01]  /*d240*/  FMUL.FTZ R3, R22, R4 ;  /* 0x0000000416037220 */ /* 0x000fe20000410000 */
[----:B------:R-:W-:Y:S01]  /*d250*/  HADD2.F32 R13, -RZ, R15.H0_H0 ;  /* 0x2000000fff0d7230 */ /* 0x000fe20000004100 */
[C---:B------:R-:W-:Y:S01]  /*d260*/  FFMA.FTZ R35, R2.reuse, R57, R0 ;  /* 0x0000003902237223 */ /* 0x040fe20000010000 */
[----:B------:R-:W-:Y:S01]  /*d270*/  HADD2.F32 R0, -RZ, R70.H1_H1 ;  /* 0x30000046ff007230 */ /* 0x000fe20000004100 */
[----:B------:R-:W-:Y:S01]  /*d280*/  FMUL.FTZ R30, R2, R16 ;  /* 0x00000010021e7220 */ /* 0x000fe20000410000 */
[----:B------:R-:W-:Y:S01]  /*d290*/  HADD2.F32 R20, -RZ, R14.H0_H0 ;  /* 0x2000000eff147230 */ /* 0x000fe20000004100 */
[C---:B------:R-:W-:Y:S01]  /*d2a0*/  FFMA.FTZ R32, R5.reuse, R6, R3 ;  /* 0x0000000605207223 */ /* 0x040fe20000010003 */
[----:B------:R-:W-:Y:S01]  /*d2b0*/  HADD2.F32 R2, -RZ, R70.H0_H0 ;  /* 0x20000046ff027230 */ /* 0x000fe20000004100 */
[----:B------:R-:W-:Y:S01]  /*d2c0*/  FMUL.FTZ R29, R5, R4 ;  /* 0x00000004051d7220 */ /* 0x000fe20000410000 */
[----:B------:R-:W-:Y:S01]  /*d2d0*/  HADD2.F32 R9, -RZ, R19.H0_H0 ;  /* 0x20000013ff097230 */ /* 0x000fe20000004100 */
[----:B------:R-:W-:Y:S01]  /*d2e0*/  FMUL.FTZ R5, R13, R0 ;  /* 0x000000000d057220 */ /* 0x000fe20000410000 */
[----:B------:R-:W-:-:S02]  /*d2f0*/  HADD2.F32 R3, -RZ, R71.H0_H0 ;  /* 0x20000047ff037230 */ /* 0x000fc40000004100 */
[----:B------:R-:W-:Y:S02]  /*d300*/  HADD2.F32 R15, -RZ, R15.H1_H1 ;  /* 0x3000000fff0f7230 */ /* 0x000fe40000004100 */
[----:B------:R-:W-:Y:S01]  /*d310*/  HADD2.F32 R17, -RZ, R26.H0_H0 ;  /* 0x2000001aff117230 */ /* 0x000fe20000004100 */
[----:B------:R-:W-:Y:S01]  /*d320*/  FMUL.FTZ R16, R20, R2 ;  /* 0x0000000214107220 */ /* 0x000fe20000410000 */
[--C-:B------:R-:W-:Y:S02]  /*d330*/  HADD2.F32 R11, -RZ, R18.reuse.H0_H0 ;  /* 0x20000012ff0b7230 */ /* 0x100fe40000004100 */
[----:B------:R-:W-:Y:S01]  /*d340*/  HADD2.F32 R4, -RZ, R71.H1_H1 ;  /* 0x30000047ff047230 */ /* 0x000fe20000004100 */
        /* <DEDUP_REMOVED lines=37> */
.L_x_1739:
[----:B------:R-:W-:Y:S05]  /*d5a0*/  BSYNC B0 ;  /* 0x0000000000007941 */ /* 0x000fea0003800000 */
.L_x_1738:
        /* <DEDUP_REMOVED lines=50> */
[-C--:B------:R-:W-:Y:S01]  /*d8d0*/  FMUL.FTZ R0, R17, R11.reuse ;  /* 0x0000000b11007220 */ /* 0x080fe20000410000 */
[----:B------:R-:W-:Y:S01]  /*d8e0*/  HADD2.F32 R4, -RZ, R72.H1_H1 ;  /* 0x30000048ff047230 */ /* 0x000fe20000004100 */
[----:B------:R-:W-:Y:S01]  /*d8f0*/  FFMA.FTZ R36, R3, R6, R5 ;  /* 0x0000000603247223 */ /* 0x000fe20000010005 */
[----:B------:R-:W-:Y:S01]  /*d900*/  HADD2.F32 R5, -RZ, R73.H1_H1 ;  /* 0x30000049ff057230 */ /* 0x000fe20000004100 */
[----:B------:R-:W-:Y:S02]  /*d910*/  FMUL.FTZ R30, R2, R11 ;  /* 0x0000000b021e7220 */ /* 0x000fe40000410000 */
[----:B------:R-:W-:Y:S02]  /*d920*/  FMUL.FTZ R3, R18, R4 ;  /* 0x0000000412037220 */ /* 0x000fe40000410000 */
[----:B------:R-:W-:Y:S01]  /*d930*/  FFMA.FTZ R35, R2, R41, R0 ;  /* 0x0000002902237223 */ /* 0x000fe20000010000 */
[----:B------:R-:W-:-:S02]  /*d940*/  HADD2.F32 R2, -RZ, R74.H0_H0 ;  /* 0x2000004aff027230 */ /* 0x000fc40000004100 */
[----:B------:R-:W-:Y:S01]  /*d950*/  HADD2.F32 R0, -RZ, R74.H1_H1 ;  /* 0x3000004aff007230 */ /* 0x000fe20000004100 */
[C---:B------:R-:W-:Y:S01]  /*d960*/  FMUL.FTZ R29, R9.reuse, R4 ;  /* 0x00000004091d7220 */ /* 0x040fe20000410000 */
[----:B------:R-:W-:Y:S01]  /*d970*/  HADD2.F32 R12, -RZ, R10.H0_H0 ;  /* 0x2000000aff0c7230 */ /* 0x000fe20000004100 */
[----:B------:R-:W-:Y:S01]  /*d980*/  FFMA.FTZ R32, R9, R5, R3 ;  /* 0x0000000509207223 */ /* 0x000fe20000010003 */
[--C-:B------:R-:W-:Y:S01]  /*d990*/  HADD2.F32 R4, -RZ, R76.reuse.H1_H1 ;  /* 0x3000004cff047230 */ /* 0x100fe20000004100 */
[----:B------:R-:W-:Y:S01]  /*d9a0*/  FMUL.FTZ R11, R16, R2 ;  /* 0x00000002100b7220 */ /* 0x000fe20000410000 */
[----:B------:R-:W-:Y:S01]  /*d9b0*/  HADD2.F32 R3, -RZ, R76.H0_H0 ;  /* 0x2000004cff037230 */ /* 0x000fe20000004100 */
        /* <DEDUP_REMOVED lines=37> */
.L_x_1741:
[----:B------:R-:W-:Y:S05]  /*dc10*/  BSYNC B0 ;  /* 0x0000000000007941 */ /* 0x000fea0003800000 */
.L_x_1740:
        /* <DEDUP_REMOVED lines=101> */
.L_x_1729:
[----:B------:R-:W-:Y:S05]  /*e270*/  BSYNC B2 ;  /* 0x0000000000027941 */ /* 0x000fea0003800000 */
.L_x_1707:
[----:B------:R-:W-:Y:S01]  /*e280*/  IMAD R0, R81, c[0x0][0x208], RZ ;  /* 0x0000820051007a24 */ /* 0x000fe200078e02ff */
[----:B------:R-:W-:-:S04]  /*e290*/  DEPBAR.LE SB0, 0x0 ;  /* 0x000080000000791a */ /* 0x000fc80000000000 */
[C---:B-1----:R-:W-:Y:S01]  /*e2a0*/  IMAD.WIDE.U32 R2, R231.reuse, c[0x0][0x208], RZ ;  /* 0x00008200e7027a25 */ /* 0x042fe200078e00ff */
[----:B------:R-:W-:Y:S01]  /*e2b0*/  BAR.SYNC.DEFER_BLOCKING 0x0 ;  /* 0x0000000000007b1d */ /* 0x000fe20000010000 */
[C---:B------:R-:W-:Y:S02]  /*e2c0*/  SHF.L.U32 R37, R244.reuse, 0x1, RZ ;  /* 0x00000001f4257819 */ /* 0x040fe400000006ff */
[----:B------:R-:W-:Y:S01]  /*e2d0*/  IMAD R0, R231, c[0x0][0x20c], R0 ;  /* 0x00008300e7007a24 */ /* 0x000fe200078e0200 */
[----:B------:R-:W-:Y:S01]  /*e2e0*/  SHF.L.U64.HI R36, R244, 0x1, R245 ;  /* 0x00000001f4247819 */ /* 0x000fe200000102f5 */
[----:B------:R-:W-:Y:S01]  /*e2f0*/  IMAD.WIDE.U32 R6, R75, c[0x0][0x210], RZ ;  /* 0x000084004b067a25 */ /* 0x000fe200078e00ff */
[----:B------:R-:W-:Y:S02]  /*e300*/  BSSY B0, `(.L_x_1742) ;  /* 0x0000189000007945 */ /* 0x000fe40003800000 */
[----:B------:R-:W-:Y:S01]  /*e310*/  IADD3 R3, R3, R0, RZ ;  /* 0x0000000003037210 */ /* 0x000fe20007ffe0ff */
[----:B------:R-:W-:Y:S01]  /*e320*/  IMAD R0, R82, c[0x0][0x218], RZ ;  /* 0x0000860052007a24 */ /* 0x000fe200078e02ff */
[----:B------:R-:W-:Y:S01]  /*e330*/  STL.64 [R1+0x8], R6 ;  /* 0x0000080601007387 */ /* 0x000fe20000100a00 */
[----:B------:R-:W-:-:S02]  /*e340*/  IMAD R4, R75, c[0x0][0x214], R7 ;  /* 0x000085004b047a24 */ /* 0x000fc400078e0207 */
[----:B------:R-:W-:-:S03]  /*e350*/  IMAD.WIDE.U32 R2, R220, c[0x0][0x218], R2 ;  /* 0x00008600dc027a25 */ /* 0x000fc600078e0002 */
[----:B------:R-:W-:Y:S01]  /*e360*/  STL [R1+0x4], R4 ;  /* 0x0000040401007387 */ /* 0x000fe20000100800 */
[----:B------:R-:W-:Y:S01]  /*e370*/  IMAD R0, R220, c[0x0][0x21c], R0 ;  /* 0x00008700dc007a24 */ /* 0x000fe200078e0200 */
[----:B------:R-:W-:-:S04]  /*e380*/  IADD3 R2, P0, R2, R6, RZ ;  /* 0x0000000602027210 */ /* 0x000fc80007f1e0ff */
[----:B------:R-:W-:Y:S02]  /*e390*/  IADD3.X R3, R4, R3, R0, P0, !PT ;  /* 0x0000000304037210 */ /* 0x000fe400007fe400 */
[C---:B------:R-:W-:Y:S01]  /*e3a0*/  LEA R0, P0, R2.reuse, c[0x0][0x1f8], 0x1 ;  /* 0x00007e0002007a11 */ /* 0x040fe200078008ff */
[----:B------:R-:W-:Y:S03]  /*e3b0*/  LDSM.16.M88.4 R32, [R198] ;  /* 0x00000000c620783b */ /* 0x000fe60000000200 */
[----:B------:R-:W-:Y:S01]  /*e3c0*/  LEA.HI.X R2, R2, c[0x0][0x1fc], R3, 0x1, P0 ;  /* 0x00007f0002027a11 */ /* 0x000fe200000f0c03 */
[----:B------:R-:W1:Y:S01]  /*e3d0*/  SHFL.IDX PT, R4, R0, 0x1, 0x181f ;  /* 0x00381f0000047f89 */ /* 0x000e6200000e0000 */
[----:B------:R-:W-:-:S03]  /*e3e0*/  ISETP.GE.AND P0, PT, R244, c[0x0][0x1d4], PT ;  /* 0x00007500f4007a0c */ /* 0x000fc60003f06270 */
[----:B------:R-:W2:Y:S04]  /*e3f0*/  SHFL.IDX PT, R3, R0, RZ, 0x181f ;  /* 0x00181fff00037589 */ /* 0x000ea800000e0000 */
[----:B------:R-:W3:Y:S04]  /*e400*/  SHFL.IDX PT, R6, R0, 0x2, 0x181f ;  /* 0x00581f0000067f89 */ /* 0x000ee800000e0000 */
[----:B------:R-:W4:Y:S04]  /*e410*/  SHFL.IDX PT, R7, R2, RZ, 0x181f ;  /* 0x00181fff02077589 */ /* 0x000f2800000e0000 */
[----:B------:R-:W5:Y:S04]  /*e420*/  SHFL.IDX PT, R9, R2, 0x1, 0x181f ;  /* 0x00381f0002097f89 */ /* 0x000f6800000e0000 */
[----:B------:R-:W-:Y:S04]  /*e430*/  LDSM.16.M88.4 R52, [R95] ;  /* 0x000000005f34783b */ /* 0x000fe80000000200 */
[----:B------:R-:W5:Y:S01]  /*e440*/  SHFL.IDX PT, R14, R2, 0x2, 0x181f ;  /* 0x00581f00020e7f89 */ /* 0x000f6200000e0000 */
[----:B-1----:R-:W-:-:S03]  /*e450*/  IADD3 R8, P3, R4, R37, RZ ;  /* 0x0000002504087210 */ /* 0x002fc60007f7e0ff */
[----:B------:R-:W1:Y:S01]  /*e460*/  SHFL.IDX PT, R5, R0, 0x3, 0x181f ;  /* 0x00781f0000057f89 */ /* 0x000e6200000e0000 */
[----:B--2---:R-:W-:-:S03]  /*e470*/  IADD3 R10, P1, R3, R37, RZ ;  /* 0x00000025030a7210 */ /* 0x004fc60007f3e0ff */
[----:B------:R-:W-:Y:S01]  /*e480*/  SHFL.IDX PT, R0, R0, 0x4, 0x181f ;  /* 0x00981f0000007f89 */ /* 0x000fe200000e0000 */
[----:B---3--:R-:W-:-:S03]  /*e490*/  IADD3 R6, P4, R6, R37, RZ ;  /* 0x0000002506067210 */ /* 0x008fc60007f9e0ff */
[----:B------:R-:W2:Y:S01]  /*e4a0*/  SHFL.IDX PT, R13, R2, 0x3, 0x181f ;  /* 0x00781f00020d7f89 */ /* 0x000ea200000e0000 */
[----:B----4-:R-:W-:-:S03]  /*e4b0*/  IADD3.X R11, R7, R36, RZ, P1, !PT ;  /* 0x00000024070b7210 */ /* 0x010fc60000ffe4ff */
[----:B------:R3:W4:Y:S01]  /*e4c0*/  SHFL.IDX PT, R12, R2, 0x4, 0x181f ;  /* 0x00981f00020c7f89 */ /* 0x00072200000e0000 */
[-C--:B-----5:R-:W-:Y:S02]  /*e4d0*/  IADD3.X R9, R9, R36.reuse, RZ, P3, !PT ;  /* 0x0000002409097210 */ /* 0x0a0fe40001ffe4ff */
[----:B------:R-:W-:Y:S01]  /*e4e0*/  ISETP.LT.OR P3, PT, R66, 0x1, P0 ;  /* 0x000000014200780c */ /* 0x000fe20000761670 */
[----:B------:R-:W5:Y:S04]  /*e4f0*/  LDSM.16.M88.4 R28, [R198+0x2000] ;  /* 0x00200000c61c783b */ /* 0x000f680000000200 */
[----:B------:R-:W-:Y:S01]  /*e500*/  LDSM.16.M88.4 R24, [R201] ;  /* 0x00000000c918783b */ /* 0x000fe20000000200 */
[----:B------:R-:W-:Y:S02]  /*e510*/  IADD3.X R7, R14, R36, RZ, P4, !PT ;  /* 0x000000240e077210 */ /* 0x000fe400027fe4ff */
[----:B------:R-:W-:Y:S01]  /*e520*/  ISETP.LT.OR P4, PT, R66, 0x11, P0 ;  /* 0x000000114200780c */ /* 0x000fe20000781670 */
[----:B------:R-:W5:Y:S01]  /*e530*/  LDSM.16.M88.4 R48, [R202] ;  /* 0x00000000ca30783b */ /* 0x000f620000000200 */
[----:B-1----:R-:W-:-:S03]  /*e540*/  IADD3 R4, P2, R5, R37, RZ ;  /* 0x0000002505047210 */ /* 0x002fc60007f5e0ff */
[----:B------:R-:W-:Y:S01]  /*e550*/  LDSM.16.M88.4 R56, [R95+0x800] ;  /* 0x000800005f38783b */ /* 0x000fe20000000200 */
[----:B--2---:R-:W-:-:S03]  /*e560*/  IADD3.X R5, R13, R36, RZ, P2, !PT ;  /* 0x000000240d057210 */ /* 0x004fc600017fe4ff */
[----:B------:R-:W-:Y:S01]  /*e570*/  LDSM.16.M88.4 R100, [R95+0x1000] ;  /* 0x001000005f64783b */ /* 0x000fe20000000200 */
[----:B------:R-:W-:Y:S01]  /*e580*/  ISETP.LT.OR P2, PT, R66, 0x21, P0 ;  /* 0x000000214200780c */ /* 0x000fe20000741670 */
[----:B------:R-:W-:Y:S01]  /*e590*/  HMMA.16816.F32 R72, R32, R54, RZ ;  /* 0x000000362048723c */ /* 0x000fe200000018ff */
[----:B---3--:R-:W-:Y:S01]  /*e5a0*/  IADD3 R2, P1, R0, R37, RZ ;  /* 0x0000002500027210 */ /* 0x008fe20007f3e0ff */
[----:B------:R-:W-:Y:S03]  /*e5b0*/  LDSM.16.M88.4 R108, [R95+0x1800] ;  /* 0x001800005f6c783b */ /* 0x000fe60000000200 */
[----:B----4-:R-:W-:Y:S01]  /*e5c0*/  IADD3.X R3, R12, R36, RZ, P1, !PT ;  /* 0x000000240c037210 */ /* 0x010fe20000ffe4ff */
[----:B------:R-:W-:Y:S01]  /*e5d0*/  LDSM.16.M88.4 R116, [R95+0x2000] ;  /* 0x002000005f74783b */ /* 0x000fe20000000200 */
[C---:B------:R-:W-:Y:S02]  /*e5e0*/  ISETP.LT.OR P1, PT, R66.reuse, 0x31, P0 ;  /* 0x000000314200780c */ /* 0x040fe40000721670 */
[----:B------:R-:W-:Y:S01]  /*e5f0*/  ISETP.LT.OR P0, PT, R66, 0x41, P0 ;  /* 0x000000414200780c */ /* 0x000fe20000701670 */
[----:B------:R-:W1:Y:S04]  /*e600*/  LDSM.16.M88.4 R20, [R201+0x2000] ;  /* 0x00200000c914783b */ /* 0x000e680000000200 */
[----:B------:R-:W-:Y:S04]  /*e610*/  LDSM.16.M88.4 R76, [R206] ;  /* 0x00000000ce4c783b */ /* 0x000fe80000000200 */
        /* <DEDUP_REMOVED lines=9> */
[----:B------:R5:W-:Y:S04]  /*e6b0*/  LDGSTS.E.BYPASS.LTC128B.128 [R208+0x1900], [R4.64], !P1 ;  /* 0x0190000004d07fae */ /* 0x000be8000c901d48 */
[----:B------:R3:W-:Y:S01]  /*e6c0*/  LDGSTS.E.BYPASS.LTC128B.128 [R208+0x2100], [R2.64], !P0 ;  /* 0x0210000002d07fae */ /* 0x0007e2000c101d48 */
[----:B------:R-:W-:-:S03]  /*e6d0*/  ISETP.GT.AND P0, PT, R161, R252, PT ;  /* 0x000000fca100720c */ /* 0x000fc60003f04270 */
[----:B------:R-:W-:Y:S04]  /*e6e0*/  LDSM.16.M88.4 R44, [R197] ;  /* 0x00000000c52c783b */ /* 0x000fe80000000200 */
[----:B------:R-:W4:Y:S04]  /*e6f0*/  LDSM.16.M88.4 R16, [R199] ;  /* 0x00000000c710783b */ /* 0x000f280000000200 */
[----:B------:R-:W3:Y:S01]  /*e700*/  LDSM.16.M88.4 R12, [R199+0x2000] ;  /* 0x00200000c70c783b */ /* 0x000ee20000000200 */
[-C--:B--2---:R-:W-:Y:S03]  /*e710*/  HMMA.16816.F32 R8, R32, R52.reuse, RZ ;  /* 0x000000342008723c */ /* 0x084fe600000018ff */
[----:B------:R-:W-:Y:S04]  /*e720*/  LDSM.16.M88.4 R40, [R194] ;  /* 0x00000000c228783b */ /* 0x000fe80000000200 */
[----:B------:R-:W0:Y:S01]  /*e730*/  LDGDEPBAR ;  /* 0x00000000000079af */ /* 0x000e220000000000 */
[C---:B-----5:R-:W-:Y:S08]  /*e740*/  HMMA.16816.F32 R4, R28.reuse, R52, RZ ;  /* 0x000000341c04723c */ /* 0x060ff000000018ff */
[----:B------:R-:W-:Y:S08]  /*e750*/  HMMA.16816.F32 R52, R28, R54, RZ ;  /* 0x000000361c34723c */ /* 0x000ff000000018ff */
[-C--:B------:R-:W-:Y:S01]  /*e760*/  HMMA.16816.F32 R60, R24, R48.reuse, R8 ;  /* 0x00000030183c723c */ /* 0x080fe20000001808 */
[----:B------:R-:W2:Y:S07]  /*e770*/  LDSM.16.M88.4 R8, [R200] ;  /* 0x00000000c808783b */ /* 0x000eae0000000200 */
[----:B-1----:R-:W-:Y:S01]  /*e780*/  HMMA.16816.F32 R68, R20, R48, R4 ;  /* 0x000000301444723c */ /* 0x002fe20000001804 */
[----:B------:R-:W1:Y:S11]  /*e790*/  LDSM.16.M88.4 R4, [R200+0x2000] ;  /* 0x00200000c804783b */ /* 0x000e760000000200 */
[----:B------:R-:W-:Y:S04]  /*e7a0*/  @!UPT UIADD3 URZ, URZ, URZ, URZ ;  /* 0x0000003f3f3ff290 */ /* 0x000fe8000fffe03f */
[-C--:B----4-:R-:W-:Y:S08]  /*e7b0*/  HMMA.16816.F32 R64, R16, R44.reuse, R60 ;  /* 0x0000002c1040723c */ /* 0x090ff0000000183c */
[----:B---3--:R-:W-:Y:S08]  /*e7c0*/  HMMA.16816.F32 R60, R12, R44, R68 ;  /* 0x0000002c0c3c723c */ /* 0x008ff00000001844 */
[-C--:B------:R-:W-:Y:S08]  /*e7d0*/  HMMA.16816.F32 R68, R24, R50.reuse, R72 ;  /* 0x000000321844723c */ /* 0x080ff00000001848 */
[----:B------:R-:W-:Y:S08]  /*e7e0*/  HMMA.16816.F32 R48, R20, R50, R52 ;  /* 0x000000321430723c */ /* 0x000ff00000001834 */
[----:B--2---:R-:W-:Y:S08]  /*e7f0*/  HMMA.16816.F32 R72, R8, R40, R64 ;  /* 0x000000280848723c */ /* 0x004ff00000001840 */
[----:B------:R-:W-:Y:S08]  /*e800*/  HMMA.16816.F32 R64, R32, R56, RZ ;  /* 0x000000382040723c */ /* 0x000ff000000018ff */
[-C--:B------:R-:W-:Y:S08]  /*e810*/  HMMA.16816.F32 R52, R16, R46.reuse, R68 ;  /* 0x0000002e1034723c */ /* 0x080ff00000001844 */
[----:B------:R-:W-:Y:S01]  /*e820*/  HMMA.16816.F32 R48, R12, R46, R48 ;  /* 0x0000002e0c30723c */ /* 0x000fe20000001830 */
[----:B------:R-:W2:Y:S01]  /*e830*/  LDSM.16.M88.4 R44, [R197+0x800] ;  /* 0x00080000c52c783b */ /* 0x000ea20000000200 */
[----:B------:R-:W-:-:S04]  /*e840*/  FMUL.FTZ R0, R72, c[0x0][0x320] ;  /* 0x0000c80048007a20 */ /* 0x000fc80000410000 */
[----:B------:R3:W4:Y:S02]  /*e850*/  MUFU.TANH R152, R0 ;  /* 0x0000000000987308 */ /* 0x0007240000002400 */
[----:B-1----:R-:W-:Y:S08]  /*e860*/  HMMA.16816.F32 R96, R4, R40, R60 ;  /* 0x000000280460723c */ /* 0x002ff0000000183c */
[----:B------:R-:W-:Y:S01]  /*e870*/  HMMA.16816.F32 R60, R28, R56, RZ ;  /* 0x000000381c3c723c */ /* 0x000fe200000018ff */
[----:B---3--:R-:W-:-:S07]  /*e880*/  FMUL.FTZ R0, R73, c[0x0][0x320] ;  /* 0x0000c80049007a20 */ /* 0x008fce0000410000 */
[----:B------:R-:W-:Y:S01]  /*e890*/  HMMA.16816.F32 R68, R24, R76, R64 ;  /* 0x0000004c1844723c */ /* 0x000fe20000001840 */
[----:B------:R1:W3:Y:S07]  /*e8a0*/  MUFU.TANH R151, R0 ;  /* 0x0000000000977308 */ /* 0x0002ee0000002400 */
[----:B------:R-:W-:Y:S08]  /*e8b0*/  HMMA.16816.F32 R80, R4, R42, R48 ;  /* 0x0000002a0450723c */ /* 0x000ff00000001830 */
[----:B------:R-:W-:Y:S01]  /*e8c0*/  HMMA.16816.F32 R64, R20, R76, R60 ;  /* 0x0000004c1440723c */ /* 0x000fe2000000183c */
[----:B-1----:R-:W-:-:S04]  /*e8d0*/  FMUL.FTZ R0, R74, c[0x0][0x320] ;  /* 0x0000c8004a007a20 */ /* 0x002fc80000410000 */
[----:B------:R1:W1:Y:S03]  /*e8e0*/  MUFU.TANH R158, R0 ;  /* 0x00000000009e7308 */ /* 0x0002660000002400 */
[-C--:B------:R-:W-:Y:S08]  /*e8f0*/  HMMA.16816.F32 R48, R32, R58.reuse, RZ ;  /* 0x0000003a2030723c */ /* 0x080ff000000018ff */
[----:B------:R-:W-:Y:S01]  /*e900*/  HMMA.16816.F32 R60, R28, R58, RZ ;  /* 0x0000003a1c3c723c */ /* 0x000fe200000018ff */
[----:B-1----:R-:W-:-:S07]  /*e910*/  FMUL.FTZ R0, R75, c[0x0][0x320] ;  /* 0x0000c8004b007a20 */ /* 0x002fce0000410000 */
[----:B------:R-:W-:Y:S01]  /*e920*/  HMMA.16816.F32 R72, R8, R42, R52 ;  /* 0x0000002a0848723c */ /* 0x000fe20000001834 */
[----:B------:R-:W1:Y:S01]  /*e930*/  LDSM.16.M88.4 R40, [R194+0x800] ;  /* 0x00080000c228783b */ /* 0x000e620000000200 */
[----:B------:R5:W1:Y:S06]  /*e940*/  MUFU.TANH R155, R0 ;  /* 0x00000000009b7308 */ /* 0x000a6c0000002400 */
[-C--:B--2---:R-:W-:Y:S08]  /*e950*/  HMMA.16816.F32 R56, R16, R44.reuse, R68 ;  /* 0x0000002c1038723c */ /* 0x084ff00000001844 */
[----:B------:R-:W-:Y:S01]  /*e960*/  HMMA.16816.F32 R52, R12, R44, R64 ;  /* 0x0000002c0c34723c */ /* 0x000fe20000001840 */
[----:B-----5:R-:W-:-:S04]  /*e970*/  FMUL.FTZ R0, R96, c[0x0][0x320] ;  /* 0x0000c80060007a20 */ /* 0x020fc80000410000 */
[----:B------:R2:W1:Y:S03]  /*e980*/  MUFU.TANH R154, R0 ;  /* 0x00000000009a7308 */ /* 0x0004660000002400 */
[-C--:B------:R-:W-:Y:S08]  /*e990*/  HMMA.16816.F32 R48, R24, R78.reuse, R48 ;  /* 0x0000004e1830723c */ /* 0x080ff00000001830 */
[----:B------:R-:W-:Y:S01]  /*e9a0*/  HMMA.16816.F32 R68, R20, R78, R60 ;  /* 0x0000004e1444723c */ /* 0x000fe2000000183c */
[----:B--2---:R-:W-:-:S07]  /*e9b0*/  FMUL.FTZ R0, R97, c[0x0][0x320] ;  /* 0x0000c80061007a20 */ /* 0x004fce0000410000 */
[----:B------:R-:W-:Y:S01]  /*e9c0*/  HMMA.16816.F32 R60, R32, R100, RZ ;  /* 0x00000064203c723c */ /* 0x000fe200000018ff */
[----:B------:R2:W2:Y:S07]  /*e9d0*/  MUFU.TANH R153, R0 ;  /* 0x0000000000997308 */ /* 0x0004ae0000002400 */
[-C--:B-1----:R-:W-:Y:S08]  /*e9e0*/  HMMA.16816.F32 R64, R8, R40.reuse, R56 ;  /* 0x000000280840723c */ /* 0x082ff00000001838 */
[----:B------:R-:W-:Y:S01]  /*e9f0*/  HMMA.16816.F32 R76, R4, R40, R52 ;  /* 0x00000028044c723c */ /* 0x000fe20000001834 */
[----:B--2---:R-:W-:-:S04]  /*ea00*/  FMUL.FTZ R0, R98, c[0x0][0x320] ;  /* 0x0000c80062007a20 */ /* 0x004fc80000410000 */
[----:B------:R1:W2:Y:S03]  /*ea10*/  MUFU.TANH R157, R0 ;  /* 0x00000000009d7308 */ /* 0x0002a60000002400 */
[-C--:B------:R-:W-:Y:S08]  /*ea20*/  HMMA.16816.F32 R52, R16, R46.reuse, R48 ;  /* 0x0000002e1034723c */ /* 0x080ff00000001830 */
[----:B------:R-:W-:Y:S01]  /*ea30*/  HMMA.16816.F32 R48, R12, R46, R68 ;  /* 0x0000002e0c30723c */ /* 0x000fe20000001844 */
[----:B------:R-:W5:Y:S01]  /*ea40*/  LDSM.16.M88.4 R44, [R197+0x1000] ;  /* 0x00100000c52c783b */ /* 0x000f620000000200 */
[----:B-1----:R-:W-:-:S06]  /*ea50*/  FMUL.FTZ R0, R99, c[0x0][0x320] ;  /* 0x0000c80063007a20 */ /* 0x002fcc0000410000 */
[----:B------:R-:W-:Y:S01]  /*ea60*/  HMMA.16816.F32 R56, R28, R100, RZ ;  /* 0x000000641c38723c */ /* 0x000fe200000018ff */
[----:B------:R1:W1:Y:S07]  /*ea70*/  MUFU.TANH R156, R0 ;  /* 0x00000000009c7308 */ /* 0x00026e0000002400 */
[----:B------:R-:W-:Y:S01]  /*ea80*/  HMMA.16816.F32 R60, R24, R104, R60 ;  /* 0x00000068183c723c */ /* 0x000fe2000000183c */
[----:B-1----:R-:W-:-:S04]  /*ea90*/  FMUL.FTZ R0, R72, c[0x0][0x320] ;  /* 0x0000c80048007a20 */ /* 0x002fc80000410000 */
[----:B------:R1:W1:Y:S11]  /*eaa0*/  MUFU.TANH R144, R0 ;  /* 0x0000000000907308 */ /* 0x0002760000002400 */
[----:B------:R-:W-:Y:S08]  /*eab0*/  HMMA.16816.F32 R56, R20, R104, R56 ;  /* 0x000000681438723c */ /* 0x000ff00000001838 */
[----:B-----5:R-:W-:Y:S01]  /*eac0*/  HMMA.16816.F32 R60, R16, R44, R60 ;  /* 0x0000002c103c723c */ /* 0x020fe2000000183c */
[----:B-1----:R-:W-:-:S04]  /*ead0*/  FMUL.FTZ R0, R73, c[0x0][0x320] ;  /* 0x0000c80049007a20 */ /* 0x002fc80000410000 */
[----:B------:R1:W1:Y:S11]  /*eae0*/  MUFU.TANH R143, R0 ;  /* 0x00000000008f7308 */ /* 0x0002760000002400 */
[----:B------:R-:W-:Y:S01]  /*eaf0*/  HMMA.16816.F32 R56, R12, R44, R56 ;  /* 0x0000002c0c38723c */ /* 0x000fe20000001838 */
        /* <DEDUP_REMOVED lines=31> */
[----:B-----5:R-:W-:-:S07]  /*ecf0*/  FMUL.FTZ R0, R77, c[0x0][0x320] ;  /* 0x0000c8004d007a20 */ /* 0x020fce0000410000 */
[-C--:B------:R-:W-:Y:S01]  /*ed00*/  HMMA.16816.F32 R52, R16, R46.reuse, R48 ;  /* 0x0000002e1034723c */ /* 0x080fe20000001830 */
[----:B------:R5:W1:Y:S11]  /*ed10*/  MUFU.TANH R137, R0 ;  /* 0x0000000000897308 */ /* 0x000a760000002400 */
[----:B------:R-:W-:Y:S04]  /*ed20*/  @!UPT UIADD3 URZ, URZ, URZ, URZ ;  /* 0x0000003f3f3ff290 */ /* 0x000fe8000fffe03f */
[----:B------:R-:W-:Y:S01]  /*ed30*/  HMMA.16816.F32 R48, R12, R46, R68 ;  /* 0x0000002e0c30723c */ /* 0x000fe20000001844 */
[----:B------:R-:W2:Y:S01]  /*ed40*/  LDSM.16.M88.4 R44, [R197+0x1800] ;  /* 0x00180000c52c783b */ /* 0x000ea20000000200 */
[----:B-----5:R-:W-:-:S04]  /*ed50*/  FMUL.FTZ R0, R78, c[0x0][0x320] ;  /* 0x0000c8004e007a20 */ /* 0x020fc80000410000 */
[----:B------:R5:W1:Y:S02]  /*ed60*/  MUFU.TANH R141, R0 ;  /* 0x00000000008d7308 */ /* 0x000a640000002400 */
[----:B-----5:R-:W-:Y:S02]  /*ed70*/  FMUL.FTZ R0, R79, c[0x0][0x320] ;  /* 0x0000c8004f007a20 */ /* 0x020fe40000410000 */
[----:B-1----:R-:W-:Y:S04]  /*ed80*/  HMMA.16816.F32 R76, R4, R40, R56 ;  /* 0x00000028044c723c */ /* 0x002fe80000001838 */
        /* <DEDUP_REMOVED lines=9> */
[----:B--2---:R-:W-:Y:S01]  /*ee20*/  HMMA.16816.F32 R56, R12, R44, R56 ;  /* 0x0000002c0c38723c */ /* 0x004fe20000001838 */
[----:B-1----:R-:W-:-:S04]  /*ee30*/  FMUL.FTZ R0, R66, c[0x0][0x320] ;  /* 0x0000c80042007a20 */ /* 0x002fc80000410000 */
[----:B------:R1:W2:Y:S02]  /*ee40*/  MUFU.TANH R134, R0 ;  /* 0x0000000000867308 */ /* 0x0002a40000002400 */
        /* <DEDUP_REMOVED lines=46> */
[C---:B------:R-:W-:Y:S08]  /*f130*/  HMMA.16816.F32 R56, R32.reuse, R116, RZ ;  /* 0x000000742038723c */ /* 0x040ff000000018ff */
        /* <DEDUP_REMOVED lines=18> */
[----:B------:R-:W-:Y:S01]  /*f260*/  HMMA.16816.F32 R60, R8, R42, R52 ;  /* 0x0000002a083c723c */ /* 0x000fe20000001834 */
[----:B------:R1:W1:Y:S07]  /*f270*/  MUFU.TANH R87, R0 ;  /* 0x0000000000577308 */ /* 0x00026e0000002400 */
[----:B------:R-:W-:Y:S08]  /*f280*/  HMMA.16816.F32 R52, R28, R118, RZ ;  /* 0x000000761c34723c */ /* 0x000ff000000018ff */
[----:B--2---:R-:W-:Y:S01]  /*f290*/  HMMA.16816.F32 R28, R12, R44, R68 ;  /* 0x0000002c0c1c723c */ /* 0x004fe20000001844 */
[----:B-1----:R-:W-:-:S04]  /*f2a0*/  FMUL.FTZ R0, R74, c[0x0][0x320] ;  /* 0x0000c8004a007a20 */ /* 0x002fc80000410000 */
[----:B------:R1:W2:Y:S11]  /*f2b0*/  MUFU.TANH R125, R0 ;  /* 0x00000000007d7308 */ /* 0x0002b60000002400 */
[----:B------:R-:W-:Y:S01]  /*f2c0*/  HMMA.16816.F32 R32, R20, R122, R52 ;  /* 0x0000007a1420723c */ /* 0x000fe20000001834 */
        /* <DEDUP_REMOVED lines=19> */
[----:B-----5:R-:W-:-:S09]  /*f400*/  FMUL.FTZ R0, R77, c[0x0][0x320] ;  /* 0x0000c8004d007a20 */ /* 0x020fd20000410000 */
[-C--:B-1----:R-:W-:Y:S01]  /*f410*/  HMMA.16816.F32 R48, R8, R40.reuse, R48 ;  /* 0x000000280830723c */ /* 0x082fe20000001830 */
[----:B------:R1:W1:Y:S07]  /*f420*/  MUFU.TANH R80, R0 ;  /* 0x0000000000507308 */ /* 0x00026e0000002400 */
[----:B------:R-:W-:Y:S08]  /*f430*/  HMMA.16816.F32 R20, R4, R40, R28 ;  /* 0x000000280414723c */ /* 0x000ff0000000181c */
        /* <DEDUP_REMOVED lines=54> */
[----:B------:R-:W-:Y:S06]  /*f7a0*/  BAR.SYNC.DEFER_BLOCKING 0x0 ;  /* 0x0000000000007b1d */ /* 0x000fec0000010000 */
        /* <DEDUP_REMOVED lines=29> */
.L_x_1854:
        /* <DEDUP_REMOVED lines=24> */
.L_x_1855:
        /* <DEDUP_REMOVED lines=9> */
.L_x_1743:
[----:B--234-:R-:W-:Y:S05]  /*fb90*/  BSYNC B0 ;  /* 0x0000000000007941 */ /* 0x01cfea0003800000 */
.L_x_1742:
[----:B-1----:R-:W2:Y:S01]  /*fba0*/  LDL R2, [R1+0x2c] ;  /* 0x00002c0001027983 */ /* 0x002ea20000100800 */
[----:B------:R-:W-:-:S03]  /*fbb0*/  IMAD.MOV.U32 R3, RZ, RZ, c[0x0][0x2c4] ;  /* 0x0000b100ff037624 */ /* 0x000fc600078e00ff */
[----:B------:R-:W2:Y:S04]  /*fbc0*/  LDL R0, [R1+0x60] ;  /* 0x0000600001007983 */ /* 0x000ea80000100800 */
[----:B------:R-:W3:Y:S04]  /*fbd0*/  LDL R5, [R1+0x34] ;  /* 0x0000340001057983 */ /* 0x000ee80000100800 */
[----:B------:R-:W4:Y:S01]  /*fbe0*/  LDL R4, [R1+0x30] ;  /* 0x0000300001047983 */ /* 0x000f220000100800 */
[----:B------:R-:W-:-:S03]  /*fbf0*/  ISETP.NE.AND P0, PT, R3, 0x1, PT ;  /* 0x000000010300780c */ /* 0x000fc60003f05270 */
[----:B------:R-:W0:Y:S01]  /*fc00*/  LDGDEPBAR ;  /* 0x00000000000079af */ /* 0x000e220000000000 */
[----:B--2---:R-:W-:-:S09]  /*fc10*/  IMAD.IADD R0, R0, 0x1, R2 ;  /* 0x0000000100007824 */ /* 0x004fd200078e0202 */
[----:B------:R-:W-:Y:S01]  /*fc20*/  @P0 IMAD.HI.U32 R3, R0, c[0x0][0x2c8], RZ ;  /* 0x0000b20000030a27 */ /* 0x000fe200078e00ff */
[C---:B---3--:R-:W-:Y:S02]  /*fc30*/  IADD3 R2, -R5.reuse, 0x1, R159 ;  /* 0x0000000105027810 */ /* 0x048fe40007ffe19f */
[----:B------:R-:W-:Y:S02]  /*fc40*/  IADD3 R5, -R5, R159, RZ ;  /* 0x0000009f05057210 */ /* 0x000fe40007ffe1ff */
[----:B------:R-:W-:Y:S01]  /*fc50*/  @P0 SHF.R.U32.HI R0, RZ, c[0x0][0x2cc], R3 ;  /* 0x0000b300ff000a19 */ /* 0x000fe20000011603 */
[----:B----4-:R-:W-:Y:S01]  /*fc60*/  IMAD.IADD R4, R2, 0x1, -R4 ;  /* 0x0000000102047824 */ /* 0x010fe200078e0a04 */
[----:B------:R-:W-:Y:S05]  /*fc70*/  BRA.DIV ~URZ, `(.L_x_1746) ;  /* 0x000109127f007947 */ /* 0x000fea000b800000 */
[----:B------:R1:W2:Y:S02]  /*fc80*/  SHFL.IDX PT, R2, R0, RZ, 0x1c1f ;  /* 0x001c1fff00027589 */ /* 0x0002a400000e0000 */
.L_x_1856:
[----:B--2---:R-:W-:-:S05]  /*fc90*/  IMAD.IADD R2, R4, 0x1, R2 ;  /* 0x0000000104027824 */ /* 0x004fca00078e0202 */
[----:B------:R-:W-:-:S04]  /*fca0*/  IMNMX R2, R5, R2, PT ;  /* 0x0000000205027217 */ /* 0x000fc80003800200 */
[C---:B------:R-:W-:Y:S02]  /*fcb0*/  ISETP.GT.AND P0, PT, R2.reuse, RZ, PT ;  /* 0x000000ff0200720c */ /* 0x040fe40003f04270 */
[----:B------:R-:W-:Y:S02]  /*fcc0*/  ISETP.GT.AND P1, PT, R2, 0x1, PT ;  /* 0x000000010200780c */ /* 0x000fe40003f24270 */
[----:B------:R-:W-:Y:S02]  /*fcd0*/  FSEL R10, R152, -INF , P0 ;  /* 0xff800000980a7808 */ /* 0x000fe40000000000 */
        /* <DEDUP_REMOVED lines=27> */
[C---:B------:R-:W-:Y:S02]  /*fe90*/  ISETP.GT.AND P4, PT, R2.reuse, 0x39, PT ;  /* 0x000000390200780c */ /* 0x040fe40003f84270 */
        /* <DEDUP_REMOVED lines=18> */
[----:B------:R-:W-:Y:S02]  /*ffc0*/  ISETP.GT.AND P1, PT, R2, 0x1, PT ;  /* 0x000000010200780c */ /* 0x000fe40003f24270 */
[----:B------:R-:W-:Y:S02]  /*ffd0*/  FSEL R26, R154, -INF , P0 ;  /* 0xff8000009a1a7808 */ /* 0x000fe40000000000 */
[C---:B------:R-:W-:Y:S02]  /*ffe0*/  ISETP.GT.AND P3, PT, R2.reuse, 0x8, PT ;  /* 0x000000080200780c */ /* 0x040fe40003f64270 */
[C---:B------:R-:W-:Y:S02]  /*fff0*/  ISETP.GT.AND P0, PT, R2.reuse, 0x10, PT ;  /* 0x000000100200780c */ /* 0x040fe40003f04270 */
[----:B------:R-:W-:-:S02]  /*10000*/  ISETP.GT.AND P4, PT, R2, 0x9, PT ;  /* 0x000000090200780c */ /* 0x000fc40003f84270 */
[----:B------:R-:W-:Y:S02]  /*10010*/  FSEL R27, R153, -INF , P1 ;  /* 0xff800000991b7808 */ /* 0x000fe40000800000 */
[----:B------:R-:W-:Y:S02]  /*10020*/  ISETP.GT.AND P2, PT, R2, 0x11, PT ;  /* 0x000000110200780c */ /* 0x000fe40003f44270 */
[----:B------:R-:W-:Y:S02]  /*10030*/  FSEL R30, R146, -INF , P3 ;  /* 0xff800000921e7808 */ /* 0x000fe40001800000 */
[----:B------:R-:W-:Y:S02]  /*10040*/  FSEL R32, R138, -INF , P0 ;  /* 0xff8000008a207808 */ /* 0x000fe40000000000 */
[C---:B------:R-:W-:Y:S02]  /*10050*/  ISETP.GT.AND P3, PT, R2.reuse, 0x18, PT ;  /* 0x000000180200780c */ /* 0x040fe40003f64270 */
[----:B------:R-:W-:-:S02]  /*10060*/  ISETP.GT.AND P1, PT, R2, 0x20, PT ;  /* 0x000000200200780c */ /* 0x000fc40003f24270 */
[C---:B------:R-:W-:Y:S02]  /*10070*/  ISETP.GT.AND P0, PT, R2.reuse, 0x21, PT ;  /* 0x000000210200780c */ /* 0x040fe40003f04270 */
[----:B------:R-:W-:Y:S02]  /*10080*/  FSEL R31, R145, -INF , P4 ;  /* 0xff800000911f7808 */ /* 0x000fe40002000000 */
[----:B------:R-:W-:Y:S02]  /*10090*/  FSEL R33, R137, -INF , P2 ;  /* 0xff80000089217808 */ /* 0x000fe40001000000 */
[----:B------:R-:W-:Y:S02]  /*100a0*/  ISETP.GT.AND P4, PT, R2, 0x19, PT ;  /* 0x000000190200780c */ /* 0x000fe40003f84270 */
[----:B------:R-:W-:Y:S02]  /*100b0*/  FSEL R34, R101, -INF , P3 ;  /* 0xff80000065227808 */ /* 0x000fe40001800000 */
[----:B------:R-:W-:-:S02]  /*100c0*/  FSEL R82, R97, -INF , P1 ;  /* 0xff80000061527808 */ /* 0x000fc40000800000 */
[----:B------:R-:W-:Y:S02]  /*100d0*/  ISETP.GT.AND P2, PT, R2, 0x30, PT ;  /* 0x000000300200780c */ /* 0x000fe40003f44270 */
[----:B------:R-:W-:Y:S02]  /*100e0*/  FSEL R86, R96, -INF , P0 ;  /* 0xff80000060567808 */ /* 0x000fe40000000000 */
[C---:B------:R-:W-:Y:S02]  /*100f0*/  ISETP.GT.AND P3, PT, R2.reuse, 0x28, PT ;  /* 0x000000280200780c */ /* 0x040fe40003f64270 */
[C---:B------:R-:W-:Y:S02]  /*10100*/  ISETP.GT.AND P1, PT, R2.reuse, 0x31, PT ;  /* 0x000000310200780c */ /* 0x040fe40003f24270 */
[----:B------:R-:W-:Y:S02]  /*10110*/  ISETP.GT.AND P0, PT, R2, 0x38, PT ;  /* 0x000000380200780c */ /* 0x000fe40003f04270 */
[----:B------:R-:W-:-:S02]  /*10120*/  FSEL R35, R100, -INF , P4 ;  /* 0xff80000064237808 */ /* 0x000fc40002000000 */
[----:B------:R-:W-:Y:S02]  /*10130*/  FSEL R101, R81, -INF , P2 ;  /* 0xff80000051657808 */ /* 0x000fe40001000000 */
[----:B------:R-:W-:Y:S02]  /*10140*/  ISETP.GT.AND P4, PT, R2, 0x29, PT ;  /* 0x000000290200780c */ /* 0x000fe40003f84270 */
[----:B------:R-:W-:Y:S02]  /*10150*/  FSEL R88, R88, -INF , P3 ;  /* 0xff80000058587808 */ /* 0x000fe40001800000 */
[----:B------:R-:W-:Y:S02]  /*10160*/  FSEL R100, R80, -INF , P1 ;  /* 0xff80000050647808 */ /* 0x000fe40000800000 */
[----:B------:R-:W-:Y:S02]  /*10170*/  ISETP.GT.AND P2, PT, R2, 0x41, PT ;  /* 0x000000410200780c */ /* 0x000fe40003f44270 */
[----:B------:R-:W-:-:S02]  /*10180*/  FSEL R113, R60, -INF , P0 ;  /* 0xff8000003c717808 */ /* 0x000fc40000000000 */
[----:B------:R-:W-:Y:S02]  /*10190*/  IMNMX R3, R5, R3, PT ;  /* 0x0000000305037217 */ /* 0x000fe40003800200 */
[C---:B------:R-:W-:Y:S02]  /*101a0*/  ISETP.GT.AND P3, PT, R2.reuse, 0x40, PT ;  /* 0x000000400200780c */ /* 0x040fe40003f64270 */
[C---:B------:R-:W-:Y:S02]  /*101b0*/  ISETP.GT.AND P1, PT, R2.reuse, 0x48, PT ;  /* 0x000000480200780c */ /* 0x040fe40003f24270 */
[----:B------:R-:W-:Y:S02]  /*101c0*/  ISETP.GT.AND P0, PT, R2, 0x49, PT ;  /* 0x000000490200780c */ /* 0x000fe40003f04270 */
[----:B------:R-:W-:Y:S02]  /*101d0*/  FSEL R97, R87, -INF , P4 ;  /* 0xff80000057617808 */ /* 0x000fe40002000000 */
[----:B------:R-:W-:-:S02]  /*101e0*/  FSEL R96, R41, -INF , P2 ;  /* 0xff80000029607808 */ /* 0x000fc40001000000 */
[----:B------:R-:W-:Y:S02]  /*101f0*/  FSEL R99, R44, -INF , P3 ;  /* 0xff8000002c637808 */ /* 0x000fe40001800000 */
[----:B------:R-:W-:Y:S02]  /*10200*/  ISETP.GT.AND P2, PT, R3, 0x1, PT ;  /* 0x000000010300780c */ /* 0x000fe40003f44270 */
[----:B------:R-:W-:Y:S02]  /*10210*/  FSEL R87, R25, -INF , P1 ;  /* 0xff80000019577808 */ /* 0x000fe40000800000 */
[----:B------:R-:W-:Y:S02]  /*10220*/  FSEL R83, R24, -INF , P0 ;  /* 0xff80000018537808 */ /* 0x000fe40000000000 */
[C---:B------:R-:W-:Y:S02]  /*10230*/  ISETP.GT.AND P3, PT, R3.reuse, RZ, PT ;  /* 0x000000ff0300720c */ /* 0x040fe40003f64270 */
[----:B------:R-:W-:-:S02]  /*10240*/  ISETP.GT.AND P1, PT, R3, 0x8, PT ;  /* 0x000000080300780c */ /* 0x000fc40003f24270 */
[----:B------:R-:W-:Y:S02]  /*10250*/  ISETP.GT.AND P0, PT, R3, 0x9, PT ;  /* 0x000000090300780c */ /* 0x000fe40003f04270 */
[----:B------:R-:W-:Y:S02]  /*10260*/  FSEL R13, R155, -INF , P2 ;  /* 0xff8000009b0d7808 */ /* 0x000fe40001000000 */
[----:B------:R-:W-:Y:S02]  /*10270*/  FSEL R11, R158, -INF , P3 ;  /* 0xff8000009e0b7808 */ /* 0x000fe40001800000 */
[----:B------:R-:W-:Y:S02]  /*10280*/  ISETP.GT.AND P2, PT, R3, 0x11, PT ;  /* 0x000000110300780c */ /* 0x000fe40003f44270 */
[----:B------:R-:W-:Y:S02]  /*10290*/  FSEL R15, R150, -INF , P1 ;  /* 0xff800000960f7808 */ /* 0x000fe40000800000 */
[----:B------:R-:W-:-:S02]  /*102a0*/  FSEL R17, R147, -INF , P0 ;  /* 0xff80000093117808 */ /* 0x000fc40000000000 */
[C---:B------:R-:W-:Y:S02]  /*102b0*/  ISETP.GT.AND P3, PT, R3.reuse, 0x10, PT ;  /* 0x000000100300780c */ /* 0x040fe40003f64270 */
[C---:B------:R-:W-:Y:S02]  /*102c0*/  ISETP.GT.AND P1, PT, R3.reuse, 0x18, PT ;  /* 0x000000180300780c */ /* 0x040fe40003f24270 */
[----:B------:R-:W-:Y:S02]  /*102d0*/  ISETP.GT.AND P0, PT, R3, 0x19, PT ;  /* 0x000000190300780c */ /* 0x000fe40003f04270 */
[----:B------:R-:W-:Y:S02]  /*102e0*/  FSEL R21, R139, -INF , P2 ;  /* 0xff8000008b157808 */ /* 0x000fe40001000000 */
[----:B------:R-:W-:Y:S02]  /*102f0*/  FSEL R19, R142, -INF , P3 ;  /* 0xff8000008e137808 */ /* 0x000fe40001800000 */
[----:B------:R-:W-:-:S02]  /*10300*/  ISETP.GT.AND P2, PT, R3, 0x21, PT ;  /* 0x000000210300780c */ /* 0x000fc40003f44270 */
[----:B------:R-:W-:Y:S02]  /*10310*/  FSEL R23, R134, -INF , P1 ;  /* 0xff80000086177808 */ /* 0x000fe40000800000 */
[----:B------:R-:W-:Y:S02]  /*10320*/  FSEL R28, R131, -INF , P0 ;  /* 0xff800000831c7808 */ /* 0x000fe40000000000 */
[C---:B------:R-:W-:Y:S02]  /*10330*/  ISETP.GT.AND P3, PT, R3.reuse, 0x20, PT ;  /* 0x000000200300780c */ /* 0x040fe40003f64270 */
[C---:B------:R-:W-:Y:S02]  /*10340*/  ISETP.GT.AND P1, PT, R3.reuse, 0x28, PT ;  /* 0x000000280300780c */ /* 0x040fe40003f24270 */
[----:B------:R-:W-:Y:S02]  /*10350*/  ISETP.GT.AND P0, PT, R3, 0x29, PT ;  /* 0x000000290300780c */ /* 0x000fe40003f04270 */
[----:B------:R-:W-:-:S02]  /*10360*/  FSEL R64, R127, -INF , P2 ;  /* 0xff8000007f407808 */ /* 0x000fc40001000000 */
[----:B------:R-:W-:Y:S02]  /*10370*/  FSEL R65, R130, -INF , P3 ;  /* 0xff80000082417808 */ /* 0x000fe40001800000 */
[C---:B------:R-:W-:Y:S02]  /*10380*/  ISETP.GT.AND P2, PT, R3.reuse, 0x31, PT ;  /* 0x000000310300780c */ /* 0x040fe40003f44270 */
[----:B------:R-:W-:Y:S02]  /*10390*/  FSEL R78, R126, -INF , P1 ;  /* 0xff8000007e4e7808 */ /* 0x000fe40000800000 */
[----:B------:R-:W-:Y:S02]  /*103a0*/  FSEL R77, R124, -INF , P0 ;  /* 0xff8000007c4d7808 */ /* 0x000fe40000000000 */
[C---:B------:R-:W-:Y:S02]  /*103b0*/  ISETP.GT.AND P3, PT, R3.reuse, 0x30, PT ;  /* 0x000000300300780c */ /* 0x040fe40003f64270 */
[----:B------:R-:W-:-:S02]  /*103c0*/  ISETP.GT.AND P1, PT, R3, 0x38, PT ;  /* 0x000000380300780c */ /* 0x000fc40003f24270 */
[----:B------:R-:W-:Y:S02]  /*103d0*/  ISETP.GT.AND P0, PT, R3, 0x39, PT ;  /* 0x000000390300780c */ /* 0x000fe40003f04270 */
[----:B------:R-:W-:Y:S02]  /*103e0*/  FSEL R75, R75, -INF , P2 ;  /* 0xff8000004b4b7808 */ /* 0x000fe40001000000 */
[----:B------:R-:W-:Y:S02]  /*103f0*/  FSEL R76, R115, -INF , P3 ;  /* 0xff800000734c7808 */ /* 0x000fe40001800000 */
[----:B------:R-:W-:Y:S02]  /*10400*/  ISETP.GT.AND P2, PT, R3, 0x41, PT ;  /* 0x000000410300780c */ /* 0x000fe40003f44270 */
[----:B------:R-:W-:Y:S02]  /*10410*/  FSEL R74, R74, -INF , P1 ;  /* 0xff8000004a4a7808 */ /* 0x000fe40000800000 */
[----:B------:R-:W-:-:S02]  /*10420*/  FSEL R73, R63, -INF , P0 ;  /* 0xff8000003f497808 */ /* 0x000fc40000000000 */
[----:B------:R-:W-:Y:S02]  /*10430*/  IMNMX R0, R5, R0, PT ;  /* 0x0000000005007217 */ /* 0x000fe40003800200 */
[C---:B------:R-:W-:Y:S02]  /*10440*/  ISETP.GT.AND P3, PT, R3.reuse, 0x40, PT ;  /* 0x000000400300780c */ /* 0x040fe40003f64270 */
[C---:B------:R-:W-:Y:S02]  /*10450*/  ISETP.GT.AND P1, PT, R3.reuse, 0x48, PT ;  /* 0x000000480300780c */ /* 0x040fe40003f24270 */
[----:B------:R-:W-:Y:S02]  /*10460*/  ISETP.GT.AND P0, PT, R3, 0x49, PT ;  /* 0x000000490300780c */ /* 0x000fe40003f04270 */
[----:B------:R-:W-:Y:S02]  /*10470*/  FSEL R67, R45, -INF , P2 ;  /* 0xff8000002d437808 */ /* 0x000fe40001000000 */
[----:B------:R-:W-:-:S02]  /*10480*/  FSEL R72, R48, -INF , P3 ;  /* 0xff80000030487808 */ /* 0x000fc40001800000 */
[----:B------:R-:W-:Y:S02]  /*10490*/  ISETP.GT.AND P2, PT, R0, 0x1, PT ;  /* 0x000000010000780c */ /* 0x000fe40003f44270 */
[----:B------:R-:W-:Y:S02]  /*104a0*/  FSEL R66, R39, -INF , P1 ;  /* 0xff80000027427808 */ /* 0x000fe40000800000 */
[----:B------:R-:W-:Y:S02]  /*104b0*/  FSEL R63, R38, -INF , P0 ;  /* 0xff800000263f7808 */ /* 0x000fe40000000000 */
[C---:B------:R-:W-:Y:S02]  /*104c0*/  ISETP.GT.AND P3, PT, R0.reuse, RZ, PT ;  /* 0x000000ff0000720c */ /* 0x040fe40003f64270 */
[C---:B------:R-:W-:Y:S02]  /*104d0*/  ISETP.GT.AND P1, PT, R0.reuse, 0x8, PT ;  /* 0x000000080000780c */ /* 0x040fe40003f24270 */
[----:B------:R-:W-:-:S02]  /*104e0*/  ISETP.GT.AND P0, PT, R0, 0x9, PT ;  /* 0x000000090000780c */ /* 0x000fc40003f04270 */
[----:B------:R-:W-:Y:S02]  /*104f0*/  FSEL R25, R156, -INF , P2 ;  /* 0xff8000009c197808 */ /* 0x000fe40001000000 */
[----:B------:R-:W-:Y:S02]  /*10500*/  FSEL R24, R157, -INF , P3 ;  /* 0xff8000009d187808 */ /* 0x000fe40001800000 */
[----:B------:R-:W-:Y:S02]  /*10510*/  ISETP.GT.AND P2, PT, R0, 0x11, PT ;  /* 0x000000110000780c */ /* 0x000fe40003f44270 */
[----:B------:R-:W-:Y:S02]  /*10520*/  FSEL R36, R149, -INF , P1 ;  /* 0xff80000095247808 */ /* 0x000fe40000800000 */
[----:B------:R-:W-:Y:S02]  /*10530*/  FSEL R37, R148, -INF , P0 ;  /* 0xff80000094257808 */ /* 0x000fe40000000000 */
[----:B------:R-:W-:-:S02]  /*10540*/  ISETP.GT.AND P3, PT, R0, 0x10, PT ;  /* 0x000000100000780c */ /* 0x000fc40003f64270 */
[C---:B------:R-:W-:Y:S02]  /*10550*/  ISETP.GT.AND P1, PT, R0.reuse, 0x18, PT ;  /* 0x000000180000780c */ /* 0x040fe40003f24270 */
[----:B------:R-:W-:Y:S02]  /*10560*/  ISETP.GT.AND P0, PT, R0, 0x19, PT ;  /* 0x000000190000780c */ /* 0x000fe40003f04270 */
[----:B------:R-:W-:Y:S02]  /*10570*/  FSEL R39, R140, -INF , P2 ;  /* 0xff8000008c277808 */ /* 0x000fe40001000000 */
[----:B------:R-:W-:Y:S02]  /*10580*/  FSEL R38, R141, -INF , P3 ;  /* 0xff8000008d267808 */ /* 0x000fe40001800000 */
[----:B------:R-:W-:Y:S02]  /*10590*/  ISETP.GT.AND P2, PT, R0, 0x21, PT ;  /* 0x000000210000780c */ /* 0x000fe40003f44270 */
[----:B------:R-:W-:-:S02]  /*105a0*/  FSEL R53, R133, -INF , P1 ;  /* 0xff80000085357808 */ /* 0x000fc40000800000 */
[----:B------:R-:W-:Y:S02]  /*105b0*/  FSEL R54, R132, -INF , P0 ;  /* 0xff80000084367808 */ /* 0x000fe40000000000 */
        /* <DEDUP_REMOVED lines=8> */
[C---:B------:R-:W-:Y:S02]  /*10640*/  ISETP.GT.AND P3, PT, R0.reuse, 0x30, PT ;  /* 0x000000300000780c */ /* 0x040fe40003f64270 */
[C---:B------:R-:W-:Y:S02]  /*10650*/  ISETP.GT.AND P1, PT, R0.reuse, 0x38, PT ;  /* 0x000000380000780c */ /* 0x040fe40003f24270 */
[----:B------:R-:W-:-:S02]  /*10660*/  ISETP.GT.AND P0, PT, R0, 0x39, PT ;  /* 0x000000390000780c */ /* 0x000fc40003f04270 */
[----:B------:R-:W-:Y:S02]  /*10670*/  FMNMX.FTZ R4, R10, R12, !PT ;  /* 0x0000000c0a047209 */ /* 0x000fe40007810000 */
[----:B------:R-:W-:Y:S02]  /*10680*/  FSEL R80, R79, -INF , P2 ;  /* 0xff8000004f507808 */ /* 0x000fe40001000000 */
[----:B------:R-:W-:Y:S02]  /*10690*/  ISETP.GT.AND P4, PT, R2, 0x39, PT ;  /* 0x000000390200780c */ /* 0x000fe40003f84270 */
[----:B------:R-:W-:Y:S02]  /*106a0*/  FSEL R81, R114, -INF , P3 ;  /* 0xff80000072517808 */ /* 0x000fe40001800000 */
[----:B------:R-:W-:Y:S02]  /*106b0*/  FSEL R79, R55, -INF , P1 ;  /* 0xff800000374f7808 */ /* 0x000fe40000800000 */
[----:B------:R-:W-:-:S02]  /*106c0*/  FSEL R62, R52, -INF , P0 ;  /* 0xff800000343e7808 */ /* 0x000fc40000000000 */
[----:B------:R-:W-:Y:S02]  /*106d0*/  FMNMX.FTZ R2, R14, R4, !PT ;  /* 0x000000040e027209 */ /* 0x000fe40007810000 */
[C---:B------:R-:W-:Y:S02]  /*106e0*/  ISETP.GT.AND P3, PT, R0.reuse, 0x40, PT ;  /* 0x000000400000780c */ /* 0x040fe40003f64270 */
[C---:B------:R-:W-:Y:S02]  /*106f0*/  ISETP.GT.AND P2, PT, R0.reuse, 0x41, PT ;  /* 0x000000410000780c */ /* 0x040fe40003f44270 */
[C---:B------:R-:W-:Y:S02]  /*10700*/  ISETP.GT.AND P1, PT, R0.reuse, 0x48, PT ;  /* 0x000000480000780c */ /* 0x040fe40003f24270 */
[----:B------:R-:W-:Y:S02]  /*10710*/  ISETP.GT.AND P0, PT, R0, 0x49, PT ;  /* 0x000000490000780c */ /* 0x000fe40003f04270 */
        /* <DEDUP_REMOVED lines=94> */
.L_x_1857:
[C---:B------:R-:W-:Y:S01]  /*10d00*/  FMUL.FTZ R0, R71.reuse, c[0x0][0x2d0] ;  /* 0x0000b40047007a20 */ /* 0x040fe20000410000 */
[----:B------:R-:W-:Y:S01]  /*10d10*/  FSETP.NEU.FTZ.AND P0, PT, R71, -INF , PT ;  /* 0xff8000004700780b */ /* 0x000fe20003f1d000 */
[----:B------:R-:W2:Y:S03]  /*10d20*/  LDL R218, [R1+0x2c] ;  /* 0x00002c0001da7983 */ /* 0x000ea60000100800 */
[----:B------:R-:W-:Y:S01]  /*10d30*/  FSEL R4, R0, RZ, P0 ;  /* 0x000000ff00047208 */ /* 0x000fe20000000000 */
[----:B------:R-:W3:Y:S04]  /*10d40*/  LDL R217, [R1+0x30] ;  /* 0x0000300001d97983 */ /* 0x000ee80000100800 */
[--C-:B------:R-:W-:Y:S01]  /*10d50*/  FFMA.FTZ R0, R10, c[0x0][0x2d0], -R4.reuse ;  /* 0x0000b4000a007a23 */ /* 0x100fe20000010804 */
[----:B------:R-:W3:Y:S01]  /*10d60*/  LDL R216, [R1+0x38] ;  /* 0x0000380001d87983 */ /* 0x000ee20000100800 */
[C---:B------:R-:W-:Y:S01]  /*10d70*/  FMUL.FTZ R3, R70.reuse, c[0x0][0x2d0] ;  /* 0x0000b40046037a20 */ /* 0x040fe20000410000 */
[----:B------:R-:W-:Y:S01]  /*10d80*/  FSETP.NEU.FTZ.AND P0, PT, R70, -INF , PT ;  /* 0xff8000004600780b */ /* 0x000fe20003f1d000 */
[----:B------:R1:W-:Y:S01]  /*10d90*/  MUFU.EX2 R121, R0 ;  /* 0x0000000000797308 */ /* 0x0003e20000000800 */
[--C-:B------:R-:W-:Y:S01]  /*10da0*/  FFMA.FTZ R2, R22, c[0x0][0x2d0], -R4.reuse ;  /* 0x0000b40016027a23 */ /* 0x100fe20000010804 */
[----:B----4-:R-:W-:Y:S01]  /*10db0*/  FMNMX.FTZ R68, R9, R8, !PT ;  /* 0x0000000809447209 */ /* 0x010fe20007810000 */
[----:B------:R-:W-:Y:S01]  /*10dc0*/  WARPSYNC 0xffffffff ;  /* 0xffffffff00007948 */ /* 0x000fe20003800000 */
[----:B------:R-:W-:Y:S01]  /*10dd0*/  FSEL R3, R3, RZ, P0 ;  /* 0x000000ff03037208 */ /* 0x000fe20000000000 */
[----:B------:R-:W4:Y:S01]  /*10de0*/  LDSM.16.MT88.4 R48, [R192] ;  /* 0x00000000c030783b */ /* 0x000f220000004200 */
[----:B------:R-:W-:Y:S01]  /*10df0*/  FSETP.NEU.FTZ.AND P0, PT, R69, -INF , PT ;  /* 0xff8000004500780b */ /* 0x000fe20003f1d000 */
[--C-:B------:R-:W-:Y:S01]  /*10e00*/  FFMA.FTZ R111, R111, c[0x0][0x2d0], -R4.reuse ;  /* 0x0000b4006f6f7a23 */ /* 0x100fe20000010804 */
[----:B------:R5:W-:Y:S01]  /*10e10*/  MUFU.EX2 R213, R2 ;  /* 0x0000000200d57308 */ /* 0x000be20000000800 */
[----:B------:R-:W-:Y:S01]  /*10e20*/  FFMA.FTZ R5, R23, c[0x0][0x2d0], -R3 ;  /* 0x0000b40017057a23 */ /* 0x000fe20000010803 */
[----:B------:R-:W2:Y:S01]  /*10e30*/  LDSM.16.MT88.4 R44, [R192+0x800] ;  /* 0x00080000c02c783b */ /* 0x000ea20000004200 */
[--C-:B------:R-:W-:Y:S01]  /*10e40*/  FFMA.FTZ R110, R110, c[0x0][0x2d0], -R4.reuse ;  /* 0x0000b4006e6e7a23 */ /* 0x100fe20000010804 */
[----:B------:R-:W-:Y:S01]  /*10e50*/  MOV R221, c[0x0][0x2c4] ;  /* 0x0000b10000dd7a02 */ /* 0x000fe20000000f00 */
[--C-:B------:R-:W-:Y:S01]  /*10e60*/  FFMA.FTZ R109, R109, c[0x0][0x2d0], -R4.reuse ;  /* 0x0000b4006d6d7a23 */ /* 0x100fe20000010804 */
[----:B------:R-:W-:Y:S01]  /*10e70*/  LDSM.16.MT88.4 R40, [R196+0x800] ;  /* 0x00080000c428783b */ /* 0x000fe20000004200 */
[--C-:B------:R-:W-:Y:S01]  /*10e80*/  FFMA.FTZ R108, R108, c[0x0][0x2d0], -R4.reuse ;  /* 0x0000b4006c6c7a23 */ /* 0x100fe20000010804 */
[----:B------:R5:W-:Y:S01]  /*10e90*/  MUFU.EX2 R211, R5 ;  /* 0x0000000500d37308 */ /* 0x000be20000000800 */
[--C-:B-1----:R-:W-:Y:S01]  /*10ea0*/  FFMA.FTZ R0, R12, c[0x0][0x2d0], -R4.reuse ;  /* 0x0000b4000c007a23 */ /* 0x102fe20000010804 */
[----:B------:R-:W-:Y:S01]  /*10eb0*/  ISETP.NE.AND P1, PT, R221, 0x1, PT ;  /* 0x00000001dd00780c */ /* 0x000fe20003f25270 */
[--C-:B------:R-:W-:Y:S01]  /*10ec0*/  FFMA.FTZ R146, R107, c[0x0][0x2d0], -R4.reuse ;  /* 0x0000b4006b927a23 */ /* 0x100fe20000010804 */
[----:B------:R-:W-:Y:S01]  /*10ed0*/  IADD3 R223, R223, -0x2, RZ ;  /* 0xfffffffedfdf7810 */ /* 0x000fe20007ffe0ff */
[----:B------:R-:W-:-:S02]  /*10ee0*/  FFMA.FTZ R145, R106, c[0x0][0x2d0], -R4 ;  /* 0x0000b4006a917a23 */ /* 0x000fc40000010804 */
[--C-:B------:R-:W-:Y:S01]  /*10ef0*/  FFMA.FTZ R144, R105, c[0x0][0x2d0], -R4.reuse ;  /* 0x0000b40069907a23 */ /* 0x100fe20000010804 */
[----:B------:R1:W-:Y:S01]  /*10f00*/  MUFU.EX2 R120, R0 ;  /* 0x0000000000787308 */ /* 0x0003e20000000800 */
[----:B-----5:R-:W-:Y:S02]  /*10f10*/  FMUL.FTZ R2, R69, c[0x0][0x2d0] ;  /* 0x0000b40045027a20 */ /* 0x020fe40000410000 */
[--C-:B------:R-:W-:Y:S02]  /*10f20*/  FFMA.FTZ R143, R104, c[0x0][0x2d0], -R4.reuse ;  /* 0x0000b400688f7a23 */ /* 0x100fe40000010804 */
[--C-:B------:R-:W-:Y:S01]  /*10f30*/  FFMA.FTZ R168, R103, c[0x0][0x2d0], -R4.reuse ;  /* 0x0000b40067a87a23 */ /* 0x100fe20000010804 */
[----:B------:R-:W-:Y:S01]  /*10f40*/  FSEL R2, R2, RZ, P0 ;  /* 0x000000ff02027208 */ /* 0x000fe20000000000 */
[--C-:B------:R-:W-:Y:S01]  /*10f50*/  FFMA.FTZ R172, R102, c[0x0][0x2d0], -R4.reuse ;  /* 0x0000b40066ac7a23 */ /* 0x100fe20000010804 */
[----:B------:R-:W-:Y:S01]  /*10f60*/  FSETP.NEU.FTZ.AND P0, PT, R68, -INF , PT ;  /* 0xff8000004400780b */ /* 0x000fe20003f1d000 */
[----:B------:R-:W-:Y:S01]  /*10f70*/  FFMA.FTZ R171, R98, c[0x0][0x2d0], -R4 ;  /* 0x0000b40062ab7a23 */ /* 0x000fe20000010804 */
[----:B------:R-:W-:Y:S01]  /*10f80*/  MUFU.EX2 R110, R110 ;  /* 0x0000006e006e7308 */ /* 0x000fe20000000800 */
[----:B------:R-:W-:-:S02]  /*10f90*/  FFMA.FTZ R5, R35, c[0x0][0x2d0], -R2 ;  /* 0x0000b40023057a23 */ /* 0x000fc40000010802 */
[--C-:B------:R-:W-:Y:S02]  /*10fa0*/  FFMA.FTZ R170, R89, c[0x0][0x2d0], -R4.reuse ;  /* 0x0000b40059aa7a23 */ /* 0x100fe40000010804 */
[--C-:B------:R-:W-:Y:S02]  /*10fb0*/  FFMA.FTZ R89, R65, c[0x0][0x2d0], -R3.reuse ;  /* 0x0000b40041597a23 */ /* 0x100fe40000010803 */
[----:B-1----:R-:W-:Y:S01]  /*10fc0*/  FFMA.FTZ R0, R14, c[0x0][0x2d0], -R4 ;  /* 0x0000b4000e007a23 */ /* 0x002fe20000010804 */
[----:B------:R-:W-:Y:S01]  /*10fd0*/  MUFU.EX2 R210, R5 ;  /* 0x0000000500d27308 */ /* 0x000fe20000000800 */
[--C-:B------:R-:W-:Y:S02]  /*10fe0*/  FFMA.FTZ R104, R64, c[0x0][0x2d0], -R3.reuse ;  /* 0x0000b40040687a23 */ /* 0x100fe40000010803 */
[----:B------:R-:W-:Y:S02]  /*10ff0*/  FFMA.FTZ R169, R66, c[0x0][0x2d0], -R3 ;  /* 0x0000b40042a97a23 */ /* 0x000fe40000010803 */
        /* <DEDUP_REMOVED lines=10> */
[--C-:B------:R-:W-:Y:S02]  /*110a0*/  FFMA.FTZ R182, R96, c[0x0][0x2d0], -R2.reuse ;  /* 0x0000b40060b67a23 */ /* 0x100fe40000010802 */
[----:B------:R-:W-:Y:S01]  /*110b0*/  FFMA.FTZ R181, R87, c[0x0][0x2d0], -R2 ;  /* 0x0000b40057b57a23 */ /* 0x000fe20000010802 */
[----:B------:R-:W-:Y:S01]  /*110c0*/  MUFU.EX2 R187, R143 ;  /* 0x0000008f00bb7308 */ /* 0x000fe20000000800 */
[----:B-1----:R-:W-:Y:S02]  /*110d0*/  FFMA.FTZ R0, R16, c[0x0][0x2d0], -R4 ;  /* 0x0000b40010007a23 */ /* 0x002fe40000010804 */
[----:B------:R-:W-:Y:S02]  /*110e0*/  FFMA.FTZ R180, R83, c[0x0][0x2d0], -R2 ;  /* 0x0000b40053b47a23 */ /* 0x000fe40000010802 */
[----:B------:R-:W-:-:S02]  /*110f0*/  FFMA.FTZ R175, R63, c[0x0][0x2d0], -R3 ;  /* 0x0000b4003faf7a23 */ /* 0x000fc40000010803 */
[--C-:B------:R-:W-:Y:S01]  /*11100*/  FFMA.FTZ R103, R78, c[0x0][0x2d0], -R3.reuse ;  /* 0x0000b4004e677a23 */ /* 0x100fe20000010803 */
[----:B------:R1:W5:Y:S01]  /*11110*/  MUFU.EX2 R162, R0 ;  /* 0x0000000000a27308 */ /* 0x0003620000000800 */
[--C-:B------:R-:W-:Y:S02]  /*11120*/  FFMA.FTZ R102, R77, c[0x0][0x2d0], -R3.reuse ;  /* 0x0000b4004d667a23 */ /* 0x100fe40000010803 */
[--C-:B------:R-:W-:Y:S02]  /*11130*/  FFMA.FTZ R140, R76, c[0x0][0x2d0], -R3.reuse ;  /* 0x0000b4004c8c7a23 */ /* 0x100fe40000010803 */
[--C-:B------:R-:W-:Y:S02]  /*11140*/  FFMA.FTZ R141, R75, c[0x0][0x2d0], -R3.reuse ;  /* 0x0000b4004b8d7a23 */ /* 0x100fe40000010803 */
[--C-:B------:R-:W-:Y:S02]  /*11150*/  FFMA.FTZ R142, R74, c[0x0][0x2d0], -R3.reuse ;  /* 0x0000b4004a8e7a23 */ /* 0x100fe40000010803 */
[----:B------:R-:W-:-:S02]  /*11160*/  FFMA.FTZ R147, R73, c[0x0][0x2d0], -R3 ;  /* 0x0000b40049937a23 */ /* 0x000fc40000010803 */
[--C-:B------:R-:W-:Y:S02]  /*11170*/  FFMA.FTZ R165, R72, c[0x0][0x2d0], -R3.reuse ;  /* 0x0000b40048a57a23 */ /* 0x100fe40000010803 */
[----:B------:R-:W-:Y:S02]  /*11180*/  FFMA.FTZ R164, R67, c[0x0][0x2d0], -R3 ;  /* 0x0000b40043a47a23 */ /* 0x000fe40000010803 */
[----:B-1----:R-:W-:Y:S01]  /*11190*/  FFMA.FTZ R0, R18, c[0x0][0x2d0], -R4 ;  /* 0x0000b40012007a23 */ /* 0x002fe20000010804 */
[----:B-----5:R-:W-:-:S03]  /*111a0*/  F2FP.PACK_AB R22, R162, R161 ;  /* 0x000000a1a216723e */ /* 0x020fc600000000ff */
[----:B------:R1:W-:Y:S02]  /*111b0*/  MUFU.EX2 R163, R0 ;  /* 0x0000000000a37308 */ /* 0x0003e40000000800 */
[----:B-1----:R-:W-:Y:S01]  /*111c0*/  FFMA.FTZ R0, R20, c[0x0][0x2d0], -R4 ;  /* 0x0000b40014007a23 */ /* 0x002fe20000010804 */
[----:B------:R-:W-:-:S05]  /*111d0*/  F2FP.PACK_AB R20, R120, R121 ;  /* 0x000000797814723e */ /* 0x000fca00000000ff */
        /* <DEDUP_REMOVED lines=8> */
[----:B------:R1:W-:Y:S02]  /*11260*/  MUFU.EX2 R6, R0 ;  /* 0x0000000000067308 */ /* 0x0003e40000000800 */
[----:B-1----:R-:W-:-:S06]  /*11270*/  FFMA.FTZ R0, R15, c[0x0][0x2d0], -R3 ;  /* 0x0000b4000f007a23 */ /* 0x002fcc0000010803 */
        /* <DEDUP_REMOVED lines=9> */
[----:B----4-:R-:W-:Y:S01]  /*11310*/  HMMA.16816.F32 R8, R20, R48, RZ ;  /* 0x000000301408723c */ /* 0x010fe200000018ff */
[----:B-1----:R-:W-:Y:S01]  /*11320*/  FFMA.FTZ R0, R28, c[0x0][0x2d0], -R3 ;  /* 0x0000b4001c007a23 */ /* 0x002fe20000010803 */
[----:B-----5:R-:W-:-:S04]  /*11330*/  F2FP.PACK_AB R13, R173, R160 ;  /* 0x000000a0ad0d723e */ /* 0x020fc800000000ff */
[----:B------:R1:W4:Y:S02]  /*11340*/  MUFU.EX2 R212, R0 ;  /* 0x0000000000d47308 */ /* 0x0003240000000800 */
[----:B-1----:R-:W-:Y:S01]  /*11350*/  FFMA.FTZ R0, R26, c[0x0][0x2d0], -R2 ;  /* 0x0000b4001a007a23 */ /* 0x002fe20000010802 */
[----:B----4-:R-:W-:-:S05]  /*11360*/  F2FP.PACK_AB R15, R212, R211 ;  /* 0x000000d3d40f723e */ /* 0x010fca00000000ff */
[----:B------:R1:W-:Y:S10]  /*11370*/  MUFU.EX2 R151, R0 ;  /* 0x0000000000977308 */ /* 0x0003f40000000800 */
[----:B--2---:R-:W-:Y:S01]  /*11380*/  HMMA.16816.F32 R116, R12, R44, R8 ;  /* 0x0000002c0c74723c */ /* 0x004fe20000001808 */
[----:B-1----:R-:W-:-:S04]  /*11390*/  FFMA.FTZ R0, R27, c[0x0][0x2d0], -R2 ;  /* 0x0000b4001b007a23 */ /* 0x002fc80000010802 */
[----:B------:R1:W2:Y:S02]  /*113a0*/  MUFU.EX2 R150, R0 ;  /* 0x0000000000967308 */ /* 0x0002a40000000800 */
[----:B-1----:R-:W-:Y:S01]  /*113b0*/  FFMA.FTZ R0, R30, c[0x0][0x2d0], -R2 ;  /* 0x0000b4001e007a23 */ /* 0x002fe20000010802 */
[----:B--2---:R-:W-:Y:S01]  /*113c0*/  F2FP.PACK_AB R16, R150, R151 ;  /* 0x000000979610723e */ /* 0x004fe200000000ff */
[----:B------:R-:W-:-:S04]  /*113d0*/  FADD.FTZ R3, R151, R150 ;  /* 0x0000009697037221 */ /* 0x000fc80000010000 */
[----:B------:R1:W2:Y:S08]  /*113e0*/  MUFU.EX2 R152, R0 ;  /* 0x0000000000987308 */ /* 0x0002b00000000800 */
[----:B------:R-:W-:Y:S01]  /*113f0*/  MUFU.EX2 R150, R64 ;  /* 0x0000004000967308 */ /* 0x000fe20000000800 */
[----:B-1----:R-:W-:-:S07]  /*11400*/  FFMA.FTZ R0, R31, c[0x0][0x2d0], -R2 ;  /* 0x0000b4001f007a23 */ /* 0x002fce0000010802 */
[----:B------:R-:W-:Y:S01]  /*11410*/  MUFU.EX2 R151, R103 ;  /* 0x0000006700977308 */ /* 0x000fe20000000800 */
[----:B--2---:R-:W-:-:S07]  /*11420*/  FADD.FTZ R3, R152, R3 ;  /* 0x0000000398037221 */ /* 0x004fce0000010000 */
[----:B------:R1:W2:Y:S02]  /*11430*/  MUFU.EX2 R154, R0 ;  /* 0x00000000009a7308 */ /* 0x0002a40000000800 */
[----:B-1----:R-:W-:Y:S01]  /*11440*/  FFMA.FTZ R0, R32, c[0x0][0x2d0], -R2 ;  /* 0x0000b40020007a23 */ /* 0x002fe20000010802 */
[C---:B--2---:R-:W-:Y:S01]  /*11450*/  F2FP.PACK_AB R18, R154.reuse, R152 ;  /* 0x000000989a12723e */ /* 0x044fe200000000ff */
[----:B------:R-:W-:-:S04]  /*11460*/  FADD.FTZ R3, R154, R3 ;  /* 0x000000039a037221 */ /* 0x000fc80000010000 */
[----:B------:R-:W-:Y:S08]  /*11470*/  MUFU.EX2 R152, R102 ;  /* 0x0000006600987308 */ /* 0x000ff00000000800 */
[----:B------:R1:W2:Y:S08]  /*11480*/  MUFU.EX2 R167, R0 ;  /* 0x0000000000a77308 */ /* 0x0002b00000000800 */
[----:B------:R-:W-:Y:S01]  /*11490*/  MUFU.EX2 R154, R109 ;  /* 0x0000006d009a7308 */ /* 0x000fe20000000800 */
[----:B-1----:R-:W-:-:S02]  /*114a0*/  FFMA.FTZ R0, R33, c[0x0][0x2d0], -R2 ;  /* 0x0000b40021007a23 */ /* 0x002fc40000010802 */
[----:B--2---:R-:W-:-:S05]  /*114b0*/  FADD.FTZ R3, R167, R3 ;  /* 0x00000003a7037221 */ /* 0x004fca0000010000 */
[----:B------:R1:W2:Y:S02]  /*114c0*/  MUFU.EX2 R191, R0 ;  /* 0x0000000000bf7308 */ /* 0x0002a40000000800 */
[----:B-1----:R-:W-:Y:S01]  /*114d0*/  FFMA.FTZ R0, R34, c[0x0][0x2d0], -R2 ;  /* 0x0000b40022007a23 */ /* 0x002fe20000010802 */
[C---:B--2---:R-:W-:Y:S01]  /*114e0*/  F2FP.PACK_AB R8, R191.reuse, R167 ;  /* 0x000000a7bf08723e */ /* 0x044fe200000000ff */
[----:B------:R-:W1:Y:S01]  /*114f0*/  LDSM.16.MT88.4 R32, [R196] ;  /* 0x00000000c420783b */ /* 0x000e620000004200 */
[----:B------:R-:W-:-:S03]  /*11500*/  FADD.FTZ R3, R191, R3 ;  /* 0x00000003bf037221 */ /* 0x000fc60000010000 */
[----:B------:R2:W4:Y:S02]  /*11510*/  MUFU.EX2 R209, R0 ;  /* 0x0000000000d17308 */ /* 0x0005240000000800 */
[----:B--2---:R-:W-:Y:S01]  /*11520*/  FMUL.FTZ R0, R68, c[0x0][0x2d0] ;  /* 0x0000b40044007a20 */ /* 0x004fe20000410000 */
[----:B----4-:R-:W-:-:S04]  /*11530*/  F2FP.PACK_AB R10, R210, R209 ;  /* 0x000000d1d20a723e */ /* 0x010fc800000000ff */
[----:B------:R-:W-:-:S05]  /*11540*/  FSEL R0, R0, RZ, P0 ;  /* 0x000000ff00007208 */ /* 0x000fca0000000000 */
[--C-:B------:R-:W-:Y:S02]  /*11550*/  FFMA.FTZ R5, R24, c[0x0][0x2d0], -R0.reuse ;  /* 0x0000b40018057a23 */ /* 0x100fe40000010800 */
[--C-:B------:R-:W-:Y:S02]  /*11560*/  FFMA.FTZ R177, R55, c[0x0][0x2d0], -R0.reuse ;  /* 0x0000b40037b17a23 */ /* 0x100fe40000010800 */
[----:B------:R2:W-:Y:S01]  /*11570*/  MUFU.EX2 R115, R5 ;  /* 0x0000000500737308 */ /* 0x0005e20000000800 */
[--C-:B------:R-:W-:Y:S02]  /*11580*/  FFMA.FTZ R176, R52, c[0x0][0x2d0], -R0.reuse ;  /* 0x0000b40034b07a23 */ /* 0x100fe40000010800 */
[--C-:B------:R-:W-:Y:S02]  /*11590*/  FFMA.FTZ R179, R59, c[0x0][0x2d0], -R0.reuse ;  /* 0x0000b4003bb37a23 */ /* 0x100fe40000010800 */
[--C-:B------:R-:W-:Y:S02]  /*115a0*/  FFMA.FTZ R178, R56, c[0x0][0x2d0], -R0.reuse ;  /* 0x0000b40038b27a23 */ /* 0x100fe40000010800 */
[--C-:B------:R-:W-:Y:S01]  /*115b0*/  FFMA.FTZ R86, R62, c[0x0][0x2d0], -R0.reuse ;  /* 0x0000b4003e567a23 */ /* 0x100fe20000010800 */
[----:B-1----:R-:W-:Y:S01]  /*115c0*/  HMMA.16816.F32 R28, R20, R32, RZ ;  /* 0x00000020141c723c */ /* 0x002fe200000018ff */
[----:B------:R-:W-:-:S02]  /*115d0*/  FFMA.FTZ R149, R81, c[0x0][0x2d0], -R0 ;  /* 0x0000b40051957a23 */ /* 0x000fc40000010800 */
[--C-:B------:R-:W-:Y:S02]  /*115e0*/  FFMA.FTZ R88, R80, c[0x0][0x2d0], -R0.reuse ;  /* 0x0000b40050587a23 */ /* 0x100fe40000010800 */
[--C-:B------:R-:W-:Y:S02]  /*115f0*/  FFMA.FTZ R87, R79, c[0x0][0x2d0], -R0.reuse ;  /* 0x0000b4004f577a23 */ /* 0x100fe40000010800 */
[--C-:B--2---:R-:W-:Y:S02]  /*11600*/  FFMA.FTZ R5, R25, c[0x0][0x2d0], -R0.reuse ;  /* 0x0000b40019057a23 */ /* 0x104fe40000010800 */
[----:B------:R-:W-:Y:S08]  /*11610*/  MUFU.EX2 R167, R87 ;  /* 0x0000005700a77308 */ /* 0x000ff00000000800 */
[----:B------:R1:W2:Y:S07]  /*11620*/  MUFU.EX2 R114, R5 ;  /* 0x0000000500727308 */ /* 0x0002ae0000000800 */
[----:B------:R-:W-:Y:S01]  /*11630*/  HMMA.16816.F32 R136, R12, R40, R28 ;  /* 0x000000280c88723c */ /* 0x000fe2000000181c */
[----:B------:R-:W-:Y:S01]  /*11640*/  MUFU.EX2 R87, R175 ;  /* 0x000000af00577308 */ /* 0x000fe20000000800 */
[----:B-1----:R-:W-:Y:S01]  /*11650*/  FFMA.FTZ R5, R36, c[0x0][0x2d0], -R0 ;  /* 0x0000b40024057a23 */ /* 0x002fe20000010800 */
[----:B--2---:R-:W-:-:S06]  /*11660*/  F2FP.PACK_AB R17, R114, R115 ;  /* 0x000000737211723e */ /* 0x004fcc00000000ff */
[----:B------:R1:W-:Y:S02]  /*11670*/  MUFU.EX2 R148, R5 ;  /* 0x0000000500947308 */ /* 0x0003e40000000800 */
[----:B-1----:R-:W-:-:S06]  /*11680*/  FFMA.FTZ R5, R37, c[0x0][0x2d0], -R0 ;  /* 0x0000b40025057a23 */ /* 0x002fcc0000010800 */
[----:B------:R1:W2:Y:S02]  /*11690*/  MUFU.EX2 R166, R5 ;  /* 0x0000000500a67308 */ /* 0x0002a40000000800 */
[----:B-1----:R-:W-:Y:S01]  /*116a0*/  FFMA.FTZ R5, R38, c[0x0][0x2d0], -R0 ;  /* 0x0000b40026057a23 */ /* 0x002fe20000010800 */
[----:B--2---:R-:W-:-:S05]  /*116b0*/  F2FP.PACK_AB R19, R166, R148 ;  /* 0x00000094a613723e */ /* 0x004fca00000000ff */
[----:B------:R1:W-:Y:S02]  /*116c0*/  MUFU.EX2 R184, R5 ;  /* 0x0000000500b87308 */ /* 0x0003e40000000800 */
[----:B------:R-:W-:Y:S07]  /*116d0*/  HMMA.16816.F32 R24, R16, R32, RZ ;  /* 0x000000201018723c */ /* 0x000fee00000018ff */
[----:B------:R-:W-:Y:S02]  /*116e0*/  FADD.FTZ R32, R7, R6 ;  /* 0x0000000607207221 */ /* 0x000fe40000010000 */
[----:B-1----:R-:W-:-:S02]  /*116f0*/  FFMA.FTZ R5, R39, c[0x0][0x2d0], -R0 ;  /* 0x0000b40027057a23 */ /* 0x002fc40000010800 */
[----:B------:R-:W-:Y:S02]  /*11700*/  HMMA.16816.F32 R36, R16, R48, RZ ;  /* 0x000000301024723c */ /* 0x000fe400000018ff */
[----:B------:R1:W2:Y:S02]  /*11710*/  MUFU.EX2 R185, R5 ;  /* 0x0000000500b97308 */ /* 0x0002a40000000800 */
[----:B-1----:R-:W-:Y:S01]  /*11720*/  FFMA.FTZ R5, R53, c[0x0][0x2d0], -R0 ;  /* 0x0000b40035057a23 */ /* 0x002fe20000010800 */
[----:B--2---:R-:W-:-:S05]  /*11730*/  F2FP.PACK_AB R9, R185, R184 ;  /* 0x000000b8b909723e */ /* 0x004fca00000000ff */
        /* <DEDUP_REMOVED lines=8> */
[----:B------:R-:W2:Y:S01]  /*117c0*/  LDSM.16.MT88.4 R24, [R193+0x800] ;  /* 0x00080000c118783b */ /* 0x000ea20000004200 */
[----:B------:R-:W-:Y:S01]  /*117d0*/  FADD.FTZ R2, R121, R120 ;  /* 0x0000007879027221 */ /* 0x000fe20000010000 */
[----:B------:R-:W-:Y:S01]  /*117e0*/  MUFU.EX2 R189, R45 ;  /* 0x0000002d00bd7308 */ /* 0x000fe20000000800 */
[----:B------:R-:W-:-:S02]  /*117f0*/  FFMA.FTZ R44, R57, c[0x0][0x2d0], -R0 ;  /* 0x0000b400392c7a23 */ /* 0x000fc40000010800 */
[----:B------:R-:W-:Y:S02]  /*11800*/  FADD.FTZ R2, R161, R2 ;  /* 0x00000002a1027221 */ /* 0x000fe40000010000 */
[--C-:B------:R-:W-:Y:S02]  /*11810*/  FFMA.FTZ R41, R58, c[0x0][0x2d0], -R0.reuse ;  /* 0x0000b4003a297a23 */ /* 0x100fe40000010800 */
[----:B------:R-:W-:Y:S01]  /*11820*/  FFMA.FTZ R40, R60, c[0x0][0x2d0], -R0 ;  /* 0x0000b4003c287a23 */ /* 0x000fe20000010800 */
[----:B------:R-:W-:Y:S01]  /*11830*/  MUFU.EX2 R109, R44 ;  /* 0x0000002c006d7308 */ /* 0x000fe20000000800 */
[----:B------:R-:W-:-:S04]  /*11840*/  FADD.FTZ R2, R162, R2 ;  /* 0x00000002a2027221 */ /* 0x000fc80000010000 */
        /* <DEDUP_REMOVED lines=11> */
[-C--:B--2---:R-:W-:Y:S01]  /*11900*/  HMMA.16816.F32 R128, R12, R24.reuse, R28 ;  /* 0x000000180c80723c */ /* 0x084fe2000000181c */
[----:B------:R-:W1:Y:S05]  /*11910*/  LDSM.16.MT88.4 R28, [R195] ;  /* 0x00000000c31c783b */ /* 0x000e6a0000004200 */
[----:B------:R-:W-:Y:S02]  /*11920*/  MUFU.EX2 R88, R168 ;  /* 0x000000a800587308 */ /* 0x000fe40000000800 */
[----:B------:R-:W-:Y:S01]  /*11930*/  HMMA.16816.F32 R120, R8, R24, R4 ;  /* 0x000000180878723c */ /* 0x000fe20000001804 */
[----:B------:R-:W2:Y:S05]  /*11940*/  LDSM.16.MT88.4 R4, [R195+0x800] ;  /* 0x00080000c304783b */ /* 0x000eaa0000004200 */
[----:B------:R-:W-:Y:S01]  /*11950*/  MUFU.EX2 R86, R164 ;  /* 0x000000a400567308 */ /* 0x000fe20000000800 */
[----:B------:R-:W-:-:S02]  /*11960*/  FADD.FTZ R24, R115, R114 ;  /* 0x0000007273187221 */ /* 0x000fc40000010000 */
[----:B------:R-:W-:Y:S02]  /*11970*/  FFMA.FTZ R25, R61, c[0x0][0x2d0], -R0 ;  /* 0x0000b4003d197a23 */ /* 0x000fe40000010800 */
[----:B------:R-:W-:Y:S02]  /*11980*/  FADD.FTZ R0, R158, R32 ;  /* 0x000000209e007221 */ /* 0x000fe40000010000 */
[----:B------:R-:W-:Y:S01]  /*11990*/  FADD.FTZ R24, R148, R24 ;  /* 0x0000001894187221 */ /* 0x000fe20000010000 */
[----:B------:R-:W-:Y:S01]  /*119a0*/  MUFU.EX2 R158, R108 ;  /* 0x0000006c009e7308 */ /* 0x000fe20000000800 */
[----:B------:R-:W-:-:S04]  /*119b0*/  FADD.FTZ R0, R159, R0 ;  /* 0x000000009f007221 */ /* 0x000fc80000010000 */
[----:B------:R-:W-:-:S03]  /*119c0*/  FADD.FTZ R0, R160, R0 ;  /* 0x00000000a0007221 */ /* 0x000fc60000010000 */
[----:B------:R-:W4:Y:S01]  /*119d0*/  MUFU.EX2 R148, R41 ;  /* 0x0000002900947308 */ /* 0x000f220000000800 */
        /* <DEDUP_REMOVED lines=9> */
[----:B--2---:R-:W-:Y:S08]  /*11a70*/  HMMA.16816.F32 R96, R8, R4, R52 ;  /* 0x000000040860723c */ /* 0x004ff00000001834 */
[----:B------:R-:W-:Y:S08]  /*11a80*/  HMMA.16816.F32 R52, R16, R50, RZ ;  /* 0x000000321034723c */ /* 0x000ff000000018ff */
[----:B------:R-:W-:Y:S07]  /*11a90*/  HMMA.16816.F32 R112, R12, R4, R56 ;  /* 0x000000040c70723c */ /* 0x000fee0000001838 */
[----:B----4-:R-:W-:Y:S01]  /*11aa0*/  F2FP.PACK_AB R5, R148, R109 ;  /* 0x0000006d9405723e */ /* 0x010fe200000000ff */
        /* <DEDUP_REMOVED lines=13> */
[----:B------:R-:W-:Y:S08]  /*11b80*/  HMMA.16816.F32 R16, R16, R30, RZ ;  /* 0x0000001e1010723c */ /* 0x000ff000000018ff */
[C---:B------:R-:W-:Y:S01]  /*11b90*/  HMMA.16816.F32 R72, R8.reuse, R26, R52 ;  /* 0x0000001a0848723c */ /* 0x040fe20000001834 */
[----:B------:R-:W2:Y:S08]  /*11ba0*/  MUFU.EX2 R27, R111 ;  /* 0x0000006f001b7308 */ /* 0x000eb00000000800 */
[----:B------:R-:W4:Y:S07]  /*11bb0*/  MUFU.EX2 R26, R89 ;  /* 0x00000059001a7308 */ /* 0x000f2e0000000800 */
[----:B------:R-:W-:Y:S01]  /*11bc0*/  HMMA.16816.F32 R76, R8, R6, R16 ;  /* 0x00000006084c723c */ /* 0x000fe20000001810 */
[----:B------:R-:W-:Y:S01]  /*11bd0*/  MUFU.EX2 R89, R66 ;  /* 0x0000004200597308 */ /* 0x000fe20000000800 */
[----:B--2---:R-:W-:-:S04]  /*11be0*/  FADD.FTZ R2, R27, R2 ;  /* 0x000000021b027221 */ /* 0x004fc80000010000 */
[----:B------:R-:W-:Y:S01]  /*11bf0*/  FADD.FTZ R2, R110, R2 ;  /* 0x000000026e027221 */ /* 0x000fe20000010000 */
[----:B------:R-:W-:Y:S01]  /*11c00*/  F2FP.PACK_AB R6, R189, R150 ;  /* 0x00000096bd06723e */ /* 0x000fe200000000ff */
[----:B------:R-:W-:Y:S01]  /*11c10*/  FADD.FTZ R16, R166, R24 ;  /* 0x00000018a6107221 */ /* 0x000fe20000010000 */
[----:B------:R-:W2:Y:S01]  /*11c20*/  MUFU.EX2 R111, R65 ;  /* 0x00000041006f7308 */ /* 0x000ea20000000800 */
[----:B------:R-:W-:Y:S01]  /*11c30*/  F2FP.PACK_AB R7, R190, R188 ;  /* 0x000000bcbe07723e */ /* 0x000fe200000000ff */
[----:B----4-:R-:W-:Y:S01]  /*11c40*/  FADD.FTZ R0, R26, R0 ;  /* 0x000000001a007221 */ /* 0x010fe20000010000 */
[----:B------:R-:W-:Y:S01]  /*11c50*/  F2FP.PACK_AB R8, R110, R27 ;  /* 0x0000001b6e08723e */ /* 0x000fe200000000ff */
[----:B------:R-:W-:Y:S01]  /*11c60*/  FADD.FTZ R2, R154, R2 ;  /* 0x000000029a027221 */ /* 0x000fe20000010000 */
[C---:B------:R-:W-:Y:S01]  /*11c70*/  F2FP.PACK_AB R9, R108.reuse, R26 ;  /* 0x0000001a6c09723e */ /* 0x040fe200000000ff */
[----:B------:R-:W-:Y:S01]  /*11c80*/  FADD.FTZ R0, R108, R0 ;  /* 0x000000006c007221 */ /* 0x000fe20000010000 */
[----:B------:R-:W-:Y:S01]  /*11c90*/  F2FP.PACK_AB R10, R158, R154 ;  /* 0x0000009a9e0a723e */ /* 0x000fe200000000ff */
[----:B------:R-:W-:Y:S01]  /*11ca0*/  MUFU.EX2 R166, R155 ;  /* 0x0000009b00a67308 */ /* 0x000fe20000000800 */
[----:B------:R-:W-:Y:S01]  /*11cb0*/  F2FP.PACK_AB R11, R152, R151 ;  /* 0x00000097980b723e */ /* 0x000fe200000000ff */
[----:B------:R-:W-:-:S02]  /*11cc0*/  FADD.FTZ R0, R151, R0 ;  /* 0x0000000097007221 */ /* 0x000fc40000010000 */
[----:B------:R-:W-:Y:S02]  /*11cd0*/  FADD.FTZ R2, R158, R2 ;  /* 0x000000029e027221 */ /* 0x000fe40000010000 */
[----:B------:R-:W-:Y:S01]  /*11ce0*/  FADD.FTZ R0, R152, R0 ;  /* 0x0000000098007221 */ /* 0x000fe20000010000 */
[----:B--2---:R-:W-:Y:S01]  /*11cf0*/  F2FP.PACK_AB R4, R111, R89 ;  /* 0x000000596f04723e */ /* 0x004fe200000000ff */
[----:B-1----:R-:W-:Y:S01]  /*11d00*/  HMMA.16816.F32 R64, R8, R12, R116 ;  /* 0x0000000c0840723c */ /* 0x002fe20000001874 */
[----:B------:R-:W-:Y:S07]  /*11d10*/  MUFU.EX2 R26, R180 ;  /* 0x000000b4001a7308 */ /* 0x000fee0000000800 */
[C---:B------:R-:W-:Y:S01]  /*11d20*/  HMMA.16816.F32 R104, R4.reuse, R14, R56 ;  /* 0x0000000e0468723c */ /* 0x040fe20000001838 */
[----:B------:R-:W-:Y:S07]  /*11d30*/  MUFU.EX2 R27, R176 ;  /* 0x000000b0001b7308 */ /* 0x000fee0000000800 */
[----:B------:R-:W-:Y:S08]  /*11d40*/  HMMA.16816.F32 R124, R4, R12, R124 ;  /* 0x0000000c047c723c */ /* 0x000ff0000000187c */
[C---:B------:R-:W-:Y:S01]  /*11d50*/  HMMA.16816.F32 R56, R8.reuse, R14, R48 ;  /* 0x0000000e0838723c */ /* 0x040fe20000001830 */
[----:B------:R-:W1:Y:S07]  /*11d60*/  LDSM.16.MT88.4 R12, [R196+0x1000] ;  /* 0x00100000c40c783b */ /* 0x000e6e0000004200 */
[-C--:B-1----:R-:W-:Y:S08]  /*11d70*/  HMMA.16816.F32 R52, R8, R12.reuse, R136 ;  /* 0x0000000c0834723c */ /* 0x082ff00000001888 */
[C---:B------:R-:W-:Y:S08]  /*11d80*/  HMMA.16816.F32 R116, R4.reuse, R12, R132 ;  /* 0x0000000c0474723c */ /* 0x040ff00000001884 */
[-C--:B------:R-:W-:Y:S08]  /*11d90*/  HMMA.16816.F32 R100, R4, R14.reuse, R60 ;  /* 0x0000000e0464723c */ /* 0x080ff0000000183c */
[C---:B------:R-:W-:Y:S01]  /*11da0*/  HMMA.16816.F32 R48, R8.reuse, R14, R32 ;  /* 0x0000000e0830723c */ /* 0x040fe20000001820 */
[----:B------:R-:W1:Y:S07]  /*11db0*/  LDSM.16.MT88.4 R12, [R193+0x1000] ;  /* 0x00100000c10c783b */ /* 0x000e6e0000004200 */
[-C--:B-1----:R-:W-:Y:S08]  /*11dc0*/  HMMA.16816.F32 R44, R8, R12.reuse, R128 ;  /* 0x0000000c082c723c */ /* 0x082ff00000001880 */
[C---:B------:R-:W-:Y:S01]  /*11dd0*/  HMMA.16816.F32 R80, R4.reuse, R12, R120 ;  /* 0x0000000c0450723c */ /* 0x040fe20000001878 */
[----:B------:R-:W-:Y:S07]  /*11de0*/  LDSM.16.MT88.4 R120, [R192+0x2000] ;  /* 0x00200000c078783b */ /* 0x000fee0000004200 */
[-C--:B------:R-:W-:Y:S08]  /*11df0*/  HMMA.16816.F32 R72, R4, R14.reuse, R72 ;  /* 0x0000000e0448723c */ /* 0x080ff00000001848 */
[----:B------:R-:W-:Y:S01]  /*11e00*/  HMMA.16816.F32 R36, R8, R14, R36 ;  /* 0x0000000e0824723c */ /* 0x000fe20000001824 */
[----:B------:R-:W1:Y:S07]  /*11e10*/  LDSM.16.MT88.4 R12, [R195+0x1000] ;  /* 0x00100000c30c783b */ /* 0x000e6e0000004200 */
[C---:B-1----:R-:W-:Y:S01]  /*11e20*/  HMMA.16816.F32 R60, R4.reuse, R12, R96 ;  /* 0x0000000c043c723c */ /* 0x042fe20000001860 */
[----:B------:R-:W-:Y:S07]  /*11e30*/  MUFU.EX2 R98, R146 ;  /* 0x0000009200627308 */ /* 0x000fee0000000800 */
[----:B------:R-:W-:Y:S01]  /*11e40*/  HMMA.16816.F32 R40, R4, R14, R76 ;  /* 0x0000000e0428723c */ /* 0x000fe2000000184c */
[----:B------:R-:W1:Y:S06]  /*11e50*/  MUFU.EX2 R99, R145 ;  /* 0x0000009100637308 */ /* 0x000e6c0000000800 */
[----:B------:R-:W-:Y:S01]  /*11e60*/  FADD.FTZ R4, R184, R16 ;  /* 0x00000010b8047221 */ /* 0x000fe20000010000 */
[C---:B------:R-:W-:Y:S01]  /*11e70*/  HMMA.16816.F32 R32, R8.reuse, R12, R112 ;  /* 0x0000000c0820723c */ /* 0x040fe20000001870 */
[----:B------:R-:W-:Y:S01]  /*11e80*/  LDSM.16.MT88.4 R16, [R196+0x1800] ;  /* 0x00180000c410783b */ /* 0x000fe20000004200 */
[----:B------:R-:W-:Y:S01]  /*11e90*/  FADD.FTZ R5, R209, R3 ;  /* 0x00000003d1057221 */ /* 0x000fe20000010000 */
[----:B------:R-:W2:Y:S01]  /*11ea0*/  MUFU.EX2 R97, R140 ;  /* 0x0000008c00617308 */ /* 0x000ea20000000800 */
[----:B------:R-:W-:Y:S01]  /*11eb0*/  FADD.FTZ R3, R185, R4 ;  /* 0x00000004b9037221 */ /* 0x000fe20000010000 */
[----:B------:R-:W-:Y:S01]  /*11ec0*/  F2FP.PACK_AB R6, R187, R186 ;  /* 0x000000babb06723e */ /* 0x000fe200000000ff */
[----:B------:R-:W-:Y:S01]  /*11ed0*/  FADD.FTZ R24, R210, R5 ;  /* 0x00000005d2187221 */ /* 0x000fe20000010000 */
[----:B------:R-:W-:Y:S01]  /*11ee0*/  LDSM.16.MT88.4 R112, [R196+0x2000] ;  /* 0x00200000c470783b */ /* 0x000fe20000004200 */
[----:B------:R-:W-:Y:S01]  /*11ef0*/  HMMA.16816.F32 R28, R8, R14, R20 ;  /* 0x0000000e081c723c */ /* 0x000fe20000001814 */
[----:B-1----:R-:W-:Y:S01]  /*11f00*/  F2FP.PACK_AB R4, R99, R98 ;  /* 0x000000626304723e */ /* 0x002fe200000000ff */
[----:B------:R-:W-:Y:S01]  /*11f10*/  FADD.FTZ R3, R207, R3 ;  /* 0x00000003cf037221 */ /* 0x000fe20000010000 */
[----:B------:R-:W1:Y:S01]  /*11f20*/  LDSM.16.MT88.4 R20, [R192+0x1800] ;  /* 0x00180000c014783b */ /* 0x000e620000004200 */
[----:B------:R-:W4:Y:S01]  /*11f30*/  MUFU.EX2 R96, R141 ;  /* 0x0000008d00607308 */ /* 0x000f220000000800 */
[----:B------:R-:W-:-:S02]  /*11f40*/  FADD.FTZ R2, R98, R2 ;  /* 0x0000000262027221 */ /* 0x000fc40000010000 */
[----:B------:R-:W5:Y:S01]  /*11f50*/  LDSM.16.MT88.4 R12, [R193+0x1800] ;  /* 0x00180000c10c783b */ /* 0x000f620000004200 */
[----:B------:R-:W-:Y:S02]  /*11f60*/  FADD.FTZ R25, R215, R3 ;  /* 0x00000003d7197221 */ /* 0x000fe40000010000 */
[----:B------:R-:W-:Y:S01]  /*11f70*/  FADD.FTZ R24, R89, R24 ;  /* 0x0000001859187221 */ /* 0x000fe20000010000 */
[----:B------:R-:W3:Y:S01]  /*11f80*/  LDSM.16.MT88.4 R8, [R195+0x1800] ;  /* 0x00180000c308783b */ /* 0x000ee20000004200 */
[----:B------:R-:W-:Y:S01]  /*11f90*/  MUFU.EX2 R184, R142 ;  /* 0x0000008e00b87308 */ /* 0x000fe20000000800 */
[----:B--2---:R-:W-:Y:S02]  /*11fa0*/  FADD.FTZ R0, R97, R0 ;  /* 0x0000000061007221 */ /* 0x004fe40000010000 */
[----:B------:R-:W-:-:S04]  /*11fb0*/  FADD.FTZ R3, R111, R24 ;  /* 0x000000186f037221 */ /* 0x000fc80000010000 */
[----:B------:R-:W-:Y:S01]  /*11fc0*/  FADD.FTZ R3, R150, R3 ;  /* 0x0000000396037221 */ /* 0x000fe20000010000 */
[----:B------:R-:W2:Y:S01]  /*11fd0*/  MUFU.EX2 R185, R147 ;  /* 0x0000009300b97308 */ /* 0x000ea20000000800 */
[----:B----4-:R-:W-:Y:S02]  /*11fe0*/  F2FP.PACK_AB R5, R96, R97 ;  /* 0x000000616005723e */ /* 0x010fe400000000ff */
[----:B------:R-:W-:-:S05]  /*11ff0*/  FADD.FTZ R3, R189, R3 ;  /* 0x00000003bd037221 */ /* 0x000fca0000010000 */
[----:B------:R-:W4:Y:S01]  /*12000*/  MUFU.EX2 R76, R157 ;  /* 0x0000009d004c7308 */ /* 0x000f220000000800 */
[----:B--2---:R-:W-:-:S07]  /*12010*/  F2FP.PACK_AB R7, R185, R184 ;  /* 0x000000b8b907723e */ /* 0x004fce00000000ff */
[----:B------:R-:W2:Y:S01]  /*12020*/  MUFU.EX2 R79, R172 ;  /* 0x000000ac004f7308 */ /* 0x000ea20000000800 */
[----:B-1----:R-:W-:Y:S01]  /*12030*/  HMMA.16816.F32 R64, R4, R20, R64 ;  /* 0x000000140440723c */ /* 0x002fe20000001840 */
[----:B----4-:R-:W-:-:S06]  /*12040*/  FADD.FTZ R3, R76, R3 ;  /* 0x000000034c037221 */ /* 0x010fcc0000010000 */
[----:B------:R-:W1:Y:S01]  /*12050*/  MUFU.EX2 R89, R171 ;  /* 0x000000ab00597308 */ /* 0x000e620000000800 */
[C---:B------:R-:W-:Y:S07]  /*12060*/  HMMA.16816.F32 R56, R4.reuse, R22, R56 ;  /* 0x000000160438723c */ /* 0x040fee0000001838 */
[----:B------:R-:W4:Y:S01]  /*12070*/  MUFU.EX2 R77, R165 ;  /* 0x000000a5004d7308 */ /* 0x000f220000000800 */
[----:B--2---:R-:W-:Y:S01]  /*12080*/  F2FP.PACK_AB R156, R79, R88 ;  /* 0x000000584f9c723e */ /* 0x004fe200000000ff */
[C---:B------:R-:W-:Y:S06]  /*12090*/  HMMA.16816.F32 R52, R4.reuse, R16, R52 ;  /* 0x000000100434723c */ /* 0x040fec0000001834 */
[----:B------:R-:W2:Y:S01]  /*120a0*/  MUFU.EX2 R78, R169 ;  /* 0x000000a9004e7308 */ /* 0x000ea20000000800 */
[----:B-1----:R-:W-:Y:S01]  /*120b0*/  F2FP.PACK_AB R158, R160, R89 ;  /* 0x00000059a09e723e */ /* 0x002fe200000000ff */
[C---:B------:R-:W-:Y:S06]  /*120c0*/  HMMA.16816.F32 R48, R4.reuse, R18, R48 ;  /* 0x000000120430723c */ /* 0x040fec0000001830 */
[----:B------:R-:W1:Y:S01]  /*120d0*/  MUFU.EX2 R24, R181 ;  /* 0x000000b500187308 */ /* 0x000e620000000800 */
[----:B----4-:R-:W-:Y:S01]  /*120e0*/  F2FP.PACK_AB R157, R86, R77 ;  /* 0x0000004d569d723e */ /* 0x010fe200000000ff */
[----:B-----5:R-:W-:Y:S01]  /*120f0*/  HMMA.16816.F32 R44, R4, R12, R44 ;  /* 0x0000000c042c723c */ /* 0x020fe2000000182c */
[----:B--2---:R-:W-:-:S07]  /*12100*/  F2FP.PACK_AB R159, R87, R78 ;  /* 0x0000004e579f723e */ /* 0x004fce00000000ff */
[----:B------:R-:W-:Y:S01]  /*12110*/  HMMA.16816.F32 R36, R4, R14, R36 ;  /* 0x0000000e0424723c */ /* 0x000fe20000001824 */
[----:B-1----:R-:W-:-:S07]  /*12120*/  F2FP.PACK_AB R98, R26, R24 ;  /* 0x000000181a62723e */ /* 0x002fce00000000ff */
[C---:B---3--:R-:W-:Y:S08]  /*12130*/  HMMA.16816.F32 R32, R4.reuse, R8, R32 ;  /* 0x000000080420723c */ /* 0x048ff00000001820 */
        /* <DEDUP_REMOVED lines=19> */
[----:B------:R-:W3:Y:S01]  /*12270*/  MUFU.EX2 R15, R178 ;  /* 0x000000b2000f7308 */ /* 0x000ee20000000800 */
[----:B------:R-:W4:Y:S05]  /*12280*/  LDSM.16.MT88.4 R8, [R195+0x2000] ;  /* 0x00200000c308783b */ /* 0x000f2a0000004200 */
[----:B------:R-:W-:Y:S01]  /*12290*/  FADD.FTZ R4, R109, R25 ;  /* 0x000000196d047221 */ /* 0x000fe20000010000 */
[----:B------:R-:W-:Y:S01]  /*122a0*/  HMMA.16816.F32 R128, R156, R120, R64 ;  /* 0x000000789c80723c */ /* 0x000fe20000001840 */
[----:B------:R-:W5:Y:S01]  /*122b0*/  MUFU.EX2 R25, R177 ;  /* 0x000000b100197308 */ /* 0x000f620000000800 */
[----:B------:R-:W-:Y:S01]  /*122c0*/  FADD.FTZ R5, R96, R0 ;  /* 0x0000000060057221 */ /* 0x000fe20000010000 */
[----:B------:R-:W-:Y:S01]  /*122d0*/  MOV R0, R218 ;  /* 0x000000da00007202 */ /* 0x000fe20000000f00 */
[----:B------:R-:W-:Y:S01]  /*122e0*/  FADD.FTZ R4, R148, R4 ;  /* 0x0000000494047221 */ /* 0x000fe20000010000 */
[----:B--2---:R-:W-:Y:S01]  /*122f0*/  F2FP.PACK_AB R96, R13, R12 ;  /* 0x0000000c0d60723e */ /* 0x004fe200000000ff */
[----:B------:R-:W-:-:S02]  /*12300*/  FADD.FTZ R5, R184, R5 ;  /* 0x00000005b8057221 */ /* 0x000fc40000010000 */
[----:B------:R-:W-:Y:S01]  /*12310*/  FADD.FTZ R4, R188, R4 ;  /* 0x00000004bc047221 */ /* 0x000fe20000010000 */
[----:B---3--:R-:W-:Y:S01]  /*12320*/  F2FP.PACK_AB R97, R15, R14 ;  /* 0x0000000e0f61723e */ /* 0x008fe200000000ff */
[C---:B------:R-:W-:Y:S02]  /*12330*/  HMMA.16816.F32 R132, R156.reuse, R122, R56 ;  /* 0x0000007a9c84723c */ /* 0x040fe40000001838 */
[----:B------:R-:W-:Y:S02]  /*12340*/  FADD.FTZ R6, R190, R4 ;  /* 0x00000004be067221 */ /* 0x000fe40000010000 */
[----:B------:R-:W-:Y:S02]  /*12350*/  FADD.FTZ R4, R99, R2 ;  /* 0x0000000263047221 */ /* 0x000fe40000010000 */
[----:B------:R-:W-:Y:S01]  /*12360*/  @P1 IMAD.HI.U32 R2, R218, c[0x0][0x2c8], RZ ;  /* 0x0000b200da021a27 */ /* 0x000fe200078e00ff */
[----:B-----5:R-:W-:Y:S01]  /*12370*/  F2FP.PACK_AB R99, R27, R25 ;  /* 0x000000191b63723e */ /* 0x020fe200000000ff */
[----:B-1----:R-:W-:Y:S03]  /*12380*/  HMMA.16816.F32 R144, R156, R104, R44 ;  /* 0x000000689c90723c */ /* 0x002fe6000000182c */
[----:B------:R-:W-:-:S04]  /*12390*/  @P1 SHF.R.U32.HI R0, RZ, c[0x0][0x2cc], R2 ;  /* 0x0000b300ff001a19 */ /* 0x000fc80000011602 */
[----:B------:R-:W-:Y:S01]  /*123a0*/  IADD3 R0, R0, R216, -R217 ;  /* 0x000000d800007210 */ /* 0x000fe20007ffe8d9 */
[----:B------:R-:W-:Y:S04]  /*123b0*/  HMMA.16816.F32 R116, R96, R112, R116 ;  /* 0x000000706074723c */ /* 0x000fe80000001874 */
[----:B------:R-:W-:-:S04]  /*123c0*/  IMAD.HI R0, R0, 0x66666667, RZ ;  /* 0x6666666700007827 */ /* 0x000fc800078e02ff */
[----:B------:R-:W-:Y:S01]  /*123d0*/  HMMA.16816.F32 R112, R96, R114, R16 ;  /* 0x000000726070723c */ /* 0x000fe20000001810 */
[----:B------:R-:W-:-:S04]  /*123e0*/  SHF.R.U32.HI R2, RZ, 0x1f, R0 ;  /* 0x0000001fff027819 */ /* 0x000fc80000011600 */
[----:B------:R-:W-:Y:S01]  /*123f0*/  LEA.HI.SX32 R7, R0, R2, 0x1b ;  /* 0x0000000200077211 */ /* 0x000fe200078fdaff */
[----:B------:R-:W-:Y:S02]  /*12400*/  FADD.FTZ R2, R162, R3 ;  /* 0x00000003a2027221 */ /* 0x000fe40000010000 */
[----:B------:R-:W-:Y:S01]  /*12410*/  FADD.FTZ R3, R161, R6 ;  /* 0x00000006a1037221 */ /* 0x000fe20000010000 */
[----:B------:R-:W-:Y:S01]  /*12420*/  IMNMX R16, R252, R7, !PT ;  /* 0x00000007fc107217 */ /* 0x000fe20007800200 */
[----:B------:R-:W-:Y:S01]  /*12430*/  FADD.FTZ R0, R186, R4 ;  /* 0x00000004ba007221 */ /* 0x000fe20000010000 */
[----:B------:R-:W-:Y:S01]  /*12440*/  HMMA.16816.F32 R148, R156, R106, R36 ;  /* 0x0000006a9c94723c */ /* 0x000fe20000001824 */
[----:B------:R-:W-:Y:S01]  /*12450*/  FADD.FTZ R4, R166, R2 ;  /* 0x00000002a6047221 */ /* 0x000fe20000010000 */
[----:B------:R-:W-:Y:S01]  /*12460*/  ISETP.GE.AND P0, PT, R223, R16, PT ;  /* 0x00000010df00720c */ /* 0x000fe20003f06270 */
[----:B------:R-:W-:Y:S01]  /*12470*/  FADD.FTZ R6, R163, R3 ;  /* 0x00000003a3067221 */ /* 0x000fe20000010000 */
[----:B------:R1:W-:Y:S01]  /*12480*/  STL [R1], R16 ;  /* 0x0000001001007387 */ /* 0x0003e20000100800 */
        /* <DEDUP_REMOVED lines=12> */
[----:B----4-:R-:W-:Y:S01]  /*12550*/  HMMA.16816.F32 R152, R156, R8, R32 ;  /* 0x000000089c98723c */ /* 0x010fe20000001820 */
        /* <DEDUP_REMOVED lines=12> */
[----:B------:R-:W-:-:S03]  /*12620*/  FADD.FTZ R247, R27, R0 ;  /* 0x000000001bf77221 */ /* 0x000fc60000010000 */
[----:B------:R-:W-:Y:S08]  /*12630*/  HMMA.16816.F32 R100, R96, R8, R60 ;  /* 0x000000086064723c */ /* 0x000ff0000000183c */
[-C--:B------:R-:W-:Y:S08]  /*12640*/  HMMA.16816.F32 R156, R156, R10.reuse, R28 ;  /* 0x0000000a9c9c723c */ /* 0x080ff0000000181c */
[----:B------:R-:W-:Y:S01]  /*12650*/  HMMA.16816.F32 R96, R96, R10, R40 ;  /* 0x0000000a6060723c */ /* 0x000fe20000001828 */
[----:B------:R-:W-:Y:S02]  /*12660*/  @!UPT UIADD3 URZ, URZ, URZ, URZ ;  /* 0x0000003f3f3ff290 */ /* 0x000fe4000fffe03f */
[----:B------:R-:W-:Y:S11]  /*12670*/  @!P0 BRA `(.L_x_1748) ;  /* 0x0000493000008947 */ /* 0x000ff60003800000 */
[----:B-1----:R-:W-:Y:S01]  /*12680*/  IMAD.MOV.U32 R87, RZ, RZ, R70 ;  /* 0x000000ffff577224 */ /* 0x002fe200078e0046 */
[----:B------:R-:W-:Y:S01]  /*12690*/  MOV R89, R68 ;  /* 0x0000004400597202 */ /* 0x000fe20000000f00 */
[----:B------:R-:W-:Y:S01]  /*126a0*/  IMAD.MOV.U32 R86, RZ, RZ, R71 ;  /* 0x000000ffff567224 */ /* 0x000fe200078e0047 */
[----:B------:R-:W-:-:S07]  /*126b0*/  MOV R88, R69 ;  /* 0x0000004500587202 */ /* 0x000fce0000000f00 */
.L_x_1759:
[----:B------:R-:W-:Y:S04]  /*126c0*/  DEPBAR.LE SB0, 0x0 ;  /* 0x000080000000791a */ /* 0x000fe80000000000 */
[----:B------:R-:W-:Y:S01]  /*126d0*/  WARPSYNC 0xffffffff ;  /* 0xffffffff00007948 */ /* 0x000fe20003800000 */
[----:B------:R-:W-:Y:S01]  /*126e0*/  BAR.SYNC.DEFER_BLOCKING 0x0 ;  /* 0x0000000000007b1d */ /* 0x000fe20000010000 */
[----:B------:R-:W-:Y:S05]  /*126f0*/  ISETP.GT.AND P0, PT, R252, R223, PT ;  /* 0x000000dffc00720c */ /* 0x000fea0003f04270 */
[----:B------:R1:W2:Y:S01]  /*12700*/  LDSM.16.M88.4 R80, [R198] ;  /* 0x00000000c650783b */ /* 0x0002a20000000200 */
[----:B------:R-:W-:Y:S03]  /*12710*/  BSSY B0, `(.L_x_1749) ;  /* 0x0000045000007945 */ /* 0x000fe60003800000 */
[----:B------:R1:W3:Y:S04]  /*12720*/  LDSM.16.M88.4 R76, [R198+0x2000] ;  /* 0x00200000c64c783b */ /* 0x0002e80000000200 */
[----:B------:R1:W4:Y:S04]  /*12730*/  LDSM.16.M88.4 R16, [R95] ;  /* 0x000000005f10783b */ /* 0x0003280000000200 */
        /* <DEDUP_REMOVED lines=11> */
[----:B------:R-:W-:-:S05]  /*127f0*/  @P0 BRA `(.L_x_1750) ;  /* 0x0000036000000947 */ /* 0x000fca0003800000 */
[C---:B--234-:R-:W-:Y:S01]  /*12800*/  IMAD.WIDE.U32 R2, R231.reuse, c[0x0][0x208], RZ ;  /* 0x00008200e7027a25 */ /* 0x05cfe200078e00ff */
        /* <DEDUP_REMOVED lines=17> */
[----:B------:R2:W3:Y:S02]  /*12920*/  SHFL.IDX PT, R7, R4, RZ, 0x181f ;  /* 0x00181fff04077589 */ /* 0x0004e400000e0000 */
.L_x_1858:
[----:B------:R-:W-:-:S05]  /*12930*/  BRA.DIV ~URZ, `(.L_x_1752) ;  /* 0x0000ed527f007947 */ /* 0x000fca000b800000 */
[----:B------:R-:W4:Y:S01]  /*12940*/  SHFL.IDX PT, R2, R0, RZ, 0x181f ;  /* 0x00181fff00027589 */ /* 0x000f2200000e0000 */
[----:B------:R-:W-:Y:S02]  /*12950*/  ISETP.GE.AND P1, PT, R244, c[0x0][0x1d4], PT ;  /* 0x00007500f4007a0c */ /* 0x000fe40003f26270 */
[-C--:B----4-:R-:W-:Y:S05]  /*12960*/  IADD3 R2, P0, R2, R5.reuse, RZ ;  /* 0x0000000502027210 */ /* 0x090fea0007f1e0ff */
[--C-:B---3--:R-:W-:Y:S01]  /*12970*/  IMAD.X R3, R7, 0x1, R6.reuse, P0 ;  /* 0x0000000107037824 */ /* 0x108fe200000e0606 */
[----:B------:R-:W-:Y:S05]  /*12980*/  SEL R7, RZ, 0x10, P1 ;  /* 0x00000010ff077807 */ /* 0x000fea0000800000 */
[----:B------:R-:W-:Y:S01]  /*12990*/  @!PT LDS RZ, [RZ] ;  /* 0x00000000fffff984 */ /* 0x000fe20000000800 */
[----:B------:R-:W-:Y:S01]  /*129a0*/  @!PT LDS RZ, [RZ] ;  /* 0x00000000fffff984 */ /* 0x000fe20000000800 */
[----:B------:R3:W-:Y:S04]  /*129b0*/  LDGSTS.E.BYPASS.LTC128B.128 [R208+0x100], [R2.64], !P1 ;  /* 0x0010000002d07fae */ /* 0x0007e8000c901d48 */
[----:B---3--:R-:W3:Y:S04]  /*129c0*/  SHFL.IDX PT, R2, R0, 0x1, 0x181f ;  /* 0x00381f0000027f89 */ /* 0x008ee800000e0000 */
[----:B------:R-:W4:Y:S01]  /*129d0*/  SHFL.IDX PT, R3, R4, 0x1, 0x181f ;  /* 0x00381f0004037f89 */ /* 0x000f2200000e0000 */
[-C--:B---3--:R-:W-:Y:S05]  /*129e0*/  IADD3 R2, P0, R2, R5.reuse, RZ ;  /* 0x0000000502027210 */ /* 0x088fea0007f1e0ff */
[--C-:B----4-:R-:W-:Y:S05]  /*129f0*/  IMAD.X R3, R3, 0x1, R6.reuse, P0 ;  /* 0x0000000103037824 */ /* 0x110fea00000e0606 */
[----:B------:R3:W-:Y:S04]  /*12a00*/  LDGSTS.E.BYPASS.LTC128B.128 [R208+0x900], [R2.64], !P1 ;  /* 0x0090000002d07fae */ /* 0x0007e8000c901d48 */
[----:B---3--:R-:W3:Y:S04]  /*12a10*/  SHFL.IDX PT, R2, R0, 0x2, 0x181f ;  /* 0x00581f0000027f89 */ /* 0x008ee800000e0000 */
[----:B------:R-:W4:Y:S01]  /*12a20*/  SHFL.IDX PT, R3, R4, 0x2, 0x181f ;  /* 0x00581f0004037f89 */ /* 0x000f2200000e0000 */
[-C--:B---3--:R-:W-:Y:S05]  /*12a30*/  IADD3 R2, P0, R2, R5.reuse, RZ ;  /* 0x0000000502027210 */ /* 0x088fea0007f1e0ff */
[--C-:B----4-:R-:W-:Y:S05]  /*12a40*/  IMAD.X R3, R3, 0x1, R6.reuse, P0 ;  /* 0x0000000103037824 */ /* 0x110fea00000e0606 */
[----:B------:R3:W-:Y:S04]  /*12a50*/  LDGSTS.E.BYPASS.LTC128B.128 [R208+0x1100], [R2.64], !P1 ;  /* 0x0110000002d07fae */ /* 0x0007e8000c901d48 */
[----:B---3--:R-:W3:Y:S04]  /*12a60*/  SHFL.IDX PT, R2, R0, 0x3, 0x181f ;  /* 0x00781f0000027f89 */ /* 0x008ee800000e0000 */
[----:B------:R-:W4:Y:S04]  /*12a70*/  SHFL.IDX PT, R3, R4, 0x3, 0x181f ;  /* 0x00781f0004037f89 */ /* 0x000f2800000e0000 */
[----:B------:R-:W2:Y:S04]  /*12a80*/  SHFL.IDX PT, R0, R0, 0x4, 0x181f ;  /* 0x00981f0000007f89 */ /* 0x000ea800000e0000 */
[----:B--2---:R-:W2:Y:S01]  /*12a90*/  SHFL.IDX PT, R4, R4, 0x4, 0x181f ;  /* 0x00981f0004047f89 */ /* 0x004ea200000e0000 */
[----:B---3--:R-:W-:Y:S05]  /*12aa0*/  IADD3 R2, P0, R2, R5, RZ ;  /* 0x0000000502027210 */ /* 0x008fea0007f1e0ff */
[----:B----4-:R-:W-:Y:S05]  /*12ab0*/  IMAD.X R3, R3, 0x1, R6, P0 ;  /* 0x0000000103037824 */ /* 0x010fea00000e0606 */
[----:B------:R3:W-:Y:S03]  /*12ac0*/  LDGSTS.E.BYPASS.LTC128B.128 [R208+0x1900], [R2.64], !P1 ;  /* 0x0190000002d07fae */ /* 0x0007e6000c901d48 */
.L_x_1859:
[C---:B---3--:R-:W-:Y:S02]  /*12ad0*/  IADD3 R2, -R7.reuse, 0x10, RZ ;  /* 0x0000001007027810 */ /* 0x048fe40007ffe1ff */
[----:B------:R-:W-:Y:S02]  /*12ae0*/  ISETP.NE.U32.AND P2, PT, R7, RZ, PT ;  /* 0x000000ff0700720c */ /* 0x000fe40003f45070 */
[----:B------:R-:W-:Y:S04]  /*12af0*/  LOP3.LUT R2, R2, 0xf, RZ, 0xc0, !PT ;  /* 0x0000000f02027812 */ /* 0x000fe800078ec0ff */
[----:B------:R-:W-:Y:S04]  /*12b00*/  IADD3 R2, P1, P0, R2, R0, R5 ;  /* 0x0000000002027210 */ /* 0x000fe8000783e005 */
[----:B--2---:R-:W-:Y:S05]  /*12b10*/  IADD3.X R3, RZ, R4, R6, P1, P0 ;  /* 0x00000004ff037210 */ /* 0x004fea0000fe0406 */
[----:B------:R-:W-:Y:S01]  /*12b20*/  @!PT LDS RZ, [RZ] ;  /* 0x00000000fffff984 */ /* 0x000fe20000000800 */
[----:B------:R-:W-:Y:S01]  /*12b30*/  @!PT LDS RZ, [RZ] ;  /* 0x00000000fffff984 */ /* 0x000fe20000000800 */
[----:B------:R-:W-:Y:S01]  /*12b40*/  @!PT LDS RZ, [RZ] ;  /* 0x00000000fffff984 */ /* 0x000fe20000000800 */
[----:B------:R2:W-:Y:S04]  /*12b50*/  LDGSTS.E.BYPASS.LTC128B.128.ZFILL [R208+0x2100], [R2.64], P2 ;  /* 0x0210000002d07fae */ /* 0x0005e80009141d48 */
.L_x_1750:
[----:B--234-:R-:W-:Y:S05]  /*12b60*/  BSYNC B0 ;  /* 0x0000000000007941 */ /* 0x01cfea0003800000 */
.L_x_1749:
[----:B------:R-:W0:Y:S01]  /*12b70*/  LDGDEPBAR ;  /* 0x00000000000079af */ /* 0x000e220000000000 */
[----:B------:R-:W-:Y:S01]  /*12b80*/  WARPSYNC 0xffffffff ;  /* 0xffffffff00007948 */ /* 0x000fe20003800000 */
[-C--:B------:R-:W-:Y:S01]  /*12b90*/  HMMA.16816.F32 R4, R80, R16.reuse, RZ ;  /* 0x000000105004723c */ /* 0x080fe200000018ff */
[----:B------:R-:W-:Y:S02]  /*12ba0*/  BSSY B0, `(.L_x_1753) ;  /* 0x0000147000007945 */ /* 0x000fe40003800000 */
[----:B------:R-:W-:Y:S05]  /*12bb0*/  ISETP.GT.AND P0, PT, R223, R252, PT ;  /* 0x000000fcdf00720c */ /* 0x000fea0003f04270 */
[C---:B------:R-:W-:Y:S08]  /*12bc0*/  HMMA.16816.F32 R8, R76.reuse, R16, RZ ;  /* 0x000000104c08723c */ /* 0x040ff000000018ff */
[-C--:B------:R-:W-:Y:S08]  /*12bd0*/  HMMA.16816.F32 R12, R76, R18.reuse, RZ ;  /* 0x000000124c0c723c */ /* 0x080ff000000018ff */
[C---:B------:R-:W-:Y:S08]  /*12be0*/  HMMA.16816.F32 R16, R80.reuse, R18, RZ ;  /* 0x000000125010723c */ /* 0x040ff000000018ff */
[-C--:B-1----:R-:W-:Y:S08]  /*12bf0*/  HMMA.16816.F32 R20, R80, R32.reuse, RZ ;  /* 0x000000205014723c */ /* 0x082ff000000018ff */
        /* <DEDUP_REMOVED lines=41> */
[----:B------:R-:W5:Y:S07]  /*12e90*/  LDSM.16.M88.4 R164, [R197+0x1800] ;  /* 0x00180000c5a4783b */ /* 0x000f6e0000000200 */
        /* <DEDUP_REMOVED lines=210> */
[----:B--234-:R-:W-:Y:S01]  /*13bc0*/  MOV R220, RZ ;  /* 0x000000ff00dc7202 */ /* 0x01cfe20000000f00 */
[----:B------:R-:W2:Y:S01]  /*13bd0*/  LDL R238, [R1+0x28] ;  /* 0x0000280001ee7983 */ /* 0x000ea20000100800 */
[C---:B------:R-:W-:Y:S02]  /*13be0*/  SHF.L.U64.HI R6, R244.reuse, 0x1, R245 ;  /* 0x00000001f4067819 */ /* 0x040fe400000102f5 */
[----:B------:R-:W-:Y:S01]  /*13bf0*/  SHF.L.U32 R5, R244, 0x1, RZ ;  /* 0x00000001f4057819 */ /* 0x000fe200000006ff */
[----:B------:R-:W3:Y:S04]  /*13c00*/  LDL.64 R240, [R1+0x18] ;  /* 0x0000180001f07983 */ /* 0x000ee80000100a00 */
[----:B------:R-:W4:Y:S04]  /*13c10*/  LDL R235, [R1+0x24] ;  /* 0x0000240001eb7983 */ /* 0x000f280000100800 */
[----:B------:R-:W5:Y:S04]  /*13c20*/  LDL.64 R236, [R1+0x10] ;  /* 0x0000100001ec7983 */ /* 0x000f680000100a00 */
[----:B------:R-:W3:Y:S01]  /*13c30*/  LDL R234, [R1+0x20] ;  /* 0x0000200001ea7983 */ /* 0x000ee20000100800 */
[----:B--2---:R-:W-:Y:S05]  /*13c40*/  IMAD R2, R223, 0x50, R238 ;  /* 0x00000050df027824 */ /* 0x004fea00078e02ee */
[----:B------:R-:W-:Y:S05]  /*13c50*/  IADD3 R2, R2, -0x50, R251 ;  /* 0xffffffb002027810 */ /* 0x000fea0007ffe0fb */
[----:B------:R-:W-:Y:S04]  /*13c60*/  @P6 IMAD.HI.U32 R3, R2, c[0x0][0x2bc], RZ ;  /* 0x0000af0002036a27 */ /* 0x000fe800078e00ff */
[----:B-1----:R-:W-:Y:S01]  /*13c70*/  IMAD.MOV.U32 R0, RZ, RZ, R2 ;  /* 0x000000ffff007224 */ /* 0x002fe200078e0002 */
        /* <DEDUP_REMOVED lines=23> */
.L_x_1860:
[----:B------:R-:W-:-:S05]  /*13df0*/  BRA.DIV ~URZ, `(.L_x_1756) ;  /* 0x0000de627f007947 */ /* 0x000fca000b800000 */
[----:B------:R-:W3:Y:S01]  /*13e00*/  SHFL.IDX PT, R2, R0, RZ, 0x181f ;  /* 0x00181fff00027589 */ /* 0x000ee200000e0000 */
[----:B------:R-:W-:Y:S03]  /*13e10*/  ISETP.GE.AND P1, PT, R244, c[0x0][0x1d4], PT ;  /* 0x00007500f4007a0c */ /* 0x000fe60003f26270 */
[----:B------:R-:W-:Y:S01]  /*13e20*/  SHFL.IDX PT, R8, R0, 0x4, 0x181f ;  /* 0x00981f0000087f89 */ /* 0x000fe200000e0000 */
[-C--:B---3--:R-:W-:Y:S05]  /*13e30*/  IADD3 R2, P0, R2, R5.reuse, RZ ;  /* 0x0000000502027210 */ /* 0x088fea0007f1e0ff */
[--C-:B--2---:R-:W-:Y:S01]  /*13e40*/  IMAD.X R3, R7, 0x1, R6.reuse, P0 ;  /* 0x0000000107037824 */ /* 0x104fe200000e0606 */
[----:B------:R-:W-:Y:S04]  /*13e50*/  SEL R7, RZ, 0x10, P1 ;  /* 0x00000010ff077807 */ /* 0x000fe80000800000 */
        /* <DEDUP_REMOVED lines=14> */
[----:B-1----:R-:W1:Y:S01]  /*13f40*/  SHFL.IDX PT, R4, R4, 0x4, 0x181f ;  /* 0x00981f0004047f89 */ /* 0x002e6200000e0000 */
[----:B--2---:R-:W-:Y:S05]  /*13f50*/  IADD3 R2, P0, R2, R5, RZ ;  /* 0x0000000502027210 */ /* 0x004fea0007f1e0ff */
[----:B---3--:R-:W-:Y:S05]  /*13f60*/  IMAD.X R3, R3, 0x1, R6, P0 ;  /* 0x0000000103037824 */ /* 0x008fea00000e0606 */
[----:B------:R2:W-:Y:S03]  /*13f70*/  LDGSTS.E.BYPASS.LTC128B.128 [R208+0x4100], [R2.64], !P1 ;  /* 0x0410000002d07fae */ /* 0x0005e6000c901d48 */
.L_x_1861:
[C---:B-1----:R-:W-:Y:S02]  /*13f80*/  IADD3 R0, -R7.reuse, 0x10, RZ ;  /* 0x0000001007007810 */ /* 0x042fe40007ffe1ff */
[----:B------:R-:W-:Y:S02]  /*13f90*/  ISETP.NE.U32.AND P2, PT, R7, RZ, PT ;  /* 0x000000ff0700720c */ /* 0x000fe40003f45070 */
[----:B------:R-:W-:Y:S04]  /*13fa0*/  LOP3.LUT R0, R0, 0xf, RZ, 0xc0, !PT ;  /* 0x0000000f00007812 */ /* 0x000fe800078ec0ff */
[----:B--2---:R-:W-:Y:S04]  /*13fb0*/  IADD3 R2, P1, P0, R0, R8, R5 ;  /* 0x0000000800027210 */ /* 0x004fe8000783e005 */
[----:B------:R-:W-:Y:S05]  /*13fc0*/  IADD3.X R3, RZ, R4, R6, P1, P0 ;  /* 0x00000004ff037210 */ /* 0x000fea0000fe0406 */
[----:B------:R-:W-:Y:S01]  /*13fd0*/  @!PT LDS RZ, [RZ] ;  /* 0x00000000fffff984 */ /* 0x000fe20000000800 */
[----:B------:R-:W-:Y:S01]  /*13fe0*/  @!PT LDS RZ, [RZ] ;  /* 0x00000000fffff984 */ /* 0x000fe20000000800 */
[----:B------:R-:W-:Y:S01]  /*13ff0*/  @!PT LDS RZ, [RZ] ;  /* 0x00000000fffff984 */ /* 0x000fe20000000800 */
[----:B------:R1:W-:Y:S04]  /*14000*/  LDGSTS.E.BYPASS.LTC128B.128.ZFILL [R208+0x4900], [R2.64], P2 ;  /* 0x0490000002d07fae */ /* 0x0003e80009141d48 */
.L_x_1754:
[----:B--234-:R-:W-:Y:S05]  /*14010*/  BSYNC B0 ;  /* 0x0000000000007941 */ /* 0x01cfea0003800000 */
.L_x_1753:
[----:B------:R-:W2:Y:S01]  /*14020*/  LDL R4, [R1+0x2c] ;  /* 0x00002c0001047983 */ /* 0x000ea20000100800 */
[----:B------:R-:W-:Y:S03]  /*14030*/  IMAD.MOV.U32 R6, RZ, RZ, c[0x0][0x2c4] ;  /* 0x0000b100ff067624 */ /* 0x000fe600078e00ff */
[----:B-1----:R-:W2:Y:S02]  /*14040*/  LDL R0, [R1+0x60] ;  /* 0x0000600001007983 */ /* 0x002ea40000100800 */
[----:B------:R-:W-:Y:S02]  /*14050*/  ISETP.NE.AND P0, PT, R6, 0x1, PT ;  /* 0x000000010600780c */ /* 0x000fe40003f05270 */
[----:B------:R-:W3:Y:S04]  /*14060*/  LDL R5, [R1+0x34] ;  /* 0x0000340001057983 */ /* 0x000ee80000100800 */
[----:B------:R-:W4:Y:S04]  /*14070*/  LDL R3, [R1+0x38] ;  /* 0x0000380001037983 */ /* 0x000f280000100800 */
[----:B------:R-:W4:Y:S04]  /*14080*/  LDL R2, [R1+0x30] ;  /* 0x0000300001027983 */ /* 0x000f280000100800 */
[----:B------:R-:W0:Y:S01]  /*14090*/  LDGDEPBAR ;  /* 0x00000000000079af */ /* 0x000e220000000000 */
[----:B--2---:R-:W-:Y:S04]  /*140a0*/  IMAD.IADD R4, R0, 0x1, R4 ;  /* 0x0000000100047824 */ /* 0x004fe800078e0204 */
[----:B------:R-:W-:Y:S05]  /*140b0*/  @P0 IMAD.HI.U32 R0, R4, c[0x0][0x2c8], RZ ;  /* 0x0000b20004000a27 */ /* 0x000fea00078e00ff */
[----:B------:R-:W-:Y:S01]  /*140c0*/  @P0 SHF.R.U32.HI R4, RZ, c[0x0][0x2cc], R0 ;  /* 0x0000b300ff040a19 */ /* 0x000fe20000011600 */
[----:B------:R-:W-:Y:S05]  /*140d0*/  IMAD R0, R223, -0x50, RZ ;  /* 0xffffffb0df007824 */ /* 0x000fea00078e02ff */
[----:B---3--:R-:W-:Y:S04]  /*140e0*/  IADD3 R0, -R5, 0x1, R0 ;  /* 0x0000000105007810 */ /* 0x008fe80007ffe100 */
[----:B----4-:R-:W-:Y:S01]  /*140f0*/  IADD3 R5, -R2, R0, R3 ;  /* 0x0000000002057210 */ /* 0x010fe20007ffe103 */
[----:B------:R-:W-:-:S05]  /*14100*/  BRA.DIV ~URZ, `(.L_x_1757) ;  /* 0x0000e0b27f007947 */ /* 0x000fca000b800000 */
[----:B------:R1:W2:Y:S02]  /*14110*/  SHFL.IDX PT, R0, R4, RZ, 0x1c1f ;  /* 0x001c1fff04007589 */ /* 0x0002a400000e0000 */
.L_x_1862:
[----:B--2---:R-:W-:Y:S05]  /*14120*/  IMAD.IADD R0, R5, 0x1, R0 ;  /* 0x0000000105007824 */ /* 0x004fea00078e0200 */
[C---:B------:R-:W-:Y:S02]  /*14130*/  ISETP.GT.AND P0, PT, R0.reuse, RZ, PT ;  /* 0x000000ff0000720c */ /* 0x040fe40003f04270 */
[C---:B------:R-:W-:Y:S02]  /*14140*/  ISETP.GT.AND P1, PT, R0.reuse, 0x1, PT ;  /* 0x000000010000780c */ /* 0x040fe40003f24270 */
[C---:B------:R-:W-:Y:S02]  /*14150*/  ISETP.GT.AND P3, PT, R0.reuse, 0x8, PT ;  /* 0x000000080000780c */ /* 0x040fe40003f64270 */
        /* <DEDUP_REMOVED lines=11> */
[C---:B------:R-:W-:Y:S02]  /*14210*/  ISETP.GT.AND P0, PT, R0.reuse, 0x21, PT ;  /* 0x000000210000780c */ /* 0x040fe40003f04270 */
[----:B------:R-:W-:Y:S02]  /*14220*/  FSEL R28, R165, -INF , P2 ;  /* 0xff800000a51c7808 */ /* 0x000fe40001000000 */
        /* <DEDUP_REMOVED lines=8> */
[----:B------:R-:W-:Y:S02]  /*142b0*/  ISETP.GT.AND P0, PT, R0, 0x38, PT ;  /* 0x000000380000780c */ /* 0x000fe40003f04270 */
[----:B------:R-:W-:Y:S02]  /*142c0*/  FSEL R23, R23, -INF , P3 ;  /* 0xff80000017177808 */ /* 0x000fe40001800000 */
        /* <DEDUP_REMOVED lines=8> */
[----:B------:R-:W-:Y:S02]  /*14350*/  ISETP.GT.AND P0, PT, R0, 0x49, PT ;  /* 0x000000490000780c */ /* 0x000fe40003f04270 */
[----:B------:R-:W-:Y:S02]  /*14360*/  FSEL R17, R17, -INF , P4 ;  /* 0xff80000011117808 */ /* 0x000fe40002000000 */
        /* <DEDUP_REMOVED lines=12> */
[C---:B------:R-:W-:Y:S02]  /*14430*/  ISETP.GT.AND P1, PT, R3.reuse, 0x1, PT ;  /* 0x000000010300780c */ /* 0x040fe40003f24270 */
[C---:B------:R-:W-:Y:S02]  /*14440*/  ISETP.GT.AND P2, PT, R3.reuse, 0x8, PT ;  /* 0x000000080300780c */ /* 0x040fe40003f44270 */
        /* <DEDUP_REMOVED lines=34> */
[----:B------:R-:W-:Y:S02]  /*14670*/  ISETP.GT.AND P0, PT, R2, RZ, PT ;  /* 0x000000ff0200720c */ /* 0x000fe40003f04270 */
        /* <DEDUP_REMOVED lines=37> */
[----:B------:R-:W-:Y:S02]  /*148d0*/  FMNMX.FTZ R2, R9, R86, !PT ;  /* 0x0000005609027209 */ /* 0x000fe40007810000 */
[----:B------:R-:W-:Y:S02]  /*148e0*/  FSEL R74, R58, -INF , P0 ;  /* 0xff8000003a4a7808 */ /* 0x000fe40000000000 */
[----:B------:R-:W-:Y:S02]  /*148f0*/  FMNMX.FTZ R2, R10, R2, !PT ;  /* 0x000000020a027209 */ /* 0x000fe40007810000 */
[----:B------:R-:W-:Y:S02]  /*14900*/  ISETP.GT.AND P0, PT, R0, RZ, PT ;  /* 0x000000ff0000720c */ /* 0x000fe40003f04270 */
[----:B------:R-:W-:Y:S02]  /*14910*/  FMNMX.FTZ R2, R11, R2, !PT ;  /* 0x000000020b027209 */ /* 0x000fe40007810000 */
[----:B------:R-:W-:Y:S02]  /*14920*/  FSEL R80, R60, -INF , P3 ;  /* 0xff8000003c507808 */ /* 0x000fe40001800000 */
[----:B------:R-:W-:Y:S02]  /*14930*/  FMNMX.FTZ R2, R16, R2, !PT ;  /* 0x0000000210027209 */ /* 0x000fe40007810000 */
[----:B------:R-:W-:Y:S02]  /*14940*/  FSEL R67, R57, -INF , P1 ;  /* 0xff80000039437808 */ /* 0x000fe40000800000 */
[----:B------:R-:W-:Y:S02]  /*14950*/  FMNMX.FTZ R2, R29, R2, !PT ;  /* 0x000000021d027209 */ /* 0x000fe40007810000 */
[----:B------:R-:W-:Y:S02]  /*14960*/  ISETP.GT.AND P1, PT, R0, 0x1, PT ;  /* 0x000000010000780c */ /* 0x000fe40003f24270 */
        /* <DEDUP_REMOVED lines=14> */
[----:B------:R-:W-:Y:S02]  /*14a50*/  FMNMX.FTZ R2, R21, R2, !PT ;  /* 0x0000000215027209 */ /* 0x000fe40007810000 */
[----:B------:R-:W-:Y:S02]  /*14a60*/  ISETP.GT.AND P2, PT, R0, 0x11, PT ;  /* 0x000000110000780c */ /* 0x000fe40003f44270 */
[----:B------:R-:W-:Y:S02]  /*14a70*/  FMNMX.FTZ R2, R20, R2, !PT ;  /* 0x0000000214027209 */ /* 0x000fe40007810000 */
[----:B------:R-:W-:Y:S02]  /*14a80*/  FSEL R61, R230, -INF , P3 ;  /* 0xff800000e63d7808 */ /* 0x000fe40001800000 */
        /* <DEDUP_REMOVED lines=8> */
[C---:B------:R-:W-:Y:S02]  /*14b10*/  ISETP.GT.AND P1, PT, R0.reuse, 0x20, PT ;  /* 0x000000200000780c */ /* 0x040fe40003f24270 */
[----:B------:R-:W-:Y:S02]  /*14b20*/  ISETP.GT.AND P0, PT, R0, 0x21, PT ;  /* 0x000000210000780c */ /* 0x000fe40003f04270 */
[----:B------:R-:W-:Y:S02]  /*14b30*/  FMNMX.FTZ R2, R13, R2, !PT ;  /* 0x000000020d027209 */ /* 0x000fe40007810000 */
        /* <DEDUP_REMOVED lines=21> */
[----:B------:R-:W-:Y:S01]  /*14c90*/  FSEL R31, R171, -INF , P4 ;  /* 0xff800000ab1f7808 */ /* 0x000fe20002000000 */
[----:B------:R-:W2:Y:S01]  /*14ca0*/  SHFL.BFLY PT, R0, R2, 0x2, 0x1f ;  /* 0x0c401f0002007f89 */ /* 0x000ea200000e0000 */
[----:B------:R-:W-:Y:S02]  /*14cb0*/  FSEL R8, R73, -INF , P3 ;  /* 0xff80000049087808 */ /* 0x000fe40001800000 */
[----:B------:R-:W-:Y:S02]  /*14cc0*/  FSEL R7, R72, -INF , P2 ;  /* 0xff80000048077808 */ /* 0x000fe40001000000 */
[----:B------:R-:W-:Y:S02]  /*14cd0*/  FSEL R6, R68, -INF , P1 ;  /* 0xff80000044067808 */ /* 0x000fe40000800000 */
[----:B------:R-:W-:Y:S02]  /*14ce0*/  FSEL R5, R65, -INF , P0 ;  /* 0xff80000041057808 */ /* 0x000fe40000000000 */
[----:B--2---:R-:W-:Y:S05]  /*14cf0*/  FMNMX.FTZ R0, R0, R2, !PT ;  /* 0x0000000200007209 */ /* 0x004fea0007810000 */
        /* <DEDUP_REMOVED lines=71> */
[----:B-12---:R-:W-:Y:S06]  /*15170*/  FMNMX.FTZ R4, R0, R2, !PT ;  /* 0x0000000200047209 */ /* 0x006fec0007810000 */
[----:B------:R1:W2:Y:S02]  /*15180*/  SHFL.BFLY PT, R0, R4, 0x1, 0x1f ;  /* 0x0c201f0004007f89 */ /* 0x0002a400000e0000 */
.L_x_1863:
        /* <DEDUP_REMOVED lines=18> */
[--C-:B-1----:R-:W-:Y:S02]  /*152b0*/  FFMA.FTZ R4, R10, c[0x0][0x2d0], -R2.reuse ;  /* 0x0000b4000a047a23 */ /* 0x102fe40000010802 */
        /* <DEDUP_REMOVED lines=14> */
[----:B------:R-:W1:Y:S10]  /*153a0*/  MUFU.EX2 R2, R4 ;  /* 0x0000000400027308 */ /* 0x000e740000000800 */
[----:B------:R-:W-:Y:S01]  /*153b0*/  MUFU.EX2 R11, R11 ;  /* 0x0000000b000b7308 */ /* 0x000fe20000000800 */
[----:B--2---:R-:W-:Y:S01]  /*153c0*/  FFMA.FTZ R0, R65, R239, R3 ;  /* 0x000000ef41007223 */ /* 0x004fe20000010003 */
[C---:B-1----:R-:W-:Y:S03]  /*153d0*/  F2FP.PACK_AB R72, R2.reuse, R3 ;  /* 0x000000030248723e */ /* 0x042fe600000000ff */
        /* <DEDUP_REMOVED lines=32> */
[----:B-1----:R-:W-:Y:S02]  /*155e0*/  FFMA.FTZ R0, R3, R243, R9 ;  /* 0x000000f303007223 */ /* 0x002fe40000010009 */
[C---:B------:R-:W-:Y:S02]  /*155f0*/  FMUL.FTZ R48, R65.reuse, R148 ;  /* 0x0000009441307220 */ /* 0x040fe40000410000 */
[----:B------:R-:W-:Y:S02]  /*15600*/  FMUL.FTZ R49, R65, R149 ;  /* 0x0000009541317220 */ /* 0x000fe40000410000 */
[C---:B------:R-:W-:Y:S02]  /*15610*/  FMUL.FTZ R50, R3.reuse, R150 ;  /* 0x0000009603327220 */ /* 0x040fe40000410000 */
[----:B------:R-:W-:Y:S01]  /*15620*/  FMUL.FTZ R51, R3, R151 ;  /* 0x0000009703337220 */ /* 0x000fe20000410000 */
[----:B------:R-:W-:Y:S01]  /*15630*/  MUFU.EX2 R243, R168 ;  /* 0x000000a800f37308 */ /* 0x000fe20000000800 */
[----:B------:R-:W-:Y:S09]  /*15640*/  LDSM.16.MT88.4 R148, [R193+0x2000] ;  /* 0x00200000c194783b */ /* 0x000ff20000004200 */
[----:B------:R-:W-:Y:S01]  /*15650*/  MUFU.EX2 R169, R228 ;  /* 0x000000e400a97308 */ /* 0x000fe20000000800 */
[C---:B--2---:R-:W-:Y:S01]  /*15660*/  FADD.FTZ R38, R2.reuse, R0 ;  /* 0x0000000002267221 */ /* 0x044fe20000010000 */
[----:B------:R-:W-:Y:S01]  /*15670*/  F2FP.PACK_AB R73, R2, R9 ;  /* 0x000000090249723e */ /* 0x000fe200000000ff */
[C---:B------:R-:W-:Y:S01]  /*15680*/  FMUL.FTZ R2, R69.reuse, c[0x0][0x2d0] ;  /* 0x0000b40045027a20 */ /* 0x040fe20000410000 */
[----:B------:R-:W-:Y:S06]  /*15690*/  FSEL R0, R69, RZ, P0 ;  /* 0x000000ff45007208 */ /* 0x000fec0000000000 */
[----:B------:R-:W-:Y:S01]  /*156a0*/  MUFU.EX2 R168, R229 ;  /* 0x000000e500a87308 */ /* 0x000fe20000000800 */
        /* <DEDUP_REMOVED lines=12> */
[----:B------:R-:W-:Y:S01]  /*15770*/  FMUL.FTZ R0, R0, c[0x0][0x2d0] ;  /* 0x0000b40000007a20 */ /* 0x000fe20000410000 */
[----:B------:R-:W-:Y:S01]  /*15780*/  LDSM.16.MT88.4 R80, [R195] ;  /* 0x00000000c350783b */ /* 0x000fe20000004200 */
[--C-:B------:R-:W-:Y:S02]  /*15790*/  FFMA.FTZ R19, R79, c[0x0][0x2d0], -R2.reuse ;  /* 0x0000b4004f137a23 */ /* 0x100fe40000010802 */
[--C-:B------:R-:W-:Y:S02]  /*157a0*/  FFMA.FTZ R237, R63, c[0x0][0x2d0], -R2.reuse ;  /* 0x0000b4003fed7a23 */ /* 0x100fe40000010802 */
[--C-:B------:R-:W-:Y:S02]  /*157b0*/  FFMA.FTZ R166, R166, c[0x0][0x2d0], -R2.reuse ;  /* 0x0000b400a6a67a23 */ /* 0x100fe40000010802 */
[--C-:B------:R-:W-:Y:S01]  /*157c0*/  FFMA.FTZ R165, R165, c[0x0][0x2d0], -R2.reuse ;  /* 0x0000b400a5a57a23 */ /* 0x100fe20000010802 */
[----:B------:R-:W3:Y:S01]  /*157d0*/  MUFU.EX2 R0, R0 ;  /* 0x0000000000007308 */ /* 0x000ee20000000800 */
[--C-:B------:R-:W-:Y:S02]  /*157e0*/  FFMA.FTZ R164, R164, c[0x0][0x2d0], -R2.reuse ;  /* 0x0000b400a4a47a23 */ /* 0x100fe40000010802 */
[--C-:B------:R-:W-:Y:S02]  /*157f0*/  FFMA.FTZ R175, R162, c[0x0][0x2d0], -R2.reuse ;  /* 0x0000b400a2af7a23 */ /* 0x100fe40000010802 */
[----:B-1----:R-:W-:Y:S02]  /*15800*/  FMUL.FTZ R4, R68, c[0x0][0x2d0] ;  /* 0x0000b40044047a20 */ /* 0x002fe40000410000 */
[--C-:B------:R-:W-:Y:S02]  /*15810*/  FFMA.FTZ R177, R161, c[0x0][0x2d0], -R2.reuse ;  /* 0x0000b400a1b17a23 */ /* 0x100fe40000010802 */
[--C-:B------:R-:W-:Y:S01]  /*15820*/  FFMA.FTZ R187, R160, c[0x0][0x2d0], -R2.reuse ;  /* 0x0000b400a0bb7a23 */ /* 0x100fe20000010802 */
[----:B------:R-:W-:Y:S01]  /*15830*/  FSEL R4, R4, RZ, P0 ;  /* 0x000000ff04047208 */ /* 0x000fe20000000000 */
[--C-:B------:R-:W-:Y:S01]  /*15840*/  FFMA.FTZ R233, R74, c[0x0][0x2d0], -R2.reuse ;  /* 0x0000b4004ae97a23 */ /* 0x100fe20000010802 */
[----:B------:R-:W-:Y:S01]  /*15850*/  F2FP.PACK_AB R74, R10, R11 ;  /* 0x0000000b0a4a723e */ /* 0x000fe200000000ff */
[--C-:B------:R-:W-:Y:S02]  /*15860*/  FFMA.FTZ R234, R67, c[0x0][0x2d0], -R2.reuse ;  /* 0x0000b40043ea7a23 */ /* 0x100fe40000010802 */
[--C-:B------:R-:W-:Y:S02]  /*15870*/  FFMA.FTZ R239, R58, c[0x0][0x2d0], -R2.reuse ;  /* 0x0000b4003aef7a23 */ /* 0x100fe40000010802 */
[--C-:B------:R-:W-:Y:S02]  /*15880*/  FFMA.FTZ R167, R167, c[0x0][0x2d0], -R2.reuse ;  /* 0x0000b400a7a77a23 */ /* 0x100fe40000010802 */
[----:B------:R-:W-:Y:S01]  /*15890*/  FFMA.FTZ R163, R163, c[0x0][0x2d0], -R2 ;  /* 0x0000b400a3a37a23 */ /* 0x000fe20000010802 */
[----:B------:R-:W-:Y:S01]  /*158a0*/  FSEL R2, R68, RZ, P0 ;  /* 0x000000ff44027208 */ /* 0x000fe20000000000 */
[--C-:B--2---:R-:W-:Y:S02]  /*158b0*/  FFMA.FTZ R9, R30, c[0x0][0x2d0], -R4.reuse ;  /* 0x0000b4001e097a23 */ /* 0x104fe40000010804 */
[--C-:B------:R-:W-:Y:S02]  /*158c0*/  FFMA.FTZ R225, R32, c[0x0][0x2d0], -R4.reuse ;  /* 0x0000b40020e17a23 */ /* 0x100fe40000010804 */
[----:B------:R1:W-:Y:S01]  /*158d0*/  MUFU.EX2 R32, R9 ;  /* 0x0000000900207308 */ /* 0x0003e20000000800 */
[----:B------:R-:W-:Y:S02]  /*158e0*/  FADD.FTZ R2, -R2, R89 ;  /* 0x0000005902027221 */ /* 0x000fe40000010100 */
[--C-:B------:R-:W-:Y:S02]  /*158f0*/  FFMA.FTZ R207, R36, c[0x0][0x2d0], -R4.reuse ;  /* 0x0000b40024cf7a23 */ /* 0x100fe40000010804 */
[----:B------:R-:W-:Y:S02]  /*15900*/  FMUL.FTZ R2, R2, c[0x0][0x2d0] ;  /* 0x0000b40002027a20 */ /* 0x000fe40000410000 */
[----:B---3--:R-:W-:Y:S02]  /*15910*/  FMUL.FTZ R45, R0, R105 ;  /* 0x00000069002d7220 */ /* 0x008fe40000410000 */
[--C-:B------:R-:W-:Y:S02]  /*15920*/  FFMA.FTZ R18, R62, c[0x0][0x2d0], -R4.reuse ;  /* 0x0000b4003e127a23 */ /* 0x100fe40000010804 */
[----:B------:R-:W2:Y:S01]  /*15930*/  MUFU.EX2 R2, R2 ;  /* 0x0000000200027308 */ /* 0x000ea20000000800 */
[--C-:B------:R-:W-:Y:S02]  /*15940*/  FFMA.FTZ R17, R61, c[0x0][0x2d0], -R4.reuse ;  /* 0x0000b4003d117a23 */ /* 0x100fe40000010804 */
[--C-:B------:R-:W-:Y:S01]  /*15950*/  FFMA.FTZ R16, R76, c[0x0][0x2d0], -R4.reuse ;  /* 0x0000b4004c107a23 */ /* 0x100fe20000010804 */
[----:B------:R-:W-:Y:S01]  /*15960*/  F2FP.PACK_AB R76, R20, R21 ;  /* 0x00000015144c723e */ /* 0x000fe200000000ff */
        /* <DEDUP_REMOVED lines=17> */
[C---:B------:R-:W-:Y:S02]  /*15a80*/  FFMA.FTZ R4, R0.reuse, R246, R21 ;  /* 0x000000f600047223 */ /* 0x040fe40000010015 */
[----:B------:R-:W-:Y:S02]  /*15a90*/  FMUL.FTZ R56, R0, R100 ;  /* 0x0000006400387220 */ /* 0x000fe40000410000 */
[----:B------:R-:W-:Y:S02]  /*15aa0*/  FADD.FTZ R100, R20, R4 ;  /* 0x0000000414647221 */ /* 0x000fe40000010000 */
[----:B------:R-:W3:Y:S01]  /*15ab0*/  LDSM.16.MT88.4 R20, [R192] ;  /* 0x00000000c014783b */ /* 0x000ee20000004200 */
[----:B------:R-:W-:Y:S01]  /*15ac0*/  FADD.FTZ R8, R11, R12 ;  /* 0x0000000c0b087221 */ /* 0x000fe20000010000 */
[----:B------:R-:W-:Y:S01]  /*15ad0*/  MUFU.EX2 R176, R188 ;  /* 0x000000bc00b07308 */ /* 0x000fe20000000800 */
[C---:B------:R-:W-:Y:S02]  /*15ae0*/  FMUL.FTZ R60, R0.reuse, R96 ;  /* 0x00000060003c7220 */ /* 0x040fe40000410000 */
[C---:B------:R-:W-:Y:S02]  /*15af0*/  FMUL.FTZ R61, R0.reuse, R97 ;  /* 0x00000061003d7220 */ /* 0x040fe40000410000 */
[C---:B------:R-:W-:Y:S02]  /*15b00*/  FMUL.FTZ R40, R0.reuse, R108 ;  /* 0x0000006c00287220 */ /* 0x040fe40000410000 */
[C---:B------:R-:W-:Y:S02]  /*15b10*/  FMUL.FTZ R41, R0.reuse, R109 ;  /* 0x0000006d00297220 */ /* 0x040fe40000410000 */
[C---:B------:R-:W-:Y:S01]  /*15b20*/  FMUL.FTZ R44, R0.reuse, R104 ;  /* 0x00000068002c7220 */ /* 0x040fe20000410000 */
[----:B------:R-:W-:Y:S01]  /*15b30*/  MUFU.EX2 R109, R180 ;  /* 0x000000b4006d7308 */ /* 0x000fe20000000800 */
[----:B------:R-:W-:Y:S02]  /*15b40*/  FMUL.FTZ R57, R0, R101 ;  /* 0x0000006500397220 */ /* 0x000fe40000410000 */
[----:B------:R-:W-:Y:S02]  /*15b50*/  FADD.FTZ R66, R10, R8 ;  /* 0x000000080a427221 */ /* 0x000fe40000010000 */
[C---:B------:R-:W-:Y:S02]  /*15b60*/  FMUL.FTZ R8, R0.reuse, R124 ;  /* 0x0000007c00087220 */ /* 0x040fe40000410000 */
[C---:B-1----:R-:W-:Y:S02]  /*15b70*/  FMUL.FTZ R9, R0.reuse, R125 ;  /* 0x0000007d00097220 */ /* 0x042fe40000410000 */
[C---:B------:R-:W-:Y:S01]  /*15b80*/  FMUL.FTZ R12, R0.reuse, R120 ;  /* 0x00000078000c7220 */ /* 0x040fe20000410000 */
[----:B------:R1:W-:Y:S01]  /*15b90*/  MUFU.EX2 R104, R55 ;  /* 0x0000003700687308 */ /* 0x0003e20000000800 */
[C---:B------:R-:W-:Y:S02]  /*15ba0*/  FMUL.FTZ R13, R0.reuse, R121 ;  /* 0x00000079000d7220 */ /* 0x040fe40000410000 */
[C---:B------:R-:W-:Y:S02]  /*15bb0*/  FMUL.FTZ R24, R0.reuse, R116 ;  /* 0x0000007400187220 */ /* 0x040fe40000410000 */
[C---:B------:R-:W-:Y:S02]  /*15bc0*/  FMUL.FTZ R25, R0.reuse, R117 ;  /* 0x0000007500197220 */ /* 0x040fe40000410000 */
[C---:B------:R-:W-:Y:S02]  /*15bd0*/  FMUL.FTZ R28, R0.reuse, R112 ;  /* 0x00000070001c7220 */ /* 0x040fe40000410000 */
[----:B------:R-:W-:Y:S01]  /*15be0*/  FMUL.FTZ R29, R0, R113 ;  /* 0x00000071001d7220 */ /* 0x000fe20000410000 */
[----:B------:R-:W4:Y:S01]  /*15bf0*/  MUFU.EX2 R101, R18 ;  /* 0x0000001200657308 */ /* 0x000f220000000800 */
[C---:B--2---:R-:W-:Y:S02]  /*15c00*/  FMUL.FTZ R59, R2.reuse, R103 ;  /* 0x00000067023b7220 */ /* 0x044fe40000410000 */
[C---:B------:R-:W-:Y:S02]  /*15c10*/  FMUL.FTZ R58, R2.reuse, R102 ;  /* 0x00000066023a7220 */ /* 0x040fe40000410000 */
[C---:B------:R-:W-:Y:S02]  /*15c20*/  FMUL.FTZ R6, R3.reuse, R130 ;  /* 0x0000008203067220 */ /* 0x040fe40000410000 */
[----:B------:R-:W-:Y:S02]  /*15c30*/  FMUL.FTZ R7, R3, R131 ;  /* 0x0000008303077220 */ /* 0x000fe40000410000 */
[C---:B------:R-:W-:Y:S01]  /*15c40*/  FMUL.FTZ R4, R65.reuse, R128 ;  /* 0x0000008041047220 */ /* 0x040fe20000410000 */
[----:B------:R-:W2:Y:S01]  /*15c50*/  MUFU.EX2 R0, R14 ;  /* 0x0000000e00007308 */ /* 0x000ea20000000800 */
[C---:B------:R-:W-:Y:S02]  /*15c60*/  FMUL.FTZ R5, R65.reuse, R129 ;  /* 0x0000008141057220 */ /* 0x040fe40000410000 */
[C---:B------:R-:W-:Y:S01]  /*15c70*/  FMUL.FTZ R10, R2.reuse, R126 ;  /* 0x0000007e020a7220 */ /* 0x040fe20000410000 */
[----:B-1----:R-:W-:Y:S01]  /*15c80*/  LDSM.16.MT88.4 R52, [R193] ;  /* 0x00000000c134783b */ /* 0x002fe20000004200 */
[C---:B------:R-:W-:Y:S02]  /*15c90*/  FMUL.FTZ R11, R2.reuse, R127 ;  /* 0x0000007f020b7220 */ /* 0x040fe40000410000 */
[C---:B------:R-:W-:Y:S02]  /*15ca0*/  FMUL.FTZ R15, R2.reuse, R123 ;  /* 0x0000007b020f7220 */ /* 0x040fe40000410000 */
[C---:B------:R-:W-:Y:S01]  /*15cb0*/  FFMA.FTZ R89, R2.reuse, R247, R32 ;  /* 0x000000f702597223 */ /* 0x040fe20000010020 */
[----:B------:R1:W-:Y:S01]  /*15cc0*/  MUFU.EX2 R103, R37 ;  /* 0x0000002500677308 */ /* 0x0003e20000000800 */
[----:B------:R-:W-:Y:S01]  /*15cd0*/  FMUL.FTZ R33, R65, R141 ;  /* 0x0000008d41217220 */ /* 0x000fe20000410000 */
[----:B------:R-:W5:Y:S01]  /*15ce0*/  LDL R247, [R1] ;  /* 0x0000000001f77983 */ /* 0x000f620000100800 */
[----:B------:R-:W-:Y:S01]  /*15cf0*/  FMUL.FTZ R34, R3, R142 ;  /* 0x0000008e03227220 */ /* 0x000fe20000410000 */
[----:B----4-:R-:W-:Y:S01]  /*15d00*/  F2FP.PACK_AB R77, R101, R32 ;  /* 0x00000020654d723e */ /* 0x010fe200000000ff */
[----:B------:R-:W-:Y:S02]  /*15d10*/  FMUL.FTZ R18, R3, R134 ;  /* 0x0000008603127220 */ /* 0x000fe40000410000 */
[----:B------:R-:W-:Y:S02]  /*15d20*/  FMUL.FTZ R32, R65, R140 ;  /* 0x0000008c41207220 */ /* 0x000fe40000410000 */
[----:B------:R-:W-:Y:S01]  /*15d30*/  FMUL.FTZ R35, R3, R143 ;  /* 0x0000008f03237220 */ /* 0x000fe20000410000 */
[----:B------:R4:W-:Y:S01]  /*15d40*/  MUFU.EX2 R102, R17 ;  /* 0x0000001100667308 */ /* 0x0009e20000000800 */
[----:B------:R-:W-:Y:S01]  /*15d50*/  LDSM.16.MT88.4 R140, [R196+0x2000] ;  /* 0x00200000c48c783b */ /* 0x000fe20000004200 */
[----:B------:R-:W-:Y:S01]  /*15d60*/  FMUL.FTZ R46, R2, R106 ;  /* 0x0000006a022e7220 */ /* 0x000fe20000410000 */
[----:B--2---:R-:W-:Y:S01]  /*15d70*/  F2FP.PACK_AB R75, R104, R0 ;  /* 0x00000000684b723e */ /* 0x004fe200000000ff */
[----:B------:R-:W-:Y:S02]  /*15d80*/  FADD.FTZ R88, R0, R38 ;  /* 0x0000002600587221 */ /* 0x000fe40000010000 */
[C---:B------:R-:W-:Y:S02]  /*15d90*/  FMUL.FTZ R47, R2.reuse, R107 ;  /* 0x0000006b022f7220 */ /* 0x040fe40000410000 */
[C---:B------:R-:W-:Y:S02]  /*15da0*/  FMUL.FTZ R62, R2.reuse, R98 ;  /* 0x00000062023e7220 */ /* 0x040fe40000410000 */
[----:B------:R-:W2:Y:S01]  /*15db0*/  MUFU.EX2 R121, R19 ;  /* 0x0000001300797308 */ /* 0x000ea20000000800 */
[-C--:B---3--:R-:W-:Y:S01]  /*15dc0*/  HMMA.16816.F32 R4, R72, R20.reuse, R4 ;  /* 0x000000144804723c */ /* 0x088fe20000001804 */
[----:B-1----:R-:W1:Y:S04]  /*15dd0*/  LDSM.16.MT88.4 R36, [R196] ;  /* 0x00000000c424783b */ /* 0x002e680000004200 */
[C---:B------:R-:W-:Y:S02]  /*15de0*/  FMUL.FTZ R14, R2.reuse, R122 ;  /* 0x0000007a020e7220 */ /* 0x040fe40000410000 */
[C---:B------:R-:W-:Y:S02]  /*15df0*/  FMUL.FTZ R26, R2.reuse, R118 ;  /* 0x00000076021a7220 */ /* 0x040fe40000410000 */
[----:B------:R-:W3:Y:S03]  /*15e00*/  MUFU.EX2 R120, R16 ;  /* 0x0000001000787308 */ /* 0x000ee60000000800 */
[C---:B------:R-:W-:Y:S02]  /*15e10*/  FMUL.FTZ R27, R2.reuse, R119 ;  /* 0x00000077021b7220 */ /* 0x040fe40000410000 */
[----:B----4-:R-:W-:Y:S02]  /*15e20*/  FMUL.FTZ R17, R65, R133 ;  /* 0x0000008541117220 */ /* 0x010fe40000410000 */
[C---:B------:R-:W-:Y:S02]  /*15e30*/  FMUL.FTZ R63, R2.reuse, R99 ;  /* 0x00000063023f7220 */ /* 0x040fe40000410000 */
[----:B------:R-:W4:Y:S01]  /*15e40*/  LDSM.16.MT88.4 R96, [R192+0x800] ;  /* 0x00080000c060783b */ /* 0x000f220000004200 */
[----:B------:R-:W-:Y:S01]  /*15e50*/  MUFU.EX2 R108, R178 ;  /* 0x000000b2006c7308 */ /* 0x000fe20000000800 */
[C---:B------:R-:W-:Y:S02]  /*15e60*/  FMUL.FTZ R42, R2.reuse, R110 ;  /* 0x0000006e022a7220 */ /* 0x040fe40000410000 */
[C---:B------:R-:W-:Y:S01]  /*15e70*/  FMUL.FTZ R43, R2.reuse, R111 ;  /* 0x0000006f022b7220 */ /* 0x040fe20000410000 */
[----:B--2---:R-:W-:Y:S01]  /*15e80*/  F2FP.PACK_AB R78, R121, R103 ;  /* 0x00000067794e723e */ /* 0x004fe200000000ff */
[C---:B------:R-:W-:Y:S02]  /*15e90*/  FMUL.FTZ R19, R3.reuse, R135 ;  /* 0x0000008703137220 */ /* 0x040fe40000410000 */
[----:B------:R-:W-:Y:S02]  /*15ea0*/  FMUL.FTZ R67, R3, R159 ;  /* 0x0000009f03437220 */ /* 0x000fe40000410000 */
[C---:B------:R-:W-:Y:S01]  /*15eb0*/  FMUL.FTZ R30, R2.reuse, R114 ;  /* 0x00000072021e7220 */ /* 0x040fe20000410000 */
[----:B------:R-:W-:Y:S01]  /*15ec0*/  MUFU.EX2 R111, R182 ;  /* 0x000000b6006f7308 */ /* 0x000fe20000000800 */
[----:B------:R-:W-:Y:S02]  /*15ed0*/  FMUL.FTZ R31, R2, R115 ;  /* 0x00000073021f7220 */ /* 0x000fe40000410000 */
[----:B------:R-:W-:Y:S01]  /*15ee0*/  FADD.FTZ R0, R64, R66 ;  /* 0x0000004240007221 */ /* 0x000fe20000010000 */
[----:B---3--:R-:W-:Y:S01]  /*15ef0*/  F2FP.PACK_AB R79, R120, R102 ;  /* 0x00000066784f723e */ /* 0x008fe200000000ff */
[----:B------:R-:W-:Y:S02]  /*15f00*/  FMUL.FTZ R16, R65, R132 ;  /* 0x0000008441107220 */ /* 0x000fe40000410000 */
[----:B------:R-:W-:Y:S01]  /*15f10*/  LDSM.16.MT88.4 R132, [R192+0x2000] ;  /* 0x00200000c084783b */ /* 0x000fe20000004200 */
[----:B------:R-:W-:Y:S02]  /*15f20*/  FMUL.FTZ R66, R3, R158 ;  /* 0x0000009e03427220 */ /* 0x000fe40000410000 */
[----:B------:R-:W-:Y:S01]  /*15f30*/  MUFU.EX2 R110, R179 ;  /* 0x000000b3006e7308 */ /* 0x000fe20000000800 */
[C---:B------:R-:W-:Y:S07]  /*15f40*/  HMMA.16816.F32 R8, R76.reuse, R20, R8 ;  /* 0x000000144c08723c */ /* 0x040fee0000001808 */
[C---:B------:R-:W-:Y:S01]  /*15f50*/  FMUL.FTZ R20, R65.reuse, R136 ;  /* 0x0000008841147220 */ /* 0x040fe20000410000 */
[-C--:B------:R-:W-:Y:S01]  /*15f60*/  HMMA.16816.F32 R12, R76, R22.reuse, R12 ;  /* 0x000000164c0c723c */ /* 0x080fe2000000180c */
[----:B------:R-:W2:Y:S03]  /*15f70*/  MUFU.EX2 R2, R184 ;  /* 0x000000b800027308 */ /* 0x000ea60000000800 */
[----:B------:R-:W-:Y:S04]  /*15f80*/  FMUL.FTZ R21, R65, R137 ;  /* 0x0000008941157220 */ /* 0x000fe80000410000 */
[C---:B------:R-:W-:Y:S03]  /*15f90*/  HMMA.16816.F32 R16, R72.reuse, R22, R16 ;  /* 0x000000164810723c */ /* 0x040fe60000001810 */
[----:B------:R-:W-:Y:S04]  /*15fa0*/  MUFU.EX2 R179, R186 ;  /* 0x000000ba00b37308 */ /* 0x000fe80000000800 */
[C---:B------:R-:W-:Y:S02]  /*15fb0*/  FMUL.FTZ R22, R3.reuse, R138 ;  /* 0x0000008a03167220 */ /* 0x040fe40000410000 */
[----:B------:R-:W-:Y:S04]  /*15fc0*/  FMUL.FTZ R23, R3, R139 ;  /* 0x0000008b03177220 */ /* 0x000fe80000410000 */
[----:B------:R-:W-:Y:S03]  /*15fd0*/  MUFU.EX2 R115, R173 ;  /* 0x000000ad00737308 */ /* 0x000fe60000000800 */
[-C--:B-1----:R-:W-:Y:S03]  /*15fe0*/  HMMA.16816.F32 R20, R72, R36.reuse, R20 ;  /* 0x000000244814723c */ /* 0x082fe60000001814 */
[----:B--2---:R-:W-:Y:S04]  /*15ff0*/  FADD.FTZ R0, R2, R0 ;  /* 0x0000000002007221 */ /* 0x004fe80000010000 */
[----:B------:R-:W-:Y:S01]  /*16000*/  FADD.FTZ R0, R87, R0 ;  /* 0x0000000057007221 */ /* 0x000fe20000010000 */
[C---:B------:R-:W-:Y:S01]  /*16010*/  HMMA.16816.F32 R24, R76.reuse, R36, R24 ;  /* 0x000000244c18723c */ /* 0x040fe20000001818 */
[----:B------:R-:W1:Y:S03]  /*16020*/  MUFU.EX2 R123, R172 ;  /* 0x000000ac007b7308 */ /* 0x000e660000000800 */
[----:B------:R-:W-:Y:S03]  /*16030*/  FADD.FTZ R0, R86, R0 ;  /* 0x0000000056007221 */ /* 0x000fe60000010000 */
[----:B------:R-:W-:Y:S01]  /*16040*/  FMUL.FTZ R36, R65, R144 ;  /* 0x0000009041247220 */ /* 0x000fe20000410000 */
[-C--:B------:R-:W-:Y:S03]  /*16050*/  HMMA.16816.F32 R28, R76, R38.reuse, R28 ;  /* 0x000000264c1c723c */ /* 0x080fe6000000181c */
[----:B------:R-:W-:Y:S01]  /*16060*/  MUFU.EX2 R126, R171 ;  /* 0x000000ab007e7308 */ /* 0x000fe20000000800 */
[----:B------:R-:W-:Y:S02]  /*16070*/  FADD.FTZ R0, R111, R0 ;  /* 0x000000006f007221 */ /* 0x000fe40000010000 */
[----:B------:R-:W-:Y:S02]  /*16080*/  FMUL.FTZ R37, R65, R145 ;  /* 0x0000009141257220 */ /* 0x000fe40000410000 */
[C---:B------:R-:W-:Y:S04]  /*16090*/  HMMA.16816.F32 R32, R72.reuse, R38, R32 ;  /* 0x000000264820723c */ /* 0x040fe80000001820 */
[----:B------:R-:W-:Y:S01]  /*160a0*/  FADD.FTZ R0, R109, R0 ;  /* 0x000000006d007221 */ /* 0x000fe20000010000 */
[----:B------:R-:W-:Y:S02]  /*160b0*/  MUFU.EX2 R171, R190 ;  /* 0x000000be00ab7308 */ /* 0x000fe40000000800 */
[C---:B------:R-:W-:Y:S02]  /*160c0*/  FMUL.FTZ R38, R3.reuse, R146 ;  /* 0x0000009203267220 */ /* 0x040fe40000410000 */
[----:B------:R-:W-:Y:S03]  /*160d0*/  FMUL.FTZ R39, R3, R147 ;  /* 0x0000009303277220 */ /* 0x000fe60000410000 */
[----:B------:R-:W-:Y:S03]  /*160e0*/  FADD.FTZ R0, R110, R0 ;  /* 0x000000006e007221 */ /* 0x000fe60000010000 */
[----:B------:R-:W2:Y:S01]  /*160f0*/  MUFU.EX2 R128, R170 ;  /* 0x000000aa00807308 */ /* 0x000ea20000000800 */
[-C--:B------:R-:W-:Y:S08]  /*16100*/  HMMA.16816.F32 R36, R72, R52.reuse, R36 ;  /* 0x000000344824723c */ /* 0x080ff00000001824 */
[C---:B------:R-:W-:Y:S01]  /*16110*/  HMMA.16816.F32 R40, R76.reuse, R52, R40 ;  /* 0x000000344c28723c */ /* 0x040fe20000001828 */
[----:B------:R-:W-:Y:S06]  /*16120*/  MUFU.EX2 R114, R167 ;  /* 0x000000a700727308 */ /* 0x000fec0000000800 */
[C---:B------:R-:W-:Y:S01]  /*16130*/  FMUL.FTZ R52, R65.reuse, R152 ;  /* 0x0000009841347220 */ /* 0x040fe20000410000 */
[-C--:B------:R-:W-:Y:S03]  /*16140*/  HMMA.16816.F32 R44, R76, R54.reuse, R44 ;  /* 0x000000364c2c723c */ /* 0x080fe6000000182c */
[----:B------:R-:W3:Y:S01]  /*16150*/  MUFU.EX2 R124, R166 ;  /* 0x000000a6007c7308 */ /* 0x000ee20000000800 */
[----:B------:R-:W-:Y:S04]  /*16160*/  FMUL.FTZ R53, R65, R153 ;  /* 0x0000009941357220 */ /* 0x000fe80000410000 */
[C---:B------:R-:W-:Y:S05]  /*16170*/  HMMA.16816.F32 R48, R72.reuse, R54, R48 ;  /* 0x000000364830723c */ /* 0x040fea0000001830 */
[----:B------:R-:W-:Y:S02]  /*16180*/  MUFU.EX2 R127, R165 ;  /* 0x000000a5007f7308 */ /* 0x000fe40000000800 */
[C---:B------:R-:W-:Y:S02]  /*16190*/  FMUL.FTZ R54, R3.reuse, R154 ;  /* 0x0000009a03367220 */ /* 0x040fe40000410000 */
[----:B------:R-:W-:Y:S03]  /*161a0*/  FMUL.FTZ R55, R3, R155 ;  /* 0x0000009b03377220 */ /* 0x000fe60000410000 */
[----:B------:R-:W-:Y:S03]  /*161b0*/  FADD.FTZ R3, R103, R100 ;  /* 0x0000006467037221 */ /* 0x000fe60000010000 */
[----:B------:R-:W-:Y:S01]  /*161c0*/  MUFU.EX2 R166, R222 ;  /* 0x000000de00a67308 */ /* 0x000fe20000000800 */
[-C--:B------:R-:W-:Y:S08]  /*161d0*/  HMMA.16816.F32 R52, R72, R80.reuse, R52 ;  /* 0x000000504834723c */ /* 0x080ff00000001834 */
[C---:B------:R-:W-:Y:S01]  /*161e0*/  HMMA.16816.F32 R56, R76.reuse, R80, R56 ;  /* 0x000000504c38723c */ /* 0x040fe20000001838 */
[----:B------:R-:W2:Y:S07]  /*161f0*/  MUFU.EX2 R246, R164 ;  /* 0x000000a400f67308 */ /* 0x000eae0000000800 */
[-C--:B------:R-:W-:Y:S03]  /*16200*/  HMMA.16816.F32 R60, R76, R82.reuse, R60 ;  /* 0x000000524c3c723c */ /* 0x080fe6000000183c */
[----:B------:R-:W-:Y:S04]  /*16210*/  MUFU.EX2 R117, R162 ;  /* 0x000000a200757308 */ /* 0x000fe80000000800 */
[----:B------:R-:W-:Y:S01]  /*16220*/  F2FP.PACK_AB R76, R2, R64 ;  /* 0x00000040024c723e */ /* 0x000fe200000000ff */
[C---:B------:R-:W-:Y:S01]  /*16230*/  FMUL.FTZ R64, R65.reuse, R156 ;  /* 0x0000009c41407220 */ /* 0x040fe20000410000 */
[----:B------:R-:W-:Y:S03]  /*16240*/  F2FP.PACK_AB R78, R86, R87 ;  /* 0x00000057564e723e */ /* 0x000fe600000000ff */
[----:B------:R-:W-:Y:S01]  /*16250*/  FMUL.FTZ R65, R65, R157 ;  /* 0x0000009d41417220 */ /* 0x000fe20000410000 */
[----:B------:R-:W3:Y:S01]  /*16260*/  MUFU.EX2 R118, R161 ;  /* 0x000000a100767308 */ /* 0x000ee20000000800 */
[----:B------:R-:W-:Y:S01]  /*16270*/  FADD.FTZ R2, R101, R89 ;  /* 0x0000005965027221 */ /* 0x000fe20000010000 */
[----:B-1----:R-:W-:Y:S01]  /*16280*/  F2FP.PACK_AB R77, R123, R115 ;  /* 0x000000737b4d723e */ /* 0x002fe200000000ff */
[----:B------:R-:W-:Y:S01]  /*16290*/  FADD.FTZ R87, R104, R88 ;  /* 0x0000005868577221 */ /* 0x000fe20000010000 */
[----:B--2---:R-:W-:Y:S01]  /*162a0*/  F2FP.PACK_AB R79, R128, R126 ;  /* 0x0000007e804f723e */ /* 0x004fe200000000ff */
[----:B------:R-:W-:Y:S01]  /*162b0*/  LDSM.16.MT88.4 R104, [R193+0x1000] ;  /* 0x00100000c168783b */ /* 0x000fe20000004200 */
[----:B------:R-:W-:Y:S04]  /*162c0*/  HMMA.16816.F32 R64, R72, R82, R64 ;  /* 0x000000524840723c */ /* 0x000fe80000001840 */
[----:B------:R-:W1:Y:S01]  /*162d0*/  MUFU.EX2 R125, R160 ;  /* 0x000000a0007d7308 */ /* 0x000e620000000800 */
[----:B------:R-:W-:Y:S01]  /*162e0*/  FADD.FTZ R86, R102, R2 ;  /* 0x0000000266567221 */ /* 0x000fe20000010000 */
[----:B------:R-:W-:Y:S01]  /*162f0*/  F2FP.PACK_AB R157, R168, R169 ;  /* 0x000000a9a89d723e */ /* 0x000fe200000000ff */
[----:B------:R-:W2:Y:S01]  /*16300*/  LDSM.16.MT88.4 R80, [R196+0x800] ;  /* 0x00080000c450783b */ /* 0x000ea20000004200 */
[-C--:B----4-:R-:W-:Y:S05]  /*16310*/  HMMA.16816.F32 R4, R76, R96.reuse, R4 ;  /* 0x000000604c04723c */ /* 0x090fea0000001804 */
[----:B---3--:R-:W-:Y:S01]  /*16320*/  F2FP.PACK_AB R72, R124, R114 ;  /* 0x000000727c48723e */ /* 0x008fe200000000ff */
[----:B------:R-:W-:Y:S01]  /*16330*/  FADD.FTZ R2, R108, R0 ;  /* 0x000000006c027221 */ /* 0x000fe20000010000 */
[----:B------:R-:W-:Y:S01]  /*16340*/  F2FP.PACK_AB R74, R246, R127 ;  /* 0x0000007ff64a723e */ /* 0x000fe200000000ff */
[----:B------:R-:W3:Y:S01]  /*16350*/  LDSM.16.MT88.4 R100, [R193+0x800] ;  /* 0x00080000c164783b */ /* 0x000ee20000004200 */
[----:B------:R-:W-:Y:S03]  /*16360*/  MUFU.EX2 R165, R224 ;  /* 0x000000e000a57308 */ /* 0x000fe60000000800 */
[----:B------:R-:W-:Y:S01]  /*16370*/  F2FP.PACK_AB R73, R118, R117 ;  /* 0x000000757649723e */ /* 0x000fe200000000ff */
[----:B------:R-:W-:Y:S02]  /*16380*/  FADD.FTZ R0, R121, R3 ;  /* 0x0000000379007221 */ /* 0x000fe40000010000 */
[----:B------:R-:W-:Y:S02]  /*16390*/  FADD.FTZ R3, R115, R87 ;  /* 0x0000005773037221 */ /* 0x000fe40000010000 */
[----:B------:R-:W-:Y:S02]  /*163a0*/  FADD.FTZ R87, R114, R0 ;  /* 0x0000000072577221 */ /* 0x000fe40000010000 */
[----:B------:R-:W-:Y:S01]  /*163b0*/  MUFU.EX2 R164, R225 ;  /* 0x000000e100a47308 */ /* 0x000fe20000000800 */
[----:B-1----:R-:W-:Y:S01]  /*163c0*/  F2FP.PACK_AB R75, R183, R125 ;  /* 0x0000007db74b723e */ /* 0x002fe200000000ff */
[----:B------:R-:W-:Y:S02]  /*163d0*/  FADD.FTZ R86, R120, R86 ;  /* 0x0000005678567221 */ /* 0x000fe40000010000 */
[----:B------:R-:W-:Y:S02]  /*163e0*/  FADD.FTZ R3, R123, R3 ;  /* 0x000000037b037221 */ /* 0x000fe40000010000 */
[----:B------:R-:W-:Y:S02]  /*163f0*/  FADD.FTZ R87, R124, R87 ;  /* 0x000000577c577221 */ /* 0x000fe40000010000 */
[C---:B------:R-:W-:Y:S02]  /*16400*/  HMMA.16816.F32 R8, R72.reuse, R96, R8 ;  /* 0x000000604808723c */ /* 0x040fe40000001808 */
[----:B------:R-:W-:Y:S06]  /*16410*/  MUFU.EX2 R162, R226 ;  /* 0x000000e200a27308 */ /* 0x000fec0000000800 */
[-C--:B------:R-:W-:Y:S04]  /*16420*/  HMMA.16816.F32 R12, R72, R98.reuse, R12 ;  /* 0x00000062480c723c */ /* 0x080fe8000000180c */
[----:B------:R-:W1:Y:S04]  /*16430*/  MUFU.EX2 R184, R174 ;  /* 0x000000ae00b87308 */ /* 0x000e680000000800 */
[C---:B------:R-:W-:Y:S01]  /*16440*/  HMMA.16816.F32 R16, R76.reuse, R98, R16 ;  /* 0x000000624c10723c */ /* 0x040fe20000001810 */
[----:B------:R-:W4:Y:S05]  /*16450*/  LDSM.16.MT88.4 R96, [R195+0x800] ;  /* 0x00080000c360783b */ /* 0x000f2a0000004200 */
[----:B------:R-:W-:Y:S02]  /*16460*/  MUFU.EX2 R174, R189 ;  /* 0x000000bd00ae7308 */ /* 0x000fe40000000800 */
[-C--:B--2---:R-:W-:Y:S08]  /*16470*/  HMMA.16816.F32 R20, R76, R80.reuse, R20 ;  /* 0x000000504c14723c */ /* 0x084ff00000001814 */
[C---:B------:R-:W-:Y:S01]  /*16480*/  HMMA.16816.F32 R24, R72.reuse, R80, R24 ;  /* 0x000000504818723c */ /* 0x040fe20000001818 */
[----:B------:R-:W-:Y:S07]  /*16490*/  MUFU.EX2 R182, R163 ;  /* 0x000000a300b67308 */ /* 0x000fee0000000800 */
[-C--:B------:R-:W-:Y:S03]  /*164a0*/  HMMA.16816.F32 R28, R72, R82.reuse, R28 ;  /* 0x00000052481c723c */ /* 0x080fe6000000181c */
[----:B------:R-:W2:Y:S05]  /*164b0*/  MUFU.EX2 R180, R175 ;  /* 0x000000af00b47308 */ /* 0x000eaa0000000800 */
[C---:B------:R-:W-:Y:S01]  /*164c0*/  HMMA.16816.F32 R32, R76.reuse, R82, R32 ;  /* 0x000000524c20723c */ /* 0x040fe20000001820 */
[----:B------:R-:W1:Y:S04]  /*164d0*/  LDSM.16.MT88.4 R80, [R192+0x1000] ;  /* 0x00100000c050783b */ /* 0x000e680000004200 */
[----:B------:R-:W-:Y:S03]  /*164e0*/  MUFU.EX2 R155, R177 ;  /* 0x000000b1009b7308 */ /* 0x000fe60000000800 */
[-C--:B---3--:R-:W-:Y:S03]  /*164f0*/  HMMA.16816.F32 R36, R76, R100.reuse, R36 ;  /* 0x000000644c24723c */ /* 0x088fe60000001824 */
[C---:B-----5:R-:W-:Y:S02]  /*16500*/  ISETP.GT.AND P0, PT, R223.reuse, R247, PT ;  /* 0x000000f7df00720c */ /* 0x060fe40003f04270 */
[----:B------:R-:W-:Y:S02]  /*16510*/  IADD3 R223, R223, -0x1, RZ ;  /* 0xffffffffdfdf7810 */ /* 0x000fe40007ffe0ff */
[----:B------:R-:W3:Y:S01]  /*16520*/  MUFU.EX2 R175, R187 ;  /* 0x000000bb00af7308 */ /* 0x000ee20000000800 */
[C---:B------:R-:W-:Y:S08]  /*16530*/  HMMA.16816.F32 R40, R72.reuse, R100, R40 ;  /* 0x000000644828723c */ /* 0x040ff00000001828 */
[-C--:B------:R-:W-:Y:S01]  /*16540*/  HMMA.16816.F32 R44, R72, R102.reuse, R44 ;  /* 0x00000066482c723c */ /* 0x080fe2000000182c */
[----:B------:R-:W-:Y:S07]  /*16550*/  MUFU.EX2 R154, R181 ;  /* 0x000000b5009a7308 */ /* 0x000fee0000000800 */
[C---:B------:R-:W-:Y:S01]  /*16560*/  HMMA.16816.F32 R48, R76.reuse, R102, R48 ;  /* 0x000000664c30723c */ /* 0x040fe20000001830 */
[----:B------:R-:W5:Y:S02]  /*16570*/  LDSM.16.MT88.4 R100, [R196+0x1000] ;  /* 0x00100000c464783b */ /* 0x000f640000004200 */
[----:B------:R-:W1:Y:S05]  /*16580*/  MUFU.EX2 R153, R191 ;  /* 0x000000bf00997308 */ /* 0x000e6a0000000800 */
[-C--:B----4-:R-:W-:Y:S05]  /*16590*/  HMMA.16816.F32 R52, R76, R96.reuse, R52 ;  /* 0x000000604c34723c */ /* 0x090fea0000001834 */
[----:B------:R-:W-:Y:S03]  /*165a0*/  MUFU.EX2 R152, R207 ;  /* 0x000000cf00987308 */ /* 0x000fe60000000800 */
[C---:B------:R-:W-:Y:S07]  /*165b0*/  HMMA.16816.F32 R56, R72.reuse, R96, R56 ;  /* 0x000000604838723c */ /* 0x040fee0000001838 */
[----:B------:R-:W4:Y:S01]  /*165c0*/  MUFU.EX2 R170, R209 ;  /* 0x000000d100aa7308 */ /* 0x000f220000000800 */
[-C--:B------:R-:W-:Y:S07]  /*165d0*/  HMMA.16816.F32 R60, R72, R98.reuse, R60 ;  /* 0x00000062483c723c */ /* 0x080fee000000183c */
[----:B------:R-:W-:Y:S01]  /*165e0*/  F2FP.PACK_AB R72, R109, R111 ;  /* 0x0000006f6d48723e */ /* 0x000fe200000000ff */
[----:B------:R-:W-:Y:S01]  /*165f0*/  HMMA.16816.F32 R64, R76, R98, R64 ;  /* 0x000000624c40723c */ /* 0x000fe20000001840 */
[----:B------:R-:W5:Y:S01]  /*16600*/  LDSM.16.MT88.4 R96, [R195+0x1000] ;  /* 0x00100000c360783b */ /* 0x000f620000004200 */
[----:B------:R-:W4:Y:S02]  /*16610*/  MUFU.EX2 R89, R218 ;  /* 0x000000da00597308 */ /* 0x000f240000000800 */
[----:B------:R-:W-:Y:S02]  /*16620*/  F2FP.PACK_AB R74, R108, R110 ;  /* 0x0000006e6c4a723e */ /* 0x000fe400000000ff */
[----:B------:R-:W-:Y:S02]  /*16630*/  F2FP.PACK_AB R73, R243, R242 ;  /* 0x000000f2f349723e */ /* 0x000fe400000000ff */
[----:B-1----:R-:W-:Y:S01]  /*16640*/  F2FP.PACK_AB R75, R185, R184 ;  /* 0x000000b8b94b723e */ /* 0x002fe200000000ff */
[----:B------:R-:W-:Y:S03]  /*16650*/  LDSM.16.MT88.4 R108, [R195+0x1800] ;  /* 0x00180000c36c783b */ /* 0x000fe60000004200 */
[----:B--2---:R-:W-:Y:S01]  /*16660*/  F2FP.PACK_AB R76, R180, R182 ;  /* 0x000000b6b44c723e */ /* 0x004fe200000000ff */
[----:B------:R-:W1:Y:S01]  /*16670*/  MUFU.EX2 R88, R217 ;  /* 0x000000d900587308 */ /* 0x000e620000000800 */
[----:B---3--:R-:W-:Y:S01]  /*16680*/  F2FP.PACK_AB R78, R175, R155 ;  /* 0x0000009baf4e723e */ /* 0x008fe200000000ff */
[-C--:B------:R-:W-:Y:S05]  /*16690*/  HMMA.16816.F32 R4, R72, R80.reuse, R4 ;  /* 0x000000504804723c */ /* 0x080fea0000001804 */
[----:B------:R-:W-:Y:S02]  /*166a0*/  F2FP.PACK_AB R77, R153, R154 ;  /* 0x0000009a994d723e */ /* 0x000fe400000000ff */
[----:B----4-:R-:W-:Y:S01]  /*166b0*/  F2FP.PACK_AB R79, R170, R152 ;  /* 0x00000098aa4f723e */ /* 0x010fe200000000ff */
[----:B------:R-:W2:Y:S01]  /*166c0*/  MUFU.EX2 R113, R216 ;  /* 0x000000d800717308 */ /* 0x000ea20000000800 */
[----:B------:R-:W-:Y:S05]  /*166d0*/  FADD.FTZ R0, R89, R2 ;  /* 0x0000000259007221 */ /* 0x000fea0000010000 */
[C---:B------:R-:W-:Y:S04]  /*166e0*/  HMMA.16816.F32 R8, R76.reuse, R80, R8 ;  /* 0x000000504c08723c */ /* 0x040fe80000001808 */
[----:B------:R-:W3:Y:S04]  /*166f0*/  MUFU.EX2 R112, R215 ;  /* 0x000000d700707308 */ /* 0x000ee80000000800 */
[-C--:B------:R-:W-:Y:S04]  /*16700*/  HMMA.16816.F32 R12, R76, R82.reuse, R12 ;  /* 0x000000524c0c723c */ /* 0x080fe8000000180c */
[----:B-1----:R-:W-:Y:S02]  /*16710*/  FADD.FTZ R0, R88, R0 ;  /* 0x0000000058007221 */ /* 0x002fe40000010000 */
[----:B------:R-:W-:Y:S02]  /*16720*/  MUFU.EX2 R172, R213 ;  /* 0x000000d500ac7308 */ /* 0x000fe40000000800 */
[C---:B------:R-:W-:Y:S01]  /*16730*/  HMMA.16816.F32 R16, R72.reuse, R82, R16 ;  /* 0x000000524810723c */ /* 0x040fe20000001810 */
[----:B------:R-:W1:Y:S03]  /*16740*/  LDSM.16.MT88.4 R80, [R192+0x1800] ;  /* 0x00180000c050783b */ /* 0x000e660000004200 */
[----:B--2---:R-:W-:Y:S04]  /*16750*/  FADD.FTZ R0, R113, R0 ;  /* 0x0000000071007221 */ /* 0x004fe80000010000 */
[-C--:B-----5:R-:W-:Y:S01]  /*16760*/  HMMA.16816.F32 R20, R72, R100.reuse, R20 ;  /* 0x000000644814723c */ /* 0x0a0fe20000001814 */
        /* <DEDUP_REMOVED lines=9> */
[----:B------:R-:W2:Y:S06]  /*16800*/  LDSM.16.MT88.4 R100, [R196+0x1800] ;  /* 0x00180000c464783b */ /* 0x000eac0000004200 */
        /* <DEDUP_REMOVED lines=17> */
[----:B------:R-:W-:Y:S03]  /*16920*/  MUFU.EX2 R167, R230 ;  /* 0x000000e600a77308 */ /* 0x000fe60000000800 */
[----:B-----5:R-:W-:Y:S02]  /*16930*/  FADD.FTZ R0, R116, R0 ;  /* 0x0000000074007221 */ /* 0x020fe40000010000 */
[----:B------:R-:W-:Y:S02]  /*16940*/  FADD.FTZ R2, R154, R2 ;  /* 0x000000029a027221 */ /* 0x000fe40000010000 */
[-C--:B------:R-:W-:Y:S03]  /*16950*/  HMMA.16816.F32 R60, R76, R98.reuse, R60 ;  /* 0x000000624c3c723c */ /* 0x080fe6000000183c */
[----:B------:R-:W4:Y:S01]  /*16960*/  MUFU.EX2 R163, R235 ;  /* 0x000000eb00a37308 */ /* 0x000f220000000800 */
[----:B------:R-:W-:Y:S01]  /*16970*/  FADD.FTZ R2, R153, R2 ;  /* 0x0000000299027221 */ /* 0x000fe20000010000 */
[----:B-1----:R-:W-:Y:S03]  /*16980*/  F2FP.PACK_AB R158, R114, R116 ;  /* 0x00000074729e723e */ /* 0x002fe600000000ff */
[----:B------:R-:W-:Y:S04]  /*16990*/  HMMA.16816.F32 R64, R72, R98, R64 ;  /* 0x000000624840723c */ /* 0x000fe80000001840 */
[----:B------:R-:W-:Y:S01]  /*169a0*/  F2FP.PACK_AB R76, R88, R89 ;  /* 0x00000059584c723e */ /* 0x000fe200000000ff */
[----:B------:R-:W-:Y:S01]  /*169b0*/  MUFU.EX2 R161, R233 ;  /* 0x000000e900a17308 */ /* 0x000fe20000000800 */
        /* <DEDUP_REMOVED lines=9> */
[----:B------:R-:W-:Y:S01]  /*16a50*/  F2FP.PACK_AB R73, R165, R166 ;  /* 0x000000a6a549723e */ /* 0x000fe200000000ff */
[-C--:B------:R-:W-:Y:S05]  /*16a60*/  HMMA.16816.F32 R4, R76, R80.reuse, R4 ;  /* 0x000000504c04723c */ /* 0x080fea0000001804 */
[----:B------:R-:W-:Y:S01]  /*16a70*/  F2FP.PACK_AB R75, R162, R164 ;  /* 0x000000a4a24b723e */ /* 0x000fe200000000ff */
[----:B------:R-:W5:Y:S01]  /*16a80*/  MUFU.EX2 R160, R234 ;  /* 0x000000ea00a07308 */ /* 0x000f620000000800 */
[----:B----4-:R-:W-:Y:S01]  /*16a90*/  F2FP.PACK_AB R159, R163, R167 ;  /* 0x000000a7a39f723e */ /* 0x010fe200000000ff */
[----:B------:R-:W-:Y:S04]  /*16aa0*/  FADD.FTZ R2, R165, R2 ;  /* 0x00000002a5027221 */ /* 0x000fe80000010000 */
[C---:B------:R-:W-:Y:S04]  /*16ab0*/  HMMA.16816.F32 R8, R72.reuse, R80, R8 ;  /* 0x000000504808723c */ /* 0x040fe80000001808 */
[----:B------:R-:W4:Y:S01]  /*16ac0*/  MUFU.EX2 R89, R237 ;  /* 0x000000ed00597308 */ /* 0x000f220000000800 */
[----:B------:R-:W-:Y:S03]  /*16ad0*/  FADD.FTZ R2, R164, R2 ;  /* 0x00000002a4027221 */ /* 0x000fe60000010000 */
[-C--:B------:R-:W-:Y:S04]  /*16ae0*/  HMMA.16816.F32 R12, R72, R82.reuse, R12 ;  /* 0x00000052480c723c */ /* 0x080fe8000000180c */
[----:B-1----:R-:W-:Y:S02]  /*16af0*/  FADD.FTZ R239, R114, R0 ;  /* 0x0000000072ef7221 */ /* 0x002fe40000010000 */
[----:B------:R-:W-:Y:S01]  /*16b00*/  MUFU.EX2 R81, R240 ;  /* 0x000000f000517308 */ /* 0x000fe20000000800 */
[----:B------:R-:W-:Y:S01]  /*16b10*/  FADD.FTZ R0, R126, R3 ;  /* 0x000000037e007221 */ /* 0x000fe20000010000 */
[C---:B------:R-:W-:Y:S04]  /*16b20*/  HMMA.16816.F32 R16, R76.reuse, R82, R16 ;  /* 0x000000524c10723c */ /* 0x040fe80000001810 */
[----:B------:R-:W-:Y:S01]  /*16b30*/  FADD.FTZ R0, R128, R0 ;  /* 0x0000000080007221 */ /* 0x000fe20000010000 */
[----:B-----5:R-:W-:Y:S01]  /*16b40*/  F2FP.PACK_AB R96, R160, R161 ;  /* 0x000000a1a060723e */ /* 0x020fe200000000ff */
[----:B------:R-:W-:Y:S01]  /*16b50*/  FADD.FTZ R3, R127, R87 ;  /* 0x000000577f037221 */ /* 0x000fe20000010000 */
[----:B------:R-:W-:Y:S01]  /*16b60*/  MOV R87, R70 ;  /* 0x0000004600577202 */ /* 0x000fe20000000f00 */
[-C--:B--2---:R-:W-:Y:S01]  /*16b70*/  HMMA.16816.F32 R20, R76, R100.reuse, R20 ;  /* 0x000000644c14723c */ /* 0x084fe20000001814 */
[----:B------:R-:W-:Y:S03]  /*16b80*/  MUFU.EX2 R82, R236 ;  /* 0x000000ec00527308 */ /* 0x000fe60000000800 */
[----:B----4-:R-:W-:Y:S01]  /*16b90*/  F2FP.PACK_AB R98, R88, R89 ;  /* 0x000000595862723e */ /* 0x010fe200000000ff */
[----:B------:R-:W-:Y:S02]  /*16ba0*/  FADD.FTZ R3, R246, R3 ;  /* 0x00000003f6037221 */ /* 0x000fe40000010000 */
[----:B------:R-:W-:Y:S01]  /*16bb0*/  FADD.FTZ R0, R242, R0 ;  /* 0x00000000f2007221 */ /* 0x000fe20000010000 */
[C---:B------:R-:W-:Y:S03]  /*16bc0*/  HMMA.16816.F32 R24, R72.reuse, R100, R24 ;  /* 0x000000644818723c */ /* 0x040fe60000001818 */
[----:B------:R-:W1:Y:S01]  /*16bd0*/  MUFU.EX2 R83, R238 ;  /* 0x000000ee00537308 */ /* 0x000e620000000800 */
[----:B------:R-:W-:Y:S02]  /*16be0*/  FADD.FTZ R3, R182, R3 ;  /* 0x00000003b6037221 */ /* 0x000fe40000010000 */
[----:B------:R-:W-:Y:S02]  /*16bf0*/  FADD.FTZ R0, R243, R0 ;  /* 0x00000000f3007221 */ /* 0x000fe40000010000 */
[-C--:B------:R-:W-:Y:S04]  /*16c00*/  HMMA.16816.F32 R28, R72, R102.reuse, R28 ;  /* 0x00000066481c723c */ /* 0x080fe8000000181c */
[----:B------:R-:W-:Y:S01]  /*16c10*/  FADD.FTZ R3, R180, R3 ;  /* 0x00000003b4037221 */ /* 0x000fe20000010000 */
[----:B------:R-:W2:Y:S01]  /*16c20*/  MUFU.EX2 R80, R241 ;  /* 0x000000f100507308 */ /* 0x000ea20000000800 */
[----:B------:R-:W-:Y:S02]  /*16c30*/  FADD.FTZ R0, R184, R0 ;  /* 0x00000000b8007221 */ /* 0x000fe40000010000 */
[C---:B------:R-:W-:Y:S04]  /*16c40*/  HMMA.16816.F32 R32, R76.reuse, R102, R32 ;  /* 0x000000664c20723c */ /* 0x040fe80000001820 */
[----:B------:R-:W-:Y:S02]  /*16c50*/  FADD.FTZ R3, R155, R3 ;  /* 0x000000039b037221 */ /* 0x000fe40000010000 */
[----:B------:R-:W-:Y:S02]  /*16c60*/  FADD.FTZ R0, R185, R0 ;  /* 0x00000000b9007221 */ /* 0x000fe40000010000 */
[-C--:B---3--:R-:W-:Y:S04]  /*16c70*/  HMMA.16816.F32 R36, R76, R104.reuse, R36 ;  /* 0x000000684c24723c */ /* 0x088fe80000001824 */
[----:B-1----:R-:W-:Y:S01]  /*16c80*/  F2FP.PACK_AB R97, R83, R82 ;  /* 0x000000525361723e */ /* 0x002fe200000000ff */
[----:B------:R-:W-:Y:S02]  /*16c90*/  FADD.FTZ R3, R175, R3 ;  /* 0x00000003af037221 */ /* 0x000fe40000010000 */
[----:B------:R-:W-:Y:S01]  /*16ca0*/  FADD.FTZ R0, R172, R0 ;  /* 0x00000000ac007221 */ /* 0x000fe20000010000 */
[C---:B------:R-:W-:Y:S04]  /*16cb0*/  HMMA.16816.F32 R40, R72.reuse, R104, R40 ;  /* 0x000000684828723c */ /* 0x040fe80000001828 */
[----:B------:R-:W-:Y:S01]  /*16cc0*/  FADD.FTZ R3, R171, R3 ;  /* 0x00000003ab037221 */ /* 0x000fe20000010000 */
[----:B--2---:R-:W-:Y:S01]  /*16cd0*/  F2FP.PACK_AB R99, R80, R81 ;  /* 0x000000515063723e */ /* 0x004fe200000000ff */
        /* <DEDUP_REMOVED lines=45> */
.L_x_1748:
[----:B-1----:R-:W-:-:S13]  /*16fb0*/  ISETP.GE.AND P0, PT, R223, R252, PT ;  /* 0x000000fcdf00720c */ /* 0x002fda0003f06270 */
[----:B------:R-:W-:Y:S05]  /*16fc0*/  @!P0 BRA `(.L_x_1760) ;  /* 0x00003c7000008947 */ /* 0x000fea0003800000 */
[----:B------:R-:W-:Y:S01]  /*16fd0*/  IMAD.MOV.U32 R87, RZ, RZ, R70 ;  /* 0x000000ffff577224 */ /* 0x000fe200078e0046 */
[----:B------:R-:W-:Y:S01]  /*16fe0*/  MOV R89, R68 ;  /* 0x0000004400597202 */ /* 0x000fe20000000f00 */
[----:B------:R-:W-:Y:S01]  /*16ff0*/  IMAD.MOV.U32 R86, RZ, RZ, R71 ;  /* 0x000000ffff567224 */ /* 0x000fe200078e0047 */
[----:B------:R-:W-:Y:S02]  /*17000*/  MOV R88, R69 ;  /* 0x0000004500587202 */ /* 0x000fe40000000f00 */
.L_x_1767:
[----:B------:R-:W2:Y:S01]  /*17010*/  LDL.64 R6, [R1+0x8] ;  /* 0x0000080001067983 */ /* 0x000ea20000100a00 */
[----:B------:R-:W-:Y:S04]  /*17020*/  DEPBAR.LE SB0, 0x0 ;  /* 0x000080000000791a */ /* 0x000fe80000000000 */
[----:B------:R-:W3:Y:S01]  /*17030*/  LDL R4, [R1+0x4] ;  /* 0x0000040001047983 */ /* 0x000ee20000100800 */
[----:B------:R-:W-:Y:S01]  /*17040*/  WARPSYNC 0xffffffff ;  /* 0xffffffff00007948 */ /* 0x000fe20003800000 */
[----:B------:R-:W-:Y:S01]  /*17050*/  SHF.R.S32.HI R0, RZ, 0x1f, R231 ;  /* 0x0000001fff007819 */ /* 0x000fe200000114e7 */
[C---:B------:R-:W-:Y:S01]  /*17060*/  IMAD.WIDE.U32 R2, R231.reuse, c[0x0][0x208], RZ ;  /* 0x00008200e7027a25 */ /* 0x040fe200078e00ff */
        /* <DEDUP_REMOVED lines=30> */
.L_x_1864:
        /* <DEDUP_REMOVED lines=324> */
.L_x_1865:
        /* <DEDUP_REMOVED lines=25> */
.L_x_1866:
        /* <DEDUP_REMOVED lines=9> */
.L_x_1763:
[----:B--234-:R-:W-:Y:S05]  /*188b0*/  BSYNC B0 ;  /* 0x0000000000007941 */ /* 0x01cfea0003800000 */
.L_x_1762:
        /* <DEDUP_REMOVED lines=97> */
.L_x_1867:
[C---:B------:R-:W-:Y:S01]  /*18ed0*/  FMUL.FTZ R2, R71.reuse, c[0x0][0x2d0] ;  /* 0x0000b40047027a20 */ /* 0x040fe20000410000 */
[----:B--2---:R-:W-:Y:S01]  /*18ee0*/  FMNMX.FTZ R68, R0, R4, !PT ;  /* 0x0000000400447209 */ /* 0x004fe20007810000 */
[----:B------:R-:W-:Y:S01]  /*18ef0*/  FADD.FTZ R0, -R71, R86 ;  /* 0x0000005647007221 */ /* 0x000fe20000010100 */
[----:B------:R-:W-:Y:S01]  /*18f00*/  WARPSYNC 0xffffffff ;  /* 0xffffffff00007948 */ /* 0x000fe20003800000 */
[--C-:B-1----:R-:W-:Y:S01]  /*18f10*/  FFMA.FTZ R4, R188, c[0x0][0x2d0], -R2.reuse ;  /* 0x0000b400bc047a23 */ /* 0x102fe20000010802 */
[----:B------:R-:W-:Y:S01]  /*18f20*/  LDSM.16.MT88.4 R52, [R193] ;  /* 0x00000000c134783b */ /* 0x000fe20000004200 */
[----:B------:R-:W-:Y:S01]  /*18f30*/  FMUL.FTZ R0, R0, c[0x0][0x2d0] ;  /* 0x0000b40000007a20 */ /* 0x000fe20000410000 */
[----:B------:R-:W-:Y:S01]  /*18f40*/  ISETP.GT.AND P0, PT, R223, R252, PT ;  /* 0x000000fcdf00720c */ /* 0x000fe20003f04270 */
        /* <DEDUP_REMOVED lines=183> */
[C---:B------:R-:W-:Y:S02]  /*19ac0*/  FMUL.FTZ R7, R3.reuse, R131 ;  /* 0x0000008303077220 */ /* 0x040fe40000410000 */
        /* <DEDUP_REMOVED lines=58> */
[----:B---3--:R-:W-:Y:S01]  /*19e70*/  FADD.FTZ R3, R123, R3 ;  /* 0x000000037b037221 */ /* 0x008fe20000010000 */
        /* <DEDUP_REMOVED lines=122> */
[----:B------:R-:W-:Y:S01]  /*1a620*/  MUFU.EX2 R167, R241 ;  /* 0x000000f100a77308 */ /* 0x000fe20000000800 */
[----:B------:R-:W-:Y:S01]  /*1a630*/  F2FP.PACK_AB R72, R175, R172 ;  /* 0x000000acaf48723e */ /* 0x000fe200000000ff */
[----:B------:R-:W-:Y:S01]  /*1a640*/  FADD.FTZ R2, R166, R2 ;  /* 0x00000002a6027221 */ /* 0x000fe20000010000 */
[----:B------:R-:W-:Y:S01]  /*1a650*/  F2FP.PACK_AB R74, R178, R177 ;  /* 0x000000b1b24a723e */ /* 0x000fe200000000ff */
[-C--:B------:R-:W-:Y:S05]  /*1a660*/  HMMA.16816.F32 R4, R76, R80.reuse, R4 ;  /* 0x000000504c04723c */ /* 0x080fea0000001804 */
[C---:B------:R-:W-:Y:S01]  /*1a670*/  F2FP.PACK_AB R73, R165.reuse, R166 ;  /* 0x000000a6a549723e */ /* 0x040fe200000000ff */
[----:B------:R-:W4:Y:S01]  /*1a680*/  MUFU.EX2 R163, R242 ;  /* 0x000000f200a37308 */ /* 0x000f220000000800 */
        /* <DEDUP_REMOVED lines=8> */
[----:B------:R-:W-:Y:S01]  /*1a710*/  FADD.FTZ R3, R127, R87 ;  /* 0x000000577f037221 */ /* 0x000fe20000010000 */
[----:B------:R-:W-:Y:S01]  /*1a720*/  MOV R87, R70 ;  /* 0x0000004600577202 */ /* 0x000fe20000000f00 */
[-C--:B------:R-:W-:Y:S04]  /*1a730*/  HMMA.16816.F32 R12, R72, R82.reuse, R12 ;  /* 0x00000052480c723c */ /* 0x080fe8000000180c */
[----:B------:R-:W1:Y:S01]  /*1a740*/  MUFU.EX2 R160, R224 ;  /* 0x000000e000a07308 */ /* 0x000e620000000800 */
[----:B------:R-:W-:Y:S02]  /*1a750*/  FADD.FTZ R0, R128, R0 ;  /* 0x0000000080007221 */ /* 0x000fe40000010000 */
[----:B------:R-:W-:Y:S01]  /*1a760*/  FADD.FTZ R3, R243, R3 ;  /* 0x00000003f3037221 */ /* 0x000fe20000010000 */
[C---:B------:R-:W-:Y:S04]  /*1a770*/  HMMA.16816.F32 R16, R76.reuse, R82, R16 ;  /* 0x000000524c10723c */ /* 0x040fe80000001810 */
[----:B----4-:R-:W-:Y:S01]  /*1a780*/  F2FP.PACK_AB R159, R163, R167 ;  /* 0x000000a7a39f723e */ /* 0x010fe200000000ff */
[----:B------:R-:W-:Y:S01]  /*1a790*/  FADD.FTZ R3, R183, R3 ;  /* 0x00000003b7037221 */ /* 0x000fe20000010000 */
[----:B------:R-:W-:Y:S01]  /*1a7a0*/  MUFU.EX2 R89, R225 ;  /* 0x000000e100597308 */ /* 0x000fe20000000800 */
[----:B------:R-:W-:Y:S01]  /*1a7b0*/  FADD.FTZ R0, R230, R0 ;  /* 0x00000000e6007221 */ /* 0x000fe20000010000 */
[-C--:B--2---:R-:W-:Y:S04]  /*1a7c0*/  HMMA.16816.F32 R20, R76, R100.reuse, R20 ;  /* 0x000000644c14723c */ /* 0x084fe80000001814 */
[----:B------:R-:W-:Y:S02]  /*1a7d0*/  FADD.FTZ R3, R182, R3 ;  /* 0x00000003b6037221 */ /* 0x000fe40000010000 */
        /* <DEDUP_REMOVED lines=70> */
.L_x_1760:
[----:B------:R-:W-:Y:S05]  /*1ac40*/  BRA.DIV ~URZ, `(.L_x_1768) ;  /* 0x00008e227f007947 */ /* 0x000fea000b800000 */
[----:B------:R1:W2:Y:S02]  /*1ac50*/  SHFL.BFLY PT, R0, R239, 0x2, 0x1f ;  /* 0x0c401f00ef007f89 */ /* 0x0002a400000e0000 */
.L_x_1868:
        /* <DEDUP_REMOVED lines=15> */
.L_x_1869:
        /* <DEDUP_REMOVED lines=102> */
.L_x_1679:
        /* <DEDUP_REMOVED lines=8> */
[----:B------:R-:W3:Y:S08]  /*1b430*/  FLO.U32 R3, UR4 ;  /* 0x0000000400037d00 */ /* 0x000ef000080e0000 */
[----:B------:R-:W4:Y:S01]  /*1b440*/  POPC R2, UR4 ;  /* 0x0000000400027d09 */ /* 0x000f220008000000 */
[----:B---3--:R-:W-:Y:S01]  /*1b450*/  ISETP.EQ.U32.AND P0, PT, R3, R4, PT ;  /* 0x000000040300720c */ /* 0x008fe20003f02070 */
[----:B------:R-:W-:-:S12]  /*1b460*/  IMAD.MOV.U32 R4, RZ, RZ, c[0x0][0x560] ;  /* 0x00015800ff047624 */ /* 0x000fd800078e00ff */
[----:B----4-:R3:W4:Y:S04]  /*1b470*/  @P0 ATOMG.E.ADD.STRONG.GPU PT, R2, [R4.64], R2 ;  /* 0x00000002040209a8 */ /* 0x01072800081ee1c8 */
[----:B---3--:R-:W3:Y:S04]  /*1b480*/  S2R R4, SR_LTMASK ;  /* 0x0000000000047919 */ /* 0x008ee80000003900 */
[----:B----4-:R3:W4:Y:S02]  /*1b490*/  SHFL.IDX PT, R3, R2, R3, 0x1f ;  /* 0x00001f0302037589 */ /* 0x01072400000e0000 */
[----:B---3--:R-:W-:-:S06]  /*1b4a0*/  LOP3.LUT R2, R4, UR4, RZ, 0xc0, !PT ;  /* 0x0000000404027c12 */ /* 0x008fcc000f8ec0ff */
[----:B------:R-:W4:Y:S02]  /*1b4b0*/  POPC R2, R2 ;  /* 0x0000000200027309 */ /* 0x000f240000000000 */
[----:B----45:R-:W-:-:S05]  /*1b4c0*/  IADD3 R6, R3, c[0x0][0xc], R2 ;  /* 0x0000030003067a10 */ /* 0x030fca0007ffe002 */
[----:B------:R3:W-:Y:S02]  /*1b4d0*/  STL [R1+0x40], R6 ;  /* 0x0000400601007387 */ /* 0x0007e40000100800 */
.L_x_1771:
[----:B---3--:R-:W-:Y:S05]  /*1b4e0*/  BSYNC B0 ;  /* 0x0000000000007941 */ /* 0x008fea0003800000 */
.L_x_1770:
[----:B------:R-:W-:Y:S01]  /*1b4f0*/  PRMT R0, R0, 0x9910, RZ ;  /* 0x0000991000007816 */ /* 0x000fe200000000ff */
[----:B------:R-:W-:Y:S01]  /*1b500*/  BSSY B1, `(.L_x_1772) ;  /* 0x00002f1000017945 */ /* 0x000fe20003800000 */
[----:B-----5:R-:W-:Y:S02]  /*1b510*/  IMAD.MOV.U32 R57, RZ, RZ, R6 ;  /* 0x000000ffff397224 */ /* 0x020fe400078e0006 */
[----:B------:R-:W-:-:S13]  /*1b520*/  ISETP.NE.AND P0, PT, R0, RZ, PT ;  /* 0x000000ff0000720c */ /* 0x000fda0003f05270 */
[----:B------:R-:W-:Y:S05]  /*1b530*/  @!P0 BRA `(.L_x_1773) ;  /* 0x000022f000008947 */ /* 0x000fea0003800000 */
[----:B------:R-:W3:Y:S04]  /*1b540*/  LDL R6, [R1+0x9c] ;  /* 0x00009c0001067983 */ /* 0x000ee80000100800 */
[----:B------:R-:W4:Y:S04]  /*1b550*/  LDL R5, [R1+0xac] ;  /* 0x0000ac0001057983 */ /* 0x000f280000100800 */
[----:B-12---:R-:W2:Y:S04]  /*1b560*/  LDL R9, [R1+0xb4] ;  /* 0x0000b40001097983 */ /* 0x006ea80000100800 */
        /* <DEDUP_REMOVED lines=18> */
[----:B------:R-:W-:Y:S04]  /*1b690*/  STS [R6+0x2000], R3 ;  /* 0x0020000306007388 */ /* 0x000fe80000000800 */
[----:B------:R3:W-:Y:S01]  /*1b6a0*/  STS [R6+0x2400], R2 ;  /* 0x0024000206007388 */ /* 0x0007e20000000800 */
[----:B-1----:R-:W-:-:S03]  /*1b6b0*/  F2FP.PACK_AB R0, R35, R34 ;  /* 0x000000222300723e */ /* 0x002fc600000000ff */
[----:B---3--:R-:W3:Y:S01]  /*1b6c0*/  LDL R6, [R1+0xa8] ;  /* 0x0000a80001067983 */ /* 0x008ee20000100800 */
[----:B------:R-:W-:Y:S02]  /*1b6d0*/  F2FP.PACK_AB R3, R79, R78 ;  /* 0x0000004e4f03723e */ /* 0x000fe400000000ff */
[----:B------:R-:W-:Y:S01]  /*1b6e0*/  F2FP.PACK_AB R2, R131, R130 ;  /* 0x000000828302723e */ /* 0x000fe200000000ff */
[----:B------:R1:W-:Y:S04]  /*1b6f0*/  STS [R5+0x2000], R0 ;  /* 0x0020000005007388 */ /* 0x0003e80000000800 */
[----:B------:R4:W-:Y:S04]  /*1b700*/  STS [R5+0x2400], R4 ;  /* 0x0024000405007388 */ /* 0x0009e80000000800 */
[----:B--2---:R2:W-:Y:S04]  /*1b710*/  STS [R9], R3 ;  /* 0x0000000309007388 */ /* 0x0045e80000000800 */
[----:B------:R2:W-:Y:S04]  /*1b720*/  STS [R9+0x400], R2 ;  /* 0x0004000209007388 */ /* 0x0005e80000000800 */
[----:B------:R-:W3:Y:S01]  /*1b730*/  LDL.LU R11, [R1+0x64] ;  /* 0x00006400010b7983 */ /* 0x000ee20000300800 */
[----:B-1----:R-:W-:-:S02]  /*1b740*/  F2FP.PACK_AB R0, R81, R80 ;  /* 0x000000505100723e */ /* 0x002fc400000000ff */
[----:B----4-:R-:W-:-:S03]  /*1b750*/  F2FP.PACK_AB R4, R39, R38 ;  /* 0x000000262704723e */ /* 0x010fc600000000ff */
[----:B------:R1:W-:Y:S01]  /*1b760*/  STS [R8], R0 ;  /* 0x0000000008007388 */ /* 0x0003e20000000800 */
[----:B------:R-:W-:Y:S02]  /*1b770*/  F2FP.PACK_AB R5, R59, R58 ;  /* 0x0000003a3b05723e */ /* 0x000fe400000000ff */
[----:B--2---:R-:W-:Y:S02]  /*1b780*/  F2FP.PACK_AB R3, R133, R132 ;  /* 0x000000848503723e */ /* 0x004fe400000000ff */
[----:B------:R-:W-:-:S03]  /*1b790*/  F2FP.PACK_AB R2, R41, R40 ;  /* 0x000000282902723e */ /* 0x000fc600000000ff */
[----:B------:R-:W-:Y:S04]  /*1b7a0*/  STS [R8+0x400], R3 ;  /* 0x0004000308007388 */ /* 0x000fe80000000800 */
[----:B------:R-:W-:Y:S04]  /*1b7b0*/  STS [R9+0x2000], R4 ;  /* 0x0020000409007388 */ /* 0x000fe80000000800 */
[----:B------:R2:W-:Y:S01]  /*1b7c0*/  STS [R9+0x2400], R2 ;  /* 0x0024000209007388 */ /* 0x0005e20000000800 */
[----:B-1----:R-:W-:-:S03]  /*1b7d0*/  F2FP.PACK_AB R0, R43, R42 ;  /* 0x0000002a2b00723e */ /* 0x002fc600000000ff */
[----:B--2---:R-:W2:Y:S01]  /*1b7e0*/  LDL.LU R9, [R1+0x68] ;  /* 0x0000680001097983 */ /* 0x004ea20000300800 */
        /* <DEDUP_REMOVED lines=15> */
[----:B---3--:R1:W-:Y:S04]  /*1b8e0*/  STS [R6], R2 ;  /* 0x0000000206007388 */ /* 0x0083e80000000800 */
[----:B------:R3:W-:Y:S04]  /*1b8f0*/  STS [R6+0x400], R0 ;  /* 0x0004000006007388 */ /* 0x0007e80000000800 */
[----:B------:R3:W-:Y:S04]  /*1b900*/  STS [R7+0x2000], R4 ;  /* 0x0020000407007388 */ /* 0x0007e80000000800 */
[----:B------:R3:W-:Y:S01]  /*1b910*/  STS [R7+0x2400], R3 ;  /* 0x0024000307007388 */ /* 0x0007e20000000800 */
[----:B-1----:R-:W-:-:S02]  /*1b920*/  F2FP.PACK_AB R2, R51, R50 ;  /* 0x000000323302723e */ /* 0x002fc400000000ff */
[----:B---3--:R-:W-:-:S03]  /*1b930*/  F2FP.PACK_AB R0, R47, R46 ;  /* 0x0000002e2f00723e */ /* 0x008fc600000000ff */
        /* <DEDUP_REMOVED lines=12> */
[----:B---3--:R-:W-:Y:S02]  /*1ba00*/  F2FP.PACK_AB R3, R29, R28 ;  /* 0x0000001c1d03723e */ /* 0x008fe400000000ff */
[----:B--2---:R-:W-:-:S05]  /*1ba10*/  F2FP.PACK_AB R2, R33, R32 ;  /* 0x000000202102723e */ /* 0x004fca00000000ff */
        /* <DEDUP_REMOVED lines=20> */
.L_x_1774:
        /* <DEDUP_REMOVED lines=70> */
[----:B---3--:R-:W-:-:S05]  /*1bfc0*/  IMAD.IADD R6, R61, 0x1, R56 ;  /* 0x000000013d067824 */ /* 0x008fca00078e0238 */
        /* <DEDUP_REMOVED lines=25> */
[----:B-1----:R-:W-:Y:S01]  /*1c160*/  IADD3 R8, R251, R56, RZ ;  /* 0x00000038fb087210 */ /* 0x002fe20007ffe0ff */
        /* <DEDUP_REMOVED lines=39> */
[----:B------:R-:W-:Y:S01]  /*1c3e0*/  IADD3 R4, R10, R56, RZ ;  /* 0x000000380a047210 */ /* 0x000fe20007ffe0ff */
[----:B------:R-:W-:Y:S05]  /*1c3f0*/  BRA.DIV ~URZ, `(.L_x_1776) ;  /* 0x000078f27f007947 */ /* 0x000fea000b800000 */
[----:B-1234-:R1:W2:Y:S02]  /*1c400*/  SHFL.IDX PT, R7, R5, RZ, 0x181f ;  /* 0x00181fff05077589 */ /* 0x01e2a400000e0000 */
.L_x_1870:
[----:B------:R-:W-:Y:S05]  /*1c410*/  BRA.DIV ~URZ, `(.L_x_1777) ;  /* 0x000079427f007947 */ /* 0x000fea000b800000 */
[----:B------:R3:W4:Y:S02]  /*1c420*/  SHFL.IDX PT, R2, R6, RZ, 0x181f ;  /* 0x00181fff06027589 */ /* 0x00072400000e0000 */
.L_x_1871:
[----:B------:R-:W-:-:S13]  /*1c430*/  ISETP.GE.OR P0, PT, R4, R0, P2 ;  /* 0x000000000400720c */ /* 0x000fda0001706670 */
[----:B----4-:R-:W-:-:S04]  /*1c440*/  @!P0 LEA R2, P1, R244, R2, 0x1 ;  /* 0x00000002f4028211 */ /* 0x010fc800078208ff */
[----:B--2---:R-:W-:-:S05]  /*1c450*/  @!P0 LEA.HI.X R3, R244, R7, R245, 0x1, P1 ;  /* 0x00000007f4038211 */ /* 0x004fca00008f0cf5 */
[----:B------:R2:W-:Y:S01]  /*1c460*/  @!P0 ST.E.128 [R2.64], R12 ;  /* 0x0000000c02008985 */ /* 0x0005e2000c101d08 */
[----:B------:R-:W-:Y:S05]  /*1c470*/  BRA.DIV ~URZ, `(.L_x_1778) ;  /* 0x000079527f007947 */ /* 0x000fea000b800000 */
[----:B------:R4:W1:Y:S04]  /*1c480*/  SHFL.IDX PT, R7, R5, 0x1, 0x181f ;  /* 0x00381f0005077f89 */ /* 0x00086800000e0000 */
[----:B--2---:R4:W2:Y:S02]  /*1c490*/  SHFL.IDX PT, R2, R6, 0x1, 0x181f ;  /* 0x00381f0006027f89 */ /* 0x0048a400000e0000 */
.L_x_1872:
[----:B------:R-:W-:-:S04]  /*1c4a0*/  IADD3 R3, R4, 0x10, RZ ;  /* 0x0000001004037810 */ /* 0x000fc80007ffe0ff */
[----:B------:R-:W-:-:S13]  /*1c4b0*/  ISETP.GE.OR P0, PT, R3, R0, P2 ;  /* 0x000000000300720c */ /* 0x000fda0001706670 */
[----:B--2---:R-:W-:-:S04]  /*1c4c0*/  @!P0 LEA R2, P1, R244, R2, 0x1 ;  /* 0x00000002f4028211 */ /* 0x004fc800078208ff */
[----:B-1----:R-:W-:-:S05]  /*1c4d0*/  @!P0 LEA.HI.X R3, R244, R7, R245, 0x1, P1 ;  /* 0x00000007f4038211 */ /* 0x002fca00008f0cf5 */
[----:B------:R1:W-:Y:S01]  /*1c4e0*/  @!P0 ST.E.128 [R2.64], R16 ;  /* 0x0000001002008985 */ /* 0x0003e2000c101d08 */
[----:B------:R-:W-:Y:S05]  /*1c4f0*/  BRA.DIV ~URZ, `(.L_x_1779) ;  /* 0x000079a27f007947 */ /* 0x000fea000b800000 */
[----:B------:R2:W1:Y:S02]  /*1c500*/  SHFL.IDX PT, R7, R5, 0x2, 0x181f ;  /* 0x00581f0005077f89 */ /* 0x00046400000e0000 */
.L_x_1873:
[----:B------:R-:W-:Y:S05]  /*1c510*/  BRA.DIV ~URZ, `(.L_x_1780) ;  /* 0x000079f27f007947 */ /* 0x000fea000b800000 */
[----:B-1----:R1:W2:Y:S02]  /*1c520*/  SHFL.IDX PT, R2, R6, 0x2, 0x181f ;  /* 0x00581f0006027f89 */ /* 0x0022a400000e0000 */
.L_x_1874:
        /* <DEDUP_REMOVED lines=8> */
.L_x_1875:
[----:B------:R-:W-:-:S04]  /*1c5b0*/  IADD3 R3, R4, 0x30, RZ ;  /* 0x0000003004037810 */ /* 0x000fc80007ffe0ff */
[----:B------:R-:W-:-:S13]  /*1c5c0*/  ISETP.GE.OR P0, PT, R3, R0, P2 ;  /* 0x000000000300720c */ /* 0x000fda0001706670 */
[----:B--2---:R-:W-:-:S04]  /*1c5d0*/  @!P0 LEA R2, P1, R244, R2, 0x1 ;  /* 0x00000002f4028211 */ /* 0x004fc800078208ff */
[----:B------:R-:W-:-:S05]  /*1c5e0*/  @!P0 LEA.HI.X R3, R244, R7, R245, 0x1, P1 ;  /* 0x00000007f4038211 */ /* 0x000fca00008f0cf5 */
[----:B------:R2:W-:Y:S01]  /*1c5f0*/  @!P0 ST.E.128 [R2.64], R24 ;  /* 0x0000001802008985 */ /* 0x0005e2000c101d08 */
[----:B------:R-:W-:Y:S05]  /*1c600*/  BRA.DIV ~URZ, `(.L_x_1782) ;  /* 0x00007a427f007947 */ /* 0x000fea000b800000 */
[----:B------:R1:W2:Y:S02]  /*1c610*/  SHFL.IDX PT, R7, R5, 0x4, 0x181f ;  /* 0x00981f0005077f89 */ /* 0x0002a400000e0000 */
.L_x_1876:
[----:B------:R-:W-:Y:S05]  /*1c620*/  BRA.DIV ~URZ, `(.L_x_1783) ;  /* 0x00007a927f007947 */ /* 0x000fea000b800000 */
[----:B--2---:R2:W1:Y:S02]  /*1c630*/  SHFL.IDX PT, R2, R6, 0x4, 0x181f ;  /* 0x00981f0006027f89 */ /* 0x00446400000e0000 */
.L_x_1877:
        /* <DEDUP_REMOVED lines=8> */
.L_x_1878:
[----:B------:R-:W-:-:S04]  /*1c6c0*/  IADD3 R3, R4, 0x50, RZ ;  /* 0x0000005004037810 */ /* 0x000fc80007ffe0ff */
[----:B------:R-:W-:-:S13]  /*1c6d0*/  ISETP.GE.OR P0, PT, R3, R0, P2 ;  /* 0x000000000300720c */ /* 0x000fda0001706670 */
[----:B---3--:R-:W-:-:S04]  /*1c6e0*/  @!P0 LEA R2, P1, R244, R2, 0x1 ;  /* 0x00000002f4028211 */ /* 0x008fc800078208ff */
[----:B--2---:R-:W-:-:S05]  /*1c6f0*/  @!P0 LEA.HI.X R3, R244, R7, R245, 0x1, P1 ;  /* 0x00000007f4038211 */ /* 0x004fca00008f0cf5 */
[----:B------:R2:W-:Y:S01]  /*1c700*/  @!P0 ST.E.128 [R2.64], R32 ;  /* 0x0000002002008985 */ /* 0x0005e2000c101d08 */
[----:B------:R-:W-:Y:S05]  /*1c710*/  BRA.DIV ~URZ, `(.L_x_1785) ;  /* 0x00007ae27f007947 */ /* 0x000fea000b800000 */
[----:B------:R3:W1:Y:S02]  /*1c720*/  SHFL.IDX PT, R7, R5, 0x6, 0x181f ;  /* 0x00d81f0005077f89 */ /* 0x00066400000e0000 */
.L_x_1879:
[----:B------:R-:W-:Y:S05]  /*1c730*/  BRA.DIV ~URZ, `(.L_x_1786) ;  /* 0x00007b327f007947 */ /* 0x000fea000b800000 */
[----:B--2---:R2:W3:Y:S02]  /*1c740*/  SHFL.IDX PT, R2, R6, 0x6, 0x181f ;  /* 0x00d81f0006027f89 */ /* 0x0044e400000e0000 */
.L_x_1880:
        /* <DEDUP_REMOVED lines=8> */
.L_x_1881:
[----:B------:R-:W-:-:S04]  /*1c7d0*/  IADD3 R2, R4, 0x70, RZ ;  /* 0x0000007004027810 */ /* 0x000fc80007ffe0ff */
[----:B------:R-:W-:-:S13]  /*1c7e0*/  ISETP.GE.OR P0, PT, R2, R0, P2 ;  /* 0x000000000200720c */ /* 0x000fda0001706670 */
[----:B------:R-:W-:Y:S05]  /*1c7f0*/  @P0 BRA `(.L_x_1788) ;  /* 0x00001c1000000947 */ /* 0x000fea0003800000 */
[----:B----4-:R-:W-:-:S04]  /*1c800*/  LEA R2, P0, R244, R3, 0x1 ;  /* 0x00000003f4027211 */ /* 0x010fc800078008ff */
[----:B---3--:R-:W-:-:S05]  /*1c810*/  LEA.HI.X R3, R244, R5, R245, 0x1, P0 ;  /* 0x00000005f4037211 */ /* 0x008fca00000f0cf5 */
[----:B------:R3:W-:Y:S01]  /*1c820*/  ST.E.128 [R2.64], R40 ;  /* 0x0000002802007985 */ /* 0x0007e2000c101d08 */
[----:B------:R-:W-:Y:S05]  /*1c830*/  BRA `(.L_x_1788) ;  /* 0x00001bd000007947 */ /* 0x000fea0003800000 */
.L_x_1775:
        /* <DEDUP_REMOVED lines=33> */
.L_x_1882:
[----:B------:R-:W-:Y:S05]  /*1ca50*/  BRA.DIV ~URZ, `(.L_x_1790) ;  /* 0x000079c27f007947 */ /* 0x000fea000b800000 */
[----:B------:R3:W4:Y:S02]  /*1ca60*/  SHFL.IDX PT, R0, R12, RZ, 0x1c1f ;  /* 0x001c1fff0c007589 */ /* 0x00072400000e0000 */
.L_x_1883:
        /* <DEDUP_REMOVED lines=50> */
.L_x_1792:
[----:B------:R-:W-:Y:S05]  /*1cd90*/  BSYNC B0 ;  /* 0x0000000000007941 */ /* 0x000fea0003800000 */
.L_x_1791:
[----:B------:R-:W-:Y:S05]  /*1cda0*/  BRA.DIV ~URZ, `(.L_x_1793) ;  /* 0x000076e27f007947 */ /* 0x000fea000b800000 */
[----:B--2---:R2:W1:Y:S04]  /*1cdb0*/  SHFL.IDX PT, R4, R5, 0x1, 0x1c1f ;  /* 0x003c1f0005047f89 */ /* 0x00446800000e0000 */
[----:B----4-:R2:W4:Y:S02]  /*1cdc0*/  SHFL.IDX PT, R0, R12, 0x1, 0x1c1f ;  /* 0x003c1f000c007f89 */ /* 0x01052400000e0000 */
.L_x_1884:
        /* <DEDUP_REMOVED lines=50> */
.L_x_1795:
[----:B------:R-:W-:Y:S05]  /*1d0f0*/  BSYNC B0 ;  /* 0x0000000000007941 */ /* 0x000fea0003800000 */
.L_x_1794:
[----:B------:R-:W-:Y:S05]  /*1d100*/  BRA.DIV ~URZ, `(.L_x_1796) ;  /* 0x000074527f007947 */ /* 0x000fea000b800000 */
[----:B-1----:R1:W2:Y:S02]  /*1d110*/  SHFL.IDX PT, R4, R5, 0x2, 0x1c1f ;  /* 0x005c1f0005047f89 */ /* 0x0022a400000e0000 */
.L_x_1885:
[----:B------:R-:W-:Y:S05]  /*1d120*/  BRA.DIV ~URZ, `(.L_x_1797) ;  /* 0x000074a27f007947 */ /* 0x000fea000b800000 */
[----:B----4-:R4:W1:Y:S02]  /*1d130*/  SHFL.IDX PT, R0, R12, 0x2, 0x1c1f ;  /* 0x005c1f000c007f89 */ /* 0x01086400000e0000 */
.L_x_1886:
[----:B--23--:R-:W2:Y:S01]  /*1d140*/  LDL R2, [R1+0x6c] ;  /* 0x00006c0001027983 */ /* 0x00cea20000100800 */
[----:B------:R-:W-:Y:S01]  /*1d150*/  BSSY B0, `(.L_x_1798) ;  /* 0x0000033000007945 */ /* 0x000fe20003800000 */
[----:B--2---:R-:W-:-:S13]  /*1d160*/  LOP3.LUT P0, RZ, R2, 0x1, RZ, 0xc0, !PT ;  /* 0x0000000102ff7812 */ /* 0x004fda000780c0ff */
[----:B------:R-:W-:Y:S05]  /*1d170*/  @P0 BRA `(.L_x_1799) ;  /* 0x0000030000000947 */ /* 0x000fea0003800000 */
[----:B------:R-:W2:Y:S04]  /*1d180*/  LDL R8, [R1+0x34] ;  /* 0x0000340001087983 */ /* 0x000ea80000100800 */
        /* <DEDUP_REMOVED lines=47> */
.L_x_1799:
[----:B------:R-:W-:Y:S05]  /*1d480*/  BSYNC B0 ;  /* 0x0000000000007941 */ /* 0x000fea0003800000 */
.L_x_1798:
[----:B------:R-:W-:Y:S05]  /*1d490*/  BRA.DIV ~URZ, `(.L_x_1800) ;  /* 0x000071a27f007947 */ /* 0x000fea000b800000 */
[----:B------:R3:W2:Y:S04]  /*1d4a0*/  SHFL.IDX PT, R4, R5, 0x3, 0x1c1f ;  /* 0x007c1f0005047f89 */ /* 0x0006a800000e0000 */
[----:B-1----:R3:W1:Y:S02]  /*1d4b0*/  SHFL.IDX PT, R0, R12, 0x3, 0x1c1f ;  /* 0x007c1f000c007f89 */ /* 0x00266400000e0000 */
.L_x_1887:
[----:B--2---:R-:W2:Y:S02]  /*1d4c0*/  LDL R2, [R1+0x6c] ;  /* 0x00006c0001027983 */ /* 0x004ea40000100800 */
[----:B--2---:R-:W-:-:S13]  /*1d4d0*/  LOP3.LUT P0, RZ, R2, 0x2, RZ, 0xc0, !PT ;  /* 0x0000000202ff7812 */ /* 0x004fda000780c0ff */
[----:B------:R-:W-:Y:S05]  /*1d4e0*/  @P0 BRA `(.L_x_1788) ;  /* 0x00000f2000000947 */ /* 0x000fea0003800000 */
[----:B------:R-:W2:Y:S04]  /*1d4f0*/  LDL R6, [R1+0x34] ;  /* 0x0000340001067983 */ /* 0x000ea80000100800 */
[----:B------:R-:W5:Y:S04]  /*1d500*/  LDL R10, [R1+0x8c] ;  /* 0x00008c00010a7983 */ /* 0x000f680000100800 */
[----:B---3--:R-:W3:Y:S04]  /*1d510*/  LDL R7, [R1+0xd4] ;  /* 0x0000d40001077983 */ /* 0x008ee80000100800 */
[----:B----4-:R-:W4:Y:S04]  /*1d520*/  LDL R18, [R1+0x84] ;  /* 0x0000840001127983 */ /* 0x010f280000100800 */
[----:B------:R-:W3:Y:S04]  /*1d530*/  LDL R8, [R1+0x88] ;  /* 0x0000880001087983 */ /* 0x000ee80000100800 */
        /* <DEDUP_REMOVED lines=11> */
[----:B-----5:R-:W-:-:S11]  /*1d5f0*/  ISETP.GE.AND P5, PT, R10, c[0x0][0x3c8], PT ;  /* 0x0000f2000a007a0c */ /* 0x020fd60003fa6270 */
[----:B-1----:R-:W-:-:S04]  /*1d600*/  @!P0 LEA R2, P1, R6, R0, 0x2 ;  /* 0x0000000006028211 */ /* 0x002fc800078210ff */
[----:B---3--:R-:W-:Y:S02]  /*1d610*/  @!P0 LEA.HI.X R3, R6, R4, R7, 0x2, P1 ;  /* 0x0000000406038211 */ /* 0x008fe400008f1407 */
        /* <DEDUP_REMOVED lines=33> */
.L_x_1773:
[----:B------:R-:W3:Y:S04]  /*1d830*/  LDL.LU R0, [R1+0x64] ;  /* 0x0000640001007983 */ /* 0x000ee80000300800 */
[----:B------:R-:W4:Y:S01]  /*1d840*/  LDL.LU R7, [R1+0x68] ;  /* 0x0000680001077983 */ /* 0x000f220000300800 */
[----:B------:R-:W-:Y:S02]  /*1d850*/  ISETP.NE.U32.AND P0, PT, RZ, c[0x0][0x508], PT ;  /* 0x00014200ff007a0c */ /* 0x000fe40003f05070 */
[----:B------:R-:W-:Y:S01]  /*1d860*/  ISETP.NE.U32.AND P3, PT, RZ, c[0x0][0x500], PT ;  /* 0x00014000ff007a0c */ /* 0x000fe20003f65070 */
[----:B--2---:R-:W2:Y:S01]  /*1d870*/  LDL.LU R6, [R1+0x44] ;  /* 0x0000440001067983 */ /* 0x004ea20000300800 */
[----:B------:R-:W-:Y:S01]  /*1d880*/  ISETP.NE.AND.EX P2, PT, RZ, c[0x0][0x50c], PT, P0 ;  /* 0x00014300ff007a0c */ /* 0x000fe20003f45300 */
[----:B-1----:R-:W-:Y:S01]  /*1d890*/  IMAD.MOV.U32 R18, RZ, RZ, c[0x0][0x388] ;  /* 0x0000e200ff127624 */ /* 0x002fe200078e00ff */
[----:B------:R-:W-:-:S02]  /*1d8a0*/  ISETP.NE.AND.EX P3, PT, RZ, c[0x0][0x504], PT, P3 ;  /* 0x00014100ff007a0c */ /* 0x000fc40003f65330 */
[----:B---3--:R-:W-:-:S09]  /*1d8b0*/  IADD3 R2, P1, R0, c[0x0][0x500], RZ ;  /* 0x0001400000027a10 */ /* 0x008fd20007f3e0ff */
[----:B------:R-:W-:Y:S01]  /*1d8c0*/  @P2 IADD3 R4, P0, R0, c[0x0][0x508], RZ ;  /* 0x0001420000042a10 */ /* 0x000fe20007f1e0ff */
[----:B------:R-:W-:Y:S01]  /*1d8d0*/  IMAD.MOV.U32 R0, RZ, RZ, RZ ;  /* 0x000000ffff007224 */ /* 0x000fe200078e00ff */
[C---:B----4-:R-:W-:Y:S02]  /*1d8e0*/  IADD3.X R3, R7.reuse, c[0x0][0x504], RZ, P1, !PT ;  /* 0x0001410007037a10 */ /* 0x050fe40000ffe4ff */
[----:B------:R-:W-:-:S03]  /*1d8f0*/  @P2 IADD3.X R5, R7, c[0x0][0x50c], RZ, P0, !PT ;  /* 0x0001430007052a10 */ /* 0x000fc600007fe4ff */
[----:B------:R1:W5:Y:S04]  /*1d900*/  @P3 LDG.E R0, [R2.64] ;  /* 0x0000000802003981 */ /* 0x000368000c1e1900 */
[----:B------:R1:W5:Y:S01]  /*1d910*/  @P2 LDG.E R18, [R4.64] ;  /* 0x0000000804122981 */ /* 0x000362000c1e1900 */
[----:B--2---:R-:W-:-:S04]  /*1d920*/  ISETP.NE.AND P0, PT, R6, RZ, PT ;  /* 0x000000ff0600720c */ /* 0x004fc80003f05270 */
[----:B------:R-:W-:Y:S01]  /*1d930*/  SEL R19, R6, c[0x0][0x3d4], P0 ;  /* 0x0000f50006137a07 */ /* 0x000fe20000000000 */
[----:B------:R-:W-:Y:S05]  /*1d940*/  @P2 BRA `(.L_x_1801) ;  /* 0x0000004000002947 */ /* 0x000fea0003800000 */
[----:B------:R-:W-:Y:S05]  /*1d950*/  @!P3 BRA `(.L_x_1801) ;  /* 0x000000300000b947 */ /* 0x000fea0003800000 */
[----:B-1----:R1:W2:Y:S04]  /*1d960*/  LDG.E R4, [R2.64] ;  /* 0x0000000802047981 */ /* 0x0022a8000c1e1900 */
[----:B-1----:R-:W2:Y:S02]  /*1d970*/  LDG.E R2, [R2.64+0x4] ;  /* 0x0000040802027981 */ /* 0x002ea4000c1e1900 */
[----:B--2--5:R-:W-:Y:S02]  /*1d980*/  IADD3 R18, -R4, R2, RZ ;  /* 0x0000000204127210 */ /* 0x024fe40007ffe1ff */
.L_x_1801:
        /* <DEDUP_REMOVED lines=60> */
.L_x_1803:
[----:B------:R-:W-:Y:S05]  /*1dd50*/  BSYNC B0 ;  /* 0x0000000000007941 */ /* 0x000fea0003800000 */
.L_x_1802:
        /* <DEDUP_REMOVED lines=20> */
[----:B--2---:R-:W-:-:S04]  /*1dea0*/  IADD3 R4, R251, R11, RZ ;  /* 0x0000000bfb047210 */ /* 0x004fc80007ffe0ff */
        /* <DEDUP_REMOVED lines=20> */
.L_x_1888:
[----:B------:R-:W-:Y:S05]  /*1dff0*/  BRA.DIV ~URZ, `(.L_x_1805) ;  /* 0x000067827f007947 */ /* 0x000fea000b800000 */
[----:B------:R3:W4:Y:S02]  /*1e000*/  SHFL.IDX PT, R2, R6, RZ, 0x181f ;  /* 0x00181fff06027589 */ /* 0x00072400000e0000 */
.L_x_1889:
        /* <DEDUP_REMOVED lines=8> */
.L_x_1890:
[----:B------:R-:W-:-:S04]  /*1e090*/  IADD3 R3, R0, 0x10, RZ ;  /* 0x0000001000037810 */ /* 0x000fc80007ffe0ff */
[----:B------:R-:W-:-:S13]  /*1e0a0*/  ISETP.GE.OR P0, PT, R3, R4, P2 ;  /* 0x000000040300720c */ /* 0x000fda0001706670 */
[----:B--2---:R-:W-:-:S04]  /*1e0b0*/  @!P0 LEA R2, P1, R244, R2, 0x1 ;  /* 0x00000002f4028211 */ /* 0x004fc800078208ff */
[----:B-1----:R-:W-:-:S05]  /*1e0c0*/  @!P0 LEA.HI.X R3, R244, R7, R245, 0x1, P1 ;  /* 0x00000007f4038211 */ /* 0x002fca00008f0cf5 */
[----:B------:R1:W-:Y:S01]  /*1e0d0*/  @!P0 ST.E.128 [R2.64], RZ ;  /* 0x000000ff02008985 */ /* 0x0003e2000c101d08 */
[----:B------:R-:W-:Y:S05]  /*1e0e0*/  BRA.DIV ~URZ, `(.L_x_1807) ;  /* 0x000067d27f007947 */ /* 0x000fea000b800000 */
[----:B------:R2:W1:Y:S02]  /*1e0f0*/  SHFL.IDX PT, R7, R5, 0x2, 0x181f ;  /* 0x00581f0005077f89 */ /* 0x00046400000e0000 */
.L_x_1891:
[----:B------:R-:W-:Y:S05]  /*1e100*/  BRA.DIV ~URZ, `(.L_x_1808) ;  /* 0x000068227f007947 */ /* 0x000fea000b800000 */
[----:B-1----:R1:W2:Y:S02]  /*1e110*/  SHFL.IDX PT, R2, R6, 0x2, 0x181f ;  /* 0x00581f0006027f89 */ /* 0x0022a400000e0000 */
.L_x_1892:
        /* <DEDUP_REMOVED lines=8> */
.L_x_1893:
[----:B------:R-:W-:-:S04]  /*1e1a0*/  IADD3 R3, R0, 0x30, RZ ;  /* 0x0000003000037810 */ /* 0x000fc80007ffe0ff */
[----:B------:R-:W-:-:S13]  /*1e1b0*/  ISETP.GE.OR P0, PT, R3, R4, P2 ;  /* 0x000000040300720c */ /* 0x000fda0001706670 */
[----:B--2---:R-:W-:-:S04]  /*1e1c0*/  @!P0 LEA R2, P1, R244, R2, 0x1 ;  /* 0x00000002f4028211 */ /* 0x004fc800078208ff */
[----:B------:R-:W-:-:S05]  /*1e1d0*/  @!P0 LEA.HI.X R3, R244, R7, R245, 0x1, P1 ;  /* 0x00000007f4038211 */ /* 0x000fca00008f0cf5 */
[----:B------:R2:W-:Y:S01]  /*1e1e0*/  @!P0 ST.E.128 [R2.64], RZ ;  /* 0x000000ff02008985 */ /* 0x0005e2000c101d08 */
[----:B------:R-:W-:Y:S05]  /*1e1f0*/  BRA.DIV ~URZ, `(.L_x_1810) ;  /* 0x000068727f007947 */ /* 0x000fea000b800000 */
[----:B------:R1:W2:Y:S02]  /*1e200*/  SHFL.IDX PT, R7, R5, 0x4, 0x181f ;  /* 0x00981f0005077f89 */ /* 0x0002a400000e0000 */
.L_x_1894:
[----:B------:R-:W-:Y:S05]  /*1e210*/  BRA.DIV ~URZ, `(.L_x_1811) ;  /* 0x000068c27f007947 */ /* 0x000fea000b800000 */
[----:B--2---:R2:W1:Y:S02]  /*1e220*/  SHFL.IDX PT, R2, R6, 0x4, 0x181f ;  /* 0x00981f0006027f89 */ /* 0x00446400000e0000 */
.L_x_1895:
        /* <DEDUP_REMOVED lines=8> */
.L_x_1896:
[----:B------:R-:W-:-:S04]  /*1e2b0*/  IADD3 R3, R0, 0x50, RZ ;  /* 0x0000005000037810 */ /* 0x000fc80007ffe0ff */
[----:B------:R-:W-:-:S13]  /*1e2c0*/  ISETP.GE.OR P0, PT, R3, R4, P2 ;  /* 0x000000040300720c */ /* 0x000fda0001706670 */
[----:B---3--:R-:W-:-:S04]  /*1e2d0*/  @!P0 LEA R2, P1, R244, R2, 0x1 ;  /* 0x00000002f4028211 */ /* 0x008fc800078208ff */
[----:B--2---:R-:W-:-:S05]  /*1e2e0*/  @!P0 LEA.HI.X R3, R244, R7, R245, 0x1, P1 ;  /* 0x00000007f4038211 */ /* 0x004fca00008f0cf5 */
[----:B------:R2:W-:Y:S01]  /*1e2f0*/  @!P0 ST.E.128 [R2.64], RZ ;  /* 0x000000ff02008985 */ /* 0x0005e2000c101d08 */
[----:B------:R-:W-:Y:S05]  /*1e300*/  BRA.DIV ~URZ, `(.L_x_1813) ;  /* 0x000069127f007947 */ /* 0x000fea000b800000 */
[----:B------:R3:W1:Y:S02]  /*1e310*/  SHFL.IDX PT, R7, R5, 0x6, 0x181f ;  /* 0x00d81f0005077f89 */ /* 0x00066400000e0000 */
.L_x_1897:
[----:B------:R-:W-:Y:S05]  /*1e320*/  BRA.DIV ~URZ, `(.L_x_1814) ;  /* 0x000069627f007947 */ /* 0x000fea000b800000 */
[----:B--2---:R2:W3:Y:S02]  /*1e330*/  SHFL.IDX PT, R2, R6, 0x6, 0x181f ;  /* 0x00d81f0006027f89 */ /* 0x0044e400000e0000 */
.L_x_1898:
        /* <DEDUP_REMOVED lines=8> */
.L_x_1899:
[----:B------:R-:W-:-:S04]  /*1e3c0*/  IADD3 R0, R0, 0x70, RZ ;  /* 0x0000007000007810 */ /* 0x000fc80007ffe0ff */
[----:B------:R-:W-:-:S13]  /*1e3d0*/  ISETP.GE.OR P0, PT, R0, R4, P2 ;  /* 0x000000040000720c */ /* 0x000fda0001706670 */
[----:B----4-:R-:W-:-:S04]  /*1e3e0*/  @!P0 LEA R2, P1, R244, R2, 0x1 ;  /* 0x00000002f4028211 */ /* 0x010fc800078208ff */
[----:B---3--:R-:W-:-:S05]  /*1e3f0*/  @!P0 LEA.HI.X R3, R244, R5, R245, 0x1, P1 ;  /* 0x00000005f4038211 */ /* 0x008fca00008f0cf5 */
[----:B------:R3:W-:Y:S04]  /*1e400*/  @!P0 ST.E.128 [R2.64], RZ ;  /* 0x000000ff02008985 */ /* 0x0007e8000c101d08 */
.L_x_1788:
[----:B------:R-:W-:Y:S05]  /*1e410*/  BSYNC B1 ;  /* 0x0000000000017941 */ /* 0x000fea0003800000 */
.L_x_1772:
        /* <DEDUP_REMOVED lines=15> */
.L_x_1900:
[----:B------:R-:W-:Y:S05]  /*1e510*/  BRA.DIV ~URZ, `(.L_x_1818) ;  /* 0x000069227f007947 */ /* 0x000fea000b800000 */
[----:B------:R3:W4:Y:S02]  /*1e520*/  SHFL.IDX PT, R8, R57, 0x1, 0x1f ;  /* 0x00201f0039087f89 */ /* 0x00072400000e0000 */
.L_x_1901:
        /* <DEDUP_REMOVED lines=19> */
.L_x_1902:
        /* <DEDUP_REMOVED lines=16> */
.L_x_1903:
[----:B---3--:R-:W-:Y:S01]  /*1e760*/  IMAD R0, R0, c[0x0][0x538], RZ ;  /* 0x00014e0000007a24 */ /* 0x008fe200078e02ff */
[----:B------:R-:W-:Y:S04]  /*1e770*/  BSSY B1, `(.L_x_1821) ;  /* 0x00000ce000017945 */ /* 0x000fe80003800000 */
[----:B----4-:R-:W-:-:S04]  /*1e780*/  IADD3 R8, R0, R8, RZ ;  /* 0x0000000800087210 */ /* 0x010fc80007ffe0ff */
[----:B--2---:R-:W-:-:S13]  /*1e790*/  ISETP.GT.AND P0, PT, R8, R9, PT ;  /* 0x000000090800720c */ /* 0x004fda0003f04270 */
[----:B------:R-:W-:Y:S05]  /*1e7a0*/  @P0 BRA `(.L_x_1822) ;  /* 0x0000025000000947 */ /* 0x000fea0003800000 */
.L_x_1826:
        /* <DEDUP_REMOVED lines=17> */
.L_x_1904:
        /* <DEDUP_REMOVED lines=16> */
.L_x_1905:
[----:B--2---:R-:W-:-:S05]  /*1e9c0*/  IMAD R0, R0, c[0x0][0x538], RZ ;  /* 0x00014e0000007a24 */ /* 0x004fca00078e02ff */
[----:B------:R-:W-:-:S04]  /*1e9d0*/  IADD3 R8, R0, R8, RZ ;  /* 0x0000000800087210 */ /* 0x000fc80007ffe0ff */
[----:B------:R-:W-:-:S13]  /*1e9e0*/  ISETP.GT.AND P0, PT, R8, R9, PT ;  /* 0x000000090800720c */ /* 0x000fda0003f04270 */
[----:B-1----:R-:W-:Y:S05]  /*1e9f0*/  @!P0 BRA `(.L_x_1826) ;  /* 0xfffffdb000008947 */ /* 0x002fea000383ffff */
.L_x_1822:
[----:B------:R-:W-:-:S05]  /*1ea00*/  IADD3 R8, -R0, R8, RZ ;  /* 0x0000000800087210 */ /* 0x000fca0007ffe1ff */
[----:B------:R-:W-:-:S05]  /*1ea10*/  IMAD R0, R4, c[0x0][0x538], R8 ;  /* 0x00014e0004007a24 */ /* 0x000fca00078e0208 */
[----:B------:R-:W-:Y:S01]  /*1ea20*/  ISETP.GT.AND P0, PT, R0, R9, PT ;  /* 0x000000090000720c */ /* 0x000fe20003f04270 */
[----:B------:R-:W-:-:S12]  /*1ea30*/  BRA.DIV ~URZ, `(.L_x_1827) ;  /* 0x000068627f007947 */ /* 0x000fd8000b800000 */
[----:B------:R-:W-:-:S03]  /*1ea40*/  VOTE.ANY R5, PT, !P0 ;  /* 0x0000000000057806 */ /* 0x000fc600040e0100 */
.L_x_1906:
[----:B------:R-:W2:Y:S01]  /*1ea50*/  LDL.LU R2, [R1+0x4c] ;  /* 0x00004c0001027983 */ /* 0x000ea20000300800 */
[----:B------:R-:W2:Y:S02]  /*1ea60*/  POPC R0, R5 ;  /* 0x0000000500007309 */ /* 0x000ea40000000000 */
[----:B--2---:R-:W-:-:S05]  /*1ea70*/  IADD3 R2, R0, R2, RZ ;  /* 0x0000000200027210 */ /* 0x004fca0007ffe0ff */
[----:B------:R2:W-:Y:S01]  /*1ea80*/  STL [R1+0x4c], R2 ;  /* 0x00004c0201007387 */ /* 0x0005e20000100800 */
[----:B------:R-:W-:Y:S05]  /*1ea90*/  BRA.DIV ~URZ, `(.L_x_1828) ;  /* 0x000068527f007947 */ /* 0x000fea000b800000 */
[----:B------:R3:W4:Y:S04]  /*1eaa0*/  SHFL.IDX PT, R6, R6, R0, 0x1f ;  /* 0x00001f0006067589 */ /* 0x00072800000e0000 */
[----:B------:R3:W1:Y:S02]  /*1eab0*/  SHFL.IDX PT, R7, R7, R0, 0x1f ;  /* 0x00001f0007077589 */ /* 0x00066400000e0000 */
.L_x_1907:
[----:B------:R-:W-:Y:S01]  /*1eac0*/  ISETP.NE.AND P0, PT, R5, RZ, PT ;  /* 0x000000ff0500720c */ /* 0x000fe20003f05270 */
[----:B------:R-:W-:-:S12]  /*1ead0*/  BSSY B0, `(.L_x_1829) ;  /* 0x0000005000007945 */ /* 0x000fd80003800000 */
[----:B------:R-:W-:Y:S05]  /*1eae0*/  @!P0 BRA `(.L_x_1830) ;  /* 0x0000003000008947 */ /* 0x000fea0003800000 */
[----:B---3--:R-:W-:Y:S01]  /*1eaf0*/  IADD3 R0, R0, -0x1, RZ ;  /* 0xffffffff00007810 */ /* 0x008fe20007ffe0ff */
[----:B------:R-:W-:Y:S05]  /*1eb00*/  BRA.DIV ~URZ, `(.L_x_1831) ;  /* 0x000068b27f007947 */ /* 0x000fea000b800000 */
[----:B------:R3:W2:Y:S02]  /*1eb10*/  SHFL.IDX PT, R10, R4, R0, 0x1f ;  /* 0x00001f00040a7589 */ /* 0x0006a400000e0000 */
.L_x_1830:
[----:B------:R-:W-:Y:S05]  /*1eb20*/  BSYNC B0 ;  /* 0x0000000000007941 */ /* 0x000fea0003800000 */
.L_x_1829:
        /* <DEDUP_REMOVED lines=68> */
.L_x_1833:
        /* <DEDUP_REMOVED lines=68> */
.L_x_1834:
[----:B------:R-:W-:Y:S05]  /*1f3b0*/  BSYNC B0 ;  /* 0x0000000000007941 */ /* 0x000fea0003800000 */
.L_x_1832:
[----:B------:R-:W-:-:S04]  /*1f3c0*/  LOP3.LUT R2, RZ, R2, RZ, 0x33, !PT ;  /* 0x00000002ff027212 */ /* 0x000fc800078e33ff */
[----:B-1----:R-:W-:-:S05]  /*1f3d0*/  IADD3 R0, R2, R6, RZ ;  /* 0x0000000602007210 */ /* 0x002fca0007ffe0ff */
[----:B------:R1:W-:Y:S01]  /*1f3e0*/  STL [R1+0x44], R0 ;  /* 0x0000440001007387 */ /* 0x0003e20000100800 */
[----:B------:R-:W-:Y:S05]  /*1f3f0*/  BRA `(.L_x_1835) ;  /* 0x0000005000007947 */ /* 0x000fea0003800000 */
.L_x_1823:
[----:B------:R-:W-:Y:S01]  /*1f400*/  MOV R0, c[0x0][0x53c] ;  /* 0x00014f0000007a02 */ /* 0x000fe20000000f00 */
[----:B------:R2:W-:Y:S04]  /*1f410*/  STL [R1+0x40], R9 ;  /* 0x0000400901007387 */ /* 0x0005e80000100800 */
[----:B------:R2:W-:Y:S04]  /*1f420*/  STL [R1+0x44], RZ ;  /* 0x000044ff01007387 */ /* 0x0005e80000100800 */
[----:B------:R2:W-:Y:S04]  /*1f430*/  STL [R1+0x48], RZ ;  /* 0x000048ff01007387 */ /* 0x0005e80000100800 */
[----:B------:R2:W-:Y:S02]  /*1f440*/  STL [R1+0x4c], R0 ;  /* 0x00004c0001007387 */ /* 0x0005e40000100800 */
.L_x_1835:
[----:B------:R-:W-:Y:S05]  /*1f450*/  BSYNC B1 ;  /* 0x0000000000017941 */ /* 0x000fea0003800000 */
.L_x_1821:
        /* <DEDUP_REMOVED lines=9> */
.L_x_1816:
[----:B--2---:R-:W2:Y:S02]  /*1f4f0*/  LDL R0, [R1+0x4c] ;  /* 0x00004c0001007983 */ /* 0x004ea40000100800 */
[----:B--2---:R-:W-:-:S13]  /*1f500*/  ISETP.GE.AND P0, PT, R0, c[0x0][0x53c], PT ;  /* 0x00014f0000007a0c */ /* 0x004fda0003f06270 */
[----:B-1--4-:R-:W-:Y:S01]  /*1f510*/  @P0 CALL.REL.NOINC `(.L_x_1836) ;  /* 0x0000001000000944 */ /* 0x012fe20003c00000 */
[----:B------:R-:W-:Y:S05]  /*1f520*/  BRA `(.L_x_1837) ;  /* 0xfffe2a0000007947 */ /* 0x000fea000383ffff */
.L_x_1836:
[----:B------:R-:W-:Y:S05]  /*1f530*/  EXIT ;  /* 0x000000000000794d */ /* 0x000fea0003800000 */
.L_x_1624:
[----:B------:R-:W-:Y:S01]  /*1f540*/  IMAD.MOV.U32 R0, RZ, RZ, R5 ;  /* 0x000000ffff007224 */ /* 0x000fe200078e0005 */
[----:B------:R-:W-:Y:S02]  /*1f550*/  MOV R2, 0x1 ;  /* 0x0000000100027802 */ /* 0x000fe40000000f00 */
[----:B------:R-:W-:Y:S02]  /*1f560*/  MOV R3, 0x1f580 ;  /* 0x0001f58000037802 */ /* 0x000fe40000000f00 */
[----:B------:R-:W-:Y:S05]  /*1f570*/  CALL.REL.NOINC `($__internal_24_$__cuda_sm70_shflsync_up_p) ;  /* 0x00005f7000007944 */ /* 0x000fea0003c00000 */
[----:B------:R-:W-:Y:S01]  /*1f580*/  MOV R0, R4 ;  /* 0x0000000400007202 */ /* 0x000fe20000000f00 */
[----:B------:R-:W-:Y:S05]  /*1f590*/  BRA `(.L_x_1838) ;  /* 0xfffe0ec000007947 */ /* 0x000fea000383ffff */
.L_x_1625:
[----:B------:R-:W-:Y:S01]  /*1f5a0*/  IMAD.MOV.U32 R0, RZ, RZ, R5 ;  /* 0x000000ffff007224 */ /* 0x000fe200078e0005 */
[----:B------:R-:W-:Y:S02]  /*1f5b0*/  MOV R2, 0x2 ;  /* 0x0000000200027802 */ /* 0x000fe40000000f00 */
[----:B------:R-:W-:Y:S02]  /*1f5c0*/  MOV R3, 0x1f5e0 ;  /* 0x0001f5e000037802 */ /* 0x000fe40000000f00 */
[----:B------:R-:W-:Y:S05]  /*1f5d0*/  CALL.REL.NOINC `($__internal_24_$__cuda_sm70_shflsync_up_p) ;  /* 0x00005f1000007944 */ /* 0x000fea0003c00000 */
[----:B------:R-:W-:Y:S01]  /*1f5e0*/  SEL R0, R4, RZ, P4 ;  /* 0x000000ff04007207 */ /* 0x000fe20002000000 */
[----:B------:R-:W-:Y:S01]  /*1f5f0*/  IMAD.MOV.U32 R2, RZ, RZ, 0x4 ;  /* 0x00000004ff027424 */ /* 0x000fe200078e00ff */
[----:B------:R-:W-:-:S03]  /*1f600*/  MOV R3, 0x1f630 ;  /* 0x0001f63000037802 */ /* 0x000fc60000000f00 */
[----:B------:R-:W-:Y:S02]  /*1f610*/  IMAD.IADD R0, R5, 0x1, R0 ;  /* 0x0000000105007824 */ /* 0x000fe400078e0200 */
        /* <DEDUP_REMOVED lines=13> */
[----:B------:R-:W-:Y:S02]  /*1f6f0*/  MOV R61, 0x1f ;  /* 0x0000001f003d7802 */ /* 0x000fe40000000f00 */
[----:B------:R-:W-:Y:S01]  /*1f700*/  MOV R3, 0x1f740 ;  /* 0x0001f74000037802 */ /* 0x000fe20000000f00 */
[----:B------:R-:W-:-:S04]  /*1f710*/  IMAD.IADD R4, R0, 0x1, R4 ;  /* 0x0000000100047824 */ /* 0x000fc800078e0204 */
[----:B------:R-:W-:Y:S02]  /*1f720*/  IMAD.MOV.U32 R56, RZ, RZ, R4 ;  /* 0x000000ffff387224 */ /* 0x000fe400078e0004 */
[----:B------:R-:W-:Y:S05]  /*1f730*/  CALL.REL.NOINC `($__internal_23_$__cuda_sm70_shflsync_idx_p) ;  /* 0x00005d5000007944 */ /* 0x000fea0003c00000 */
[----:B------:R-:W-:Y:S01]  /*1f740*/  MOV R0, R62 ;  /* 0x0000003e00007202 */ /* 0x000fe20000000f00 */
[----:B------:R-:W-:Y:S05]  /*1f750*/  BRA `(.L_x_1839) ;  /* 0xfffe0e0000007947 */ /* 0x000fea000383ffff */
.L_x_1627:
[----:B------:R-:W-:Y:S02]  /*1f760*/  SEL R0, RZ, 0x1, P0 ;  /* 0x00000001ff007807 */ /* 0x000fe40000000000 */
[----:B------:R-:W-:Y:S02]  /*1f770*/  MOV R2, 0x1f790 ;  /* 0x0001f79000027802 */ /* 0x000fe40000000f00 */
[----:B------:R-:W-:Y:S05]  /*1f780*/  CALL.REL.NOINC `($__internal_25_$__cuda_sm70_votesync_ballot) ;  /* 0x00005dd000007944 */ /* 0x000fea0003c00000 */
[----:B------:R-:W-:Y:S01]  /*1f790*/  MOV R7, R0 ;  /* 0x0000000000077202 */ /* 0x000fe20000000f00 */
[----:B------:R-:W-:Y:S05]  /*1f7a0*/  BRA `(.L_x_1840) ;  /* 0xfffe0e4000007947 */ /* 0x000fea000383ffff */
.L_x_1628:
[----:B------:R-:W-:Y:S01]  /*1f7b0*/  IMAD.MOV.U32 R56, RZ, RZ, R9 ;  /* 0x000000ffff387224 */ /* 0x000fe200078e0009 */
[----:B-1----:R-:W-:Y:S01]  /*1f7c0*/  MOV R2, R0 ;  /* 0x0000000000027202 */ /* 0x002fe20000000f00 */
[----:B------:R-:W-:Y:S01]  /*1f7d0*/  IMAD.MOV.U32 R61, RZ, RZ, 0x1f ;  /* 0x0000001fff3d7424 */ /* 0x000fe200078e00ff */
[----:B------:R-:W-:Y:S02]  /*1f7e0*/  MOV R3, 0x1f800 ;  /* 0x0001f80000037802 */ /* 0x000fe40000000f00 */
[----:B------:R-:W-:Y:S05]  /*1f7f0*/  CALL.REL.NOINC `($__internal_23_$__cuda_sm70_shflsync_idx_p) ;  /* 0x00005c9000007944 */ /* 0x000fea0003c00000 */
[----:B------:R-:W-:Y:S01]  /*1f800*/  IMAD.MOV.U32 R12, RZ, RZ, R62 ;  /* 0x000000ffff0c7224 */ /* 0x000fe200078e003e */
[----:B------:R-:W-:Y:S01]  /*1f810*/  MOV R56, R8 ;  /* 0x0000000800387202 */ /* 0x000fe20000000f00 */
[----:B------:R-:W-:Y:S01]  /*1f820*/  IMAD.MOV.U32 R5, RZ, RZ, RZ ;  /* 0x000000ffff057224 */ /* 0x000fe200078e00ff */
[----:B------:R-:W-:Y:S01]  /*1f830*/  MOV R2, R0 ;  /* 0x0000000000027202 */ /* 0x000fe20000000f00 */
[----:B------:R-:W-:Y:S01]  /*1f840*/  IMAD.MOV.U32 R61, RZ, RZ, 0x1f ;  /* 0x0000001fff3d7424 */ /* 0x000fe200078e00ff */
[----:B------:R-:W-:-:S02]  /*1f850*/  MOV R3, 0x1f870 ;  /* 0x0001f87000037802 */ /* 0x000fc40000000f00 */
[----:B------:R-:W-:Y:S05]  /*1f860*/  CALL.REL.NOINC `($__internal_23_$__cuda_sm70_shflsync_idx_p) ;  /* 0x00005c2000007944 */ /* 0x000fea0003c00000 */
[----:B------:R-:W-:Y:S01]  /*1f870*/  MOV R9, R62 ;  /* 0x0000003e00097202 */ /* 0x000fe20000000f00 */
[----:B------:R-:W-:Y:S05]  /*1f880*/  BRA `(.L_x_1841) ;  /* 0xfffe0dd000007947 */ /* 0x000fea000383ffff */
.L_x_1631:
[----:B------:R-:W-:Y:S01]  /*1f890*/  IMAD.MOV.U32 R56, RZ, RZ, R4 ;  /* 0x000000ffff387224 */ /* 0x000fe200078e0004 */
[----:B-1----:R-:W-:Y:S01]  /*1f8a0*/  MOV R2, R0 ;  /* 0x0000000000027202 */ /* 0x002fe20000000f00 */
[----:B------:R-:W-:Y:S01]  /*1f8b0*/  IMAD.MOV.U32 R61, RZ, RZ, 0x1f ;  /* 0x0000001fff3d7424 */ /* 0x000fe200078e00ff */
[----:B------:R-:W-:-:S02]  /*1f8c0*/  MOV R3, 0x1f8e0 ;  /* 0x0001f8e000037802 */ /* 0x000fc40000000f00 */
[----:B---34-:R-:W-:Y:S05]  /*1f8d0*/  CALL.REL.NOINC `($__internal_23_$__cuda_sm70_shflsync_idx_p) ;  /* 0x00005bb000007944 */ /* 0x018fea0003c00000 */
[----:B------:R-:W-:Y:S01]  /*1f8e0*/  MOV R5, R62 ;  /* 0x0000003e00057202 */ /* 0x000fe20000000f00 */
[----:B------:R-:W-:Y:S05]  /*1f8f0*/  BRA `(.L_x_1630) ;  /* 0xfffe0dc000007947 */ /* 0x000fea000383ffff */
.L_x_1680:
[----:B------:R-:W-:Y:S01]  /*1f900*/  IMAD.MOV.U32 R56, RZ, RZ, R5 ;  /* 0x000000ffff387224 */ /* 0x000fe200078e0005 */
[----:B------:R-:W-:Y:S01]  /*1f910*/  MOV R2, RZ ;  /* 0x000000ff00027202 */ /* 0x000fe20000000f00 */
[----:B------:R-:W-:Y:S01]  /*1f920*/  IMAD.MOV.U32 R61, RZ, RZ, 0x181f ;  /* 0x0000181fff3d7424 */ /* 0x000fe200078e00ff */
[----:B------:R-:W-:-:S02]  /*1f930*/  MOV R3, 0x1f950 ;  /* 0x0001f95000037802 */ /* 0x000fc40000000f00 */
[----:B-----5:R-:W-:Y:S05]  /*1f940*/  CALL.REL.NOINC `($__internal_23_$__cuda_sm70_shflsync_idx_p) ;  /* 0x00005b4000007944 */ /* 0x020fea0003c00000 */
[----:B------:R-:W-:Y:S01]  /*1f950*/  MOV R7, R62 ;  /* 0x0000003e00077202 */ /* 0x000fe20000000f00 */
[----:B------:R-:W-:Y:S05]  /*1f960*/  BRA `(.L_x_1842) ;  /* 0xfffe91d000007947 */ /* 0x000fea000383ffff */
.L_x_1681:
[----:B------:R-:W-:Y:S01]  /*1f970*/  IMAD.MOV.U32 R56, RZ, RZ, R6 ;  /* 0x000000ffff387224 */ /* 0x000fe200078e0006 */
[----:B------:R-:W-:Y:S01]  /*1f980*/  MOV R2, RZ ;  /* 0x000000ff00027202 */ /* 0x000fe20000000f00 */
[----:B------:R-:W-:Y:S01]  /*1f990*/  IMAD.MOV.U32 R61, RZ, RZ, 0x181f ;  /* 0x0000181fff3d7424 */ /* 0x000fe200078e00ff */
[----:B------:R-:W-:-:S02]  /*1f9a0*/  MOV R3, 0x1f9c0 ;  /* 0x0001f9c000037802 */ /* 0x000fc40000000f00 */
[----:B-12--5:R-:W-:Y:S05]  /*1f9b0*/  CALL.REL.NOINC `($__internal_23_$__cuda_sm70_shflsync_idx_p) ;  /* 0x00005ad000007944 */ /* 0x026fea0003c00000 */
[----:B------:R-:W-:Y:S01]  /*1f9c0*/  MOV R2, R62 ;  /* 0x0000003e00027202 */ /* 0x000fe20000000f00 */
[----:B------:R-:W-:Y:S05]  /*1f9d0*/  BRA `(.L_x_1843) ;  /* 0xfffe918000007947 */ /* 0x000fea000383ffff */
.L_x_1684:
[----:B------:R-:W-:Y:S01]  /*1f9e0*/  IMAD.MOV.U32 R56, RZ, RZ, R5 ;  /* 0x000000ffff387224 */ /* 0x000fe200078e0005 */
[----:B--2-4-:R-:W-:Y:S01]  /*1f9f0*/  MOV R2, 0x1 ;  /* 0x0000000100027802 */ /* 0x014fe20000000f00 */
[----:B------:R-:W-:Y:S01]  /*1fa00*/  IMAD.MOV.U32 R61, RZ, RZ, 0x181f ;  /* 0x0000181fff3d7424 */ /* 0x000fe200078e00ff */
[----:B------:R-:W-:-:S02]  /*1fa10*/  MOV R3, 0x1fa30 ;  /* 0x0001fa3000037802 */ /* 0x000fc40000000f00 */
[----:B-1---5:R-:W-:Y:S05]  /*1fa20*/  CALL.REL.NOINC `($__internal_23_$__cuda_sm70_shflsync_idx_p) ;  /* 0x00005a6000007944 */ /* 0x022fea0003c00000 */
[----:B------:R-:W-:Y:S01]  /*1fa30*/  IMAD.MOV.U32 R7, RZ, RZ, R62 ;  /* 0x000000ffff077224 */ /* 0x000fe200078e003e */
[----:B------:R-:W-:Y:S01]  /*1fa40*/  MOV R2, 0x1 ;  /* 0x0000000100027802 */ /* 0x000fe20000000f00 */
[----:B------:R-:W-:Y:S01]  /*1fa50*/  IMAD.MOV.U32 R56, RZ, RZ, R6 ;  /* 0x000000ffff387224 */ /* 0x000fe200078e0006 */
[----:B------:R-:W-:-:S02]  /*1fa60*/  MOV R61, 0x181f ;  /* 0x0000181f003d7802 */ /* 0x000fc40000000f00 */
[----:B------:R-:W-:Y:S02]  /*1fa70*/  MOV R3, 0x1fa90 ;  /* 0x0001fa9000037802 */ /* 0x000fe40000000f00 */
[----:B------:R-:W-:Y:S05]  /*1fa80*/  CALL.REL.NOINC `($__internal_23_$__cuda_sm70_shflsync_idx_p) ;  /* 0x00005a0000007944 */ /* 0x000fea0003c00000 */
[----:B------:R-:W-:Y:S01]  /*1fa90*/  MOV R2, R62 ;  /* 0x0000003e00027202 */ /* 0x000fe20000000f00 */
[----:B------:R-:W-:Y:S05]  /*1faa0*/  BRA `(.L_x_1844) ;  /* 0xfffe91a000007947 */ /* 0x000fea000383ffff */
.L_x_1687:
[----:B------:R-:W-:Y:S01]  /*1fab0*/  IMAD.MOV.U32 R56, RZ, RZ, R5 ;  /* 0x000000ffff387224 */ /* 0x000fe200078e0005 */
[----:B---34-:R-:W-:Y:S01]  /*1fac0*/  MOV R2, 0x2 ;  /* 0x0000000200027802 */ /* 0x018fe20000000f00 */
[----:B------:R-:W-:Y:S01]  /*1fad0*/  IMAD.MOV.U32 R61, RZ, RZ, 0x181f ;  /* 0x0000181fff3d7424 */ /* 0x000fe200078e00ff */
[----:B------:R-:W-:Y:S02]  /*1fae0*/  MOV R3, 0x1fb00 ;  /* 0x0001fb0000037802 */ /* 0x000fe40000000f00 */
[----:B-12--5:R-:W-:Y:S05]  /*1faf0*/  CALL.REL.NOINC `($__internal_23_$__cuda_sm70_shflsync_idx_p) ;  /* 0x0000599000007944 */ /* 0x026fea0003c00000 */
[----:B------:R-:W-:Y:S01]  /*1fb00*/  MOV R7, R62 ;  /* 0x0000003e00077202 */ /* 0x000fe20000000f00 */
[----:B------:R-:W-:Y:S05]  /*1fb10*/  BRA `(.L_x_1845) ;  /* 0xfffe920000007947 */ /* 0x000fea000383ffff */
.L_x_1688:
[----:B------:R-:W-:Y:S01]  /*1fb20*/  IMAD.MOV.U32 R56, RZ, RZ, R6 ;  /* 0x000000ffff387224 */ /* 0x000fe200078e0006 */
[----:B----4-:R-:W-:Y:S01]  /*1fb30*/  MOV R2, 0x2 ;  /* 0x0000000200027802 */ /* 0x010fe20000000f00 */
[----:B------:R-:W-:Y:S01]  /*1fb40*/  IMAD.MOV.U32 R61, RZ, RZ, 0x181f ;  /* 0x0000181fff3d7424 */ /* 0x000fe200078e00ff */
[----:B------:R-:W-:Y:S02]  /*1fb50*/  MOV R3, 0x1fb70 ;  /* 0x0001fb7000037802 */ /* 0x000fe40000000f00 */
[----:B-123-5:R-:W-:Y:S05]  /*1fb60*/  CALL.REL.NOINC `($__internal_23_$__cuda_sm70_shflsync_idx_p) ;  /* 0x0000592000007944 */ /* 0x02efea0003c00000 */
[----:B------:R-:W-:Y:S01]  /*1fb70*/  MOV R2, R62 ;  /* 0x0000003e00027202 */ /* 0x000fe20000000f00 */
[----:B------:R-:W-:Y:S05]  /*1fb80*/  BRA `(.L_x_1846) ;  /* 0xfffe91b000007947 */ /* 0x000fea000383ffff */
.L_x_1691:
[----:B------:R-:W-:Y:S01]  /*1fb90*/  IMAD.MOV.U32 R56, RZ, RZ, R5 ;  /* 0x000000ffff387224 */ /* 0x000fe200078e0005 */
[----:B-12---:R-:W-:Y:S01]  /*1fba0*/  MOV R2, 0x3 ;  /* 0x0000000300027802 */ /* 0x006fe20000000f00 */
[----:B------:R-:W-:Y:S01]  /*1fbb0*/  IMAD.MOV.U32 R61, RZ, RZ, 0x181f ;  /* 0x0000181fff3d7424 */ /* 0x000fe200078e00ff */
[----:B------:R-:W-:-:S02]  /*1fbc0*/  MOV R3, 0x1fbe0 ;  /* 0x0001fbe000037802 */ /* 0x000fc40000000f00 */
[----:B---345:R-:W-:Y:S05]  /*1fbd0*/  CALL.REL.NOINC `($__internal_23_$__cuda_sm70_shflsync_idx_p) ;  /* 0x000058b000007944 */ /* 0x038fea0003c00000 */
        /* <DEDUP_REMOVED lines=8> */
.L_x_1694:
[----:B------:R-:W-:Y:S01]  /*1fc60*/  IMAD.MOV.U32 R56, RZ, RZ, R5 ;  /* 0x000000ffff387224 */ /* 0x000fe200078e0005 */
[----:B--2---:R-:W-:Y:S01]  /*1fc70*/  MOV R2, 0x4 ;  /* 0x0000000400027802 */ /* 0x004fe20000000f00 */
[----:B------:R-:W-:Y:S01]  /*1fc80*/  IMAD.MOV.U32 R61, RZ, RZ, 0x181f ;  /* 0x0000181fff3d7424 */ /* 0x000fe200078e00ff */
[----:B------:R-:W-:Y:S02]  /*1fc90*/  MOV R3, 0x1fcb0 ;  /* 0x0001fcb000037802 */ /* 0x000fe40000000f00 */
[----:B-1-345:R-:W-:Y:S05]  /*1fca0*/  CALL.REL.NOINC `($__internal_23_$__cuda_sm70_shflsync_idx_p) ;  /* 0x000057e000007944 */ /* 0x03afea0003c00000 */
[----:B------:R-:W-:Y:S01]  /*1fcb0*/  MOV R7, R62 ;  /* 0x0000003e00077202 */ /* 0x000fe20000000f00 */
[----:B------:R-:W-:Y:S05]  /*1fcc0*/  BRA `(.L_x_1848) ;  /* 0xfffe922000007947 */ /* 0x000fea000383ffff */
.L_x_1695:
[----:B------:R-:W-:Y:S01]  /*1fcd0*/  IMAD.MOV.U32 R56, RZ, RZ, R6 ;  /* 0x000000ffff387224 */ /* 0x000fe200078e0006 */
[----:B--2---:R-:W-:Y:S01]  /*1fce0*/  MOV R2, 0x4 ;  /* 0x0000000400027802 */ /* 0x004fe20000000f00 */
[----:B------:R-:W-:Y:S01]  /*1fcf0*/  IMAD.MOV.U32 R61, RZ, RZ, 0x181f ;  /* 0x0000181fff3d7424 */ /* 0x000fe200078e00ff */
[----:B------:R-:W-:Y:S02]  /*1fd00*/  MOV R3, 0x1fd20 ;  /* 0x0001fd2000037802 */ /* 0x000fe40000000f00 */
[----:B-1-345:R-:W-:Y:S05]  /*1fd10*/  CALL.REL.NOINC `($__internal_23_$__cuda_sm70_shflsync_idx_p) ;  /* 0x0000577000007944 */ /* 0x03afea0003c00000 */
[----:B------:R-:W-:Y:S01]  /*1fd20*/  MOV R2, R62 ;  /* 0x0000003e00027202 */ /* 0x000fe20000000f00 */
[----:B------:R-:W-:Y:S05]  /*1fd30*/  BRA `(.L_x_1849) ;  /* 0xfffe91d000007947 */ /* 0x000fea000383ffff */
.L_x_1698:
[----:B------:R-:W-:Y:S01]  /*1fd40*/  IMAD.MOV.U32 R56, RZ, RZ, R5 ;  /* 0x000000ffff387224 */ /* 0x000fe200078e0005 */
[----:B-1-3--:R-:W-:Y:S01]  /*1fd50*/  MOV R2, 0x5 ;  /* 0x0000000500027802 */ /* 0x00afe20000000f00 */
[----:B------:R-:W-:Y:S01]  /*1fd60*/  IMAD.MOV.U32 R61, RZ, RZ, 0x181f ;  /* 0x0000181fff3d7424 */ /* 0x000fe200078e00ff */
[----:B------:R-:W-:-:S02]  /*1fd70*/  MOV R3, 0x1fd90 ;  /* 0x0001fd9000037802 */ /* 0x000fc40000000f00 */
[----:B--2-45:R-:W-:Y:S05]  /*1fd80*/  CALL.REL.NOINC `($__internal_23_$__cuda_sm70_shflsync_idx_p) ;  /* 0x0000570000007944 */ /* 0x034fea0003c00000 */
        /* <DEDUP_REMOVED lines=8> */
.L_x_1701:
[----:B------:R-:W-:Y:S01]  /*1fe10*/  IMAD.MOV.U32 R56, RZ, RZ, R5 ;  /* 0x000000ffff387224 */ /* 0x000fe200078e0005 */
[----:B--23--:R-:W-:Y:S01]  /*1fe20*/  MOV R2, 0x6 ;  /* 0x0000000600027802 */ /* 0x00cfe20000000f00 */
[----:B------:R-:W-:Y:S01]  /*1fe30*/  IMAD.MOV.U32 R61, RZ, RZ, 0x181f ;  /* 0x0000181fff3d7424 */ /* 0x000fe200078e00ff */
[----:B------:R-:W-:Y:S02]  /*1fe40*/  MOV R3, 0x1fe60 ;  /* 0x0001fe6000037802 */ /* 0x000fe40000000f00 */
[----:B-1--45:R-:W-:Y:S05]  /*1fe50*/  CALL.REL.NOINC `($__internal_23_$__cuda_sm70_shflsync_idx_p) ;  /* 0x0000563000007944 */ /* 0x032fea0003c00000 */
[----:B------:R-:W-:Y:S01]  /*1fe60*/  MOV R7, R62 ;  /* 0x0000003e00077202 */ /* 0x000fe20000000f00 */
[----:B------:R-:W-:Y:S05]  /*1fe70*/  BRA `(.L_x_1851) ;  /* 0xfffe924000007947 */ /* 0x000fea000383ffff */
.L_x_1702:
[----:B------:R-:W-:Y:S01]  /*1fe80*/  IMAD.MOV.U32 R56, RZ, RZ, R6 ;  /* 0x000000ffff387224 */ /* 0x000fe200078e0006 */
[----:B---3--:R-:W-:Y:S01]  /*1fe90*/  MOV R2, 0x6 ;  /* 0x0000000600027802 */ /* 0x008fe20000000f00 */
[----:B------:R-:W-:Y:S01]  /*1fea0*/  IMAD.MOV.U32 R61, RZ, RZ, 0x181f ;  /* 0x0000181fff3d7424 */ /* 0x000fe200078e00ff */
[----:B------:R-:W-:Y:S02]  /*1feb0*/  MOV R3, 0x1fed0 ;  /* 0x0001fed000037802 */ /* 0x000fe40000000f00 */
[----:B-12-45:R-:W-:Y:S05]  /*1fec0*/  CALL.REL.NOINC `($__internal_23_$__cuda_sm70_shflsync_idx_p) ;  /* 0x000055c000007944 */ /* 0x036fea0003c00000 */
[----:B------:R-:W-:Y:S01]  /*1fed0*/  MOV R2, R62 ;  /* 0x0000003e00027202 */ /* 0x000fe20000000f00 */
[----:B------:R-:W-:Y:S05]  /*1fee0*/  BRA `(.L_x_1852) ;  /* 0xfffe91f000007947 */ /* 0x000fea000383ffff */
.L_x_1705:
        /* <DEDUP_REMOVED lines=13> */
.L_x_1744:
[----:B------:R-:W-:Y:S01]  /*1ffc0*/  IMAD.MOV.U32 R56, RZ, RZ, R4 ;  /* 0x000000ffff387224 */ /* 0x000fe200078e0004 */
[----:B------:R-:W-:Y:S01]  /*1ffd0*/  MOV R2, RZ ;  /* 0x000000ff00027202 */ /* 0x000fe20000000f00 */
[----:B------:R-:W-:Y:S01]  /*1ffe0*/  IMAD.MOV.U32 R61, RZ, RZ, 0x181f ;  /* 0x0000181fff3d7424 */ /* 0x000fe200078e00ff */
[----:B------:R-:W-:Y:S02]  /*1fff0*/  MOV R3, 0x20010 ;  /* 0x0002001000037802 */ /* 0x000fe40000000f00 */
[----:B------:R-:W-:Y:S05]  /*20000*/  CALL.REL.NOINC `($__internal_23_$__cuda_sm70_shflsync_idx_p) ;  /* 0x0000548000007944 */ /* 0x000fea0003c00000 */
[----:B------:R-:W-:Y:S01]  /*20010*/  MOV R7, R62 ;  /* 0x0000003e00077202 */ /* 0x000fe20000000f00 */
[----:B------:R-:W-:Y:S05]  /*20020*/  BRA `(.L_x_1854) ;  /* 0xfffef95000007947 */ /* 0x000fea000383ffff */
.L_x_1745:
[----:B------:R-:W-:Y:S01]  /*20030*/  IMAD.MOV.U32 R56, RZ, RZ, R0 ;  /* 0x000000ffff387224 */ /* 0x000fe200078e0000 */
[----:B------:R-:W-:Y:S01]  /*20040*/  MOV R2, RZ ;  /* 0x000000ff00027202 */ /* 0x000fe20000000f00 */
[----:B------:R-:W-:Y:S01]  /*20050*/  IMAD.MOV.U32 R61, RZ, RZ, 0x181f ;  /* 0x0000181fff3d7424 */ /* 0x000fe200078e00ff */
[----:B------:R-:W-:Y:S02]  /*20060*/  MOV R3, 0x20080 ;  /* 0x0002008000037802 */ /* 0x000fe40000000f00 */
[----:B-12---:R-:W-:Y:S05]  /*20070*/  CALL.REL.NOINC `($__internal_23_$__cuda_sm70_shflsync_idx_p) ;  /* 0x0000541000007944 */ /* 0x006fea0003c00000 */
        /* <DEDUP_REMOVED lines=12> */
[----:B------:R-:W-:Y:S05]  /*20140*/  CALL.REL.NOINC `($__internal_23_$__cuda_sm70_shflsync_idx_p) ;  /* 0x0000534000007944 */ /* 0x000fea0003c00000 */
[----:B------:R-:W-:Y:S01]  /*20150*/  IMAD.MOV.U32 R6, RZ, RZ, R62 ;  /* 0x000000ffff067224 */ /* 0x000fe200078e003e */
[----:B------:R-:W-:Y:S01]  /*20160*/  MOV R2, 0x1 ;  /* 0x0000000100027802 */ /* 0x000fe20000000f00 */
[----:B------:R-:W-:Y:S01]  /*20170*/  IMAD.MOV.U32 R56, RZ, RZ, R0 ;  /* 0x000000ffff387224 */ /* 0x000fe200078e0000 */
[----:B------:R-:W-:Y:S02]  /*20180*/  MOV R61, 0x181f ;  /* 0x0000181f003d7802 */ /* 0x000fe40000000f00 */
[----:B------:R-:W-:Y:S02]  /*20190*/  MOV R3, 0x201b0 ;  /* 0x000201b000037802 */ /* 0x000fe40000000f00 */
[----:B------:R-:W-:Y:S05]  /*201a0*/  CALL.REL.NOINC `($__internal_23_$__cuda_sm70_shflsync_idx_p) ;  /* 0x000052e000007944 */ /* 0x000fea0003c00000 */
        /* <DEDUP_REMOVED lines=60> */
[----:B------:R-:W-:Y:S01]  /*20570*/  MOV R0, R62 ;  /* 0x0000003e00007202 */ /* 0x000fe20000000f00 */
[----:B------:R-:W-:Y:S05]  /*20580*/  BRA `(.L_x_1855) ;  /* 0xfffef57000007947 */ /* 0x000fea000383ffff */
.L_x_1746:
[----:B------:R-:W-:Y:S01]  /*20590*/  IMAD.MOV.U32 R56, RZ, RZ, R0 ;  /* 0x000000ffff387224 */ /* 0x000fe200078e0000 */
[----:B------:R-:W-:Y:S01]  /*205a0*/  MOV R2, RZ ;  /* 0x000000ff00027202 */ /* 0x000fe20000000f00 */
[----:B------:R-:W-:Y:S01]  /*205b0*/  IMAD.MOV.U32 R61, RZ, RZ, 0x1c1f ;  /* 0x00001c1fff3d7424 */ /* 0x000fe200078e00ff */
[----:B------:R-:W-:-:S02]  /*205c0*/  MOV R3, 0x205e0 ;  /* 0x000205e000037802 */ /* 0x000fc40000000f00 */
[----:B------:R-:W-:Y:S05]  /*205d0*/  CALL.REL.NOINC `($__internal_23_$__cuda_sm70_shflsync_idx_p) ;  /* 0x00004eb000007944 */ /* 0x000fea0003c00000 */
[----:B------:R-:W-:Y:S01]  /*205e0*/  MOV R2, R62 ;  /* 0x0000003e00027202 */ /* 0x000fe20000000f00 */
[----:B------:R-:W-:Y:S05]  /*205f0*/  BRA `(.L_x_1856) ;  /* 0xfffef69000007947 */ /* 0x000fea000383ffff */
.L_x_1747:
[----:B------:R-:W-:Y:S01]  /*20600*/  IMAD.MOV.U32 R56, RZ, RZ, R0 ;  /* 0x000000ffff387224 */ /* 0x000fe200078e0000 */
[----:B------:R-:W-:Y:S01]  /*20610*/  MOV R2, 0x1 ;  /* 0x0000000100027802 */ /* 0x000fe20000000f00 */
[----:B------:R-:W-:Y:S01]  /*20620*/  IMAD.MOV.U32 R61, RZ, RZ, 0x1c1f ;  /* 0x00001c1fff3d7424 */ /* 0x000fe200078e00ff */
[----:B------:R-:W-:-:S02]  /*20630*/  MOV R3, 0x20650 ;  /* 0x0002065000037802 */ /* 0x000fc40000000f00 */
[----:B-1----:R-:W-:Y:S05]  /*20640*/  CALL.REL.NOINC `($__internal_23_$__cuda_sm70_shflsync_idx_p) ;  /* 0x00004e4000007944 */ /* 0x002fea0003c00000 */
[----:B------:R-:W-:Y:S01]  /*20650*/  IMAD.IADD R2, R4, 0x1, R62 ;  /* 0x0000000104027824 */ /* 0x000fe200078e023e */
[----:B------:R-:W-:Y:S01]  /*20660*/  MOV R3, 0x20940 ;  /* 0x0002094000037802 */ /* 0x000fe20000000f00 */
[----:B------:R-:W-:-:S02]  /*20670*/  IMAD.MOV.U32 R56, RZ, RZ, R0 ;  /* 0x000000ffff387224 */ /* 0x000fc400078e0000 */
[----:B------:R-:W-:Y:S01]  /*20680*/  IMAD.MOV.U32 R61, RZ, RZ, 0x1c1f ;  /* 0x00001c1fff3d7424 */ /* 0x000fe200078e00ff */
        /* <DEDUP_REMOVED lines=10> */
[----:B------:R-:W-:Y:S02]  /*20730*/  ISETP.GT.AND P4, PT, R2, 0x19, PT ;  /* 0x000000190200780c */ /* 0x000fe40003f84270 */
        /* <DEDUP_REMOVED lines=30> */
[----:B------:R-:W-:Y:S02]  /*20920*/  FSEL R63, R38, -INF , P0 ;  /* 0xff800000263f7808 */ /* 0x000fe40000000000 */
[----:B------:R-:W-:Y:S05]  /*20930*/  CALL.REL.NOINC `($__internal_23_$__cuda_sm70_shflsync_idx_p) ;  /* 0x00004b5000007944 */ /* 0x000fea0003c00000 */
[----:B------:R-:W-:Y:S01]  /*20940*/  IMAD.IADD R2, R4, 0x1, R62 ;  /* 0x0000000104027824 */ /* 0x000fe200078e023e */
[----:B------:R-:W-:Y:S01]  /*20950*/  MOV R3, 0x20c30 ;  /* 0x00020c3000037802 */ /* 0x000fe20000000f00 */
[----:B------:R-:W-:Y:S02]  /*20960*/  IMAD.MOV.U32 R56, RZ, RZ, R0 ;  /* 0x000000ffff387224 */ /* 0x000fe400078e0000 */
        /* <DEDUP_REMOVED lines=45> */
[----:B------:R-:W-:Y:S02]  /*20c40*/  FMNMX.FTZ R0, R10, R12, !PT ;  /* 0x0000000c0a007209 */ /* 0x000fe40007810000 */
[----:B------:R-:W-:Y:S02]  /*20c50*/  FMNMX.FTZ R3, R26, R27, !PT ;  /* 0x0000001b1a037209 */ /* 0x000fe40007810000 */
[----:B------:R-:W-:-:S02]  /*20c60*/  IMNMX R5, R5, R4, PT ;  /* 0x0000000405057217 */ /* 0x000fc40003800200 */
[----:B------:R-:W-:Y:S02]  /*20c70*/  FMNMX.FTZ R71, R14, R0, !PT ;  /* 0x000000000e477209 */ /* 0x000fe40007810000 */
[C---:B------:R-:W-:Y:S02]  /*20c80*/  ISETP.GT.AND P0, PT, R5.reuse, RZ, PT ;  /* 0x000000ff0500720c */ /* 0x040fe40003f04270 */
[C---:B------:R-:W-:Y:S02]  /*20c90*/  ISETP.GT.AND P1, PT, R5.reuse, 0x1, PT ;  /* 0x000000010500780c */ /* 0x040fe40003f24270 */
[----:B------:R-:W-:Y:S02]  /*20ca0*/  ISETP.GT.AND P3, PT, R5, 0x8, PT ;  /* 0x000000080500780c */ /* 0x000fe40003f64270 */
[----:B------:R-:W-:Y:S02]  /*20cb0*/  FSEL R24, R157, -INF , P0 ;  /* 0xff8000009d187808 */ /* 0x000fe40000000000 */
[----:B------:R-:W-:-:S02]  /*20cc0*/  FSEL R25, R156, -INF , P1 ;  /* 0xff8000009c197808 */ /* 0x000fc40000800000 */
        /* <DEDUP_REMOVED lines=10> */
[----:B------:R-:W-:Y:S02]  /*20d70*/  FMNMX.FTZ R2, R15, R2, !PT ;  /* 0x000000020f027209 */ /* 0x000fe40007810000 */
[----:B------:R-:W-:-:S02]  /*20d80*/  ISETP.GT.AND P2, PT, R5, 0x11, PT ;  /* 0x000000110500780c */ /* 0x000fc40003f44270 */
[----:B------:R-:W-:Y:S02]  /*20d90*/  FSEL R38, R141, -INF , P0 ;  /* 0xff8000008d267808 */ /* 0x000fe40000000000 */
[----:B------:R-:W-:Y:S02]  /*20da0*/  FMNMX.FTZ R0, R37, R0, !PT ;  /* 0x0000000025007209 */ /* 0x000fe40007810000 */
[----:B------:R-:W-:Y:S02]  /*20db0*/  FMNMX.FTZ R71, R18, R71, !PT ;  /* 0x0000004712477209 */ /* 0x000fe40007810000 */
[----:B------:R-:W-:Y:S02]  /*20dc0*/  FMNMX.FTZ R2, R17, R2, !PT ;  /* 0x0000000211027209 */ /* 0x000fe40007810000 */
[----:B------:R-:W-:Y:S02]  /*20dd0*/  ISETP.GT.AND P3, PT, R5, 0x18, PT ;  /* 0x000000180500780c */ /* 0x000fe40003f64270 */
[----:B------:R-:W-:-:S02]  /*20de0*/  FSEL R39, R140, -INF , P2 ;  /* 0xff8000008c277808 */ /* 0x000fc40001000000 */
[----:B------:R-:W-:Y:S02]  /*20df0*/  FMNMX.FTZ R0, R38, R0, !PT ;  /* 0x0000000026007209 */ /* 0x000fe40007810000 */
        /* <DEDUP_REMOVED lines=85> */
[----:B------:R-:W-:Y:S01]  /*21350*/  FMNMX.FTZ R69, R87, R69, !PT ;  /* 0x0000004557457209 */ /* 0x000fe20007810000 */
[----:B------:R-:W-:Y:S01]  /*21360*/  IMAD.MOV.U32 R4, RZ, RZ, R71 ;  /* 0x000000ffff047224 */ /* 0x000fe200078e0047 */
[----:B------:R-:W-:Y:S01]  /*21370*/  FMNMX.FTZ R8, R52, R0, !PT ;  /* 0x0000000034087209 */ /* 0x000fe20007810000 */
[----:B------:R-:W-:Y:S01]  /*21380*/  IMAD.MOV.U32 R0, RZ, RZ, 0x2 ;  /* 0x00000002ff007424 */ /* 0x000fe200078e00ff */
[----:B------:R-:W-:Y:S02]  /*21390*/  FMNMX.FTZ R70, R63, R70, !PT ;  /* 0x000000463f467209 */ /* 0x000fe40007810000 */
[----:B------:R-:W-:-:S02]  /*213a0*/  FMNMX.FTZ R69, R83, R69, !PT ;  /* 0x0000004553457209 */ /* 0x000fc40007810000 */
[----:B------:R-:W-:Y:S02]  /*213b0*/  MOV R2, 0x213d0 ;  /* 0x000213d000027802 */ /* 0x000fe40000000f00 */
[----:B------:R-:W-:Y:S05]  /*213c0*/  CALL.REL.NOINC `($__internal_22_$__cuda_sm70_shflsync_bfly_p) ;  /* 0x0000406000007944 */ /* 0x000fea0003c00000 */
[----:B------:R-:W-:Y:S01]  /*213d0*/  FMNMX.FTZ R71, R71, R0, !PT ;  /* 0x0000000047477209 */ /* 0x000fe20007810000 */
[----:B------:R-:W-:Y:S01]  /*213e0*/  IMAD.MOV.U32 R0, RZ, RZ, 0x1 ;  /* 0x00000001ff007424 */ /* 0x000fe200078e00ff */
[----:B------:R-:W-:-:S03]  /*213f0*/  MOV R2, 0x21420 ;  /* 0x0002142000027802 */ /* 0x000fc60000000f00 */
[----:B------:R-:W-:Y:S02]  /*21400*/  IMAD.MOV.U32 R4, RZ, RZ, R71 ;  /* 0x000000ffff047224 */ /* 0x000fe400078e0047 */
[----:B------:R-:W-:Y:S05]  /*21410*/  CALL.REL.NOINC `($__internal_22_$__cuda_sm70_shflsync_bfly_p) ;  /* 0x0000401000007944 */ /* 0x000fea0003c00000 */
[----:B------:R-:W-:Y:S01]  /*21420*/  FMNMX.FTZ R71, R71, R0, !PT ;  /* 0x0000000047477209 */ /* 0x000fe20007810000 */
[----:B------:R-:W-:Y:S01]  /*21430*/  IMAD.MOV.U32 R4, RZ, RZ, R70 ;  /* 0x000000ffff047224 */ /* 0x000fe200078e0046 */
[----:B------:R-:W-:Y:S01]  /*21440*/  MOV R2, 0x21470 ;  /* 0x0002147000027802 */ /* 0x000fe20000000f00 */
[----:B------:R-:W-:Y:S02]  /*21450*/  IMAD.MOV.U32 R0, RZ, RZ, 0x2 ;  /* 0x00000002ff007424 */ /* 0x000fe400078e00ff */
        /* <DEDUP_REMOVED lines=26> */
[----:B------:R-:W-:Y:S01]  /*21600*/  MOV R9, R0 ;  /* 0x0000000000097202 */ /* 0x000fe20000000f00 */
[----:B------:R-:W-:Y:S05]  /*21610*/  BRA `(.L_x_1857) ;  /* 0xfffef6e000007947 */ /* 0x000fea000383ffff */
.L_x_1751:
[----:B------:R-:W-:Y:S01]  /*21620*/  MOV R2, RZ ;  /* 0x000000ff00027202 */ /* 0x000fe20000000f00 */
[----:B------:R-:W-:Y:S01]  /*21630*/  IMAD.MOV.U32 R56, RZ, RZ, R4 ;  /* 0x000000ffff387224 */ /* 0x000fe200078e0004 */
[----:B------:R-:W-:Y:S01]  /*21640*/  MOV R3, 0x21670 ;  /* 0x0002167000037802 */ /* 0x000fe20000000f00 */
[----:B------:R-:W-:Y:S02]  /*21650*/  IMAD.MOV.U32 R61, RZ, RZ, 0x181f ;  /* 0x0000181fff3d7424 */ /* 0x000fe400078e00ff */
[----:B-1----:R-:W-:Y:S05]  /*21660*/  CALL.REL.NOINC `($__internal_23_$__cuda_sm70_shflsync_idx_p) ;  /* 0x00003e2000007944 */ /* 0x002fea0003c00000 */
[----:B------:R-:W-:Y:S01]  /*21670*/  MOV R7, R62 ;  /* 0x0000003e00077202 */ /* 0x000fe20000000f00 */
[----:B------:R-:W-:-:S05]  /*21680*/  BRA `(.L_x_1858) ;  /* 0xffff12a000007947 */ /* 0x000fca000383ffff */
.L_x_1752:
[----:B------:R-:W-:Y:S01]  /*21690*/  MOV R2, RZ ;  /* 0x000000ff00027202 */ /* 0x000fe20000000f00 */
[----:B------:R-:W-:Y:S01]  /*216a0*/  IMAD.MOV.U32 R56, RZ, RZ, R0 ;  /* 0x000000ffff387224 */ /* 0x000fe200078e0000 */
[----:B------:R-:W-:Y:S01]  /*216b0*/  MOV R3, 0x216e0 ;  /* 0x000216e000037802 */ /* 0x000fe20000000f00 */
[----:B------:R-:W-:Y:S02]  /*216c0*/  IMAD.MOV.U32 R61, RZ, RZ, 0x181f ;  /* 0x0000181fff3d7424 */ /* 0x000fe400078e00ff */
[----:B-123--:R-:W-:Y:S05]  /*216d0*/  CALL.REL.NOINC `($__internal_23_$__cuda_sm70_shflsync_idx_p) ;  /* 0x00003db000007944 */ /* 0x00efea0003c00000 */
[----:B------:R-:W-:Y:S01]  /*216e0*/  IMAD.MOV.U32 R56, RZ, RZ, R4 ;  /* 0x000000ffff387224 */ /* 0x000fe200078e0004 */
[----:B------:R-:W-:Y:S01]  /*216f0*/  ISETP.GE.AND P0, PT, R244, c[0x0][0x1d4], PT ;  /* 0x00007500f4007a0c */ /* 0x000fe20003f06270 */
[----:B------:R-:W-:Y:S01]  /*21700*/  IMAD.MOV.U32 R61, RZ, RZ, 0x181f ;  /* 0x0000181fff3d7424 */ /* 0x000fe200078e00ff */
[----:B------:R-:W-:Y:S05]  /*21710*/  IADD3 R2, P1, R62, R5, RZ ;  /* 0x000000053e027210 */ /* 0x000fea0007f3e0ff */
[----:B------:R-:W-:Y:S01]  /*21720*/  IMAD.X R3, R7, 0x1, R6, P1 ;  /* 0x0000000107037824 */ /* 0x000fe200008e0606 */
[----:B------:R-:W-:Y:S05]  /*21730*/  SEL R7, RZ, 0x10, P0 ;  /* 0x00000010ff077807 */ /* 0x000fea0000000000 */
[----:B------:R-:W-:Y:S01]  /*21740*/  @!PT LDS RZ, [RZ] ;  /* 0x00000000fffff984 */ /* 0x000fe20000000800 */
[----:B------:R-:W-:Y:S01]  /*21750*/  @!PT LDS RZ, [RZ] ;  /* 0x00000000fffff984 */ /* 0x000fe20000000800 */
[----:B------:R-:W-:Y:S01]  /*21760*/  @!PT LDS RZ, [RZ] ;  /* 0x00000000fffff984 */ /* 0x000fe20000000800 */
[----:B------:R1:W-:Y:S02]  /*21770*/  LDGSTS.E.BYPASS.LTC128B.128 [R208+0x100], [R2.64], !P0 ;  /* 0x0010000002d07fae */ /* 0x0003e4000c101d48 */
[----:B-1----:R-:W-:Y:S01]  /*21780*/  MOV R3, 0x217b0 ;  /* 0x000217b000037802 */ /* 0x002fe20000000f00 */
[----:B------:R-:W-:Y:S03]  /*21790*/  IMAD.MOV.U32 R2, RZ, RZ, 0x1 ;  /* 0x00000001ff027424 */ /* 0x000fe600078e00ff */
[----:B------:R-:W-:Y:S05]  /*217a0*/  CALL.REL.NOINC `($__internal_23_$__cuda_sm70_shflsync_idx_p) ;  /* 0x00003ce000007944 */ /* 0x000fea0003c00000 */
[----:B------:R-:W-:Y:S01]  /*217b0*/  MOV R2, 0x1 ;  /* 0x0000000100027802 */ /* 0x000fe20000000f00 */
[----:B------:R-:W-:Y:S01]  /*217c0*/  IMAD.MOV.U32 R8, RZ, RZ, R62 ;  /* 0x000000ffff087224 */ /* 0x000fe200078e003e */
[----:B------:R-:W-:Y:S01]  /*217d0*/  MOV R61, 0x181f ;  /* 0x0000181f003d7802 */ /* 0x000fe20000000f00 */
[----:B------:R-:W-:Y:S01]  /*217e0*/  IMAD.MOV.U32 R56, RZ, RZ, R0 ;  /* 0x000000ffff387224 */ /* 0x000fe200078e0000 */
[----:B------:R-:W-:Y:S02]  /*217f0*/  MOV R3, 0x21810 ;  /* 0x0002181000037802 */ /* 0x000fe40000000f00 */
[----:B------:R-:W-:Y:S05]  /*21800*/  CALL.REL.NOINC `($__internal_23_$__cuda_sm70_shflsync_idx_p) ;  /* 0x00003c8000007944 */ /* 0x000fea0003c00000 */
        /* <DEDUP_REMOVED lines=60> */
[----:B------:R-:W-:Y:S01]  /*21bd0*/  MOV R0, R62 ;  /* 0x0000003e00007202 */ /* 0x000fe20000000f00 */
[----:B------:R-:W-:-:S05]  /*21be0*/  BRA `(.L_x_1859) ;  /* 0xffff0ee000007947 */ /* 0x000fca000383ffff */
.L_x_1755:
[----:B------:R-:W-:Y:S01]  /*21bf0*/  MOV R2, RZ ;  /* 0x000000ff00027202 */ /* 0x000fe20000000f00 */
[----:B------:R-:W-:Y:S01]  /*21c00*/  IMAD.MOV.U32 R56, RZ, RZ, R4 ;  /* 0x000000ffff387224 */ /* 0x000fe200078e0004 */
[----:B------:R-:W-:Y:S01]  /*21c10*/  MOV R3, 0x21c40 ;  /* 0x00021c4000037802 */ /* 0x000fe20000000f00 */
[----:B------:R-:W-:Y:S02]  /*21c20*/  IMAD.MOV.U32 R61, RZ, RZ, 0x181f ;  /* 0x0000181fff3d7424 */ /* 0x000fe400078e00ff */
[----:B------:R-:W-:Y:S05]  /*21c30*/  CALL.REL.NOINC `($__internal_23_$__cuda_sm70_shflsync_idx_p) ;  /* 0x0000385000007944 */ /* 0x000fea0003c00000 */
[----:B------:R-:W-:Y:S01]  /*21c40*/  MOV R7, R62 ;  /* 0x0000003e00077202 */ /* 0x000fe20000000f00 */
[----:B------:R-:W-:-:S05]  /*21c50*/  BRA `(.L_x_1860) ;  /* 0xffff219000007947 */ /* 0x000fca000383ffff */
.L_x_1756:
[----:B------:R-:W-:Y:S01]  /*21c60*/  MOV R2, RZ ;  /* 0x000000ff00027202 */ /* 0x000fe20000000f00 */
[----:B------:R-:W-:Y:S01]  /*21c70*/  IMAD.MOV.U32 R56, RZ, RZ, R0 ;  /* 0x000000ffff387224 */ /* 0x000fe200078e0000 */
[----:B------:R-:W-:Y:S01]  /*21c80*/  MOV R3, 0x21cb0 ;  /* 0x00021cb000037802 */ /* 0x000fe20000000f00 */
[----:B------:R-:W-:Y:S02]  /*21c90*/  IMAD.MOV.U32 R61, RZ, RZ, 0x181f ;  /* 0x0000181fff3d7424 */ /* 0x000fe400078e00ff */
[----:B-12---:R-:W-:Y:S05]  /*21ca0*/  CALL.REL.NOINC `($__internal_23_$__cuda_sm70_shflsync_idx_p) ;  /* 0x000037e000007944 */ /* 0x006fea0003c00000 */
        /* <DEDUP_REMOVED lines=81> */
.L_x_1757:
[----:B------:R-:W-:Y:S01]  /*221c0*/  MOV R2, RZ ;  /* 0x000000ff00027202 */ /* 0x000fe20000000f00 */
[----:B------:R-:W-:Y:S01]  /*221d0*/  IMAD.MOV.U32 R56, RZ, RZ, R4 ;  /* 0x000000ffff387224 */ /* 0x000fe200078e0004 */
[----:B------:R-:W-:Y:S01]  /*221e0*/  MOV R3, 0x22210 ;  /* 0x0002221000037802 */ /* 0x000fe20000000f00 */
[----:B------:R-:W-:Y:S02]  /*221f0*/  IMAD.MOV.U32 R61, RZ, RZ, 0x1c1f ;  /* 0x00001c1fff3d7424 */ /* 0x000fe400078e00ff */
[----:B------:R-:W-:Y:S05]  /*22200*/  CALL.REL.NOINC `($__internal_23_$__cuda_sm70_shflsync_idx_p) ;  /* 0x0000328000007944 */ /* 0x000fea0003c00000 */
[----:B------:R-:W-:Y:S01]  /*22210*/  MOV R0, R62 ;  /* 0x0000003e00007202 */ /* 0x000fe20000000f00 */
[----:B------:R-:W-:-:S05]  /*22220*/  BRA `(.L_x_1862) ;  /* 0xffff1ef000007947 */ /* 0x000fca000383ffff */
.L_x_1758:
[----:B------:R-:W-:Y:S01]  /*22230*/  MOV R2, 0x1 ;  /* 0x0000000100027802 */ /* 0x000fe20000000f00 */
[----:B------:R-:W-:Y:S01]  /*22240*/  IMAD.MOV.U32 R56, RZ, RZ, R4 ;  /* 0x000000ffff387224 */ /* 0x000fe200078e0004 */
[----:B------:R-:W-:Y:S01]  /*22250*/  MOV R3, 0x22280 ;  /* 0x0002228000037802 */ /* 0x000fe20000000f00 */
[----:B------:R-:W-:Y:S02]  /*22260*/  IMAD.MOV.U32 R61, RZ, RZ, 0x1c1f ;  /* 0x00001c1fff3d7424 */ /* 0x000fe400078e00ff */
[----:B-1----:R-:W-:Y:S05]  /*22270*/  CALL.REL.NOINC `($__internal_23_$__cuda_sm70_shflsync_idx_p) ;  /* 0x0000321000007944 */ /* 0x002fea0003c00000 */
[----:B------:R-:W-:Y:S01]  /*22280*/  MOV R3, 0x22560 ;  /* 0x0002256000037802 */ /* 0x000fe20000000f00 */
[----:B------:R-:W-:Y:S02]  /*22290*/  IMAD.IADD R62, R5, 0x1, R62 ;  /* 0x00000001053e7824 */ /* 0x000fe400078e023e */
[----:B------:R-:W-:Y:S02]  /*222a0*/  IMAD.MOV.U32 R56, RZ, RZ, R4 ;  /* 0x000000ffff387224 */ /* 0x000fe400078e0004 */
[----:B------:R-:W-:Y:S01]  /*222b0*/  IMAD.MOV.U32 R2, RZ, RZ, 0x2 ;  /* 0x00000002ff027424 */ /* 0x000fe200078e00ff */
[C---:B------:R-:W-:Y:S01]  /*222c0*/  ISETP.GT.AND P0, PT, R62.reuse, RZ, PT ;  /* 0x000000ff3e00720c */ /* 0x040fe20003f04270 */
[----:B------:R-:W-:Y:S01]  /*222d0*/  IMAD.MOV.U32 R61, RZ, RZ, 0x1c1f ;  /* 0x00001c1fff3d7424 */ /* 0x000fe200078e00ff */
        /* <DEDUP_REMOVED lines=36> */
[----:B------:R-:W-:Y:S02]  /*22520*/  FSEL R40, R32, -INF , P2 ;  /* 0xff80000020287808 */ /* 0x000fe40001000000 */
[----:B------:R-:W-:Y:S02]  /*22530*/  FSEL R39, R31, -INF , P1 ;  /* 0xff8000001f277808 */ /* 0x000fe40000800000 */
[----:B------:R-:W-:Y:S02]  /*22540*/  FSEL R38, R30, -INF , P0 ;  /* 0xff8000001e267808 */ /* 0x000fe40000000000 */
[----:B------:R-:W-:Y:S05]  /*22550*/  CALL.REL.NOINC `($__internal_23_$__cuda_sm70_shflsync_idx_p) ;  /* 0x00002f3000007944 */ /* 0x000fea0003c00000 */
        /* <DEDUP_REMOVED lines=169> */
[----:B------:R-:W-:Y:S05]  /*22ff0*/  CALL.REL.NOINC `($__internal_22_$__cuda_sm70_shflsync_bfly_p) ;  /* 0x0000243000007944 */ /* 0x000fea0003c00000 */
[----:B------:R-:W-:Y:S01]  /*23000*/  FMNMX.FTZ R4, R4, R0, !PT ;  /* 0x0000000004047209 */ /* 0x000fe20007810000 */
[----:B------:R-:W-:Y:S01]  /*23010*/  IMAD.MOV.U32 R0, RZ, RZ, 0x1 ;  /* 0x00000001ff007424 */ /* 0x000fe200078e00ff */
[----:B------:R-:W-:Y:S02]  /*23020*/  MOV R2, 0x23040 ;  /* 0x0002304000027802 */ /* 0x000fe40000000f00 */
        /* <DEDUP_REMOVED lines=28> */
[----:B------:R-:W-:-:S05]  /*231f0*/  BRA `(.L_x_1863) ;  /* 0xffff1f9000007947 */ /* 0x000fca000383ffff */
.L_x_1761:
[----:B-1--4-:R-:W-:Y:S01]  /*23200*/  MOV R61, 0x181f ;  /* 0x0000181f003d7802 */ /* 0x012fe20000000f00 */
[----:B------:R-:W-:Y:S01]  /*23210*/  IMAD.MOV.U32 R2, RZ, RZ, RZ ;  /* 0x000000ffff027224 */ /* 0x000fe200078e00ff */
[----:B------:R-:W-:Y:S02]  /*23220*/  MOV R3, 0x23240 ;  /* 0x0002324000037802 */ /* 0x000fe40000000f00 */
[----:B------:R-:W-:Y:S05]  /*23230*/  CALL.REL.NOINC `($__internal_23_$__cuda_sm70_shflsync_idx_p) ;  /* 0x0000225000007944 */ /* 0x000fea0003c00000 */
[----:B------:R-:W-:Y:S01]  /*23240*/  MOV R58, R62 ;  /* 0x0000003e003a7202 */ /* 0x000fe20000000f00 */
[----:B------:R-:W-:-:S05]  /*23250*/  BRA `(.L_x_1864) ;  /* 0xffff3ff000007947 */ /* 0x000fca000383ffff */
.L_x_1764:
[----:B------:R-:W-:Y:S01]  /*23260*/  MOV R2, RZ ;  /* 0x000000ff00027202 */ /* 0x000fe20000000f00 */
[----:B------:R-:W-:Y:S01]  /*23270*/  IMAD.MOV.U32 R56, RZ, RZ, R4 ;  /* 0x000000ffff387224 */ /* 0x000fe200078e0004 */
[----:B------:R-:W-:Y:S01]  /*23280*/  MOV R3, 0x232b0 ;  /* 0x000232b000037802 */ /* 0x000fe20000000f00 */
[----:B------:R-:W-:Y:S02]  /*23290*/  IMAD.MOV.U32 R61, RZ, RZ, 0x181f ;  /* 0x0000181fff3d7424 */ /* 0x000fe400078e00ff */
[----:B------:R-:W-:Y:S05]  /*232a0*/  CALL.REL.NOINC `($__internal_23_$__cuda_sm70_shflsync_idx_p) ;  /* 0x000021e000007944 */ /* 0x000fea0003c00000 */
[----:B------:R-:W-:Y:S01]  /*232b0*/  MOV R7, R62 ;  /* 0x0000003e00077202 */ /* 0x000fe20000000f00 */
[----:B------:R-:W-:-:S05]  /*232c0*/  BRA `(.L_x_1865) ;  /* 0xffff53c000007947 */ /* 0x000fca000383ffff */
.L_x_1765:
[----:B------:R-:W-:Y:S01]  /*232d0*/  MOV R2, RZ ;  /* 0x000000ff00027202 */ /* 0x000fe20000000f00 */
[----:B------:R-:W-:Y:S01]  /*232e0*/  IMAD.MOV.U32 R56, RZ, RZ, R0 ;  /* 0x000000ffff387224 */ /* 0x000fe200078e0000 */
[----:B------:R-:W-:Y:S01]  /*232f0*/  MOV R3, 0x23320 ;  /* 0x0002332000037802 */ /* 0x000fe20000000f00 */
[----:B------:R-:W-:Y:S02]  /*23300*/  IMAD.MOV.U32 R61, RZ, RZ, 0x181f ;  /* 0x0000181fff3d7424 */ /* 0x000fe400078e00ff */
[----:B-12---:R-:W-:Y:S05]  /*23310*/  CALL.REL.NOINC `($__internal_23_$__cuda_sm70_shflsync_idx_p) ;  /* 0x0000217000007944 */ /* 0x006fea0003c00000 */
        /* <DEDUP_REMOVED lines=82> */
.L_x_1766:
[----:B------:R-:W-:Y:S02]  /*23840*/  MOV R0, 0x2 ;  /* 0x0000000200007802 */ /* 0x000fe40000000f00 */
        /* <DEDUP_REMOVED lines=34> */
.L_x_1768:
[----:B------:R-:W-:Y:S01]  /*23a70*/  IMAD.MOV.U32 R4, RZ, RZ, R239 ;  /* 0x000000ffff047224 */ /* 0x000fe200078e00ef */
[----:B------:R-:W-:-:S02]  /*23a80*/  MOV R0, 0x2 ;  /* 0x0000000200007802 */ /* 0x000fc40000000f00 */
[----:B------:R-:W-:Y:S02]  /*23a90*/  MOV R2, 0x23ab0 ;  /* 0x00023ab000027802 */ /* 0x000fe40000000f00 */
[----:B------:R-:W-:Y:S05]  /*23aa0*/  CALL.REL.NOINC `($__internal_22_$__cuda_sm70_shflsync_bfly_p) ;  /* 0x0000198000007944 */ /* 0x000fea0003c00000 */
[----:B------:R-:W-:Y:S05]  /*23ab0*/  BRA `(.L_x_1868) ;  /* 0xffff71a000007947 */ /* 0x000fea000383ffff */
.L_x_1769:
[----:B------:R-:W-:Y:S01]  /*23ac0*/  IMAD.MOV.U32 R4, RZ, RZ, R5 ;  /* 0x000000ffff047224 */ /* 0x000fe200078e0005 */
[----:B------:R-:W-:Y:S02]  /*23ad0*/  MOV R0, 0x1 ;  /* 0x0000000100007802 */ /* 0x000fe40000000f00 */
[----:B------:R-:W-:Y:S02]  /*23ae0*/  MOV R2, 0x23b00 ;  /* 0x00023b0000027802 */ /* 0x000fe40000000f00 */
[----:B-1----:R-:W-:Y:S05]  /*23af0*/  CALL.REL.NOINC `($__internal_22_$__cuda_sm70_shflsync_bfly_p) ;  /* 0x0000193000007944 */ /* 0x002fea0003c00000 */
[----:B------:R-:W-:Y:S01]  /*23b00*/  FADD.FTZ R5, R5, R0 ;  /* 0x0000000005057221 */ /* 0x000fe20000010000 */
[----:B------:R-:W-:Y:S02]  /*23b10*/  MOV R4, R243 ;  /* 0x000000f300047202 */ /* 0x000fe40000000f00 */
[----:B------:R-:W-:Y:S02]  /*23b20*/  MOV R0, 0x2 ;  /* 0x0000000200007802 */ /* 0x000fe40000000f00 */
[----:B------:R-:W-:Y:S02]  /*23b30*/  MOV R2, 0x23b50 ;  /* 0x00023b5000027802 */ /* 0x000fe40000000f00 */
[----:B------:R-:W-:Y:S05]  /*23b40*/  CALL.REL.NOINC `($__internal_22_$__cuda_sm70_shflsync_bfly_p) ;  /* 0x000018e000007944 */ /* 0x000fea0003c00000 */
[----:B------:R-:W-:Y:S01]  /*23b50*/  FADD.FTZ R6, R243, R0 ;  /* 0x00000000f3067221 */ /* 0x000fe20000010000 */
[----:B------:R-:W-:Y:S02]  /*23b60*/  MOV R0, 0x1 ;  /* 0x0000000100007802 */ /* 0x000fe40000000f00 */
[----:B------:R-:W-:-:S02]  /*23b70*/  MOV R2, 0x23ba0 ;  /* 0x00023ba000027802 */ /* 0x000fc40000000f00 */
[----:B------:R-:W-:Y:S02]  /*23b80*/  MOV R4, R6 ;  /* 0x0000000600047202 */ /* 0x000fe40000000f00 */
[----:B------:R-:W-:Y:S05]  /*23b90*/  CALL.REL.NOINC `($__internal_22_$__cuda_sm70_shflsync_bfly_p) ;  /* 0x0000189000007944 */ /* 0x000fea0003c00000 */
[----:B------:R-:W-:Y:S01]  /*23ba0*/  FADD.FTZ R6, R6, R0 ;  /* 0x0000000006067221 */ /* 0x000fe20000010000 */
[----:B------:R-:W-:Y:S02]  /*23bb0*/  MOV R4, R246 ;  /* 0x000000f600047202 */ /* 0x000fe40000000f00 */
[----:B------:R-:W-:Y:S02]  /*23bc0*/  MOV R0, 0x2 ;  /* 0x0000000200007802 */ /* 0x000fe40000000f00 */
[----:B------:R-:W-:Y:S02]  /*23bd0*/  MOV R2, 0x23bf0 ;  /* 0x00023bf000027802 */ /* 0x000fe40000000f00 */
[----:B------:R-:W-:Y:S05]  /*23be0*/  CALL.REL.NOINC `($__internal_22_$__cuda_sm70_shflsync_bfly_p) ;  /* 0x0000184000007944 */ /* 0x000fea0003c00000 */
[----:B------:R-:W-:Y:S01]  /*23bf0*/  FADD.FTZ R7, R246, R0 ;  /* 0x00000000f6077221 */ /* 0x000fe20000010000 */
[----:B------:R-:W-:Y:S02]  /*23c00*/  MOV R0, 0x1 ;  /* 0x0000000100007802 */ /* 0x000fe40000000f00 */
[----:B------:R-:W-:Y:S02]  /*23c10*/  MOV R2, 0x23c40 ;  /* 0x00023c4000027802 */ /* 0x000fe40000000f00 */
[----:B------:R-:W-:-:S02]  /*23c20*/  MOV R4, R7 ;  /* 0x0000000700047202 */ /* 0x000fc40000000f00 */
[----:B------:R-:W-:Y:S05]  /*23c30*/  CALL.REL.NOINC `($__internal_22_$__cuda_sm70_shflsync_bfly_p) ;  /* 0x000017f000007944 */ /* 0x000fea0003c00000 */
[----:B------:R-:W-:Y:S01]  /*23c40*/  FADD.FTZ R7, R7, R0 ;  /* 0x0000000007077221 */ /* 0x000fe20000010000 */
[----:B------:R-:W-:-:S02]  /*23c50*/  MOV R4, R247 ;  /* 0x000000f700047202 */ /* 0x000fc40000000f00 */
[----:B------:R-:W-:Y:S02]  /*23c60*/  MOV R0, 0x2 ;  /* 0x0000000200007802 */ /* 0x000fe40000000f00 */
[----:B------:R-:W-:Y:S02]  /*23c70*/  MOV R2, 0x23c90 ;  /* 0x00023c9000027802 */ /* 0x000fe40000000f00 */
[----:B------:R-:W-:Y:S05]  /*23c80*/  CALL.REL.NOINC `($__internal_22_$__cuda_sm70_shflsync_bfly_p) ;  /* 0x000017a000007944 */ /* 0x000fea0003c00000 */
[----:B------:R-:W-:Y:S01]  /*23c90*/  FADD.FTZ R4, R247, R0 ;  /* 0x00000000f7047221 */ /* 0x000fe20000010000 */
[----:B------:R-:W-:Y:S02]  /*23ca0*/  MOV R0, 0x1 ;  /* 0x0000000100007802 */ /* 0x000fe40000000f00 */
[----:B------:R-:W-:Y:S02]  /*23cb0*/  MOV R2, 0x23cd0 ;  /* 0x00023cd000027802 */ /* 0x000fe40000000f00 */
[----:B------:R-:W-:Y:S05]  /*23cc0*/  CALL.REL.NOINC `($__internal_22_$__cuda_sm70_shflsync_bfly_p) ;  /* 0x0000176000007944 */ /* 0x000fea0003c00000 */
[----:B------:R-:W-:Y:S01]  /*23cd0*/  MOV R8, R0 ;  /* 0x0000000000087202 */ /* 0x000fe20000000f00 */
[----:B------:R-:W-:Y:S05]  /*23ce0*/  BRA `(.L_x_1869) ;  /* 0xffff706000007947 */ /* 0x000fea000383ffff */
.L_x_1776:
[----:B-1234-:R-:W-:Y:S01]  /*23cf0*/  IMAD.MOV.U32 R56, RZ, RZ, R5 ;  /* 0x000000ffff387224 */ /* 0x01efe200078e0005 */
[----:B------:R-:W-:Y:S01]  /*23d00*/  MOV R2, RZ ;  /* 0x000000ff00027202 */ /* 0x000fe20000000f00 */
[----:B------:R-:W-:Y:S01]  /*23d10*/  IMAD.MOV.U32 R61, RZ, RZ, 0x181f ;  /* 0x0000181fff3d7424 */ /* 0x000fe200078e00ff */
[----:B------:R-:W-:Y:S02]  /*23d20*/  MOV R3, 0x23d40 ;  /* 0x00023d4000037802 */ /* 0x000fe40000000f00 */
[----:B------:R-:W-:Y:S05]  /*23d30*/  CALL.REL.NOINC `($__internal_23_$__cuda_sm70_shflsync_idx_p) ;  /* 0x0000175000007944 */ /* 0x000fea0003c00000 */
[----:B------:R-:W-:Y:S01]  /*23d40*/  MOV R7, R62 ;  /* 0x0000003e00077202 */ /* 0x000fe20000000f00 */
[----:B------:R-:W-:Y:S05]  /*23d50*/  BRA `(.L_x_1870) ;  /* 0xffff86b000007947 */ /* 0x000fea000383ffff */
.L_x_1777:
[----:B------:R-:W-:Y:S01]  /*23d60*/  IMAD.MOV.U32 R56, RZ, RZ, R6 ;  /* 0x000000ffff387224 */ /* 0x000fe200078e0006 */
[----:B------:R-:W-:Y:S01]  /*23d70*/  MOV R2, RZ ;  /* 0x000000ff00027202 */ /* 0x000fe20000000f00 */
[----:B------:R-:W-:Y:S01]  /*23d80*/  IMAD.MOV.U32 R61, RZ, RZ, 0x181f ;  /* 0x0000181fff3d7424 */ /* 0x000fe200078e00ff */
[----:B------:R-:W-:-:S02]  /*23d90*/  MOV R3, 0x23db0 ;  /* 0x00023db000037802 */ /* 0x000fc40000000f00 */
[----:B-12---:R-:W-:Y:S05]  /*23da0*/  CALL.REL.NOINC `($__internal_23_$__cuda_sm70_shflsync_idx_p) ;  /* 0x000016e000007944 */ /* 0x006fea0003c00000 */
[----:B------:R-:W-:Y:S01]  /*23db0*/  MOV R2, R62 ;  /* 0x0000003e00027202 */ /* 0x000fe20000000f00 */
[----:B------:R-:W-:Y:S05]  /*23dc0*/  BRA `(.L_x_1871) ;  /* 0xffff866000007947 */ /* 0x000fea000383ffff */
.L_x_1778:
[----:B------:R-:W-:Y:S01]  /*23dd0*/  IMAD.MOV.U32 R56, RZ, RZ, R5 ;  /* 0x000000ffff387224 */ /* 0x000fe200078e0005 */
[----:B--2---:R-:W-:Y:S01]  /*23de0*/  MOV R2, 0x1 ;  /* 0x0000000100027802 */ /* 0x004fe20000000f00 */
[----:B------:R-:W-:Y:S01]  /*23df0*/  IMAD.MOV.U32 R61, RZ, RZ, 0x181f ;  /* 0x0000181fff3d7424 */ /* 0x000fe200078e00ff */
[----:B------:R-:W-:-:S02]  /*23e00*/  MOV R3, 0x23e20 ;  /* 0x00023e2000037802 */ /* 0x000fc40000000f00 */
[----:B-1-3--:R-:W-:Y:S05]  /*23e10*/  CALL.REL.NOINC `($__internal_23_$__cuda_sm70_shflsync_idx_p) ;  /* 0x0000167000007944 */ /* 0x00afea0003c00000 */
        /* <DEDUP_REMOVED lines=8> */
.L_x_1779:
[----:B------:R-:W-:Y:S01]  /*23ea0*/  IMAD.MOV.U32 R56, RZ, RZ, R5 ;  /* 0x000000ffff387224 */ /* 0x000fe200078e0005 */
[----:B-1----:R-:W-:Y:S01]  /*23eb0*/  MOV R2, 0x2 ;  /* 0x0000000200027802 */ /* 0x002fe20000000f00 */
[----:B------:R-:W-:Y:S01]  /*23ec0*/  IMAD.MOV.U32 R61, RZ, RZ, 0x181f ;  /* 0x0000181fff3d7424 */ /* 0x000fe200078e00ff */
[----:B------:R-:W-:Y:S02]  /*23ed0*/  MOV R3, 0x23ef0 ;  /* 0x00023ef000037802 */ /* 0x000fe40000000f00 */
[----:B---34-:R-:W-:Y:S05]  /*23ee0*/  CALL.REL.NOINC `($__internal_23_$__cuda_sm70_shflsync_idx_p) ;  /* 0x000015a000007944 */ /* 0x018fea0003c00000 */
[----:B------:R-:W-:Y:S01]  /*23ef0*/  MOV R7, R62 ;  /* 0x0000003e00077202 */ /* 0x000fe20000000f00 */
[----:B------:R-:W-:Y:S05]  /*23f00*/  BRA `(.L_x_1873) ;  /* 0xffff860000007947 */ /* 0x000fea000383ffff */
.L_x_1780:
[----:B------:R-:W-:Y:S01]  /*23f10*/  IMAD.MOV.U32 R56, RZ, RZ, R6 ;  /* 0x000000ffff387224 */ /* 0x000fe200078e0006 */
[----:B-1----:R-:W-:Y:S01]  /*23f20*/  MOV R2, 0x2 ;  /* 0x0000000200027802 */ /* 0x002fe20000000f00 */
[----:B------:R-:W-:Y:S01]  /*23f30*/  IMAD.MOV.U32 R61, RZ, RZ, 0x181f ;  /* 0x0000181fff3d7424 */ /* 0x000fe200078e00ff */
[----:B------:R-:W-:Y:S02]  /*23f40*/  MOV R3, 0x23f60 ;  /* 0x00023f6000037802 */ /* 0x000fe40000000f00 */
[----:B--234-:R-:W-:Y:S05]  /*23f50*/  CALL.REL.NOINC `($__internal_23_$__cuda_sm70_shflsync_idx_p) ;  /* 0x0000153000007944 */ /* 0x01cfea0003c00000 */
[----:B------:R-:W-:Y:S01]  /*23f60*/  MOV R2, R62 ;  /* 0x0000003e00027202 */ /* 0x000fe20000000f00 */
[----:B------:R-:W-:Y:S05]  /*23f70*/  BRA `(.L_x_1874) ;  /* 0xffff85b000007947 */ /* 0x000fea000383ffff */
.L_x_1781:
[----:B------:R-:W-:Y:S01]  /*23f80*/  IMAD.MOV.U32 R56, RZ, RZ, R5 ;  /* 0x000000ffff387224 */ /* 0x000fe200078e0005 */
[----:B--2---:R-:W-:Y:S01]  /*23f90*/  MOV R2, 0x3 ;  /* 0x0000000300027802 */ /* 0x004fe20000000f00 */
[----:B------:R-:W-:Y:S01]  /*23fa0*/  IMAD.MOV.U32 R61, RZ, RZ, 0x181f ;  /* 0x0000181fff3d7424 */ /* 0x000fe200078e00ff */
[----:B------:R-:W-:-:S02]  /*23fb0*/  MOV R3, 0x23fd0 ;  /* 0x00023fd000037802 */ /* 0x000fc40000000f00 */
[----:B-1-34-:R-:W-:Y:S05]  /*23fc0*/  CALL.REL.NOINC `($__internal_23_$__cuda_sm70_shflsync_idx_p) ;  /* 0x000014c000007944 */ /* 0x01afea0003c00000 */
        /* <DEDUP_REMOVED lines=8> */
.L_x_1782:
[----:B------:R-:W-:Y:S01]  /*24050*/  IMAD.MOV.U32 R56, RZ, RZ, R5 ;  /* 0x000000ffff387224 */ /* 0x000fe200078e0005 */
[----:B--2---:R-:W-:Y:S01]  /*24060*/  MOV R2, 0x4 ;  /* 0x0000000400027802 */ /* 0x004fe20000000f00 */
[----:B------:R-:W-:Y:S01]  /*24070*/  IMAD.MOV.U32 R61, RZ, RZ, 0x181f ;  /* 0x0000181fff3d7424 */ /* 0x000fe200078e00ff */
[----:B------:R-:W-:Y:S02]  /*24080*/  MOV R3, 0x240a0 ;  /* 0x000240a000037802 */ /* 0x000fe40000000f00 */
[----:B-1-34-:R-:W-:Y:S05]  /*24090*/  CALL.REL.NOINC `($__internal_23_$__cuda_sm70_shflsync_idx_p) ;  /* 0x000013f000007944 */ /* 0x01afea0003c00000 */
[----:B------:R-:W-:Y:S01]  /*240a0*/  MOV R7, R62 ;  /* 0x0000003e00077202 */ /* 0x000fe20000000f00 */
[----:B------:R-:W-:Y:S05]  /*240b0*/  BRA `(.L_x_1876) ;  /* 0xffff856000007947 */ /* 0x000fea000383ffff */
.L_x_1783:
[----:B------:R-:W-:Y:S01]  /*240c0*/  IMAD.MOV.U32 R56, RZ, RZ, R6 ;  /* 0x000000ffff387224 */ /* 0x000fe200078e0006 */
[----:B--2---:R-:W-:Y:S01]  /*240d0*/  MOV R2, 0x4 ;  /* 0x0000000400027802 */ /* 0x004fe20000000f00 */
[----:B------:R-:W-:Y:S01]  /*240e0*/  IMAD.MOV.U32 R61, RZ, RZ, 0x181f ;  /* 0x0000181fff3d7424 */ /* 0x000fe200078e00ff */
[----:B------:R-:W-:Y:S02]  /*240f0*/  MOV R3, 0x24110 ;  /* 0x0002411000037802 */ /* 0x000fe40000000f00 */
[----:B-1-34-:R-:W-:Y:S05]  /*24100*/  CALL.REL.NOINC `($__internal_23_$__cuda_sm70_shflsync_idx_p) ;  /* 0x0000138000007944 */ /* 0x01afea0003c00000 */
[----:B------:R-:W-:Y:S01]  /*24110*/  MOV R2, R62 ;  /* 0x0000003e00027202 */ /* 0x000fe20000000f00 */
[----:B------:R-:W-:Y:S05]  /*24120*/  BRA `(.L_x_1877) ;  /* 0xffff851000007947 */ /* 0x000fea000383ffff */
.L_x_1784:
[----:B------:R-:W-:Y:S01]  /*24130*/  IMAD.MOV.U32 R56, RZ, RZ, R5 ;  /* 0x000000ffff387224 */ /* 0x000fe200078e0005 */
[----:B-1----:R-:W-:Y:S01]  /*24140*/  MOV R2, 0x5 ;  /* 0x0000000500027802 */ /* 0x002fe20000000f00 */
[----:B------:R-:W-:Y:S01]  /*24150*/  IMAD.MOV.U32 R61, RZ, RZ, 0x181f ;  /* 0x0000181fff3d7424 */ /* 0x000fe200078e00ff */
[----:B------:R-:W-:-:S02]  /*24160*/  MOV R3, 0x24180 ;  /* 0x0002418000037802 */ /* 0x000fc40000000f00 */
[----:B--234-:R-:W-:Y:S05]  /*24170*/  CALL.REL.NOINC `($__internal_23_$__cuda_sm70_shflsync_idx_p) ;  /* 0x0000131000007944 */ /* 0x01cfea0003c00000 */
        /* <DEDUP_REMOVED lines=8> */
.L_x_1785:
[----:B------:R-:W-:Y:S01]  /*24200*/  IMAD.MOV.U32 R56, RZ, RZ, R5 ;  /* 0x000000ffff387224 */ /* 0x000fe200078e0005 */
[----:B--2---:R-:W-:Y:S01]  /*24210*/  MOV R2, 0x6 ;  /* 0x0000000600027802 */ /* 0x004fe20000000f00 */
[----:B------:R-:W-:Y:S01]  /*24220*/  IMAD.MOV.U32 R61, RZ, RZ, 0x181f ;  /* 0x0000181fff3d7424 */ /* 0x000fe200078e00ff */
[----:B------:R-:W-:Y:S02]  /*24230*/  MOV R3, 0x24250 ;  /* 0x0002425000037802 */ /* 0x000fe40000000f00 */
[----:B-1--4-:R-:W-:Y:S05]  /*24240*/  CALL.REL.NOINC `($__internal_23_$__cuda_sm70_shflsync_idx_p) ;  /* 0x0000124000007944 */ /* 0x012fea0003c00000 */
[----:B------:R-:W-:Y:S01]  /*24250*/  MOV R7, R62 ;  /* 0x0000003e00077202 */ /* 0x000fe20000000f00 */
[----:B------:R-:W-:Y:S05]  /*24260*/  BRA `(.L_x_1879) ;  /* 0xffff84c000007947 */ /* 0x000fea000383ffff */
.L_x_1786:
[----:B------:R-:W-:Y:S01]  /*24270*/  IMAD.MOV.U32 R56, RZ, RZ, R6 ;  /* 0x000000ffff387224 */ /* 0x000fe200078e0006 */
[----:B--2---:R-:W-:Y:S01]  /*24280*/  MOV R2, 0x6 ;  /* 0x0000000600027802 */ /* 0x004fe20000000f00 */
[----:B------:R-:W-:Y:S01]  /*24290*/  IMAD.MOV.U32 R61, RZ, RZ, 0x181f ;  /* 0x0000181fff3d7424 */ /* 0x000fe200078e00ff */
[----:B------:R-:W-:Y:S02]  /*242a0*/  MOV R3, 0x242c0 ;  /* 0x000242c000037802 */ /* 0x000fe40000000f00 */
[----:B-1-34-:R-:W-:Y:S05]  /*242b0*/  CALL.REL.NOINC `($__internal_23_$__cuda_sm70_shflsync_idx_p) ;  /* 0x000011d000007944 */ /* 0x01afea0003c00000 */
[----:B------:R-:W-:Y:S01]  /*242c0*/  MOV R2, R62 ;  /* 0x0000003e00027202 */ /* 0x000fe20000000f00 */
[----:B------:R-:W-:Y:S05]  /*242d0*/  BRA `(.L_x_1880) ;  /* 0xffff847000007947 */ /* 0x000fea000383ffff */
.L_x_1787:
[----:B------:R-:W-:Y:S01]  /*242e0*/  IMAD.MOV.U32 R56, RZ, RZ, R5 ;  /* 0x000000ffff387224 */ /* 0x000fe200078e0005 */
[----:B-1----:R-:W-:Y:S01]  /*242f0*/  MOV R2, 0x7 ;  /* 0x0000000700027802 */ /* 0x002fe20000000f00 */
[----:B------:R-:W-:Y:S01]  /*24300*/  IMAD.MOV.U32 R61, RZ, RZ, 0x181f ;  /* 0x0000181fff3d7424 */ /* 0x000fe200078e00ff */
[----:B------:R-:W-:-:S02]  /*24310*/  MOV R3, 0x24330 ;  /* 0x0002433000037802 */ /* 0x000fc40000000f00 */
[----:B--2-4-:R-:W-:Y:S05]  /*24320*/  CALL.REL.NOINC `($__internal_23_$__cuda_sm70_shflsync_idx_p) ;  /* 0x0000116000007944 */ /* 0x014fea0003c00000 */
        /* <DEDUP_REMOVED lines=8> */
.L_x_1789:
[----:B------:R-:W-:Y:S01]  /*243b0*/  IMAD.MOV.U32 R56, RZ, RZ, R5 ;  /* 0x000000ffff387224 */ /* 0x000fe200078e0005 */
[----:B------:R-:W-:Y:S01]  /*243c0*/  MOV R2, RZ ;  /* 0x000000ff00027202 */ /* 0x000fe20000000f00 */
[----:B------:R-:W-:Y:S01]  /*243d0*/  IMAD.MOV.U32 R61, RZ, RZ, 0x1c1f ;  /* 0x00001c1fff3d7424 */ /* 0x000fe200078e00ff */
[----:B------:R-:W-:Y:S02]  /*243e0*/  MOV R3, 0x24400 ;  /* 0x0002440000037802 */ /* 0x000fe40000000f00 */
[----:B------:R-:W-:Y:S05]  /*243f0*/  CALL.REL.NOINC `($__internal_23_$__cuda_sm70_shflsync_idx_p) ;  /* 0x0000109000007944 */ /* 0x000fea0003c00000 */
[----:B------:R-:W-:Y:S01]  /*24400*/  MOV R4, R62 ;  /* 0x0000003e00047202 */ /* 0x000fe20000000f00 */
[----:B------:R-:W-:Y:S05]  /*24410*/  BRA `(.L_x_1882) ;  /* 0xffff863000007947 */ /* 0x000fea000383ffff */
.L_x_1790:
[----:B------:R-:W-:Y:S01]  /*24420*/  IMAD.MOV.U32 R56, RZ, RZ, R12 ;  /* 0x000000ffff387224 */ /* 0x000fe200078e000c */
[----:B------:R-:W-:Y:S01]  /*24430*/  MOV R2, RZ ;  /* 0x000000ff00027202 */ /* 0x000fe20000000f00 */
[----:B------:R-:W-:Y:S01]  /*24440*/  IMAD.MOV.U32 R61, RZ, RZ, 0x1c1f ;  /* 0x00001c1fff3d7424 */ /* 0x000fe200078e00ff */
[----:B------:R-:W-:Y:S02]  /*24450*/  MOV R3, 0x24470 ;  /* 0x0002447000037802 */ /* 0x000fe40000000f00 */
[----:B-12---:R-:W-:Y:S05]  /*24460*/  CALL.REL.NOINC `($__internal_23_$__cuda_sm70_shflsync_idx_p) ;  /* 0x0000102000007944 */ /* 0x006fea0003c00000 */
[----:B------:R-:W-:Y:S01]  /*24470*/  MOV R0, R62 ;  /* 0x0000003e00007202 */ /* 0x000fe20000000f00 */
[----:B------:R-:W-:Y:S05]  /*24480*/  BRA `(.L_x_1883) ;  /* 0xffff85e000007947 */ /* 0x000fea000383ffff */
.L_x_1793:
[----:B------:R-:W-:Y:S01]  /*24490*/  IMAD.MOV.U32 R56, RZ, RZ, R5 ;  /* 0x000000ffff387224 */ /* 0x000fe200078e0005 */
[----:B---3--:R-:W-:Y:S01]  /*244a0*/  MOV R2, 0x1 ;  /* 0x0000000100027802 */ /* 0x008fe20000000f00 */
        /* <DEDUP_REMOVED lines=11> */
.L_x_1796:
[----:B------:R-:W-:Y:S01]  /*24560*/  IMAD.MOV.U32 R56, RZ, RZ, R5 ;  /* 0x000000ffff387224 */ /* 0x000fe200078e0005 */
[----:B--23--:R-:W-:Y:S01]  /*24570*/  MOV R2, 0x2 ;  /* 0x0000000200027802 */ /* 0x00cfe20000000f00 */
[----:B------:R-:W-:Y:S01]  /*24580*/  IMAD.MOV.U32 R61, RZ, RZ, 0x1c1f ;  /* 0x00001c1fff3d7424 */ /* 0x000fe200078e00ff */
[----:B------:R-:W-:Y:S02]  /*24590*/  MOV R3, 0x245b0 ;  /* 0x000245b000037802 */ /* 0x000fe40000000f00 */
[----:B-1--4-:R-:W-:Y:S05]  /*245a0*/  CALL.REL.NOINC `($__internal_23_$__cuda_sm70_shflsync_idx_p) ;  /* 0x00000ee000007944 */ /* 0x012fea0003c00000 */
[----:B------:R-:W-:Y:S01]  /*245b0*/  MOV R4, R62 ;  /* 0x0000003e00047202 */ /* 0x000fe20000000f00 */
[----:B------:R-:W-:Y:S05]  /*245c0*/  BRA `(.L_x_1885) ;  /* 0xffff8b5000007947 */ /* 0x000fea000383ffff */
.L_x_1797:
[----:B------:R-:W-:Y:S01]  /*245d0*/  IMAD.MOV.U32 R56, RZ, RZ, R12 ;  /* 0x000000ffff387224 */ /* 0x000fe200078e000c */
[----:B--23--:R-:W-:Y:S01]  /*245e0*/  MOV R2, 0x2 ;  /* 0x0000000200027802 */ /* 0x00cfe20000000f00 */
[----:B------:R-:W-:Y:S01]  /*245f0*/  IMAD.MOV.U32 R61, RZ, RZ, 0x1c1f ;  /* 0x00001c1fff3d7424 */ /* 0x000fe200078e00ff */
[----:B------:R-:W-:Y:S02]  /*24600*/  MOV R3, 0x24620 ;  /* 0x0002462000037802 */ /* 0x000fe40000000f00 */
[----:B-1--4-:R-:W-:Y:S05]  /*24610*/  CALL.REL.NOINC `($__internal_23_$__cuda_sm70_shflsync_idx_p) ;  /* 0x00000e7000007944 */ /* 0x012fea0003c00000 */
[----:B------:R-:W-:Y:S01]  /*24620*/  MOV R0, R62 ;  /* 0x0000003e00007202 */ /* 0x000fe20000000f00 */
[----:B------:R-:W-:Y:S05]  /*24630*/  BRA `(.L_x_1886) ;  /* 0xffff8b0000007947 */ /* 0x000fea000383ffff */
.L_x_1800:
[----:B------:R-:W-:Y:S01]  /*24640*/  IMAD.MOV.U32 R56, RZ, RZ, R5 ;  /* 0x000000ffff387224 */ /* 0x000fe200078e0005 */
[----:B--2---:R-:W-:Y:S01]  /*24650*/  MOV R2, 0x3 ;  /* 0x0000000300027802 */ /* 0x004fe20000000f00 */
[----:B------:R-:W-:Y:S01]  /*24660*/  IMAD.MOV.U32 R61, RZ, RZ, 0x1c1f ;  /* 0x00001c1fff3d7424 */ /* 0x000fe200078e00ff */
[----:B------:R-:W-:-:S02]  /*24670*/  MOV R3, 0x24690 ;  /* 0x0002469000037802 */ /* 0x000fc40000000f00 */
[----:B-1--4-:R-:W-:Y:S05]  /*24680*/  CALL.REL.NOINC `($__internal_23_$__cuda_sm70_shflsync_idx_p) ;  /* 0x00000e0000007944 */ /* 0x012fea0003c00000 */
        /* <DEDUP_REMOVED lines=8> */
.L_x_1804:
[----:B------:R-:W-:Y:S01]  /*24710*/  IMAD.MOV.U32 R56, RZ, RZ, R5 ;  /* 0x000000ffff387224 */ /* 0x000fe200078e0005 */
[----:B------:R-:W-:Y:S01]  /*24720*/  MOV R2, RZ ;  /* 0x000000ff00027202 */ /* 0x000fe20000000f00 */
[----:B------:R-:W-:Y:S01]  /*24730*/  IMAD.MOV.U32 R61, RZ, RZ, 0x181f ;  /* 0x0000181fff3d7424 */ /* 0x000fe200078e00ff */
[----:B------:R-:W-:Y:S02]  /*24740*/  MOV R3, 0x24760 ;  /* 0x0002476000037802 */ /* 0x000fe40000000f00 */
[----:B------:R-:W-:Y:S05]  /*24750*/  CALL.REL.NOINC `($__internal_23_$__cuda_sm70_shflsync_idx_p) ;  /* 0x00000d3000007944 */ /* 0x000fea0003c00000 */
[----:B------:R-:W-:Y:S01]  /*24760*/  MOV R7, R62 ;  /* 0x0000003e00077202 */ /* 0x000fe20000000f00 */
[----:B------:R-:W-:Y:S05]  /*24770*/  BRA `(.L_x_1888) ;  /* 0xffff987000007947 */ /* 0x000fea000383ffff */
.L_x_1805:
[----:B------:R-:W-:Y:S01]  /*24780*/  IMAD.MOV.U32 R56, RZ, RZ, R6 ;  /* 0x000000ffff387224 */ /* 0x000fe200078e0006 */
[----:B------:R-:W-:Y:S01]  /*24790*/  MOV R2, RZ ;  /* 0x000000ff00027202 */ /* 0x000fe20000000f00 */
[----:B------:R-:W-:Y:S01]  /*247a0*/  IMAD.MOV.U32 R61, RZ, RZ, 0x181f ;  /* 0x0000181fff3d7424 */ /* 0x000fe200078e00ff */
[----:B------:R-:W-:Y:S02]  /*247b0*/  MOV R3, 0x247d0 ;  /* 0x000247d000037802 */ /* 0x000fe40000000f00 */
[----:B-12---:R-:W-:Y:S05]  /*247c0*/  CALL.REL.NOINC `($__internal_23_$__cuda_sm70_shflsync_idx_p) ;  /* 0x00000cc000007944 */ /* 0x006fea0003c00000 */
[----:B------:R-:W-:Y:S01]  /*247d0*/  MOV R2, R62 ;  /* 0x0000003e00027202 */ /* 0x000fe20000000f00 */
[----:B------:R-:W-:Y:S05]  /*247e0*/  BRA `(.L_x_1889) ;  /* 0xffff982000007947 */ /* 0x000fea000383ffff */
.L_x_1806:
        /* <DEDUP_REMOVED lines=13> */
.L_x_1807:
[----:B------:R-:W-:Y:S01]  /*248c0*/  IMAD.MOV.U32 R56, RZ, RZ, R5 ;  /* 0x000000ffff387224 */ /* 0x000fe200078e0005 */
[----:B-1----:R-:W-:Y:S01]  /*248d0*/  MOV R2, 0x2 ;  /* 0x0000000200027802 */ /* 0x002fe20000000f00 */
[----:B------:R-:W-:Y:S01]  /*248e0*/  IMAD.MOV.U32 R61, RZ, RZ, 0x181f ;  /* 0x0000181fff3d7424 */ /* 0x000fe200078e00ff */
[----:B------:R-:W-:Y:S02]  /*248f0*/  MOV R3, 0x24910 ;  /* 0x0002491000037802 */ /* 0x000fe40000000f00 */
[----:B---34-:R-:W-:Y:S05]  /*24900*/  CALL.REL.NOINC `($__internal_23_$__cuda_sm70_shflsync_idx_p) ;  /* 0x00000b8000007944 */ /* 0x018fea0003c00000 */
[----:B------:R-:W-:Y:S01]  /*24910*/  MOV R7, R62 ;  /* 0x0000003e00077202 */ /* 0x000fe20000000f00 */
[----:B------:R-:W-:Y:S05]  /*24920*/  BRA `(.L_x_1891) ;  /* 0xffff97d000007947 */ /* 0x000fea000383ffff */
.L_x_1808:
[----:B------:R-:W-:Y:S01]  /*24930*/  IMAD.MOV.U32 R56, RZ, RZ, R6 ;  /* 0x000000ffff387224 */ /* 0x000fe200078e0006 */
[----:B-1----:R-:W-:Y:S01]  /*24940*/  MOV R2, 0x2 ;  /* 0x0000000200027802 */ /* 0x002fe20000000f00 */
[----:B------:R-:W-:Y:S01]  /*24950*/  IMAD.MOV.U32 R61, RZ, RZ, 0x181f ;  /* 0x0000181fff3d7424 */ /* 0x000fe200078e00ff */
[----:B------:R-:W-:Y:S02]  /*24960*/  MOV R3, 0x24980 ;  /* 0x0002498000037802 */ /* 0x000fe40000000f00 */
[----:B--234-:R-:W-:Y:S05]  /*24970*/  CALL.REL.NOINC `($__internal_23_$__cuda_sm70_shflsync_idx_p) ;  /* 0x00000b1000007944 */ /* 0x01cfea0003c00000 */
[----:B------:R-:W-:Y:S01]  /*24980*/  MOV R2, R62 ;  /* 0x0000003e00027202 */ /* 0x000fe20000000f00 */
[----:B------:R-:W-:Y:S05]  /*24990*/  BRA `(.L_x_1892) ;  /* 0xffff978000007947 */ /* 0x000fea000383ffff */
.L_x_1809:
        /* <DEDUP_REMOVED lines=13> */
.L_x_1810:
[----:B------:R-:W-:Y:S01]  /*24a70*/  IMAD.MOV.U32 R56, RZ, RZ, R5 ;  /* 0x000000ffff387224 */ /* 0x000fe200078e0005 */
[----:B--2---:R-:W-:Y:S01]  /*24a80*/  MOV R2, 0x4 ;  /* 0x0000000400027802 */ /* 0x004fe20000000f00 */
[----:B------:R-:W-:Y:S01]  /*24a90*/  IMAD.MOV.U32 R61, RZ, RZ, 0x181f ;  /* 0x0000181fff3d7424 */ /* 0x000fe200078e00ff */
[----:B------:R-:W-:Y:S02]  /*24aa0*/  MOV R3, 0x24ac0 ;  /* 0x00024ac000037802 */ /* 0x000fe40000000f00 */
[----:B-1-34-:R-:W-:Y:S05]  /*24ab0*/  CALL.REL.NOINC `($__internal_23_$__cuda_sm70_shflsync_idx_p) ;  /* 0x000009d000007944 */ /* 0x01afea0003c00000 */
[----:B------:R-:W-:Y:S01]  /*24ac0*/  MOV R7, R62 ;  /* 0x0000003e00077202 */ /* 0x000fe20000000f00 */
[----:B------:R-:W-:Y:S05]  /*24ad0*/  BRA `(.L_x_1894) ;  /* 0xffff973000007947 */ /* 0x000fea000383ffff */
.L_x_1811:
[----:B------:R-:W-:Y:S01]  /*24ae0*/  IMAD.MOV.U32 R56, RZ, RZ, R6 ;  /* 0x000000ffff387224 */ /* 0x000fe200078e0006 */
[----:B--2---:R-:W-:Y:S01]  /*24af0*/  MOV R2, 0x4 ;  /* 0x0000000400027802 */ /* 0x004fe20000000f00 */
[----:B------:R-:W-:Y:S01]  /*24b00*/  IMAD.MOV.U32 R61, RZ, RZ, 0x181f ;  /* 0x0000181fff3d7424 */ /* 0x000fe200078e00ff */
[----:B------:R-:W-:Y:S02]  /*24b10*/  MOV R3, 0x24b30 ;  /* 0x00024b3000037802 */ /* 0x000fe40000000f00 */
[----:B-1-34-:R-:W-:Y:S05]  /*24b20*/  CALL.REL.NOINC `($__internal_23_$__cuda_sm70_shflsync_idx_p) ;  /* 0x0000096000007944 */ /* 0x01afea0003c00000 */
[----:B------:R-:W-:Y:S01]  /*24b30*/  MOV R2, R62 ;  /* 0x0000003e00027202 */ /* 0x000fe20000000f00 */
[----:B------:R-:W-:Y:S05]  /*24b40*/  BRA `(.L_x_1895) ;  /* 0xffff96e000007947 */ /* 0x000fea000383ffff */
.L_x_1812:
        /* <DEDUP_REMOVED lines=13> */
.L_x_1813:
[----:B------:R-:W-:Y:S01]  /*24c20*/  IMAD.MOV.U32 R56, RZ, RZ, R5 ;  /* 0x000000ffff387224 */ /* 0x000fe200078e0005 */
[----:B--2---:R-:W-:Y:S01]  /*24c30*/  MOV R2, 0x6 ;  /* 0x0000000600027802 */ /* 0x004fe20000000f00 */
[----:B------:R-:W-:Y:S01]  /*24c40*/  IMAD.MOV.U32 R61, RZ, RZ, 0x181f ;  /* 0x0000181fff3d7424 */ /* 0x000fe200078e00ff */
[----:B------:R-:W-:Y:S02]  /*24c50*/  MOV R3, 0x24c70 ;  /* 0x00024c7000037802 */ /* 0x000fe40000000f00 */
[----:B-1--4-:R-:W-:Y:S05]  /*24c60*/  CALL.REL.NOINC `($__internal_23_$__cuda_sm70_shflsync_idx_p) ;  /* 0x0000082000007944 */ /* 0x012fea0003c00000 */
[----:B------:R-:W-:Y:S01]  /*24c70*/  MOV R7, R62 ;  /* 0x0000003e00077202 */ /* 0x000fe20000000f00 */
[----:B------:R-:W-:Y:S05]  /*24c80*/  BRA `(.L_x_1897) ;  /* 0xffff969000007947 */ /* 0x000fea000383ffff */
.L_x_1814:
[----:B------:R-:W-:Y:S01]  /*24c90*/  IMAD.MOV.U32 R56, RZ, RZ, R6 ;  /* 0x000000ffff387224 */ /* 0x000fe200078e0006 */
[----:B--2---:R-:W-:Y:S01]  /*24ca0*/  MOV R2, 0x6 ;  /* 0x0000000600027802 */ /* 0x004fe20000000f00 */
[----:B------:R-:W-:Y:S01]  /*24cb0*/  IMAD.MOV.U32 R61, RZ, RZ, 0x181f ;  /* 0x0000181fff3d7424 */ /* 0x000fe200078e00ff */
[----:B------:R-:W-:Y:S02]  /*24cc0*/  MOV R3, 0x24ce0 ;  /* 0x00024ce000037802 */ /* 0x000fe40000000f00 */
[----:B-1-34-:R-:W-:Y:S05]  /*24cd0*/  CALL.REL.NOINC `($__internal_23_$__cuda_sm70_shflsync_idx_p) ;  /* 0x000007b000007944 */ /* 0x01afea0003c00000 */
[----:B------:R-:W-:Y:S01]  /*24ce0*/  MOV R2, R62 ;  /* 0x0000003e00027202 */ /* 0x000fe20000000f00 */
[----:B------:R-:W-:Y:S05]  /*24cf0*/  BRA `(.L_x_1898) ;  /* 0xffff964000007947 */ /* 0x000fea000383ffff */
.L_x_1815:
        /* <DEDUP_REMOVED lines=13> */
.L_x_1817:
[----:B------:R-:W-:Y:S01]  /*24dd0*/  IMAD.MOV.U32 R56, RZ, RZ, R57 ;  /* 0x000000ffff387224 */ /* 0x000fe200078e0039 */
[----:B------:R-:W-:Y:S01]  /*24de0*/  MOV R2, RZ ;  /* 0x000000ff00027202 */ /* 0x000fe20000000f00 */
[----:B------:R-:W-:Y:S01]  /*24df0*/  IMAD.MOV.U32 R61, RZ, RZ, 0x1f ;  /* 0x0000001fff3d7424 */ /* 0x000fe200078e00ff */
[----:B------:R-:W-:Y:S02]  /*24e00*/  MOV R3, 0x24e20 ;  /* 0x00024e2000037802 */ /* 0x000fe40000000f00 */
[----:B------:R-:W-:Y:S05]  /*24e10*/  CALL.REL.NOINC `($__internal_23_$__cuda_sm70_shflsync_idx_p) ;  /* 0x0000067000007944 */ /* 0x000fea0003c00000 */
[----:B------:R-:W-:Y:S01]  /*24e20*/  MOV R9, R62 ;  /* 0x0000003e00097202 */ /* 0x000fe20000000f00 */
[----:B------:R-:W-:Y:S05]  /*24e30*/  BRA `(.L_x_1900) ;  /* 0xffff96d000007947 */ /* 0x000fea000383ffff */
.L_x_1818:
[----:B------:R-:W-:Y:S01]  /*24e40*/  IMAD.MOV.U32 R56, RZ, RZ, R57 ;  /* 0x000000ffff387224 */ /* 0x000fe200078e0039 */
[----:B------:R-:W-:Y:S01]  /*24e50*/  MOV R2, 0x1 ;  /* 0x0000000100027802 */ /* 0x000fe20000000f00 */
[----:B------:R-:W-:Y:S01]  /*24e60*/  IMAD.MOV.U32 R61, RZ, RZ, 0x1f ;  /* 0x0000001fff3d7424 */ /* 0x000fe200078e00ff */
[----:B------:R-:W-:Y:S02]  /*24e70*/  MOV R3, 0x24e90 ;  /* 0x00024e9000037802 */ /* 0x000fe40000000f00 */
[----:B-12---:R-:W-:Y:S05]  /*24e80*/  CALL.REL.NOINC `($__internal_23_$__cuda_sm70_shflsync_idx_p) ;  /* 0x0000060000007944 */ /* 0x006fea0003c00000 */
[----:B------:R-:W-:Y:S01]  /*24e90*/  MOV R8, R62 ;  /* 0x0000003e00087202 */ /* 0x000fe20000000f00 */
[----:B------:R-:W-:Y:S05]  /*24ea0*/  BRA `(.L_x_1901) ;  /* 0xffff968000007947 */ /* 0x000fea000383ffff */
.L_x_1819:
[----:B------:R-:W-:Y:S02]  /*24eb0*/  MOV R2, 0x1 ;  /* 0x0000000100027802 */ /* 0x000fe40000000f00 */
[----:B------:R-:W-:-:S02]  /*24ec0*/  MOV R3, 0x24ee0 ;  /* 0x00024ee000037802 */ /* 0x000fc40000000f00 */
[----:B-1234-:R-:W-:Y:S05]  /*24ed0*/  CALL.REL.NOINC `($__internal_24_$__cuda_sm70_shflsync_up_p) ;  /* 0x0000061000007944 */ /* 0x01efea0003c00000 */
[----:B------:R-:W-:Y:S05]  /*24ee0*/  BRA `(.L_x_1902) ;  /* 0xffff977000007947 */ /* 0x000fea000383ffff */
.L_x_1820:
[----:B------:R-:W-:Y:S02]  /*24ef0*/  MOV R2, 0x2 ;  /* 0x0000000200027802 */ /* 0x000fe40000000f00 */
[----:B------:R-:W-:-:S02]  /*24f00*/  MOV R3, 0x24f20 ;  /* 0x00024f2000037802 */ /* 0x000fc40000000f00 */
[----:B--2-4-:R-:W-:Y:S05]  /*24f10*/  CALL.REL.NOINC `($__internal_24_$__cuda_sm70_shflsync_up_p) ;  /* 0x000005d000007944 */ /* 0x014fea0003c00000 */
        /* <DEDUP_REMOVED lines=24> */
.L_x_1824:
[----:B------:R-:W-:Y:S02]  /*250a0*/  MOV R2, 0x1 ;  /* 0x0000000100027802 */ /* 0x000fe40000000f00 */
[----:B------:R-:W-:Y:S02]  /*250b0*/  MOV R3, 0x250d0 ;  /* 0x000250d000037802 */ /* 0x000fe40000000f00 */
[----:B------:R-:W-:Y:S05]  /*250c0*/  CALL.REL.NOINC `($__internal_24_$__cuda_sm70_shflsync_up_p) ;  /* 0x0000042000007944 */ /* 0x000fea0003c00000 */
[----:B------:R-:W-:Y:S01]  /*250d0*/  MOV R2, R4 ;  /* 0x0000000400027202 */ /* 0x000fe20000000f00 */
[----:B------:R-:W-:Y:S05]  /*250e0*/  BRA `(.L_x_1904) ;  /* 0xffff97d000007947 */ /* 0x000fea000383ffff */
.L_x_1825:
        /* <DEDUP_REMOVED lines=27> */
.L_x_1827:
[----:B------:R-:W-:Y:S02]  /*252a0*/  SEL R0, RZ, 0x1, P0 ;  /* 0x00000001ff007807 */ /* 0x000fe40000000000 */
[----:B------:R-:W-:Y:S02]  /*252b0*/  MOV R2, 0x252d0 ;  /* 0x000252d000027802 */ /* 0x000fe40000000f00 */
[----:B-1----:R-:W-:Y:S05]  /*252c0*/  CALL.REL.NOINC `($__internal_25_$__cuda_sm70_votesync_ballot) ;  /* 0x0000029000007944 */ /* 0x002fea0003c00000 */
[----:B------:R-:W-:Y:S01]  /*252d0*/  MOV R5, R0 ;  /* 0x0000000000057202 */ /* 0x000fe20000000f00 */
[----:B------:R-:W-:Y:S05]  /*252e0*/  BRA `(.L_x_1906) ;  /* 0xffff976000007947 */ /* 0x000fea000383ffff */
.L_x_1828:
[----:B------:R-:W-:Y:S01]  /*252f0*/  IMAD.MOV.U32 R56, RZ, RZ, R6 ;  /* 0x000000ffff387224 */ /* 0x000fe200078e0006 */
[----:B--2---:R-:W-:Y:S01]  /*25300*/  MOV R2, R0 ;  /* 0x0000000000027202 */ /* 0x004fe20000000f00 */
[----:B------:R-:W-:Y:S01]  /*25310*/  IMAD.MOV.U32 R61, RZ, RZ, 0x1f ;  /* 0x0000001fff3d7424 */ /* 0x000fe200078e00ff */
[----:B------:R-:W-:Y:S02]  /*25320*/  MOV R3, 0x25340 ;  /* 0x0002534000037802 */ /* 0x000fe40000000f00 */
[----:B-1----:R-:W-:Y:S05]  /*25330*/  CALL.REL.NOINC `($__internal_23_$__cuda_sm70_shflsync_idx_p) ;  /* 0x0000015000007944 */ /* 0x002fea0003c00000 */
[----:B------:R-:W-:Y:S01]  /*25340*/  IMAD.MOV.U32 R6, RZ, RZ, R62 ;  /* 0x000000ffff067224 */ /* 0x000fe200078e003e */
[----:B------:R-:W-:Y:S01]  /*25350*/  MOV R2, R0 ;  /* 0x0000000000027202 */ /* 0x000fe20000000f00 */
[----:B------:R-:W-:Y:S01]  /*25360*/  IMAD.MOV.U32 R56, RZ, RZ, R7 ;  /* 0x000000ffff387224 */ /* 0x000fe200078e0007 */
[----:B------:R-:W-:-:S02]  /*25370*/  MOV R61, 0x1f ;  /* 0x0000001f003d7802 */ /* 0x000fc40000000f00 */
[----:B------:R-:W-:Y:S02]  /*25380*/  MOV R3, 0x253a0 ;  /* 0x000253a000037802 */ /* 0x000fe40000000f00 */
[----:B------:R-:W-:Y:S05]  /*25390*/  CALL.REL.NOINC `($__internal_23_$__cuda_sm70_shflsync_idx_p) ;  /* 0x000000f000007944 */ /* 0x000fea0003c00000 */
[----:B------:R-:W-:Y:S01]  /*253a0*/  MOV R7, R62 ;  /* 0x0000003e00077202 */ /* 0x000fe20000000f00 */
[----:B------:R-:W-:Y:S05]  /*253b0*/  BRA `(.L_x_1907) ;  /* 0xffff970000007947 */ /* 0x000fea000383ffff */
.L_x_1831:
[----:B------:R-:W-:Y:S01]  /*253c0*/  IMAD.MOV.U32 R56, RZ, RZ, R4 ;  /* 0x000000ffff387224 */ /* 0x000fe200078e0004 */
[----:B--2---:R-:W-:Y:S01]  /*253d0*/  MOV R2, R0 ;  /* 0x0000000000027202 */ /* 0x004fe20000000f00 */
[----:B------:R-:W-:Y:S01]  /*253e0*/  IMAD.MOV.U32 R61, RZ, RZ, 0x1f ;  /* 0x0000001fff3d7424 */ /* 0x000fe200078e00ff */
[----:B------:R-:W-:Y:S02]  /*253f0*/  MOV R3, 0x25410 ;  /* 0x0002541000037802 */ /* 0x000fe40000000f00 */
[----:B-1--4-:R-:W-:Y:S05]  /*25400*/  CALL.REL.NOINC `($__internal_23_$__cuda_sm70_shflsync_idx_p) ;  /* 0x0000008000007944 */ /* 0x012fea0003c00000 */
[----:B------:R-:W-:Y:S01]  /*25410*/  MOV R10, R62 ;  /* 0x0000003e000a7202 */ /* 0x000fe20000000f00 */
[----:B------:R-:W-:Y:S05]  /*25420*/  BRA `(.L_x_1830) ;  /* 0xffff96f000007947 */ /* 0x000fea000383ffff */
        .weak           $__internal_22_$__cuda_sm70_shflsync_bfly_p
        .type           $__internal_22_$__cuda_sm70_shflsync_bfly_p,@function
        .size           $__internal_22_$__cuda_sm70_shflsync_bfly_p,($__internal_23_$__cuda_sm70_shflsync_idx_p - $__internal_22_$__cuda_sm70_shflsync_bfly_p)
$__internal_22_$__cuda_sm70_shflsync_bfly_p:
[----:B------:R-:W-:Y:S02]  /*25430*/  MOV R172, 0xffffffff ;  /* 0xffffffff00ac7802 */ /* 0x000fe40000000f00 */
[----:B------:R-:W-:Y:S02]  /*25440*/  MOV R3, 0x1f ;  /* 0x0000001f00037802 */ /* 0x000fe40000000f00 */
[----:B------:R-:W-:Y:S04]  /*25450*/  WARPSYNC R172 ;  /* 0x000000ac00007348 */ /* 0x000fe80003800000 */
[----:B------:R1:W2:Y:S02]  /*25460*/  SHFL.BFLY PT, R0, R4, R0, R3 ;  /* 0x0c00000004007389 */ /* 0x0002a400000e0003 */
[----:B-1----:R-:W-:-:S04]  /*25470*/  MOV R3, 0x0 ;  /* 0x0000000000037802 */ /* 0x002fc80000000f00 */
[----:B--2---:R-:W-:Y:S05]  /*25480*/  RET.REL.NODEC R2 `(_ZN7cutlass13device_kernelIN5flash19enable_sm80_to_sm89INS1_16FlashAttnFwdSm80INS1_25CollectiveMainloopFwdSm80ILi4ELi1ELb0EN4cute5tupleIJNS5_1CILi128EEENS7_ILi80EEENS7_ILi64EEEEEELi64ENS_6half_tEfNS_4arch4Sm80ELb1ELb0ELb1ELb1ELb1ELb1ELb1ELb1EEENS1_21CollectiveEpilogueFwdINS6_IJS8_SA_S9_EEENS6_IJNS7_ILi1EEESI_SI_EEESC_SE_Li128ELb1ELb1ELb1ELb0EEENS1_36VarlenDynamicPersistentTileSchedulerILi128ELi80ELi128ELi128ELb1ELb1ELb0ELb1ELb1ELb1EEEEEEEEEvNT_6ParamsE) ;  /* 0xfffdab7002007950 */ /* 0x004fea0003c3ffff */
        .weak           $__internal_23_$__cuda_sm70_shflsync_idx_p
        .type           $__internal_23_$__cuda_sm70_shflsync_idx_p,@function
        .size           $__internal_23_$__cuda_sm70_shflsync_idx_p,($__internal_24_$__cuda_sm70_shflsync_up_p - $__internal_23_$__cuda_sm70_shflsync_idx_p)
$__internal_23_$__cuda_sm70_shflsync_idx_p:
[----:B------:R-:W-:-:S04]  /*25490*/  MOV R62, 0xffffffff ;  /* 0xffffffff003e7802 */ /* 0x000fc80000000f00 */
[----:B------:R-:W-:Y:S04]  /*254a0*/  WARPSYNC R62 ;  /* 0x0000003e00007348 */ /* 0x000fe80003800000 */
[----:B------:R1:W2:Y:S02]  /*254b0*/  SHFL.IDX PT, R62, R56, R2, R61 ;  /* 0x00000002383e7389 */ /* 0x0002a400000e003d */
[----:B-1----:R-:W-:Y:S02]  /*254c0*/  MOV R2, R3 ;  /* 0x0000000300027202 */ /* 0x002fe40000000f00 */
[----:B------:R-:W-:-:S04]  /*254d0*/  MOV R3, 0x0 ;  /* 0x0000000000037802 */ /* 0x000fc80000000f00 */
[----:B--2---:R-:W-:Y:S05]  /*254e0*/  RET.REL.NODEC R2 `(_ZN7cutlass13device_kernelIN5flash19enable_sm80_to_sm89INS1_16FlashAttnFwdSm80INS1_25CollectiveMainloopFwdSm80ILi4ELi1ELb0EN4cute5tupleIJNS5_1CILi128EEENS7_ILi80EEENS7_ILi64EEEEEELi64ENS_6half_tEfNS_4arch4Sm80ELb1ELb0ELb1ELb1ELb1ELb1ELb1ELb1EEENS1_21CollectiveEpilogueFwdINS6_IJS8_SA_S9_EEENS6_IJNS7_ILi1EEESI_SI_EEESC_SE_Li128ELb1ELb1ELb1ELb0EEENS1_36VarlenDynamicPersistentTileSchedulerILi128ELi80ELi128ELi128ELb1ELb1ELb0ELb1ELb1ELb1EEEEEEEEEvNT_6ParamsE) ;  /* 0xfffdab1002007950 */ /* 0x004fea0003c3ffff */
        .weak           $__internal_24_$__cuda_sm70_shflsync_up_p
        .type           $__internal_24_$__cuda_sm70_shflsync_up_p,@function
        .size           $__internal_24_$__cuda_sm70_shflsync_up_p,($__internal_25_$__cuda_sm70_votesync_ballot - $__internal_24_$__cuda_sm70_shflsync_up_p)
$__internal_24_$__cuda_sm70_shflsync_up_p:
[----:B------:R-:W-:Y:S02]  /*254f0*/  IMAD.MOV.U32 R4, RZ, RZ, RZ ;  /* 0x000000ffff047224 */ /* 0x000fe400078e00ff */
[----:B------:R-:W-:-:S04]  /*25500*/  IMAD.MOV.U32 R11, RZ, RZ, -0x1 ;  /* 0xffffffffff0b7424 */ /* 0x000fc800078e00ff */
[----:B------:R-:W-:Y:S04]  /*25510*/  WARPSYNC R11 ;  /* 0x0000000b00007348 */ /* 0x000fe80003800000 */
[----:B------:R1:W2:Y:S02]  /*25520*/  SHFL.UP PT, R4, R0, R2, R4 ;  /* 0x0400000200047389 */ /* 0x0002a400000e0004 */
[----:B-1----:R-:W-:Y:S02]  /*25530*/  MOV R2, R3 ;  /* 0x0000000300027202 */ /* 0x002fe40000000f00 */
[----:B------:R-:W-:-:S04]  /*25540*/  MOV R3, 0x0 ;  /* 0x0000000000037802 */ /* 0x000fc80000000f00 */
[----:B--2---:R-:W-:Y:S05]  /*25550*/  RET.REL.NODEC R2 `(_ZN7cutlass13device_kernelIN5flash19enable_sm80_to_sm89INS1_16FlashAttnFwdSm80INS1_25CollectiveMainloopFwdSm80ILi4ELi1ELb0EN4cute5tupleIJNS5_1CILi128EEENS7_ILi80EEENS7_ILi64EEEEEELi64ENS_6half_tEfNS_4arch4Sm80ELb1ELb0ELb1ELb1ELb1ELb1ELb1ELb1EEENS1_21CollectiveEpilogueFwdINS6_IJS8_SA_S9_EEENS6_IJNS7_ILi1EEESI_SI_EEESC_SE_Li128ELb1ELb1ELb1ELb0EEENS1_36VarlenDynamicPersistentTileSchedulerILi128ELi80ELi128ELi128ELb1ELb1ELb0ELb1ELb1ELb1EEEEEEEEEvNT_6ParamsE) ;  /* 0xfffdaaa002007950 */ /* 0x004fea0003c3ffff */
        .weak           $__internal_25_$__cuda_sm70_votesync_ballot
        .type           $__internal_25_$__cuda_sm70_votesync_ballot,@function
        .size           $__internal_25_$__cuda_sm70_votesync_ballot,(.L_x_3848 - $__internal_25_$__cuda_sm70_votesync_ballot)
$__internal_25_$__cuda_sm70_votesync_ballot:
[----:B------:R-:W-:Y:S01]  /*25560*/  ISETP.NE.U32.AND P0, PT, R0, 0x1, PT ;  /* 0x000000010000780c */ /* 0x000fe20003f05070 */
[----:B------:R-:W-:-:S04]  /*25570*/  IMAD.MOV.U32 R3, RZ, RZ, -0x1 ;  /* 0xffffffffff037424 */ /* 0x000fc800078e00ff */
[----:B------:R-:W-:Y:S08]  /*25580*/  WARPSYNC R3 ;  /* 0x0000000300007348 */ /* 0x000ff00003800000 */
[----:B------:R-:W-:-:S04]  /*25590*/  VOTE.ANY R0, PT, !P0 ;  /* 0x0000000000007806 */ /* 0x000fc800040e0100 */
[----:B------:R-:W-:Y:S01]  /*255a0*/  LOP3.LUT R0, R0, R3, RZ, 0xc0, !PT ;  /* 0x0000000300007212 */ /* 0x000fe200078ec0ff */
[----:B------:R-:W-:-:S04]  /*255b0*/  IMAD.MOV.U32 R3, RZ, RZ, 0x0 ;  /* 0x00000000ff037424 */ /* 0x000fc800078e00ff */
[----:B------:R-:W-:Y:S05]  /*255c0*/  RET.REL.NODEC R2 `(_ZN7cutlass13device_kernelIN5flash19enable_sm80_to_sm89INS1_16FlashAttnFwdSm80INS1_25CollectiveMainloopFwdSm80ILi4ELi1ELb0EN4cute5tupleIJNS5_1CILi128EEENS7_ILi80EEENS7_ILi64EEEEEELi64ENS_6half_tEfNS_4arch4Sm80ELb1ELb0ELb1ELb1ELb1ELb1ELb1ELb1EEENS1_21CollectiveEpilogueFwdINS6_IJS8_SA_S9_EEENS6_IJNS7_ILi1EEESI_SI_EEESC_SE_Li128ELb1ELb1ELb1ELb0EEENS1_36VarlenDynamicPersistentTileSchedulerILi128ELi80ELi128ELi128ELb1ELb1ELb0ELb1ELb1ELb1EEEEEEEEEvNT_6ParamsE) ;  /* 0xfffdaa3002007950 */ /* 0x000fea0003c3ffff */
.L_x_1908:
        /* <DEDUP_REMOVED lines=11> */
.L_x_3848:


//--------------------- .text._ZN7cutlass13device_kernelIN5flash19enable_sm80_to_sm89INS1_16FlashAttnFwdSm80INS1_25CollectiveMainloopFwdSm80ILi4ELi1ELb0EN4cute5tupleIJNS5_1CILi128EEENS7_ILi112EEENS7_ILi64EEEEEELi64ENS_6half_tEfNS_4arch4Sm80ELb0ELb0ELb0ELb0ELb1ELb0ELb1ELb1EEENS1_21CollectiveEpilogueFwdINS6_IJS8_SA_S9_EEENS6_IJNS7_ILi1EEESI_SI_EEESC_SE_Li128ELb0ELb1ELb1ELb0EEENS1_19SingleTileSchedulerILb0ELb1ELb1ELi128EEEEEEEEEvNT_6ParamsE --------------------------
	.section	.text._ZN7cutlass13device_kernelIN5flash19enable_sm80_to_sm89INS1_16FlashAttnFwdSm80INS1_25CollectiveMainloopFwdSm80ILi4ELi1ELb0EN4cute5tupleIJNS5_1CILi128EEENS7_ILi112EEENS7_ILi64EEEEEELi64ENS_6half_tEfNS_4arch4Sm80ELb0ELb0ELb0ELb0ELb1ELb0ELb1ELb1EEENS1_21CollectiveEpilogueFwdINS6_IJS8_SA_S9_EEENS6_IJNS7_ILi1EEESI_SI_EEESC_SE_Li128ELb0ELb1ELb1ELb0EEENS1_19SingleTileSchedulerILb0ELb1ELb1ELi128EEEEEEEEEvNT_6ParamsE,"ax",@progbits
	.sectioninfo	@"SHI_REGISTERS=255"
	.align	128
.text._ZN7cutlass13device_kernelIN5flash19enable_sm80_to_sm89INS1_16FlashAttnFwdSm80INS1_25CollectiveMainloopFwdSm80ILi4ELi1ELb0EN4cute5tupleIJNS5_1CILi128EEENS7_ILi112EEENS7_ILi64EEEEEELi64ENS_6half_tEfNS_4arch4Sm80ELb0ELb0ELb0ELb0ELb1ELb0ELb1ELb1EEENS1_21CollectiveEpilogueFwdINS6_IJS8_SA_S9_EEENS6_IJNS7_ILi1EEESI_SI_EEESC_SE_Li128ELb0ELb1ELb1ELb0EEENS1_19SingleTileSchedulerILb0ELb1ELb1ELi128EEEEEEEEEvNT_6ParamsE:
        .type           _ZN7cutlass13device_kernelIN5flash19enable_sm80_to_sm89INS1_16FlashAttnFwdSm80INS1_25CollectiveMainloopFwdSm80ILi4ELi1ELb0EN4cute5tupleIJNS5_1CILi128EEENS7_ILi112EEENS7_ILi64EEEEEELi64ENS_6half_tEfNS_4arch4Sm80ELb0ELb0ELb0ELb0ELb1ELb0ELb1ELb1EEENS1_21CollectiveEpilogueFwdINS6_IJS8_SA_S9_EEENS6_IJNS7_ILi1EEESI_SI_EEESC_SE_Li128ELb0ELb1ELb1ELb0EEENS1_19SingleTileSchedulerILb0ELb1ELb1ELi128EEEEEEEEEvNT_6ParamsE,@function
        .size           _ZN7cutlass13device_kernelIN5flash19enable_sm80_to_sm89INS1_16FlashAttnFwdSm80INS1_25CollectiveMainloopFwdSm80ILi4ELi1ELb0EN4cute5tupleIJNS5_1CILi128EEENS7_ILi112EEENS7_ILi64EEEEEELi64ENS_6half_tEfNS_4arch4Sm80ELb0ELb0ELb0ELb0ELb1ELb0ELb1ELb1EEENS1_21CollectiveEpilogueFwdINS6_IJS8_SA_S9_EEENS6_IJNS7_ILi1EEESI_SI_EEESC_SE_Li128ELb0ELb1ELb1ELb0EEENS1_19SingleTileSchedulerILb0ELb1ELb1ELi128EEEEEEEEEvNT_6ParamsE,(.L_x_3853 - _ZN7cutlass13device_kernelIN5flash19enable_sm80_to_sm89INS1_16FlashAttnFwdSm80INS1_25CollectiveMainloopFwdSm80ILi4ELi1ELb0EN4cute5tupleIJNS5_1CILi128EEENS7_ILi112EEENS7_ILi64EEEEEELi64ENS_6half_tEfNS_4arch4Sm80ELb0ELb0ELb0ELb0ELb1ELb0ELb1ELb1EEENS1_21CollectiveEpilogueFwdINS6_IJS8_SA_S9_EEENS6_IJNS7_ILi1EEESI_SI_EEESC_SE_Li128ELb0ELb1ELb1ELb0EEENS1_19SingleTileSchedulerILb0ELb1ELb1ELi128EEEEEEEEEvNT_6ParamsE)
        .other          _ZN7cutlass13device_kernelIN5flash19enable_sm80_to_sm89INS1_16FlashAttnFwdSm80INS1_25CollectiveMainloopFwdSm80ILi4ELi1ELb0EN4cute5tupleIJNS5_1CILi128EEENS7_ILi112EEENS7_ILi64EEEEEELi64ENS_6half_tEfNS_4arch4Sm80ELb0ELb0ELb0ELb0ELb1ELb0ELb1ELb1EEENS1_21CollectiveEpilogueFwdINS6_IJS8_SA_S9_EEENS6_IJNS7_ILi1EEESI_SI_EEESC_SE_Li128ELb0ELb1ELb1ELb0EEENS1_19SingleTileSchedulerILb0ELb1ELb1ELi128EEEEEEEEEvNT_6ParamsE,@"STO_CUDA_ENTRY STV_DEFAULT"
_ZN7cutlass13device_kernelIN5flash19enable_sm80_to_sm89INS1_16FlashAttnFwdSm80INS1_25CollectiveMainloopFwdSm80ILi4ELi1ELb0EN4cute5tupleIJNS5_1CILi128EEENS7_ILi112EEENS7_ILi64EEEEEELi64ENS_6half_tEfNS_4arch4Sm80ELb0ELb0ELb0ELb0ELb1ELb0ELb1ELb1EEENS1_21CollectiveEpilogueFwdINS6_IJS8_SA_S9_EEENS6_IJNS7_ILi1EEESI_SI_EEESC_SE_Li128ELb0ELb1ELb1ELb0EEENS1_19SingleTileSchedulerILb0ELb1ELb1ELi128EEEEEEEEEvNT_6ParamsE:
        /* <DEDUP_REMOVED lines=18> */
.L_x_1909:
[----:B------:R-:W-:Y:S02]  /*0120*/  ULDC.64 UR4, c[0x0][0x550] ;  /* 0x0001540000047ab9 */ /* 0x000fe40000000a00 */
[----:B------:R-:W-:Y:S02]  /*0130*/  UISETP.NE.AND UP0, UPT, UR4, 0x1, UPT ;  /* 0x000000010400788c */ /* 0x000fe4000bf05270 */
[----:B------:R-:W-:-:S02]  /*0140*/  UIMAD.WIDE.U32 UR8, UR7, UR5, URZ ;  /* 0x00000005070872a5 */ /* 0x000fc4000f8e003f */
[----:B------:R-:W-:Y:S02]  /*0150*/  ULDC UR4, c[0x0][0x558] ;  /* 0x0001560000047ab9 */ /* 0x000fe40000000800 */
[----:B------:R-:W-:-:S05]  /*0160*/  UMOV UR10, UR7 ;  /* 0x00000007000a7c82 */ /* 0x000fca0008000000 */
[----:B------:R-:W-:-:S03]  /*0170*/  @UP0 USHF.R.U32.HI UR10, URZ, UR4, UR9 ;  /* 0x000000043f0a0299 */ /* 0x000fc60008011609 */
.L_x_1910:
        /* <DEDUP_REMOVED lines=65> */
.L_x_1911:
        /* <DEDUP_REMOVED lines=101> */
[C---:B------:R-:W-:Y:S01]  /*0be0*/  IMAD R4, R5.reuse, c[0x0][0x1ac], R0 ;  /* 0x00006b0005047a24 */ /* 0x040fe200078e0200 */
        /* <DEDUP_REMOVED lines=33> */
.L_x_1914:
[----:B---3--:R-:W-:Y:S05]  /*0e00*/  BSYNC B0 ;  /* 0x0000000000007941 */ /* 0x008fea0003800000 */
.L_x_1913:
        /* <DEDUP_REMOVED lines=11> */
.L_x_1916:
[----:B------:R-:W-:Y:S05]  /*0ec0*/  BSYNC B0 ;  /* 0x0000000000007941 */ /* 0x000fea0003800000 */
.L_x_1915:
        /* <DEDUP_REMOVED lines=11> */
.L_x_1918:
[----:B------:R-:W-:Y:S05]  /*0f80*/  BSYNC B0 ;  /* 0x0000000000007941 */ /* 0x000fea0003800000 */
.L_x_1917:
        /* <DEDUP_REMOVED lines=11> */
.L_x_1920:
[----:B------:R-:W-:Y:S05]  /*1040*/  BSYNC B0 ;  /* 0x0000000000007941 */ /* 0x000fea0003800000 */
.L_x_1919:
        /* <DEDUP_REMOVED lines=11> */
.L_x_1922:
[----:B------:R-:W-:Y:S05]  /*1100*/  BSYNC B0 ;  /* 0x0000000000007941 */ /* 0x000fea0003800000 */
.L_x_1921:
        /* <DEDUP_REMOVED lines=11> */
.L_x_1924:
[----:B------:R-:W-:Y:S05]  /*11c0*/  BSYNC B0 ;  /* 0x0000000000007941 */ /* 0x000fea0003800000 */
.L_x_1923:
        /* <DEDUP_REMOVED lines=11> */
.L_x_1926:
[----:B------:R-:W-:Y:S05]  /*1280*/  BSYNC B0 ;  /* 0x0000000000007941 */ /* 0x000fea0003800000 */
.L_x_1925:
[----:B-1-3--:R-:W1:Y:S01]  /*1290*/  SHFL.IDX PT, R8, R8, 0x7, 0x181f ;  /* 0x00f81f0008087f89 */ /* 0x00ae6200000e0000 */
[----:B------:R-:W-:Y:S01]  /*12a0*/  UMOV UR6, 0x70 ;  /* 0x0000007000067882 */ /* 0x000fe20000000000 */
[----:B------:R-:W-:Y:S01]  /*12b0*/  IMAD.MOV.U32 R0, RZ, RZ, c[0x0][0x2b8] ;  /* 0x0000ae00ff007624 */ /* 0x000fe200078e00ff */
[----:B------:R-:W-:Y:S01]  /*12c0*/  UIMAD UR6, UR7, UR6, -0x70 ;  /* 0xffffff90070674a4 */ /* 0x000fe2000f8e0206 */
[----:B------:R3:W5:Y:S01]  /*12d0*/  SHFL.IDX PT, R9, R5, 0x7, 0x181f ;  /* 0x00f81f0005097f89 */ /* 0x00076200000e0000 */
[----:B------:R-:W-:Y:S01]  /*12e0*/  IMAD.SHL.U32 R248, R10, 0x2, RZ ;  /* 0x000000020af87824 */ /* 0x000fe200078e00ff */
[----:B------:R-:W-:Y:S01]  /*12f0*/  USHF.R.S32.HI UR18, URZ, 0x1f, UR14 ;  /* 0x0000001f3f127899 */ /* 0x000fe2000801140e */
[----:B------:R-:W-:Y:S01]  /*1300*/  ISETP.NE.AND P5, PT, R0, 0x1, PT ;  /* 0x000000010000780c */ /* 0x000fe20003fa5270 */
[----:B------:R-:W-:Y:S01]  /*1310*/  ULDC.64 UR4, c[0x0][0x2b0] ;  /* 0x0000ac0000047ab9 */ /* 0x000fe20000000a00 */
[----:B------:R-:W-:Y:S01]  /*1320*/  IADD3 R0, R225, UR6, RZ ;  /* 0x00000006e1007c10 */ /* 0x000fe2000fffe0ff */
[----:B------:R-:W-:Y:S01]  /*1330*/  UIMAD UR18, UR18, UR4, URZ ;  /* 0x00000004121272a4 */ /* 0x000fe2000f8e023f */
[----:B------:R-:W-:Y:S01]  /*1340*/  IMAD.MOV.U32 R247, RZ, RZ, RZ ;  /* 0x000000fffff77224 */ /* 0x000fe200078e00ff */
[----:B------:R-:W-:Y:S01]  /*1350*/  UIMAD.WIDE.U32 UR12, UR14, UR4, URZ ;  /* 0x000000040e0c72a5 */ /* 0x000fe2000f8e003f */
[C---:B------:R-:W-:Y:S01]  /*1360*/  ISETP.GE.AND P4, PT, R0.reuse, UR15, PT ;  /* 0x0000000f00007c0c */ /* 0x040fe2000bf86270 */
[----:B------:R-:W-:Y:S01]  /*1370*/  UIMAD UR14, UR14, UR5, UR18 ;  /* 0x000000050e0e72a4 */ /* 0x000fe2000f8e0212 */
[----:B--2---:R-:W-:-:S02]  /*1380*/  IADD3 R2, R0, UR9, RZ ;  /* 0x0000000900027c10 */ /* 0x004fc4000fffe0ff */
[----:B------:R-:W-:Y:S01]  /*1390*/  ISETP.GT.OR P4, PT, R225, 0x6f, P4 ;  /* 0x0000006fe100780c */ /* 0x000fe20002784670 */
[----:B------:R-:W-:Y:S02]  /*13a0*/  UIADD3 UR14, UR13, UR14, URZ ;  /* 0x0000000e0d0e7290 */ /* 0x000fe4000fffe03f */
[----:B------:R-:W-:Y:S01]  /*13b0*/  IMAD.MOV.U32 R0, RZ, RZ, R2 ;  /* 0x000000ffff007224 */ /* 0x000fe200078e0002 */
[----:B------:R-:W-:Y:S01]  /*13c0*/  ULDC.64 UR4, c[0x0][0x1e8] ;  /* 0x00007a0000047ab9 */ /* 0x000fe20000000a00 */
[----:B---3--:R-:W-:-:S04]  /*13d0*/  IADD3 R5, R11, 0x70, RZ ;  /* 0x000000700b057810 */ /* 0x008fc80007ffe0ff */
        /* <DEDUP_REMOVED lines=14> */
[----:B------:R-:W-:Y:S01]  /*14c0*/  IMAD.MOV R0, RZ, RZ, -R0 ;  /* 0x000000ffff007224 */ /* 0x000fe200078e0a00 */
[----:B------:R-:W-:Y:S01]  /*14d0*/  USHF.R.S32.HI UR11, URZ, 0x1f, UR10 ;  /* 0x0000001f3f0b7899 */ /* 0x000fe2000801140a */
[----:B------:R-:W-:Y:S01]  /*14e0*/  ISETP.GE.AND P6, PT, R28, c[0x0][0x1d4], PT ;  /* 0x000075001c007a0c */ /* 0x000fe20003fc6270 */
[----:B------:R-:W-:Y:S01]  /*14f0*/  UIMAD.WIDE.U32 UR20, UR10, UR4, URZ ;  /* 0x000000040a1472a5 */ /* 0x000fe2000f8e003f */
[----:B------:R-:W-:Y:S01]  /*1500*/  IMAD R249, R0, c[0x0][0x2b8], R2 ;  /* 0x0000ae0000f97a24 */ /* 0x000fe200078e0202 */
[----:B------:R-:W-:Y:S01]  /*1510*/  UIMAD UR18, UR11, UR4, URZ ;  /* 0x000000040b1272a4 */ /* 0x000fe2000f8e023f */
[----:B------:R-:W-:Y:S01]  /*1520*/  LEA.HI R138, R21, R224, RZ, 0x5 ;  /* 0x000000e0158a7211 */ /* 0x000fe200078f28ff */
[----:B------:R-:W-:Y:S01]  /*1530*/  UIADD3 UR19, UR7, -0x1, URZ ;  /* 0xffffffff07137890 */ /* 0x000fe2000fffe03f */
[----:B------:R-:W-:Y:S01]  /*1540*/  IMAD R5, R249, c[0x0][0x1e0], RZ ;  /* 0x00007800f9057a24 */ /* 0x000fe200078e02ff */
[----:B------:R-:W-:Y:S01]  /*1550*/  SHF.R.S32.HI R31, RZ, 0x1f, R249 ;  /* 0x0000001fff1f7819 */ /* 0x000fe200000114f9 */
[----:B------:R-:W-:Y:S01]  /*1560*/  UIMAD UR18, UR10, UR5, UR18 ;  /* 0x000000050a1272a4 */ /* 0x000fe2000f8e0212 */
[----:B------:R-:W-:Y:S01]  /*1570*/  IMAD.SHL.U32 R246, R28, 0x2, RZ ;  /* 0x000000021cf67824 */ /* 0x000fe200078e00ff */
[----:B------:R-:W-:Y:S01]  /*1580*/  UIMAD UR15, UR19, -0x70, UR15 ;  /* 0xffffff90130f78a4 */ /* 0x000fe2000f8e020f */
[----:B------:R-:W-:Y:S01]  /*1590*/  IADD3 R250, R248, 0x100, RZ ;  /* 0x00000100f8fa7810 */ /* 0x000fe20007ffe0ff */
[----:B------:R-:W-:Y:S01]  /*15a0*/  IMAD R0, R31, c[0x0][0x1e0], RZ ;  /* 0x000078001f007a24 */ /* 0x000fe200078e02ff */
[----:B------:R-:W-:-:S02]  /*15b0*/  UIADD3 UR18, UR21, UR18, URZ ;  /* 0x0000001215127290 */ /* 0x000fc4000fffe03f */
[----:B------:R-:W-:Y:S01]  /*15c0*/  ULDC.64 UR4, c[0x0][0x210] ;  /* 0x0000840000047ab9 */ /* 0x000fe20000000a00 */
[C---:B------:R-:W-:Y:S01]  /*15d0*/  IMAD R0, R249.reuse, c[0x0][0x1e4], R0 ;  /* 0x00007900f9007a24 */ /* 0x040fe200078e0200 */
[----:B------:R-:W-:Y:S01]  /*15e0*/  IADD3 R30, -R16, UR15, RZ ;  /* 0x0000000f101e7c10 */ /* 0x000fe2000fffe1ff */
[----:B------:R-:W-:Y:S02]  /*15f0*/  UIMAD UR11, UR11, UR4, URZ ;  /* 0x000000040b0b72a4 */ /* 0x000fe4000f8e023f */
[----:B------:R-:W-:Y:S01]  /*1600*/  UIMAD.WIDE.U32 UR22, UR10, UR4, URZ ;  /* 0x000000040a1672a5 */ /* 0x000fe2000f8e003f */
[C---:B------:R-:W-:Y:S01]  /*1610*/  ISETP.GE.AND P1, PT, R30.reuse, 0x1, PT ;  /* 0x000000011e00780c */ /* 0x040fe20003f26270 */
[----:B--2---:R-:W-:Y:S01]  /*1620*/  IMAD.WIDE.U32 R6, R249, c[0x0][0x1e0], RZ ;  /* 0x00007800f9067a25 */ /* 0x004fe200078e00ff */
[C---:B------:R-:W-:Y:S01]  /*1630*/  ISETP.GE.AND P3, PT, R30.reuse, 0x11, PT ;  /* 0x000000111e00780c */ /* 0x040fe20003f66270 */
[----:B------:R-:W-:Y:S01]  /*1640*/  UIMAD UR4, UR10, UR5, UR11 ;  /* 0x000000050a0472a4 */ /* 0x000fe2000f8e020b */
[----:B------:R-:W-:Y:S01]  /*1650*/  ISETP.GE.AND P2, PT, R30, 0x21, PT ;  /* 0x000000211e00780c */ /* 0x000fe20003f46270 */
[----:B------:R-:W-:Y:S01]  /*1660*/  IMAD.IADD R7, R7, 0x1, R0 ;  /* 0x0000000107077824 */ /* 0x000fe200078e0200 */
[----:B------:R-:W-:-:S02]  /*1670*/  UISETP.GT.AND UP0, UPT, UR19, UR8, UPT ;  /* 0x000000081300728c */ /* 0x000fc4000bf04270 */
[----:B------:R-:W-:Y:S01]  /*1680*/  UIADD3 UR4, UR23, UR4, URZ ;  /* 0x0000000417047290 */ /* 0x000fe2000fffe03f */
[----:B---3--:R-:W-:Y:S01]  /*1690*/  SHF.R.S32.HI R56, RZ, 0x1f, R247 ;  /* 0x0000001fff387819 */ /* 0x008fe200000114f7 */
[----:B------:R-:W-:-:S04]  /*16a0*/  IMAD.WIDE.U32 R6, R247, c[0x0][0x1f0], R6 ;  /* 0x00007c00f7067a25 */ /* 0x000fc800078e0006 */
[----:B------:R-:W-:Y:S01]  /*16b0*/  IMAD R2, R56, c[0x0][0x1f0], RZ ;  /* 0x00007c0038027a24 */ /* 0x000fe200078e02ff */
[----:B------:R-:W-:Y:S01]  /*16c0*/  IADD3 R0, P0, R6, UR20, RZ ;  /* 0x0000001406007c10 */ /* 0x000fe2000ff1e0ff */
[C---:B------:R-:W-:Y:S02]  /*16d0*/  IMAD R5, R247.reuse, c[0x0][0x1f0], R5 ;  /* 0x00007c00f7057a24 */ /* 0x040fe400078e0205 */
[----:B------:R-:W-:-:S05]  /*16e0*/  IMAD R2, R247, c[0x0][0x1f4], R2 ;  /* 0x00007d00f7027a24 */ /* 0x000fca00078e0202 */
[----:B------:R-:W-:Y:S02]  /*16f0*/  IADD3.X R6, R7, UR18, R2, P0, !PT ;  /* 0x0000001207067c10 */ /* 0x000fe400087fe402 */
[----:B------:R-:W-:-:S04]  /*1700*/  LEA R2, P0, R0, c[0x0][0x1c8], 0x1 ;  /* 0x0000720000027a11 */ /* 0x000fc800078008ff */
[----:B------:R-:W-:Y:S01]  /*1710*/  LEA.HI.X R0, R0, c[0x0][0x1cc], R6, 0x1, P0 ;  /* 0x0000730000007a11 */ /* 0x000fe200000f0c06 */
[----:B------:R-:W2:Y:S01]  /*1720*/  SHFL.IDX PT, R7, R2, RZ, 0x181f ;  /* 0x00181fff02077589 */ /* 0x000ea200000e0000 */
[----:B------:R-:W-:-:S03]  /*1730*/  IMAD.U32 R6, RZ, RZ, UR10 ;  /* 0x0000000aff067e24 */ /* 0x000fc6000f8e00ff */
[----:B-1----:R-:W1:Y:S01]  /*1740*/  SHFL.IDX PT, R8, R0, RZ, 0x181f ;  /* 0x00181fff00087589 */ /* 0x002e6200000e0000 */
[----:B------:R-:W-:-:S03]  /*1750*/  IMAD R5, R6, c[0x0][0x1e8], R5 ;  /* 0x00007a0006057a24 */ /* 0x000fc600078e0205 */
[----:B------:R-:W-:Y:S02]  /*1760*/  SHFL.IDX PT, R9, R2, 0x1, 0x181f ;  /* 0x00381f0002097f89 */ /* 0x000fe400000e0000 */
[----:B------:R-:W-:Y:S02]  /*1770*/  LEA R5, R5, c[0x0][0x1c8], 0x1 ;  /* 0x0000720005057a11 */ /* 0x000fe400078e08ff */
[----:B------:R-:W3:Y:S04]  /*1780*/  SHFL.IDX PT, R12, R2, 0x2, 0x181f ;  /* 0x00581f00020c7f89 */ /* 0x000ee800000e0000 */
[----:B------:R-:W-:Y:S04]  /*1790*/  SHFL.IDX PT, R13, R0, 0x1, 0x181f ;  /* 0x00381f00000d7f89 */ /* 0x000fe800000e0000 */
[----:B------:R-:W4:Y:S01]  /*17a0*/  SHFL.IDX PT, R17, R0, 0x2, 0x181f ;  /* 0x00581f0000117f89 */ /* 0x000f2200000e0000 */
[----:B--2---:R-:W-:-:S03]  /*17b0*/  @P1 LEA R6, P0, R28, R7, 0x1 ;  /* 0x000000071c061211 */ /* 0x004fc600078008ff */
[----:B------:R-:W2:Y:S01]  /*17c0*/  SHFL.IDX PT, R11, R2, 0x3, 0x181f ;  /* 0x00781f00020b7f89 */ /* 0x000ea200000e0000 */
[----:B-1----:R-:W-:-:S03]  /*17d0*/  @P1 LEA.HI.X R7, R28, R8, R245, 0x1, P0 ;  /* 0x000000081c071211 */ /* 0x002fc600000f0cf5 */
[----:B------:R-:W1:Y:S04]  /*17e0*/  SHFL.IDX PT, R14, R0, 0x3, 0x181f ;  /* 0x00781f00000e7f89 */ /* 0x000e6800000e0000 */
[----:B------:R-:W5:Y:S01]  /*17f0*/  SHFL.IDX PT, R10, R2, 0x4, 0x181f ;  /* 0x00981f00020a7f89 */ /* 0x000f6200000e0000 */
[----:B---3--:R-:W-:-:S03]  /*1800*/  @P2 LEA R8, P0, R28, R12, 0x1 ;  /* 0x0000000c1c082211 */ /* 0x008fc600078008ff */
[----:B------:R3:W-:Y:S01]  /*1810*/  @P1 LDGSTS.E.BYPASS.LTC128B.128 [R248+0x3900], [R6.64], !P6 ;  /* 0x0390000006f81fae */ /* 0x0007e2000f101d50 */
[----:B------:R-:W-:-:S03]  /*1820*/  ISETP.GE.AND P1, PT, R30, 0x31, PT ;  /* 0x000000311e00780c */ /* 0x000fc60003f26270 */
[----:B------:R-:W-:Y:S04]  /*1830*/  SHFL.IDX PT, R15, R5, 0x6, 0x181f ;  /* 0x00d81f00050f7f89 */ /* 0x000fe800000e0000 */
[----:B------:R-:W1:Y:S04]  /*1840*/  SHFL.IDX PT, R2, R2, 0x5, 0x181f ;  /* 0x00b81f0002027f89 */ /* 0x000e6800000e0000 */
[----:B------:R-:W1:Y:S04]  /*1850*/  SHFL.IDX PT, R5, R0, 0x4, 0x181f ;  /* 0x00981f0000057f89 */ /* 0x000e6800000e0000 */
[----:B------:R-:W1:Y:S01]  /*1860*/  SHFL.IDX PT, R12, R0, 0x5, 0x181f ;  /* 0x00b81f00000c7f89 */ /* 0x000e6200000e0000 */
[----:B---3--:R-:W-:-:S02]  /*1870*/  @P3 LEA R6, P4, R28, R9, 0x1 ;  /* 0x000000091c063211 */ /* 0x008fc400078808ff */
[C-C-:B----4-:R-:W-:Y:S02]  /*1880*/  @P2 LEA.HI.X R9, R28.reuse, R17, R245.reuse, 0x1, P0 ;  /* 0x000000111c092211 */ /* 0x150fe400000f0cf5 */
[----:B------:R-:W-:Y:S02]  /*1890*/  @P3 LEA.HI.X R7, R28, R13, R245, 0x1, P4 ;  /* 0x0000000d1c073211 */ /* 0x000fe400020f0cf5 */
[----:B------:R3:W4:Y:S01]  /*18a0*/  SHFL.IDX PT, R13, R0, 0x6, 0x181f ;  /* 0x00d81f00000d7f89 */ /* 0x00072200000e0000 */
[C---:B------:R-:W-:Y:S02]  /*18b0*/  ISETP.GE.AND P4, PT, R30.reuse, 0x41, PT ;  /* 0x000000411e00780c */ /* 0x040fe40003f86270 */
[----:B------:R-:W-:Y:S01]  /*18c0*/  SHF.R.S32.HI R17, RZ, 0x4, R20 ;  /* 0x00000004ff117819 */ /* 0x000fe20000011414 */
[----:B------:R2:W-:Y:S01]  /*18d0*/  @P3 LDGSTS.E.BYPASS.LTC128B.128 [R248+0x4100], [R6.64], !P6 ;  /* 0x0410000006f83fae */ /* 0x0005e2000f101d50 */
[----:B------:R-:W-:-:S03]  /*18e0*/  ISETP.GE.AND P3, PT, R30, 0x51, PT ;  /* 0x000000511e00780c */ /* 0x000fc60003f66270 */
[----:B------:R1:W-:Y:S01]  /*18f0*/  @P2 LDGSTS.E.BYPASS.LTC128B.128 [R248+0x4900], [R8.64], !P6 ;  /* 0x0490000008f82fae */ /* 0x0003e2000f101d50 */
[----:B------:R-:W-:Y:S02]  /*1900*/  ISETP.GE.AND P2, PT, R30, 0x61, PT ;  /* 0x000000611e00780c */ /* 0x000fe40003f46270 */
[----:B---3--:R-:W-:-:S04]  /*1910*/  LEA.HI R0, R20, R17, RZ, 0x1 ;  /* 0x0000001114007211 */ /* 0x008fc800078f08ff */
[----:B------:R-:W-:Y:S02]  /*1920*/  LOP3.LUT R0, R0, 0xfffffffe, RZ, 0xc0, !PT ;  /* 0xfffffffe00007812 */ /* 0x000fe400078ec0ff */
[----:B--2---:R-:W-:-:S04]  /*1930*/  @P1 LEA R6, P0, R28, R11, 0x1 ;  /* 0x0000000b1c061211 */ /* 0x004fc800078008ff */
[C---:B-1----:R-:W-:Y:S02]  /*1940*/  @P1 LEA.HI.X R7, R28.reuse, R14, R245, 0x1, P0 ;  /* 0x0000000e1c071211 */ /* 0x042fe400000f0cf5 */
[----:B-----5:R-:W-:-:S03]  /*1950*/  @P4 LEA R10, P0, R28, R10, 0x1 ;  /* 0x0000000a1c0a4211 */ /* 0x020fc600078008ff */
[----:B------:R1:W-:Y:S01]  /*1960*/  @P1 LDGSTS.E.BYPASS.LTC128B.128 [R248+0x5100], [R6.64], !P6 ;  /* 0x0510000006f81fae */ /* 0x0003e2000f101d50 */
[----:B------:R-:W-:Y:S01]  /*1970*/  @P3 LEA R8, P1, R28, R2, 0x1 ;  /* 0x000000021c083211 */ /* 0x000fe200078208ff */
[----:B------:R-:W-:Y:S01]  /*1980*/  IMAD.SHL.U32 R2, R18, 0x40, RZ ;  /* 0x0000004012027824 */ /* 0x000fe200078e00ff */
[C-C-:B------:R-:W-:Y:S02]  /*1990*/  @P4 LEA.HI.X R11, R28.reuse, R5, R245.reuse, 0x1, P0 ;  /* 0x000000051c0b4211 */ /* 0x140fe400000f0cf5 */
[----:B------:R-:W-:Y:S01]  /*19a0*/  @P3 LEA.HI.X R9, R28, R12, R245, 0x1, P1 ;  /* 0x0000000c1c093211 */ /* 0x000fe200008f0cf5 */
[----:B------:R-:W-:Y:S01]  /*19b0*/  IMAD.IADD R12, R17, 0x1, -R0 ;  /* 0x00000001110c7824 */ /* 0x000fe200078e0a00 */
[----:B------:R-:W-:Y:S01]  /*19c0*/  LOP3.LUT R2, R2, 0x1c0, RZ, 0xc0, !PT ;  /* 0x000001c002027812 */ /* 0x000fe200078ec0ff */
[----:B------:R2:W-:Y:S01]  /*19d0*/  @P4 LDGSTS.E.BYPASS.LTC128B.128 [R248+0x5900], [R10.64], !P6 ;  /* 0x059000000af84fae */ /* 0x0005e2000f101d50 */
[----:B------:R-:W-:Y:S02]  /*19e0*/  IMAD.SHL.U32 R0, R29, 0x40, RZ ;  /* 0x000000401d007824 */ /* 0x000fe400078e00ff */
[----:B------:R-:W-:Y:S01]  /*19f0*/  IMAD.SHL.U32 R5, R12, 0x8, RZ ;  /* 0x000000080c057824 */ /* 0x000fe200078e00ff */
[----:B------:R3:W-:Y:S02]  /*1a00*/  @P3 LDGSTS.E.BYPASS.LTC128B.128 [R248+0x6100], [R8.64], !P6 ;  /* 0x0610000008f83fae */ /* 0x0007e4000f101d50 */
[----:B------:R-:W-:-:S02]  /*1a10*/  LOP3.LUT R0, R0, 0x1c0, RZ, 0xc0, !PT ;  /* 0x000001c000007812 */ /* 0x000fc400078ec0ff */
[----:B-1----:R-:W-:-:S04]  /*1a20*/  @P2 LEA R6, P0, R28, R15, 0x1 ;  /* 0x0000000f1c062211 */ /* 0x002fc800078008ff */
[C-C-:B----4-:R-:W-:Y:S02]  /*1a30*/  @P2 LEA.HI.X R7, R28.reuse, R13, R245.reuse, 0x1, P0 ;  /* 0x0000000d1c072211 */ /* 0x150fe400000f0cf5 */
[----:B------:R-:W-:Y:S02]  /*1a40*/  LOP3.LUT P0, RZ, R29, 0x2, RZ, 0xc0, !PT ;  /* 0x000000021dff7812 */ /* 0x000fe4000780c0ff */
[C---:B------:R-:W-:Y:S01]  /*1a50*/  SHF.L.U64.HI R245, R28.reuse, 0x1, R245 ;  /* 0x000000011cf57819 */ /* 0x040fe200000102f5 */
[----:B------:R1:W-:Y:S01]  /*1a60*/  @P2 LDGSTS.E.BYPASS.LTC128B.128 [R248+0x6900], [R6.64], !P6 ;  /* 0x0690000006f82fae */ /* 0x0003e2000f101d50 */
[----:B------:R-:W-:Y:S01]  /*1a70*/  ISETP.GE.AND P2, PT, R28, c[0x0][0x1d4], PT ;  /* 0x000075001c007a0c */ /* 0x000fe20003f46270 */
[----:B---3--:R-:W-:Y:S02]  /*1a80*/  IMAD.SHL.U32 R8, R16, 0x8, RZ ;  /* 0x0000000810087824 */ /* 0x008fe400078e00ff */
[----:B------:R-:W0:Y:S01]  /*1a90*/  LDGDEPBAR ;  /* 0x00000000000079af */ /* 0x000e220000000000 */
[----:B------:R-:W-:-:S02]  /*1aa0*/  ISETP.LT.OR P4, PT, R30, 0x1, P2 ;  /* 0x000000011e00780c */ /* 0x000fc40001781670 */
[----:B------:R-:W-:Y:S02]  /*1ab0*/  ISETP.LT.OR P1, PT, R30, 0x11, P2 ;  /* 0x000000111e00780c */ /* 0x000fe40001721670 */
[----:B------:R-:W-:Y:S02]  /*1ac0*/  LOP3.LUT R8, R0, 0x8, R8, 0xf8, !PT ;  /* 0x0000000800087812 */ /* 0x000fe400078ef808 */
[----:B-1----:R-:W-:Y:S01]  /*1ad0*/  SHF.R.U32.HI R6, RZ, 0x3, R0 ;  /* 0x00000003ff067819 */ /* 0x002fe20000011600 */
[----:B------:R-:W-:-:S04]  /*1ae0*/  DEPBAR.LE SB0, 0x1 ;  /* 0x000080400000791a */ /* 0x000fc80000000000 */
[----:B------:R-:W-:-:S04]  /*1af0*/  DEPBAR.LE SB0, 0x0 ;  /* 0x000080000000791a */ /* 0x000fc80000000000 */
[----:B------:R-:W-:Y:S01]  /*1b00*/  LOP3.LUT R7, R2, 0x8, R5, 0xf8, !PT ;  /* 0x0000000802077812 */ /* 0x000fe200078ef805 */
[----:B------:R-:W-:Y:S01]  /*1b10*/  IMAD.SHL.U32 R5, R19, 0x40, RZ ;  /* 0x0000004013057824 */ /* 0x000fe200078e00ff */
[----:B------:R-:W-:Y:S01]  /*1b20*/  SHF.R.U32.HI R2, RZ, 0x3, R2 ;  /* 0x00000003ff027819 */ /* 0x000fe20000011602 */
[----:B------:R-:W-:Y:S01]  /*1b30*/  IMAD.SHL.U32 R0, R138, 0x20, RZ ;  /* 0x000000208a007824 */ /* 0x000fe200078e00ff */
[----:B------:R-:W-:Y:S02]  /*1b40*/  LOP3.LUT R6, R8, R6, RZ, 0x3c, !PT ;  /* 0x0000000608067212 */ /* 0x000fe400078e3cff */
[----:B------:R-:W-:Y:S02]  /*1b50*/  LOP3.LUT R137, R7, R2, RZ, 0x3c, !PT ;  /* 0x0000000207897212 */ /* 0x000fe400078e3cff */
[----:B------:R-:W-:Y:S02]  /*1b60*/  LOP3.LUT R136, R5, 0xfffffe00, RZ, 0xc0, !PT ;  /* 0xfffffe0005887812 */ /* 0x000fe400078ec0ff */
[----:B------:R-:W-:Y:S01]  /*1b70*/  LOP3.LUT R2, R0, 0x7ffffc00, RZ, 0xc0, !PT ;  /* 0x7ffffc0000027812 */ /* 0x000fe200078ec0ff */
[----:B------:R-:W-:-:S02]  /*1b80*/  IMAD R0, R12, 0x200, R6 ;  /* 0x000002000c007824 */ /* 0x000fc400078e0206 */
[----:B------:R-:W-:Y:S01]  /*1b90*/  IMAD.WIDE.U32 R6, R249, c[0x0][0x208], RZ ;  /* 0x00008200f9067a25 */ /* 0x000fe200078e00ff */
[----:B------:R-:W-:-:S03]  /*1ba0*/  IADD3 R2, R137, R136, R2 ;  /* 0x0000008889027210 */ /* 0x000fc60007ffe002 */
[----:B------:R-:W-:Y:S01]  /*1bb0*/  IMAD.SHL.U32 R139, R0, 0x2, RZ ;  /* 0x00000002008b7824 */ /* 0x000fe200078e00ff */
[----:B------:R-:W-:Y:S01]  /*1bc0*/  BAR.SYNC.DEFER_BLOCKING 0x0 ;  /* 0x0000000000007b1d */ /* 0x000fe20000010000 */
[----:B------:R-:W-:Y:S02]  /*1bd0*/  IMAD.SHL.U32 R234, R2, 0x2, RZ ;  /* 0x0000000202ea7824 */ /* 0x000fe400078e00ff */
[----:B------:R-:W-:Y:S01]  /*1be0*/  IMAD R2, R56, c[0x0][0x218], RZ ;  /* 0x0000860038027a24 */ /* 0x000fe200078e02ff */
[----:B------:R-:W-:Y:S01]  /*1bf0*/  IADD3 R0, R139, 0x3900, RZ ;  /* 0x000039008b007810 */ /* 0x000fe20007ffe0ff */
[----:B------:R-:W-:Y:S01]  /*1c00*/  IMAD R237, R3, 0x2, R234 ;  /* 0x0000000203ed7824 */ /* 0x000fe200078e02ea */
[----:B------:R-:W-:Y:S01]  /*1c10*/  IADD3 R238, R139, 0x3920, RZ ;  /* 0x000039208bee7810 */ /* 0x000fe20007ffe0ff */
[----:B------:R-:W-:Y:S01]  /*1c20*/  IMAD R2, R247, c[0x0][0x21c], R2 ;  /* 0x00008700f7027a24 */ /* 0x000fe200078e0202 */
[----:B------:R-:W-:Y:S01]  /*1c30*/  @P0 IADD3 R238, R0, -0x20, RZ ;  /* 0xffffffe000ee0810 */ /* 0x000fe20007ffe0ff */
[----:B------:R-:W-:-:S02]  /*1c40*/  IMAD R0, R31, c[0x0][0x208], RZ ;  /* 0x000082001f007a24 */ /* 0x000fc400078e02ff */
[----:B------:R-:W-:Y:S01]  /*1c50*/  IMAD R235, R4, 0x2, R234 ;  /* 0x0000000204eb7824 */ /* 0x000fe200078e02ea */
[C---:B------:R-:W-:Y:S01]  /*1c60*/  IADD3 R244, R238.reuse, 0x800, RZ ;  /* 0x00000800eef47810 */ /* 0x040fe20007ffe0ff */
[----:B------:R-:W-:Y:S01]  /*1c70*/  IMAD R0, R249, c[0x0][0x20c], R0 ;  /* 0x00008300f9007a24 */ /* 0x000fe200078e0200 */
[C---:B------:R-:W-:Y:S01]  /*1c80*/  IADD3 R243, R238.reuse, 0x1000, RZ ;  /* 0x00001000eef37810 */ /* 0x040fe20007ffe0ff */
[----:B------:R-:W-:Y:S01]  /*1c90*/  IMAD R236, R3, 0x2, R235 ;  /* 0x0000000203ec7824 */ /* 0x000fe200078e02eb */
[C---:B------:R-:W-:Y:S01]  /*1ca0*/  IADD3 R242, R238.reuse, 0x1800, RZ ;  /* 0x00001800eef27810 */ /* 0x040fe20007ffe0ff */
[----:B------:R-:W-:Y:S01]  /*1cb0*/  IMAD.IADD R7, R7, 0x1, R0 ;  /* 0x0000000107077824 */ /* 0x000fe200078e0200 */
[C---:B------:R-:W-:Y:S02]  /*1cc0*/  IADD3 R241, R238.reuse, 0x2000, RZ ;  /* 0x00002000eef17810 */ /* 0x040fe40007ffe0ff */
[C---:B------:R-:W-:Y:S01]  /*1cd0*/  IADD3 R240, R238.reuse, 0x2800, RZ ;  /* 0x00002800eef07810 */ /* 0x040fe20007ffe0ff */
[----:B------:R-:W-:Y:S01]  /*1ce0*/  IMAD.WIDE.U32 R6, R247, c[0x0][0x218], R6 ;  /* 0x00008600f7067a25 */ /* 0x000fe200078e0006 */
[----:B------:R-:W-:Y:S01]  /*1cf0*/  IADD3 R239, R238, 0x3000, RZ ;  /* 0x00003000eeef7810 */ /* 0x000fe20007ffe0ff */
[----:B--2---:R-:W-:Y:S03]  /*1d00*/  LDSM.16.M88.4 R8, [R234+0x9100] ;  /* 0x00910000ea08783b */ /* 0x004fe60000000200 */
[----:B------:R-:W-:Y:S01]  /*1d10*/  IADD3 R0, P0, R6, UR22, RZ ;  /* 0x0000001606007c10 */ /* 0x000fe2000ff1e0ff */
[----:B------:R-:W1:Y:S03]  /*1d20*/  LDSM.16.M88.4 R32, [R139+0x3900] ;  /* 0x003900008b20783b */ /* 0x000e660000000200 */
[----:B------:R-:W-:Y:S01]  /*1d30*/  IADD3.X R6, R7, UR4, R2, P0, !PT ;  /* 0x0000000407067c10 */ /* 0x000fe200087fe402 */
[----:B------:R-:W2:Y:S01]  /*1d40*/  LDSM.16.M88.4 R24, [R139+0x4100] ;  /* 0x004100008b18783b */ /* 0x000ea20000000200 */
[----:B------:R-:W-:-:S03]  /*1d50*/  LEA R2, P0, R0, c[0x0][0x1f8], 0x1 ;  /* 0x00007e0000027a11 */ /* 0x000fc600078008ff */
[----:B------:R-:W3:Y:S01]  /*1d60*/  LDSM.16.M88.4 R20, [R139+0x4900] ;  /* 0x004900008b14783b */ /* 0x000ee20000000200 */
[----:B------:R-:W-:-:S03]  /*1d70*/  LEA.HI.X R0, R0, c[0x0][0x1fc], R6, 0x1, P0 ;  /* 0x00007f0000007a11 */ /* 0x000fc600000f0c06 */
[----:B------:R-:W4:Y:S04]  /*1d80*/  LDSM.16.M88.4 R16, [R139+0x5100] ;  /* 0x005100008b10783b */ /* 0x000f280000000200 */
[----:B------:R-:W5:Y:S04]  /*1d90*/  LDSM.16.M88.4 R36, [R139+0x5900] ;  /* 0x005900008b24783b */ /* 0x000f680000000200 */
[----:B------:R-:W4:Y:S04]  /*1da0*/  LDSM.16.M88.4 R40, [R139+0x6100] ;  /* 0x006100008b28783b */ /* 0x000f280000000200 */
[----:B------:R-:W4:Y:S04]  /*1db0*/  LDSM.16.M88.4 R44, [R139+0x6900] ;  /* 0x006900008b2c783b */ /* 0x000f280000000200 */
[----:B------:R-:W5:Y:S04]  /*1dc0*/  LDSM.16.M88.4 R12, [R234+0x7100] ;  /* 0x00710000ea0c783b */ /* 0x000f680000000200 */
[----:B------:R-:W3:Y:S04]  /*1dd0*/  SHFL.IDX PT, R5, R2, RZ, 0x181f ;  /* 0x00181fff02057589 */ /* 0x000ee800000e0000 */
[----:B------:R-:W-:Y:S01]  /*1de0*/  SHFL.IDX PT, R6, R2, 0x1, 0x181f ;  /* 0x00381f0002067f89 */ /* 0x000fe200000e0000 */
[C---:B-1----:R-:W-:Y:S03]  /*1df0*/  HMMA.16816.F32 R52, R8.reuse, R32, RZ ;  /* 0x000000200834723c */ /* 0x042fe600000018ff */
[----:B------:R-:W-:Y:S04]  /*1e00*/  SHFL.IDX PT, R7, R2, 0x2, 0x181f ;  /* 0x00581f0002077f89 */ /* 0x000fe800000e0000 */
[----:B------:R-:W-:Y:S01]  /*1e10*/  LDSM.16.M88.4 R76, [R238+0x1000] ;  /* 0x00100000ee4c783b */ /* 0x000fe20000000200 */
[C---:B--2---:R-:W-:Y:S03]  /*1e20*/  HMMA.16816.F32 R60, R8.reuse, R24, RZ ;  /* 0x00000018083c723c */ /* 0x044fe600000018ff */
[----:B------:R-:W-:Y:S04]  /*1e30*/  LDSM.16.M88.4 R48, [R238+0x1800] ;  /* 0x00180000ee30783b */ /* 0x000fe80000000200 */
[----:B------:R-:W-:Y:S01]  /*1e40*/  LDSM.16.M88.4 R80, [R238+0x800] ;  /* 0x00080000ee50783b */ /* 0x000fe20000000200 */
[C---:B---3--:R-:W-:Y:S03]  /*1e50*/  HMMA.16816.F32 R64, R8.reuse, R20, RZ ;  /* 0x000000140840723c */ /* 0x048fe600000018ff */
[----:B------:R-:W-:Y:S05]  /*1e60*/  LDSM.16.M88.4 R84, [R238] ;  /* 0x00000000ee54783b */ /* 0x000fea0000000200 */
[C---:B----4-:R-:W-:Y:S08]  /*1e70*/  HMMA.16816.F32 R68, R8.reuse, R16, RZ ;  /* 0x000000100844723c */ /* 0x050ff000000018ff */
[C---:B-----5:R-:W-:Y:S08]  /*1e80*/  HMMA.16816.F32 R96, R8.reuse, R36, RZ ;  /* 0x000000240860723c */ /* 0x060ff000000018ff */
[C---:B------:R-:W-:Y:S08]  /*1e90*/  HMMA.16816.F32 R92, R8.reuse, R40, RZ ;  /* 0x00000028085c723c */ /* 0x040ff000000018ff */
[C---:B------:R-:W-:Y:S08]  /*1ea0*/  HMMA.16816.F32 R72, R8.reuse, R44, RZ ;  /* 0x0000002c0848723c */ /* 0x040ff000000018ff */
[C---:B------:R-:W-:Y:S08]  /*1eb0*/  HMMA.16816.F32 R104, R8.reuse, R34, RZ ;  /* 0x000000220868723c */ /* 0x040ff000000018ff */
[C---:B------:R-:W-:Y:S08]  /*1ec0*/  HMMA.16816.F32 R88, R8.reuse, R26, RZ ;  /* 0x0000001a0858723c */ /* 0x040ff000000018ff */
[C---:B------:R-:W-:Y:S08]  /*1ed0*/  HMMA.16816.F32 R100, R8.reuse, R22, RZ ;  /* 0x000000160864723c */ /* 0x040ff000000018ff */
[C---:B------:R-:W-:Y:S08]  /*1ee0*/  HMMA.16816.F32 R116, R8.reuse, R18, RZ ;  /* 0x000000120874723c */ /* 0x040ff000000018ff */
[C---:B------:R-:W-:Y:S08]  /*1ef0*/  HMMA.16816.F32 R112, R8.reuse, R38, RZ ;  /* 0x000000260870723c */ /* 0x040ff000000018ff */
[C---:B------:R-:W-:Y:S08]  /*1f00*/  HMMA.16816.F32 R108, R8.reuse, R42, RZ ;  /* 0x0000002a086c723c */ /* 0x040ff000000018ff */
[----:B------:R-:W-:Y:S01]  /*1f10*/  HMMA.16816.F32 R120, R8, R46, RZ ;  /* 0x0000002e0878723c */ /* 0x000fe200000018ff */
[----:B------:R-:W1:Y:S04]  /*1f20*/  SHFL.IDX PT, R8, R0, RZ, 0x181f ;  /* 0x00181fff00087589 */ /* 0x000e6800000e0000 */
[----:B------:R-:W-:Y:S03]  /*1f30*/  SHFL.IDX PT, R10, R0, 0x1, 0x181f ;  /* 0x00381f00000a7f89 */ /* 0x000fe600000e0000 */
[C---:B------:R-:W-:Y:S01]  /*1f40*/  HMMA.16816.F32 R168, R12.reuse, R32, RZ ;  /* 0x000000200ca8723c */ /* 0x040fe200000018ff */
[----:B------:R-:W-:Y:S04]  /*1f50*/  SHFL.IDX PT, R9, R2, 0x3, 0x181f ;  /* 0x00781f0002097f89 */ /* 0x000fe800000e0000 */
[----:B------:R-:W-:Y:S03]  /*1f60*/  SHFL.IDX PT, R11, R2, 0x4, 0x181f ;  /* 0x00981f00020b7f89 */ /* 0x000fe600000e0000 */
[C---:B------:R-:W-:Y:S01]  /*1f70*/  HMMA.16816.F32 R220, R12.reuse, R34, RZ ;  /* 0x000000220cdc723c */ /* 0x040fe200000018ff */
[----:B------:R-:W-:Y:S07]  /*1f80*/  LDSM.16.M88.4 R32, [R238+0x3000] ;  /* 0x00300000ee20783b */ /* 0x000fee0000000200 */
[C---:B------:R-:W-:Y:S01]  /*1f90*/  HMMA.16816.F32 R184, R12.reuse, R24, RZ ;  /* 0x000000180cb8723c */ /* 0x040fe200000018ff */
[----:B------:R-:W-:Y:S07]  /*1fa0*/  SHFL.IDX PT, R25, R0, 0x4, 0x181f ;  /* 0x00981f0000197f89 */ /* 0x000fee00000e0000 */
[C---:B------:R-:W-:Y:S01]  /*1fb0*/  HMMA.16816.F32 R216, R12.reuse, R26, RZ ;  /* 0x0000001a0cd8723c */ /* 0x040fe200000018ff */
[----:B------:R-:W-:Y:S07]  /*1fc0*/  SHFL.IDX PT, R26, R0, 0x5, 0x181f ;  /* 0x00b81f00001a7f89 */ /* 0x000fee00000e0000 */
[C---:B------:R-:W-:Y:S07]  /*1fd0*/  HMMA.16816.F32 R164, R12.reuse, R20, RZ ;  /* 0x000000140ca4723c */ /* 0x040fee00000018ff */
[-C--:B------:R-:W-:Y:S01]  /*1fe0*/  IADD3 R20, P3, R5, R246.reuse, RZ ;  /* 0x000000f605147210 */ /* 0x080fe20007f7e0ff */
[C---:B------:R-:W-:Y:S01]  /*1ff0*/  HMMA.16816.F32 R212, R12.reuse, R22, RZ ;  /* 0x000000160cd4723c */ /* 0x040fe200000018ff */
[----:B------:R-:W-:Y:S03]  /*2000*/  SHFL.IDX PT, R23, R0, 0x3, 0x181f ;  /* 0x00781f0000177f89 */ /* 0x000fe600000e0000 */
[----:B-1----:R-:W-:Y:S01]  /*2010*/  IMAD.X R21, R8, 0x1, R245, P3 ;  /* 0x0000000108157824 */ /* 0x002fe200018e06f5 */
[----:B------:R-:W-:Y:S03]  /*2020*/  SHFL.IDX PT, R22, R2, 0x5, 0x181f ;  /* 0x00b81f0002167f89 */ /* 0x000fe600000e0000 */
[C---:B------:R-:W-:Y:S01]  /*2030*/  HMMA.16816.F32 R160, R12.reuse, R16, RZ ;  /* 0x000000100ca0723c */ /* 0x040fe200000018ff */
[----:B------:R-:W-:Y:S04]  /*2040*/  SHFL.IDX PT, R2, R2, 0x6, 0x181f ;  /* 0x00d81f0002027f89 */ /* 0x000fe800000e0000 */
[----:B------:R-:W-:Y:S03]  /*2050*/  SHFL.IDX PT, R5, R0, 0x6, 0x181f ;  /* 0x00d81f0000057f89 */ /* 0x000fe600000e0000 */
        /* <DEDUP_REMOVED lines=9> */
[----:B------:R-:W-:Y:S01]  /*20f0*/  HMMA.16816.F32 R148, R12, R46, RZ ;  /* 0x0000002e0c94723c */ /* 0x000fe200000018ff */
[----:B------:R-:W2:Y:S06]  /*2100*/  SHFL.IDX PT, R13, R0, 0x2, 0x181f ;  /* 0x00581f00000d7f89 */ /* 0x000eac00000e0000 */
[-C--:B------:R-:W-:Y:S01]  /*2110*/  IADD3 R14, P0, R6, R246.reuse, RZ ;  /* 0x000000f6060e7210 */ /* 0x080fe20007f1e0ff */
[----:B-1----:R-:W-:Y:S01]  /*2120*/  HMMA.16816.F32 R128, R16, R76, R64 ;  /* 0x0000004c1080723c */ /* 0x002fe20000001840 */
[----:B------:R-:W-:-:S03]  /*2130*/  IADD3 R12, P3, R7, R246, RZ ;  /* 0x000000f6070c7210 */ /* 0x000fc60007f7e0ff */
[----:B------:R-:W-:Y:S01]  /*2140*/  IMAD.X R15, R10, 0x1, R245, P0 ;  /* 0x000000010a0f7824 */ /* 0x000fe200000e06f5 */
[----:B------:R-:W-:-:S03]  /*2150*/  IADD3 R6, P0, R9, R246, RZ ;  /* 0x000000f609067210 */ /* 0x000fc60007f1e0ff */
[----:B------:R-:W-:Y:S02]  /*2160*/  HMMA.16816.F32 R124, R16, R48, R68 ;  /* 0x00000030107c723c */ /* 0x000fe40000001844 */
[----:B------:R-:W-:Y:S01]  /*2170*/  IMAD.X R7, R23, 0x1, R245, P0 ;  /* 0x0000000117077824 */ /* 0x000fe200000e06f5 */
[----:B------:R-:W-:-:S05]  /*2180*/  IADD3 R22, P0, R22, R246, RZ ;  /* 0x000000f616167210 */ /* 0x000fca0007f1e0ff */
[--C-:B------:R-:W-:Y:S01]  /*2190*/  IMAD.X R23, R26, 0x1, R245.reuse, P0 ;  /* 0x000000011a177824 */ /* 0x100fe200000e06f5 */
[C---:B------:R-:W-:Y:S01]  /*21a0*/  ISETP.LT.OR P0, PT, R30.reuse, 0x31, P2 ;  /* 0x000000311e00780c */ /* 0x040fe20001701670 */
[--C-:B--2---:R-:W-:Y:S01]  /*21b0*/  IMAD.X R13, R13, 0x1, R245.reuse, P3 ;  /* 0x000000010d0d7824 */ /* 0x104fe200018e06f5 */
[----:B------:R-:W-:Y:S01]  /*21c0*/  IADD3 R24, P3, R11, R246, RZ ;  /* 0x000000f60b187210 */ /* 0x000fe20007f7e0ff */
[----:B------:R-:W-:Y:S01]  /*21d0*/  IMAD.MOV.U32 R0, RZ, RZ, 0x40 ;  /* 0x00000040ff007424 */ /* 0x000fe200078e00ff */
[----:B------:R-:W1:Y:S01]  /*21e0*/  LDSM.16.M88.4 R8, [R237+0x7100] ;  /* 0x00710000ed08783b */ /* 0x000e620000000200 */
[----:B------:R-:W-:Y:S02]  /*21f0*/  HMMA.16816.F32 R44, R16, R32, R72 ;  /* 0x00000020102c723c */ /* 0x000fe40000001848 */
[----:B------:R-:W-:Y:S01]  /*2200*/  IMAD.X R25, R25, 0x1, R245, P3 ;  /* 0x0000000119197824 */ /* 0x000fe200018e06f5 */
[C---:B------:R-:W-:Y:S01]  /*2210*/  ISETP.LT.OR P3, PT, R30.reuse, 0x21, P2 ;  /* 0x000000211e00780c */ /* 0x040fe20001761670 */
[----:B------:R-:W-:Y:S01]  /*2220*/  @!PT LDS RZ, [RZ] ;  /* 0x00000000fffff984 */ /* 0x000fe20000000800 */
[----:B------:R-:W-:Y:S01]  /*2230*/  @!PT LDS RZ, [RZ] ;  /* 0x00000000fffff984 */ /* 0x000fe20000000800 */
[----:B------:R-:W-:Y:S01]  /*2240*/  @!PT LDS RZ, [RZ] ;  /* 0x00000000fffff984 */ /* 0x000fe20000000800 */
[----:B------:R2:W-:Y:S01]  /*2250*/  LDGSTS.E.BYPASS.LTC128B.128 [R248+0x100], [R20.64], !P4 ;  /* 0x0010000014f87fae */ /* 0x0005e2000e101d50 */
[----:B------:R-:W-:-:S03]  /*2260*/  ISETP.LT.OR P4, PT, R30, 0x41, P2 ;  /* 0x000000411e00780c */ /* 0x000fc60001781670 */
[----:B------:R3:W-:Y:S01]  /*2270*/  LDGSTS.E.BYPASS.LTC128B.128 [R248+0x900], [R14.64], !P1 ;  /* 0x009000000ef87fae */ /* 0x0007e2000c901d50 */
[----:B------:R-:W-:Y:S01]  /*2280*/  LOP3.LUT P1, RZ, R29, 0x4, RZ, 0xc0, !PT ;  /* 0x000000041dff7812 */ /* 0x000fe2000782c0ff */
[----:B------:R-:W-:Y:S03]  /*2290*/  HMMA.16816.F32 R204, R16, R78, R100 ;  /* 0x0000004e10cc723c */ /* 0x000fe60000001864 */
[----:B------:R-:W-:-:S03]  /*22a0*/  SEL R0, R0, 0xffffffc0, !P1 ;  /* 0xffffffc000007807 */ /* 0x000fc60004800000 */
[----:B------:R3:W-:Y:S01]  /*22b0*/  LDGSTS.E.BYPASS.LTC128B.128 [R248+0x1100], [R12.64], !P3 ;  /* 0x011000000cf87fae */ /* 0x0007e2000d901d50 */
[C---:B------:R-:W-:Y:S01]  /*22c0*/  ISETP.LT.OR P3, PT, R30.reuse, 0x51, P2 ;  /* 0x000000511e00780c */ /* 0x040fe20001761670 */
[----:B------:R-:W-:Y:S01]  /*22d0*/  IMAD.IADD R233, R139, 0x1, R0 ;  /* 0x000000018be97824 */ /* 0x000fe200078e0200 */
[----:B------:R-:W-:Y:S01]  /*22e0*/  ISETP.LT.OR P2, PT, R30, 0x61, P2 ;  /* 0x000000611e00780c */ /* 0x000fe20001741670 */
[----:B------:R4:W-:Y:S01]  /*22f0*/  LDGSTS.E.BYPASS.LTC128B.128 [R248+0x1900], [R6.64], !P0 ;  /* 0x0190000006f87fae */ /* 0x0009e2000c101d50 */
[----:B------:R-:W-:Y:S01]  /*2300*/  HMMA.16816.F32 R140, R16, R84, R52 ;  /* 0x00000054108c723c */ /* 0x000fe20000001834 */
[----:B------:R-:W-:Y:S01]  /*2310*/  IMAD.IADD R232, R0, 0x1, R238 ;  /* 0x0000000100e87824 */ /* 0x000fe200078e02ee */
[----:B------:R-:W-:Y:S01]  /*2320*/  LOP3.LUT R0, R137, R136, RZ, 0xfc, !PT ;  /* 0x0000008889007212 */ /* 0x000fe200078efcff */
[----:B------:R5:W-:Y:S01]  /*2330*/  LDGSTS.E.BYPASS.LTC128B.128 [R248+0x2100], [R24.64], !P4 ;  /* 0x0210000018f87fae */ /* 0x000be2000e101d50 */
[----:B------:R-:W-:-:S04]  /*2340*/  ISETP.GT.AND P4, PT, R225, 0x6f, PT ;  /* 0x0000006fe100780c */ /* 0x000fc80003f84270 */
[C---:B------:R-:W-:Y:S01]  /*2350*/  HMMA.16816.F32 R132, R16.reuse, R80, R60 ;  /* 0x000000501084723c */ /* 0x040fe2000000183c */
[----:B------:R2:W-:Y:S07]  /*2360*/  LDGSTS.E.BYPASS.LTC128B.128 [R248+0x2900], [R22.64], !P3 ;  /* 0x0290000016f87fae */ /* 0x0005ee000d901d50 */
[C---:B------:R-:W-:Y:S08]  /*2370*/  HMMA.16816.F32 R96, R16.reuse, R40, R96 ;  /* 0x000000281060723c */ /* 0x040ff00000001860 */
[----:B---3--:R-:W-:Y:S01]  /*2380*/  HMMA.16816.F32 R12, R16, R82, R88 ;  /* 0x00000052100c723c */ /* 0x008fe20000001858 */
[----:B----4-:R-:W-:-:S05]  /*2390*/  IADD3 R6, P0, R2, R246, RZ ;  /* 0x000000f602067210 */ /* 0x010fca0007f1e0ff */
[----:B------:R-:W-:Y:S02]  /*23a0*/  IMAD.X R7, R5, 0x1, R245, P0 ;  /* 0x0000000105077824 */ /* 0x000fe400000e06f5 */
[C---:B------:R-:W-:Y:S01]  /*23b0*/  HMMA.16816.F32 R92, R16.reuse, R36, R92 ;  /* 0x00000024105c723c */ /* 0x040fe2000000185c */
[----:B------:R-:W-:Y:S02]  /*23c0*/  PLOP3.LUT P0, PT, PT, PT, UP0, 0x80, 0x0 ;  /* 0x000000000000781c */ /* 0x000fe40003f0f008 */
[----:B------:R3:W-:Y:S04]  /*23d0*/  LDGSTS.E.BYPASS.LTC128B.128 [R248+0x3100], [R6.64], !P2 ;  /* 0x0310000006f87fae */ /* 0x0007e8000d101d50 */
[----:B--2---:R-:W-:Y:S01]  /*23e0*/  LDSM.16.M88.4 R20, [R235+0x9100] ;  /* 0x00910000eb14783b */ /* 0x004fe20000000200 */
[C---:B------:R-:W-:Y:S03]  /*23f0*/  HMMA.16816.F32 R104, R16.reuse, R86, R104 ;  /* 0x000000561068723c */ /* 0x040fe60000001868 */
[----:B------:R-:W2:Y:S04]  /*2400*/  LDSM.16.M88.4 R64, [R233+0x4900] ;  /* 0x00490000e940783b */ /* 0x000ea80000000200 */
[----:B------:R-:W4:Y:S01]  /*2410*/  LDSM.16.M88.4 R68, [R233+0x4100] ;  /* 0x00410000e944783b */ /* 0x000f220000000200 */
[C---:B------:R-:W-:Y:S03]  /*2420*/  HMMA.16816.F32 R116, R16.reuse, R50, R116 ;  /* 0x000000321074723c */ /* 0x040fe60000001874 */
[----:B------:R-:W2:Y:S04]  /*2430*/  LDSM.16.M88.4 R72, [R233+0x3900] ;  /* 0x00390000e948783b */ /* 0x000ea80000000200 */
[----:B------:R-:W2:Y:S01]  /*2440*/  LDSM.16.M88.4 R88, [R233+0x6900] ;  /* 0x00690000e958783b */ /* 0x000ea20000000200 */
[C---:B------:R-:W-:Y:S03]  /*2450*/  HMMA.16816.F32 R112, R16.reuse, R42, R112 ;  /* 0x0000002a1070723c */ /* 0x040fe60000001870 */
[----:B------:R-:W2:Y:S04]  /*2460*/  LDSM.16.M88.4 R56, [R233+0x5900] ;  /* 0x00590000e938783b */ /* 0x000ea80000000200 */
[----:B------:R-:W2:Y:S01]  /*2470*/  LDSM.16.M88.4 R52, [R233+0x6100] ;  /* 0x00610000e934783b */ /* 0x000ea20000000200 */
[C---:B------:R-:W-:Y:S03]  /*2480*/  HMMA.16816.F32 R108, R16.reuse, R38, R108 ;  /* 0x00000026106c723c */ /* 0x040fe6000000186c */
[----:B------:R-:W-:Y:S04]  /*2490*/  LDSM.16.M88.4 R60, [R233+0x5100] ;  /* 0x00510000e93c783b */ /* 0x000fe80000000200 */
[----:B------:R-:W-:Y:S01]  /*24a0*/  LDSM.16.M88.4 R28, [R232+0x2800] ;  /* 0x00280000e81c783b */ /* 0x000fe20000000200 */
[----:B------:R-:W-:Y:S03]  /*24b0*/  HMMA.16816.F32 R100, R16, R34, R120 ;  /* 0x000000221064723c */ /* 0x000fe60000001878 */
[----:B------:R-:W2:Y:S04]  /*24c0*/  LDSM.16.M88.4 R16, [R235+0x7100] ;  /* 0x00710000eb10783b */ /* 0x000ea80000000200 */
[----:B-----5:R-:W-:Y:S01]  /*24d0*/  LDSM.16.M88.4 R24, [R232+0x3000] ;  /* 0x00300000e818783b */ /* 0x020fe20000000200 */
[C---:B-1----:R-:W-:Y:S03]  /*24e0*/  HMMA.16816.F32 R120, R8.reuse, R84, R168 ;  /* 0x000000540878723c */ /* 0x042fe600000018a8 */
[----:B------:R-:W0:Y:S05]  /*24f0*/  LDGDEPBAR ;  /* 0x00000000000079af */ /* 0x000e2a0000000000 */
[C---:B------:R-:W-:Y:S08]  /*2500*/  HMMA.16816.F32 R184, R8.reuse, R80, R184 ;  /* 0x0000005008b8723c */ /* 0x040ff000000018b8 */
[C---:B------:R-:W-:Y:S08]  /*2510*/  HMMA.16816.F32 R84, R8.reuse, R86, R220 ;  /* 0x000000560854723c */ /* 0x040ff000000018dc */
[C---:B------:R-:W-:Y:S08]  /*2520*/  HMMA.16816.F32 R188, R8.reuse, R76, R164 ;  /* 0x0000004c08bc723c */ /* 0x040ff000000018a4 */
[C---:B------:R-:W-:Y:S08]  /*2530*/  HMMA.16816.F32 R196, R8.reuse, R40, R156 ;  /* 0x0000002808c4723c */ /* 0x040ff0000000189c */
[C---:B------:R-:W-:Y:S08]  /*2540*/  HMMA.16816.F32 R80, R8.reuse, R82, R216 ;  /* 0x000000520850723c */ /* 0x040ff000000018d8 */
[C---:B------:R-:W-:Y:S08]  /*2550*/  HMMA.16816.F32 R192, R8.reuse, R48, R160 ;  /* 0x0000003008c0723c */ /* 0x040ff000000018a0 */
[C---:B------:R-:W-:Y:S08]  /*2560*/  HMMA.16816.F32 R76, R8.reuse, R78, R212 ;  /* 0x0000004e084c723c */ /* 0x040ff000000018d4 */
[C---:B------:R-:W-:Y:S01]  /*2570*/  HMMA.16816.F32 R156, R8.reuse, R50, R176 ;  /* 0x00000032089c723c */ /* 0x040fe200000018b0 */
[----:B------:R-:W-:Y:S07]  /*2580*/  LDSM.16.M88.4 R48, [R232] ;  /* 0x00000000e830783b */ /* 0x000fee0000000200 */
[C---:B------:R-:W-:Y:S01]  /*2590*/  HMMA.16816.F32 R168, R8.reuse, R42, R172 ;  /* 0x0000002a08a8723c */ /* 0x040fe200000018ac */
[----:B------:R-:W-:Y:S07]  /*25a0*/  LDSM.16.M88.4 R40, [R232+0x1000] ;  /* 0x00100000e828783b */ /* 0x000fee0000000200 */
[C---:B------:R-:W-:Y:S08]  /*25b0*/  HMMA.16816.F32 R200, R8.reuse, R36, R152 ;  /* 0x0000002408c8723c */ /* 0x040ff00000001898 */
[C---:B------:R-:W-:Y:S01]  /*25c0*/  HMMA.16816.F32 R180, R8.reuse, R38, R180 ;  /* 0x0000002608b4723c */ /* 0x040fe200000018b4 */
[----:B------:R-:W-:Y:S07]  /*25d0*/  LDSM.16.M88.4 R36, [R232+0x1800] ;  /* 0x00180000e824783b */ /* 0x000fee0000000200 */
[C---:B------:R-:W-:Y:S08]  /*25e0*/  HMMA.16816.F32 R208, R8.reuse, R32, R144 ;  /* 0x0000002008d0723c */ /* 0x040ff00000001890 */
[----:B------:R-:W-:Y:S01]  /*25f0*/  HMMA.16816.F32 R176, R8, R34, R148 ;  /* 0x0000002208b0723c */ /* 0x000fe20000001894 */
[----:B------:R-:W1:Y:S04]  /*2600*/  LDSM.16.M88.4 R8, [R236+0x9100] ;  /* 0x00910000ec08783b */ /* 0x000e680000000200 */
[----:B------:R-:W-:Y:S03]  /*2610*/  LDSM.16.M88.4 R32, [R232+0x2000] ;  /* 0x00200000e820783b */ /* 0x000fe60000000200 */
[C---:B--2---:R-:W-:Y:S08]  /*2620*/  HMMA.16816.F32 R160, R20.reuse, R64, R128 ;  /* 0x0000004014a0723c */ /* 0x044ff00000001880 */
[C---:B----4-:R-:W-:Y:S01]  /*2630*/  HMMA.16816.F32 R128, R20.reuse, R70, R12 ;  /* 0x000000461480723c */ /* 0x050fe2000000180c */
[----:B------:R-:W2:Y:S07]  /*2640*/  LDSM.16.M88.4 R12, [R236+0x7100] ;  /* 0x00710000ec0c783b */ /* 0x000eae0000000200 */
[C---:B------:R-:W-:Y:S08]  /*2650*/  HMMA.16816.F32 R172, R20.reuse, R72, R140 ;  /* 0x0000004814ac723c */ /* 0x040ff0000000188c */
[----:B------:R-:W-:Y:S01]  /*2660*/  HMMA.16816.F32 R140, R20, R88, R44 ;  /* 0x00000058148c723c */ /* 0x000fe2000000182c */
[----:B------:R-:W4:Y:S01]  /*2670*/  LDSM.16.M88.4 R44, [R232+0x800] ;  /* 0x00080000e82c783b */ /* 0x000f220000000200 */
[----:B------:R-:W-:-:S06]  /*2680*/  DEPBAR.LE SB0, 0x0 ;  /* 0x000080000000791a */ /* 0x000fcc0000000000 */
[C---:B------:R-:W-:Y:S08]  /*2690*/  HMMA.16816.F32 R164, R20.reuse, R68, R132 ;  /* 0x0000004414a4723c */ /* 0x040ff00000001884 */
[C---:B------:R-:W-:Y:S08]  /*26a0*/  HMMA.16816.F32 R148, R20.reuse, R56, R96 ;  /* 0x000000381494723c */ /* 0x040ff00000001860 */
[C---:B------:R-:W-:Y:S08]  /*26b0*/  HMMA.16816.F32 R132, R20.reuse, R74, R104 ;  /* 0x0000004a1484723c */ /* 0x040ff00000001868 */
[C---:B------:R-:W-:Y:S08]  /*26c0*/  HMMA.16816.F32 R144, R20.reuse, R52, R92 ;  /* 0x000000341490723c */ /* 0x040ff0000000185c */
[----:B------:R-:W-:Y:S08]  /*26d0*/  HMMA.16816.F32 R104, R20, R90, R100 ;  /* 0x0000005a1468723c */ /* 0x000ff00000001864 */
[----:B------:R-:W-:Y:S08]  /*26e0*/  HMMA.16816.F32 R96, R16, R74, R84 ;  /* 0x0000004a1060723c */ /* 0x000ff00000001854 */
[----:B------:R-:W-:Y:S08]  /*26f0*/  HMMA.16816.F32 R152, R20, R60, R124 ;  /* 0x0000003c1498723c */ /* 0x000ff0000000187c */
        /* <DEDUP_REMOVED lines=8> */
[----:B------:R-:W-:Y:S08]  /*2780*/  HMMA.16816.F32 R68, R16, R62, R156 ;  /* 0x0000003e1044723c */ /* 0x000ff0000000189c */
[----:B------:R-:W-:Y:S08]  /*2790*/  HMMA.16816.F32 R112, R20, R58, R112 ;  /* 0x0000003a1470723c */ /* 0x000ff00000001870 */
[C---:B------:R-:W-:Y:S08]  /*27a0*/  HMMA.16816.F32 R64, R16.reuse, R56, R196 ;  /* 0x000000381040723c */ /* 0x040ff000000018c4 */
[----:B------:R-:W-:Y:S08]  /*27b0*/  HMMA.16816.F32 R60, R16, R58, R168 ;  /* 0x0000003a103c723c */ /* 0x000ff000000018a8 */
[----:B------:R-:W-:Y:S08]  /*27c0*/  HMMA.16816.F32 R108, R20, R54, R108 ;  /* 0x00000036146c723c */ /* 0x000ff0000000186c */
[C---:B------:R-:W-:Y:S08]  /*27d0*/  HMMA.16816.F32 R56, R16.reuse, R52, R200 ;  /* 0x000000341038723c */ /* 0x040ff000000018c8 */
[C---:B------:R-:W-:Y:S08]  /*27e0*/  HMMA.16816.F32 R52, R16.reuse, R54, R180 ;  /* 0x000000361034723c */ /* 0x040ff000000018b4 */
[C---:B------:R-:W-:Y:S08]  /*27f0*/  HMMA.16816.F32 R20, R16.reuse, R88, R208 ;  /* 0x000000581014723c */ /* 0x040ff000000018d0 */
[----:B------:R-:W-:Y:S08]  /*2800*/  HMMA.16816.F32 R16, R16, R90, R176 ;  /* 0x0000005a1010723c */ /* 0x000ff000000018b0 */
[C---:B-1----:R-:W-:Y:S08]  /*2810*/  HMMA.16816.F32 R144, R8.reuse, R28, R144 ;  /* 0x0000001c0890723c */ /* 0x042ff00000001890 */
[----:B------:R-:W-:Y:S08]  /*2820*/  HMMA.16816.F32 R108, R8, R30, R108 ;  /* 0x0000001e086c723c */ /* 0x000ff0000000186c */
[C---:B--2---:R-:W-:Y:S08]  /*2830*/  HMMA.16816.F32 R56, R12.reuse, R28, R56 ;  /* 0x0000001c0c38723c */ /* 0x044ff00000001838 */
[----:B------:R-:W-:Y:S08]  /*2840*/  HMMA.16816.F32 R52, R12, R30, R52 ;  /* 0x0000001e0c34723c */ /* 0x000ff00000001834 */
[C---:B------:R-:W-:Y:S08]  /*2850*/  HMMA.16816.F32 R172, R8.reuse, R48, R172 ;  /* 0x0000003008ac723c */ /* 0x040ff000000018ac */
[C---:B------:R-:W-:Y:S08]  /*2860*/  HMMA.16816.F32 R132, R8.reuse, R50, R132 ;  /* 0x000000320884723c */ /* 0x040ff00000001884 */
[C---:B------:R-:W-:Y:S08]  /*2870*/  HMMA.16816.F32 R168, R8.reuse, R36, R152 ;  /* 0x0000002408a8723c */ /* 0x040ff00000001898 */
[----:B------:R-:W-:Y:S08]  /*2880*/  HMMA.16816.F32 R176, R8, R24, R140 ;  /* 0x0000001808b0723c */ /* 0x000ff0000000188c */
[C---:B------:R-:W-:Y:S08]  /*2890*/  HMMA.16816.F32 R100, R12.reuse, R48, R100 ;  /* 0x000000300c64723c */ /* 0x040ff00000001864 */
[C---:B------:R-:W-:Y:S08]  /*28a0*/  HMMA.16816.F32 R96, R12.reuse, R50, R96 ;  /* 0x000000320c60723c */ /* 0x040ff00000001860 */
[----:B------:R-:W-:Y:S08]  /*28b0*/  HMMA.16816.F32 R28, R12, R24, R20 ;  /* 0x000000180c1c723c */ /* 0x000ff00000001814 */
[C---:B----4-:R-:W-:Y:S08]  /*28c0*/  HMMA.16816.F32 R164, R8.reuse, R44, R164 ;  /* 0x0000002c08a4723c */ /* 0x050ff000000018a4 */
        /* <DEDUP_REMOVED lines=18> */
[----:B---3--:R-:W-:Y:S02]  /*29f0*/  IMAD.U32 R2, RZ, RZ, UR9 ;  /* 0x00000009ff027e24 */ /* 0x008fe4000f8e00ff */
[----:B------:R-:W-:-:S03]  /*2a00*/  IMAD.MOV.U32 R247, RZ, RZ, RZ ;  /* 0x000000fffff77224 */ /* 0x000fc600078e00ff */
[----:B------:R-:W-:-:S04]  /*2a10*/  IADD3 R2, R225, UR6, R2 ;  /* 0x00000006e1027c10 */ /* 0x000fc8000fffe002 */
[----:B------:R-:W-:-:S05]  /*2a20*/  IADD3 R5, R2, -0x70, RZ ;  /* 0xffffff9002057810 */ /* 0x000fca0007ffe0ff */
[----:B------:R-:W-:-:S04]  /*2a30*/  @P5 IMAD.HI.U32 R6, R5, c[0x0][0x2bc], RZ ;  /* 0x0000af0005065a27 */ /* 0x000fc800078e00ff */
[----:B------:R-:W-:Y:S01]  /*2a40*/  IMAD.MOV.U32 R2, RZ, RZ, R5 ;  /* 0x000000ffff027224 */ /* 0x000fe200078e0005 */
        /* <DEDUP_REMOVED lines=15> */
[----:B------:R-:W-:Y:S01]  /*2b40*/  IMAD R5, R2, c[0x0][0x1f0], RZ ;  /* 0x00007c0002057a24 */ /* 0x000fe200078e02ff */
[----:B------:R-:W-:-:S03]  /*2b50*/  IADD3 R2, P1, R6, UR20, RZ ;  /* 0x0000001406027c10 */ /* 0x000fc6000ff3e0ff */
[----:B------:R-:W-:Y:S01]  /*2b60*/  IMAD R6, R247, c[0x0][0x1f4], R5 ;  /* 0x00007d00f7067a24 */ /* 0x000fe200078e0205 */
[----:B------:R-:W-:-:S04]  /*2b70*/  LEA R5, P0, R2, c[0x0][0x1c8], 0x1 ;  /* 0x0000720002057a11 */ /* 0x000fc800078008ff */
[----:B------:R-:W-:Y:S01]  /*2b80*/  IADD3.X R6, R7, UR18, R6, P1, !PT ;  /* 0x0000001207067c10 */ /* 0x000fe20008ffe406 */
[----:B------:R-:W-:Y:S03]  /*2b90*/  SHFL.IDX PT, R10, R5, 0x2, 0x181f ;  /* 0x00581f00050a7f89 */ /* 0x000fe600000e0000 */
[----:B------:R-:W-:Y:S01]  /*2ba0*/  LEA.HI.X R2, R2, c[0x0][0x1cc], R6, 0x1, P0 ;  /* 0x0000730002027a11 */ /* 0x000fe200000f0c06 */
[----:B------:R-:W1:Y:S04]  /*2bb0*/  SHFL.IDX PT, R7, R5, RZ, 0x181f ;  /* 0x00181fff05077589 */ /* 0x000e6800000e0000 */
[----:B------:R-:W2:Y:S04]  /*2bc0*/  SHFL.IDX PT, R6, R5, 0x1, 0x181f ;  /* 0x00381f0005067f89 */ /* 0x000ea800000e0000 */
[----:B------:R-:W3:Y:S04]  /*2bd0*/  SHFL.IDX PT, R9, R2, RZ, 0x181f ;  /* 0x00181fff02097589 */ /* 0x000ee800000e0000 */
[----:B------:R-:W4:Y:S04]  /*2be0*/  SHFL.IDX PT, R11, R2, 0x1, 0x181f ;  /* 0x00381f00020b7f89 */ /* 0x000f2800000e0000 */
[----:B------:R-:W5:Y:S04]  /*2bf0*/  SHFL.IDX PT, R12, R5, 0x3, 0x181f ;  /* 0x00781f00050c7f89 */ /* 0x000f6800000e0000 */
[----:B------:R-:W5:Y:S04]  /*2c00*/  SHFL.IDX PT, R13, R5, 0x4, 0x181f ;  /* 0x00981f00050d7f89 */ /* 0x000f6800000e0000 */
[----:B------:R-:W5:Y:S01]  /*2c10*/  SHFL.IDX PT, R15, R2, 0x2, 0x181f ;  /* 0x00581f00020f7f89 */ /* 0x000f6200000e0000 */
[----:B-1----:R-:W-:-:S03]  /*2c20*/  IADD3 R8, P1, R7, R246, RZ ;  /* 0x000000f607087210 */ /* 0x002fc60007f3e0ff */
[----:B------:R-:W-:Y:S01]  /*2c30*/  SHFL.IDX PT, R16, R5, 0x5, 0x181f ;  /* 0x00b81f0005107f89 */ /* 0x000fe200000e0000 */
[----:B--2---:R-:W-:-:S03]  /*2c40*/  IADD3 R6, P0, R6, R246, RZ ;  /* 0x000000f606067210 */ /* 0x004fc60007f1e0ff */
[----:B------:R-:W-:Y:S01]  /*2c50*/  SHFL.IDX PT, R5, R5, 0x6, 0x181f ;  /* 0x00d81f0005057f89 */ /* 0x000fe200000e0000 */
[----:B---3--:R-:W-:-:S03]  /*2c60*/  IMAD.X R9, R9, 0x1, R245, P1 ;  /* 0x0000000109097824 */ /* 0x008fc600008e06f5 */
[----:B------:R-:W1:Y:S01]  /*2c70*/  SHFL.IDX PT, R19, R2, 0x3, 0x181f ;  /* 0x00781f0002137f89 */ /* 0x000e6200000e0000 */
[----:B----4-:R-:W-:Y:S01]  /*2c80*/  IMAD.X R7, R11, 0x1, R245, P0 ;  /* 0x000000010b077824 */ /* 0x010fe200000e06f5 */
[-C--:B------:R-:W-:Y:S02]  /*2c90*/  IADD3 R14, P0, R10, R246.reuse, RZ ;  /* 0x000000f60a0e7210 */ /* 0x080fe40007f1e0ff */
[----:B------:R-:W2:Y:S01]  /*2ca0*/  SHFL.IDX PT, R18, R2, 0x4, 0x181f ;  /* 0x00981f0002127f89 */ /* 0x000ea200000e0000 */
[----:B-----5:R-:W-:-:S03]  /*2cb0*/  IADD3 R12, P3, R12, R246, RZ ;  /* 0x000000f60c0c7210 */ /* 0x020fc60007f7e0ff */
[----:B------:R-:W3:Y:S01]  /*2cc0*/  SHFL.IDX PT, R17, R2, 0x5, 0x181f ;  /* 0x00b81f0002117f89 */ /* 0x000ee200000e0000 */
[----:B------:R-:W-:-:S03]  /*2cd0*/  IADD3 R10, P2, R13, R246, RZ ;  /* 0x000000f60d0a7210 */ /* 0x000fc60007f5e0ff */
[----:B------:R-:W4:Y:S01]  /*2ce0*/  SHFL.IDX PT, R2, R2, 0x6, 0x181f ;  /* 0x00d81f0002027f89 */ /* 0x000f2200000e0000 */
[----:B------:R-:W-:-:S03]  /*2cf0*/  IMAD.X R15, R15, 0x1, R245, P0 ;  /* 0x000000010f0f7824 */ /* 0x000fc600000e06f5 */
[----:B------:R5:W-:Y:S04]  /*2d00*/  LDGSTS.E.BYPASS.LTC128B.128 [R248+0x3900], [R8.64], !P6 ;  /* 0x0390000008f87fae */ /* 0x000be8000f101d50 */
[----:B------:R3:W-:Y:S01]  /*2d10*/  LDGSTS.E.BYPASS.LTC128B.128 [R248+0x4100], [R6.64], !P6 ;  /* 0x0410000006f87fae */ /* 0x0007e2000f101d50 */
[----:B-1----:R-:W-:-:S03]  /*2d20*/  IMAD.X R13, R19, 0x1, R245, P3 ;  /* 0x00000001130d7824 */ /* 0x002fc600018e06f5 */
[----:B------:R1:W-:Y:S01]  /*2d30*/  LDGSTS.E.BYPASS.LTC128B.128 [R248+0x4900], [R14.64], !P6 ;  /* 0x049000000ef87fae */ /* 0x0003e2000f101d50 */
[----:B--2---:R-:W-:-:S03]  /*2d40*/  IMAD.X R11, R18, 0x1, R245, P2 ;  /* 0x00000001120b7824 */ /* 0x004fc600010e06f5 */
[----:B------:R1:W-:Y:S04]  /*2d50*/  LDGSTS.E.BYPASS.LTC128B.128 [R248+0x5100], [R12.64], !P6 ;  /* 0x051000000cf87fae */ /* 0x0003e8000f101d50 */
[----:B------:R1:W-:Y:S01]  /*2d60*/  LDGSTS.E.BYPASS.LTC128B.128 [R248+0x5900], [R10.64], !P6 ;  /* 0x059000000af87fae */ /* 0x0003e2000f101d50 */
[-C--:B-----5:R-:W-:Y:S02]  /*2d70*/  IADD3 R8, P1, R16, R246.reuse, RZ ;  /* 0x000000f610087210 */ /* 0x0a0fe40007f3e0ff */
[----:B---3--:R-:W-:-:S03]  /*2d80*/  IADD3 R6, P0, R5, R246, RZ ;  /* 0x000000f605067210 */ /* 0x008fc60007f1e0ff */
[--C-:B------:R-:W-:Y:S02]  /*2d90*/  IMAD.X R9, R17, 0x1, R245.reuse, P1 ;  /* 0x0000000111097824 */ /* 0x100fe400008e06f5 */
[----:B----4-:R-:W-:-:S03]  /*2da0*/  IMAD.X R7, R2, 0x1, R245, P0 ;  /* 0x0000000102077824 */ /* 0x010fc600000e06f5 */
[----:B------:R1:W-:Y:S04]  /*2db0*/  LDGSTS.E.BYPASS.LTC128B.128 [R248+0x6100], [R8.64], !P6 ;  /* 0x0610000008f87fae */ /* 0x0003e8000f101d50 */
[----:B------:R1:W-:Y:S02]  /*2dc0*/  LDGSTS.E.BYPASS.LTC128B.128 [R248+0x6900], [R6.64], !P6 ;  /* 0x0690000006f87fae */ /* 0x0003e4000f101d50 */
.L_x_1927:
[----:B---3--:R-:W-:Y:S01]  /*2dd0*/  LOP3.LUT R2, R138, 0xffffffe0, RZ, 0xc0, !PT ;  /* 0xffffffe08a027812 */ /* 0x008fe200078ec0ff */
[----:B-1----:R-:W-:Y:S01]  /*2de0*/  IMAD.MOV.U32 R6, RZ, RZ, -0x2 ;  /* 0xfffffffeff067424 */ /* 0x002fe200078e00ff */
[----:B------:R-:W-:Y:S01]  /*2df0*/  STL [R1+0x1c], R235 ;  /* 0x00001ceb01007387 */ /* 0x000fe20000100800 */
[----:B------:R-:W-:Y:S02]  /*2e00*/  IMAD.SHL.U32 R228, R0, 0x2, RZ ;  /* 0x0000000200e47824 */ /* 0x000fe400078e00ff */
[----:B------:R-:W-:Y:S01]  /*2e10*/  IMAD.IADD R2, R224, 0x1, -R2 ;  /* 0x00000001e0027824 */ /* 0x000fe200078e0a02 */
[----:B------:R-:W-:Y:S01]  /*2e20*/  STL [R1+0x18], R234 ;  /* 0x000018ea01007387 */ /* 0x000fe20000100800 */
[----:B------:R-:W-:Y:S01]  /*2e30*/  IMAD R229, R4, 0x2, R228 ;  /* 0x0000000204e57824 */ /* 0x000fe200078e02e4 */
[----:B------:R-:W-:-:S02]  /*2e40*/  LEA R231, R3, R228, 0x1 ;  /* 0x000000e403e77211 */ /* 0x000fc400078e08ff */
[----:B------:R-:W-:Y:S01]  /*2e50*/  SHF.R.S32.HI R5, RZ, 0x1f, R2 ;  /* 0x0000001fff057819 */ /* 0x000fe20000011402 */
[----:B------:R-:W-:Y:S01]  /*2e60*/  STL [R1+0x14], R233 ;  /* 0x000014e901007387 */ /* 0x000fe20000100800 */
[----:B------:R-:W-:Y:S02]  /*2e70*/  IMAD R230, R3, 0x2, R229 ;  /* 0x0000000203e67824 */ /* 0x000fe400078e02e5 */
[----:B------:R-:W-:Y:S01]  /*2e80*/  LEA.HI R5, R5, R2, RZ, 0x2 ;  /* 0x0000000205057211 */ /* 0x000fe200078f10ff */
[----:B------:R1:W-:Y:S03]  /*2e90*/  STL [R1+0x10], R232 ;  /* 0x000010e801007387 */ /* 0x0003e60000100800 */
[----:B------:R-:W-:Y:S01]  /*2ea0*/  LOP3.LUT R5, R5, 0x7ffffffc, RZ, 0xc0, !PT ;  /* 0x7ffffffc05057812 */ /* 0x000fe200078ec0ff */
[----:B------:R-:W-:Y:S04]  /*2eb0*/  STL [R1+0xc], R139 ;  /* 0x00000c8b01007387 */ /* 0x000fe80000100800 */
[----:B------:R-:W-:Y:S01]  /*2ec0*/  IMAD.IADD R2, R2, 0x1, -R5 ;  /* 0x0000000102027824 */ /* 0x000fe200078e0a05 */
[----:B------:R-:W-:Y:S03]  /*2ed0*/  LDSM.16.MT88.4 R40, [R230+0x100] ;  /* 0x00010000e628783b */ /* 0x000fe60000004200 */
[----:B------:R-:W-:Y:S01]  /*2ee0*/  IMAD R2, R2, R6, UR15 ;  /* 0x0000000f02027e24 */ /* 0x000fe2000f8e0206 */
[----:B------:R-:W0:Y:S04]  /*2ef0*/  LDGDEPBAR ;  /* 0x00000000000079af */ /* 0x000e280000000000 */
[----:B------:R-:W-:-:S02]  /*2f00*/  ISETP.GT.AND P1, PT, R2, RZ, PT ;  /* 0x000000ff0200720c */ /* 0x000fc40003f24270 */
[----:B------:R-:W-:Y:S02]  /*2f10*/  ISETP.GT.AND P0, PT, R2, 0x1, PT ;  /* 0x000000010200780c */ /* 0x000fe40003f04270 */
[----:B------:R-:W-:Y:S02]  /*2f20*/  FSEL R11, R172, -INF , P1 ;  /* 0xff800000ac0b7808 */ /* 0x000fe40000800000 */
[----:B------:R-:W-:Y:S02]  /*2f30*/  FSEL R12, R173, -INF , P0 ;  /* 0xff800000ad0c7808 */ /* 0x000fe40000000000 */
[----:B------:R-:W-:Y:S02]  /*2f40*/  ISETP.GT.AND P3, PT, R2, 0x8, PT ;  /* 0x000000080200780c */ /* 0x000fe40003f64270 */
[----:B------:R-:W-:Y:S02]  /*2f50*/  FSEL R10, R100, -INF , P1 ;  /* 0xff800000640a7808 */ /* 0x000fe40000800000 */
[----:B------:R-:W-:-:S02]  /*2f60*/  FSEL R25, R101, -INF , P0 ;  /* 0xff80000065197808 */ /* 0x000fc40000000000 */
[----:B------:R-:W-:Y:S02]  /*2f70*/  ISETP.GT.AND P2, PT, R2, 0x9, PT ;  /* 0x000000090200780c */ /* 0x000fe40003f44270 */
[----:B------:R-:W-:Y:S02]  /*2f80*/  FSEL R13, R132, -INF , P3 ;  /* 0xff800000840d7808 */ /* 0x000fe40001800000 */
[----:B------:R-:W-:Y:S02]  /*2f90*/  FSEL R26, R96, -INF , P3 ;  /* 0xff800000601a7808 */ /* 0x000fe40001800000 */
[----:B------:R-:W-:Y:S02]  /*2fa0*/  FMNMX.FTZ R5, R10, R25, !PT ;  /* 0x000000190a057209 */ /* 0x000fe40007810000 */
[----:B------:R-:W-:Y:S02]  /*2fb0*/  FMNMX.FTZ R6, R11, R12, !PT ;  /* 0x0000000c0b067209 */ /* 0x000fe40007810000 */
[----:B------:R-:W-:-:S02]  /*2fc0*/  FSEL R15, R174, -INF , P1 ;  /* 0xff800000ae0f7808 */ /* 0x000fc40000800000 */
[----:B------:R-:W-:Y:S02]  /*2fd0*/  FSEL R32, R102, -INF , P1 ;  /* 0xff80000066207808 */ /* 0x000fe40000800000 */
[----:B------:R-:W-:Y:S02]  /*2fe0*/  FSEL R16, R175, -INF , P0 ;  /* 0xff800000af107808 */ /* 0x000fe40000000000 */
[----:B------:R-:W-:Y:S02]  /*2ff0*/  FSEL R33, R103, -INF , P0 ;  /* 0xff80000067217808 */ /* 0x000fe40000000000 */
[C---:B------:R-:W-:Y:S02]  /*3000*/  ISETP.GT.AND P1, PT, R2.reuse, 0x10, PT ;  /* 0x000000100200780c */ /* 0x040fe40003f24270 */
[----:B------:R-:W-:Y:S02]  /*3010*/  FSEL R14, R133, -INF , P2 ;  /* 0xff800000850e7808 */ /* 0x000fe40001000000 */
[----:B------:R-:W-:-:S02]  /*3020*/  ISETP.GT.AND P0, PT, R2, 0x11, PT ;  /* 0x000000110200780c */ /* 0x000fc40003f04270 */
[----:B------:R-:W-:Y:S02]  /*3030*/  FSEL R27, R97, -INF , P2 ;  /* 0xff800000611b7808 */ /* 0x000fe40001000000 */
[----:B------:R-:W-:Y:S02]  /*3040*/  FMNMX.FTZ R5, R26, R5, !PT ;  /* 0x000000051a057209 */ /* 0x000fe40007810000 */
[----:B------:R-:W-:Y:S02]  /*3050*/  FMNMX.FTZ R6, R13, R6, !PT ;  /* 0x000000060d067209 */ /* 0x000fe40007810000 */
[----:B------:R-:W-:Y:S02]  /*3060*/  FSEL R24, R135, -INF , P2 ;  /* 0xff80000087187808 */ /* 0x000fe40001000000 */
[----:B------:R-:W-:Y:S02]  /*3070*/  FSEL R35, R99, -INF , P2 ;  /* 0xff80000063237808 */ /* 0x000fe40001000000 */
[----:B------:R-:W-:-:S02]  /*3080*/  FSEL R17, R134, -INF , P3 ;  /* 0xff80000086117808 */ /* 0x000fc40001800000 */
[----:B------:R-:W-:Y:S02]  /*3090*/  FSEL R34, R98, -INF , P3 ;  /* 0xff80000062227808 */ /* 0x000fe40001800000 */
[----:B------:R-:W-:Y:S02]  /*30a0*/  FSEL R92, R166, -INF , P1 ;  /* 0xff800000a65c7808 */ /* 0x000fe40000800000 */
[----:B------:R-:W-:Y:S02]  /*30b0*/  FSEL R36, R164, -INF , P1 ;  /* 0xff800000a4247808 */ /* 0x000fe40000800000 */
[----:B------:R-:W-:Y:S02]  /*30c0*/  ISETP.GT.AND P2, PT, R2, 0x19, PT ;  /* 0x000000190200780c */ /* 0x000fe40003f44270 */
[----:B------:R-:W-:Y:S02]  /*30d0*/  FSEL R112, R50, -INF , P1 ;  /* 0xff80000032707808 */ /* 0x000fe40000800000 */
[----:B------:R-:W-:-:S02]  /*30e0*/  FSEL R96, R48, -INF , P1 ;  /* 0xff80000030607808 */ /* 0x000fc40000800000 */
[----:B------:R-:W-:Y:S02]  /*30f0*/  FSEL R93, R167, -INF , P0 ;  /* 0xff800000a75d7808 */ /* 0x000fe40000000000 */
[----:B------:R-:W-:Y:S02]  /*3100*/  FSEL R37, R165, -INF , P0 ;  /* 0xff800000a5257808 */ /* 0x000fe40000000000 */
[C---:B------:R-:W-:Y:S02]  /*3110*/  ISETP.GT.AND P3, PT, R2.reuse, 0x18, PT ;  /* 0x000000180200780c */ /* 0x040fe40003f64270 */
[----:B------:R-:W-:Y:S02]  /*3120*/  FSEL R113, R51, -INF , P0 ;  /* 0xff80000033717808 */ /* 0x000fe40000000000 */
[----:B------:R-:W-:Y:S02]  /*3130*/  FSEL R97, R49, -INF , P0 ;  /* 0xff80000031617808 */ /* 0x000fe40000000000 */
[----:B------:R-:W-:-:S02]  /*3140*/  ISETP.GT.AND P1, PT, R2, 0x20, PT ;  /* 0x000000200200780c */ /* 0x000fc40003f24270 */
[----:B------:R-:W-:Y:S02]  /*3150*/  FMNMX.FTZ R5, R27, R5, !PT ;  /* 0x000000051b057209 */ /* 0x000fe40007810000 */
[----:B------:R-:W-:Y:S02]  /*3160*/  FMNMX.FTZ R6, R14, R6, !PT ;  /* 0x000000060e067209 */ /* 0x000fe40007810000 */
[----:B------:R-:W-:Y:S02]  /*3170*/  ISETP.GT.AND P0, PT, R2, 0x21, PT ;  /* 0x000000210200780c */ /* 0x000fe40003f04270 */
        /* <DEDUP_REMOVED lines=17> */
[C---:B------:R-:W-:Y:S02]  /*3290*/  ISETP.GT.AND P3, PT, R2.reuse, 0x28, PT ;  /* 0x000000280200780c */ /* 0x040fe40003f64270 */
[----:B------:R-:W-:Y:S02]  /*32a0*/  FSEL R130, R83, -INF , P0 ;  /* 0xff80000053827808 */ /* 0x000fe40000000000 */
[----:B------:R-:W-:Y:S02]  /*32b0*/  FSEL R126, R81, -INF , P0 ;  /* 0xff800000517e7808 */ /* 0x000fe40000000000 */
[----:B------:R-:W-:-:S02]  /*32c0*/  ISETP.GT.AND P1, PT, R2, 0x30, PT ;  /* 0x000000300200780c */ /* 0x000fc40003f24270 */
[----:B------:R-:W-:Y:S02]  /*32d0*/  ISETP.GT.AND P0, PT, R2, 0x31, PT ;  /* 0x000000310200780c */ /* 0x000fe40003f04270 */
[----:B------:R-:W-:Y:S02]  /*32e0*/  FSEL R120, R157, -INF , P2 ;  /* 0xff8000009d787808 */ /* 0x000fe40001000000 */
        /* <DEDUP_REMOVED lines=29> */
[C---:B------:R-:W-:Y:S02]  /*34c0*/  ISETP.GT.AND P1, PT, R2.reuse, 0x50, PT ;  /* 0x000000500200780c */ /* 0x040fe40003f24270 */
[C---:B------:R-:W-:Y:S02]  /*34d0*/  ISETP.GT.AND P0, PT, R2.reuse, 0x51, PT ;  /* 0x000000510200780c */ /* 0x040fe40003f04270 */
[----:B------:R-:W-:Y:S02]  /*34e0*/  FMNMX.FTZ R5, R105, R5, !PT ;  /* 0x0000000569057209 */ /* 0x000fe40007810000 */
[----:B------:R-:W-:Y:S02]  /*34f0*/  FMNMX.FTZ R6, R39, R6, !PT ;  /* 0x0000000627067209 */ /* 0x000fe40007810000 */
[----:B------:R-:W-:-:S02]  /*3500*/  ISETP.GT.AND P3, PT, R2, 0x38, PT ;  /* 0x000000380200780c */ /* 0x000fc40003f64270 */
[----:B------:R-:W-:Y:S02]  /*3510*/  ISETP.GT.AND P2, PT, R2, 0x39, PT ;  /* 0x000000390200780c */ /* 0x000fe40003f44270 */
[----:B------:R-:W-:Y:S02]  /*3520*/  FMNMX.FTZ R7, R15, R16, !PT ;  /* 0x000000100f077209 */ /* 0x000fe40007810000 */
        /* <DEDUP_REMOVED lines=19> */
[C---:B------:R-:W-:Y:S02]  /*3660*/  ISETP.GT.AND P3, PT, R2.reuse, 0x48, PT ;  /* 0x000000480200780c */ /* 0x040fe40003f64270 */
[C---:B------:R-:W-:Y:S02]  /*3670*/  ISETP.GT.AND P2, PT, R2.reuse, 0x49, PT ;  /* 0x000000490200780c */ /* 0x040fe40003f44270 */
[----:B------:R-:W-:-:S02]  /*3680*/  ISETP.GT.AND P1, PT, R2, 0x58, PT ;  /* 0x000000580200780c */ /* 0x000fc40003f24270 */
[----:B------:R-:W-:Y:S02]  /*3690*/  ISETP.GT.AND P0, PT, R2, 0x59, PT ;  /* 0x000000590200780c */ /* 0x000fe40003f04270 */
[----:B------:R-:W-:Y:S02]  /*36a0*/  FMNMX.FTZ R5, R126, R5, !PT ;  /* 0x000000057e057209 */ /* 0x000fe40007810000 */
        /* <DEDUP_REMOVED lines=79> */
[----:B-1----:R-:W-:Y:S02]  /*3ba0*/  FSEL R232, R20, -INF , P1 ;  /* 0xff80000014e87808 */ /* 0x002fe40000800000 */
        /* <DEDUP_REMOVED lines=18> */
[----:B------:R-:W-:Y:S01]  /*3cd0*/  FSEL R213, R178, -INF , P3 ;  /* 0xff800000b2d57808 */ /* 0x000fe20001800000 */
[----:B------:R-:W-:Y:S01]  /*3ce0*/  IMAD.MOV.U32 R178, RZ, RZ, R9 ;  /* 0x000000ffffb27224 */ /* 0x000fe200078e0009 */
[----:B------:R-:W-:Y:S02]  /*3cf0*/  FMNMX.FTZ R5, R210, R5, !PT ;  /* 0x00000005d2057209 */ /* 0x000fe40007810000 */
[----:B------:R-:W-:Y:S02]  /*3d00*/  FMNMX.FTZ R6, R160, R6, !PT ;  /* 0x00000006a0067209 */ /* 0x000fe40007810000 */
[----:B------:R-:W-:-:S02]  /*3d10*/  FSEL R211, R179, -INF , P2 ;  /* 0xff800000b3d37808 */ /* 0x000fc40001000000 */
[----:B------:R-:W-:Y:S02]  /*3d20*/  FMNMX.FTZ R5, R213, R5, !PT ;  /* 0x00000005d5057209 */ /* 0x000fe40007810000 */
[----:B------:R-:W-:Y:S02]  /*3d30*/  FMNMX.FTZ R6, R164, R6, !PT ;  /* 0x00000006a4067209 */ /* 0x000fe40007810000 */
[----:B------:R-:W-:Y:S02]  /*3d40*/  FSEL R214, R142, -INF , P1 ;  /* 0xff8000008ed67808 */ /* 0x000fe40000800000 */
[----:B------:R-:W-:Y:S02]  /*3d50*/  FMNMX.FTZ R5, R211, R5, !PT ;  /* 0x00000005d3057209 */ /* 0x000fe40007810000 */
[----:B------:R-:W-:Y:S02]  /*3d60*/  FMNMX.FTZ R6, R169, R6, !PT ;  /* 0x00000006a9067209 */ /* 0x000fe40007810000 */
[----:B------:R-:W-:-:S02]  /*3d70*/  FSEL R226, R143, -INF , P0 ;  /* 0xff8000008fe27808 */ /* 0x000fc40000000000 */
[----:B------:R-:W-:Y:S02]  /*3d80*/  FMNMX.FTZ R5, R214, R5, !PT ;  /* 0x00000005d6057209 */ /* 0x000fe40007810000 */
        /* <DEDUP_REMOVED lines=13> */
[----:B------:R-:W-:Y:S01]  /*3e60*/  FSEL R217, R22, -INF , P1 ;  /* 0xff80000016d97808 */ /* 0x000fe20000800000 */
[----:B------:R-:W-:Y:S01]  /*3e70*/  LDSM.16.MT88.4 R28, [R229+0x100] ;  /* 0x00010000e51c783b */ /* 0x000fe20000004200 */
[----:B------:R-:W-:-:S02]  /*3e80*/  FMNMX.FTZ R6, R195, R6, !PT ;  /* 0x00000006c3067209 */ /* 0x000fc40007810000 */
[----:B------:R-:W-:Y:S02]  /*3e90*/  FSEL R215, R23, -INF , P0 ;  /* 0xff80000017d77808 */ /* 0x000fe40000000000 */
[----:B------:R-:W-:Y:S01]  /*3ea0*/  FMNMX.FTZ R6, R107, R6, !PT ;  /* 0x000000066b067209 */ /* 0x000fe20007810000 */
[----:B------:R-:W-:Y:S03]  /*3eb0*/  LDSM.16.MT88.4 R20, [R228+0x100] ;  /* 0x00010000e414783b */ /* 0x000fe60000004200 */
[----:B------:R-:W-:Y:S02]  /*3ec0*/  FMNMX.FTZ R6, R178, R6, !PT ;  /* 0x00000006b2067209 */ /* 0x000fe40007810000 */
[----:B-1----:R-:W-:Y:S02]  /*3ed0*/  FMNMX.FTZ R5, R5, R7, !PT ;  /* 0x0000000705057209 */ /* 0x002fe40007810000 */
[----:B------:R-:W-:-:S02]  /*3ee0*/  FMNMX.FTZ R6, R191, R6, !PT ;  /* 0x00000006bf067209 */ /* 0x000fc40007810000 */
[----:B--2---:R-:W-:Y:S01]  /*3ef0*/  FMNMX.FTZ R137, R137, R8, !PT ;  /* 0x0000000889897209 */ /* 0x004fe20007810000 */
[----:B------:R-:W-:Y:S01]  /*3f00*/  SHFL.BFLY PT, R9, R5, 0x1, 0x1f ;  /* 0x0c201f0005097f89 */ /* 0x000fe200000e0000 */
[----:B---3--:R-:W-:-:S03]  /*3f10*/  FMNMX.FTZ R135, R2, R135, !PT ;  /* 0x0000008702877209 */ /* 0x008fc60007810000 */
[----:B------:R-:W-:Y:S01]  /*3f20*/  FMUL.FTZ R7, R137, c[0x0][0x2d0] ;  /* 0x0000b40089077a20 */ /* 0x000fe20000410000 */
        /* <DEDUP_REMOVED lines=10> */
[----:B------:R1:W2:Y:S02]  /*3fd0*/  MUFU.EX2 R18, R2 ;  /* 0x0000000200127308 */ /* 0x0002a40000000800 */
[----:B------:R-:W3:Y:S02]  /*3fe0*/  SHFL.BFLY PT, R10, R8, 0x2, 0x1f ;  /* 0x0c401f00080a7f89 */ /* 0x000ee400000e0000 */
[----:B-1----:R-:W-:Y:S02]  /*3ff0*/  FFMA.FTZ R2, R11, c[0x0][0x2d0], -R6 ;  /* 0x0000b4000b027a23 */ /* 0x002fe40000010806 */
[----:B--2---:R-:W-:Y:S02]  /*4000*/  IMAD.MOV.U32 R4, RZ, RZ, R18 ;  /* 0x000000ffff047224 */ /* 0x004fe400078e0012 */
[----:B------:R1:W-:Y:S01]  /*4010*/  MUFU.EX2 R167, R2 ;  /* 0x0000000200a77308 */ /* 0x0003e20000000800 */
[----:B---3--:R-:W-:-:S02]  /*4020*/  FMNMX.FTZ R8, R8, R10, !PT ;  /* 0x0000000a08087209 */ /* 0x008fc40007810000 */
        /* <DEDUP_REMOVED lines=35> */
[----:B------:R-:W-:Y:S01]  /*4260*/  HMMA.16816.F32 R64, R8, R16, RZ ;  /* 0x000000100840723c */ /* 0x000fe200000018ff */
[----:B-1----:R-:W-:Y:S01]  /*4270*/  FSEL R0, R3, RZ, P0 ;  /* 0x000000ff03007208 */ /* 0x002fe20000000000 */
[----:B------:R-:W-:-:S02]  /*4280*/  FFMA.FTZ R3, R27, c[0x0][0x2d0], -R7 ;  /* 0x0000b4001b037a23 */ /* 0x000fc40000010807 */
[----:B------:R-:W1:Y:S02]  /*4290*/  LDSM.16.MT88.4 R24, [R228+0x900] ;  /* 0x00090000e418783b */ /* 0x000e640000004200 */
[----:B------:R2:W3:Y:S02]  /*42a0*/  MUFU.EX2 R176, R3 ;  /* 0x0000000300b07308 */ /* 0x0004e40000000800 */
[C---:B------:R-:W-:Y:S08]  /*42b0*/  HMMA.16816.F32 R60, R8.reuse, R18, RZ ;  /* 0x00000012083c723c */ /* 0x040ff000000018ff */
[----:B------:R-:W-:Y:S01]  /*42c0*/  HMMA.16816.F32 R48, R8, R40, RZ ;  /* 0x000000280830723c */ /* 0x000fe200000018ff */
[----:B--2---:R-:W-:Y:S01]  /*42d0*/  FFMA.FTZ R3, R32, c[0x0][0x2d0], -R0 ;  /* 0x0000b40020037a23 */ /* 0x004fe20000010800 */
[----:B---3--:R-:W-:-:S06]  /*42e0*/  F2FP.PACK_AB R14, R176, R179 ;  /* 0x000000b3b00e723e */ /* 0x008fcc00000000ff */
[C---:B------:R-:W-:Y:S01]  /*42f0*/  HMMA.16816.F32 R52, R8.reuse, R30, RZ ;  /* 0x0000001e0834723c */ /* 0x040fe200000018ff */
[----:B------:R2:W-:Y:S07]  /*4300*/  MUFU.EX2 R224, R3 ;  /* 0x0000000300e07308 */ /* 0x0005ee0000000800 */
[----:B------:R-:W-:Y:S01]  /*4310*/  HMMA.16816.F32 R44, R8, R42, RZ ;  /* 0x0000002a082c723c */ /* 0x000fe200000018ff */
[----:B--2---:R-:W-:-:S04]  /*4320*/  FFMA.FTZ R3, R33, c[0x0][0x2d0], -R0 ;  /* 0x0000b40021037a23 */ /* 0x004fc80000010800 */
[----:B------:R2:W3:Y:S02]  /*4330*/  MUFU.EX2 R221, R3 ;  /* 0x0000000300dd7308 */ /* 0x0004e40000000800 */
[----:B--2---:R-:W-:Y:S01]  /*4340*/  FFMA.FTZ R3, R34, c[0x0][0x2d0], -R0 ;  /* 0x0000b40022037a23 */ /* 0x004fe20000010800 */
[----:B---3--:R-:W-:-:S05]  /*4350*/  F2FP.PACK_AB R13, R221, R224 ;  /* 0x000000e0dd0d723e */ /* 0x008fca00000000ff */
[----:B------:R2:W-:Y:S02]  /*4360*/  MUFU.EX2 R223, R3 ;  /* 0x0000000300df7308 */ /* 0x0005e40000000800 */
[----:B--2---:R-:W-:Y:S02]  /*4370*/  FFMA.FTZ R3, R35, c[0x0][0x2d0], -R0 ;  /* 0x0000b40023037a23 */ /* 0x004fe40000010800 */
[----:B------:R-:W-:Y:S04]  /*4380*/  LDSM.16.MT88.4 R32, [R230+0x900] ;  /* 0x00090000e620783b */ /* 0x000fe80000004200 */
[----:B------:R2:W3:Y:S02]  /*4390*/  MUFU.EX2 R177, R3 ;  /* 0x0000000300b17308 */ /* 0x0004e40000000800 */
[----:B--2---:R-:W-:Y:S01]  /*43a0*/  FFMA.FTZ R3, R36, c[0x0][0x2d0], -R6 ;  /* 0x0000b40024037a23 */ /* 0x004fe20000010806 */
[----:B---3--:R-:W-:-:S05]  /*43b0*/  F2FP.PACK_AB R15, R177, R223 ;  /* 0x000000dfb10f723e */ /* 0x008fca00000000ff */
[----:B------:R2:W-:Y:S02]  /*43c0*/  MUFU.EX2 R162, R3 ;  /* 0x0000000300a27308 */ /* 0x0005e40000000800 */
[C---:B------:R-:W-:Y:S07]  /*43d0*/  HMMA.16816.F32 R76, R12.reuse, R28, RZ ;  /* 0x0000001c0c4c723c */ /* 0x040fee00000018ff */
[----:B------:R-:W-:Y:S01]  /*43e0*/  IMAD.MOV.U32 R29, RZ, RZ, R200 ;  /* 0x000000ffff1d7224 */ /* 0x000fe200078e00c8 */
[----:B------:R-:W-:Y:S01]  /*43f0*/  HMMA.16816.F32 R84, R12, R20, RZ ;  /* 0x000000140c54723c */ /* 0x000fe200000018ff */
[----:B------:R-:W-:-:S02]  /*4400*/  IMAD.MOV.U32 R28, RZ, RZ, R190 ;  /* 0x000000ffff1c7224 */ /* 0x000fc400078e00be */
[----:B--2---:R-:W-:-:S04]  /*4410*/  FFMA.FTZ R3, R37, c[0x0][0x2d0], -R6 ;  /* 0x0000b40025037a23 */ /* 0x004fc80000010806 */
[----:B------:R2:W3:Y:S01]  /*4420*/  MUFU.EX2 R234, R3 ;  /* 0x0000000300ea7308 */ /* 0x0004e20000000800 */
[C---:B------:R-:W-:Y:S01]  /*4430*/  HMMA.16816.F32 R88, R12.reuse, R22, RZ ;  /* 0x000000160c58723c */ /* 0x040fe200000018ff */
[----:B------:R-:W4:Y:S07]  /*4440*/  LDSM.16.MT88.4 R20, [R229+0x900] ;  /* 0x00090000e514783b */ /* 0x000f2e0000004200 */
[----:B------:R-:W-:Y:S01]  /*4450*/  HMMA.16816.F32 R80, R12, R16, RZ ;  /* 0x000000100c50723c */ /* 0x000fe200000018ff */
[----:B--2---:R-:W-:-:S07]  /*4460*/  FFMA.FTZ R3, R38, c[0x0][0x2d0], -R6 ;  /* 0x0000b40026037a23 */ /* 0x004fce0000010806 */
[C---:B------:R-:W-:Y:S01]  /*4470*/  HMMA.16816.F32 R100, R12.reuse, R18, RZ ;  /* 0x000000120c64723c */ /* 0x040fe200000018ff */
[----:B---3--:R-:W-:Y:S01]  /*4480*/  F2FP.PACK_AB R8, R234, R162 ;  /* 0x000000a2ea08723e */ /* 0x008fe200000000ff */
[----:B------:R2:W-:Y:S06]  /*4490*/  MUFU.EX2 R193, R3 ;  /* 0x0000000300c17308 */ /* 0x0005ec0000000800 */
[C---:B------:R-:W-:Y:S07]  /*44a0*/  HMMA.16816.F32 R108, R12.reuse, R30, RZ ;  /* 0x0000001e0c6c723c */ /* 0x040fee00000018ff */
[----:B------:R-:W-:Y:S01]  /*44b0*/  MOV R31, R107 ;  /* 0x0000006b001f7202 */ /* 0x000fe20000000f00 */
[----:B------:R-:W-:Y:S01]  /*44c0*/  HMMA.16816.F32 R16, R12, R40, RZ ;  /* 0x000000280c10723c */ /* 0x000fe200000018ff */
[----:B------:R-:W-:-:S02]  /*44d0*/  IMAD.MOV.U32 R30, RZ, RZ, R98 ;  /* 0x000000ffff1e7224 */ /* 0x000fc400078e0062 */
[----:B--2---:R-:W-:Y:S02]  /*44e0*/  FFMA.FTZ R3, R39, c[0x0][0x2d0], -R6 ;  /* 0x0000b40027037a23 */ /* 0x004fe40000010806 */
[----:B------:R-:W2:Y:S02]  /*44f0*/  LDSM.16.MT88.4 R36, [R231+0x900] ;  /* 0x00090000e724783b */ /* 0x000ea40000004200 */
[----:B------:R3:W1:Y:S01]  /*4500*/  MUFU.EX2 R192, R3 ;  /* 0x0000000300c07308 */ /* 0x0006620000000800 */
[----:B------:R-:W-:Y:S02]  /*4510*/  IMAD.MOV.U32 R41, RZ, RZ, R106 ;  /* 0x000000ffff297224 */ /* 0x000fe400078e006a */
[----:B---3--:R-:W-:Y:S01]  /*4520*/  FFMA.FTZ R3, R92, c[0x0][0x2d0], -R5 ;  /* 0x0000b4005c037a23 */ /* 0x008fe20000010805 */
[----:B-1----:R-:W-:-:S04]  /*4530*/  F2FP.PACK_AB R10, R192, R193 ;  /* 0x000000c1c00a723e */ /* 0x002fc800000000ff */
        /* <DEDUP_REMOVED lines=11> */
[C---:B------:R-:W-:Y:S08]  /*45f0*/  HMMA.16816.F32 R140, R8.reuse, R24, R72 ;  /* 0x00000018088c723c */ /* 0x040ff00000001848 */
[----:B----4-:R-:W-:Y:S01]  /*4600*/  HMMA.16816.F32 R92, R8, R20, R56 ;  /* 0x00000014085c723c */ /* 0x010fe20000001838 */
[----:B-1----:R-:W-:-:S04]  /*4610*/  FFMA.FTZ R3, R97, c[0x0][0x2d0], -R7 ;  /* 0x0000b40061037a23 */ /* 0x002fc80000010807 */
[----:B------:R1:W3:Y:S03]  /*4620*/  MUFU.EX2 R219, R3 ;  /* 0x0000000300db7308 */ /* 0x0002e60000000800 */
[C---:B------:R-:W-:Y:S08]  /*4630*/  HMMA.16816.F32 R72, R8.reuse, R32, R48 ;  /* 0x000000200848723c */ /* 0x040ff00000001830 */
[----:B------:R-:W-:Y:S01]  /*4640*/  HMMA.16816.F32 R68, R8, R26, R68 ;  /* 0x0000001a0844723c */ /* 0x000fe20000001844 */
[----:B-1----:R-:W-:-:S07]  /*4650*/  FFMA.FTZ R3, R104, c[0x0][0x2d0], -R7 ;  /* 0x0000b40068037a23 */ /* 0x002fce0000010807 */
[----:B------:R-:W-:Y:S01]  /*4660*/  HMMA.16816.F32 R44, R8, R34, R44 ;  /* 0x00000022082c723c */ /* 0x000fe2000000182c */
[----:B------:R1:W-:Y:S07]  /*4670*/  MUFU.EX2 R216, R3 ;  /* 0x0000000300d87308 */ /* 0x0003ee0000000800 */
[----:B------:R-:W-:Y:S01]  /*4680*/  HMMA.16816.F32 R96, R12, R42, RZ ;  /* 0x0000002a0c60723c */ /* 0x000fe200000018ff */
[----:B------:R-:W-:Y:S01]  /*4690*/  LDSM.16.MT88.4 R12, [R231+0x1100] ;  /* 0x00110000e70c783b */ /* 0x000fe20000004200 */
[----:B-1----:R-:W-:-:S06]  /*46a0*/  FFMA.FTZ R3, R105, c[0x0][0x2d0], -R7 ;  /* 0x0000b40069037a23 */ /* 0x002fcc0000010807 */
[C---:B--2---:R-:W-:Y:S01]  /*46b0*/  HMMA.16816.F32 R104, R8.reuse, R36, R64 ;  /* 0x000000240868723c */ /* 0x044fe20000001840 */
[----:B------:R1:W2:Y:S07]  /*46c0*/  MUFU.EX2 R218, R3 ;  /* 0x0000000300da7308 */ /* 0x0002ae0000000800 */
[C---:B------:R-:W-:Y:S08]  /*46d0*/  HMMA.16816.F32 R64, R8.reuse, R38, R60 ;  /* 0x000000260840723c */ /* 0x040ff0000000183c */
[----:B------:R-:W-:Y:S01]  /*46e0*/  HMMA.16816.F32 R60, R8, R22, R52 ;  /* 0x00000016083c723c */ /* 0x000fe20000001834 */
[----:B-1----:R-:W-:-:S02]  /*46f0*/  FFMA.FTZ R3, R112, c[0x0][0x2d0], -R0 ;  /* 0x0000b40070037a23 */ /* 0x002fc40000010800 */
[----:B------:R-:W-:Y:S02]  /*4700*/  IMAD.MOV.U32 R112, RZ, RZ, R188 ;  /* 0x000000ffff707224 */ /* 0x000fe400078e00bc */
[----:B------:R1:W-:Y:S02]  /*4710*/  MUFU.EX2 R205, R3 ;  /* 0x0000000300cd7308 */ /* 0x0003e40000000800 */
[----:B---3--:R-:W-:Y:S02]  /*4720*/  F2FP.PACK_AB R8, R219, R220 ;  /* 0x000000dcdb08723e */ /* 0x008fe400000000ff */
[----:B--2---:R-:W-:Y:S01]  /*4730*/  F2FP.PACK_AB R10, R218, R216 ;  /* 0x000000d8da0a723e */ /* 0x004fe200000000ff */
[----:B-1----:R-:W-:Y:S02]  /*4740*/  FFMA.FTZ R3, R113, c[0x0][0x2d0], -R0 ;  /* 0x0000b40071037a23 */ /* 0x002fe40000010800 */
[----:B------:R-:W-:Y:S02]  /*4750*/  IMAD.MOV.U32 R113, RZ, RZ, R190 ;  /* 0x000000ffff717224 */ /* 0x000fe400078e00be */
[----:B------:R1:W2:Y:S02]  /*4760*/  MUFU.EX2 R207, R3 ;  /* 0x0000000300cf7308 */ /* 0x0002a40000000800 */
[----:B-1----:R-:W-:Y:S01]  /*4770*/  FFMA.FTZ R3, R114, c[0x0][0x2d0], -R0 ;  /* 0x0000b40072037a23 */ /* 0x002fe20000010800 */
[----:B--2---:R-:W-:-:S05]  /*4780*/  F2FP.PACK_AB R9, R207, R205 ;  /* 0x000000cdcf09723e */ /* 0x004fca00000000ff */
[----:B------:R1:W-:Y:S02]  /*4790*/  MUFU.EX2 R208, R3 ;  /* 0x0000000300d07308 */ /* 0x0003e40000000800 */
[----:B-1----:R-:W-:-:S06]  /*47a0*/  FFMA.FTZ R3, R115, c[0x0][0x2d0], -R0 ;  /* 0x0000b40073037a23 */ /* 0x002fcc0000010800 */
        /* <DEDUP_REMOVED lines=9> */
[----:B------:R1:W-:Y:S02]  /*4840*/  MUFU.EX2 R203, R3 ;  /* 0x0000000300cb7308 */ /* 0x0003e40000000800 */
[----:B------:R-:W-:Y:S01]  /*4850*/  IMAD.MOV.U32 R100, RZ, RZ, R197 ;  /* 0x000000ffff647224 */ /* 0x000fe200078e00c5 */
[----:B------:R-:W-:Y:S01]  /*4860*/  HMMA.16816.F32 R56, R8, R22, R108 ;  /* 0x000000160838723c */ /* 0x000fe2000000186c */
[----:B------:R-:W-:Y:S02]  /*4870*/  IMAD.MOV.U32 R103, RZ, RZ, R196 ;  /* 0x000000ffff677224 */ /* 0x000fe400078e00c4 */
[----:B------:R-:W-:Y:S02]  /*4880*/  IMAD.MOV.U32 R101, RZ, RZ, R31 ;  /* 0x000000ffff657224 */ /* 0x000fe400078e001f */
[----:B------:R-:W-:-:S02]  /*4890*/  IMAD.MOV.U32 R102, RZ, RZ, R29 ;  /* 0x000000ffff667224 */ /* 0x000fc400078e001d */
[----:B------:R-:W-:Y:S01]  /*48a0*/  IMAD.MOV.U32 R111, RZ, RZ, R195 ;  /* 0x000000ffff6f7224 */ /* 0x000fe200078e00c3 */
[C---:B------:R-:W-:Y:S01]  /*48b0*/  HMMA.16816.F32 R48, R8.reuse, R24, R84 ;  /* 0x000000180830723c */ /* 0x040fe20000001854 */
[----:B------:R-:W-:Y:S02]  /*48c0*/  IMAD.MOV.U32 R110, RZ, RZ, R194 ;  /* 0x000000ffff6e7224 */ /* 0x000fe400078e00c2 */
[----:B------:R-:W-:Y:S02]  /*48d0*/  IMAD.MOV.U32 R109, RZ, RZ, R193 ;  /* 0x000000ffff6d7224 */ /* 0x000fe400078e00c1 */
[----:B------:R-:W-:Y:S02]  /*48e0*/  IMAD.MOV.U32 R108, RZ, RZ, R191 ;  /* 0x000000ffff6c7224 */ /* 0x000fe400078e00bf */
[--C-:B-1----:R-:W-:Y:S01]  /*48f0*/  FFMA.FTZ R3, R118, c[0x0][0x2d0], -R6.reuse ;  /* 0x0000b40076037a23 */ /* 0x102fe20000010806 */
[C---:B------:R-:W-:Y:S01]  /*4900*/  HMMA.16816.F32 R84, R8.reuse, R32, R16 ;  /* 0x000000200854723c */ /* 0x040fe20000001810 */
[----:B------:R-:W1:Y:S01]  /*4910*/  LDSM.16.MT88.4 R16, [R228+0x1100] ;  /* 0x00110000e410783b */ /* 0x000e620000004200 */
[----:B------:R-:W-:Y:S01]  /*4920*/  IMAD.MOV.U32 R118, RZ, RZ, R189 ;  /* 0x000000ffff767224 */ /* 0x000fe200078e00bd */
[----:B------:R2:W3:Y:S05]  /*4930*/  MUFU.EX2 R204, R3 ;  /* 0x0000000300cc7308 */ /* 0x0004ea0000000800 */
[C---:B------:R-:W-:Y:S08]  /*4940*/  HMMA.16816.F32 R76, R8.reuse, R20, R76 ;  /* 0x00000014084c723c */ /* 0x040ff0000000184c */
[----:B------:R-:W-:Y:S01]  /*4950*/  HMMA.16816.F32 R32, R8, R34, R96 ;  /* 0x000000220820723c */ /* 0x000fe20000001860 */
[----:B--2---:R-:W-:Y:S01]  /*4960*/  FFMA.FTZ R3, R119, c[0x0][0x2d0], -R6 ;  /* 0x0000b40077037a23 */ /* 0x004fe20000010806 */
[----:B------:R-:W-:-:S03]  /*4970*/  MOV R119, R192 ;  /* 0x000000c000777202 */ /* 0x000fc60000000f00 */
[----:B------:R2:W-:Y:S02]  /*4980*/  MUFU.EX2 R202, R3 ;  /* 0x0000000300ca7308 */ /* 0x0005e40000000800 */
[----:B------:R-:W-:Y:S02]  /*4990*/  IMAD.MOV.U32 R99, RZ, RZ, R165 ;  /* 0x000000ffff637224 */ /* 0x000fe400078e00a5 */
[----:B--2---:R-:W-:Y:S01]  /*49a0*/  FFMA.FTZ R3, R120, c[0x0][0x2d0], -R6 ;  /* 0x0000b40078037a23 */ /* 0x004fe20000010806 */
[----:B------:R-:W-:-:S03]  /*49b0*/  MOV R120, R252 ;  /* 0x000000fc00787202 */ /* 0x000fc60000000f00 */
[----:B------:R2:W4:Y:S02]  /*49c0*/  MUFU.EX2 R201, R3 ;  /* 0x0000000300c97308 */ /* 0x0005240000000800 */
[----:B--2---:R-:W-:Y:S02]  /*49d0*/  FFMA.FTZ R3, R121, c[0x0][0x2d0], -R5 ;  /* 0x0000b40079037a23 */ /* 0x004fe40000010805 */
[----:B------:R-:W-:-:S04]  /*49e0*/  IMAD.MOV.U32 R121, RZ, RZ, R41 ;  /* 0x000000ffff797224 */ /* 0x000fc800078e0029 */
[----:B------:R2:W-:Y:S01]  /*49f0*/  MUFU.EX2 R200, R3 ;  /* 0x0000000300c87308 */ /* 0x0005e20000000800 */
[----:B------:R-:W-:Y:S01]  /*4a00*/  HMMA.16816.F32 R40, R8, R26, R88 ;  /* 0x0000001a0828723c */ /* 0x000fe20000001858 */
[----:B------:R-:W1:Y:S06]  /*4a10*/  LDSM.16.MT88.4 R24, [R229+0x1100] ;  /* 0x00110000e518783b */ /* 0x000e6c0000004200 */
[----:B---3--:R-:W-:Y:S02]  /*4a20*/  F2FP.PACK_AB R8, R204, R203 ;  /* 0x000000cbcc08723e */ /* 0x008fe400000000ff */
[----:B----4-:R-:W-:Y:S01]  /*4a30*/  F2FP.PACK_AB R10, R201, R202 ;  /* 0x000000cac90a723e */ /* 0x010fe200000000ff */
[----:B--2---:R-:W-:Y:S01]  /*4a40*/  FFMA.FTZ R3, R122, c[0x0][0x2d0], -R5 ;  /* 0x0000b4007a037a23 */ /* 0x004fe20000010805 */
[----:B------:R-:W-:-:S03]  /*4a50*/  MOV R122, R199 ;  /* 0x000000c7007a7202 */ /* 0x000fc60000000f00 */
[----:B------:R2:W3:Y:S01]  /*4a60*/  MUFU.EX2 R199, R3 ;  /* 0x0000000300c77308 */ /* 0x0004e20000000800 */
[----:B------:R-:W-:Y:S01]  /*4a70*/  MOV R98, R122 ;  /* 0x0000007a00627202 */ /* 0x000fe20000000f00 */
[----:B------:R-:W-:-:S04]  /*4a80*/  IMAD.MOV.U32 R122, RZ, RZ, R161 ;  /* 0x000000ffff7a7224 */ /* 0x000fc800078e00a1 */
[----:B------:R-:W-:Y:S02]  /*4a90*/  IMAD.MOV.U32 R96, RZ, RZ, R98 ;  /* 0x000000ffff607224 */ /* 0x000fe400078e0062 */
[----:B--2---:R-:W-:Y:S01]  /*4aa0*/  FFMA.FTZ R3, R123, c[0x0][0x2d0], -R5 ;  /* 0x0000b4007b037a23 */ /* 0x004fe20000010805 */
[----:B---3--:R-:W-:Y:S01]  /*4ab0*/  F2FP.PACK_AB R9, R199, R200 ;  /* 0x000000c8c709723e */ /* 0x008fe200000000ff */
[----:B------:R-:W-:Y:S02]  /*4ac0*/  IMAD.MOV.U32 R123, RZ, RZ, R178 ;  /* 0x000000ffff7b7224 */ /* 0x000fe400078e00b2 */
[----:B------:R-:W-:Y:S02]  /*4ad0*/  IMAD.MOV.U32 R178, RZ, RZ, R198 ;  /* 0x000000ffffb27224 */ /* 0x000fe400078e00c6 */
[----:B------:R2:W-:Y:S01]  /*4ae0*/  MUFU.EX2 R198, R3 ;  /* 0x0000000300c67308 */ /* 0x0005e20000000800 */
[----:B------:R-:W-:Y:S01]  /*4af0*/  IMAD.MOV.U32 R97, RZ, RZ, R123 ;  /* 0x000000ffff617224 */ /* 0x000fe200078e007b */
[----:B------:R-:W-:Y:S01]  /*4b00*/  MOV R123, R162 ;  /* 0x000000a2007b7202 */ /* 0x000fe20000000f00 */
[----:B--2---:R-:W-:-:S02]  /*4b10*/  FFMA.FTZ R3, R124, c[0x0][0x2d0], -R5 ;  /* 0x0000b4007c037a23 */ /* 0x004fc40000010805 */
[----:B------:R-:W-:-:S03]  /*4b20*/  IMAD.MOV.U32 R124, RZ, RZ, R28 ;  /* 0x000000ffff7c7224 */ /* 0x000fc600078e001c */
[----:B------:R2:W3:Y:S01]  /*4b30*/  MUFU.EX2 R197, R3 ;  /* 0x0000000300c57308 */ /* 0x0004e20000000800 */
[----:B------:R-:W4:Y:S01]  /*4b40*/  LDSM.16.MT88.4 R28, [R230+0x1100] ;  /* 0x00110000e61c783b */ /* 0x000f220000004200 */
[----:B--2---:R-:W-:Y:S01]  /*4b50*/  FFMA.FTZ R3, R126, c[0x0][0x2d0], -R7 ;  /* 0x0000b4007e037a23 */ /* 0x004fe20000010807 */
[----:B---3--:R-:W-:Y:S01]  /*4b60*/  F2FP.PACK_AB R11, R197, R198 ;  /* 0x000000c6c50b723e */ /* 0x008fe200000000ff */
[----:B------:R-:W-:-:S04]  /*4b70*/  IMAD.MOV.U32 R126, RZ, RZ, R167 ;  /* 0x000000ffff7e7224 */ /* 0x000fc800078e00a7 */
[----:B------:R2:W3:Y:S01]  /*4b80*/  MUFU.EX2 R196, R3 ;  /* 0x0000000300c47308 */ /* 0x0004e20000000800 */
[----:B------:R-:W-:Y:S01]  /*4b90*/  IMAD.MOV.U32 R98, RZ, RZ, R126 ;  /* 0x000000ffff627224 */ /* 0x000fe200078e007e */
[C---:B-1----:R-:W-:Y:S08]  /*4ba0*/  HMMA.16816.F32 R80, R8.reuse, R18, R68 ;  /* 0x000000120850723c */ /* 0x042ff00000001844 */
[----:B------:R-:W-:Y:S01]  /*4bb0*/  HMMA.16816.F32 R68, R8, R14, R64 ;  /* 0x0000000e0844723c */ /* 0x000fe20000001840 */
[----:B--2---:R-:W-:-:S02]  /*4bc0*/  FFMA.FTZ R3, R125, c[0x0][0x2d0], -R7 ;  /* 0x0000b4007d037a23 */ /* 0x004fc40000010807 */
[----:B------:R-:W-:Y:S02]  /*4bd0*/  IMAD.MOV.U32 R125, RZ, RZ, R163 ;  /* 0x000000ffff7d7224 */ /* 0x000fe400078e00a3 */
[----:B------:R1:W-:Y:S03]  /*4be0*/  MUFU.EX2 R195, R3 ;  /* 0x0000000300c37308 */ /* 0x0003e60000000800 */
[C---:B------:R-:W-:Y:S08]  /*4bf0*/  HMMA.16816.F32 R64, R8.reuse, R26, R60 ;  /* 0x0000001a0840723c */ /* 0x040ff0000000183c */
[----:B------:R-:W-:Y:S01]  /*4c00*/  HMMA.16816.F32 R140, R8, R16, R140 ;  /* 0x00000010088c723c */ /* 0x000fe2000000188c */
[----:B-1----:R-:W-:-:S07]  /*4c10*/  FFMA.FTZ R3, R127, c[0x0][0x2d0], -R7 ;  /* 0x0000b4007f037a23 */ /* 0x002fce0000010807 */
[C---:B------:R-:W-:Y:S01]  /*4c20*/  HMMA.16816.F32 R104, R8.reuse, R12, R104 ;  /* 0x0000000c0868723c */ /* 0x040fe20000001868 */
[----:B------:R-:W-:Y:S01]  /*4c30*/  IMAD.MOV.U32 R127, RZ, RZ, R109 ;  /* 0x000000ffff7f7224 */ /* 0x000fe200078e006d */
[----:B------:R1:W2:Y:S06]  /*4c40*/  MUFU.EX2 R194, R3 ;  /* 0x0000000300c27308 */ /* 0x0002ac0000000800 */
[C---:B------:R-:W-:Y:S08]  /*4c50*/  HMMA.16816.F32 R92, R8.reuse, R24, R92 ;  /* 0x00000018085c723c */ /* 0x040ff0000000185c */
[----:B----4-:R-:W-:Y:S01]  /*4c60*/  HMMA.16816.F32 R88, R8, R28, R72 ;  /* 0x0000001c0858723c */ /* 0x010fe20000001848 */
[----:B-1----:R-:W-:-:S02]  /*4c70*/  FFMA.FTZ R3, R128, c[0x0][0x2d0], -R7 ;  /* 0x0000b40080037a23 */ /* 0x002fc40000010807 */
[----:B------:R-:W-:Y:S02]  /*4c80*/  IMAD.MOV.U32 R128, RZ, RZ, R176 ;  /* 0x000000ffff807224 */ /* 0x000fe400078e00b0 */
[----:B------:R1:W-:Y:S03]  /*4c90*/  MUFU.EX2 R193, R3 ;  /* 0x0000000300c17308 */ /* 0x0003e60000000800 */
[----:B------:R-:W-:Y:S07]  /*4ca0*/  HMMA.16816.F32 R60, R8, R30, R44 ;  /* 0x0000001e083c723c */ /* 0x000fee000000182c */
[----:B---3--:R-:W-:-:S02]  /*4cb0*/  F2FP.PACK_AB R8, R196, R251 ;  /* 0x000000fbc408723e */ /* 0x008fc400000000ff */
[----:B--2---:R-:W-:Y:S01]  /*4cc0*/  F2FP.PACK_AB R10, R194, R195 ;  /* 0x000000c3c20a723e */ /* 0x004fe200000000ff */
[--C-:B-1----:R-:W-:Y:S02]  /*4cd0*/  FFMA.FTZ R3, R129, c[0x0][0x2d0], -R0.reuse ;  /* 0x0000b40081037a23 */ /* 0x102fe40000010800 */
[----:B------:R-:W-:Y:S02]  /*4ce0*/  IMAD.MOV.U32 R129, RZ, RZ, R177 ;  /* 0x000000ffff817224 */ /* 0x000fe400078e00b1 */
[----:B------:R1:W-:Y:S02]  /*4cf0*/  MUFU.EX2 R252, R3 ;  /* 0x0000000300fc7308 */ /* 0x0003e40000000800 */
[----:B-1----:R-:W-:Y:S02]  /*4d00*/  FFMA.FTZ R3, R130, c[0x0][0x2d0], -R0 ;  /* 0x0000b40082037a23 */ /* 0x002fe40000010800 */
[----:B------:R-:W-:-:S04]  /*4d10*/  IMAD.MOV.U32 R130, RZ, RZ, R124 ;  /* 0x000000ffff827224 */ /* 0x000fc800078e007c */
[----:B------:R1:W2:Y:S01]  /*4d20*/  MUFU.EX2 R192, R3 ;  /* 0x0000000300c07308 */ /* 0x0002a20000000800 */
[----:B------:R-:W-:Y:S02]  /*4d30*/  IMAD.MOV.U32 R124, RZ, RZ, R166 ;  /* 0x000000ffff7c7224 */ /* 0x000fe400078e00a6 */
[----:B-1----:R-:W-:Y:S01]  /*4d40*/  FFMA.FTZ R3, R131, c[0x0][0x2d0], -R0 ;  /* 0x0000b40083037a23 */ /* 0x002fe20000010800 */
[----:B--2---:R-:W-:Y:S01]  /*4d50*/  F2FP.PACK_AB R9, R192, R252 ;  /* 0x000000fcc009723e */ /* 0x004fe200000000ff */
[----:B------:R-:W-:-:S03]  /*4d60*/  IMAD.MOV.U32 R131, RZ, RZ, R101 ;  /* 0x000000ffff837224 */ /* 0x000fc600078e0065 */
[----:B------:R1:W-:Y:S01]  /*4d70*/  MUFU.EX2 R191, R3 ;  /* 0x0000000300bf7308 */ /* 0x0003e20000000800 */
[----:B------:R-:W-:-:S04]  /*4d80*/  IMAD.MOV.U32 R101, RZ, RZ, R151 ;  /* 0x000000ffff657224 */ /* 0x000fc800078e0097 */
[----:B------:R-:W-:Y:S01]  /*4d90*/  IMAD.MOV.U32 R126, RZ, RZ, R101 ;  /* 0x000000ffff7e7224 */ /* 0x000fe200078e0065 */
[----:B------:R-:W-:Y:S01]  /*4da0*/  MOV R101, R179 ;  /* 0x000000b300657202 */ /* 0x000fe20000000f00 */
[----:B-1----:R-:W-:-:S04]  /*4db0*/  FFMA.FTZ R3, R134, c[0x0][0x2d0], -R0 ;  /* 0x0000b40086037a23 */ /* 0x002fc80000010800 */
[----:B------:R1:W2:Y:S02]  /*4dc0*/  MUFU.EX2 R189, R3 ;  /* 0x0000000300bd7308 */ /* 0x0002a40000000800 */
[----:B-1----:R-:W-:Y:S01]  /*4dd0*/  FFMA.FTZ R3, R133, c[0x0][0x2d0], -R7 ;  /* 0x0000b40085037a23 */ /* 0x002fe20000010807 */
[----:B--2---:R-:W-:-:S05]  /*4de0*/  F2FP.PACK_AB R11, R189, R191 ;  /* 0x000000bfbd0b723e */ /* 0x004fca00000000ff */
[----:B------:R1:W-:Y:S02]  /*4df0*/  MUFU.EX2 R190, R3 ;  /* 0x0000000300be7308 */ /* 0x0003e40000000800 */
[C---:B------:R-:W-:Y:S08]  /*4e00*/  HMMA.16816.F32 R20, R8.reuse, R12, R52 ;  /* 0x0000000c0814723c */ /* 0x040ff00000001834 */
[----:B------:R-:W-:Y:S01]  /*4e10*/  HMMA.16816.F32 R36, R8, R14, R36 ;  /* 0x0000000e0824723c */ /* 0x000fe20000001824 */
[----:B------:R-:W-:Y:S01]  /*4e20*/  LDSM.16.MT88.4 R12, [R231+0x1900] ;  /* 0x00190000e70c783b */ /* 0x000fe20000004200 */
[----:B-1----:R-:W-:-:S04]  /*4e30*/  FFMA.FTZ R3, R132, c[0x0][0x2d0], -R7 ;  /* 0x0000b40084037a23 */ /* 0x002fc80000010807 */
[----:B------:R1:W-:Y:S02]  /*4e40*/  MUFU.EX2 R188, R3 ;  /* 0x0000000300bc7308 */ /* 0x0003e40000000800 */
[C---:B------:R-:W-:Y:S08]  /*4e50*/  HMMA.16816.F32 R44, R8.reuse, R18, R40 ;  /* 0x00000012082c723c */ /* 0x040ff00000001828 */
[----:B------:R-:W-:Y:S01]  /*4e60*/  HMMA.16816.F32 R48, R8, R16, R48 ;  /* 0x000000100830723c */ /* 0x000fe20000001830 */
[----:B------:R-:W2:Y:S01]  /*4e70*/  LDSM.16.MT88.4 R16, [R228+0x1900] ;  /* 0x00190000e410783b */ /* 0x000ea20000004200 */
[----:B-1----:R-:W-:-:S06]  /*4e80*/  FFMA.FTZ R3, R138, c[0x0][0x2d0], -R6 ;  /* 0x0000b4008a037a23 */ /* 0x002fcc0000010806 */
[C---:B------:R-:W-:Y:S01]  /*4e90*/  HMMA.16816.F32 R40, R8.reuse, R24, R76 ;  /* 0x000000180828723c */ /* 0x040fe2000000184c */
[----:B------:R1:W-:Y:S07]  /*4ea0*/  MUFU.EX2 R138, R3 ;  /* 0x00000003008a7308 */ /* 0x0003ee0000000800 */
[C---:B------:R-:W-:Y:S01]  /*4eb0*/  HMMA.16816.F32 R56, R8.reuse, R26, R56 ;  /* 0x0000001a0838723c */ /* 0x040fe20000001838 */
[----:B------:R-:W-:Y:S07]  /*4ec0*/  LDSM.16.MT88.4 R24, [R229+0x1900] ;  /* 0x00190000e518783b */ /* 0x000fee0000004200 */
[----:B------:R-:W-:Y:S01]  /*4ed0*/  HMMA.16816.F32 R84, R8, R28, R84 ;  /* 0x0000001c0854723c */ /* 0x000fe20000001854 */
[----:B-1----:R-:W-:Y:S01]  /*4ee0*/  FFMA.FTZ R3, R156, c[0x0][0x2d0], -R6 ;  /* 0x0000b4009c037a23 */ /* 0x002fe20000010806 */
[----:B------:R-:W-:-:S03]  /*4ef0*/  MOV R156, R110 ;  /* 0x0000006e009c7202 */ /* 0x000fc60000000f00 */
[----:B------:R1:W3:Y:S03]  /*4f00*/  MUFU.EX2 R134, R3 ;  /* 0x0000000300867308 */ /* 0x0002e60000000800 */
[----:B------:R-:W-:Y:S01]  /*4f10*/  HMMA.16816.F32 R72, R8, R30, R32 ;  /* 0x0000001e0848723c */ /* 0x000fe20000001820 */
[----:B------:R-:W4:Y:S04]  /*4f20*/  LDSM.16.MT88.4 R32, [R230+0x1900] ;  /* 0x00190000e620783b */ /* 0x000f280000004200 */
[----:B------:R-:W-:Y:S01]  /*4f30*/  LDSM.16.MT88.4 R28, [R230+0x2100] ;  /* 0x00210000e61c783b */ /* 0x000fe20000004200 */
[----:B-1----:R-:W-:Y:S01]  /*4f40*/  FFMA.FTZ R3, R152, c[0x0][0x2d0], -R6 ;  /* 0x0000b40098037a23 */ /* 0x002fe20000010806 */
[----:B---3--:R-:W-:Y:S01]  /*4f50*/  F2FP.PACK_AB R8, R134, R138 ;  /* 0x0000008a8608723e */ /* 0x008fe200000000ff */
[----:B------:R-:W-:-:S02]  /*4f60*/  IMAD.MOV.U32 R152, RZ, RZ, R111 ;  /* 0x000000ffff987224 */ /* 0x000fc400078e006f */
[----:B------:R1:W-:Y:S02]  /*4f70*/  MUFU.EX2 R133, R3 ;  /* 0x0000000300857308 */ /* 0x0003e40000000800 */
[----:B-1----:R-:W-:Y:S01]  /*4f80*/  FFMA.FTZ R3, R153, c[0x0][0x2d0], -R6 ;  /* 0x0000b40099037a23 */ /* 0x002fe20000010806 */
[----:B------:R-:W-:-:S05]  /*4f90*/  MOV R153, R101 ;  /* 0x0000006500997202 */ /* 0x000fca0000000f00 */
[----:B------:R1:W3:Y:S02]  /*4fa0*/  MUFU.EX2 R132, R3 ;  /* 0x0000000300847308 */ /* 0x0002e40000000800 */
[----:B-1----:R-:W-:Y:S01]  /*4fb0*/  FFMA.FTZ R3, R157, c[0x0][0x2d0], -R5 ;  /* 0x0000b4009d037a23 */ /* 0x002fe20000010805 */
[----:B---3--:R-:W-:-:S05]  /*4fc0*/  F2FP.PACK_AB R10, R132, R133 ;  /* 0x00000085840a723e */ /* 0x008fca00000000ff */
[----:B------:R1:W-:Y:S02]  /*4fd0*/  MUFU.EX2 R115, R3 ;  /* 0x0000000300737308 */ /* 0x0003e40000000800 */
[----:B-1----:R-:W-:Y:S02]  /*4fe0*/  FFMA.FTZ R3, R158, c[0x0][0x2d0], -R5 ;  /* 0x0000b4009e037a23 */ /* 0x002fe40000010805 */
[----:B------:R-:W-:-:S04]  /*4ff0*/  IMAD.MOV.U32 R158, RZ, RZ, R98 ;  /* 0x000000ffff9e7224 */ /* 0x000fc800078e0062 */
[----:B------:R1:W3:Y:S02]  /*5000*/  MUFU.EX2 R114, R3 ;  /* 0x0000000300727308 */ /* 0x0002e40000000800 */
[----:B-1----:R-:W-:Y:S01]  /*5010*/  FFMA.FTZ R3, R154, c[0x0][0x2d0], -R5 ;  /* 0x0000b4009a037a23 */ /* 0x002fe20000010805 */
[----:B------:R-:W-:Y:S02]  /*5020*/  MOV R154, R112 ;  /* 0x00000070009a7202 */ /* 0x000fe40000000f00 */
[----:B---3--:R-:W-:-:S03]  /*5030*/  F2FP.PACK_AB R9, R114, R115 ;  /* 0x000000737209723e */ /* 0x008fc600000000ff */
[----:B------:R1:W-:Y:S02]  /*5040*/  MUFU.EX2 R112, R3 ;  /* 0x0000000300707308 */ /* 0x0003e40000000800 */
[----:B-1----:R-:W-:Y:S02]  /*5050*/  FFMA.FTZ R3, R155, c[0x0][0x2d0], -R5 ;  /* 0x0000b4009b037a23 */ /* 0x002fe40000010805 */
[----:B------:R-:W-:Y:S02]  /*5060*/  IMAD.MOV.U32 R155, RZ, RZ, R118 ;  /* 0x000000ffff9b7224 */ /* 0x000fe400078e0076 */
[----:B------:R-:W-:Y:S02]  /*5070*/  IMAD.MOV.U32 R118, RZ, RZ, R113 ;  /* 0x000000ffff767224 */ /* 0x000fe400078e0071 */
[----:B------:R1:W3:Y:S02]  /*5080*/  MUFU.EX2 R113, R3 ;  /* 0x0000000300717308 */ /* 0x0002e40000000800 */
[----:B-1----:R-:W-:Y:S01]  /*5090*/  FFMA.FTZ R3, R159, c[0x0][0x2d0], -R7 ;  /* 0x0000b4009f037a23 */ /* 0x002fe20000010807 */
[----:B---3--:R-:W-:Y:S01]  /*50a0*/  F2FP.PACK_AB R11, R113, R112 ;  /* 0x00000070710b723e */ /* 0x008fe200000000ff */
[----:B------:R-:W-:-:S04]  /*50b0*/  IMAD.MOV.U32 R159, RZ, RZ, R108 ;  /* 0x000000ffff9f7224 */ /* 0x000fc800078e006c */
[----:B------:R1:W-:Y:S02]  /*50c0*/  MUFU.EX2 R111, R3 ;  /* 0x00000003006f7308 */ /* 0x0003e40000000800 */
[C---:B--2---:R-:W-:Y:S08]  /*50d0*/  HMMA.16816.F32 R140, R8.reuse, R16, R140 ;  /* 0x00000010088c723c */ /* 0x044ff0000000188c */
[----:B----4-:R-:W-:Y:S01]  /*50e0*/  HMMA.16816.F32 R76, R8, R32, R88 ;  /* 0x00000020084c723c */ /* 0x010fe20000001858 */
[----:B-1----:R-:W-:-:S04]  /*50f0*/  FFMA.FTZ R3, R148, c[0x0][0x2d0], -R7 ;  /* 0x0000b40094037a23 */ /* 0x002fc80000010807 */
[----:B------:R1:W-:Y:S02]  /*5100*/  MUFU.EX2 R110, R3 ;  /* 0x00000003006e7308 */ /* 0x0003e40000000800 */
[----:B-1----:R-:W-:-:S06]  /*5110*/  FFMA.FTZ R3, R150, c[0x0][0x2d0], -R7 ;  /* 0x0000b40096037a23 */ /* 0x002fcc0000010807 */
[----:B------:R1:W-:Y:S02]  /*5120*/  MUFU.EX2 R109, R3 ;  /* 0x00000003006d7308 */ /* 0x0003e40000000800 */
[----:B-1----:R-:W-:Y:S02]  /*5130*/  FFMA.FTZ R3, R149, c[0x0][0x2d0], -R7 ;  /* 0x0000b40095037a23 */ /* 0x002fe40000010807 */
[C---:B------:R-:W-:Y:S04]  /*5140*/  HMMA.16816.F32 R148, R8.reuse, R18, R80 ;  /* 0x000000120894723c */ /* 0x040fe80000001850 */
[----:B------:R1:W-:Y:S04]  /*5150*/  MUFU.EX2 R108, R3 ;  /* 0x00000003006c7308 */ /* 0x0003e80000000800 */
[----:B------:R-:W-:Y:S01]  /*5160*/  HMMA.16816.F32 R80, R8, R26, R64 ;  /* 0x0000001a0850723c */ /* 0x000fe20000001840 */
[----:B-1----:R-:W-:-:S07]  /*5170*/  FFMA.FTZ R3, R160, c[0x0][0x2d0], -R0 ;  /* 0x0000b400a0037a23 */ /* 0x002fce0000010800 */
[----:B------:R-:W-:Y:S01]  /*5180*/  HMMA.16816.F32 R160, R8, R12, R104 ;  /* 0x0000000c08a0723c */ /* 0x000fe20000001868 */
[----:B------:R1:W-:Y:S02]  /*5190*/  MUFU.EX2 R106, R3 ;  /* 0x00000003006a7308 */ /* 0x0003e40000000800 */
[----:B-1----:R-:W-:-:S05]  /*51a0*/  FFMA.FTZ R3, R164, c[0x0][0x2d0], -R0 ;  /* 0x0000b400a4037a23 */ /* 0x002fca0000010800 */
[C---:B------:R-:W-:Y:S01]  /*51b0*/  HMMA.16816.F32 R164, R8.reuse, R14, R68 ;  /* 0x0000000e08a4723c */ /* 0x040fe20000001844 */
[----:B------:R1:W2:Y:S07]  /*51c0*/  MUFU.EX2 R105, R3 ;  /* 0x0000000300697308 */ /* 0x0002ae0000000800 */
[----:B------:R-:W-:Y:S01]  /*51d0*/  HMMA.16816.F32 R68, R8, R34, R60 ;  /* 0x000000220844723c */ /* 0x000fe2000000183c */
[----:B-1----:R-:W-:Y:S02]  /*51e0*/  FFMA.FTZ R3, R169, c[0x0][0x2d0], -R0 ;  /* 0x0000b400a9037a23 */ /* 0x002fe40000010800 */
[----:B------:R-:W-:Y:S01]  /*51f0*/  IMAD.MOV.U32 R169, RZ, RZ, R97 ;  /* 0x000000ffffa97224 */ /* 0x000fe200078e0061 */
[----:B------:R-:W-:Y:S01]  /*5200*/  MOV R97, R99 ;  /* 0x0000006300617202 */ /* 0x000fe20000000f00 */
[----:B------:R1:W-:Y:S01]  /*5210*/  MUFU.EX2 R104, R3 ;  /* 0x0000000300687308 */ /* 0x0003e20000000800 */
[----:B------:R-:W-:-:S02]  /*5220*/  IMAD.MOV.U32 R99, RZ, RZ, R124 ;  /* 0x000000ffff637224 */ /* 0x000fc400078e007c */
[----:B------:R-:W-:Y:S02]  /*5230*/  IMAD.MOV.U32 R124, RZ, RZ, R4 ;  /* 0x000000ffff7c7224 */ /* 0x000fe400078e0004 */
[----:B------:R-:W-:Y:S02]  /*5240*/  IMAD.MOV.U32 R157, RZ, RZ, R99 ;  /* 0x000000ffff9d7224 */ /* 0x000fe400078e0063 */
[----:B------:R-:W-:Y:S02]  /*5250*/  IMAD.MOV.U32 R4, RZ, RZ, R178 ;  /* 0x000000ffff047224 */ /* 0x000fe400078e00b2 */
[----:B------:R-:W-:Y:S01]  /*5260*/  HMMA.16816.F32 R176, R8, R24, R92 ;  /* 0x0000001808b0723c */ /* 0x000fe2000000185c */
[----:B-1----:R-:W-:-:S06]  /*5270*/  FFMA.FTZ R3, R170, c[0x0][0x2d0], -R0 ;  /* 0x0000b400aa037a23 */ /* 0x002fcc0000010800 */
[----:B------:R-:W-:Y:S01]  /*5280*/  F2FP.PACK_AB R8, R190, R193 ;  /* 0x000000c1be08723e */ /* 0x000fe200000000ff */
[----:B------:R-:W-:Y:S01]  /*5290*/  IMAD.MOV.U32 R170, RZ, RZ, R131 ;  /* 0x000000ffffaa7224 */ /* 0x000fe200078e0083 */
[----:B------:R-:W-:Y:S01]  /*52a0*/  MOV R131, R130 ;  /* 0x0000008200837202 */ /* 0x000fe20000000f00 */
[----:B------:R-:W-:Y:S01]  /*52b0*/  IMAD.MOV.U32 R130, RZ, RZ, R100 ;  /* 0x000000ffff827224 */ /* 0x000fe200078e0064 */
[----:B--2---:R-:W-:Y:S01]  /*52c0*/  F2FP.PACK_AB R9, R105, R106 ;  /* 0x0000006a6909723e */ /* 0x004fe200000000ff */
[----:B------:R-:W-:Y:S01]  /*52d0*/  IMAD.MOV.U32 R100, RZ, RZ, R103 ;  /* 0x000000ffff647224 */ /* 0x000fe200078e0067 */
[----:B------:R-:W-:Y:S01]  /*52e0*/  F2FP.PACK_AB R10, R111, R188 ;  /* 0x000000bc6f0a723e */ /* 0x000fe200000000ff */
[----:B------:R1:W2:Y:S02]  /*52f0*/  MUFU.EX2 R103, R3 ;  /* 0x0000000300677308 */ /* 0x0002a40000000800 */
[----:B-1----:R-:W-:Y:S01]  /*5300*/  FFMA.FTZ R3, R168, c[0x0][0x2d0], -R7 ;  /* 0x0000b400a8037a23 */ /* 0x002fe20000010807 */
[----:B--2---:R-:W-:Y:S01]  /*5310*/  F2FP.PACK_AB R11, R103, R104 ;  /* 0x00000068670b723e */ /* 0x004fe200000000ff */
[----:B------:R-:W-:-:S04]  /*5320*/  IMAD.MOV.U32 R168, RZ, RZ, R152 ;  /* 0x000000ffffa87224 */ /* 0x000fc800078e0098 */
[----:B------:R1:W-:Y:S01]  /*5330*/  MUFU.EX2 R107, R3 ;  /* 0x00000003006b7308 */ /* 0x0003e20000000800 */
[----:B------:R-:W-:Y:S01]  /*5340*/  IMAD.MOV.U32 R152, RZ, RZ, R156 ;  /* 0x000000ffff987224 */ /* 0x000fe200078e009c */
[----:B------:R-:W-:Y:S01]  /*5350*/  MOV R156, R127 ;  /* 0x0000007f009c7202 */ /* 0x000fe20000000f00 */
[----:B------:R-:W-:Y:S01]  /*5360*/  IMAD.MOV.U32 R127, RZ, RZ, R97 ;  /* 0x000000ffff7f7224 */ /* 0x000fe200078e0061 */
[C---:B------:R-:W-:Y:S08]  /*5370*/  HMMA.16816.F32 R64, R8.reuse, R16, R48 ;  /* 0x000000100840723c */ /* 0x040ff00000001830 */
[----:B------:R-:W-:Y:S01]  /*5380*/  HMMA.16816.F32 R60, R8, R18, R44 ;  /* 0x00000012083c723c */ /* 0x000fe2000000182c */
[----:B------:R-:W-:Y:S01]  /*5390*/  LDSM.16.MT88.4 R16, [R231+0x2100] ;  /* 0x00210000e710783b */ /* 0x000fe20000004200 */
[----:B-1----:R-:W-:-:S02]  /*53a0*/  FFMA.FTZ R3, R171, c[0x0][0x2d0], -R6 ;  /* 0x0000b400ab037a23 */ /* 0x002fc40000010806 */
[----:B------:R-:W-:Y:S02]  /*53b0*/  IMAD.MOV.U32 R171, RZ, RZ, R96 ;  /* 0x000000ffffab7224 */ /* 0x000fe400078e0060 */
[----:B------:R1:W-:Y:S02]  /*53c0*/  MUFU.EX2 R101, R3 ;  /* 0x0000000300657308 */ /* 0x0003e40000000800 */
[C---:B------:R-:W-:Y:S01]  /*53d0*/  HMMA.16816.F32 R52, R8.reuse, R12, R20 ;  /* 0x0000000c0834723c */ /* 0x040fe20000001814 */
[----:B------:R-:W2:Y:S07]  /*53e0*/  LDSM.16.MT88.4 R20, [R228+0x2100] ;  /* 0x00210000e414783b */ /* 0x000eae0000004200 */
[----:B------:R-:W-:Y:S01]  /*53f0*/  HMMA.16816.F32 R48, R8, R14, R36 ;  /* 0x0000000e0830723c */ /* 0x000fe20000001824 */
[----:B------:R-:W3:Y:S01]  /*5400*/  LDSM.16.MT88.4 R12, [R229+0x2100] ;  /* 0x00210000e50c783b */ /* 0x000ee20000004200 */
[----:B-1----:R-:W-:-:S06]  /*5410*/  FFMA.FTZ R3, R173, c[0x0][0x2d0], -R6 ;  /* 0x0000b400ad037a23 */ /* 0x002fcc0000010806 */
[C---:B------:R-:W-:Y:S01]  /*5420*/  HMMA.16816.F32 R44, R8.reuse, R32, R84 ;  /* 0x00000020082c723c */ /* 0x040fe20000001854 */
[----:B------:R-:W-:Y:S02]  /*5430*/  IMAD.MOV.U32 R173, RZ, RZ, R102 ;  /* 0x000000ffffad7224 */ /* 0x000fe400078e0066 */
[----:B------:R1:W4:Y:S05]  /*5440*/  MUFU.EX2 R102, R3 ;  /* 0x0000000300667308 */ /* 0x00032a0000000800 */
[C---:B------:R-:W-:Y:S08]  /*5450*/  HMMA.16816.F32 R36, R8.reuse, R24, R40 ;  /* 0x000000180824723c */ /* 0x040ff00000001828 */
[----:B------:R-:W-:Y:S01]  /*5460*/  HMMA.16816.F32 R40, R8, R26, R56 ;  /* 0x0000001a0828723c */ /* 0x000fe20000001838 */
[----:B------:R-:W2:Y:S01]  /*5470*/  LDSM.16.MT88.4 R24, [R228+0x2900] ;  /* 0x00290000e418783b */ /* 0x000ea20000004200 */
[----:B-1----:R-:W-:-:S02]  /*5480*/  FFMA.FTZ R3, R172, c[0x0][0x2d0], -R6 ;  /* 0x0000b400ac037a23 */ /* 0x002fc40000010806 */
[----:B------:R-:W-:Y:S02]  /*5490*/  IMAD.MOV.U32 R172, RZ, RZ, R100 ;  /* 0x000000ffffac7224 */ /* 0x000fe400078e0064 */
[----:B------:R1:W-:Y:S02]  /*54a0*/  MUFU.EX2 R100, R3 ;  /* 0x0000000300647308 */ /* 0x0003e40000000800 */
[----:B------:R-:W-:Y:S07]  /*54b0*/  HMMA.16816.F32 R32, R8, R34, R72 ;  /* 0x000000220820723c */ /* 0x000fee0000001848 */
[----:B----4-:R-:W-:Y:S01]  /*54c0*/  F2FP.PACK_AB R8, R102, R101 ;  /* 0x000000656608723e */ /* 0x010fe200000000ff */
[----:B-1----:R-:W-:-:S04]  /*54d0*/  FFMA.FTZ R3, R174, c[0x0][0x2d0], -R6 ;  /* 0x0000b400ae037a23 */ /* 0x002fc80000010806 */
        /* <DEDUP_REMOVED lines=18> */
[C---:B------:R-:W-:Y:S08]  /*5600*/  HMMA.16816.F32 R160, R8.reuse, R16, R160 ;  /* 0x0000001008a0723c */ /* 0x040ff000000018a0 */
[----:B------:R-:W-:Y:S01]  /*5610*/  HMMA.16816.F32 R164, R8, R18, R164 ;  /* 0x0000001208a4723c */ /* 0x000fe200000018a4 */
[----:B-1----:R-:W-:-:S07]  /*5620*/  FFMA.FTZ R3, R185, c[0x0][0x2d0], -R0 ;  /* 0x0000b400b9037a23 */ /* 0x002fce0000010800 */
[C---:B---3--:R-:W-:Y:S01]  /*5630*/  HMMA.16816.F32 R176, R8.reuse, R12, R176 ;  /* 0x0000000c08b0723c */ /* 0x048fe200000018b0 */
[----:B------:R1:W-:Y:S07]  /*5640*/  MUFU.EX2 R92, R3 ;  /* 0x00000003005c7308 */ /* 0x0003ee0000000800 */
[C---:B------:R-:W-:Y:S08]  /*5650*/  HMMA.16816.F32 R80, R8.reuse, R14, R80 ;  /* 0x0000000e0850723c */ /* 0x040ff00000001850 */
[----:B------:R-:W-:Y:S01]  /*5660*/  HMMA.16816.F32 R76, R8, R28, R76 ;  /* 0x0000001c084c723c */ /* 0x000fe2000000184c */
[----:B-1----:R-:W-:-:S04]  /*5670*/  FFMA.FTZ R3, R186, c[0x0][0x2d0], -R0 ;  /* 0x0000b400ba037a23 */ /* 0x002fc80000010800 */
[----:B------:R1:W3:Y:S03]  /*5680*/  MUFU.EX2 R91, R3 ;  /* 0x00000003005b7308 */ /* 0x0002e60000000800 */
[----:B------:R-:W-:Y:S07]  /*5690*/  HMMA.16816.F32 R68, R8, R30, R68 ;  /* 0x0000001e0844723c */ /* 0x000fee0000001844 */
[----:B------:R-:W-:-:S02]  /*56a0*/  F2FP.PACK_AB R8, R109, R110 ;  /* 0x0000006e6d08723e */ /* 0x000fc400000000ff */
[----:B--2---:R-:W-:Y:S02]  /*56b0*/  F2FP.PACK_AB R9, R93, R94 ;  /* 0x0000005e5d09723e */ /* 0x004fe400000000ff */
[----:B------:R-:W-:Y:S01]  /*56c0*/  F2FP.PACK_AB R10, R107, R108 ;  /* 0x0000006c6b0a723e */ /* 0x000fe200000000ff */
[----:B-1----:R-:W-:Y:S01]  /*56d0*/  FFMA.FTZ R3, R146, c[0x0][0x2d0], -R6 ;  /* 0x0000b40092037a23 */ /* 0x002fe20000010806 */
[----:B---3--:R-:W-:-:S03]  /*56e0*/  F2FP.PACK_AB R11, R91, R92 ;  /* 0x0000005c5b0b723e */ /* 0x008fc600000000ff */
[----:B------:R1:W-:Y:S04]  /*56f0*/  MUFU.EX2 R90, R3 ;  /* 0x00000003005a7308 */ /* 0x0003e80000000800 */
        /* <DEDUP_REMOVED lines=15> */
[----:B------:R1:W-:Y:S03]  /*57f0*/  MUFU.EX2 R87, R3 ;  /* 0x0000000300577308 */ /* 0x0003e60000000800 */
[----:B------:R-:W-:Y:S01]  /*5800*/  HMMA.16816.F32 R44, R8, R28, R44 ;  /* 0x0000001c082c723c */ /* 0x000fe2000000182c */
[----:B-1----:R-:W-:-:S04]  /*5810*/  FFMA.FTZ R3, R187, c[0x0][0x2d0], -R5 ;  /* 0x0000b400bb037a23 */ /* 0x002fc80000010805 */
[----:B------:R1:W-:Y:S02]  /*5820*/  MUFU.EX2 R86, R3 ;  /* 0x0000000300567308 */ /* 0x0003e40000000800 */
[----:B-1----:R-:W-:-:S06]  /*5830*/  FFMA.FTZ R3, R212, c[0x0][0x2d0], -R5 ;  /* 0x0000b400d4037a23 */ /* 0x002fcc0000010805 */
[----:B------:R1:W1:Y:S02]  /*5840*/  MUFU.EX2 R85, R3 ;  /* 0x0000000300557308 */ /* 0x0002640000000800 */
[----:B-1----:R-:W-:-:S06]  /*5850*/  FFMA.FTZ R3, R209, c[0x0][0x2d0], -R5 ;  /* 0x0000b400d1037a23 */ /* 0x002fcc0000010805 */
[----:B------:R1:W-:Y:S02]  /*5860*/  MUFU.EX2 R75, R3 ;  /* 0x00000003004b7308 */ /* 0x0003e40000000800 */
[----:B-1----:R-:W-:-:S06]  /*5870*/  FFMA.FTZ R3, R210, c[0x0][0x2d0], -R5 ;  /* 0x0000b400d2037a23 */ /* 0x002fcc0000010805 */
[----:B------:R1:W1:Y:S02]  /*5880*/  MUFU.EX2 R84, R3 ;  /* 0x0000000300547308 */ /* 0x0002640000000800 */
[----:B-1----:R-:W-:Y:S02]  /*5890*/  FFMA.FTZ R3, R172, c[0x0][0x2d0], -R7 ;  /* 0x0000b400ac037a23 */ /* 0x002fe40000010807 */
[----:B------:R-:W-:-:S04]  /*58a0*/  IMAD.MOV.U32 R172, RZ, RZ, R173 ;  /* 0x000000ffffac7224 */ /* 0x000fc800078e00ad */
[----:B------:R1:W-:Y:S01]  /*58b0*/  MUFU.EX2 R74, R3 ;  /* 0x00000003004a7308 */ /* 0x0003e20000000800 */
[----:B------:R-:W-:Y:S01]  /*58c0*/  IMAD.MOV.U32 R173, RZ, RZ, R171 ;  /* 0x000000ffffad7224 */ /* 0x000fe200078e00ab */
[----:B------:R-:W-:Y:S01]  /*58d0*/  MOV R171, R168 ;  /* 0x000000a800ab7202 */ /* 0x000fe20000000f00 */
[----:B------:R-:W-:Y:S02]  /*58e0*/  IMAD.MOV.U32 R168, RZ, RZ, R170 ;  /* 0x000000ffffa87224 */ /* 0x000fe400078e00aa */
[----:B------:R-:W-:Y:S02]  /*58f0*/  IMAD.MOV.U32 R170, RZ, RZ, R169 ;  /* 0x000000ffffaa7224 */ /* 0x000fe400078e00a9 */
[----:B------:R-:W-:Y:S02]  /*5900*/  IMAD.MOV.U32 R169, RZ, RZ, R159 ;  /* 0x000000ffffa97224 */ /* 0x000fe400078e009f */
[----:B------:R-:W-:Y:S01]  /*5910*/  IMAD.MOV.U32 R159, RZ, RZ, R155 ;  /* 0x000000ffff9f7224 */ /* 0x000fe200078e009b */
[----:B------:R-:W-:Y:S01]  /*5920*/  MOV R155, R154 ;  /* 0x0000009a009b7202 */ /* 0x000fe20000000f00 */
[----:B------:R-:W-:-:S02]  /*5930*/  IMAD.MOV.U32 R154, RZ, RZ, R121 ;  /* 0x000000ffff9a7224 */ /* 0x000fc400078e0079 */
[----:B------:R-:W-:Y:S01]  /*5940*/  IMAD.MOV.U32 R121, RZ, RZ, R235 ;  /* 0x000000ffff797224 */ /* 0x000fe200078e00eb */
[----:B---3--:R-:W-:Y:S01]  /*5950*/  F2FP.PACK_AB R8, R89, R90 ;  /* 0x0000005a5908723e */ /* 0x008fe200000000ff */
[--C-:B------:R-:W-:Y:S01]  /*5960*/  FFMA.FTZ R4, R4, c[0x0][0x2d0], -R7.reuse ;  /* 0x0000b40004047a23 */ /* 0x100fe20000010807 */
[----:B------:R-:W-:Y:S01]  /*5970*/  F2FP.PACK_AB R9, R85, R86 ;  /* 0x000000565509723e */ /* 0x000fe200000000ff */
[----:B-1----:R-:W-:Y:S01]  /*5980*/  FFMA.FTZ R3, R172, c[0x0][0x2d0], -R7 ;  /* 0x0000b400ac037a23 */ /* 0x002fe20000010807 */
[----:B------:R-:W-:Y:S01]  /*5990*/  F2FP.PACK_AB R10, R87, R88 ;  /* 0x00000058570a723e */ /* 0x000fe200000000ff */
[----:B------:R-:W-:Y:S01]  /*59a0*/  IMAD.MOV.U32 R172, RZ, RZ, R173 ;  /* 0x000000ffffac7224 */ /* 0x000fe200078e00ad */
[----:B------:R-:W-:Y:S01]  /*59b0*/  F2FP.PACK_AB R11, R84, R75 ;  /* 0x0000004b540b723e */ /* 0x000fe200000000ff */
[----:B------:R1:W3:Y:S01]  /*59c0*/  MUFU.EX2 R73, R3 ;  /* 0x0000000300497308 */ /* 0x0002e20000000800 */
[----:B------:R-:W-:Y:S01]  /*59d0*/  IMAD.MOV.U32 R173, RZ, RZ, R171 ;  /* 0x000000ffffad7224 */ /* 0x000fe200078e00ab */
[----:B------:R-:W-:Y:S01]  /*59e0*/  MOV R171, R168 ;  /* 0x000000a800ab7202 */ /* 0x000fe20000000f00 */
[----:B------:R-:W-:Y:S01]  /*59f0*/  IMAD.MOV.U32 R168, RZ, RZ, R170 ;  /* 0x000000ffffa87224 */ /* 0x000fe200078e00aa */
[----:B------:R2:W5:Y:S01]  /*5a00*/  LDL.LU R235, [R1+0x1c] ;  /* 0x00001c0001eb7983 */ /* 0x0005620000300800 */
[----:B------:R-:W-:-:S02]  /*5a10*/  IMAD.MOV.U32 R170, RZ, RZ, R169 ;  /* 0x000000ffffaa7224 */ /* 0x000fc400078e00a9 */
[----:B------:R-:W-:Y:S02]  /*5a20*/  IMAD.MOV.U32 R169, RZ, RZ, R159 ;  /* 0x000000ffffa97224 */ /* 0x000fe400078e009f */
[----:B------:R-:W-:Y:S01]  /*5a30*/  IMAD.MOV.U32 R159, RZ, RZ, R155 ;  /* 0x000000ffff9f7224 */ /* 0x000fe200078e009b */
[----:B------:R-:W-:Y:S01]  /*5a40*/  MOV R155, R154 ;  /* 0x0000009a009b7202 */ /* 0x000fe20000000f00 */
[----:B------:R-:W-:Y:S01]  /*5a50*/  IMAD.MOV.U32 R154, RZ, RZ, R121 ;  /* 0x000000ffff9a7224 */ /* 0x000fe200078e0079 */
[----:B------:R-:W-:Y:S01]  /*5a60*/  HMMA.16816.F32 R140, R8, R24, R140 ;  /* 0x00000018088c723c */ /* 0x000fe2000000188c */
[----:B------:R-:W-:Y:S02]  /*5a70*/  IMAD.MOV.U32 R174, RZ, RZ, R129 ;  /* 0x000000ffffae7224 */ /* 0x000fe400078e0081 */
[----:B------:R-:W-:Y:S02]  /*5a80*/  IMAD.MOV.U32 R121, RZ, RZ, R234 ;  /* 0x000000ffff797224 */ /* 0x000fe400078e00ea */
[----:B-1----:R-:W-:-:S03]  /*5a90*/  FFMA.FTZ R3, R227, c[0x0][0x2d0], -R7 ;  /* 0x0000b400e3037a23 */ /* 0x002fc60000010807 */
[C---:B------:R-:W-:Y:S01]  /*5aa0*/  HMMA.16816.F32 R148, R8.reuse, R26, R148 ;  /* 0x0000001a0894723c */ /* 0x040fe20000001894 */
[----:B------:R1:W-:Y:S07]  /*5ab0*/  MUFU.EX2 R72, R3 ;  /* 0x0000000300487308 */ /* 0x0003ee0000000800 */
[C---:B--2---:R-:W-:Y:S08]  /*5ac0*/  HMMA.16816.F32 R160, R8.reuse, R20, R160 ;  /* 0x0000001408a0723c */ /* 0x044ff000000018a0 */
[----:B------:R-:W-:Y:S01]  /*5ad0*/  HMMA.16816.F32 R164, R8, R22, R164 ;  /* 0x0000001608a4723c */ /* 0x000fe200000018a4 */
[----:B-1----:R-:W-:-:S07]  /*5ae0*/  FFMA.FTZ R3, R172, c[0x0][0x2d0], -R7 ;  /* 0x0000b400ac037a23 */ /* 0x002fce0000010807 */
[----:B----4-:R-:W-:Y:S01]  /*5af0*/  HMMA.16816.F32 R176, R8, R16, R176 ;  /* 0x0000001008b0723c */ /* 0x010fe200000018b0 */
[----:B------:R-:W-:-:S07]  /*5b00*/  IMAD.MOV.U32 R172, RZ, RZ, R173 ;  /* 0x000000ffffac7224 */ /* 0x000fce00078e00ad */
[----:B------:R-:W-:Y:S01]  /*5b10*/  HMMA.16816.F32 R180, R8, R18, R80 ;  /* 0x0000001208b4723c */ /* 0x000fe20000001850 */
[----:B------:R-:W-:Y:S01]  /*5b20*/  IMAD.MOV.U32 R173, RZ, RZ, R171 ;  /* 0x000000ffffad7224 */ /* 0x000fe200078e00ab */
[----:B------:R-:W-:Y:S01]  /*5b30*/  MOV R171, R168 ;  /* 0x000000a800ab7202 */ /* 0x000fe20000000f00 */
[----:B------:R1:W-:Y:S01]  /*5b40*/  MUFU.EX2 R59, R3 ;  /* 0x00000003003b7308 */ /* 0x0003e20000000800 */
[----:B------:R-:W-:-:S04]  /*5b50*/  IMAD.MOV.U32 R168, RZ, RZ, R170 ;  /* 0x000000ffffa87224 */ /* 0x000fc800078e00aa */
[C---:B------:R-:W-:Y:S08]  /*5b60*/  HMMA.16816.F32 R76, R8.reuse, R12, R76 ;  /* 0x0000000c084c723c */ /* 0x040ff0000000184c */
[----:B------:R-:W-:Y:S01]  /*5b70*/  HMMA.16816.F32 R68, R8, R14, R68 ;  /* 0x0000000e0844723c */ /* 0x000fe20000001844 */
[----:B------:R-:W-:Y:S01]  /*5b80*/  MOV R129, R118 ;  /* 0x0000007600817202 */ /* 0x000fe20000000f00 */
[----:B------:R2:W5:Y:S01]  /*5b90*/  LDL.LU R234, [R1+0x18] ;  /* 0x0000180001ea7983 */ /* 0x0005620000300800 */
[----:B-1----:R-:W-:Y:S01]  /*5ba0*/  FFMA.FTZ R3, R172, c[0x0][0x2d0], -R0 ;  /* 0x0000b400ac037a23 */ /* 0x002fe20000010800 */
[----:B------:R-:W-:Y:S01]  /*5bb0*/  MOV R172, R173 ;  /* 0x000000ad00ac7202 */ /* 0x000fe20000000f00 */
[----:B------:R-:W-:-:S02]  /*5bc0*/  IMAD.MOV.U32 R173, RZ, RZ, R171 ;  /* 0x000000ffffad7224 */ /* 0x000fc400078e00ab */
[----:B------:R1:W-:Y:S01]  /*5bd0*/  MUFU.EX2 R58, R3 ;  /* 0x00000003003a7308 */ /* 0x0003e20000000800 */
[----:B------:R-:W-:Y:S02]  /*5be0*/  IMAD.MOV.U32 R171, RZ, RZ, R168 ;  /* 0x000000ffffab7224 */ /* 0x000fe400078e00a8 */
[----:B------:R-:W-:Y:S02]  /*5bf0*/  IMAD.MOV.U32 R170, RZ, RZ, R169 ;  /* 0x000000ffffaa7224 */ /* 0x000fe400078e00a9 */
[----:B------:R-:W-:Y:S02]  /*5c00*/  IMAD.MOV.U32 R169, RZ, RZ, R159 ;  /* 0x000000ffffa97224 */ /* 0x000fe400078e009f */
[----:B------:R-:W-:Y:S02]  /*5c10*/  IMAD.MOV.U32 R168, RZ, RZ, R170 ;  /* 0x000000ffffa87224 */ /* 0x000fe400078e00aa */
[----:B------:R-:W-:Y:S01]  /*5c20*/  IMAD.MOV.U32 R159, RZ, RZ, R155 ;  /* 0x000000ffff9f7224 */ /* 0x000fe200078e009b */
[----:B------:R-:W-:Y:S01]  /*5c30*/  MOV R155, R154 ;  /* 0x0000009a009b7202 */ /* 0x000fe20000000f00 */
[----:B-1----:R-:W-:-:S02]  /*5c40*/  FFMA.FTZ R3, R172, c[0x0][0x2d0], -R0 ;  /* 0x0000b400ac037a23 */ /* 0x002fc40000010800 */
[----:B------:R-:W-:Y:S02]  /*5c50*/  IMAD.MOV.U32 R172, RZ, RZ, R173 ;  /* 0x000000ffffac7224 */ /* 0x000fe400078e00ad */
[----:B------:R1:W4:Y:S01]  /*5c60*/  MUFU.EX2 R57, R3 ;  /* 0x0000000300397308 */ /* 0x0003220000000800 */
        /* <DEDUP_REMOVED lines=8> */
[----:B------:R-:W-:Y:S01]  /*5cf0*/  IMAD.MOV.U32 R159, RZ, RZ, R155 ;  /* 0x000000ffff9f7224 */ /* 0x000fe200078e009b */
[----:B---3--:R-:W-:Y:S01]  /*5d00*/  F2FP.PACK_AB R8, R73, R74 ;  /* 0x0000004a4908723e */ /* 0x008fe200000000ff */
[----:B------:R-:W-:Y:S02]  /*5d10*/  IMAD.MOV.U32 R158, RZ, RZ, R157 ;  /* 0x000000ffff9e7224 */ /* 0x000fe400078e009d */
[----:B-1----:R-:W-:Y:S01]  /*5d20*/  FFMA.FTZ R3, R173, c[0x0][0x2d0], -R0 ;  /* 0x0000b400ad037a23 */ /* 0x002fe20000010800 */
[----:B----4-:R-:W-:Y:S01]  /*5d30*/  F2FP.PACK_AB R9, R57, R58 ;  /* 0x0000003a3909723e */ /* 0x010fe200000000ff */
[----:B------:R-:W-:Y:S02]  /*5d40*/  IMAD.MOV.U32 R169, RZ, RZ, R159 ;  /* 0x000000ffffa97224 */ /* 0x000fe400078e009f */
[----:B------:R1:W3:Y:S01]  /*5d50*/  MUFU.EX2 R31, R3 ;  /* 0x00000003001f7308 */ /* 0x0002e20000000800 */
[----:B------:R-:W-:Y:S01]  /*5d60*/  F2FP.PACK_AB R10, R59, R72 ;  /* 0x000000483b0a723e */ /* 0x000fe200000000ff */
[----:B------:R-:W-:-:S02]  /*5d70*/  IMAD.MOV.U32 R157, RZ, RZ, R153 ;  /* 0x000000ffff9d7224 */ /* 0x000fc400078e0099 */
[----:B------:R-:W-:Y:S02]  /*5d80*/  IMAD.MOV.U32 R153, RZ, RZ, R233 ;  /* 0x000000ffff997224 */ /* 0x000fe400078e00e9 */
[----:B------:R-:W-:Y:S01]  /*5d90*/  IMAD.MOV.U32 R155, RZ, RZ, R154 ;  /* 0x000000ffff9b7224 */ /* 0x000fe200078e009a */
[----:B------:R-:W-:Y:S01]  /*5da0*/  MOV R81, R174 ;  /* 0x000000ae00517202 */ /* 0x000fe20000000f00 */
[----:B-1----:R-:W-:Y:S01]  /*5db0*/  FFMA.FTZ R3, R171, c[0x0][0x2d0], -R6 ;  /* 0x0000b400ab037a23 */ /* 0x002fe20000010806 */
[----:B---3--:R-:W-:Y:S01]  /*5dc0*/  F2FP.PACK_AB R11, R31, R56 ;  /* 0x000000381f0b723e */ /* 0x008fe200000000ff */
[----:B------:R-:W-:Y:S01]  /*5dd0*/  IMAD.MOV.U32 R172, RZ, RZ, R128 ;  /* 0x000000ffffac7224 */ /* 0x000fe200078e0080 */
[----:B------:R-:W-:Y:S01]  /*5de0*/  MOV R227, R156 ;  /* 0x0000009c00e37202 */ /* 0x000fe20000000f00 */
[----:B------:R1:W-:Y:S01]  /*5df0*/  MUFU.EX2 R29, R3 ;  /* 0x00000003001d7308 */ /* 0x0003e20000000800 */
[----:B------:R-:W-:Y:S01]  /*5e00*/  IMAD.MOV.U32 R212, RZ, RZ, R129 ;  /* 0x000000ffffd47224 */ /* 0x000fe200078e0081 */
[----:B------:R-:W-:Y:S01]  /*5e10*/  UIADD3 UR6, UR7, -0x2, URZ ;  /* 0xfffffffe07067890 */ /* 0x000fe2000fffe03f */
[----:B------:R2:W5:Y:S01]  /*5e20*/  LDL.LU R233, [R1+0x14] ;  /* 0x0000140001e97983 */ /* 0x0005620000300800 */
[----:B------:R-:W-:Y:S01]  /*5e30*/  IMAD.MOV.U32 R154, RZ, RZ, R158 ;  /* 0x000000ffff9a7224 */ /* 0x000fe200078e009e */
[----:B------:R-:W-:Y:S01]  /*5e40*/  HMMA.16816.F32 R64, R8, R24, R64 ;  /* 0x000000180840723c */ /* 0x000fe20000001840 */
[----:B------:R-:W-:Y:S01]  /*5e50*/  IMAD.MOV.U32 R158, RZ, RZ, R157 ;  /* 0x000000ffff9e7224 */ /* 0x000fe200078e009d */
[----:B------:R-:W-:Y:S01]  /*5e60*/  MOV R157, R153 ;  /* 0x00000099009d7202 */ /* 0x000fe20000000f00 */
[----:B------:R-:W-:-:S02]  /*5e70*/  IMAD.MOV.U32 R153, RZ, RZ, R152 ;  /* 0x000000ffff997224 */ /* 0x000fc400078e0098 */
[----:B------:R-:W-:Y:S02]  /*5e80*/  IMAD.MOV.U32 R152, RZ, RZ, R232 ;  /* 0x000000ffff987224 */ /* 0x000fe400078e00e8 */
[----:B------:R-:W-:Y:S01]  /*5e90*/  IMAD.MOV.U32 R159, RZ, RZ, R155 ;  /* 0x000000ffff9f7224 */ /* 0x000fe200078e009b */
[----:B------:R-:W-:Y:S01]  /*5ea0*/  HMMA.16816.F32 R48, R8, R22, R48 ;  /* 0x000000160830723c */ /* 0x000fe20000001830 */
[----:B-1----:R-:W-:Y:S01]  /*5eb0*/  FFMA.FTZ R3, R168, c[0x0][0x2d0], -R6 ;  /* 0x0000b400a8037a23 */ /* 0x002fe20000010806 */
[----:B------:R2:W5:Y:S01]  /*5ec0*/  LDL.LU R232, [R1+0x10] ;  /* 0x0000100001e87983 */ /* 0x0005620000300800 */
[----:B------:R-:W-:Y:S01]  /*5ed0*/  IMAD.MOV.U32 R155, RZ, RZ, R154 ;  /* 0x000000ffff9b7224 */ /* 0x000fe200078e009a */
[----:B------:R-:W-:Y:S01]  /*5ee0*/  MOV R154, R153 ;  /* 0x00000099009a7202 */ /* 0x000fe20000000f00 */
[----:B------:R1:W-:Y:S01]  /*5ef0*/  MUFU.EX2 R30, R3 ;  /* 0x00000003001e7308 */ /* 0x0003e20000000800 */
[----:B------:R-:W-:Y:S01]  /*5f00*/  IMAD.MOV.U32 R153, RZ, RZ, R152 ;  /* 0x000000ffff997224 */ /* 0x000fe200078e0098 */
[----:B------:R-:W-:Y:S01]  /*5f10*/  MOV R173, R159 ;  /* 0x0000009f00ad7202 */ /* 0x000fe20000000f00 */
[----:B------:R-:W-:-:S02]  /*5f20*/  IMAD.MOV.U32 R152, RZ, RZ, R131 ;  /* 0x000000ffff987224 */ /* 0x000fc400078e0083 */
[----:B-1----:R-:W-:Y:S02]  /*5f30*/  FFMA.FTZ R3, R170, c[0x0][0x2d0], -R6 ;  /* 0x0000b400aa037a23 */ /* 0x002fe40000010806 */
[----:B------:R-:W-:Y:S02]  /*5f40*/  IMAD.MOV.U32 R186, RZ, RZ, R153 ;  /* 0x000000ffffba7224 */ /* 0x000fe400078e0099 */
[----:B------:R1:W-:Y:S01]  /*5f50*/  MUFU.EX2 R28, R3 ;  /* 0x00000003001c7308 */ /* 0x0003e20000000800 */
[----:B------:R-:W-:Y:S01]  /*5f60*/  IMAD.MOV.U32 R146, RZ, RZ, R154 ;  /* 0x000000ffff927224 */ /* 0x000fe200078e009a */
[----:B------:R-:W-:Y:S01]  /*5f70*/  HMMA.16816.F32 R52, R8, R20, R52 ;  /* 0x000000140834723c */ /* 0x000fe20000001834 */
[----:B------:R-:W-:Y:S02]  /*5f80*/  IMAD.MOV.U32 R131, RZ, RZ, R130 ;  /* 0x000000ffff837224 */ /* 0x000fe400078e0082 */
[----:B------:R-:W-:Y:S02]  /*5f90*/  IMAD.MOV.U32 R80, RZ, RZ, R172 ;  /* 0x000000ffff507224 */ /* 0x000fe400078e00ac */
[----:B------:R-:W-:-:S02]  /*5fa0*/  IMAD.MOV.U32 R130, RZ, RZ, R139 ;  /* 0x000000ffff827224 */ /* 0x000fc400078e008b */
[----:B-1----:R-:W-:Y:S01]  /*5fb0*/  FFMA.FTZ R3, R169, c[0x0][0x2d0], -R6 ;  /* 0x0000b400a9037a23 */ /* 0x002fe20000010806 */
[C---:B------:R-:W-:Y:S01]  /*5fc0*/  HMMA.16816.F32 R44, R8.reuse, R12, R44 ;  /* 0x0000000c082c723c */ /* 0x040fe2000000182c */
[----:B------:R-:W-:Y:S01]  /*5fd0*/  MUFU.EX2 R20, R4 ;  /* 0x0000000400147308 */ /* 0x000fe20000000800 */
[----:B------:R-:W-:Y:S02]  /*5fe0*/  IMAD.MOV.U32 R185, RZ, RZ, R152 ;  /* 0x000000ffffb97224 */ /* 0x000fe400078e0098 */
[----:B------:R-:W-:Y:S02]  /*5ff0*/  IMAD.MOV.U32 R174, RZ, RZ, R127 ;  /* 0x000000ffffae7224 */ /* 0x000fe400078e007f */
[----:B------:R-:W-:Y:S02]  /*6000*/  IMAD.MOV.U32 R159, RZ, RZ, R155 ;  /* 0x000000ffff9f7224 */ /* 0x000fe400078e009b */
[----:B------:R-:W-:Y:S01]  /*6010*/  HMMA.16816.F32 R60, R8, R26, R60 ;  /* 0x0000001a083c723c */ /* 0x000fe2000000183c */
[----:B------:R1:W3:Y:S01]  /*6020*/  MUFU.EX2 R25, R3 ;  /* 0x0000000300197308 */ /* 0x0002e20000000800 */
[--C-:B------:R-:W-:Y:S01]  /*6030*/  FFMA.FTZ R12, R217, c[0x0][0x2d0], -R0.reuse ;  /* 0x0000b400d90c7a23 */ /* 0x100fe20000010800 */
[----:B------:R-:W-:Y:S01]  /*6040*/  MOV R184, R131 ;  /* 0x0000008300b87202 */ /* 0x000fe20000000f00 */
[----:B------:R-:W-:Y:S01]  /*6050*/  FFMA.FTZ R6, R222, c[0x0][0x2d0], -R0 ;  /* 0x0000b400de067a23 */ /* 0x000fe20000010800 */
[----:B------:R-:W4:Y:S01]  /*6060*/  LDSM.16.MT88.4 R152, [R228+0x3100] ;  /* 0x00310000e498783b */ /* 0x000f220000004200 */
[----:B------:R-:W-:-:S02]  /*6070*/  IMAD.MOV.U32 R172, RZ, RZ, R173 ;  /* 0x000000ffffac7224 */ /* 0x000fc400078e00ad */
[C---:B------:R-:W-:Y:S01]  /*6080*/  HMMA.16816.F32 R36, R8.reuse, R16, R36 ;  /* 0x000000100824723c */ /* 0x040fe20000001824 */
[----:B------:R-:W-:Y:S01]  /*6090*/  IMAD.MOV.U32 R175, RZ, RZ, R130 ;  /* 0x000000ffffaf7224 */ /* 0x000fe200078e0082 */
[----:B------:R-:W2:Y:S06]  /*60a0*/  LDSM.16.MT88.4 R168, [R231+0x3100] ;  /* 0x00310000e7a8783b */ /* 0x000eac0000004200 */
[C---:B------:R-:W-:Y:S01]  /*60b0*/  HMMA.16816.F32 R40, R8.reuse, R18, R40 ;  /* 0x000000120828723c */ /* 0x040fe20000001828 */
[----:B-1----:R-:W-:Y:S01]  /*60c0*/  FFMA.FTZ R3, R213, c[0x0][0x2d0], -R5 ;  /* 0x0000b400d5037a23 */ /* 0x002fe20000010805 */
[----:B------:R-:W-:Y:S03]  /*60d0*/  LDSM.16.MT88.4 R16, [R230+0x3100] ;  /* 0x00310000e610783b */ /* 0x000fe60000004200 */
[----:B------:R1:W-:Y:S01]  /*60e0*/  MUFU.EX2 R24, R3 ;  /* 0x0000000300187308 */ /* 0x0003e20000000800 */
[----:B------:R-:W-:Y:S01]  /*60f0*/  FFMA.FTZ R4, R186, c[0x0][0x2d0], -R7 ;  /* 0x0000b400ba047a23 */ /* 0x000fe20000010807 */
[----:B------:R2:W5:Y:S01]  /*6100*/  LDL.LU R139, [R1+0xc] ;  /* 0x00000c00018b7983 */ /* 0x0005620000300800 */
[----:B------:R-:W-:Y:S01]  /*6110*/  HMMA.16816.F32 R32, R8, R14, R32 ;  /* 0x0000000e0820723c */ /* 0x000fe20000001820 */
[----:B------:R-:W-:Y:S01]  /*6120*/  IMAD.MOV.U32 R173, RZ, RZ, R125 ;  /* 0x000000ffffad7224 */ /* 0x000fe200078e007d */
[----:B------:R-:W-:Y:S01]  /*6130*/  UISETP.GE.AND UP0, UPT, UR6, UR8, UPT ;  /* 0x000000080600728c */ /* 0x000fe2000bf06270 */
[----:B------:R-:W-:Y:S01]  /*6140*/  IMAD.MOV.U32 R130, RZ, RZ, R117 ;  /* 0x000000ffff827224 */ /* 0x000fe200078e0075 */
[----:B---3--:R-:W-:Y:S01]  /*6150*/  F2FP.PACK_AB R186, R25, R28 ;  /* 0x0000001c19ba723e */ /* 0x008fe200000000ff */
[----:B------:R3:W-:Y:S01]  /*6160*/  MUFU.EX2 R14, R4 ;  /* 0x00000004000e7308 */ /* 0x0007e20000000800 */
[----:B------:R-:W-:-:S02]  /*6170*/  IMAD.MOV.U32 R82, RZ, RZ, R175 ;  /* 0x000000ffff527224 */ /* 0x000fc400078e00af */
[----:B------:R-:W-:Y:S01]  /*6180*/  IMAD.MOV.U32 R83, RZ, RZ, R184 ;  /* 0x000000ffff537224 */ /* 0x000fe200078e00b8 */
[----:B------:R-:W-:Y:S01]  /*6190*/  PLOP3.LUT P0, PT, PT, PT, UP0, 0x80, 0x0 ;  /* 0x000000000000781c */ /* 0x000fe20003f0f008 */
[----:B------:R-:W-:Y:S01]  /*61a0*/  IMAD.MOV.U32 R131, RZ, RZ, R116 ;  /* 0x000000ffff837224 */ /* 0x000fe200078e0074 */
[----:B------:R-:W-:Y:S01]  /*61b0*/  F2FP.PACK_AB R184, R30, R29 ;  /* 0x0000001d1eb8723e */ /* 0x000fe200000000ff */
[----:B------:R-:W-:Y:S01]  /*61c0*/  IMAD.MOV.U32 R128, RZ, RZ, R119 ;  /* 0x000000ffff807224 */ /* 0x000fe200078e0077 */
[----:B------:R-:W-:Y:S01]  /*61d0*/  MUFU.EX2 R11, R12 ;  /* 0x0000000c000b7308 */ /* 0x000fe20000000800 */
[----:B-1----:R-:W-:Y:S01]  /*61e0*/  FFMA.FTZ R3, R211, c[0x0][0x2d0], -R5 ;  /* 0x0000b400d3037a23 */ /* 0x002fe20000010805 */
[----:B------:R-:W1:Y:S01]  /*61f0*/  LDSM.16.MT88.4 R116, [R229+0x3100] ;  /* 0x00310000e574783b */ /* 0x000e620000004200 */
[----:B------:R-:W-:Y:S02]  /*6200*/  IMAD.MOV.U32 R210, RZ, RZ, R131 ;  /* 0x000000ffffd27224 */ /* 0x000fe400078e0083 */
[----:B------:R-:W-:-:S03]  /*6210*/  IMAD.MOV.U32 R209, RZ, RZ, R128 ;  /* 0x000000ffffd17224 */ /* 0x000fc600078e0080 */
[----:B------:R2:W1:Y:S01]  /*6220*/  MUFU.EX2 R23, R3 ;  /* 0x0000000300177308 */ /* 0x0004620000000800 */
[----:B---3--:R-:W-:-:S07]  /*6230*/  FADD.FTZ R4, R224, R221 ;  /* 0x000000dde0047221 */ /* 0x008fce0000010000 */
[----:B------:R-:W-:Y:S01]  /*6240*/  MUFU.EX2 R10, R6 ;  /* 0x00000006000a7308 */ /* 0x000fe20000000800 */
[----:B--2---:R-:W-:-:S07]  /*6250*/  FFMA.FTZ R3, R214, c[0x0][0x2d0], -R5 ;  /* 0x0000b400d6037a23 */ /* 0x004fce0000010805 */
[----:B------:R2:W-:Y:S02]  /*6260*/  MUFU.EX2 R22, R3 ;  /* 0x0000000300167308 */ /* 0x0005e40000000800 */
[----:B--2---:R-:W-:Y:S02]  /*6270*/  FFMA.FTZ R3, R226, c[0x0][0x2d0], -R5 ;  /* 0x0000b400e2037a23 */ /* 0x004fe40000010805 */
[----:B------:R-:W-:-:S04]  /*6280*/  FFMA.FTZ R5, R225, c[0x0][0x2d0], -R0 ;  /* 0x0000b400e1057a23 */ /* 0x000fc80000010800 */
[----:B------:R2:W3:Y:S01]  /*6290*/  MUFU.EX2 R21, R3 ;  /* 0x0000000300157308 */ /* 0x0004e20000000800 */
[----:B------:R-:W-:-:S07]  /*62a0*/  FFMA.FTZ R0, R215, c[0x0][0x2d0], -R0 ;  /* 0x0000b400d7007a23 */ /* 0x000fce0000010800 */
[----:B------:R4:W4:Y:S01]  /*62b0*/  MUFU.EX2 R9, R5 ;  /* 0x0000000500097308 */ /* 0x0009220000000800 */
[----:B--2---:R-:W-:-:S07]  /*62c0*/  FFMA.FTZ R3, R146, c[0x0][0x2d0], -R7 ;  /* 0x0000b40092037a23 */ /* 0x004fce0000010807 */
[----:B------:R2:W2:Y:S01]  /*62d0*/  MUFU.EX2 R12, R0 ;  /* 0x00000000000c7308 */ /* 0x0004a20000000800 */
[----:B------:R-:W-:Y:S01]  /*62e0*/  FFMA.FTZ R7, R185, c[0x0][0x2d0], -R7 ;  /* 0x0000b400b9077a23 */ /* 0x000fe20000010807 */
[----:B-1----:R-:W-:Y:S02]  /*62f0*/  F2FP.PACK_AB R185, R23, R24 ;  /* 0x0000001817b9723e */ /* 0x002fe400000000ff */
[----:B---3--:R-:W-:Y:S01]  /*6300*/  F2FP.PACK_AB R187, R21, R22 ;  /* 0x0000001615bb723e */ /* 0x008fe200000000ff */
[----:B----4-:R-:W-:-:S03]  /*6310*/  FADD.FTZ R5, R124, R126 ;  /* 0x0000007e7c057221 */ /* 0x010fc60000010000 */
[----:B------:R1:W3:Y:S01]  /*6320*/  MUFU.EX2 R15, R3 ;  /* 0x00000003000f7308 */ /* 0x0002e20000000800 */
[----:B------:R-:W-:Y:S01]  /*6330*/  F2FP.PACK_AB R129, R10, R9 ;  /* 0x000000090a81723e */ /* 0x000fe200000000ff */
[----:B------:R-:W-:Y:S01]  /*6340*/  FADD.FTZ R6, R158, R5 ;  /* 0x000000059e067221 */ /* 0x000fe20000010000 */
[C---:B------:R-:W-:Y:S01]  /*6350*/  HMMA.16816.F32 R140, R184.reuse, R152, R140 ;  /* 0x00000098b88c723c */ /* 0x040fe2000000188c */
[----:B------:R-:W-:Y:S02]  /*6360*/  FADD.FTZ R5, R223, R4 ;  /* 0x00000004df057221 */ /* 0x000fe40000010000 */
[----:B--2---:R-:W-:Y:S02]  /*6370*/  FADD.FTZ R0, R159, R173 ;  /* 0x000000ad9f007221 */ /* 0x004fe40000010000 */
[----:B------:R2:W4:Y:S01]  /*6380*/  MUFU.EX2 R13, R7 ;  /* 0x00000007000d7308 */ /* 0x0005220000000800 */
[----:B------:R-:W-:Y:S02]  /*6390*/  F2FP.PACK_AB R131, R12, R11 ;  /* 0x0000000b0c83723e */ /* 0x000fe400000000ff */
[----:B------:R-:W-:Y:S01]  /*63a0*/  HMMA.16816.F32 R148, R184, R154, R148 ;  /* 0x0000009ab894723c */ /* 0x000fe20000001894 */
[----:B-1----:R-:W-:Y:S01]  /*63b0*/  FADD.FTZ R3, R172, R174 ;  /* 0x000000aeac037221 */ /* 0x002fe20000010000 */
[----:B---3--:R-:W-:-:S03]  /*63c0*/  F2FP.PACK_AB R128, R15, R20 ;  /* 0x000000140f80723e */ /* 0x008fc600000000ff */
[----:B------:R-:W-:-:S03]  /*63d0*/  FADD.FTZ R4, R157, R3 ;  /* 0x000000039d047221 */ /* 0x000fc60000010000 */
[C---:B------:R-:W-:Y:S01]  /*63e0*/  HMMA.16816.F32 R160, R184.reuse, R168, R160 ;  /* 0x000000a8b8a0723c */ /* 0x040fe200000018a0 */
[----:B------:R-:W-:Y:S02]  /*63f0*/  FADD.FTZ R3, R80, R6 ;  /* 0x0000000650037221 */ /* 0x000fe40000010000 */
[----:B------:R-:W-:Y:S02]  /*6400*/  FADD.FTZ R4, R82, R4 ;  /* 0x0000000452047221 */ /* 0x000fe40000010000 */
[----:B--2---:R-:W-:Y:S01]  /*6410*/  FADD.FTZ R7, R130, R0 ;  /* 0x0000000082077221 */ /* 0x004fe20000010000 */
[----:B----4-:R-:W-:Y:S01]  /*6420*/  F2FP.PACK_AB R130, R13, R14 ;  /* 0x0000000e0d82723e */ /* 0x010fe200000000ff */
        /* <DEDUP_REMOVED lines=99> */
[----:B------:R1:W-:Y:S01]  /*6a60*/  STL [R1+0x4], R0 ;  /* 0x0000040001007387 */ /* 0x0003e20000100800 */
[----:B------:R-:W-:Y:S02]  /*6a70*/  FADD.FTZ R251, R72, R251 ;  /* 0x000000fb48fb7221 */ /* 0x000fe40000010000 */
[----:B------:R-:W-:Y:S01]  /*6a80*/  FADD.FTZ R252, R56, R252 ;  /* 0x000000fc38fc7221 */ /* 0x000fe20000010000 */
[----:B------:R1:W-:Y:S01]  /*6a90*/  STL [R1], R4 ;  /* 0x0000000401007387 */ /* 0x0003e20000100800 */
        /* <DEDUP_REMOVED lines=10> */
[----:B------:R-:W-:Y:S05]  /*6b40*/  @!P0 BRA `(.L_x_1928) ;  /* 0x0000427000008947 */ /* 0x000fea0003800000 */
[----:B------:R-:W-:Y:S01]  /*6b50*/  IMAD.MOV.U32 R3, RZ, RZ, R136 ;  /* 0x000000ffff037224 */ /* 0x000fe200078e0088 */
[----:B------:R-:W-:Y:S01]  /*6b60*/  MOV R138, R2 ;  /* 0x00000002008a7202 */ /* 0x000fe20000000f00 */
[----:B-1----:R-:W-:Y:S01]  /*6b70*/  IMAD.MOV.U32 R0, RZ, RZ, R137 ;  /* 0x000000ffff007224 */ /* 0x002fe200078e0089 */
[----:B------:R-:W-:Y:S01]  /*6b80*/  MOV R133, R135 ;  /* 0x0000008700857202 */ /* 0x000fe20000000f00 */
[----:B------:R-:W-:Y:S05]  /*6b90*/  BRA `(.L_x_1929) ;  /* 0x0000040000007947 */ /* 0x000fea0003800000 */
.L_x_1931:
[----:B------:R-:W2:Y:S01]  /*6ba0*/  LDL R136, [R1+0x8] ;  /* 0x0000080001887983 */ /* 0x000ea20000100800 */
[----:B------:R-:W-:Y:S01]  /*6bb0*/  UIMAD UR5, UR6, 0x70, UR9 ;  /* 0x00000070060578a4 */ /* 0x000fe2000f8e0209 */
[----:B------:R-:W-:Y:S05]  /*6bc0*/  IMAD.MOV.U32 R247, RZ, RZ, RZ ;  /* 0x000000fffff77224 */ /* 0x000fea00078e00ff */
        /* <DEDUP_REMOVED lines=28> */
[----:B------:R-:W3:Y:S04]  /*6d90*/  SHFL.IDX PT, R134, R132, 0x1, 0x181f ;  /* 0x00381f0084867f89 */ /* 0x000ee800000e0000 */
[----:B------:R-:W4:Y:S04]  /*6da0*/  SHFL.IDX PT, R135, R2, 0x1, 0x181f ;  /* 0x00381f0002877f89 */ /* 0x000f2800000e0000 */
[----:B------:R-:W5:Y:S04]  /*6db0*/  SHFL.IDX PT, R190, R132, 0x3, 0x181f ;  /* 0x00781f0084be7f89 */ /* 0x000f6800000e0000 */
[----:B------:R-:W5:Y:S01]  /*6dc0*/  SHFL.IDX PT, R189, R2, 0x2, 0x181f ;  /* 0x00581f0002bd7f89 */ /* 0x000f6200000e0000 */
[-C--:B-1----:R-:W-:Y:S03]  /*6dd0*/  IADD3 R136, P1, R136, R246.reuse, RZ ;  /* 0x000000f688887210 */ /* 0x082fe60007f3e0ff */
[----:B------:R-:W1:Y:S04]  /*6de0*/  SHFL.IDX PT, R188, R132, 0x4, 0x181f ;  /* 0x00981f0084bc7f89 */ /* 0x000e6800000e0000 */
[----:B------:R-:W1:Y:S01]  /*6df0*/  SHFL.IDX PT, R191, R132, 0x5, 0x181f ;  /* 0x00b81f0084bf7f89 */ /* 0x000e6200000e0000 */
[--C-:B--2---:R-:W-:Y:S03]  /*6e00*/  IMAD.X R137, R137, 0x1, R245.reuse, P1 ;  /* 0x0000000189897824 */ /* 0x104fe600008e06f5 */
[----:B------:R-:W2:Y:S01]  /*6e10*/  SHFL.IDX PT, R196, R2, 0x3, 0x181f ;  /* 0x00781f0002c47f89 */ /* 0x000ea200000e0000 */
[-C--:B---3--:R-:W-:Y:S03]  /*6e20*/  IADD3 R134, P0, R134, R246.reuse, RZ ;  /* 0x000000f686867210 */ /* 0x088fe60007f1e0ff */
[----:B------:R3:W-:Y:S01]  /*6e30*/  LDGSTS.E.BYPASS.LTC128B.128 [R248+0x3900], [R136.64], !P6 ;  /* 0x0390000088f87fae */ /* 0x0007e2000f101d50 */
[-C--:B----4-:R-:W-:Y:S02]  /*6e40*/  IADD3.X R135, R135, R245.reuse, RZ, P0, !PT ;  /* 0x000000f587877210 */ /* 0x090fe400007fe4ff */
[-C--:B------:R-:W-:Y:S01]  /*6e50*/  IADD3 R192, P0, R192, R246.reuse, RZ ;  /* 0x000000f6c0c07210 */ /* 0x080fe20007f1e0ff */
[----:B------:R-:W4:Y:S01]  /*6e60*/  SHFL.IDX PT, R195, R2, 0x4, 0x181f ;  /* 0x00981f0002c37f89 */ /* 0x000f2200000e0000 */
[-C--:B-----5:R-:W-:Y:S03]  /*6e70*/  IADD3 R190, P3, R190, R246.reuse, RZ ;  /* 0x000000f6bebe7210 */ /* 0x0a0fe60007f7e0ff */
        /* <DEDUP_REMOVED lines=18> */
.L_x_1929:
[----:B------:R-:W-:Y:S04]  /*6fa0*/  DEPBAR.LE SB0, 0x0 ;  /* 0x000080000000791a */ /* 0x000fe80000000000 */
[----:B------:R-:W-:Y:S01]  /*6fb0*/  BAR.SYNC.DEFER_BLOCKING 0x0 ;  /* 0x0000000000007b1d */ /* 0x000fe20000010000 */
[C---:B------:R-:W-:Y:S01]  /*6fc0*/  IMAD.WIDE.U32 R68, R249.reuse, c[0x0][0x208], RZ ;  /* 0x00008200f9447a25 */ /* 0x040fe200078e00ff */
[----:B------:R-:W-:Y:S01]  /*6fd0*/  SHF.R.S32.HI R2, RZ, 0x1f, R249 ;  /* 0x0000001fff027819 */ /* 0x000fe200000114f9 */
[----:B------:R-:W-:Y:S04]  /*6fe0*/  UISETP.GT.AND UP0, UPT, UR6, UR8, UPT ;  /* 0x000000080600728c */ /* 0x000fe8000bf04270 */
[----:B------:R-:W-:Y:S04]  /*6ff0*/  IMAD R2, R2, c[0x0][0x208], RZ ;  /* 0x0000820002027a24 */ /* 0x000fe800078e02ff */
[----:B------:R-:W-:Y:S01]  /*7000*/  IMAD R2, R249, c[0x0][0x20c], R2 ;  /* 0x00008300f9027a24 */ /* 0x000fe200078e0202 */
[----:B-----5:R-:W-:Y:S06]  /*7010*/  LDSM.16.M88.4 R112, [R234+0x7100] ;  /* 0x00710000ea70783b */ /* 0x020fec0000000200 */
[----:B------:R-:W1:Y:S06]  /*7020*/  LDSM.16.M88.4 R16, [R139+0x3900] ;  /* 0x003900008b10783b */ /* 0x000e6c0000000200 */
[----:B------:R-:W2:Y:S06]  /*7030*/  LDSM.16.M88.4 R108, [R234+0x9100] ;  /* 0x00910000ea6c783b */ /* 0x000eac0000000200 */
[----:B------:R-:W3:Y:S06]  /*7040*/  LDSM.16.M88.4 R32, [R139+0x4100] ;  /* 0x004100008b20783b */ /* 0x000eec0000000200 */
[----:B------:R-:W4:Y:S06]  /*7050*/  LDSM.16.M88.4 R48, [R139+0x4900] ;  /* 0x004900008b30783b */ /* 0x000f2c0000000200 */
[----:B------:R-:W3:Y:S06]  /*7060*/  LDSM.16.M88.4 R64, [R139+0x5100] ;  /* 0x005100008b40783b */ /* 0x000eec0000000200 */
[----:B------:R-:W3:Y:S06]  /*7070*/  LDSM.16.M88.4 R80, [R139+0x5900] ;  /* 0x005900008b50783b */ /* 0x000eec0000000200 */
[----:B------:R-:W-:Y:S01]  /*7080*/  LDSM.16.M88.4 R96, [R139+0x6100] ;  /* 0x006100008b60783b */ /* 0x000fe20000000200 */
[-C--:B-1----:R-:W-:Y:S05]  /*7090*/  HMMA.16816.F32 R4, R112, R16.reuse, RZ ;  /* 0x000000107004723c */ /* 0x082fea00000018ff */
[----:B------:R-:W-:Y:S03]  /*70a0*/  LDSM.16.M88.4 R188, [R139+0x6900] ;  /* 0x006900008bbc783b */ /* 0x000fe60000000200 */
[C---:B--2---:R-:W-:Y:S03]  /*70b0*/  HMMA.16816.F32 R8, R108.reuse, R16, RZ ;  /* 0x000000106c08723c */ /* 0x044fe600000018ff */
[----:B------:R-:W-:Y:S06]  /*70c0*/  LDSM.16.M88.4 R192, [R237+0x7100] ;  /* 0x00710000edc0783b */ /* 0x000fec0000000200 */
[----:B------:R-:W-:Y:S01]  /*70d0*/  LDSM.16.M88.4 R196, [R238] ;  /* 0x00000000eec4783b */ /* 0x000fe20000000200 */
[-C--:B------:R-:W-:Y:S05]  /*70e0*/  HMMA.16816.F32 R12, R108, R18.reuse, RZ ;  /* 0x000000126c0c723c */ /* 0x080fea00000018ff */
[----:B------:R-:W-:Y:S03]  /*70f0*/  LDSM.16.M88.4 R200, [R237+0x9100] ;  /* 0x00910000edc8783b */ /* 0x000fe60000000200 */
[C---:B------:R-:W-:Y:S03]  /*7100*/  HMMA.16816.F32 R16, R112.reuse, R18, RZ ;  /* 0x000000127010723c */ /* 0x040fe600000018ff */
[----:B------:R-:W-:Y:S05]  /*7110*/  LDSM.16.M88.4 R204, [R244] ;  /* 0x00000000f4cc783b */ /* 0x000fea0000000200 */
[-C--:B---3--:R-:W-:Y:S01]  /*7120*/  HMMA.16816.F32 R20, R112, R32.reuse, RZ ;  /* 0x000000207014723c */ /* 0x088fe200000018ff */
[----:B------:R-:W-:Y:S06]  /*7130*/  LDSM.16.M88.4 R208, [R243] ;  /* 0x00000000f3d0783b */ /* 0x000fec0000000200 */
[----:B------:R-:W-:Y:S01]  /*7140*/  LDSM.16.M88.4 R212, [R242] ;  /* 0x00000000f2d4783b */ /* 0x000fe20000000200 */
[C---:B------:R-:W-:Y:S05]  /*7150*/  HMMA.16816.F32 R24, R108.reuse, R32, RZ ;  /* 0x000000206c18723c */ /* 0x040fea00000018ff */
[----:B------:R-:W-:Y:S03]  /*7160*/  LDSM.16.M88.4 R216, [R241] ;  /* 0x00000000f1d8783b */ /* 0x000fe60000000200 */
[-C--:B------:R-:W-:Y:S03]  /*7170*/  HMMA.16816.F32 R28, R108, R34.reuse, RZ ;  /* 0x000000226c1c723c */ /* 0x080fe600000018ff */
[----:B------:R-:W-:Y:S05]  /*7180*/  LDSM.16.M88.4 R220, [R240] ;  /* 0x00000000f0dc783b */ /* 0x000fea0000000200 */
[C---:B------:R-:W-:Y:S01]  /*7190*/  HMMA.16816.F32 R32, R112.reuse, R34, RZ ;  /* 0x000000227020723c */ /* 0x040fe200000018ff */
[----:B------:R-:W-:Y:S07]  /*71a0*/  LDSM.16.M88.4 R224, [R239] ;  /* 0x00000000efe0783b */ /* 0x000fee0000000200 */
[-C--:B----4-:R-:W-:Y:S08]  /*71b0*/  HMMA.16816.F32 R36, R112, R48.reuse, RZ ;  /* 0x000000307024723c */ /* 0x090ff000000018ff */
[C---:B------:R-:W-:Y:S08]  /*71c0*/  HMMA.16816.F32 R40, R108.reuse, R48, RZ ;  /* 0x000000306c28723c */ /* 0x040ff000000018ff */
[-C--:B------:R-:W-:Y:S08]  /*71d0*/  HMMA.16816.F32 R44, R108, R50.reuse, RZ ;  /* 0x000000326c2c723c */ /* 0x080ff000000018ff */
[C---:B------:R-:W-:Y:S08]  /*71e0*/  HMMA.16816.F32 R48, R112.reuse, R50, RZ ;  /* 0x000000327030723c */ /* 0x040ff000000018ff */
[-C--:B------:R-:W-:Y:S08]  /*71f0*/  HMMA.16816.F32 R52, R112, R64.reuse, RZ ;  /* 0x000000407034723c */ /* 0x080ff000000018ff */
[C---:B------:R-:W-:Y:S07]  /*7200*/  HMMA.16816.F32 R56, R108.reuse, R64, RZ ;  /* 0x000000406c38723c */ /* 0x040fee00000018ff */
[----:B------:R-:W-:Y:S01]  /*7210*/  IMAD.IADD R65, R69, 0x1, R2 ;  /* 0x0000000145417824 */ /* 0x000fe200078e0202 */
[-C--:B------:R-:W-:Y:S01]  /*7220*/  HMMA.16816.F32 R60, R108, R66.reuse, RZ ;  /* 0x000000426c3c723c */ /* 0x080fe200000018ff */
[----:B------:R-:W-:Y:S03]  /*7230*/  IMAD.MOV.U32 R64, RZ, RZ, R68 ;  /* 0x000000ffff407224 */ /* 0x000fe600078e0044 */
[----:B------:R-:W-:Y:S01]  /*7240*/  SHF.R.S32.HI R2, RZ, 0x1f, R247 ;  /* 0x0000001fff027819 */ /* 0x000fe200000114f7 */
[C---:B------:R-:W-:Y:S03]  /*7250*/  IMAD.WIDE.U32 R72, R247.reuse, c[0x0][0x218], R64 ;  /* 0x00008600f7487a25 */ /* 0x040fe600078e0040 */
[C---:B------:R-:W-:Y:S04]  /*7260*/  HMMA.16816.F32 R64, R112.reuse, R66, RZ ;  /* 0x000000427040723c */ /* 0x040fe800000018ff */
[----:B------:R-:W-:Y:S01]  /*7270*/  IMAD R2, R2, c[0x0][0x218], RZ ;  /* 0x0000860002027a24 */ /* 0x000fe200078e02ff */
[----:B------:R-:W-:Y:S03]  /*7280*/  IADD3 R132, P1, R72, UR22, RZ ;  /* 0x0000001648847c10 */ /* 0x000fe6000ff3e0ff */
[-C--:B------:R-:W-:Y:S01]  /*7290*/  HMMA.16816.F32 R68, R112, R80.reuse, RZ ;  /* 0x000000507044723c */ /* 0x080fe200000018ff */
[----:B------:R-:W-:Y:S03]  /*72a0*/  IMAD R72, R247, c[0x0][0x21c], R2 ;  /* 0x00008700f7487a24 */ /* 0x000fe600078e0202 */
[C---:B------:R-:W-:Y:S02]  /*72b0*/  LEA R2, P0, R132.reuse, c[0x0][0x1f8], 0x1 ;  /* 0x00007e0084027a11 */ /* 0x040fe400078008ff */
[----:B------:R-:W-:Y:S03]  /*72c0*/  IADD3.X R72, R73, UR4, R72, P1, !PT ;  /* 0x0000000449487c10 */ /* 0x000fe60008ffe448 */
[----:B------:R-:W1:Y:S03]  /*72d0*/  SHFL.IDX PT, R94, R2, RZ, 0x181f ;  /* 0x00181fff025e7589 */ /* 0x000e6600000e0000 */
[----:B------:R-:W-:Y:S02]  /*72e0*/  LEA.HI.X R132, R132, c[0x0][0x1fc], R72, 0x1, P0 ;  /* 0x00007f0084847a11 */ /* 0x000fe400000f0c48 */
[C---:B------:R-:W-:Y:S01]  /*72f0*/  HMMA.16816.F32 R72, R108.reuse, R80, RZ ;  /* 0x000000506c48723c */ /* 0x040fe200000018ff */
[----:B------:R-:W2:Y:S06]  /*7300*/  SHFL.IDX PT, R92, R2, 0x1, 0x181f ;  /* 0x00381f00025c7f89 */ /* 0x000eac00000e0000 */
[----:B------:R-:W3:Y:S01]  /*7310*/  SHFL.IDX PT, R88, R132, RZ, 0x181f ;  /* 0x00181fff84587589 */ /* 0x000ee200000e0000 */
[-C--:B------:R-:W-:Y:S05]  /*7320*/  HMMA.16816.F32 R76, R108, R82.reuse, RZ ;  /* 0x000000526c4c723c */ /* 0x080fea00000018ff */
[----:B------:R-:W4:Y:S03]  /*7330*/  SHFL.IDX PT, R89, R132, 0x1, 0x181f ;  /* 0x00381f0084597f89 */ /* 0x000f2600000e0000 */
[C---:B------:R-:W-:Y:S03]  /*7340*/  HMMA.16816.F32 R80, R112.reuse, R82, RZ ;  /* 0x000000527050723c */ /* 0x040fe600000018ff */
[----:B------:R-:W4:Y:S01]  /*7350*/  SHFL.IDX PT, R100, R2, 0x2, 0x181f ;  /* 0x00581f0002647f89 */ /* 0x000f2200000e0000 */
[-C--:B-1----:R-:W-:Y:S04]  /*7360*/  IADD3 R94, P1, R94, R246.reuse, RZ ;  /* 0x000000f65e5e7210 */ /* 0x082fe80007f3e0ff */
[-C--:B------:R-:W-:Y:S01]  /*7370*/  HMMA.16816.F32 R84, R112, R96.reuse, RZ ;  /* 0x000000607054723c */ /* 0x080fe200000018ff */
[----:B------:R-:W1:Y:S03]  /*7380*/  SHFL.IDX PT, R103, R132, 0x2, 0x181f ;  /* 0x00581f0084677f89 */ /* 0x000e6600000e0000 */
[-C--:B--2---:R-:W-:Y:S03]  /*7390*/  IADD3 R92, P0, R92, R246.reuse, RZ ;  /* 0x000000f65c5c7210 */ /* 0x084fe60007f1e0ff */
[----:B------:R-:W2:Y:S01]  /*73a0*/  SHFL.IDX PT, R101, R2, 0x3, 0x181f ;  /* 0x00781f0002657f89 */ /* 0x000ea200000e0000 */
[--C-:B---3--:R-:W-:Y:S05]  /*73b0*/  IMAD.X R95, R88, 0x1, R245.reuse, P1 ;  /* 0x00000001585f7824 */ /* 0x108fea00008e06f5 */
[----:B------:R-:W3:Y:S01]  /*73c0*/  SHFL.IDX PT, R104, R132, 0x3, 0x181f ;  /* 0x00781f0084687f89 */ /* 0x000ee200000e0000 */
[--C-:B----4-:R-:W-:Y:S02]  /*73d0*/  IMAD.X R93, R89, 0x1, R245.reuse, P0 ;  /* 0x00000001595d7824 */ /* 0x110fe400000e06f5 */
[C---:B------:R-:W-:Y:S03]  /*73e0*/  HMMA.16816.F32 R88, R108.reuse, R96, RZ ;  /* 0x000000606c58723c */ /* 0x040fe600000018ff */
[----:B------:R-:W4:Y:S04]  /*73f0*/  SHFL.IDX PT, R102, R2, 0x4, 0x181f ;  /* 0x00981f0002667f89 */ /* 0x000f2800000e0000 */
[-C--:B------:R-:W-:Y:S02]  /*7400*/  IADD3 R96, P0, R100, R246.reuse, RZ ;  /* 0x000000f664607210 */ /* 0x080fe40007f1e0ff */
[----:B------:R-:W4:Y:S03]  /*7410*/  SHFL.IDX PT, R106, R132, 0x4, 0x181f ;  /* 0x00981f00846a7f89 */ /* 0x000f2600000e0000 */
[-C--:B-1----:R-:W-:Y:S03]  /*7420*/  IADD3.X R97, R103, R245.reuse, RZ, P0, !PT ;  /* 0x000000f567617210 */ /* 0x082fe600007fe4ff */
[----:B------:R-:W1:Y:S01]  /*7430*/  SHFL.IDX PT, R105, R2, 0x5, 0x181f ;  /* 0x00b81f0002697f89 */ /* 0x000e6200000e0000 */
[-C--:B--2---:R-:W-:Y:S05]  /*7440*/  IADD3 R100, P1, R101, R246.reuse, RZ ;  /* 0x000000f665647210 */ /* 0x084fea0007f3e0ff */
[----:B------:R2:W-:Y:S01]  /*7450*/  LDGSTS.E.BYPASS.LTC128B.128 [R250], [R94.64], !P6 ;  /* 0x000000005efa7fae */ /* 0x0005e2000f101d50 */
[--C-:B---3--:R-:W-:Y:S05]  /*7460*/  IMAD.X R101, R104, 0x1, R245.reuse, P1 ;  /* 0x0000000168657824 */ /* 0x108fea00008e06f5 */
[----:B------:R-:W3:Y:S01]  /*7470*/  SHFL.IDX PT, R107, R132, 0x5, 0x181f ;  /* 0x00b81f00846b7f89 */ /* 0x000ee200000e0000 */
[-C--:B----4-:R-:W-:Y:S05]  /*7480*/  IADD3 R102, P0, R102, R246.reuse, RZ ;  /* 0x000000f666667210 */ /* 0x090fea0007f1e0ff */
[----:B------:R2:W-:Y:S01]  /*7490*/  LDGSTS.E.BYPASS.LTC128B.128 [R250+0x800], [R92.64], !P6 ;  /* 0x008000005cfa7fae */ /* 0x0005e2000f101d50 */
[--C-:B------:R-:W-:Y:S05]  /*74a0*/  IMAD.X R103, R106, 0x1, R245.reuse, P0 ;  /* 0x000000016a677824 */ /* 0x100fea00000e06f5 */
[----:B------:R4:W-:Y:S01]  /*74b0*/  LDGSTS.E.BYPASS.LTC128B.128 [R250+0x1000], [R96.64], !P6 ;  /* 0x0100000060fa7fae */ /* 0x0009e2000f101d50 */
[-C--:B-1----:R-:W-:Y:S05]  /*74c0*/  IADD3 R104, P0, R105, R246.reuse, RZ ;  /* 0x000000f669687210 */ /* 0x082fea0007f1e0ff */
[----:B------:R1:W-:Y:S06]  /*74d0*/  LDGSTS.E.BYPASS.LTC128B.128 [R250+0x1800], [R100.64], !P6 ;  /* 0x0180000064fa7fae */ /* 0x0003ec000f101d50 */
[----:B------:R1:W-:Y:S01]  /*74e0*/  LDGSTS.E.BYPASS.LTC128B.128 [R250+0x2000], [R102.64], !P6 ;  /* 0x0200000066fa7fae */ /* 0x0003e2000f101d50 */
[----:B---3--:R-:W-:Y:S05]  /*74f0*/  IADD3.X R105, R107, R245, RZ, P0, !PT ;  /* 0x000000f56b697210 */ /* 0x008fea00007fe4ff */
[----:B------:R3:W-:Y:S01]  /*7500*/  LDGSTS.E.BYPASS.LTC128B.128 [R250+0x2800], [R104.64], !P6 ;  /* 0x0280000068fa7fae */ /* 0x0007e2000f101d50 */
[-C--:B--2---:R-:W-:Y:S05]  /*7510*/  HMMA.16816.F32 R92, R108, R98.reuse, RZ ;  /* 0x000000626c5c723c */ /* 0x084fea00000018ff */
[----:B------:R-:W2:Y:S03]  /*7520*/  SHFL.IDX PT, R2, R2, 0x6, 0x181f ;  /* 0x00d81f0002027f89 */ /* 0x000ea600000e0000 */
[C---:B----4-:R-:W-:Y:S03]  /*7530*/  HMMA.16816.F32 R96, R112.reuse, R98, RZ ;  /* 0x000000627060723c */ /* 0x050fe600000018ff */
[----:B------:R-:W4:Y:S05]  /*7540*/  SHFL.IDX PT, R132, R132, 0x6, 0x181f ;  /* 0x00d81f0084847f89 */ /* 0x000f2a00000e0000 */
[-C--:B-1----:R-:W-:Y:S08]  /*7550*/  HMMA.16816.F32 R100, R112, R188.reuse, RZ ;  /* 0x000000bc7064723c */ /* 0x082ff000000018ff */
[C---:B---3--:R-:W-:Y:S04]  /*7560*/  HMMA.16816.F32 R104, R108.reuse, R188, RZ ;  /* 0x000000bc6c68723c */ /* 0x048fe800000018ff */
[----:B--2---:R-:W-:Y:S04]  /*7570*/  IADD3 R134, P0, R2, R246, RZ ;  /* 0x000000f602867210 */ /* 0x004fe80007f1e0ff */
[-C--:B------:R-:W-:Y:S01]  /*7580*/  HMMA.16816.F32 R108, R108, R190.reuse, RZ ;  /* 0x000000be6c6c723c */ /* 0x080fe200000018ff */
[----:B----4-:R-:W-:Y:S01]  /*7590*/  IMAD.X R135, R132, 0x1, R245, P0 ;  /* 0x0000000184877824 */ /* 0x010fe200000e06f5 */
[----:B------:R-:W-:Y:S04]  /*75a0*/  PLOP3.LUT P0, PT, PT, PT, UP0, 0x80, 0x0 ;  /* 0x000000000000781c */ /* 0x000fe80003f0f008 */
[----:B------:R1:W-:Y:S02]  /*75b0*/  LDGSTS.E.BYPASS.LTC128B.128 [R250+0x3000], [R134.64], !P6 ;  /* 0x0300000086fa7fae */ /* 0x0003e4000f101d50 */
[----:B------:R-:W-:Y:S04]  /*75c0*/  HMMA.16816.F32 R112, R112, R190, RZ ;  /* 0x000000be7070723c */ /* 0x000fe800000018ff */
[----:B------:R-:W-:Y:S04]  /*75d0*/  LDSM.16.M88.4 R188, [R235+0x7100] ;  /* 0x00710000ebbc783b */ /* 0x000fe80000000200 */
[-C--:B------:R-:W-:Y:S02]  /*75e0*/  HMMA.16816.F32 R4, R192, R196.reuse, R4 ;  /* 0x000000c4c004723c */ /* 0x080fe40000001804 */
[----:B------:R-:W0:Y:S06]  /*75f0*/  LDGDEPBAR ;  /* 0x00000000000079af */ /* 0x000e2c0000000000 */
        /* <DEDUP_REMOVED lines=32> */
[----:B------:R-:W1:Y:S07]  /*7800*/  LDSM.16.M88.4 R200, [R233+0x5900] ;  /* 0x00590000e9c8783b */ /* 0x000e6e0000000200 */
[----:B------:R-:W-:Y:S01]  /*7810*/  HMMA.16816.F32 R112, R192, R226, R112 ;  /* 0x000000e2c070723c */ /* 0x000fe20000001870 */
[----:B------:R-:W1:Y:S06]  /*7820*/  LDSM.16.M88.4 R192, [R233+0x6100] ;  /* 0x00610000e9c0783b */ /* 0x000e6c0000000200 */
[----:B------:R-:W-:Y:S01]  /*7830*/  LDSM.16.M88.4 R224, [R232+0x1800] ;  /* 0x00180000e8e0783b */ /* 0x000fe20000000200 */
        /* <DEDUP_REMOVED lines=9> */
[----:B------:R-:W-:Y:S07]  /*78d0*/  LDSM.16.M88.4 R208, [R232] ;  /* 0x00000000e8d0783b */ /* 0x000fee0000000200 */
[-C--:B-1----:R-:W-:Y:S08]  /*78e0*/  HMMA.16816.F32 R36, R188, R212.reuse, R36 ;  /* 0x000000d4bc24723c */ /* 0x082ff00000001824 */
[C---:B------:R-:W-:Y:S08]  /*78f0*/  HMMA.16816.F32 R40, R204.reuse, R212, R40 ;  /* 0x000000d4cc28723c */ /* 0x040ff00000001828 */
[-C--:B------:R-:W-:Y:S08]  /*7900*/  HMMA.16816.F32 R44, R204, R214.reuse, R44 ;  /* 0x000000d6cc2c723c */ /* 0x080ff0000000182c */
[C---:B------:R-:W-:Y:S01]  /*7910*/  HMMA.16816.F32 R48, R188.reuse, R214, R48 ;  /* 0x000000d6bc30723c */ /* 0x040fe20000001830 */
[----:B------:R-:W-:Y:S07]  /*7920*/  LDSM.16.M88.4 R212, [R236+0x9100] ;  /* 0x00910000ecd4783b */ /* 0x000fee0000000200 */
[-C--:B------:R-:W-:Y:S08]  /*7930*/  HMMA.16816.F32 R52, R188, R216.reuse, R52 ;  /* 0x000000d8bc34723c */ /* 0x080ff00000001834 */
        /* <DEDUP_REMOVED lines=13> */
[----:B------:R-:W3:Y:S07]  /*7a10*/  LDSM.16.M88.4 R192, [R232+0x2000] ;  /* 0x00200000e8c0783b */ /* 0x000eee0000000200 */
[-C--:B--2---:R-:W-:Y:S08]  /*7a20*/  HMMA.16816.F32 R100, R188, R196.reuse, R100 ;  /* 0x000000c4bc64723c */ /* 0x084ff00000001864 */
[C---:B------:R-:W-:Y:S08]  /*7a30*/  HMMA.16816.F32 R104, R204.reuse, R196, R104 ;  /* 0x000000c4cc68723c */ /* 0x040ff00000001868 */
[-C--:B------:R-:W-:Y:S01]  /*7a40*/  HMMA.16816.F32 R108, R204, R198.reuse, R108 ;  /* 0x000000c6cc6c723c */ /* 0x080fe2000000186c */
[----:B------:R-:W2:Y:S07]  /*7a50*/  LDSM.16.M88.4 R204, [R232+0x2800] ;  /* 0x00280000e8cc783b */ /* 0x000eae0000000200 */
[----:B------:R-:W-:Y:S01]  /*7a60*/  HMMA.16816.F32 R112, R188, R198, R112 ;  /* 0x000000c6bc70723c */ /* 0x000fe20000001870 */
[----:B------:R-:W4:Y:S01]  /*7a70*/  LDSM.16.M88.4 R188, [R232+0x3000] ;  /* 0x00300000e8bc783b */ /* 0x000f220000000200 */
[----:B------:R-:W-:Y:S05]  /*7a80*/  DEPBAR.LE SB0, 0x0 ;  /* 0x000080000000791a */ /* 0x000fea0000000000 */
[----:B------:R-:W-:Y:S01]  /*7a90*/  BAR.SYNC.DEFER_BLOCKING 0x0 ;  /* 0x0000000000007b1d */ /* 0x000fe20000010000 */
        /* <DEDUP_REMOVED lines=19> */
[C---:B------:R-:W-:Y:S08]  /*7bd0*/  HMMA.16816.F32 R80, R200.reuse, R194, R80 ;  /* 0x000000c2c850723c */ /* 0x040ff00000001850 */
[-C--:B--2---:R-:W-:Y:S08]  /*7be0*/  HMMA.16816.F32 R84, R200, R204.reuse, R84 ;  /* 0x000000ccc854723c */ /* 0x084ff00000001854 */
[C---:B------:R-:W-:Y:S08]  /*7bf0*/  HMMA.16816.F32 R88, R212.reuse, R204, R88 ;  /* 0x000000ccd458723c */ /* 0x040ff00000001858 */
[-C--:B------:R-:W-:Y:S08]  /*7c00*/  HMMA.16816.F32 R92, R212, R206.reuse, R92 ;  /* 0x000000ced45c723c */ /* 0x080ff0000000185c */
[C---:B------:R-:W-:Y:S08]  /*7c10*/  HMMA.16816.F32 R96, R200.reuse, R206, R96 ;  /* 0x000000cec860723c */ /* 0x040ff00000001860 */
[-C--:B----4-:R-:W-:Y:S08]  /*7c20*/  HMMA.16816.F32 R100, R200, R188.reuse, R100 ;  /* 0x000000bcc864723c */ /* 0x090ff00000001864 */
[C---:B------:R-:W-:Y:S08]  /*7c30*/  HMMA.16816.F32 R104, R212.reuse, R188, R104 ;  /* 0x000000bcd468723c */ /* 0x040ff00000001868 */
[-C--:B------:R-:W-:Y:S08]  /*7c40*/  HMMA.16816.F32 R108, R212, R190.reuse, R108 ;  /* 0x000000bed46c723c */ /* 0x080ff0000000186c */
[----:B------:R-:W-:Y:S01]  /*7c50*/  HMMA.16816.F32 R112, R200, R190, R112 ;  /* 0x000000bec870723c */ /* 0x000fe20000001870 */
[----:B------:R-:W-:-:S07]  /*7c60*/  @P0 BRA `(.L_x_1931) ;  /* 0xffffef3000000947 */ /* 0x000fce000383ffff */
.L_x_1930:
[----:B------:R-:W-:Y:S01]  /*7c70*/  FMNMX.FTZ R2, R4, R0, !PT ;  /* 0x0000000004027209 */ /* 0x000fe20007810000 */
[----:B------:R-:W0:Y:S01]  /*7c80*/  LDGDEPBAR ;  /* 0x00000000000079af */ /* 0x000e220000000000 */
[----:B--2---:R-:W-:Y:S01]  /*7c90*/  FMNMX.FTZ R134, R6, R3, !PT ;  /* 0x0000000306867209 */ /* 0x004fe20007810000 */
[----:B------:R-:W-:Y:S01]  /*7ca0*/  UISETP.GT.AND UP0, UPT, UR6, UR8, UPT ;  /* 0x000000080600728c */ /* 0x000fe2000bf04270 */
        /* <DEDUP_REMOVED lines=87> */
[----:B------:R-:W-:Y:S01]  /*8220*/  FMNMX.FTZ R132, R88, R132, !PT ;  /* 0x0000008458847209 */ /* 0x000fe20007810000 */
[----:B------:R-:W2:Y:S01]  /*8230*/  SHFL.BFLY PT, R137, R134, 0x2, 0x1f ;  /* 0x0c401f0086897f89 */ /* 0x000ea200000e0000 */
        /* <DEDUP_REMOVED lines=12> */
[----:B-1----:R-:W-:Y:S02]  /*8300*/  FMNMX.FTZ R2, R2, R188, !PT ;  /* 0x000000bc02027209 */ /* 0x002fe40007810000 */
[----:B------:R-:W-:Y:S02]  /*8310*/  FMNMX.FTZ R135, R75, R135, !PT ;  /* 0x000000874b877209 */ /* 0x000fe40007810000 */
[----:B--2---:R-:W-:Y:S01]  /*8320*/  FMNMX.FTZ R134, R134, R137, !PT ;  /* 0x0000008986867209 */ /* 0x004fe20007810000 */
[----:B------:R-:W1:Y:S01]  /*8330*/  SHFL.BFLY PT, R189, R2, 0x1, 0x1f ;  /* 0x0c201f0002bd7f89 */ /* 0x000e6200000e0000 */
[----:B------:R-:W-:Y:S02]  /*8340*/  FMNMX.FTZ R132, R109, R132, !PT ;  /* 0x000000846d847209 */ /* 0x000fe40007810000 */
[----:B------:R-:W-:Y:S02]  /*8350*/  FMNMX.FTZ R135, R78, R135, !PT ;  /* 0x000000874e877209 */ /* 0x000fe40007810000 */
[----:B------:R-:W-:Y:S02]  /*8360*/  PLOP3.LUT P0, PT, PT, PT, UP0, 0x80, 0x0 ;  /* 0x000000000000781c */ /* 0x000fe40003f0f008 */
[----:B------:R-:W-:Y:S01]  /*8370*/  FMNMX.FTZ R135, R79, R135, !PT ;  /* 0x000000874f877209 */ /* 0x000fe20007810000 */
[----:B------:R-:W-:Y:S03]  /*8380*/  SHFL.BFLY PT, R188, R134, 0x1, 0x1f ;  /* 0x0c201f0086bc7f89 */ /* 0x000fe600000e0000 */
[----:B------:R-:W-:Y:S04]  /*8390*/  FMNMX.FTZ R135, R90, R135, !PT ;  /* 0x000000875a877209 */ /* 0x000fe80007810000 */
[----:B------:R-:W-:Y:S01]  /*83a0*/  FMNMX.FTZ R135, R91, R135, !PT ;  /* 0x000000875b877209 */ /* 0x000fe20007810000 */
[----:B------:R-:W2:Y:S03]  /*83b0*/  SHFL.BFLY PT, R136, R132, 0x2, 0x1f ;  /* 0x0c401f0084887f89 */ /* 0x000ea600000e0000 */
[----:B------:R-:W-:Y:S02]  /*83c0*/  FMNMX.FTZ R135, R94, R135, !PT ;  /* 0x000000875e877209 */ /* 0x000fe40007810000 */
[----:B-1----:R-:W-:Y:S02]  /*83d0*/  FMNMX.FTZ R137, R2, R189, !PT ;  /* 0x000000bd02897209 */ /* 0x002fe40007810000 */
[----:B------:R-:W-:Y:S03]  /*83e0*/  FMNMX.FTZ R2, R95, R135, !PT ;  /* 0x000000875f027209 */ /* 0x000fe60007810000 */
[C---:B------:R-:W-:Y:S01]  /*83f0*/  FMUL.FTZ R193, R137.reuse, c[0x0][0x2d0] ;  /* 0x0000b40089c17a20 */ /* 0x040fe20000410000 */
[----:B------:R-:W-:Y:S01]  /*8400*/  FMNMX.FTZ R135, R106, R2, !PT ;  /* 0x000000026a877209 */ /* 0x000fe20007810000 */
[----:B------:R-:W-:Y:S02]  /*8410*/  FADD.FTZ R0, -R137, R0 ;  /* 0x0000000089007221 */ /* 0x000fe40000010100 */
[--C-:B------:R-:W-:Y:S02]  /*8420*/  FFMA.FTZ R20, R20, c[0x0][0x2d0], -R193.reuse ;  /* 0x0000b40014147a23 */ /* 0x100fe400000108c1 */
[--C-:B------:R-:W-:Y:S02]  /*8430*/  FFMA.FTZ R21, R21, c[0x0][0x2d0], -R193.reuse ;  /* 0x0000b40015157a23 */ /* 0x100fe400000108c1 */
[----:B------:R-:W-:Y:S01]  /*8440*/  MUFU.EX2 R196, R20 ;  /* 0x0000001400c47308 */ /* 0x000fe20000000800 */
[--C-:B------:R-:W-:Y:S02]  /*8450*/  FFMA.FTZ R52, R52, c[0x0][0x2d0], -R193.reuse ;  /* 0x0000b40034347a23 */ /* 0x100fe400000108c1 */
[--C-:B------:R-:W-:Y:S01]  /*8460*/  FFMA.FTZ R53, R53, c[0x0][0x2d0], -R193.reuse ;  /* 0x0000b40035357a23 */ /* 0x100fe200000108c1 */
[----:B--2---:R-:W-:Y:S01]  /*8470*/  FMNMX.FTZ R132, R132, R136, !PT ;  /* 0x0000008884847209 */ /* 0x004fe20007810000 */
[--C-:B------:R-:W-:Y:S01]  /*8480*/  FFMA.FTZ R64, R64, c[0x0][0x2d0], -R193.reuse ;  /* 0x0000b40040407a23 */ /* 0x100fe200000108c1 */
[----:B------:R-:W-:Y:S01]  /*8490*/  FMNMX.FTZ R136, R134, R188, !PT ;  /* 0x000000bc86887209 */ /* 0x000fe20007810000 */
[--C-:B------:R-:W-:Y:S02]  /*84a0*/  FFMA.FTZ R65, R65, c[0x0][0x2d0], -R193.reuse ;  /* 0x0000b40041417a23 */ /* 0x100fe400000108c1 */
[----:B------:R-:W1:Y:S01]  /*84b0*/  SHFL.BFLY PT, R190, R132, 0x1, 0x1f ;  /* 0x0c201f0084be7f89 */ /* 0x000e6200000e0000 */
[----:B------:R-:W-:Y:S01]  /*84c0*/  MUFU.EX2 R195, R21 ;  /* 0x0000001500c37308 */ /* 0x000fe20000000800 */
[--C-:B------:R-:W-:Y:S02]  /*84d0*/  FFMA.FTZ R68, R68, c[0x0][0x2d0], -R193.reuse ;  /* 0x0000b40044447a23 */ /* 0x100fe400000108c1 */
[--C-:B------:R-:W-:Y:S02]  /*84e0*/  FFMA.FTZ R69, R69, c[0x0][0x2d0], -R193.reuse ;  /* 0x0000b40045457a23 */ /* 0x100fe400000108c1 */
[----:B------:R-:W-:Y:S02]  /*84f0*/  FMUL.FTZ R192, R136, c[0x0][0x2d0] ;  /* 0x0000b40088c07a20 */ /* 0x000fe40000410000 */
        /* <DEDUP_REMOVED lines=9> */
[----:B------:R-:W-:Y:S01]  /*8590*/  FMUL.FTZ R2, R0, c[0x0][0x2d0] ;  /* 0x0000b40000027a20 */ /* 0x000fe20000410000 */
[----:B------:R-:W-:Y:S01]  /*85a0*/  FMNMX.FTZ R0, R107, R135, !PT ;  /* 0x000000876b007209 */ /* 0x000fe20007810000 */
[--C-:B------:R-:W-:Y:S01]  /*85b0*/  FFMA.FTZ R70, R70, c[0x0][0x2d0], -R192.reuse ;  /* 0x0000b40046467a23 */ /* 0x100fe200000108c0 */
[----:B-1----:R-:W-:Y:S01]  /*85c0*/  FMNMX.FTZ R135, R132, R190, !PT ;  /* 0x000000be84877209 */ /* 0x002fe20007810000 */
[--C-:B------:R-:W-:Y:S01]  /*85d0*/  FFMA.FTZ R71, R71, c[0x0][0x2d0], -R192.reuse ;  /* 0x0000b40047477a23 */ /* 0x100fe200000108c0 */
[----:B------:R-:W-:Y:S01]  /*85e0*/  LDSM.16.MT88.4 R188, [R231+0x100] ;  /* 0x00010000e7bc783b */ /* 0x000fe20000004200 */
[--C-:B------:R-:W-:Y:S01]  /*85f0*/  FFMA.FTZ R17, R17, c[0x0][0x2d0], -R193.reuse ;  /* 0x0000b40011117a23 */ /* 0x100fe200000108c1 */
[----:B------:R-:W-:Y:S01]  /*8600*/  FMNMX.FTZ R0, R110, R0, !PT ;  /* 0x000000006e007209 */ /* 0x000fe20007810000 */
[--C-:B------:R-:W-:Y:S01]  /*8610*/  FFMA.FTZ R18, R18, c[0x0][0x2d0], -R192.reuse ;  /* 0x0000b40012127a23 */ /* 0x100fe200000108c0 */
[----:B------:R1:W2:Y:S01]  /*8620*/  MUFU.EX2 R134, R2 ;  /* 0x0000000200867308 */ /* 0x0002a20000000800 */
[--C-:B------:R-:W-:Y:S01]  /*8630*/  FFMA.FTZ R19, R19, c[0x0][0x2d0], -R192.reuse ;  /* 0x0000b40013137a23 */ /* 0x100fe200000108c0 */
[----:B------:R-:W-:Y:S01]  /*8640*/  FMNMX.FTZ R0, R111, R0, !PT ;  /* 0x000000006f007209 */ /* 0x000fe20007810000 */
        /* <DEDUP_REMOVED lines=12> */
[----:B------:R-:W-:Y:S02]  /*8710*/  FFMA.FTZ R49, R49, c[0x0][0x2d0], -R193 ;  /* 0x0000b40031317a23 */ /* 0x000fe400000108c1 */
[----:B-1----:R-:W-:Y:S02]  /*8720*/  FADD.FTZ R2, -R136, R3 ;  /* 0x0000000388027221 */ /* 0x002fe40000010100 */
[C---:B--2---:R-:W-:Y:S01]  /*8730*/  FMUL.FTZ R16, R134.reuse, R152 ;  /* 0x0000009886107220 */ /* 0x044fe20000410000 */
[----:B------:R-:W1:Y:S01]  /*8740*/  SHFL.BFLY PT, R3, R0, 0x2, 0x1f ;  /* 0x0c401f0000037f89 */ /* 0x000e6200000e0000 */
[----:B------:R-:W-:Y:S01]  /*8750*/  FMUL.FTZ R116, R134, R116 ;  /* 0x0000007486747220 */ /* 0x000fe20000410000 */
[----:B------:R-:W2:Y:S01]  /*8760*/  MUFU.EX2 R218, R5 ;  /* 0x0000000500da7308 */ /* 0x000ea20000000800 */
[----:B------:R-:W-:Y:S02]  /*8770*/  FMUL.FTZ R2, R2, c[0x0][0x2d0] ;  /* 0x0000b40002027a20 */ /* 0x000fe40000410000 */
[C---:B------:R-:W-:Y:S02]  /*8780*/  FMUL.FTZ R117, R134.reuse, R117 ;  /* 0x0000007586757220 */ /* 0x040fe40000410000 */
[C---:B------:R-:W-:Y:S01]  /*8790*/  FMUL.FTZ R120, R134.reuse, R120 ;  /* 0x0000007886787220 */ /* 0x040fe20000410000 */
[----:B---3--:R-:W-:Y:S01]  /*87a0*/  LDSM.16.MT88.4 R20, [R228+0x100] ;  /* 0x00010000e414783b */ /* 0x008fe20000004200 */
[C---:B------:R-:W-:Y:S02]  /*87b0*/  FMUL.FTZ R121, R134.reuse, R121 ;  /* 0x0000007986797220 */ /* 0x040fe40000410000 */
[C---:B------:R-:W-:Y:S01]  /*87c0*/  FMUL.FTZ R128, R134.reuse, R128 ;  /* 0x0000008086807220 */ /* 0x040fe20000410000 */
[----:B------:R3:W5:Y:S01]  /*87d0*/  MUFU.EX2 R132, R2 ;  /* 0x0000000200847308 */ /* 0x0007620000000800 */
[----:B------:R-:W-:Y:S02]  /*87e0*/  FMUL.FTZ R129, R134, R129 ;  /* 0x0000008186817220 */ /* 0x000fe40000410000 */
[--C-:B------:R-:W-:Y:S02]  /*87f0*/  FFMA.FTZ R50, R50, c[0x0][0x2d0], -R192.reuse ;  /* 0x0000b40032327a23 */ /* 0x100fe400000108c0 */
[----:B----4-:R-:W-:Y:S02]  /*8800*/  FMUL.FTZ R4, R134, R144 ;  /* 0x0000009086047220 */ /* 0x010fe40000410000 */
[--C-:B------:R-:W-:Y:S02]  /*8810*/  FFMA.FTZ R51, R51, c[0x0][0x2d0], -R192.reuse ;  /* 0x0000b40033337a23 */ /* 0x100fe400000108c0 */
[--C-:B------:R-:W-:Y:S01]  /*8820*/  FFMA.FTZ R80, R80, c[0x0][0x2d0], -R193.reuse ;  /* 0x0000b40050507a23 */ /* 0x100fe200000108c1 */
[----:B------:R4:W4:Y:S01]  /*8830*/  MUFU.EX2 R207, R17 ;  /* 0x0000001100cf7308 */ /* 0x0009220000000800 */
[--C-:B------:R-:W-:Y:S01]  /*8840*/  FFMA.FTZ R81, R81, c[0x0][0x2d0], -R193.reuse ;  /* 0x0000b40051517a23 */ /* 0x100fe200000108c1 */
[----:B-1----:R-:W-:Y:S01]  /*8850*/  FMNMX.FTZ R0, R0, R3, !PT ;  /* 0x0000000300007209 */ /* 0x002fe20007810000 */
[--C-:B------:R-:W-:Y:S01]  /*8860*/  FFMA.FTZ R84, R84, c[0x0][0x2d0], -R193.reuse ;  /* 0x0000b40054547a23 */ /* 0x100fe200000108c1 */
[----:B--2---:R-:W-:Y:S01]  /*8870*/  F2FP.PACK_AB R144, R218, R203 ;  /* 0x000000cbda90723e */ /* 0x004fe200000000ff */
[----:B------:R-:W-:Y:S02]  /*8880*/  FMUL.FTZ R5, R134, R145 ;  /* 0x0000009186057220 */ /* 0x000fe40000410000 */
[--C-:B------:R-:W-:Y:S02]  /*8890*/  FFMA.FTZ R85, R85, c[0x0][0x2d0], -R193.reuse ;  /* 0x0000b40055557a23 */ /* 0x100fe400000108c1 */
[--C-:B------:R-:W-:Y:S01]  /*88a0*/  FFMA.FTZ R96, R96, c[0x0][0x2d0], -R193.reuse ;  /* 0x0000b40060607a23 */ /* 0x100fe200000108c1 */
[----:B------:R1:W-:Y:S01]  /*88b0*/  MUFU.EX2 R202, R6 ;  /* 0x0000000600ca7308 */ /* 0x0003e20000000800 */
[--C-:B------:R-:W-:Y:S02]  /*88c0*/  FFMA.FTZ R97, R97, c[0x0][0x2d0], -R193.reuse ;  /* 0x0000b40061617a23 */ /* 0x100fe400000108c1 */
[----:B------:R-:W-:Y:S02]  /*88d0*/  FFMA.FTZ R100, R100, c[0x0][0x2d0], -R193 ;  /* 0x0000b40064647a23 */ /* 0x000fe400000108c1 */
[----:B---3--:R-:W-:Y:S02]  /*88e0*/  FADD.FTZ R2, -R135, R133 ;  /* 0x0000008587027221 */ /* 0x008fe40000010100 */
[----:B-----5:R-:W-:Y:S02]  /*88f0*/  FMUL.FTZ R118, R132, R118 ;  /* 0x0000007684767220 */ /* 0x020fe40000410000 */
[----:B------:R-:W-:Y:S01]  /*8900*/  FMUL.FTZ R2, R2, c[0x0][0x2d0] ;  /* 0x0000b40002027a20 */ /* 0x000fe20000410000 */
[----:B------:R2:W-:Y:S01]  /*8910*/  MUFU.EX2 R220, R18 ;  /* 0x0000001200dc7308 */ /* 0x0005e20000000800 */
[C---:B------:R-:W-:Y:S02]  /*8920*/  FMUL.FTZ R119, R132.reuse, R119 ;  /* 0x0000007784777220 */ /* 0x040fe40000410000 */
[----:B------:R-:W-:Y:S02]  /*8930*/  FMUL.FTZ R122, R132, R122 ;  /* 0x0000007a847a7220 */ /* 0x000fe40000410000 */
[----:B----4-:R-:W-:Y:S02]  /*8940*/  FMUL.FTZ R17, R134, R153 ;  /* 0x0000009986117220 */ /* 0x010fe40000410000 */
[C---:B------:R-:W-:Y:S02]  /*8950*/  FMUL.FTZ R123, R132.reuse, R123 ;  /* 0x0000007b847b7220 */ /* 0x040fe40000410000 */
[C---:B------:R-:W-:Y:S01]  /*8960*/  FMUL.FTZ R130, R132.reuse, R130 ;  /* 0x0000008284827220 */ /* 0x040fe20000410000 */
[----:B------:R3:W4:Y:S01]  /*8970*/  MUFU.EX2 R133, R2 ;  /* 0x0000000200857308 */ /* 0x0007220000000800 */
[C---:B------:R-:W-:Y:S02]  /*8980*/  FMUL.FTZ R131, R132.reuse, R131 ;  /* 0x0000008384837220 */ /* 0x040fe40000410000 */
[--C-:B------:R-:W-:Y:S02]  /*8990*/  FFMA.FTZ R101, R101, c[0x0][0x2d0], -R193.reuse ;  /* 0x0000b40065657a23 */ /* 0x100fe400000108c1 */
[----:B-1----:R-:W-:Y:S01]  /*89a0*/  FMUL.FTZ R6, R132, R146 ;  /* 0x0000009284067220 */ /* 0x002fe20000410000 */
[----:B------:R-:W-:Y:S01]  /*89b0*/  F2FP.PACK_AB R146, R207, R221 ;  /* 0x000000ddcf92723e */ /* 0x000fe200000000ff */
[--C-:B------:R-:W-:Y:S02]  /*89c0*/  FFMA.FTZ R112, R112, c[0x0][0x2d0], -R193.reuse ;  /* 0x0000b40070707a23 */ /* 0x100fe400000108c1 */
[----:B------:R-:W-:Y:S01]  /*89d0*/  FFMA.FTZ R113, R113, c[0x0][0x2d0], -R193 ;  /* 0x0000b40071717a23 */ /* 0x000fe200000108c1 */
[----:B------:R1:W-:Y:S01]  /*89e0*/  MUFU.EX2 R206, R19 ;  /* 0x0000001300ce7308 */ /* 0x0003e20000000800 */
[--C-:B------:R-:W-:Y:S02]  /*89f0*/  FFMA.FTZ R7, R7, c[0x0][0x2d0], -R192.reuse ;  /* 0x0000b40007077a23 */ /* 0x100fe400000108c0 */
[--C-:B------:R-:W-:Y:S02]  /*8a00*/  FFMA.FTZ R34, R34, c[0x0][0x2d0], -R192.reuse ;  /* 0x0000b40022227a23 */ /* 0x100fe400000108c0 */
[----:B--2---:R-:W-:Y:S02]  /*8a10*/  FMUL.FTZ R18, R132, R154 ;  /* 0x0000009a84127220 */ /* 0x004fe40000410000 */
[--C-:B------:R-:W-:Y:S02]  /*8a20*/  FFMA.FTZ R35, R35, c[0x0][0x2d0], -R192.reuse ;  /* 0x0000b40023237a23 */ /* 0x100fe400000108c0 */
[--C-:B------:R-:W-:Y:S01]  /*8a30*/  FFMA.FTZ R82, R82, c[0x0][0x2d0], -R192.reuse ;  /* 0x0000b40052527a23 */ /* 0x100fe200000108c0 */
[----:B------:R-:W2:Y:S01]  /*8a40*/  MUFU.EX2 R216, R7 ;  /* 0x0000000700d87308 */ /* 0x000ea20000000800 */
[--C-:B------:R-:W-:Y:S02]  /*8a50*/  FFMA.FTZ R83, R83, c[0x0][0x2d0], -R192.reuse ;  /* 0x0000b40053537a23 */ /* 0x100fe400000108c0 */
[--C-:B------:R-:W-:Y:S01]  /*8a60*/  FFMA.FTZ R86, R86, c[0x0][0x2d0], -R192.reuse ;  /* 0x0000b40056567a23 */ /* 0x100fe200000108c0 */
[----:B---3--:R-:W3:Y:S01]  /*8a70*/  SHFL.BFLY PT, R2, R0, 0x1, 0x1f ;  /* 0x0c201f0000027f89 */ /* 0x008ee200000e0000 */
[C---:B----4-:R-:W-:Y:S02]  /*8a80*/  FMUL.FTZ R124, R133.reuse, R124 ;  /* 0x0000007c857c7220 */ /* 0x050fe40000410000 */
[----:B------:R-:W-:Y:S02]  /*8a90*/  FMUL.FTZ R125, R133, R125 ;  /* 0x0000007d857d7220 */ /* 0x000fe40000410000 */
[--C-:B------:R-:W-:Y:S01]  /*8aa0*/  FFMA.FTZ R87, R87, c[0x0][0x2d0], -R192.reuse ;  /* 0x0000b40057577a23 */ /* 0x100fe200000108c0 */
[----:B------:R-:W-:Y:S01]  /*8ab0*/  MUFU.EX2 R222, R32 ;  /* 0x0000002000de7308 */ /* 0x000fe20000000800 */
[--C-:B------:R-:W-:Y:S02]  /*8ac0*/  FFMA.FTZ R98, R98, c[0x0][0x2d0], -R192.reuse ;  /* 0x0000b40062627a23 */ /* 0x100fe400000108c0 */
[--C-:B------:R-:W-:Y:S02]  /*8ad0*/  FFMA.FTZ R99, R99, c[0x0][0x2d0], -R192.reuse ;  /* 0x0000b40063637a23 */ /* 0x100fe400000108c0 */
[----:B-1----:R-:W-:Y:S02]  /*8ae0*/  FMUL.FTZ R19, R132, R155 ;  /* 0x0000009b84137220 */ /* 0x002fe40000410000 */
[----:B------:R-:W-:Y:S01]  /*8af0*/  LDSM.16.MT88.4 R152, [R230+0x100] ;  /* 0x00010000e698783b */ /* 0x000fe20000004200 */
[--C-:B------:R-:W-:Y:S02]  /*8b00*/  FFMA.FTZ R102, R102, c[0x0][0x2d0], -R192.reuse ;  /* 0x0000b40066667a23 */ /* 0x100fe400000108c0 */
[----:B------:R-:W-:Y:S01]  /*8b10*/  MUFU.EX2 R197, R33 ;  /* 0x0000002100c57308 */ /* 0x000fe20000000800 */
[--C-:B------:R-:W-:Y:S02]  /*8b20*/  FFMA.FTZ R103, R103, c[0x0][0x2d0], -R192.reuse ;  /* 0x0000b40067677a23 */ /* 0x100fe400000108c0 */
[--C-:B------:R-:W-:Y:S01]  /*8b30*/  FFMA.FTZ R114, R114, c[0x0][0x2d0], -R192.reuse ;  /* 0x0000b40072727a23 */ /* 0x100fe200000108c0 */
[----:B--2---:R-:W-:Y:S01]  /*8b40*/  F2FP.PACK_AB R145, R216, R202 ;  /* 0x000000cad891723e */ /* 0x004fe200000000ff */
[----:B------:R-:W-:Y:S01]  /*8b50*/  FMUL.FTZ R7, R132, R147 ;  /* 0x0000009384077220 */ /* 0x000fe20000410000 */
[----:B------:R-:W-:Y:S01]  /*8b60*/  F2FP.PACK_AB R147, R206, R220 ;  /* 0x000000dcce93723e */ /* 0x000fe200000000ff */
[----:B------:R-:W-:Y:S01]  /*8b70*/  FFMA.FTZ R115, R115, c[0x0][0x2d0], -R192 ;  /* 0x0000b40073737a23 */ /* 0x000fe200000108c0 */
[----:B---3--:R-:W-:Y:S02]  /*8b80*/  FMNMX.FTZ R2, R2, R0, !PT ;  /* 0x0000000002027209 */ /* 0x008fe40007810000 */
[----:B------:R-:W-:Y:S03]  /*8b90*/  MUFU.EX2 R32, R34 ;  /* 0x0000002200207308 */ /* 0x000fe60000000800 */
[C---:B------:R-:W-:Y:S01]  /*8ba0*/  FADD.FTZ R0, -R2.reuse, R138 ;  /* 0x0000008a02007221 */ /* 0x040fe20000010100 */
[-C--:B------:R-:W-:Y:S05]  /*8bb0*/  HMMA.16816.F32 R4, R144, R20.reuse, R4 ;  /* 0x000000149004723c */ /* 0x080fea0000001804 */
[----:B------:R-:W-:Y:S01]  /*8bc0*/  FMUL.FTZ R138, R135, c[0x0][0x2d0] ;  /* 0x0000b400878a7a20 */ /* 0x000fe20000410000 */
[----:B------:R-:W-:Y:S01]  /*8bd0*/  MUFU.EX2 R33, R35 ;  /* 0x0000002300217308 */ /* 0x000fe20000000800 */
[----:B------:R-:W-:Y:S02]  /*8be0*/  FMUL.FTZ R3, R2, c[0x0][0x2d0] ;  /* 0x0000b40002037a20 */ /* 0x000fe40000410000 */
[----:B------:R-:W-:Y:S03]  /*8bf0*/  FMUL.FTZ R0, R0, c[0x0][0x2d0] ;  /* 0x0000b40000007a20 */ /* 0x000fe60000410000 */
[--C-:B------:R-:W-:Y:S02]  /*8c00*/  FFMA.FTZ R12, R12, c[0x0][0x2d0], -R138.reuse ;  /* 0x0000b4000c0c7a23 */ /* 0x100fe4000001088a */
[--C-:B------:R-:W-:Y:S02]  /*8c10*/  FFMA.FTZ R13, R13, c[0x0][0x2d0], -R138.reuse ;  /* 0x0000b4000d0d7a23 */ /* 0x100fe4000001088a */
[----:B------:R-:W1:Y:S01]  /*8c20*/  MUFU.EX2 R0, R0 ;  /* 0x0000000000007308 */ /* 0x000e620000000800 */
        /* <DEDUP_REMOVED lines=15> */
[--C-:B------:R-:W-:Y:S02]  /*8d20*/  FFMA.FTZ R75, R75, c[0x0][0x2d0], -R3.reuse ;  /* 0x0000b4004b4b7a23 */ /* 0x100fe40000010803 */
[C---:B-1----:R-:W-:Y:S01]  /*8d30*/  FMUL.FTZ R126, R0.reuse, R126 ;  /* 0x0000007e007e7220 */ /* 0x042fe20000410000 */
[----:B------:R1:W-:Y:S01]  /*8d40*/  MUFU.EX2 R219, R12 ;  /* 0x0000000c00db7308 */ /* 0x0003e20000000800 */
[----:B------:R-:W-:Y:S02]  /*8d50*/  FMUL.FTZ R127, R0, R127 ;  /* 0x0000007f007f7220 */ /* 0x000fe40000410000 */
[--C-:B------:R-:W-:Y:S02]  /*8d60*/  FFMA.FTZ R60, R60, c[0x0][0x2d0], -R138.reuse ;  /* 0x0000b4003c3c7a23 */ /* 0x100fe4000001088a */
[----:B--2---:R-:W-:Y:S02]  /*8d70*/  FMUL.FTZ R8, R133, R140 ;  /* 0x0000008c85087220 */ /* 0x004fe40000410000 */
[--C-:B------:R-:W-:Y:S02]  /*8d80*/  FFMA.FTZ R61, R61, c[0x0][0x2d0], -R138.reuse ;  /* 0x0000b4003d3d7a23 */ /* 0x100fe4000001088a */
[--C-:B------:R-:W-:Y:S01]  /*8d90*/  FFMA.FTZ R62, R62, c[0x0][0x2d0], -R3.reuse ;  /* 0x0000b4003e3e7a23 */ /* 0x100fe20000010803 */
[----:B------:R2:W4:Y:S01]  /*8da0*/  MUFU.EX2 R205, R13 ;  /* 0x0000000d00cd7308 */ /* 0x0005220000000800 */
[--C-:B------:R-:W-:Y:S02]  /*8db0*/  FFMA.FTZ R63, R63, c[0x0][0x2d0], -R3.reuse ;  /* 0x0000b4003f3f7a23 */ /* 0x100fe40000010803 */
[--C-:B------:R-:W-:Y:S01]  /*8dc0*/  FFMA.FTZ R79, R79, c[0x0][0x2d0], -R3.reuse ;  /* 0x0000b4004f4f7a23 */ /* 0x100fe20000010803 */
[----:B---3--:R-:W-:Y:S01]  /*8dd0*/  F2FP.PACK_AB R140, R213, R201 ;  /* 0x000000c9d58c723e */ /* 0x008fe200000000ff */
[----:B------:R-:W-:Y:S02]  /*8de0*/  FMUL.FTZ R9, R133, R141 ;  /* 0x0000008d85097220 */ /* 0x000fe40000410000 */
[--C-:B------:R-:W-:Y:S02]  /*8df0*/  FFMA.FTZ R24, R24, c[0x0][0x2d0], -R138.reuse ;  /* 0x0000b40018187a23 */ /* 0x100fe4000001088a */
[--C-:B------:R-:W-:Y:S01]  /*8e00*/  FFMA.FTZ R26, R26, c[0x0][0x2d0], -R3.reuse ;  /* 0x0000b4001a1a7a23 */ /* 0x100fe20000010803 */
[----:B------:R3:W-:Y:S01]  /*8e10*/  MUFU.EX2 R200, R10 ;  /* 0x0000000a00c87308 */ /* 0x0007e20000000800 */
[--C-:B------:R-:W-:Y:S02]  /*8e20*/  FFMA.FTZ R27, R27, c[0x0][0x2d0], -R3.reuse ;  /* 0x0000b4001b1b7a23 */ /* 0x100fe40000010803 */
[--C-:B------:R-:W-:Y:S02]  /*8e30*/  FFMA.FTZ R28, R28, c[0x0][0x2d0], -R138.reuse ;  /* 0x0000b4001c1c7a23 */ /* 0x100fe4000001088a */
[----:B-1----:R-:W-:Y:S02]  /*8e40*/  FMUL.FTZ R12, R133, R148 ;  /* 0x00000094850c7220 */ /* 0x002fe40000410000 */
[--C-:B------:R-:W-:Y:S02]  /*8e50*/  FFMA.FTZ R29, R29, c[0x0][0x2d0], -R138.reuse ;  /* 0x0000b4001d1d7a23 */ /* 0x100fe4000001088a */
[--C-:B------:R-:W-:Y:S01]  /*8e60*/  FFMA.FTZ R30, R30, c[0x0][0x2d0], -R3.reuse ;  /* 0x0000b4001e1e7a23 */ /* 0x100fe20000010803 */
[----:B------:R-:W1:Y:S01]  /*8e70*/  MUFU.EX2 R212, R11 ;  /* 0x0000000b00d47308 */ /* 0x000e620000000800 */
[--C-:B------:R-:W-:Y:S02]  /*8e80*/  FFMA.FTZ R31, R31, c[0x0][0x2d0], -R3.reuse ;  /* 0x0000b4001f1f7a23 */ /* 0x100fe40000010803 */
[--C-:B------:R-:W-:Y:S02]  /*8e90*/  FFMA.FTZ R40, R40, c[0x0][0x2d0], -R138.reuse ;  /* 0x0000b40028287a23 */ /* 0x100fe4000001088a */
[----:B--2---:R-:W-:Y:S02]  /*8ea0*/  FMUL.FTZ R13, R133, R149 ;  /* 0x00000095850d7220 */ /* 0x004fe40000410000 */
[--C-:B------:R-:W-:Y:S02]  /*8eb0*/  FFMA.FTZ R41, R41, c[0x0][0x2d0], -R138.reuse ;  /* 0x0000b40029297a23 */ /* 0x100fe4000001088a */
[--C-:B------:R-:W-:Y:S01]  /*8ec0*/  FFMA.FTZ R42, R42, c[0x0][0x2d0], -R3.reuse ;  /* 0x0000b4002a2a7a23 */ /* 0x100fe20000010803 */
[----:B------:R2:W-:Y:S01]  /*8ed0*/  MUFU.EX2 R215, R14 ;  /* 0x0000000e00d77308 */ /* 0x0005e20000000800 */
[--C-:B------:R-:W-:Y:S02]  /*8ee0*/  FFMA.FTZ R43, R43, c[0x0][0x2d0], -R3.reuse ;  /* 0x0000b4002b2b7a23 */ /* 0x100fe40000010803 */
[--C-:B------:R-:W-:Y:S02]  /*8ef0*/  FFMA.FTZ R44, R44, c[0x0][0x2d0], -R138.reuse ;  /* 0x0000b4002c2c7a23 */ /* 0x100fe4000001088a */
[----:B---3--:R-:W-:Y:S01]  /*8f00*/  FMUL.FTZ R10, R0, R142 ;  /* 0x0000008e000a7220 */ /* 0x008fe20000410000 */
[----:B----4-:R-:W-:Y:S01]  /*8f10*/  F2FP.PACK_AB R142, R205, R219 ;  /* 0x000000dbcd8e723e */ /* 0x010fe200000000ff */
[--C-:B------:R-:W-:Y:S02]  /*8f20*/  FFMA.FTZ R45, R45, c[0x0][0x2d0], -R138.reuse ;  /* 0x0000b4002d2d7a23 */ /* 0x100fe4000001088a */
[--C-:B------:R-:W-:Y:S01]  /*8f30*/  FFMA.FTZ R46, R46, c[0x0][0x2d0], -R3.reuse ;  /* 0x0000b4002e2e7a23 */ /* 0x100fe20000010803 */
[----:B------:R-:W3:Y:S01]  /*8f40*/  MUFU.EX2 R204, R15 ;  /* 0x0000000f00cc7308 */ /* 0x000ee20000000800 */
[--C-:B------:R-:W-:Y:S02]  /*8f50*/  FFMA.FTZ R25, R25, c[0x0][0x2d0], -R138.reuse ;  /* 0x0000b40019197a23 */ /* 0x100fe4000001088a */
[--C-:B------:R-:W-:Y:S01]  /*8f60*/  FFMA.FTZ R47, R47, c[0x0][0x2d0], -R3.reuse ;  /* 0x0000b4002f2f7a23 */ /* 0x100fe20000010803 */
[----:B-1----:R-:W-:Y:S01]  /*8f70*/  F2FP.PACK_AB R141, R212, R200 ;  /* 0x000000c8d48d723e */ /* 0x002fe200000000ff */
[----:B------:R-:W-:Y:S02]  /*8f80*/  FMUL.FTZ R11, R0, R143 ;  /* 0x0000008f000b7220 */ /* 0x000fe40000410000 */
[--C-:B------:R-:W-:Y:S02]  /*8f90*/  FFMA.FTZ R76, R76, c[0x0][0x2d0], -R138.reuse ;  /* 0x0000b4004c4c7a23 */ /* 0x100fe4000001088a */
[--C-:B------:R-:W-:Y:S01]  /*8fa0*/  FFMA.FTZ R77, R77, c[0x0][0x2d0], -R138.reuse ;  /* 0x0000b4004d4d7a23 */ /* 0x100fe2000001088a */
        /* <DEDUP_REMOVED lines=9> */
[----:B---3--:R-:W-:Y:S01]  /*9040*/  F2FP.PACK_AB R143, R204, R215 ;  /* 0x000000d7cc8f723e */ /* 0x008fe200000000ff */
[----:B------:R-:W-:Y:S02]  /*9050*/  FMUL.FTZ R15, R0, R151 ;  /* 0x00000097000f7220 */ /* 0x000fe40000410000 */
[----:B------:R-:W3:Y:S01]  /*9060*/  LDSM.16.MT88.4 R148, [R229+0x100] ;  /* 0x00010000e594783b */ /* 0x000ee20000004200 */
[--C-:B------:R-:W-:Y:S02]  /*9070*/  FFMA.FTZ R93, R93, c[0x0][0x2d0], -R138.reuse ;  /* 0x0000b4005d5d7a23 */ /* 0x100fe4000001088a */
[----:B------:R4:W-:Y:S01]  /*9080*/  MUFU.EX2 R208, R38 ;  /* 0x0000002600d07308 */ /* 0x0009e20000000800 */
[C---:B------:R-:W-:Y:S04]  /*9090*/  HMMA.16816.F32 R8, R140.reuse, R20, R8 ;  /* 0x000000148c08723c */ /* 0x040fe80000001808 */
[----:B-1----:R-:W-:Y:S02]  /*90a0*/  FMUL.FTZ R24, R133, R160 ;  /* 0x000000a085187220 */ /* 0x002fe40000410000 */
[--C-:B------:R-:W-:Y:S02]  /*90b0*/  FFMA.FTZ R94, R94, c[0x0][0x2d0], -R3.reuse ;  /* 0x0000b4005e5e7a23 */ /* 0x100fe40000010803 */
[-C--:B------:R-:W-:Y:S01]  /*90c0*/  HMMA.16816.F32 R12, R140, R22.reuse, R12 ;  /* 0x000000168c0c723c */ /* 0x080fe2000000180c */
[----:B------:R1:W-:Y:S03]  /*90d0*/  MUFU.EX2 R226, R26 ;  /* 0x0000001a00e27308 */ /* 0x0003e60000000800 */
[C---:B------:R-:W-:Y:S01]  /*90e0*/  FMUL.FTZ R20, R134.reuse, R156 ;  /* 0x0000009c86147220 */ /* 0x040fe20000410000 */
[----:B------:R-:W-:Y:S01]  /*90f0*/  MOV R156, R32 ;  /* 0x00000020009c7202 */ /* 0x000fe20000000f00 */
[C---:B------:R-:W-:Y:S01]  /*9100*/  FMUL.FTZ R32, R134.reuse, R168 ;  /* 0x000000a886207220 */ /* 0x040fe20000410000 */
[----:B------:R-:W-:Y:S01]  /*9110*/  MOV R168, R207 ;  /* 0x000000cf00a87202 */ /* 0x000fe20000000f00 */
[C---:B------:R-:W-:Y:S03]  /*9120*/  HMMA.16816.F32 R16, R144.reuse, R22, R16 ;  /* 0x000000169010723c */ /* 0x040fe60000001810 */
[----:B------:R-:W5:Y:S01]  /*9130*/  MUFU.EX2 R217, R27 ;  /* 0x0000001b00d97308 */ /* 0x000f620000000800 */
[----:B------:R-:W-:Y:S01]  /*9140*/  FMUL.FTZ R21, R134, R157 ;  /* 0x0000009d86157220 */ /* 0x000fe20000410000 */
[----:B------:R-:W-:Y:S01]  /*9150*/  MOV R157, R222 ;  /* 0x000000de009d7202 */ /* 0x000fe20000000f00 */
[--C-:B------:R-:W-:Y:S02]  /*9160*/  FFMA.FTZ R95, R95, c[0x0][0x2d0], -R3.reuse ;  /* 0x0000b4005f5f7a23 */ /* 0x100fe40000010803 */
[C---:B------:R-:W-:Y:S04]  /*9170*/  FMUL.FTZ R22, R132.reuse, R158 ;  /* 0x0000009e84167220 */ /* 0x040fe80000410000 */
[C---:B------:R-:W-:Y:S01]  /*9180*/  FMUL.FTZ R23, R132.reuse, R159 ;  /* 0x0000009f84177220 */ /* 0x040fe20000410000 */
[----:B------:R-:W3:Y:S01]  /*9190*/  MUFU.EX2 R25, R36 ;  /* 0x0000002400197308 */ /* 0x000ee20000000800 */
[----:B----4-:R-:W-:Y:S01]  /*91a0*/  FMUL.FTZ R38, R132, R174 ;  /* 0x000000ae84267220 */ /* 0x010fe20000410000 */
[----:B--2---:R-:W-:Y:S01]  /*91b0*/  MOV R159, R214 ;  /* 0x000000d6009f7202 */ /* 0x004fe20000000f00 */
[--C-:B------:R-:W-:Y:S02]  /*91c0*/  FFMA.FTZ R106, R106, c[0x0][0x2d0], -R3.reuse ;  /* 0x0000b4006a6a7a23 */ /* 0x100fe40000010803 */
[----:B-1----:R-:W-:Y:S01]  /*91d0*/  FMUL.FTZ R26, R0, R162 ;  /* 0x000000a2001a7220 */ /* 0x002fe20000410000 */
[-C--:B------:R-:W-:Y:S03]  /*91e0*/  HMMA.16816.F32 R20, R144, R188.reuse, R20 ;  /* 0x000000bc9014723c */ /* 0x080fe60000001814 */
[--C-:B------:R-:W-:Y:S01]  /*91f0*/  FFMA.FTZ R107, R107, c[0x0][0x2d0], -R3.reuse ;  /* 0x0000b4006b6b7a23 */ /* 0x100fe20000010803 */
[----:B------:R1:W-:Y:S01]  /*9200*/  MUFU.EX2 R199, R28 ;  /* 0x0000001c00c77308 */ /* 0x0003e20000000800 */
[--C-:B------:R-:W-:Y:S02]  /*9210*/  FFMA.FTZ R110, R110, c[0x0][0x2d0], -R3.reuse ;  /* 0x0000b4006e6e7a23 */ /* 0x100fe40000010803 */
[----:B------:R-:W-:Y:S01]  /*9220*/  FFMA.FTZ R3, R111, c[0x0][0x2d0], -R3 ;  /* 0x0000b4006f037a23 */ /* 0x000fe20000010803 */
[----:B-----5:R-:W-:Y:S01]  /*9230*/  MOV R158, R217 ;  /* 0x000000d9009e7202 */ /* 0x020fe20000000f00 */
[----:B------:R-:W-:Y:S03]  /*9240*/  FMUL.FTZ R27, R0, R163 ;  /* 0x000000a3001b7220 */ /* 0x000fe60000410000 */
[----:B------:R-:W-:Y:S01]  /*9250*/  MOV R163, R33 ;  /* 0x0000002100a37202 */ /* 0x000fe20000000f00 */
[----:B------:R-:W-:Y:S01]  /*9260*/  FMUL.FTZ R33, R134, R169 ;  /* 0x000000a986217220 */ /* 0x000fe20000410000 */
[----:B------:R2:W4:Y:S01]  /*9270*/  MUFU.EX2 R34, R29 ;  /* 0x0000001d00227308 */ /* 0x0005220000000800 */
[----:B------:R-:W-:Y:S01]  /*9280*/  MOV R169, R206 ;  /* 0x000000ce00a97202 */ /* 0x000fe20000000f00 */
[--C-:B------:R-:W-:Y:S01]  /*9290*/  FFMA.FTZ R104, R104, c[0x0][0x2d0], -R138.reuse ;  /* 0x0000b40068687a23 */ /* 0x100fe2000001088a */
[----:B---3--:R-:W-:Y:S01]  /*92a0*/  MOV R160, R25 ;  /* 0x0000001900a07202 */ /* 0x008fe20000000f00 */
[----:B------:R-:W-:Y:S02]  /*92b0*/  FMUL.FTZ R25, R133, R161 ;  /* 0x000000a185197220 */ /* 0x000fe40000410000 */
[----:B------:R-:W-:Y:S02]  /*92c0*/  FMUL.FTZ R36, R134, R172 ;  /* 0x000000ac86247220 */ /* 0x000fe40000410000 */
[--C-:B------:R-:W-:Y:S02]  /*92d0*/  FFMA.FTZ R105, R105, c[0x0][0x2d0], -R138.reuse ;  /* 0x0000b40069697a23 */ /* 0x100fe4000001088a */
[----:B------:R3:W-:Y:S01]  /*92e0*/  MUFU.EX2 R198, R30 ;  /* 0x0000001e00c67308 */ /* 0x0007e20000000800 */
[--C-:B------:R-:W-:Y:S01]  /*92f0*/  FFMA.FTZ R108, R108, c[0x0][0x2d0], -R138.reuse ;  /* 0x0000b4006c6c7a23 */ /* 0x100fe2000001088a */
[C---:B------:R-:W-:Y:S04]  /*9300*/  HMMA.16816.F32 R24, R140.reuse, R188, R24 ;  /* 0x000000bc8c18723c */ /* 0x040fe80000001818 */
[----:B-1----:R-:W-:Y:S02]  /*9310*/  FMUL.FTZ R28, R133, R164 ;  /* 0x000000a4851c7220 */ /* 0x002fe40000410000 */
[----:B------:R-:W-:Y:S02]  /*9320*/  FFMA.FTZ R138, R109, c[0x0][0x2d0], -R138 ;  /* 0x0000b4006d8a7a23 */ /* 0x000fe4000001088a */
[----:B------:R1:W5:Y:S01]  /*9330*/  MUFU.EX2 R35, R31 ;  /* 0x0000001f00237308 */ /* 0x0003620000000800 */
[C---:B--2---:R-:W-:Y:S03]  /*9340*/  FMUL.FTZ R29, R133.reuse, R165 ;  /* 0x000000a5851d7220 */ /* 0x044fe60000410000 */
[----:B----4-:R-:W-:Y:S01]  /*9350*/  MOV R162, R34 ;  /* 0x0000002200a27202 */ /* 0x010fe20000000f00 */
[----:B------:R-:W-:Y:S01]  /*9360*/  FMUL.FTZ R34, R132, R170 ;  /* 0x000000aa84227220 */ /* 0x000fe20000410000 */
[----:B------:R-:W-:Y:S04]  /*9370*/  MOV R170, R205 ;  /* 0x000000cd00aa7202 */ /* 0x000fe80000000f00 */
[----:B------:R2:W4:Y:S01]  /*9380*/  MUFU.EX2 R211, R37 ;  /* 0x0000002500d37308 */ /* 0x0005220000000800 */
[C---:B---3--:R-:W-:Y:S09]  /*9390*/  FMUL.FTZ R30, R0.reuse, R166 ;  /* 0x000000a6001e7220 */ /* 0x048ff20000410000 */
[----:B------:R3:W3:Y:S01]  /*93a0*/  MUFU.EX2 R210, R39 ;  /* 0x0000002700d27308 */ /* 0x0006e20000000800 */
[----:B-1----:R-:W-:Y:S01]  /*93b0*/  FMUL.FTZ R31, R0, R167 ;  /* 0x000000a7001f7220 */ /* 0x002fe20000410000 */
[----:B-----5:R-:W-:Y:S01]  /*93c0*/  MOV R161, R35 ;  /* 0x0000002300a17202 */ /* 0x020fe20000000f00 */
[----:B------:R-:W-:Y:S01]  /*93d0*/  FMUL.FTZ R35, R132, R171 ;  /* 0x000000ab84237220 */ /* 0x000fe20000410000 */
[----:B------:R-:W-:Y:S06]  /*93e0*/  MOV R171, R204 ;  /* 0x000000cc00ab7202 */ /* 0x000fec0000000f00 */
[----:B------:R1:W-:Y:S01]  /*93f0*/  MUFU.EX2 R225, R48 ;  /* 0x0000003000e17308 */ /* 0x0003e20000000800 */
[-C--:B------:R-:W-:Y:S03]  /*9400*/  HMMA.16816.F32 R28, R140, R190.reuse, R28 ;  /* 0x000000be8c1c723c */ /* 0x080fe6000000181c */
[C---:B--2---:R-:W-:Y:S01]  /*9410*/  FMUL.FTZ R37, R134.reuse, R173 ;  /* 0x000000ad86257220 */ /* 0x044fe20000410000 */
[----:B----4-:R-:W-:Y:S01]  /*9420*/  MOV R189, R211 ;  /* 0x000000d300bd7202 */ /* 0x010fe20000000f00 */
[----:B------:R-:W-:Y:S03]  /*9430*/  FFMA.FTZ R134, R134, R251, R203 ;  /* 0x000000fb86867223 */ /* 0x000fe600000100cb */
[C---:B------:R-:W-:Y:S01]  /*9440*/  HMMA.16816.F32 R32, R144.reuse, R190, R32 ;  /* 0x000000be9020723c */ /* 0x040fe20000001820 */
[----:B------:R2:W4:Y:S03]  /*9450*/  MUFU.EX2 R224, R49 ;  /* 0x0000003100e07308 */ /* 0x0005260000000800 */
[C---:B---3--:R-:W-:Y:S01]  /*9460*/  FMUL.FTZ R39, R132.reuse, R175 ;  /* 0x000000af84277220 */ /* 0x048fe20000410000 */
[----:B------:R-:W-:Y:S01]  /*9470*/  MOV R188, R210 ;  /* 0x000000d200bc7202 */ /* 0x000fe20000000f00 */
[----:B------:R-:W-:Y:S05]  /*9480*/  FFMA.FTZ R132, R132, R252, R202 ;  /* 0x000000fc84847223 */ /* 0x000fea00000100ca */
[----:B------:R3:W-:Y:S01]  /*9490*/  MUFU.EX2 R223, R50 ;  /* 0x0000003200df7308 */ /* 0x0007e20000000800 */
[-C--:B------:R-:W-:Y:S03]  /*94a0*/  HMMA.16816.F32 R36, R144, R148.reuse, R36 ;  /* 0x000000949024723c */ /* 0x080fe60000001824 */
[C---:B-1----:R-:W-:Y:S06]  /*94b0*/  FMUL.FTZ R48, R133.reuse, R176 ;  /* 0x000000b085307220 */ /* 0x042fec0000410000 */
[----:B------:R1:W2:Y:S03]  /*94c0*/  MUFU.EX2 R222, R51 ;  /* 0x0000003300de7308 */ /* 0x0002a60000000800 */
[C---:B--2---:R-:W-:Y:S07]  /*94d0*/  FMUL.FTZ R49, R133.reuse, R177 ;  /* 0x000000b185317220 */ /* 0x044fee0000410000 */
[----:B------:R2:W-:Y:S01]  /*94e0*/  MUFU.EX2 R167, R40 ;  /* 0x0000002800a77308 */ /* 0x0005e20000000800 */
[C---:B---3--:R-:W-:Y:S09]  /*94f0*/  FMUL.FTZ R50, R0.reuse, R178 ;  /* 0x000000b200327220 */ /* 0x048ff20000410000 */
[----:B------:R3:W3:Y:S01]  /*9500*/  MUFU.EX2 R166, R41 ;  /* 0x0000002900a67308 */ /* 0x0006e20000000800 */
[C---:B-1----:R-:W-:Y:S09]  /*9510*/  FMUL.FTZ R51, R0.reuse, R179 ;  /* 0x000000b300337220 */ /* 0x042ff20000410000 */
[----:B------:R1:W-:Y:S01]  /*9520*/  MUFU.EX2 R165, R42 ;  /* 0x0000002a00a57308 */ /* 0x0003e20000000800 */
[C---:B------:R-:W-:Y:S04]  /*9530*/  HMMA.16816.F32 R48, R140.reuse, R148, R48 ;  /* 0x000000948c30723c */ /* 0x040fe80000001830 */
[C---:B--2---:R-:W-:Y:S05]  /*9540*/  FMUL.FTZ R40, R133.reuse, R180 ;  /* 0x000000b485287220 */ /* 0x044fea0000410000 */
[----:B------:R2:W2:Y:S03]  /*9550*/  MUFU.EX2 R164, R43 ;  /* 0x0000002b00a47308 */ /* 0x0004a60000000800 */
[C---:B---3--:R-:W-:Y:S07]  /*9560*/  FMUL.FTZ R41, R133.reuse, R181 ;  /* 0x000000b585297220 */ /* 0x048fee0000410000 */
[----:B------:R3:W-:Y:S01]  /*9570*/  MUFU.EX2 R217, R44 ;  /* 0x0000002c00d97308 */ /* 0x0007e20000000800 */
[C---:B-1----:R-:W-:Y:S09]  /*9580*/  FMUL.FTZ R42, R0.reuse, R182 ;  /* 0x000000b6002a7220 */ /* 0x042ff20000410000 */
[----:B------:R1:W1:Y:S01]  /*9590*/  MUFU.EX2 R214, R45 ;  /* 0x0000002d00d67308 */ /* 0x0002620000000800 */
[C---:B--2---:R-:W-:Y:S09]  /*95a0*/  FMUL.FTZ R43, R0.reuse, R183 ;  /* 0x000000b7002b7220 */ /* 0x044ff20000410000 */
[----:B------:R-:W-:Y:S01]  /*95b0*/  MUFU.EX2 R175, R54 ;  /* 0x0000003600af7308 */ /* 0x000fe20000000800 */
[-C--:B------:R-:W-:Y:S03]  /*95c0*/  HMMA.16816.F32 R40, R140, R150.reuse, R40 ;  /* 0x000000968c28723c */ /* 0x080fe60000001828 */
[C---:B---3--:R-:W-:Y:S01]  /*95d0*/  FMUL.FTZ R44, R133.reuse, R184 ;  /* 0x000000b8852c7220 */ /* 0x048fe20000410000 */
[----:B------:R-:W-:Y:S04]  /*95e0*/  MOV R184, R188 ;  /* 0x000000bc00b87202 */ /* 0x000fe80000000f00 */
[C---:B------:R-:W-:Y:S01]  /*95f0*/  HMMA.16816.F32 R116, R144.reuse, R150, R116 ;  /* 0x000000969074723c */ /* 0x040fe20000001874 */
[----:B------:R2:W-:Y:S01]  /*9600*/  MUFU.EX2 R211, R46 ;  /* 0x0000002e00d37308 */ /* 0x0005e20000000800 */
[----:B------:R-:W3:Y:S02]  /*9610*/  LDSM.16.MT88.4 R148, [R228+0x900] ;  /* 0x00090000e494783b */ /* 0x000ee40000004200 */
[----:B------:R-:W-:Y:S01]  /*9620*/  MOV R193, R184 ;  /* 0x000000b800c17202 */ /* 0x000fe20000000f00 */
[----:B-1----:R-:W-:Y:S01]  /*9630*/  FMUL.FTZ R45, R133, R185 ;  /* 0x000000b9852d7220 */ /* 0x002fe20000410000 */
[----:B------:R-:W-:Y:S02]  /*9640*/  MOV R185, R189 ;  /* 0x000000bd00b97202 */ /* 0x000fe40000000f00 */
[-C--:B------:R-:W-:Y:S03]  /*9650*/  HMMA.16816.F32 R120, R144, R152.reuse, R120 ;  /* 0x000000989078723c */ /* 0x080fe60000001878 */
[----:B------:R1:W1:Y:S01]  /*9660*/  MUFU.EX2 R210, R47 ;  /* 0x0000002f00d27308 */ /* 0x0002620000000800 */
[----:B------:R-:W-:Y:S04]  /*9670*/  MOV R192, R185 ;  /* 0x000000b900c07202 */ /* 0x000fe80000000f00 */
[C---:B------:R-:W-:Y:S05]  /*9680*/  HMMA.16816.F32 R124, R140.reuse, R152, R124 ;  /* 0x000000988c7c723c */ /* 0x040fea000000187c */
[----:B------:R-:W-:Y:S01]  /*9690*/  MUFU.EX2 R174, R55 ;  /* 0x0000003700ae7308 */ /* 0x000fe20000000800 */
[C---:B--2---:R-:W-:Y:S01]  /*96a0*/  FMUL.FTZ R46, R0.reuse, R186 ;  /* 0x000000ba002e7220 */ /* 0x044fe20000410000 */
[----:B------:R-:W-:Y:S08]  /*96b0*/  MOV R186, R209 ;  /* 0x000000d100ba7202 */ /* 0x000ff00000000f00 */
[----:B------:R-:W-:Y:S01]  /*96c0*/  MUFU.EX2 R209, R52 ;  /* 0x0000003400d17308 */ /* 0x000fe20000000800 */
[----:B-1----:R-:W-:Y:S01]  /*96d0*/  FMUL.FTZ R47, R0, R187 ;  /* 0x000000bb002f7220 */ /* 0x002fe20000410000 */
[----:B------:R-:W-:Y:S04]  /*96e0*/  MOV R187, R208 ;  /* 0x000000d000bb7202 */ /* 0x000fe80000000f00 */
[----:B------:R-:W-:Y:S04]  /*96f0*/  MOV R109, R187 ;  /* 0x000000bb006d7202 */ /* 0x000fe80000000f00 */
[----:B------:R1:W-:Y:S01]  /*9700*/  MUFU.EX2 R208, R53 ;  /* 0x0000003500d07308 */ /* 0x0003e20000000800 */
[-C--:B------:R-:W-:Y:S07]  /*9710*/  HMMA.16816.F32 R44, R140, R154.reuse, R44 ;  /* 0x0000009a8c2c723c */ /* 0x080fee000000182c */
[----:B------:R-:W-:Y:S01]  /*9720*/  F2FP.PACK_AB R140, R195, R196 ;  /* 0x000000c4c38c723e */ /* 0x000fe200000000ff */
[----:B------:R-:W-:Y:S01]  /*9730*/  HMMA.16816.F32 R128, R144, R154, R128 ;  /* 0x0000009a9080723c */ /* 0x000fe20000001880 */
[----:B------:R-:W2:Y:S01]  /*9740*/  LDSM.16.MT88.4 R152, [R231+0x900] ;  /* 0x00090000e798783b */ /* 0x000ea20000004200 */
[----:B------:R-:W-:Y:S02]  /*9750*/  MUFU.EX2 R207, R64 ;  /* 0x0000004000cf7308 */ /* 0x000fe40000000800 */
[----:B------:R-:W-:Y:S02]  /*9760*/  F2FP.PACK_AB R141, R194, R186 ;  /* 0x000000bac28d723e */ /* 0x000fe400000000ff */
[----:B------:R-:W-:Y:S02]  /*9770*/  F2FP.PACK_AB R142, R197, R157 ;  /* 0x0000009dc58e723e */ /* 0x000fe400000000ff */
[----:B------:R-:W-:Y:S04]  /*9780*/  F2FP.PACK_AB R143, R163, R156 ;  /* 0x0000009ca38f723e */ /* 0x000fe800000000ff */
[----:B------:R-:W-:Y:S01]  /*9790*/  MUFU.EX2 R206, R65 ;  /* 0x0000004100ce7308 */ /* 0x000fe20000000800 */
[----:B------:R-:W-:Y:S02]  /*97a0*/  F2FP.PACK_AB R144, R159, R227 ;  /* 0x000000e39f90723e */ /* 0x000fe400000000ff */
[-C--:B---3--:R-:W-:Y:S01]  /*97b0*/  HMMA.16816.F32 R4, R140, R148.reuse, R4 ;  /* 0x000000948c04723c */ /* 0x088fe20000001804 */
[----:B-1----:R-:W1:Y:S04]  /*97c0*/  LDSM.16.MT88.4 R52, [R229+0x900] ;  /* 0x00090000e534783b */ /* 0x002e680000004200 */
[----:B------:R-:W-:Y:S02]  /*97d0*/  F2FP.PACK_AB R145, R158, R226 ;  /* 0x000000e29e91723e */ /* 0x000fe400000000ff */
[----:B------:R-:W-:Y:S01]  /*97e0*/  F2FP.PACK_AB R146, R162, R199 ;  /* 0x000000c7a292723e */ /* 0x000fe200000000ff */
[----:B------:R-:W-:Y:S01]  /*97f0*/  MUFU.EX2 R204, R66 ;  /* 0x0000004200cc7308 */ /* 0x000fe20000000800 */
[----:B------:R-:W-:Y:S07]  /*9800*/  F2FP.PACK_AB R147, R161, R198 ;  /* 0x000000c6a193723e */ /* 0x000fee00000000ff */
[C---:B------:R-:W-:Y:S02]  /*9810*/  HMMA.16816.F32 R8, R144.reuse, R148, R8 ;  /* 0x000000949008723c */ /* 0x040fe40000001808 */
[----:B------:R3:W-:Y:S05]  /*9820*/  MUFU.EX2 R205, R67 ;  /* 0x0000004300cd7308 */ /* 0x0007ea0000000800 */
[----:B------:R-:W-:Y:S01]  /*9830*/  MOV R148, R197 ;  /* 0x000000c500947202 */ /* 0x000fe20000000f00 */
[-C--:B------:R-:W-:Y:S04]  /*9840*/  HMMA.16816.F32 R12, R144, R150.reuse, R12 ;  /* 0x00000096900c723c */ /* 0x080fe8000000180c */
[----:B------:R-:W-:Y:S01]  /*9850*/  MUFU.EX2 R173, R56 ;  /* 0x0000003800ad7308 */ /* 0x000fe20000000800 */
[----:B------:R-:W-:Y:S02]  /*9860*/  MOV R149, R196 ;  /* 0x000000c400957202 */ /* 0x000fe40000000f00 */
[----:B------:R-:W-:Y:S01]  /*9870*/  MOV R111, R148 ;  /* 0x00000094006f7202 */ /* 0x000fe20000000f00 */
[C---:B------:R-:W-:Y:S06]  /*9880*/  HMMA.16816.F32 R16, R140.reuse, R150, R16 ;  /* 0x000000968c10723c */ /* 0x040fec0000001810 */
[----:B------:R-:W1:Y:S01]  /*9890*/  MUFU.EX2 R179, R57 ;  /* 0x0000003900b37308 */ /* 0x000e620000000800 */
[----:B------:R-:W-:Y:S01]  /*98a0*/  MOV R150, R199 ;  /* 0x000000c700967202 */ /* 0x000fe20000000f00 */
[-C--:B--2---:R-:W-:Y:S01]  /*98b0*/  HMMA.16816.F32 R20, R140, R152.reuse, R20 ;  /* 0x000000988c14723c */ /* 0x084fe20000001814 */
[----:B---3--:R-:W2:Y:S03]  /*98c0*/  LDSM.16.MT88.4 R64, [R230+0x900] ;  /* 0x00090000e640783b */ /* 0x008ea60000004200 */
[----:B------:R-:W-:Y:S02]  /*98d0*/  MOV R151, R198 ;  /* 0x000000c600977202 */ /* 0x000fe40000000f00 */
[----:B------:R-:W-:Y:S02]  /*98e0*/  MOV R251, R150 ;  /* 0x0000009600fb7202 */ /* 0x000fe40000000f00 */
[C---:B------:R-:W-:Y:S01]  /*98f0*/  HMMA.16816.F32 R24, R144.reuse, R152, R24 ;  /* 0x000000989018723c */ /* 0x040fe20000001818 */
[----:B------:R-:W-:Y:S03]  /*9900*/  MUFU.EX2 R172, R58 ;  /* 0x0000003a00ac7308 */ /* 0x000fe60000000800 */
[----:B------:R-:W-:Y:S03]  /*9910*/  MOV R203, R151 ;  /* 0x0000009700cb7202 */ /* 0x000fe60000000f00 */
[----:B------:R-:W-:Y:S01]  /*9920*/  MOV R153, R195 ;  /* 0x000000c300997202 */ /* 0x000fe20000000f00 */
[-C--:B------:R-:W-:Y:S03]  /*9930*/  HMMA.16816.F32 R28, R144, R154.reuse, R28 ;  /* 0x0000009a901c723c */ /* 0x080fe6000000181c */
[----:B------:R3:W2:Y:S01]  /*9940*/  MUFU.EX2 R178, R59 ;  /* 0x0000003b00b27308 */ /* 0x0006a20000000800 */
[----:B------:R-:W-:Y:S02]  /*9950*/  MOV R152, R194 ;  /* 0x000000c200987202 */ /* 0x000fe40000000f00 */
[----:B------:R-:W-:Y:S02]  /*9960*/  MOV R252, R153 ;  /* 0x0000009900fc7202 */ /* 0x000fe40000000f00 */
[C---:B------:R-:W-:Y:S01]  /*9970*/  HMMA.16816.F32 R32, R140.reuse, R154, R32 ;  /* 0x0000009a8c20723c */ /* 0x040fe20000001820 */
[----:B------:R-:W5:Y:S03]  /*9980*/  LDL.LU R154, [R1] ;  /* 0x00000000019a7983 */ /* 0x000f660000300800 */
[----:B------:R-:W-:Y:S01]  /*9990*/  MOV R202, R152 ;  /* 0x0000009800ca7202 */ /* 0x000fe20000000f00 */
[----:B------:R-:W5:Y:S01]  /*99a0*/  LDL.LU R155, [R1+0x4] ;  /* 0x00000400019b7983 */ /* 0x000f620000300800 */
[----:B------:R-:W-:Y:S02]  /*99b0*/  MUFU.EX2 R183, R68 ;  /* 0x0000004400b77308 */ /* 0x000fe40000000800 */
[-C--:B-1----:R-:W-:Y:S08]  /*99c0*/  HMMA.16816.F32 R36, R140, R52.reuse, R36 ;  /* 0x000000348c24723c */ /* 0x082ff00000001824 */
[C---:B------:R-:W-:Y:S01]  /*99d0*/  HMMA.16816.F32 R48, R144.reuse, R52, R48 ;  /* 0x000000349030723c */ /* 0x040fe20000001830 */
[----:B------:R-:W-:Y:S01]  /*99e0*/  MUFU.EX2 R197, R69 ;  /* 0x0000004500c57308 */ /* 0x000fe20000000800 */
[----:B---3--:R-:W1:Y:S05]  /*99f0*/  LDSM.16.MT88.4 R56, [R228+0x1100] ;  /* 0x00110000e438783b */ /* 0x008e6a0000004200 */
[----:B------:R-:W-:Y:S01]  /*9a00*/  F2FP.PACK_AB R52, R185, R160 ;  /* 0x000000a0b934723e */ /* 0x000fe200000000ff */
[-C--:B------:R-:W-:Y:S03]  /*9a10*/  HMMA.16816.F32 R40, R144, R54.reuse, R40 ;  /* 0x000000369028723c */ /* 0x080fe60000001828 */
[----:B------:R-:W-:Y:S01]  /*9a20*/  MUFU.EX2 R182, R70 ;  /* 0x0000004600b67308 */ /* 0x000fe20000000800 */
[----:B------:R-:W-:Y:S04]  /*9a30*/  F2FP.PACK_AB R53, R184, R187 ;  /* 0x000000bbb835723e */ /* 0x000fe800000000ff */
[C---:B------:R-:W-:Y:S05]  /*9a40*/  HMMA.16816.F32 R116, R140.reuse, R54, R116 ;  /* 0x000000368c74723c */ /* 0x040fea0000001874 */
[----:B------:R3:W-:Y:S02]  /*9a50*/  MUFU.EX2 R196, R71 ;  /* 0x0000004700c47308 */ /* 0x0007e40000000800 */
[----:B----4-:R-:W-:Y:S01]  /*9a60*/  F2FP.PACK_AB R54, R224, R225 ;  /* 0x000000e1e036723e */ /* 0x010fe200000000ff */
[-C--:B--2---:R-:W-:Y:S04]  /*9a70*/  HMMA.16816.F32 R120, R140, R64.reuse, R120 ;  /* 0x000000408c78723c */ /* 0x084fe80000001878 */
[----:B------:R-:W-:Y:S03]  /*9a80*/  F2FP.PACK_AB R55, R222, R223 ;  /* 0x000000dfde37723e */ /* 0x000fe600000000ff */
[----:B------:R-:W-:Y:S01]  /*9a90*/  MUFU.EX2 R181, R72 ;  /* 0x0000004800b57308 */ /* 0x000fe20000000800 */
[C---:B------:R-:W-:Y:S08]  /*9aa0*/  HMMA.16816.F32 R124, R144.reuse, R64, R124 ;  /* 0x00000040907c723c */ /* 0x040ff0000000187c */
[-C--:B------:R-:W-:Y:S01]  /*9ab0*/  HMMA.16816.F32 R44, R144, R66.reuse, R44 ;  /* 0x00000042902c723c */ /* 0x080fe2000000182c */
[----:B------:R2:W-:Y:S01]  /*9ac0*/  MUFU.EX2 R177, R60 ;  /* 0x0000003c00b17308 */ /* 0x0005e20000000800 */
[----:B---3--:R-:W-:Y:S05]  /*9ad0*/  LDSM.16.MT88.4 R68, [R229+0x1100] ;  /* 0x00110000e544783b */ /* 0x008fea0000004200 */
[----:B------:R-:W-:Y:S01]  /*9ae0*/  MOV R147, R171 ;  /* 0x000000ab00937202 */ /* 0x000fe20000000f00 */
[----:B------:R-:W-:Y:S03]  /*9af0*/  HMMA.16816.F32 R128, R140, R66, R128 ;  /* 0x000000428c80723c */ /* 0x000fe60000001880 */
[----:B------:R3:W4:Y:S01]  /*9b00*/  MUFU.EX2 R199, R61 ;  /* 0x0000003d00c77308 */ /* 0x0007220000000800 */
[----:B------:R-:W-:Y:S01]  /*9b10*/  MOV R146, R170 ;  /* 0x000000aa00927202 */ /* 0x000fe20000000f00 */
[----:B------:R-:W4:Y:S01]  /*9b20*/  LDSM.16.MT88.4 R64, [R231+0x1100] ;  /* 0x00110000e740783b */ /* 0x000f220000004200 */
[----:B------:R-:W-:Y:S02]  /*9b30*/  MOV R145, R169 ;  /* 0x000000a900917202 */ /* 0x000fe40000000f00 */
[-C--:B-1----:R-:W-:Y:S05]  /*9b40*/  HMMA.16816.F32 R4, R52, R56.reuse, R4 ;  /* 0x000000383404723c */ /* 0x082fea0000001804 */
[----:B------:R1:W-:Y:S01]  /*9b50*/  MUFU.EX2 R176, R62 ;  /* 0x0000003e00b07308 */ /* 0x0003e20000000800 */
[----:B------:R-:W-:Y:S02]  /*9b60*/  MOV R144, R168 ;  /* 0x000000a800907202 */ /* 0x000fe40000000f00 */
[----:B------:R-:W-:Y:S01]  /*9b70*/  LDSM.16.MT88.4 R168, [R231+0x3100] ;  /* 0x00310000e7a8783b */ /* 0x000fe20000004200 */
[----:B--2---:R-:W-:Y:S06]  /*9b80*/  F2FP.PACK_AB R60, R166, R167 ;  /* 0x000000a7a63c723e */ /* 0x004fec00000000ff */
[----:B------:R2:W2:Y:S01]  /*9b90*/  MUFU.EX2 R198, R63 ;  /* 0x0000003f00c67308 */ /* 0x0004a20000000800 */
[----:B---3--:R-:W-:Y:S09]  /*9ba0*/  F2FP.PACK_AB R61, R164, R165 ;  /* 0x000000a5a43d723e */ /* 0x008ff200000000ff */
[----:B------:R-:W3:Y:S01]  /*9bb0*/  MUFU.EX2 R189, R73 ;  /* 0x0000004900bd7308 */ /* 0x000ee20000000800 */
[----:B-1----:R-:W-:Y:S09]  /*9bc0*/  F2FP.PACK_AB R62, R214, R217 ;  /* 0x000000d9d63e723e */ /* 0x002ff200000000ff */
[----:B------:R-:W-:Y:S01]  /*9bd0*/  MUFU.EX2 R180, R74 ;  /* 0x0000004a00b47308 */ /* 0x000fe20000000800 */
[----:B--2---:R-:W-:Y:S09]  /*9be0*/  F2FP.PACK_AB R63, R210, R211 ;  /* 0x000000d3d23f723e */ /* 0x004ff200000000ff */
[----:B------:R1:W2:Y:S01]  /*9bf0*/  MUFU.EX2 R188, R75 ;  /* 0x0000004b00bc7308 */ /* 0x0002a20000000800 */
[C---:B------:R-:W-:Y:S08]  /*9c00*/  HMMA.16816.F32 R8, R60.reuse, R56, R8 ;  /* 0x000000383c08723c */ /* 0x040ff00000001808 */
[-C--:B------:R-:W-:Y:S01]  /*9c10*/  HMMA.16816.F32 R12, R60, R58.reuse, R12 ;  /* 0x0000003a3c0c723c */ /* 0x080fe2000000180c */
[----:B------:R-:W-:Y:S07]  /*9c20*/  MUFU.EX2 R138, R138 ;  /* 0x0000008a008a7308 */ /* 0x000fee0000000800 */
[C---:B------:R-:W-:Y:S01]  /*9c30*/  HMMA.16816.F32 R16, R52.reuse, R58, R16 ;  /* 0x0000003a3410723c */ /* 0x040fe20000001810 */
[----:B------:R-:W2:Y:S02]  /*9c40*/  LDSM.16.MT88.4 R56, [R230+0x1100] ;  /* 0x00110000e638783b */ /* 0x000ea40000004200 */
[----:B------:R-:W-:Y:S05]  /*9c50*/  MUFU.EX2 R195, R80 ;  /* 0x0000005000c37308 */ /* 0x000fea0000000800 */
[-C--:B----4-:R-:W-:Y:S01]  /*9c60*/  HMMA.16816.F32 R20, R52, R64.reuse, R20 ;  /* 0x000000403414723c */ /* 0x090fe20000001814 */
[----:B-1----:R-:W-:Y:S04]  /*9c70*/  LDSM.16.MT88.4 R72, [R229+0x2100] ;  /* 0x00210000e548783b */ /* 0x002fe80000004200 */
[----:B------:R-:W-:Y:S03]  /*9c80*/  MUFU.EX2 R80, R79 ;  /* 0x0000004f00507308 */ /* 0x000fe60000000800 */
[C---:B------:R-:W-:Y:S07]  /*9c90*/  HMMA.16816.F32 R24, R60.reuse, R64, R24 ;  /* 0x000000403c18723c */ /* 0x040fee0000001818 */
[----:B------:R-:W-:Y:S01]  /*9ca0*/  MUFU.EX2 R194, R81 ;  /* 0x0000005100c27308 */ /* 0x000fe20000000800 */
[-C--:B------:R-:W-:Y:S08]  /*9cb0*/  HMMA.16816.F32 R28, R60, R66.reuse, R28 ;  /* 0x000000423c1c723c */ /* 0x080ff0000000181c */
[C---:B------:R-:W-:Y:S01]  /*9cc0*/  HMMA.16816.F32 R32, R52.reuse, R66, R32 ;  /* 0x000000423420723c */ /* 0x040fe20000001820 */
[----:B------:R-:W1:Y:S01]  /*9cd0*/  LDSM.16.MT88.4 R64, [R228+0x1900] ;  /* 0x00190000e440783b */ /* 0x000e620000004200 */
[----:B------:R-:W-:Y:S06]  /*9ce0*/  MUFU.EX2 R191, R82 ;  /* 0x0000005200bf7308 */ /* 0x000fec0000000800 */
[-C--:B------:R-:W-:Y:S04]  /*9cf0*/  HMMA.16816.F32 R36, R52, R68.reuse, R36 ;  /* 0x000000443424723c */ /* 0x080fe80000001824 */
[----:B------:R-:W-:Y:S04]  /*9d00*/  MUFU.EX2 R190, R83 ;  /* 0x0000005300be7308 */ /* 0x000fe80000000800 */
[C---:B------:R-:W-:Y:S06]  /*9d10*/  HMMA.16816.F32 R48, R60.reuse, R68, R48 ;  /* 0x000000443c30723c */ /* 0x040fec0000001830 */
[----:B------:R4:W-:Y:S02]  /*9d20*/  MUFU.EX2 R82, R76 ;  /* 0x0000004c00527308 */ /* 0x0009e40000000800 */
[-C--:B------:R-:W-:Y:S08]  /*9d30*/  HMMA.16816.F32 R40, R60, R70.reuse, R40 ;  /* 0x000000463c28723c */ /* 0x080ff00000001828 */
[C---:B------:R-:W-:Y:S01]  /*9d40*/  HMMA.16816.F32 R116, R52.reuse, R70, R116 ;  /* 0x000000463474723c */ /* 0x040fe20000001874 */
[----:B------:R-:W-:Y:S01]  /*9d50*/  LDSM.16.MT88.4 R68, [R229+0x1900] ;  /* 0x00190000e544783b */ /* 0x000fe20000004200 */
[----:B------:R-:W1:Y:S06]  /*9d60*/  MUFU.EX2 R83, R77 ;  /* 0x0000004d00537308 */ /* 0x000e6c0000000800 */
[-C--:B--2---:R-:W-:Y:S04]  /*9d70*/  HMMA.16816.F32 R120, R52, R56.reuse, R120 ;  /* 0x000000383478723c */ /* 0x084fe80000001878 */
[----:B------:R-:W2:Y:S04]  /*9d80*/  MUFU.EX2 R81, R78 ;  /* 0x0000004e00517308 */ /* 0x000ea80000000800 */
[C---:B------:R-:W-:Y:S06]  /*9d90*/  HMMA.16816.F32 R124, R60.reuse, R56, R124 ;  /* 0x000000383c7c723c */ /* 0x040fec000000187c */
[----:B------:R-:W-:Y:S01]  /*9da0*/  MUFU.EX2 R84, R84 ;  /* 0x0000005400547308 */ /* 0x000fe20000000800 */
[----:B------:R-:W-:Y:S01]  /*9db0*/  F2FP.PACK_AB R56, R179, R173 ;  /* 0x000000adb338723e */ /* 0x000fe200000000ff */
[-C--:B------:R-:W-:Y:S01]  /*9dc0*/  HMMA.16816.F32 R44, R60, R58.reuse, R44 ;  /* 0x0000003a3c2c723c */ /* 0x080fe2000000182c */
[----:B------:R-:W2:Y:S03]  /*9dd0*/  LDSM.16.MT88.4 R60, [R231+0x1900] ;  /* 0x00190000e73c783b */ /* 0x000ea60000004200 */
[----:B------:R-:W-:Y:S04]  /*9de0*/  F2FP.PACK_AB R57, R178, R172 ;  /* 0x000000acb239723e */ /* 0x000fe800000000ff */
[----:B------:R-:W-:Y:S01]  /*9df0*/  HMMA.16816.F32 R128, R52, R58, R128 ;  /* 0x0000003a3480723c */ /* 0x000fe20000001880 */
[----:B------:R-:W-:Y:S06]  /*9e00*/  MUFU.EX2 R85, R85 ;  /* 0x0000005500557308 */ /* 0x000fec0000000800 */
[----:B------:R-:W-:Y:S02]  /*9e10*/  F2FP.PACK_AB R52, R208, R209 ;  /* 0x000000d1d034723e */ /* 0x000fe400000000ff */
[----:B------:R-:W-:Y:S02]  /*9e20*/  F2FP.PACK_AB R53, R174, R175 ;  /* 0x000000afae35723e */ /* 0x000fe400000000ff */
[----:B------:R-:W-:Y:S01]  /*9e30*/  MUFU.EX2 R86, R86 ;  /* 0x0000005600567308 */ /* 0x000fe20000000800 */
[----:B------:R-:W-:Y:S02]  /*9e40*/  F2FP.PACK_AB R54, R206, R207 ;  /* 0x000000cfce36723e */ /* 0x000fe400000000ff */
[----:B------:R-:W-:Y:S02]  /*9e50*/  F2FP.PACK_AB R55, R205, R204 ;  /* 0x000000cccd37723e */ /* 0x000fe400000000ff */
[----:B------:R-:W-:Y:S02]  /*9e60*/  F2FP.PACK_AB R58, R199, R177 ;  /* 0x000000b1c73a723e */ /* 0x000fe400000000ff */
[----:B------:R-:W-:Y:S03]  /*9e70*/  F2FP.PACK_AB R59, R198, R176 ;  /* 0x000000b0c63b723e */ /* 0x000fe600000000ff */
[-C--:B-1----:R-:W-:Y:S01]  /*9e80*/  HMMA.16816.F32 R4, R52, R64.reuse, R4 ;  /* 0x000000403404723c */ /* 0x082fe20000001804 */
        /* <DEDUP_REMOVED lines=8> */
[-C--:B--2---:R-:W-:Y:S08]  /*9f10*/  HMMA.16816.F32 R20, R52, R60.reuse, R20 ;  /* 0x0000003c3414723c */ /* 0x084ff00000001814 */
[C---:B------:R-:W-:Y:S01]  /*9f20*/  HMMA.16816.F32 R24, R56.reuse, R60, R24 ;  /* 0x0000003c3818723c */ /* 0x040fe20000001818 */
[----:B------:R-:W-:Y:S07]  /*9f30*/  MUFU.EX2 R99, R99 ;  /* 0x0000006300637308 */ /* 0x000fee0000000800 */
[-C--:B------:R-:W-:Y:S03]  /*9f40*/  HMMA.16816.F32 R28, R56, R62.reuse, R28 ;  /* 0x0000003e381c723c */ /* 0x080fe6000000181c */
[----:B------:R-:W-:Y:S01]  /*9f50*/  MUFU.EX2 R100, R100 ;  /* 0x0000006400647308 */ /* 0x000fe20000000800 */
[----:B-----5:R-:W-:Y:S02]  /*9f60*/  FFMA.FTZ R133, R133, R154, R201 ;  /* 0x0000009a85857223 */ /* 0x020fe400000100c9 */
[----:B------:R-:W-:Y:S02]  /*9f70*/  FFMA.FTZ R0, R0, R155, R200 ;  /* 0x0000009b00007223 */ /* 0x000fe400000100c8 */
[C---:B------:R-:W-:Y:S01]  /*9f80*/  HMMA.16816.F32 R32, R52.reuse, R62, R32 ;  /* 0x0000003e3420723c */ /* 0x040fe20000001820 */
[----:B------:R-:W2:Y:S03]  /*9f90*/  LDSM.16.MT88.4 R60, [R228+0x2100] ;  /* 0x00210000e43c783b */ /* 0x000ea60000004200 */
[----:B------:R-:W-:Y:S01]  /*9fa0*/  FADD.FTZ R0, R212, R0 ;  /* 0x00000000d4007221 */ /* 0x000fe20000010000 */
[----:B------:R-:W-:Y:S03]  /*9fb0*/  MUFU.EX2 R101, R101 ;  /* 0x0000006500657308 */ /* 0x000fe60000000800 */
[-C--:B------:R-:W-:Y:S01]  /*9fc0*/  HMMA.16816.F32 R36, R52, R68.reuse, R36 ;  /* 0x000000443424723c */ /* 0x080fe20000001824 */
[----:B------:R-:W-:Y:S03]  /*9fd0*/  LDSM.16.MT88.4 R152, [R228+0x3100] ;  /* 0x00310000e498783b */ /* 0x000fe60000004200 */
[----:B----4-:R-:W-:Y:S03]  /*9fe0*/  FADD.FTZ R76, R215, R0 ;  /* 0x00000000d74c7221 */ /* 0x010fe60000010000 */
[----:B------:R-:W-:Y:S01]  /*9ff0*/  MUFU.EX2 R102, R102 ;  /* 0x0000006600667308 */ /* 0x000fe20000000800 */
[C---:B------:R-:W-:Y:S08]  /*a000*/  HMMA.16816.F32 R48, R56.reuse, R68, R48 ;  /* 0x000000443830723c */ /* 0x040ff00000001830 */
[-C--:B------:R-:W-:Y:S01]  /*a010*/  HMMA.16816.F32 R40, R56, R70.reuse, R40 ;  /* 0x000000463828723c */ /* 0x080fe20000001828 */
[----:B------:R-:W-:Y:S07]  /*a020*/  MUFU.EX2 R103, R103 ;  /* 0x0000006700677308 */ /* 0x000fee0000000800 */
[C---:B------:R-:W-:Y:S01]  /*a030*/  HMMA.16816.F32 R116, R52.reuse, R70, R116 ;  /* 0x000000463474723c */ /* 0x040fe20000001874 */
[----:B------:R-:W4:Y:S02]  /*a040*/  LDSM.16.MT88.4 R68, [R231+0x2100] ;  /* 0x00210000e744783b */ /* 0x000f240000004200 */
[----:B------:R-:W-:Y:S05]  /*a050*/  MUFU.EX2 R112, R112 ;  /* 0x0000007000707308 */ /* 0x000fea0000000800 */
[-C--:B-1----:R-:W-:Y:S05]  /*a060*/  HMMA.16816.F32 R120, R52, R64.reuse, R120 ;  /* 0x000000403478723c */ /* 0x082fea0000001878 */
[----:B------:R-:W-:Y:S03]  /*a070*/  MUFU.EX2 R113, R113 ;  /* 0x0000007100717308 */ /* 0x000fe60000000800 */
[C---:B------:R-:W-:Y:S07]  /*a080*/  HMMA.16816.F32 R124, R56.reuse, R64, R124 ;  /* 0x00000040387c723c */ /* 0x040fee000000187c */
[----:B------:R-:W-:Y:S01]  /*a090*/  MUFU.EX2 R114, R114 ;  /* 0x0000007200727308 */ /* 0x000fe20000000800 */
[-C--:B------:R-:W-:Y:S07]  /*a0a0*/  HMMA.16816.F32 R44, R56, R66.reuse, R44 ;  /* 0x00000042382c723c */ /* 0x080fee000000182c */
[----:B---3--:R-:W-:Y:S01]  /*a0b0*/  F2FP.PACK_AB R56, R189, R181 ;  /* 0x000000b5bd38723e */ /* 0x008fe200000000ff */
        /* <DEDUP_REMOVED lines=10> */
[----:B------:R-:W-:Y:S05]  /*a160*/  F2FP.PACK_AB R59, R80, R81 ;  /* 0x00000051503b723e */ /* 0x000fea00000000ff */
[-C--:B--2---:R-:W-:Y:S01]  /*a170*/  HMMA.16816.F32 R4, R52, R60.reuse, R4 ;  /* 0x0000003c3404723c */ /* 0x084fe20000001804 */
[----:B------:R-:W-:Y:S07]  /*a180*/  MUFU.EX2 R110, R110 ;  /* 0x0000006e006e7308 */ /* 0x000fee0000000800 */
[C---:B------:R-:W-:Y:S03]  /*a190*/  HMMA.16816.F32 R8, R56.reuse, R60, R8 ;  /* 0x0000003c3808723c */ /* 0x040fe60000001808 */
[----:B------:R-:W-:Y:S05]  /*a1a0*/  MUFU.EX2 R88, R88 ;  /* 0x0000005800587308 */ /* 0x000fea0000000800 */
[-C--:B------:R-:W-:Y:S05]  /*a1b0*/  HMMA.16816.F32 R12, R56, R62.reuse, R12 ;  /* 0x0000003e380c723c */ /* 0x080fea000000180c */
[----:B------:R-:W-:Y:S03]  /*a1c0*/  MUFU.EX2 R89, R89 ;  /* 0x0000005900597308 */ /* 0x000fe60000000800 */
[C---:B------:R-:W-:Y:S01]  /*a1d0*/  HMMA.16816.F32 R16, R52.reuse, R62, R16 ;  /* 0x0000003e3410723c */ /* 0x040fe20000001810 */
[----:B------:R-:W2:Y:S06]  /*a1e0*/  LDSM.16.MT88.4 R60, [R228+0x2900] ;  /* 0x00290000e43c783b */ /* 0x000eac0000004200 */
[----:B------:R-:W-:Y:S01]  /*a1f0*/  MUFU.EX2 R90, R90 ;  /* 0x0000005a005a7308 */ /* 0x000fe20000000800 */
[-C--:B----4-:R-:W-:Y:S08]  /*a200*/  HMMA.16816.F32 R20, R52, R68.reuse, R20 ;  /* 0x000000443414723c */ /* 0x090ff00000001814 */
[C---:B------:R-:W-:Y:S01]  /*a210*/  HMMA.16816.F32 R24, R56.reuse, R68, R24 ;  /* 0x000000443818723c */ /* 0x040fe20000001818 */
[----:B------:R-:W-:Y:S07]  /*a220*/  MUFU.EX2 R91, R91 ;  /* 0x0000005b005b7308 */ /* 0x000fee0000000800 */
[-C--:B------:R-:W-:Y:S03]  /*a230*/  HMMA.16816.F32 R28, R56, R70.reuse, R28 ;  /* 0x00000046381c723c */ /* 0x080fe6000000181c */
[----:B------:R-:W-:Y:S05]  /*a240*/  MUFU.EX2 R92, R92 ;  /* 0x0000005c005c7308 */ /* 0x000fea0000000800 */
[C---:B------:R-:W-:Y:S01]  /*a250*/  HMMA.16816.F32 R32, R52.reuse, R70, R32 ;  /* 0x000000463420723c */ /* 0x040fe20000001820 */
[----:B------:R-:W3:Y:S04]  /*a260*/  LDSM.16.MT88.4 R68, [R231+0x2900] ;  /* 0x00290000e744783b */ /* 0x000ee80000004200 */
[----:B------:R-:W4:Y:S03]  /*a270*/  MUFU.EX2 R93, R93 ;  /* 0x0000005d005d7308 */ /* 0x000f260000000800 */
[-C--:B------:R-:W-:Y:S07]  /*a280*/  HMMA.16816.F32 R36, R52, R72.reuse, R36 ;  /* 0x000000483424723c */ /* 0x080fee0000001824 */
[----:B------:R-:W-:Y:S01]  /*a290*/  MUFU.EX2 R94, R94 ;  /* 0x0000005e005e7308 */ /* 0x000fe20000000800 */
[C---:B------:R-:W-:Y:S08]  /*a2a0*/  HMMA.16816.F32 R48, R56.reuse, R72, R48 ;  /* 0x000000483830723c */ /* 0x040ff00000001830 */
[-C--:B------:R-:W-:Y:S01]  /*a2b0*/  HMMA.16816.F32 R40, R56, R74.reuse, R40 ;  /* 0x0000004a3828723c */ /* 0x080fe20000001828 */
[----:B------:R-:W5:Y:S07]  /*a2c0*/  MUFU.EX2 R95, R95 ;  /* 0x0000005f005f7308 */ /* 0x000f6e0000000800 */
[C---:B------:R-:W-:Y:S01]  /*a2d0*/  HMMA.16816.F32 R116, R52.reuse, R74, R116 ;  /* 0x0000004a3474723c */ /* 0x040fe20000001874 */
[----:B------:R-:W2:Y:S02]  /*a2e0*/  LDSM.16.MT88.4 R72, [R229+0x2900] ;  /* 0x00290000e548783b */ /* 0x000ea40000004200 */
[----:B------:R-:W-:Y:S05]  /*a2f0*/  MUFU.EX2 R104, R104 ;  /* 0x0000006800687308 */ /* 0x000fea0000000800 */
[-C--:B-1----:R-:W-:Y:S05]  /*a300*/  HMMA.16816.F32 R120, R52, R64.reuse, R120 ;  /* 0x000000403478723c */ /* 0x082fea0000001878 */
[----:B------:R-:W1:Y:S03]  /*a310*/  MUFU.EX2 R105, R105 ;  /* 0x0000006900697308 */ /* 0x000e660000000800 */
[C---:B------:R-:W-:Y:S07]  /*a320*/  HMMA.16816.F32 R124, R56.reuse, R64, R124 ;  /* 0x00000040387c723c */ /* 0x040fee000000187c */
[----:B------:R-:W-:Y:S01]  /*a330*/  FADD.FTZ R64, R218, R134 ;  /* 0x00000086da407221 */ /* 0x000fe20000010000 */
[-C--:B------:R-:W-:Y:S01]  /*a340*/  HMMA.16816.F32 R44, R56, R66.reuse, R44 ;  /* 0x00000042382c723c */ /* 0x080fe2000000182c */
[----:B------:R-:W-:Y:S03]  /*a350*/  MUFU.EX2 R106, R106 ;  /* 0x0000006a006a7308 */ /* 0x000fe60000000800 */
[----:B------:R-:W-:Y:S03]  /*a360*/  FADD.FTZ R79, R221, R64 ;  /* 0x00000040dd4f7221 */ /* 0x000fe60000010000 */
[----:B----4-:R-:W-:Y:S01]  /*a370*/  F2FP.PACK_AB R58, R93, R92 ;  /* 0x0000005c5d3a723e */ /* 0x010fe200000000ff */
[----:B------:R-:W-:Y:S01]  /*a380*/  HMMA.16816.F32 R128, R52, R66, R128 ;  /* 0x000000423480723c */ /* 0x000fe20000001880 */
[----:B------:R-:W4:Y:S02]  /*a390*/  LDSM.16.MT88.4 R64, [R230+0x2900] ;  /* 0x00290000e640783b */ /* 0x000f240000004200 */
[----:B------:R-:W3:Y:S01]  /*a3a0*/  MUFU.EX2 R107, R107 ;  /* 0x0000006b006b7308 */ /* 0x000ee20000000800 */
[----:B------:R-:W-:Y:S01]  /*a3b0*/  FADD.FTZ R56, R216, R132 ;  /* 0x00000084d8387221 */ /* 0x000fe20000010000 */
[----:B-----5:R-:W-:Y:S01]  /*a3c0*/  F2FP.PACK_AB R59, R95, R94 ;  /* 0x0000005e5f3b723e */ /* 0x020fe200000000ff */
[----:B------:R-:W-:Y:S01]  /*a3d0*/  FADD.FTZ R57, R213, R133 ;  /* 0x00000085d5397221 */ /* 0x000fe20000010000 */
[----:B------:R-:W-:Y:S01]  /*a3e0*/  F2FP.PACK_AB R52, R85, R84 ;  /* 0x000000545534723e */ /* 0x000fe200000000ff */
[----:B------:R-:W-:Y:S01]  /*a3f0*/  FADD.FTZ R78, R220, R56 ;  /* 0x00000038dc4e7221 */ /* 0x000fe20000010000 */
[----:B------:R-:W-:Y:S03]  /*a400*/  F2FP.PACK_AB R53, R87, R86 ;  /* 0x000000565735723e */ /* 0x000fe600000000ff */
[----:B------:R-:W-:Y:S01]  /*a410*/  F2FP.PACK_AB R54, R97, R96 ;  /* 0x000000606136723e */ /* 0x000fe200000000ff */
[----:B------:R-:W-:Y:S01]  /*a420*/  FADD.FTZ R77, R219, R57 ;  /* 0x00000039db4d7221 */ /* 0x000fe20000010000 */
[----:B------:R-:W-:Y:S01]  /*a430*/  F2FP.PACK_AB R55, R99, R98 ;  /* 0x000000626337723e */ /* 0x000fe200000000ff */
[----:B------:R-:W-:Y:S01]  /*a440*/  FADD.FTZ R0, R144, R79 ;  /* 0x0000004f90007221 */ /* 0x000fe20000010000 */
[----:B------:R-:W-:Y:S02]  /*a450*/  F2FP.PACK_AB R56, R89, R88 ;  /* 0x000000585938723e */ /* 0x000fe400000000ff */
[----:B------:R-:W-:Y:S02]  /*a460*/  F2FP.PACK_AB R57, R91, R90 ;  /* 0x0000005a5b39723e */ /* 0x000fe400000000ff */
[----:B-1----:R-:W-:Y:S01]  /*a470*/  F2FP.PACK_AB R184, R105, R104 ;  /* 0x0000006869b8723e */ /* 0x002fe200000000ff */
[-C--:B--2---:R-:W-:Y:S03]  /*a480*/  HMMA.16816.F32 R4, R52, R60.reuse, R4 ;  /* 0x0000003c3404723c */ /* 0x084fe60000001804 */
[----:B------:R-:W-:Y:S02]  /*a490*/  MOV R133, R135 ;  /* 0x0000008700857202 */ /* 0x000fe40000000f00 */
[----:B---3--:R-:W-:Y:S03]  /*a4a0*/  F2FP.PACK_AB R185, R107, R106 ;  /* 0x0000006a6bb9723e */ /* 0x008fe600000000ff */
[C---:B------:R-:W-:Y:S01]  /*a4b0*/  HMMA.16816.F32 R8, R56.reuse, R60, R8 ;  /* 0x0000003c3808723c */ /* 0x040fe20000001808 */
[----:B------:R1:W2:Y:S07]  /*a4c0*/  MUFU.EX2 R60, R3 ;  /* 0x00000003003c7308 */ /* 0x0002ae0000000800 */
[-C--:B------:R-:W-:Y:S08]  /*a4d0*/  HMMA.16816.F32 R12, R56, R62.reuse, R12 ;  /* 0x0000003e380c723c */ /* 0x080ff0000000180c */
[C---:B------:R-:W-:Y:S08]  /*a4e0*/  HMMA.16816.F32 R16, R52.reuse, R62, R16 ;  /* 0x0000003e3410723c */ /* 0x040ff00000001810 */
[-C--:B------:R-:W-:Y:S04]  /*a4f0*/  HMMA.16816.F32 R20, R52, R68.reuse, R20 ;  /* 0x000000443414723c */ /* 0x080fe80000001814 */
[----:B-1----:R-:W-:Y:S01]  /*a500*/  FADD.FTZ R3, R147, R76 ;  /* 0x0000004c93037221 */ /* 0x002fe20000010000 */
[----:B--2---:R-:W-:Y:S03]  /*a510*/  F2FP.PACK_AB R187, R60, R110 ;  /* 0x0000006e3cbb723e */ /* 0x004fe600000000ff */
[C---:B------:R-:W-:Y:S08]  /*a520*/  HMMA.16816.F32 R24, R56.reuse, R68, R24 ;  /* 0x000000443818723c */ /* 0x040ff00000001818 */
[-C--:B------:R-:W-:Y:S08]  /*a530*/  HMMA.16816.F32 R28, R56, R70.reuse, R28 ;  /* 0x00000046381c723c */ /* 0x080ff0000000181c */
[C---:B------:R-:W-:Y:S08]  /*a540*/  HMMA.16816.F32 R32, R52.reuse, R70, R32 ;  /* 0x000000463420723c */ /* 0x040ff00000001820 */
[-C--:B------:R-:W-:Y:S08]  /*a550*/  HMMA.16816.F32 R36, R52, R72.reuse, R36 ;  /* 0x000000483424723c */ /* 0x080ff00000001824 */
[C---:B------:R-:W-:Y:S08]  /*a560*/  HMMA.16816.F32 R48, R56.reuse, R72, R48 ;  /* 0x000000483830723c */ /* 0x040ff00000001830 */
[-C--:B------:R-:W-:Y:S08]  /*a570*/  HMMA.16816.F32 R40, R56, R74.reuse, R40 ;  /* 0x0000004a3828723c */ /* 0x080ff00000001828 */
[C---:B------:R-:W-:Y:S08]  /*a580*/  HMMA.16816.F32 R116, R52.reuse, R74, R116 ;  /* 0x0000004a3474723c */ /* 0x040ff00000001874 */
[-C--:B----4-:R-:W-:Y:S08]  /*a590*/  HMMA.16816.F32 R120, R52, R64.reuse, R120 ;  /* 0x000000403478723c */ /* 0x090ff00000001878 */
[C---:B------:R-:W-:Y:S08]  /*a5a0*/  HMMA.16816.F32 R124, R56.reuse, R64, R124 ;  /* 0x00000040387c723c */ /* 0x040ff0000000187c */
[-C--:B------:R-:W-:Y:S07]  /*a5b0*/  HMMA.16816.F32 R44, R56, R66.reuse, R44 ;  /* 0x00000042382c723c */ /* 0x080fee000000182c */
[----:B------:R-:W-:Y:S01]  /*a5c0*/  FADD.FTZ R57, R145, R78 ;  /* 0x0000004e91397221 */ /* 0x000fe20000010000 */
[----:B------:R-:W-:Y:S04]  /*a5d0*/  HMMA.16816.F32 R128, R52, R66, R128 ;  /* 0x000000423480723c */ /* 0x000fe80000001880 */
[----:B------:R-:W-:Y:S02]  /*a5e0*/  FADD.FTZ R56, R146, R77 ;  /* 0x0000004d92387221 */ /* 0x000fe40000010000 */
[----:B------:R-:W-:Y:S01]  /*a5f0*/  FADD.FTZ R58, R149, R0 ;  /* 0x00000000953a7221 */ /* 0x000fe20000010000 */
[----:B------:R-:W-:Y:S01]  /*a600*/  F2FP.PACK_AB R52, R101, R100 ;  /* 0x000000646534723e */ /* 0x000fe200000000ff */
[----:B------:R-:W-:Y:S01]  /*a610*/  FADD.FTZ R0, R186, R57 ;  /* 0x00000039ba007221 */ /* 0x000fe20000010000 */
[----:B------:R-:W-:Y:S03]  /*a620*/  F2FP.PACK_AB R53, R103, R102 ;  /* 0x000000666735723e */ /* 0x000fe600000000ff */
[----:B------:R-:W-:Y:S01]  /*a630*/  FADD.FTZ R57, R227, R56 ;  /* 0x00000038e3397221 */ /* 0x000fe20000010000 */
[----:B------:R-:W-:Y:S01]  /*a640*/  F2FP.PACK_AB R54, R113, R112 ;  /* 0x000000707136723e */ /* 0x000fe200000000ff */
[----:B------:R-:W-:Y:S01]  /*a650*/  FADD.FTZ R56, R226, R3 ;  /* 0x00000003e2387221 */ /* 0x000fe20000010000 */
[----:B------:R-:W-:Y:S01]  /*a660*/  F2FP.PACK_AB R55, R115, R114 ;  /* 0x000000727337723e */ /* 0x000fe200000000ff */
[----:B------:R-:W-:Y:S01]  /*a670*/  FADD.FTZ R3, R252, R58 ;  /* 0x0000003afc037221 */ /* 0x000fe20000010000 */
[----:B------:R-:W-:Y:S01]  /*a680*/  F2FP.PACK_AB R186, R138, R108 ;  /* 0x0000006c8aba723e */ /* 0x000fe200000000ff */
[----:B------:R-:W-:Y:S04]  /*a690*/  FADD.FTZ R0, R202, R0 ;  /* 0x00000000ca007221 */ /* 0x000fe80000010000 */
[-C--:B------:R-:W-:Y:S01]  /*a6a0*/  HMMA.16816.F32 R144, R52, R152.reuse, R4 ;  /* 0x000000983490723c */ /* 0x080fe20000001804 */
[----:B------:R-:W1:Y:S07]  /*a6b0*/  LDSM.16.MT88.4 R4, [R229+0x3100] ;  /* 0x00310000e504783b */ /* 0x000e6e0000004200 */
[C---:B------:R-:W-:Y:S07]  /*a6c0*/  HMMA.16816.F32 R140, R184.reuse, R152, R8 ;  /* 0x00000098b88c723c */ /* 0x040fee0000001808 */
[----:B------:R-:W-:Y:S01]  /*a6d0*/  FADD.FTZ R8, R159, R57 ;  /* 0x000000399f087221 */ /* 0x000fe20000010000 */
        /* <DEDUP_REMOVED lines=11> */
[----:B------:R-:W-:Y:S02]  /*a790*/  FADD.FTZ R10, R161, R3 ;  /* 0x00000003a10a7221 */ /* 0x000fe40000010000 */
[----:B------:R-:W-:Y:S02]  /*a7a0*/  FADD.FTZ R9, R160, R0 ;  /* 0x00000000a0097221 */ /* 0x000fe40000010000 */
        /* <DEDUP_REMOVED lines=86> */
[----:B------:R-:W-:Y:S01]  /*ad10*/  MOV R138, R2 ;  /* 0x00000002008a7202 */ /* 0x000fe20000000f00 */
[----:B------:R-:W-:Y:S02]  /*ad20*/  FADD.FTZ R0, R60, R0 ;  /* 0x000000003c007221 */ /* 0x000fe40000010000 */
[----:B------:R-:W-:Y:S01]  /*ad30*/  FADD.FTZ R5, R112, R5 ;  /* 0x0000000570057221 */ /* 0x000fe20000010000 */
[----:B------:R1:W-:Y:S01]  /*ad40*/  STL [R1], R3 ;  /* 0x0000000301007387 */ /* 0x0003e20000100800 */
[----:B------:R-:W-:Y:S02]  /*ad50*/  FADD.FTZ R4, R114, R4 ;  /* 0x0000000472047221 */ /* 0x000fe40000010000 */
[----:B------:R-:W-:Y:S01]  /*ad60*/  FADD.FTZ R251, R113, R5 ;  /* 0x0000000571fb7221 */ /* 0x000fe20000010000 */
[----:B------:R2:W-:Y:S01]  /*ad70*/  STL [R1+0x4], R0 ;  /* 0x0000040001007387 */ /* 0x0005e20000100800 */
[----:B------:R-:W-:Y:S01]  /*ad80*/  FADD.FTZ R252, R115, R4 ;  /* 0x0000000473fc7221 */ /* 0x000fe20000010000 */
[----:B-1----:R-:W-:Y:S02]  /*ad90*/  MOV R3, R136 ;  /* 0x0000008800037202 */ /* 0x002fe40000000f00 */
[----:B--2---:R-:W-:Y:S01]  /*ada0*/  MOV R0, R137 ;  /* 0x0000008900007202 */ /* 0x004fe20000000f00 */
[----:B------:R-:W-:-:S05]  /*adb0*/  @P0 BRA `(.L_x_1929) ;  /* 0xffffc1e000000947 */ /* 0x000fca000383ffff */
.L_x_1928:
[----:B------:R-:W2:Y:S04]  /*adc0*/  LDL.LU R10, [R1] ;  /* 0x00000000010a7983 */ /* 0x000ea80000300800 */
[----:B------:R-:W3:Y:S01]  /*add0*/  LDL.LU R8, [R1+0x4] ;  /* 0x0000040001087983 */ /* 0x000ee20000300800 */
[----:B------:R-:W-:-:S02]  /*ade0*/  MOV R20, 0xff800000 ;  /* 0xff80000000147802 */ /* 0x000fc40000000f00 */
[----:B------:R-:W-:Y:S01]  /*adf0*/  MOV R21, 0xff800000 ;  /* 0xff80000000157802 */ /* 0x000fe20000000f00 */
[----:B------:R-:W4:Y:S01]  /*ae00*/  SHFL.BFLY PT, R5, R251, 0x2, 0x1f ;  /* 0x0c401f00fb057f89 */ /* 0x000f2200000e0000 */
[----:B------:R-:W-:Y:S02]  /*ae10*/  MOV R22, 0xff800000 ;  /* 0xff80000000167802 */ /* 0x000fe40000000f00 */
[----:B------:R-:W-:Y:S01]  /*ae20*/  MOV R23, 0xff800000 ;  /* 0xff80000000177802 */ /* 0x000fe20000000f00 */
[----:B------:R-:W1:Y:S01]  /*ae30*/  SHFL.BFLY PT, R9, R252, 0x2, 0x1f ;  /* 0x0c401f00fc097f89 */ /* 0x000e6200000e0000 */
[----:B------:R-:W-:Y:S01]  /*ae40*/  PLOP3.LUT P4, PT, PT, PT, PT, 0x8, 0x0 ;  /* 0x000000000000781c */ /* 0x000fe20003f8e170 */
[----:B----4-:R-:W-:Y:S02]  /*ae50*/  FADD.FTZ R5, R5, R251 ;  /* 0x000000fb05057221 */ /* 0x010fe40000010000 */
[----:B-1----:R-:W-:-:S03]  /*ae60*/  FADD.FTZ R9, R9, R252 ;  /* 0x000000fc09097221 */ /* 0x002fc60000010000 */
[----:B------:R-:W1:Y:S04]  /*ae70*/  SHFL.BFLY PT, R0, R5, 0x1, 0x1f ;  /* 0x0c201f0005007f89 */ /* 0x000e6800000e0000 */
[----:B------:R-:W4:Y:S01]  /*ae80*/  SHFL.BFLY PT, R4, R9, 0x1, 0x1f ;  /* 0x0c201f0009047f89 */ /* 0x000f2200000e0000 */
[----:B-1----:R-:W-:Y:S01]  /*ae90*/  FADD.FTZ R5, R5, R0 ;  /* 0x0000000005057221 */ /* 0x002fe20000010000 */
[----:B------:R-:W-:Y:S01]  /*aea0*/  MOV R0, RZ ;  /* 0x000000ff00007202 */ /* 0x000fe20000000f00 */
[----:B----4-:R-:W-:-:S03]  /*aeb0*/  FADD.FTZ R9, R9, R4 ;  /* 0x0000000409097221 */ /* 0x010fc60000010000 */
[----:B------:R-:W-:Y:S02]  /*aec0*/  FSETP.NE.FTZ.AND P3, PT, R5, RZ, PT ;  /* 0x000000ff0500720b */ /* 0x000fe40003f75000 */
[----:B------:R-:W-:Y:S02]  /*aed0*/  MOV R4, RZ ;  /* 0x000000ff00047202 */ /* 0x000fe40000000f00 */
[----:B------:R-:W-:-:S09]  /*aee0*/  FSETP.NE.FTZ.AND P2, PT, R9, RZ, PT ;  /* 0x000000ff0900720b */ /* 0x000fd20003f55000 */
[----:B------:R-:W1:Y:S08]  /*aef0*/  @P3 MUFU.RCP R0, R5 ;  /* 0x0000000500003308 */ /* 0x000e700000001000 */
[----:B------:R-:W4:Y:S01]  /*af00*/  @P2 MUFU.RCP R4, R9 ;  /* 0x0000000900042308 */ /* 0x000f220000001000 */
[----:B-1----:R-:W-:-:S07]  /*af10*/  FMUL.FTZ R144, R0, R144 ;  /* 0x0000009000907220 */ /* 0x002fce0000410000 */
[----:B------:R-:W1:Y:S01]  /*af20*/  @P3 MUFU.LG2 R11, R5 ;  /* 0x00000005000b3308 */ /* 0x000e620000000c00 */
[C---:B------:R-:W-:Y:S02]  /*af30*/  FMUL.FTZ R145, R0.reuse, R145 ;  /* 0x0000009100917220 */ /* 0x040fe40000410000 */
[C---:B------:R-:W-:Y:S02]  /*af40*/  FMUL.FTZ R152, R0.reuse, R152 ;  /* 0x0000009800987220 */ /* 0x040fe40000410000 */
[C---:B------:R-:W-:Y:S02]  /*af50*/  FMUL.FTZ R153, R0.reuse, R153 ;  /* 0x0000009900997220 */ /* 0x040fe40000410000 */
[C---:B------:R-:W-:Y:S01]  /*af60*/  FMUL.FTZ R156, R0.reuse, R156 ;  /* 0x0000009c009c7220 */ /* 0x040fe20000410000 */
[----:B------:R-:W1:Y:S01]  /*af70*/  @P2 MUFU.LG2 R9, R9 ;  /* 0x0000000900092308 */ /* 0x000e620000000c00 */
        /* <DEDUP_REMOVED lines=11> */
[----:B------:R-:W-:Y:S01]  /*b030*/  MOV R0, RZ ;  /* 0x000000ff00007202 */ /* 0x000fe20000000f00 */
[C---:B----4-:R-:W-:Y:S02]  /*b040*/  FMUL.FTZ R146, R4.reuse, R146 ;  /* 0x0000009204927220 */ /* 0x050fe40000410000 */
        /* <DEDUP_REMOVED lines=16> */
[----:B-1----:R-:W-:Y:S02]  /*b150*/  @P3 FMUL.FTZ R11, R11, 0.69314718246459960938 ;  /* 0x3f3172180b0b3820 */ /* 0x002fe40000410000 */
[----:B------:R-:W-:Y:S01]  /*b160*/  @P2 FMUL.FTZ R9, R9, 0.69314718246459960938 ;  /* 0x3f31721809092820 */ /* 0x000fe20000410000 */
[----:B--2---:R-:W1:Y:S04]  /*b170*/  SHFL.BFLY PT, R7, R10, 0x2, 0x1f ;  /* 0x0c401f000a077f89 */ /* 0x004e6800000e0000 */
[----:B---3--:R-:W2:Y:S01]  /*b180*/  SHFL.BFLY PT, R6, R8, 0x2, 0x1f ;  /* 0x0c401f0008067f89 */ /* 0x008ea200000e0000 */
[----:B-1----:R-:W-:-:S02]  /*b190*/  FADD.FTZ R7, R7, R10 ;  /* 0x0000000a07077221 */ /* 0x002fc40000010000 */
[----:B------:R-:W-:Y:S02]  /*b1a0*/  @P3 FMUL.FTZ R10, R4, c[0x0][0x2d0] ;  /* 0x0000b400040a3a20 */ /* 0x000fe40000410000 */
[----:B--2---:R-:W-:Y:S01]  /*b1b0*/  FADD.FTZ R6, R6, R8 ;  /* 0x0000000806067221 */ /* 0x004fe20000010000 */
[----:B------:R-:W1:Y:S01]  /*b1c0*/  SHFL.BFLY PT, R3, R7, 0x1, 0x1f ;  /* 0x0c201f0007037f89 */ /* 0x000e6200000e0000 */
[----:B------:R-:W-:-:S03]  /*b1d0*/  @P3 FFMA.FTZ R20, R10, R137, R11 ;  /* 0x000000890a143223 */ /* 0x000fc6000001000b */
[----:B------:R-:W2:Y:S01]  /*b1e0*/  SHFL.BFLY PT, R8, R6, 0x1, 0x1f ;  /* 0x0c201f0006087f89 */ /* 0x000ea200000e0000 */
[----:B-1----:R-:W-:Y:S01]  /*b1f0*/  FADD.FTZ R7, R7, R3 ;  /* 0x0000000307077221 */ /* 0x002fe20000010000 */
[----:B------:R-:W-:Y:S01]  /*b200*/  MOV R3, RZ ;  /* 0x000000ff00037202 */ /* 0x000fe20000000f00 */
[----:B--2---:R-:W-:-:S03]  /*b210*/  FADD.FTZ R6, R8, R6 ;  /* 0x0000000608067221 */ /* 0x004fc60000010000 */
[----:B------:R-:W-:Y:S02]  /*b220*/  FSETP.NE.FTZ.AND P1, PT, R7, RZ, PT ;  /* 0x000000ff0700720b */ /* 0x000fe40003f35000 */
[----:B------:R-:W-:-:S11]  /*b230*/  FSETP.NE.FTZ.AND P0, PT, R6, RZ, PT ;  /* 0x000000ff0600720b */ /* 0x000fd60003f15000 */
[----:B------:R-:W1:Y:S02]  /*b240*/  @P1 MUFU.RCP R3, R7 ;  /* 0x0000000700031308 */ /* 0x000e640000001000 */
[----:B------:R-:W-:-:S06]  /*b250*/  @P0 MOV R8, 0x3f317218 ;  /* 0x3f31721800080802 */ /* 0x000fcc0000000f00 */
[----:B------:R-:W2:Y:S08]  /*b260*/  @P0 MUFU.RCP R0, R6 ;  /* 0x0000000600000308 */ /* 0x000eb00000001000 */
[----:B------:R-:W3:Y:S01]  /*b270*/  @P1 MUFU.LG2 R7, R7 ;  /* 0x0000000700071308 */ /* 0x000ee20000000c00 */
[C---:B-1----:R-:W-:Y:S02]  /*b280*/  FMUL.FTZ R140, R3.reuse, R140 ;  /* 0x0000008c038c7220 */ /* 0x042fe40000410000 */
[----:B------:R-:W-:-:S02]  /*b290*/  FMUL.FTZ R141, R3, R141 ;  /* 0x0000008d038d7220 */ /* 0x000fc40000410000 */
[C---:B------:R-:W-:Y:S02]  /*b2a0*/  FMUL.FTZ R148, R3.reuse, R148 ;  /* 0x0000009403947220 */ /* 0x040fe40000410000 */
[C---:B------:R-:W-:Y:S01]  /*b2b0*/  FMUL.FTZ R149, R3.reuse, R149 ;  /* 0x0000009503957220 */ /* 0x040fe20000410000 */
[----:B------:R-:W1:Y:S01]  /*b2c0*/  @P0 MUFU.LG2 R6, R6 ;  /* 0x0000000600060308 */ /* 0x000e620000000c00 */
        /* <DEDUP_REMOVED lines=30> */
[----:B------:R-:W-:-:S02]  /*b4b0*/  @P2 FMUL.FTZ R5, R3, c[0x0][0x2d0] ;  /* 0x0000b40003052a20 */ /* 0x000fc40000410000 */
[----:B---3--:R-:W-:Y:S02]  /*b4c0*/  @P1 FMUL.FTZ R7, R7, 0.69314718246459960938 ;  /* 0x3f31721807071820 */ /* 0x008fe40000410000 */
[----:B------:R-:W-:Y:S02]  /*b4d0*/  @P1 FMUL.FTZ R3, R0, c[0x0][0x2d0] ;  /* 0x0000b40000031a20 */ /* 0x000fe40000410000 */
[----:B-1----:R-:W-:Y:S02]  /*b4e0*/  @P0 FMUL.FTZ R4, R6, 0.69314718246459960938 ;  /* 0x3f31721806040820 */ /* 0x002fe40000410000 */
[----:B------:R-:W-:Y:S02]  /*b4f0*/  @P0 FMUL.FTZ R0, R8, c[0x0][0x2d0] ;  /* 0x0000b40008000a20 */ /* 0x000fe40000410000 */
[----:B------:R-:W-:Y:S02]  /*b500*/  @P2 FFMA.FTZ R21, R5, R136, R9 ;  /* 0x0000008805152223 */ /* 0x000fe40000010009 */
[----:B------:R-:W-:-:S02]  /*b510*/  @P1 FFMA.FTZ R22, R3, R135, R7 ;  /* 0x0000008703161223 */ /* 0x000fc40000010007 */
[----:B------:R-:W-:Y:S02]  /*b520*/  @P0 FFMA.FTZ R23, R0, R2, R4 ;  /* 0x0000000200170223 */ /* 0x000fe40000010004 */
.L_x_1912:
        /* <DEDUP_REMOVED lines=179> */
.L_x_1934:
[----:B-1----:R-:W-:Y:S05]  /*c060*/  BSYNC B0 ;  /* 0x0000000000007941 */ /* 0x002fea0003800000 */
.L_x_1933:
        /* <DEDUP_REMOVED lines=49> */
.L_x_1936:
[----:B------:R-:W-:Y:S05]  /*c380*/  BSYNC B0 ;  /* 0x0000000000007941 */ /* 0x000fea0003800000 */
.L_x_1935:
        /* <DEDUP_REMOVED lines=49> */
.L_x_1938:
[----:B------:R-:W-:Y:S05]  /*c6a0*/  BSYNC B0 ;  /* 0x0000000000007941 */ /* 0x000fea0003800000 */
.L_x_1937:
        /* <DEDUP_REMOVED lines=50> */
.L_x_1932:
        /* <DEDUP_REMOVED lines=50> */
.L_x_1939:
        /* <DEDUP_REMOVED lines=9> */
.L_x_3853:


//--------------------- .text._ZN7cutlass13device_kernelIN5flash19enable_sm80_to_sm89INS1_16FlashAttnFwdSm80INS1_25CollectiveMainloopFwdSm80ILi4ELi1ELb0EN4cute5tupleIJNS5_1CILi128EEENS7_ILi80EEENS7_ILi64EEEEEELi64ENS_6half_tEfNS_4arch4Sm80ELb0ELb0ELb0ELb1ELb1ELb0ELb1ELb1EEENS1_21CollectiveEpilogueFwdINS6_IJS8_SA_S9_EEENS6_IJNS7_ILi1EEESI_SI_EEESC_SE_Li128ELb1ELb1ELb1ELb0EEENS1_36VarlenDynamicPersistentTileSchedulerILi128ELi80ELi128ELi128ELb1ELb1ELb0ELb0ELb1ELb1EEEEEEEEEvNT_6ParamsE --------------------------
	.section	.text._ZN7cutlass13device_kernelIN5flash19enable_sm80_to_sm89INS1_16FlashAttnFwdSm80INS1_25CollectiveMainloopFwdSm80ILi4ELi1ELb0EN4cute5tupleIJNS5_1CILi128EEENS7_ILi80EEENS7_ILi64EEEEEELi64ENS_6half_tEfNS_4arch4Sm80ELb0ELb0ELb0ELb1ELb1ELb0ELb1ELb1EEENS1_21CollectiveEpilogueFwdINS6_IJS8_SA_S9_EEENS6_IJNS7_ILi1EEESI_SI_EEESC_SE_Li128ELb1ELb1ELb1ELb0EEENS1_36VarlenDynamicPersistentTileSchedulerILi128ELi80ELi128ELi128ELb1ELb1ELb0ELb0ELb1ELb1EEEEEEEEEvNT_6ParamsE,"ax",@progbits
	.sectioninfo	@"SHI_REGISTERS=255"
	.align	128
.text._ZN7cutlass13device_kernelIN5flash19enable_sm80_to_sm89INS1_16FlashAttnFwdSm80INS1_25CollectiveMainloopFwdSm80ILi4ELi1ELb0EN4cute5tupleIJNS5_1CILi128EEENS7_ILi80EEENS7_ILi64EEEEEELi64ENS_6half_tEfNS_4arch4Sm80ELb0ELb0ELb0ELb1ELb1ELb0ELb1ELb1EEENS1_21CollectiveEpilogueFwdINS6_IJS8_SA_S9_EEENS6_IJNS7_ILi1EEESI_SI_EEESC_SE_Li128ELb1ELb1ELb1ELb0EEENS1_36VarlenDynamicPersistentTileSchedulerILi128ELi80ELi128ELi128ELb1ELb1ELb0ELb0ELb1ELb1EEEEEEEEEvNT_6ParamsE:
        .type           _ZN7cutlass13device_kernelIN5flash19enable_sm80_to_sm89INS1_16FlashAttnFwdSm80INS1_25CollectiveMainloopFwdSm80ILi4ELi1ELb0EN4cute5tupleIJNS5_1CILi128EEENS7_ILi80EEENS7_ILi64EEEEEELi64ENS_6half_tEfNS_4arch4Sm80ELb0ELb0ELb0ELb1ELb1ELb0ELb1ELb1EEENS1_21CollectiveEpilogueFwdINS6_IJS8_SA_S9_EEENS6_IJNS7_ILi1EEESI_SI_EEESC_SE_Li128ELb1ELb1ELb1ELb0EEENS1_36VarlenDynamicPersistentTileSchedulerILi128ELi80ELi128ELi128ELb1ELb1ELb0ELb0ELb1ELb1EEEEEEEEEvNT_6ParamsE,@function
        .size           _ZN7cutlass13device_kernelIN5flash19enable_sm80_to_sm89INS1_16FlashAttnFwdSm80INS1_25CollectiveMainloopFwdSm80ILi4ELi1ELb0EN4cute5tupleIJNS5_1CILi128EEENS7_ILi80EEENS7_ILi64EEEEEELi64ENS_6half_tEfNS_4arch4Sm80ELb0ELb0ELb0ELb1ELb1ELb0ELb1ELb1EEENS1_21CollectiveEpilogueFwdINS6_IJS8_SA_S9_EEENS6_IJNS7_ILi1EEESI_SI_EEESC_SE_Li128ELb1ELb1ELb1ELb0EEENS1_36VarlenDynamicPersistentTileSchedulerILi128ELi80ELi128ELi128ELb1ELb1ELb0ELb0ELb1ELb1EEEEEEEEEvNT_6ParamsE,(.L_x_3854 - _ZN7cutlass13device_kernelIN5flash19enable_sm80_to_sm89INS1_16FlashAttnFwdSm80INS1_25CollectiveMainloopFwdSm80ILi4ELi1ELb0EN4cute5tupleIJNS5_1CILi128EEENS7_ILi80EEENS7_ILi64EEEEEELi64ENS_6half_tEfNS_4arch4Sm80ELb0ELb0ELb0ELb1ELb1ELb0ELb1ELb1EEENS1_21CollectiveEpilogueFwdINS6_IJS8_SA_S9_EEENS6_IJNS7_ILi1EEESI_SI_EEESC_SE_Li128ELb1ELb1ELb1ELb0EEENS1_36VarlenDynamicPersistentTileSchedulerILi128ELi80ELi128ELi128ELb1ELb1ELb0ELb0ELb1ELb1EEEEEEEEEvNT_6ParamsE)
        .other          _ZN7cutlass13device_kernelIN5flash19enable_sm80_to_sm89INS1_16FlashAttnFwdSm80INS1_25CollectiveMainloopFwdSm80ILi4ELi1ELb0EN4cute5tupleIJNS5_1CILi128EEENS7_ILi80EEENS7_ILi64EEEEEELi64ENS_6half_tEfNS_4arch4Sm80ELb0ELb0ELb0ELb1ELb1ELb0ELb1ELb1EEENS1_21CollectiveEpilogueFwdINS6_IJS8_SA_S9_EEENS6_IJNS7_ILi1EEESI_SI_EEESC_SE_Li128ELb1ELb1ELb1ELb0EEENS1_36VarlenDynamicPersistentTileSchedulerILi128ELi80ELi128ELi128ELb1ELb1ELb0ELb0ELb1ELb1EEEEEEEEEvNT_6ParamsE,@"STO_CUDA_ENTRY STV_DEFAULT"
_ZN7cutlass13device_kernelIN5flash19enable_sm80_to_sm89INS1_16FlashAttnFwdSm80INS1_25CollectiveMainloopFwdSm80ILi4ELi1ELb0EN4cute5tupleIJNS5_1CILi128EEENS7_ILi80EEENS7_ILi64EEEEEELi64ENS_6half_tEfNS_4arch4Sm80ELb0ELb0ELb0ELb1ELb1ELb0ELb1ELb1EEENS1_21CollectiveEpilogueFwdINS6_IJS8_SA_S9_EEENS6_IJNS7_ILi1EEESI_SI_EEESC_SE_Li128ELb1ELb1ELb1ELb0EEENS1_36VarlenDynamicPersistentTileSchedulerILi128ELi80ELi128ELi128ELb1ELb1ELb0ELb0ELb1ELb1EEEEEEEEEvNT_6ParamsE:
        /* <DEDUP_REMOVED lines=10> */
[----:B-1----:R1:W-:Y:S04]  /*00a0*/  @P0 STL.64 [R1], R4 ;  /* 0x0000000401000387 */ /* 0x0023e80000100a00 */
        /* <DEDUP_REMOVED lines=43> */
.L_x_1945:
        /* <DEDUP_REMOVED lines=17> */
.L_x_2064:
        /* <DEDUP_REMOVED lines=16> */
.L_x_2065:
[----:B--2---:R-:W-:-:S05]  /*0570*/  IMAD R0, R0, c[0x0][0x538], RZ ;  /* 0x00014e0000007a24 */ /* 0x004fca00078e02ff */
[----:B------:R-:W-:-:S04]  /*0580*/  IADD3 R6, R0, R6, RZ ;  /* 0x0000000600067210 */ /* 0x000fc80007ffe0ff */
[----:B------:R-:W-:-:S13]  /*0590*/  ISETP.GT.AND P0, PT, R6, UR4, PT ;  /* 0x0000000406007c0c */ /* 0x000fda000bf04270 */
[----:B-1----:R-:W-:Y:S05]  /*05a0*/  @!P0 BRA `(.L_x_1945) ;  /* 0xfffffdb000008947 */ /* 0x002fea000383ffff */
.L_x_1941:
[----:B------:R-:W-:-:S05]  /*05b0*/  IADD3 R12, -R0, R6, RZ ;  /* 0x00000006000c7210 */ /* 0x000fca0007ffe1ff */
[----:B------:R-:W-:-:S05]  /*05c0*/  IMAD R0, R4, c[0x0][0x538], R12 ;  /* 0x00014e0004007a24 */ /* 0x000fca00078e020c */
[----:B------:R-:W-:Y:S01]  /*05d0*/  ISETP.GT.AND P0, PT, R0, UR4, PT ;  /* 0x0000000400007c0c */ /* 0x000fe2000bf04270 */
[----:B------:R-:W-:-:S12]  /*05e0*/  BRA.DIV ~URZ, `(.L_x_1946) ;  /* 0x0000d5227f007947 */ /* 0x000fd8000b800000 */
[----:B------:R-:W-:-:S04]  /*05f0*/  VOTE.ANY R0, PT, !P0 ;  /* 0x0000000000007806 */ /* 0x000fc800040e0100 */
.L_x_2066:
[----:B------:R1:W2:Y:S01]  /*0600*/  POPC R13, R0 ;  /* 0x00000000000d7309 */ /* 0x0002a20000000000 */
[----:B------:R-:W-:Y:S05]  /*0610*/  BRA.DIV ~URZ, `(.L_x_1947) ;  /* 0x0000d5327f007947 */ /* 0x000fea000b800000 */
[----:B--2---:R2:W3:Y:S01]  /*0620*/  SHFL.IDX PT, R11, R8, R13, 0x1f ;  /* 0x00001f0d080b7589 */ /* 0x0044e200000e0000 */
[----:B------:R-:W-:-:S03]  /*0630*/  MOV R6, RZ ;  /* 0x000000ff00067202 */ /* 0x000fc60000000f00 */
[----:B------:R2:W4:Y:S04]  /*0640*/  SHFL.IDX PT, R10, R7, R13, 0x1f ;  /* 0x00001f0d070a7589 */ /* 0x00052800000e0000 */
.L_x_2067:
[----:B------:R-:W-:Y:S01]  /*0650*/  ISETP.NE.AND P0, PT, R0, RZ, PT ;  /* 0x000000ff0000720c */ /* 0x000fe20003f05270 */
[----:B------:R-:W-:-:S12]  /*0660*/  BSSY B0, `(.L_x_1948) ;  /* 0x0000005000007945 */ /* 0x000fd80003800000 */
[----:B------:R-:W-:Y:S05]  /*0670*/  @!P0 BRA `(.L_x_1949) ;  /* 0x0000003000008947 */ /* 0x000fea0003800000 */
[----:B------:R-:W-:Y:S01]  /*0680*/  IADD3 R203, R13, -0x1, RZ ;  /* 0xffffffff0dcb7810 */ /* 0x000fe20007ffe0ff */
[----:B------:R-:W-:Y:S05]  /*0690*/  BRA.DIV ~URZ, `(.L_x_1950) ;  /* 0x0000d5927f007947 */ /* 0x000fea000b800000 */
[----:B------:R1:W2:Y:S02]  /*06a0*/  SHFL.IDX PT, R6, R4, R203, 0x1f ;  /* 0x00001fcb04067589 */ /* 0x0002a400000e0000 */
.L_x_1949:
[----:B------:R-:W-:Y:S05]  /*06b0*/  BSYNC B0 ;  /* 0x0000000000007941 */ /* 0x000fea0003800000 */
.L_x_1948:
[----:B-1-3--:R-:W-:Y:S01]  /*06c0*/  IABS R0, R11 ;  /* 0x0000000b00007213 */ /* 0x00afe20000000000 */
[----:B--2---:R-:W-:-:S04]  /*06d0*/  IMAD R4, R6, c[0x0][0x538], R12 ;  /* 0x00014e0006047a24 */ /* 0x004fc800078e020c */
[----:B------:R-:W-:Y:S01]  /*06e0*/  IMAD.MOV.U32 R5, RZ, RZ, R0 ;  /* 0x000000ffff057224 */ /* 0x000fe200078e0000 */
[----:B----4-:R-:W-:Y:S01]  /*06f0*/  IABS R0, R10 ;  /* 0x0000000a00007213 */ /* 0x010fe20000000000 */
[----:B------:R1:W-:Y:S01]  /*0700*/  STL [R1], R4 ;  /* 0x0000000401007387 */ /* 0x0003e20000100800 */
        /* <DEDUP_REMOVED lines=64> */
.L_x_1942:
[----:B------:R-:W-:Y:S01]  /*0b10*/  MOV R0, UR4 ;  /* 0x0000000400007c02 */ /* 0x000fe20008000f00 */
[----:B------:R-:W-:Y:S04]  /*0b20*/  STL [R1+0x4], RZ ;  /* 0x000004ff01007387 */ /* 0x000fe80000100800 */
[----:B------:R1:W-:Y:S04]  /*0b30*/  STL [R1], R0 ;  /* 0x0000000001007387 */ /* 0x0003e80000100800 */
[----:B------:R2:W-:Y:S01]  /*0b40*/  STL [R1+0x8], RZ ;  /* 0x000008ff01007387 */ /* 0x0005e20000100800 */
[----:B-1----:R-:W-:-:S05]  /*0b50*/  MOV R0, c[0x0][0x53c] ;  /* 0x00014f0000007a02 */ /* 0x002fca0000000f00 */
[----:B------:R2:W-:Y:S02]  /*0b60*/  STL [R1+0xc], R0 ;  /* 0x00000c0001007387 */ /* 0x0005e40000100800 */
.L_x_1951:
[----:B-1----:R-:W3:Y:S04]  /*0b70*/  LDL R4, [R1] ;  /* 0x0000000001047983 */ /* 0x002ee80000100800 */
[----:B------:R-:W3:Y:S04]  /*0b80*/  LDL R5, [R1+0x4] ;  /* 0x0000040001057983 */ /* 0x000ee80000100800 */
[----:B------:R-:W3:Y:S04]  /*0b90*/  LDL R6, [R1+0x8] ;  /* 0x0000080001067983 */ /* 0x000ee80000100800 */
[----:B------:R-:W3:Y:S01]  /*0ba0*/  LDL R7, [R1+0xc] ;  /* 0x00000c0001077983 */ /* 0x000ee20000100800 */
[----:B------:R-:W-:Y:S01]  /*0bb0*/  ISETP.NE.AND P0, PT, R14, RZ, PT ;  /* 0x000000ff0e00720c */ /* 0x000fe20003f05270 */
[----:B------:R-:W-:-:S12]  /*0bc0*/  WARPSYNC 0xffffffff ;  /* 0xffffffff00007948 */ /* 0x000fd80003800000 */
[----:B---3--:R1:W-:Y:S04]  /*0bd0*/  @!P0 STS.128 [0x9100], R4 ;  /* 0x00910004ff008388 */ /* 0x0083e80000000c00 */
[----:B------:R-:W-:Y:S06]  /*0be0*/  BAR.ARV 0x5, 0x80 ;  /* 0x0142000000007b1d */ /* 0x000fec0000002000 */
.L_x_1940:
[----:B--2---:R-:W2:Y:S02]  /*0bf0*/  LDL R0, [R1+0xc] ;  /* 0x00000c0001007983 */ /* 0x004ea40000100800 */
        /* <DEDUP_REMOVED lines=8> */
[----:B-1----:R-:W-:Y:S02]  /*0c80*/  LEA.HI R5, R10, R11, RZ, 0x4 ;  /* 0x0000000b0a057211 */ /* 0x002fe400078f20ff */
[--C-:B------:R-:W-:Y:S02]  /*0c90*/  SHF.R.S32.HI R3, RZ, 0x2, R8.reuse ;  /* 0x00000002ff037819 */ /* 0x100fe40000011408 */
[----:B------:R-:W-:Y:S02]  /*0ca0*/  SHF.R.S32.HI R0, RZ, 0x1f, R8 ;  /* 0x0000001fff007819 */ /* 0x000fe40000011408 */
[----:B------:R-:W-:Y:S02]  /*0cb0*/  LOP3.LUT R2, R5, 0xfffffff0, RZ, 0xc0, !PT ;  /* 0xfffffff005027812 */ /* 0x000fe400078ec0ff */
[----:B------:R-:W-:-:S02]  /*0cc0*/  LEA.HI R0, R0, R3, RZ, 0x3 ;  /* 0x0000000300007211 */ /* 0x000fc400078f18ff */
[----:B------:R-:W-:Y:S02]  /*0cd0*/  LEA.HI R16, R10, R11, RZ, 0x3 ;  /* 0x0000000b0a107211 */ /* 0x000fe400078f18ff */
        /* <DEDUP_REMOVED lines=13> */
[----:B------:R-:W-:Y:S02]  /*0db0*/  LOP3.LUT R5, R5, 0xfffffffe, RZ, 0xc0, !PT ;  /* 0xfffffffe05057812 */ /* 0x000fe400078ec0ff */
[----:B------:R-:W-:Y:S02]  /*0dc0*/  LOP3.LUT R6, R13, 0xfffffff8, RZ, 0xc0, !PT ;  /* 0xfffffff80d067812 */ /* 0x000fe400078ec0ff */
[----:B------:R-:W-:Y:S01]  /*0dd0*/  SHF.R.U32.HI R7, RZ, 0x3, R2 ;  /* 0x00000003ff077819 */ /* 0x000fe20000011602 */
[----:B------:R-:W-:Y:S01]  /*0de0*/  IMAD.IADD R14, R3, 0x1, -R5 ;  /* 0x00000001030e7824 */ /* 0x000fe200078e0a05 */
[----:B------:R-:W-:Y:S01]  /*0df0*/  LOP3.LUT R4, R2, 0x38, R205, 0xf8, !PT ;  /* 0x0000003802047812 */ /* 0x000fe200078ef8cd */
[----:B------:R-:W-:Y:S01]  /*0e00*/  IMAD.IADD R6, R0, 0x1, -R6 ;  /* 0x0000000100067824 */ /* 0x000fe200078e0a06 */
[----:B------:R-:W-:-:S02]  /*0e10*/  LOP3.LUT R2, R9, 0x1, RZ, 0xc0, !PT ;  /* 0x0000000109027812 */ /* 0x000fc400078ec0ff */
[----:B------:R-:W-:Y:S02]  /*0e20*/  LEA.HI R0, R10, R11, RZ, 0x5 ;  /* 0x0000000b0a007211 */ /* 0x000fe400078f28ff */
[----:B------:R-:W-:Y:S02]  /*0e30*/  LOP3.LUT R3, R8, 0xfffffffc, RZ, 0xc0, !PT ;  /* 0xfffffffc08037812 */ /* 0x000fe400078ec0ff */
[----:B------:R-:W-:Y:S02]  /*0e40*/  ISETP.NE.U32.AND P0, PT, R2, 0x1, PT ;  /* 0x000000010200780c */ /* 0x000fe40003f05070 */
[--C-:B------:R-:W-:Y:S01]  /*0e50*/  SHF.R.S32.HI R5, RZ, 0x5, R0.reuse ;  /* 0x00000005ff057819 */ /* 0x100fe20000011400 */
[----:B------:R-:W-:Y:S01]  /*0e60*/  IMAD.IADD R8, R11, 0x1, -R3 ;  /* 0x000000010b087824 */ /* 0x000fe200078e0a03 */
[----:B------:R-:W-:Y:S02]  /*0e70*/  SHF.R.S32.HI R2, RZ, 0x1f, R0 ;  /* 0x0000001fff027819 */ /* 0x000fe40000011400 */
[----:B------:R-:W-:-:S02]  /*0e80*/  LOP3.LUT R0, R0, 0xffffffe0, RZ, 0xc0, !PT ;  /* 0xffffffe000007812 */ /* 0x000fc400078ec0ff */
[----:B------:R-:W-:Y:S02]  /*0e90*/  LOP3.LUT R15, R4, R7, RZ, 0x3c, !PT ;  /* 0x00000007040f7212 */ /* 0x000fe400078e3cff */
[----:B------:R-:W-:Y:S01]  /*0ea0*/  LEA.HI R4, R10, R11, RZ, 0x6 ;  /* 0x0000000b0a047211 */ /* 0x000fe200078f30ff */
[----:B------:R-:W-:Y:S01]  /*0eb0*/  IMAD.IADD R18, R11, 0x1, -R0 ;  /* 0x000000010b127824 */ /* 0x000fe200078e0a00 */
[----:B------:R-:W-:Y:S01]  /*0ec0*/  LEA.HI R3, R2, R5, RZ, 0x2 ;  /* 0x0000000502037211 */ /* 0x000fe200078f10ff */
[----:B------:R-:W-:Y:S01]  /*0ed0*/  IMAD.SHL.U32 R2, R206, 0x40, RZ ;  /* 0x00000040ce027824 */ /* 0x000fe200078e00ff */
[----:B------:R-:W-:Y:S01]  /*0ee0*/  LEA.HI R0, R8, R8, RZ, 0x1 ;  /* 0x0000000808007211 */ /* 0x000fe200078f08ff */
[----:B------:R-:W-:Y:S01]  /*0ef0*/  IMAD.SHL.U32 R12, R4, 0x8, RZ ;  /* 0x00000008040c7824 */ /* 0x000fe200078e00ff */
[----:B------:R-:W-:Y:S02]  /*0f00*/  LOP3.LUT R4, R3, 0xffffffc, RZ, 0xc0, !PT ;  /* 0x0ffffffc03047812 */ /* 0x000fe400078ec0ff */
[C---:B------:R-:W-:Y:S01]  /*0f10*/  LOP3.LUT R3, R0.reuse, 0x1ffffffe, RZ, 0xc0, !PT ;  /* 0x1ffffffe00037812 */ /* 0x040fe200078ec0ff */
[----:B------:R-:W-:Y:S01]  /*0f20*/  IMAD.SHL.U32 R0, R0, 0x20, RZ ;  /* 0x0000002000007824 */ /* 0x000fe200078e00ff */
[----:B------:R-:W-:Y:S01]  /*0f30*/  SHF.R.S32.HI R11, RZ, 0x1f, R18 ;  /* 0x0000001fff0b7819 */ /* 0x000fe20000011412 */
[----:B------:R-:W-:Y:S01]  /*0f40*/  IMAD.IADD R7, R5, 0x1, -R4 ;  /* 0x0000000105077824 */ /* 0x000fe200078e0a04 */
[----:B------:R-:W-:Y:S01]  /*0f50*/  LOP3.LUT R2, R2, 0x1c0, RZ, 0xc0, !PT ;  /* 0x000001c002027812 */ /* 0x000fe200078ec0ff */
[----:B------:R-:W-:Y:S01]  /*0f60*/  IMAD.IADD R3, R8, 0x1, -R3 ;  /* 0x0000000108037824 */ /* 0x000fe200078e0a03 */
[----:B------:R-:W-:Y:S01]  /*0f70*/  LEA.HI R11, R11, R18, RZ, 0x2 ;  /* 0x000000120b0b7211 */ /* 0x000fe200078f10ff */
[----:B------:R-:W-:Y:S01]  /*0f80*/  IMAD.SHL.U32 R5, R5, 0x400, RZ ;  /* 0x0000040005057824 */ /* 0x000fe200078e00ff */
[----:B------:R-:W-:-:S02]  /*0f90*/  LOP3.LUT R0, R0, 0xffffffc0, RZ, 0xc0, !PT ;  /* 0xffffffc000007812 */ /* 0x000fc400078ec0ff */
[----:B------:R-:W-:Y:S02]  /*0fa0*/  LOP3.LUT R10, R2, 0x8, R16, 0xf8, !PT ;  /* 0x00000008020a7812 */ /* 0x000fe400078ef810 */
[----:B------:R-:W-:Y:S02]  /*0fb0*/  SHF.R.U32.HI R4, RZ, 0x3, R2 ;  /* 0x00000003ff047819 */ /* 0x000fe40000011602 */
[----:B------:R-:W-:Y:S02]  /*0fc0*/  SHF.R.S32.HI R2, RZ, 0x2, R11 ;  /* 0x00000002ff027819 */ /* 0x000fe4000001140b */
[----:B------:R-:W-:Y:S01]  /*0fd0*/  LOP3.LUT R15, R15, 0x7ffffe00, R12, 0xf8, !PT ;  /* 0x7ffffe000f0f7812 */ /* 0x000fe200078ef80c */
[----:B------:R-:W-:Y:S01]  /*0fe0*/  IMAD R12, R3, 0x8, R0 ;  /* 0x00000008030c7824 */ /* 0x000fe200078e0200 */
[----:B------:R-:W-:Y:S01]  /*0ff0*/  LOP3.LUT R10, R10, R4, RZ, 0x3c, !PT ;  /* 0x000000040a0a7212 */ /* 0x000fe200078e3cff */
[C---:B------:R-:W-:Y:S01]  /*1000*/  IMAD.SHL.U32 R0, R6.reuse, 0x40, RZ ;  /* 0x0000004006007824 */ /* 0x040fe200078e00ff */
[----:B------:R-:W-:Y:S01]  /*1010*/  R2P PR, R9, 0x6 ;  /* 0x0000000609007804 */ /* 0x000fe20000000000 */
[----:B------:R-:W-:Y:S01]  /*1020*/  IMAD R17, R7, 0x10, R2 ;  /* 0x0000001007117824 */ /* 0x000fe200078e0202 */
[----:B------:R-:W-:Y:S01]  /*1030*/  LOP3.LUT P4, RZ, R6, 0x2, RZ, 0xc0, !PT ;  /* 0x0000000206ff7812 */ /* 0x000fe2000788c0ff */
[----:B------:R-:W-:Y:S01]  /*1040*/  IMAD.SHL.U32 R2, R9, 0x40, RZ ;  /* 0x0000004009027824 */ /* 0x000fe200078e00ff */
[----:B------:R-:W-:Y:S01]  /*1050*/  LOP3.LUT R0, R0, 0x1c0, RZ, 0xc0, !PT ;  /* 0x000001c000007812 */ /* 0x000fe200078ec0ff */
[----:B------:R-:W-:Y:S01]  /*1060*/  IMAD.SHL.U32 R3, R14, 0x8, RZ ;  /* 0x000000080e037824 */ /* 0x000fe200078e00ff */
[----:B------:R-:W-:Y:S01]  /*1070*/  LOP3.LUT P3, RZ, R6, 0x4, RZ, 0xc0, !PT ;  /* 0x0000000406ff7812 */ /* 0x000fe2000786c0ff */
[----:B------:R-:W-:Y:S01]  /*1080*/  IMAD R7, R8, 0x2, R5 ;  /* 0x0000000208077824 */ /* 0x000fe200078e0205 */
[----:B------:R-:W-:Y:S01]  /*1090*/  LOP3.LUT R4, R2, 0x1c0, RZ, 0xc0, !PT ;  /* 0x000001c002047812 */ /* 0x000fe200078ec0ff */
[----:B------:R1:W-:Y:S01]  /*10a0*/  STL [R1+0x8c], R17 ;  /* 0x00008c1101007387 */ /* 0x0003e20000100800 */
[----:B------:R-:W-:Y:S01]  /*10b0*/  LOP3.LUT R2, R0, 0x8, R3, 0xf8, !PT ;  /* 0x0000000800027812 */ /* 0x000fe200078ef803 */
[----:B------:R-:W-:Y:S01]  /*10c0*/  IMAD.SHL.U32 R3, R13, 0x40, RZ ;  /* 0x000000400d037824 */ /* 0x000fe200078e00ff */
[----:B------:R-:W-:Y:S01]  /*10d0*/  SHF.R.U32.HI R0, RZ, 0x3, R0 ;  /* 0x00000003ff007819 */ /* 0x000fe20000011600 */
[----:B------:R-:W-:Y:S01]  /*10e0*/  IMAD.MOV.U32 R9, RZ, RZ, 0x40 ;  /* 0x00000040ff097424 */ /* 0x000fe200078e00ff */
[----:B------:R-:W-:Y:S01]  /*10f0*/  LEA.HI R6, R4, R4, RZ, 0x1d ;  /* 0x0000000404067211 */ /* 0x000fe200078fe8ff */
[----:B------:R-:W-:Y:S01]  /*1100*/  IMAD.SHL.U32 R200, R15, 0x2, RZ ;  /* 0x000000020fc87824 */ /* 0x000fe200078e00ff */
[----:B------:R-:W-:Y:S01]  /*1110*/  LOP3.LUT R2, R2, R0, RZ, 0x3c, !PT ;  /* 0x0000000002027212 */ /* 0x000fe200078e3cff */
[----:B------:R-:W-:Y:S01]  /*1120*/  IMAD R0, R14, 0x200, R10 ;  /* 0x000002000e007824 */ /* 0x000fe200078e020a */
[----:B------:R-:W-:Y:S01]  /*1130*/  LOP3.LUT R4, R3, 0xfffffe00, RZ, 0xc0, !PT ;  /* 0xfffffe0003047812 */ /* 0x000fe200078ec0ff */
[----:B------:R-:W-:Y:S01]  /*1140*/  IMAD.IADD R7, R7, 0x1, R6 ;  /* 0x0000000107077824 */ /* 0x000fe200078e0206 */
[----:B------:R-:W-:Y:S01]  /*1150*/  SHF.R.S32.HI R10, RZ, 0x1f, R205 ;  /* 0x0000001fff0a7819 */ /* 0x000fe200000114cd */
[----:B------:R-:W-:Y:S01]  /*1160*/  IMAD.MOV.U32 R8, RZ, RZ, 0x20 ;  /* 0x00000020ff087424 */ /* 0x000fe200078e00ff */
[CC--:B------:R-:W-:Y:S01]  /*1170*/  IADD3 R3, R2.reuse, R4.reuse, R5 ;  /* 0x0000000402037210 */ /* 0x0c0fe20007ffe005 */
[----:B------:R-:W-:Y:S01]  /*1180*/  IMAD.MOV.U32 R5, RZ, RZ, -0x10 ;  /* 0xfffffff0ff057424 */ /* 0x000fe200078e00ff */
[----:B------:R-:W-:-:S02]  /*1190*/  LOP3.LUT R4, R2, R4, RZ, 0xfc, !PT ;  /* 0x0000000402047212 */ /* 0x000fc400078efcff */
[----:B------:R-:W-:Y:S01]  /*11a0*/  LOP3.LUT R2, R11, 0x7ffffffc, RZ, 0xc0, !PT ;  /* 0x7ffffffc0b027812 */ /* 0x000fe200078ec0ff */
[----:B------:R-:W-:Y:S01]  /*11b0*/  IMAD.IADD R11, R17, 0x1, R12 ;  /* 0x00000001110b7824 */ /* 0x000fe200078e020c */
[----:B------:R-:W-:Y:S02]  /*11c0*/  LEA R188, R0, 0x2900, 0x1 ;  /* 0x0000290000bc7811 */ /* 0x000fe400078e08ff */
[----:B------:R-:W-:Y:S01]  /*11d0*/  SEL R0, R9, 0xffffffc0, !P3 ;  /* 0xffffffc009007807 */ /* 0x000fe20005800000 */
[----:B------:R-:W-:Y:S01]  /*11e0*/  IMAD.IADD R2, R18, 0x1, -R2 ;  /* 0x0000000112027824 */ /* 0x000fe200078e0a02 */
[----:B------:R2:W-:Y:S01]  /*11f0*/  STL [R1+0x90], R11 ;  /* 0x0000900b01007387 */ /* 0x0005e20000100800 */
[----:B------:R-:W-:Y:S02]  /*1200*/  LEA R9, R7, 0x80, 0x1 ;  /* 0x0000008007097811 */ /* 0x000fe400078e08ff */
[----:B------:R-:W-:Y:S01]  /*1210*/  IMAD.SHL.U32 R10, R2, 0x2, RZ ;  /* 0x00000002020a7824 */ /* 0x000fe200078e00ff */
[----:B------:R-:W-:-:S02]  /*1220*/  SEL R6, R8, 0xffffffe0, !P1 ;  /* 0xffffffe008067807 */ /* 0x000fc40004800000 */
[----:B------:R-:W-:Y:S02]  /*1230*/  SEL R2, R8, 0xffffffe0, !P4 ;  /* 0xffffffe008027807 */ /* 0x000fe40006000000 */
[C---:B-1----:R-:W-:Y:S01]  /*1240*/  IADD3 R17, R10.reuse, 0x8, RZ ;  /* 0x000000080a117810 */ /* 0x042fe20007ffe0ff */
[----:B------:R1:W-:Y:S01]  /*1250*/  STL [R1+0x38], R10 ;  /* 0x0000380a01007387 */ /* 0x0003e20000100800 */
[C---:B------:R-:W-:Y:S02]  /*1260*/  IADD3 R16, R10.reuse, 0x10, RZ ;  /* 0x000000100a107810 */ /* 0x040fe40007ffe0ff */
[C---:B------:R-:W-:Y:S01]  /*1270*/  IADD3 R15, R10.reuse, 0x18, RZ ;  /* 0x000000180a0f7810 */ /* 0x040fe20007ffe0ff */
[----:B------:R-:W-:Y:S01]  /*1280*/  STL [R1+0x2c], R17 ;  /* 0x00002c1101007387 */ /* 0x000fe20000100800 */
[C---:B------:R-:W-:Y:S02]  /*1290*/  IADD3 R14, R10.reuse, 0x20, RZ ;  /* 0x000000200a0e7810 */ /* 0x040fe40007ffe0ff */
[----:B------:R-:W-:Y:S01]  /*12a0*/  IADD3 R13, R10, 0x28, RZ ;  /* 0x000000280a0d7810 */ /* 0x000fe20007ffe0ff */
[----:B------:R-:W-:Y:S01]  /*12b0*/  STL [R1+0x28], R16 ;  /* 0x0000281001007387 */ /* 0x000fe20000100800 */
[----:B------:R-:W-:-:S02]  /*12c0*/  SHF.R.S32.HI R7, RZ, 0x1f, R17 ;  /* 0x0000001fff077819 */ /* 0x000fc40000011411 */
[----:B------:R-:W-:Y:S01]  /*12d0*/  SHF.R.S32.HI R8, RZ, 0x1f, R16 ;  /* 0x0000001fff087819 */ /* 0x000fe20000011410 */
[----:B------:R-:W-:Y:S01]  /*12e0*/  STL [R1+0x24], R15 ;  /* 0x0000240f01007387 */ /* 0x000fe20000100800 */
[----:B------:R-:W-:Y:S02]  /*12f0*/  SEL R5, R5, 0x10, !P0 ;  /* 0x0000001005057807 */ /* 0x000fe40004000000 */
[----:B------:R-:W-:Y:S01]  /*1300*/  LEA R194, R3, 0x5100, 0x1 ;  /* 0x0000510003c27811 */ /* 0x000fe200078e08ff */
[----:B------:R-:W-:Y:S01]  /*1310*/  STL [R1+0x20], R14 ;  /* 0x0000200e01007387 */ /* 0x000fe20000100800 */
[----:B--2---:R-:W-:Y:S02]  /*1320*/  IADD3 R11, R10, 0x30, RZ ;  /* 0x000000300a0b7810 */ /* 0x004fe40007ffe0ff */
[----:B------:R-:W-:Y:S01]  /*1330*/  LEA R190, R4, 0x100, 0x1 ;  /* 0x0000010004be7811 */ /* 0x000fe200078e08ff */
[----:B------:R-:W-:Y:S01]  /*1340*/  STL [R1+0x1c], R13 ;  /* 0x00001c0d01007387 */ /* 0x000fe20000100800 */
[----:B------:R-:W-:-:S02]  /*1350*/  IMAD.IADD R195, R194, 0x1, R0 ;  /* 0x00000001c2c37824 */ /* 0x000fc400078e0200 */
[----:B------:R-:W-:Y:S01]  /*1360*/  IMAD.IADD R197, R194, 0x1, R2 ;  /* 0x00000001c2c57824 */ /* 0x000fe200078e0202 */
[----:B------:R2:W-:Y:S01]  /*1370*/  STL [R1+0x18], R11 ;  /* 0x0000180b01007387 */ /* 0x0005e20000100800 */
[----:B-1----:R-:W-:Y:S01]  /*1380*/  IADD3 R10, R10, 0x38, RZ ;  /* 0x000000380a0a7810 */ /* 0x002fe20007ffe0ff */
[--C-:B------:R-:W-:Y:S02]  /*1390*/  IMAD.IADD R191, R0, 0x1, R190.reuse ;  /* 0x0000000100bf7824 */ /* 0x100fe400078e02be */
        /* <DEDUP_REMOVED lines=34> */
.L_x_2063:
[----:B--2---:R-:W2:Y:S01]  /*15c0*/  LDL R0, [R1+0xc] ;  /* 0x00000c0001007983 */ /* 0x004ea20000100800 */
[----:B------:R-:W-:Y:S01]  /*15d0*/  IMAD.MOV.U32 R8, RZ, RZ, 0x4 ;  /* 0x00000004ff087424 */ /* 0x000fe200078e00ff */
[----:B------:R-:W-:-:S02]  /*15e0*/  ISETP.NE.U32.AND P4, PT, RZ, c[0x0][0x370], PT ;  /* 0x0000dc00ff007a0c */ /* 0x000fc40003f85070 */
[----:B------:R-:W-:Y:S02]  /*15f0*/  ISETP.NE.U32.AND P2, PT, RZ, c[0x0][0x360], PT ;  /* 0x0000d800ff007a0c */ /* 0x000fe40003f45070 */
[----:B------:R-:W-:Y:S01]  /*1600*/  ISETP.NE.AND.EX P4, PT, RZ, c[0x0][0x374], PT, P4 ;  /* 0x0000dd00ff007a0c */ /* 0x000fe20003f85340 */
[----:B--2---:R-:W-:-:S05]  /*1610*/  IMAD.WIDE R2, R0, R8, c[0x0][0x588] ;  /* 0x0001620000027625 */ /* 0x004fca00078e0208 */
[----:B------:R-:W2:Y:S01]  /*1620*/  LDG.E R14, [R2.64] ;  /* 0x00000006020e7981 */ /* 0x000ea2000c1e1900 */
[----:B------:R-:W-:Y:S01]  /*1630*/  ISETP.NE.AND.EX P2, PT, RZ, c[0x0][0x364], PT, P2 ;  /* 0x0000d900ff007a0c */ /* 0x000fe20003f45320 */
[----:B------:R-:W-:Y:S01]  /*1640*/  IMAD.MOV.U32 R243, RZ, RZ, RZ ;  /* 0x000000fffff37224 */ /* 0x000fe200078e00ff */
[----:B------:R-:W-:Y:S01]  /*1650*/  ISETP.NE.U32.AND P3, PT, RZ, c[0x0][0x348], PT ;  /* 0x0000d200ff007a0c */ /* 0x000fe20003f65070 */
[----:B------:R-:W-:-:S03]  /*1660*/  IMAD.MOV.U32 R11, RZ, RZ, RZ ;  /* 0x000000ffff0b7224 */ /* 0x000fc600078e00ff */
[----:B------:R-:W-:Y:S02]  /*1670*/  ISETP.NE.AND.EX P3, PT, RZ, c[0x0][0x34c], PT, P3 ;  /* 0x0000d300ff007a0c */ /* 0x000fe40003f65330 */
[----:B--2---:R-:W-:Y:S01]  /*1680*/  SHF.R.S32.HI R15, RZ, 0x1f, R14 ;  /* 0x0000001fff0f7819 */ /* 0x004fe2000001140e */
[C---:B------:R-:W-:Y:S01]  /*1690*/  IMAD.SHL.U32 R18, R14.reuse, 0x4, RZ ;  /* 0x000000040e127824 */ /* 0x040fe200078e00ff */
[C---:B------:R-:W-:Y:S01]  /*16a0*/  @P4 LEA R6, P1, R14.reuse, c[0x0][0x370], 0x2 ;  /* 0x0000dc000e064a11 */ /* 0x040fe200078210ff */
[----:B------:R1:W-:Y:S01]  /*16b0*/  STL [R1+0x10], R14 ;  /* 0x0000100e01007387 */ /* 0x0003e20000100800 */
[C-C-:B------:R-:W-:Y:S02]  /*16c0*/  SHF.L.U64.HI R17, R14.reuse, 0x2, R15.reuse ;  /* 0x000000020e117819 */ /* 0x140fe4000001020f */
[----:B------:R-:W-:Y:S01]  /*16d0*/  @P4 LEA.HI.X R7, R14, c[0x0][0x374], R15, 0x2, P1 ;  /* 0x0000dd000e074a11 */ /* 0x000fe200008f140f */
[----:B------:R1:W-:Y:S01]  /*16e0*/  STL [R1+0x40], R15 ;  /* 0x0000400f01007387 */ /* 0x0003e20000100800 */
[----:B------:R-:W-:-:S02]  /*16f0*/  @P2 IADD3 R4, P0, R18, c[0x0][0x360], RZ ;  /* 0x0000d80012042a10 */ /* 0x000fc40007f1e0ff */
[----:B------:R-:W-:Y:S01]  /*1700*/  IADD3 R2, P1, R18, c[0x0][0x348], RZ ;  /* 0x0000d20012027a10 */ /* 0x000fe20007f3e0ff */
[----:B------:R1:W5:Y:S01]  /*1710*/  @P4 LDG.E R243, [R6.64] ;  /* 0x0000000606f34981 */ /* 0x000362000c1e1900 */
[C---:B------:R-:W-:Y:S02]  /*1720*/  @P2 IADD3.X R5, R17.reuse, c[0x0][0x364], RZ, P0, !PT ;  /* 0x0000d90011052a10 */ /* 0x040fe400007fe4ff */
[----:B------:R-:W-:Y:S01]  /*1730*/  IADD3.X R3, R17, c[0x0][0x34c], RZ, P1, !PT ;  /* 0x0000d30011037a10 */ /* 0x000fe20000ffe4ff */
[----:B------:R1:W-:Y:S04]  /*1740*/  STL [R1+0x30], R18 ;  /* 0x0000301201007387 */ /* 0x0003e80000100800 */
[----:B------:R1:W5:Y:S04]  /*1750*/  @P2 LDG.E R12, [R4.64] ;  /* 0x00000006040c2981 */ /* 0x000368000c1e1900 */
[----:B------:R1:W5:Y:S04]  /*1760*/  @P3 LDG.E R11, [R2.64] ;  /* 0x00000006020b3981 */ /* 0x000368000c1e1900 */
[----:B------:R1:W-:Y:S01]  /*1770*/  STL [R1+0x34], R17 ;  /* 0x0000341101007387 */ /* 0x0003e20000100800 */
[----:B------:R-:W-:Y:S01]  /*1780*/  YIELD ;  /* 0x0000000000007946 */ /* 0x000fe20003800000 */
[----:B------:R-:W-:Y:S05]  /*1790*/  @P2 BRA `(.L_x_1952) ;  /* 0x0000005000002947 */ /* 0x000fea0003800000 */
[----:B-----5:R-:W-:Y:S01]  /*17a0*/  MOV R12, c[0x0][0x168] ;  /* 0x00005a00000c7a02 */ /* 0x020fe20000000f00 */
[----:B------:R-:W-:Y:S05]  /*17b0*/  @!P3 BRA `(.L_x_1952) ;  /* 0x000000300000b947 */ /* 0x000fea0003800000 */
[----:B------:R2:W3:Y:S04]  /*17c0*/  LDG.E R0, [R2.64] ;  /* 0x0000000602007981 */ /* 0x0004e8000c1e1900 */
[----:B-12---:R-:W3:Y:S02]  /*17d0*/  LDG.E R2, [R2.64+0x4] ;  /* 0x0000040602027981 */ /* 0x006ee4000c1e1900 */
[----:B---3--:R-:W-:-:S02]  /*17e0*/  IADD3 R12, -R0, R2, RZ ;  /* 0x00000002000c7210 */ /* 0x008fc40007ffe1ff */
.L_x_1952:
[----:B------:R-:W-:-:S04]  /*17f0*/  ISETP.NE.U32.AND P0, PT, RZ, c[0x0][0x368], PT ;  /* 0x0000da00ff007a0c */ /* 0x000fc80003f05070 */
[----:B------:R-:W-:-:S13]  /*1800*/  ISETP.NE.AND.EX P0, PT, RZ, c[0x0][0x36c], PT, P0 ;  /* 0x0000db00ff007a0c */ /* 0x000fda0003f05300 */
[----:B------:R-:W-:Y:S05]  /*1810*/  @!P0 BRA `(.L_x_1953) ;  /* 0x0000004000008947 */ /* 0x000fea0003800000 */
[----:B-1----:R-:W-:-:S04]  /*1820*/  IADD3 R2, P0, R18, c[0x0][0x368], RZ ;  /* 0x0000da0012027a10 */ /* 0x002fc80007f1e0ff */
[----:B------:R-:W-:-:S05]  /*1830*/  IADD3.X R3, R17, c[0x0][0x36c], RZ, P0, !PT ;  /* 0x0000db0011037a10 */ /* 0x000fca00007fe4ff */
[----:B------:R1:W5:Y:S01]  /*1840*/  LDG.E R0, [R2.64] ;  /* 0x0000000602007981 */ /* 0x000362000c1e1900 */
[----:B------:R-:W-:Y:S05]  /*1850*/  BRA `(.L_x_1954) ;  /* 0x0000008000007947 */ /* 0x000fea0003800000 */
.L_x_1953:
        /* <DEDUP_REMOVED lines=8> */
.L_x_1954:
        /* <DEDUP_REMOVED lines=48> */
.L_x_1956:
[----:B------:R-:W-:Y:S05]  /*1be0*/  BSYNC B0 ;  /* 0x0000000000007941 */ /* 0x000fea0003800000 */
.L_x_1955:
[----:B------:R-:W-:Y:S01]  /*1bf0*/  IMAD R241, R19, R2, RZ ;  /* 0x0000000213f17224 */ /* 0x000fe200078e02ff */
[----:B------:R-:W-:Y:S01]  /*1c00*/  PRMT R0, RZ, 0x7610, R0 ;  /* 0x00007610ff007816 */ /* 0x000fe20000000000 */
[----:B------:R-:W-:Y:S01]  /*1c10*/  IMAD.MOV.U32 R24, RZ, RZ, RZ ;  /* 0x000000ffff187224 */ /* 0x000fe200078e00ff */
[----:B-1----:R-:W-:Y:S01]  /*1c20*/  MOV R19, RZ ;  /* 0x000000ff00137202 */ /* 0x002fe20000000f00 */
[----:B------:R-:W-:Y:S01]  /*1c30*/  IMAD.IADD R2, R241, 0x1, R2 ;  /* 0x00000001f1027824 */ /* 0x000fe200078e0202 */
[----:B------:R-:W-:Y:S01]  /*1c40*/  CS2R R22, SRZ ;  /* 0x0000000000167805 */ /* 0x000fe2000001ff00 */
        /* <DEDUP_REMOVED lines=35> */
[----:B------:R-:W2:Y:S01]  /*1e80*/  LDL R6, [R1+0x4] ;  /* 0x0000040001067983 */ /* 0x000ea20000100800 */
        /* <DEDUP_REMOVED lines=8> */
[----:B------:R-:W-:Y:S01]  /*1f10*/  IMAD R5, R206, 0x10, R242 ;  /* 0x00000010ce057824 */ /* 0x000fe200078e02f2 */
[----:B------:R-:W-:Y:S01]  /*1f20*/  ISETP.GE.AND P2, PT, R205, c[0x0][0x198], PT ;  /* 0x00006600cd007a0c */ /* 0x000fe20003f46270 */
[----:B------:R-:W-:Y:S01]  /*1f30*/  IMAD R0, R0, c[0x0][0x178], RZ ;  /* 0x00005e0000007a24 */ /* 0x000fe200078e02ff */
[----:B------:R-:W-:Y:S02]  /*1f40*/  ISETP.NE.AND P0, PT, R4, 0x1, PT ;  /* 0x000000010400780c */ /* 0x000fe40003f05270 */
[----:B------:R-:W-:Y:S01]  /*1f50*/  SEL R4, R14, RZ, !P3 ;  /* 0x000000ff0e047207 */ /* 0x000fe20005800000 */
[C---:B------:R-:W-:Y:S01]  /*1f60*/  IMAD R0, R11.reuse, c[0x0][0x17c], R0 ;  /* 0x00005f000b007a24 */ /* 0x040fe200078e0200 */
[----:B------:R-:W-:Y:S01]  /*1f70*/  IADD3 R175, R176, -0x1, RZ ;  /* 0xffffffffb0af7810 */ /* 0x000fe20007ffe0ff */
[----:B-1----:R-:W-:-:S05]  /*1f80*/  IMAD.WIDE.U32 R2, R11, c[0x0][0x178], RZ ;  /* 0x00005e000b027a25 */ /* 0x002fca00078e00ff */
[----:B------:R-:W-:-:S05]  /*1f90*/  IADD3 R3, R3, R0, RZ ;  /* 0x0000000003037210 */ /* 0x000fca0007ffe0ff */
[----:B------:R-:W-:-:S04]  /*1fa0*/  IMAD.WIDE.U32 R2, R26, c[0x0][0x1b8], R2 ;  /* 0x00006e001a027a25 */ /* 0x000fc800078e0002 */
[----:B------:R-:W-:-:S04]  /*1fb0*/  IMAD R3, R26, c[0x0][0x1bc], R3 ;  /* 0x00006f001a037a24 */ /* 0x000fc800078e0203 */
        /* <DEDUP_REMOVED lines=26> */
.L_x_2068:
[----:B------:R-:W-:Y:S05]  /*2160*/  BRA.DIV ~URZ, `(.L_x_1959) ;  /* 0x0000bb927f007947 */ /* 0x000fea000b800000 */
[----:B------:R3:W4:Y:S02]  /*2170*/  SHFL.IDX PT, R2, R6, RZ, 0x181f ;  /* 0x00181fff06027589 */ /* 0x00072400000e0000 */
.L_x_2069:
[----:B---3--:R-:W3:Y:S01]  /*2180*/  LDL R0, [R1+0x4] ;  /* 0x0000040001007983 */ /* 0x008ee20000100800 */
[----:B------:R-:W-:Y:S01]  /*2190*/  IMAD R4, R12, c[0x0][0x2c4], RZ ;  /* 0x0000b1000c047a24 */ /* 0x000fe200078e02ff */
[----:B------:R-:W-:Y:S01]  /*21a0*/  BSSY B0, `(.L_x_1960) ;  /* 0x000000b000007945 */ /* 0x000fe20003800000 */
[----:B---3--:R-:W-:-:S04]  /*21b0*/  LEA R0, R0, R242, 0x7 ;  /* 0x000000f200007211 */ /* 0x008fc800078e38ff */
        /* <DEDUP_REMOVED lines=9> */
.L_x_1961:
[----:B------:R-:W-:Y:S05]  /*2250*/  BSYNC B0 ;  /* 0x0000000000007941 */ /* 0x000fea0003800000 */
.L_x_1960:
[----:B------:R-:W-:Y:S05]  /*2260*/  BRA.DIV ~URZ, `(.L_x_1962) ;  /* 0x0000bb027f007947 */ /* 0x000fea000b800000 */
[----:B--2---:R2:W3:Y:S04]  /*2270*/  SHFL.IDX PT, R7, R5, 0x1, 0x181f ;  /* 0x00381f0005077f89 */ /* 0x0044e800000e0000 */
[----:B----4-:R2:W4:Y:S02]  /*2280*/  SHFL.IDX PT, R2, R6, 0x1, 0x181f ;  /* 0x00381f0006027f89 */ /* 0x01052400000e0000 */
.L_x_2070:
[----:B------:R-:W-:Y:S01]  /*2290*/  IADD3 R3, R0, 0x10, RZ ;  /* 0x0000001000037810 */ /* 0x000fe20007ffe0ff */
[----:B------:R-:W-:Y:S03]  /*22a0*/  BSSY B0, `(.L_x_1963) ;  /* 0x000000a000007945 */ /* 0x000fe60003800000 */
[----:B------:R-:W-:-:S13]  /*22b0*/  ISETP.GE.AND P0, PT, R3, R4, PT ;  /* 0x000000040300720c */ /* 0x000fda0003f06270 */
[----:B------:R-:W-:Y:S05]  /*22c0*/  @P0 BRA `(.L_x_1964) ;  /* 0x0000007000000947 */ /* 0x000fea0003800000 */
[----:B------:R-:W-:Y:S02]  /*22d0*/  SHF.R.S32.HI R9, RZ, 0x1f, R205 ;  /* 0x0000001fff097819 */ /* 0x000fe400000114cd */
[----:B----4-:R-:W-:-:S04]  /*22e0*/  LEA R2, P0, R205, R2, 0x1 ;  /* 0x00000002cd027211 */ /* 0x010fc800078008ff */
[----:B---3--:R-:W-:-:S05]  /*22f0*/  LEA.HI.X R3, R205, R7, R9, 0x1, P0 ;  /* 0x00000007cd037211 */ /* 0x008fca00000f0c09 */
[----:B------:R-:W-:Y:S01]  /*2300*/  @!PT LDS RZ, [RZ] ;  /* 0x00000000fffff984 */ /* 0x000fe20000000800 */
[----:B------:R-:W-:Y:S01]  /*2310*/  @!PT LDS RZ, [RZ] ;  /* 0x00000000fffff984 */ /* 0x000fe20000000800 */
[----:B------:R-:W-:Y:S01]  /*2320*/  @!PT LDS RZ, [RZ] ;  /* 0x00000000fffff984 */ /* 0x000fe20000000800 */
[----:B------:R3:W-:Y:S04]  /*2330*/  LDGSTS.E.BYPASS.LTC128B.128 [R200+0x5900], [R2.64], !P2 ;  /* 0x0590000002c87fae */ /* 0x0007e8000d101d46 */
.L_x_1964:
[----:B------:R-:W-:Y:S05]  /*2340*/  BSYNC B0 ;  /* 0x0000000000007941 */ /* 0x000fea0003800000 */
.L_x_1963:
[----:B------:R-:W-:Y:S05]  /*2350*/  BRA.DIV ~URZ, `(.L_x_1965) ;  /* 0x0000bae27f007947 */ /* 0x000fea000b800000 */
[----:B---3--:R3:W1:Y:S02]  /*2360*/  SHFL.IDX PT, R7, R5, 0x2, 0x181f ;  /* 0x00581f0005077f89 */ /* 0x00866400000e0000 */
.L_x_2071:
[----:B------:R-:W-:Y:S05]  /*2370*/  BRA.DIV ~URZ, `(.L_x_1966) ;  /* 0x0000bb327f007947 */ /* 0x000fea000b800000 */
[----:B----4-:R4:W2:Y:S02]  /*2380*/  SHFL.IDX PT, R2, R6, 0x2, 0x181f ;  /* 0x00581f0006027f89 */ /* 0x0108a400000e0000 */
.L_x_2072:
        /* <DEDUP_REMOVED lines=11> */
.L_x_1968:
[----:B------:R-:W-:Y:S05]  /*2440*/  BSYNC B0 ;  /* 0x0000000000007941 */ /* 0x000fea0003800000 */
.L_x_1967:
[----:B------:R-:W-:Y:S05]  /*2450*/  BRA.DIV ~URZ, `(.L_x_1969) ;  /* 0x0000bac27f007947 */ /* 0x000fea000b800000 */
[----:B-1----:R1:W3:Y:S04]  /*2460*/  SHFL.IDX PT, R7, R5, 0x3, 0x181f ;  /* 0x00781f0005077f89 */ /* 0x0022e800000e0000 */
[----:B--2---:R1:W2:Y:S02]  /*2470*/  SHFL.IDX PT, R2, R6, 0x3, 0x181f ;  /* 0x00781f0006027f89 */ /* 0x0042a400000e0000 */
.L_x_2073:
        /* <DEDUP_REMOVED lines=11> */
.L_x_1971:
[----:B------:R-:W-:Y:S05]  /*2530*/  BSYNC B0 ;  /* 0x0000000000007941 */ /* 0x000fea0003800000 */
.L_x_1970:
[----:B------:R-:W-:Y:S05]  /*2540*/  BRA.DIV ~URZ, `(.L_x_1972) ;  /* 0x0000baa27f007947 */ /* 0x000fea000b800000 */
[----:B---3--:R3:W1:Y:S02]  /*2550*/  SHFL.IDX PT, R7, R5, 0x4, 0x181f ;  /* 0x00981f0005077f89 */ /* 0x00866400000e0000 */
.L_x_2074:
[----:B------:R-:W-:Y:S05]  /*2560*/  BRA.DIV ~URZ, `(.L_x_1973) ;  /* 0x0000baf27f007947 */ /* 0x000fea000b800000 */
[----:B--2---:R2:W3:Y:S02]  /*2570*/  SHFL.IDX PT, R2, R6, 0x4, 0x181f ;  /* 0x00981f0006027f89 */ /* 0x0044e400000e0000 */
.L_x_2075:
[----:B------:R-:W-:Y:S01]  /*2580*/  IADD3 R3, R0, 0x40, RZ ;  /* 0x0000004000037810 */ /* 0x000fe20007ffe0ff */
[----:B------:R-:W-:Y:S03]  /*2590*/  BSSY B0, `(.L_x_1974) ;  /* 0x000000a000007945 */ /* 0x000fe60003800000 */
[----:B------:R-:W-:-:S13]  /*25a0*/  ISETP.GE.AND P0, PT, R3, R4, PT ;  /* 0x000000040300720c */ /* 0x000fda0003f06270 */
[----:B------:R-:W-:Y:S05]  /*25b0*/  @P0 BRA `(.L_x_1975) ;  /* 0x0000007000000947 */ /* 0x000fea0003800000 */
[----:B------:R-:W-:Y:S02]  /*25c0*/  SHF.R.S32.HI R9, RZ, 0x1f, R205 ;  /* 0x0000001fff097819 */ /* 0x000fe400000114cd */
[----:B---3--:R-:W-:-:S04]  /*25d0*/  LEA R2, P0, R205, R2, 0x1 ;  /* 0x00000002cd027211 */ /* 0x008fc800078008ff */
[----:B-1----:R-:W-:-:S05]  /*25e0*/  LEA.HI.X R3, R205, R7, R9, 0x1, P0 ;  /* 0x00000007cd037211 */ /* 0x002fca00000f0c09 */
[----:B------:R-:W-:Y:S01]  /*25f0*/  @!PT LDS RZ, [RZ] ;  /* 0x00000000fffff984 */ /* 0x000fe20000000800 */
[----:B------:R-:W-:Y:S01]  /*2600*/  @!PT LDS RZ, [RZ] ;  /* 0x00000000fffff984 */ /* 0x000fe20000000800 */
[----:B------:R-:W-:Y:S01]  /*2610*/  @!PT LDS RZ, [RZ] ;  /* 0x00000000fffff984 */ /* 0x000fe20000000800 */
[----:B------:R1:W-:Y:S04]  /*2620*/  LDGSTS.E.BYPASS.LTC128B.128 [R200+0x7100], [R2.64], !P2 ;  /* 0x0710000002c87fae */ /* 0x0003e8000d101d46 */
.L_x_1975:
[----:B------:R-:W-:Y:S05]  /*2630*/  BSYNC B0 ;  /* 0x0000000000007941 */ /* 0x000fea0003800000 */
.L_x_1974:
[----:B------:R-:W-:Y:S05]  /*2640*/  BRA.DIV ~URZ, `(.L_x_1976) ;  /* 0x0000ba827f007947 */ /* 0x000fea000b800000 */
[----:B-1----:R1:W2:Y:S04]  /*2650*/  SHFL.IDX PT, R7, R5, 0x5, 0x181f ;  /* 0x00b81f0005077f89 */ /* 0x0022a800000e0000 */
[----:B---3--:R1:W3:Y:S02]  /*2660*/  SHFL.IDX PT, R2, R6, 0x5, 0x181f ;  /* 0x00b81f0006027f89 */ /* 0x0082e400000e0000 */
.L_x_2076:
[----:B------:R-:W-:Y:S01]  /*2670*/  IADD3 R3, R0, 0x50, RZ ;  /* 0x0000005000037810 */ /* 0x000fe20007ffe0ff */
[----:B------:R-:W-:Y:S03]  /*2680*/  BSSY B0, `(.L_x_1977) ;  /* 0x000000a000007945 */ /* 0x000fe60003800000 */
[----:B------:R-:W-:-:S13]  /*2690*/  ISETP.GE.AND P0, PT, R3, R4, PT ;  /* 0x000000040300720c */ /* 0x000fda0003f06270 */
[----:B------:R-:W-:Y:S05]  /*26a0*/  @P0 BRA `(.L_x_1978) ;  /* 0x0000007000000947 */ /* 0x000fea0003800000 */
[----:B------:R-:W-:Y:S02]  /*26b0*/  SHF.R.S32.HI R9, RZ, 0x1f, R205 ;  /* 0x0000001fff097819 */ /* 0x000fe400000114cd */
[----:B---3--:R-:W-:-:S04]  /*26c0*/  LEA R2, P0, R205, R2, 0x1 ;  /* 0x00000002cd027211 */ /* 0x008fc800078008ff */
[----:B--2---:R-:W-:-:S05]  /*26d0*/  LEA.HI.X R3, R205, R7, R9, 0x1, P0 ;  /* 0x00000007cd037211 */ /* 0x004fca00000f0c09 */
[----:B------:R-:W-:Y:S01]  /*26e0*/  @!PT LDS RZ, [RZ] ;  /* 0x00000000fffff984 */ /* 0x000fe20000000800 */
[----:B------:R-:W-:Y:S01]  /*26f0*/  @!PT LDS RZ, [RZ] ;  /* 0x00000000fffff984 */ /* 0x000fe20000000800 */
[----:B------:R-:W-:Y:S01]  /*2700*/  @!PT LDS RZ, [RZ] ;  /* 0x00000000fffff984 */ /* 0x000fe20000000800 */
[----:B------:R2:W-:Y:S04]  /*2710*/  LDGSTS.E.BYPASS.LTC128B.128 [R200+0x7900], [R2.64], !P2 ;  /* 0x0790000002c87fae */ /* 0x0005e8000d101d46 */
.L_x_1978:
[----:B------:R-:W-:Y:S05]  /*2720*/  BSYNC B0 ;  /* 0x0000000000007941 */ /* 0x000fea0003800000 */
.L_x_1977:
[----:B------:R-:W-:Y:S05]  /*2730*/  BRA.DIV ~URZ, `(.L_x_1979) ;  /* 0x0000ba627f007947 */ /* 0x000fea000b800000 */
[----:B--2---:R2:W1:Y:S02]  /*2740*/  SHFL.IDX PT, R7, R5, 0x6, 0x181f ;  /* 0x00d81f0005077f89 */ /* 0x00446400000e0000 */
.L_x_2077:
[----:B------:R-:W-:Y:S05]  /*2750*/  BRA.DIV ~URZ, `(.L_x_1980) ;  /* 0x0000bab27f007947 */ /* 0x000fea000b800000 */
[----:B---3--:R3:W2:Y:S02]  /*2760*/  SHFL.IDX PT, R2, R6, 0x6, 0x181f ;  /* 0x00d81f0006027f89 */ /* 0x0086a400000e0000 */
.L_x_2078:
        /* <DEDUP_REMOVED lines=11> */
.L_x_1982:
[----:B------:R-:W-:Y:S05]  /*2820*/  BSYNC B0 ;  /* 0x0000000000007941 */ /* 0x000fea0003800000 */
.L_x_1981:
[----:B------:R-:W-:Y:S05]  /*2830*/  BRA.DIV ~URZ, `(.L_x_1983) ;  /* 0x0000ba427f007947 */ /* 0x000fea000b800000 */
[----:B-12---:R-:W1:Y:S04]  /*2840*/  SHFL.IDX PT, R5, R5, 0x7, 0x181f ;  /* 0x00f81f0005057f89 */ /* 0x006e6800000e0000 */
[----:B------:R2:W3:Y:S02]  /*2850*/  SHFL.IDX PT, R2, R6, 0x7, 0x181f ;  /* 0x00f81f0006027f89 */ /* 0x0004e400000e0000 */
.L_x_2079:
[----:B------:R-:W-:Y:S01]  /*2860*/  IADD3 R0, R0, 0x70, RZ ;  /* 0x0000007000007810 */ /* 0x000fe20007ffe0ff */
[----:B-----5:R-:W-:Y:S01]  /*2870*/  IMAD.WIDE.U32 R246, R8, c[0x0][0x2b0], RZ ;  /* 0x0000ac0008f67a25 */ /* 0x020fe200078e00ff */
[----:B------:R-:W-:Y:S02]  /*2880*/  SHF.R.S32.HI R132, RZ, 0x1f, R205 ;  /* 0x0000001fff847819 */ /* 0x000fe400000114cd */
[----:B------:R-:W-:Y:S01]  /*2890*/  ISETP.GE.AND P1, PT, R0, R4, PT ;  /* 0x000000040000720c */ /* 0x000fe20003f26270 */
[----:B------:R-:W-:Y:S01]  /*28a0*/  IMAD R172, R206, 0x10, R242 ;  /* 0x00000010ceac7824 */ /* 0x000fe200078e02f2 */
[----:B------:R-:W-:-:S05]  /*28b0*/  SHF.R.S32.HI R0, RZ, 0x1f, R8 ;  /* 0x0000001fff007819 */ /* 0x000fca0000011408 */
[----:B------:R-:W-:-:S04]  /*28c0*/  IMAD R0, R0, c[0x0][0x2b0], RZ ;  /* 0x0000ac0000007a24 */ /* 0x000fc800078e02ff */
[----:B------:R-:W-:Y:S02]  /*28d0*/  IMAD R0, R8, c[0x0][0x2b4], R0 ;  /* 0x0000ad0008007a24 */ /* 0x000fe400078e0200 */
[----:B---3--:R-:W-:Y:S02]  /*28e0*/  @!P1 LEA R2, P0, R205, R2, 0x1 ;  /* 0x00000002cd029211 */ /* 0x008fe400078008ff */
[----:B------:R-:W-:Y:S02]  /*28f0*/  IMAD.IADD R251, R247, 0x1, R0 ;  /* 0x00000001f7fb7824 */ /* 0x000fe400078e0200 */
[----:B-1----:R-:W-:-:S05]  /*2900*/  @!P1 LEA.HI.X R3, R205, R5, R132, 0x1, P0 ;  /* 0x00000005cd039211 */ /* 0x002fca00000f0c84 */
[----:B------:R-:W-:Y:S01]  /*2910*/  @!PT LDS RZ, [RZ] ;  /* 0x00000000fffff984 */ /* 0x000fe20000000800 */
[----:B------:R-:W-:Y:S01]  /*2920*/  @!PT LDS RZ, [RZ] ;  /* 0x00000000fffff984 */ /* 0x000fe20000000800 */
[----:B------:R-:W-:Y:S01]  /*2930*/  @!PT LDS RZ, [RZ] ;  /* 0x00000000fffff984 */ /* 0x000fe20000000800 */
[----:B------:R1:W-:Y:S04]  /*2940*/  @!P1 LDGSTS.E.BYPASS.LTC128B.128 [R200+0x8900], [R2.64], !P2 ;  /* 0x0890000002c89fae */ /* 0x0003e8000d101d46 */
[----:B------:R-:W0:Y:S01]  /*2950*/  LDGDEPBAR ;  /* 0x00000000000079af */ /* 0x000e220000000000 */
[----:B------:R-:W-:Y:S02]  /*2960*/  WARPSYNC 0xffffffff ;  /* 0xffffffff00007948 */ /* 0x000fe40003800000 */
[----:B------:R-:W-:Y:S01]  /*2970*/  IMAD.MOV.U32 R174, RZ, RZ, 0x50 ;  /* 0x00000050ffae7424 */ /* 0x000fe200078e00ff */
[----:B------:R-:W-:Y:S01]  /*2980*/  BAR.SYNC.DEFER_BLOCKING 0x0 ;  /* 0x0000000000007b1d */ /* 0x000fe20000010000 */
[----:B------:R-:W-:Y:S02]  /*2990*/  IMAD.MOV.U32 R0, RZ, RZ, c[0x0][0x2b8] ;  /* 0x0000ae00ff007624 */ /* 0x000fe400078e00ff */
[----:B------:R-:W-:Y:S02]  /*29a0*/  IMAD R174, R176, R174, -0x50 ;  /* 0xffffffb0b0ae7424 */ /* 0x000fe400078e02ae */
[----:B------:R-:W-:Y:S01]  /*29b0*/  IMAD.MOV.U32 R199, RZ, RZ, RZ ;  /* 0x000000ffffc77224 */ /* 0x000fe200078e00ff */
[----:B------:R-:W-:Y:S01]  /*29c0*/  ISETP.NE.AND P3, PT, R0, 0x1, PT ;  /* 0x000000010000780c */ /* 0x000fe20003f65270 */
[----:B-1----:R-:W-:-:S05]  /*29d0*/  IMAD.IADD R2, R172, 0x1, R174 ;  /* 0x00000001ac027824 */ /* 0x002fca00078e02ae */
[C---:B------:R-:W-:Y:S01]  /*29e0*/  ISETP.GE.AND P1, PT, R2.reuse, R13, PT ;  /* 0x0000000d0200720c */ /* 0x040fe20003f26270 */
[----:B------:R-:W-:-:S03]  /*29f0*/  IMAD.IADD R2, R2, 0x1, R243 ;  /* 0x0000000102027824 */ /* 0x000fc600078e02f3 */
[----:B------:R-:W-:Y:S01]  /*2a00*/  ISETP.GT.OR P1, PT, R172, 0x4f, P1 ;  /* 0x0000004fac00780c */ /* 0x000fe20000f24670 */
[----:B------:R-:W-:Y:S02]  /*2a10*/  IMAD.MOV.U32 R0, RZ, RZ, R2 ;  /* 0x000000ffff007224 */ /* 0x000fe400078e0002 */
[----:B------:R-:W-:-:S05]  /*2a20*/  @P3 IMAD.HI.U32 R3, R2, c[0x0][0x2bc], RZ ;  /* 0x0000af0002033a27 */ /* 0x000fca00078e00ff */
[----:B------:R-:W-:-:S05]  /*2a30*/  @P3 SHF.R.U32.HI R0, RZ, c[0x0][0x2c0], R3 ;  /* 0x0000b000ff003a19 */ /* 0x000fca0000011603 */
[----:B------:R-:W-:-:S04]  /*2a40*/  @!P1 IADD3 R3, P0, R0, R246, RZ ;  /* 0x000000f600039210 */ /* 0x000fc80007f1e0ff */
[----:B------:R-:W-:Y:S02]  /*2a50*/  @!P1 LEA.HI.X.SX32 R5, R0, R251, 0x1, P0 ;  /* 0x000000fb00059211 */ /* 0x000fe400000f0eff */
[----:B------:R-:W-:-:S04]  /*2a60*/  @!P1 LEA R4, P0, R3, c[0x0][0x2a0], 0x2 ;  /* 0x0000a80003049a11 */ /* 0x000fc800078010ff */
[----:B------:R-:W-:-:S05]  /*2a70*/  @!P1 LEA.HI.X R5, R3, c[0x0][0x2a4], R5, 0x2, P0 ;  /* 0x0000a90003059a11 */ /* 0x000fca00000f1405 */
[----:B------:R-:W3:Y:S01]  /*2a80*/  @!P1 LDG.E R199, [R4.64] ;  /* 0x0000000604c79981 */ /* 0x000ee2000c1e1900 */
[----:B------:R-:W-:Y:S01]  /*2a90*/  IMAD.MOV R0, RZ, RZ, -R0 ;  /* 0x000000ffff007224 */ /* 0x000fe200078e0a00 */
[----:B------:R-:W-:Y:S01]  /*2aa0*/  BSSY B0, `(.L_x_1984) ;  /* 0x0000122000007945 */ /* 0x000fe20003800000 */
[----:B------:R-:W-:-:S04]  /*2ab0*/  IMAD.WIDE.U32 R244, R26, c[0x0][0x1e8], RZ ;  /* 0x00007a001af47a25 */ /* 0x000fc800078e00ff */
[----:B------:R-:W-:Y:S02]  /*2ac0*/  IMAD R201, R0, c[0x0][0x2b8], R2 ;  /* 0x0000ae0000c97a24 */ /* 0x000fe400078e0202 */
[----:B------:R-:W-:Y:S02]  /*2ad0*/  IMAD R250, R26, c[0x0][0x1ec], R245 ;  /* 0x00007b001afa7a24 */ /* 0x000fe400078e02f5 */
[----:B------:R-:W-:Y:S01]  /*2ae0*/  IMAD.WIDE.U32 R2, R201, c[0x0][0x1e0], RZ ;  /* 0x00007800c9027a25 */ /* 0x000fe200078e00ff */
[----:B------:R-:W-:-:S03]  /*2af0*/  SHF.R.S32.HI R25, RZ, 0x1f, R201 ;  /* 0x0000001fff197819 */ /* 0x000fc600000114c9 */
[----:B------:R-:W-:Y:S02]  /*2b00*/  IMAD R173, R175, -0x50, R13 ;  /* 0xffffffb0afad7824 */ /* 0x000fe400078e020d */
[----:B------:R-:W-:Y:S02]  /*2b10*/  IMAD R0, R25, c[0x0][0x1e0], RZ ;  /* 0x0000780019007a24 */ /* 0x000fe400078e02ff */
[----:B------:R-:W-:Y:S02]  /*2b20*/  IMAD.IADD R24, R173, 0x1, -R242 ;  /* 0x00000001ad187824 */ /* 0x000fe400078e0af2 */
[----:B------:R-:W-:Y:S02]  /*2b30*/  IMAD R0, R201, c[0x0][0x1e4], R0 ;  /* 0x00007900c9007a24 */ /* 0x000fe400078e0200 */
[----:B------:R-:W-:Y:S01]  /*2b40*/  IMAD.WIDE.U32 R248, R26, c[0x0][0x210], RZ ;  /* 0x000084001af87a25 */ /* 0x000fe200078e00ff */
[C---:B------:R-:W-:Y:S02]  /*2b50*/  ISETP.GE.AND P2, PT, R24.reuse, 0x1, PT ;  /* 0x000000011800780c */ /* 0x040fe40003f46270 */
[C---:B------:R-:W-:Y:S01]  /*2b60*/  ISETP.GE.AND P1, PT, R24.reuse, 0x11, PT ;  /* 0x000000111800780c */ /* 0x040fe20003f26270 */
[----:B------:R-:W-:Y:S01]  /*2b70*/  IMAD.IADD R3, R3, 0x1, R0 ;  /* 0x0000000103037824 */ /* 0x000fe200078e0200 */
[----:B------:R-:W-:Y:S01]  /*2b80*/  ISETP.GE.AND P6, PT, R24, 0x21, PT ;  /* 0x000000211800780c */ /* 0x000fe20003fc6270 */
[----:B------:R-:W-:Y:S01]  /*2b90*/  IMAD R252, R26, c[0x0][0x214], R249 ;  /* 0x000085001afc7a24 */ /* 0x000fe200078e02f9 */
[----:B------:R-:W-:-:S02]  /*2ba0*/  ISETP.GE.AND P5, PT, R24, 0x31, PT ;  /* 0x000000311800780c */ /* 0x000fc40003fa6270 */
[----:B---3--:R-:W-:Y:S01]  /*2bb0*/  SHF.R.S32.HI R27, RZ, 0x1f, R199 ;  /* 0x0000001fff1b7819 */ /* 0x008fe200000114c7 */
        /* <DEDUP_REMOVED lines=8> */
[----:B------:R-:W-:-:S03]  /*2c40*/  @P2 ISETP.GE.AND P0, PT, R205, c[0x0][0x1d4], PT ;  /* 0x00007500cd002a0c */ /* 0x000fc60003f06270 */
[----:B------:R-:W1:Y:S04]  /*2c50*/  SHFL.IDX PT, R2, R0, RZ, 0x181f ;  /* 0x00181fff00027589 */ /* 0x000e6800000e0000 */
[----:B------:R-:W3:Y:S04]  /*2c60*/  SHFL.IDX PT, R3, R4, RZ, 0x181f ;  /* 0x00181fff04037589 */ /* 0x000ee800000e0000 */
[----:B------:R-:W5:Y:S04]  /*2c70*/  SHFL.IDX PT, R7, R4, 0x1, 0x181f ;  /* 0x00381f0004077f89 */ /* 0x000f6800000e0000 */
[----:B--2-4-:R-:W2:Y:S04]  /*2c80*/  SHFL.IDX PT, R6, R0, 0x2, 0x181f ;  /* 0x00581f0000067f89 */ /* 0x014ea800000e0000 */
[----:B------:R-:W4:Y:S04]  /*2c90*/  SHFL.IDX PT, R8, R0, 0x3, 0x181f ;  /* 0x00781f0000087f89 */ /* 0x000f2800000e0000 */
[----:B------:R-:W-:Y:S01]  /*2ca0*/  SHFL.IDX PT, R0, R0, 0x4, 0x181f ;  /* 0x00981f0000007f89 */ /* 0x000fe200000e0000 */
[----:B-1----:R-:W-:-:S03]  /*2cb0*/  @P2 LEA R2, P4, R205, R2, 0x1 ;  /* 0x00000002cd022211 */ /* 0x002fc600078808ff */
[----:B------:R-:W1:Y:S01]  /*2cc0*/  SHFL.IDX PT, R11, R4, 0x2, 0x181f ;  /* 0x00581f00040b7f89 */ /* 0x000e6200000e0000 */
[----:B---3--:R-:W-:-:S03]  /*2cd0*/  @P2 LEA.HI.X R3, R205, R3, R132, 0x1, P4 ;  /* 0x00000003cd032211 */ /* 0x008fc600020f0c84 */
[----:B------:R-:W3:Y:S01]  /*2ce0*/  SHFL.IDX PT, R10, R4, 0x3, 0x181f ;  /* 0x00781f00040a7f89 */ /* 0x000ee200000e0000 */
[----:B------:R-:W-:-:S03]  /*2cf0*/  ISETP.GE.AND P4, PT, R24, 0x41, PT ;  /* 0x000000411800780c */ /* 0x000fc60003f86270 */
[----:B------:R4:W1:Y:S04]  /*2d00*/  SHFL.IDX PT, R9, R4, 0x4, 0x181f ;  /* 0x00981f0004097f89 */ /* 0x00086800000e0000 */
[----:B------:R1:W-:Y:S01]  /*2d10*/  @P2 LDGSTS.E.BYPASS.LTC128B.128 [R200+0x2900], [R2.64], !P0 ;  /* 0x0290000002c82fae */ /* 0x0003e2000c101d46 */
[C---:B------:R-:W-:Y:S02]  /*2d20*/  @P1 ISETP.GE.AND P0, PT, R205.reuse, c[0x0][0x1d4], PT ;  /* 0x00007500cd001a0c */ /* 0x040fe40003f06270 */
[----:B-1----:R-:W-:-:S04]  /*2d30*/  @P1 LEA R2, P2, R205, R5, 0x1 ;  /* 0x00000005cd021211 */ /* 0x002fc800078408ff */
[C---:B-----5:R-:W-:Y:S02]  /*2d40*/  @P1 LEA.HI.X R3, R205.reuse, R7, R132, 0x1, P2 ;  /* 0x00000007cd031211 */ /* 0x060fe400010f0c84 */
[----:B--2---:R-:W-:-:S05]  /*2d50*/  @P6 LEA R6, P2, R205, R6, 0x1 ;  /* 0x00000006cd066211 */ /* 0x004fca00078408ff */
[----:B------:R1:W-:Y:S01]  /*2d60*/  @P1 LDGSTS.E.BYPASS.LTC128B.128 [R200+0x3100], [R2.64], !P0 ;  /* 0x0310000002c81fae */ /* 0x0003e2000c101d46 */
[C---:B----4-:R-:W-:Y:S02]  /*2d70*/  @P5 LEA R4, P1, R205.reuse, R8, 0x1 ;  /* 0x00000008cd045211 */ /* 0x050fe400078208ff */
[C-C-:B------:R-:W-:Y:S02]  /*2d80*/  @P6 LEA.HI.X R7, R205.reuse, R11, R132.reuse, 0x1, P2 ;  /* 0x0000000bcd076211 */ /* 0x140fe400010f0c84 */
[C---:B------:R-:W-:Y:S02]  /*2d90*/  @P6 ISETP.GE.AND P2, PT, R205.reuse, c[0x0][0x1d4], PT ;  /* 0x00007500cd006a0c */ /* 0x040fe40003f46270 */
[C---:B---3--:R-:W-:Y:S02]  /*2da0*/  @P5 LEA.HI.X R5, R205.reuse, R10, R132, 0x1, P1 ;  /* 0x0000000acd055211 */ /* 0x048fe400008f0c84 */
[----:B------:R-:W-:-:S09]  /*2db0*/  @P5 ISETP.GE.AND P1, PT, R205, c[0x0][0x1d4], PT ;  /* 0x00007500cd005a0c */ /* 0x000fd20003f26270 */
[----:B------:R2:W-:Y:S04]  /*2dc0*/  @P6 LDGSTS.E.BYPASS.LTC128B.128 [R200+0x3900], [R6.64], !P2 ;  /* 0x0390000006c86fae */ /* 0x0005e8000d101d46 */
[----:B------:R2:W-:Y:S01]  /*2dd0*/  @P5 LDGSTS.E.BYPASS.LTC128B.128 [R200+0x4100], [R4.64], !P1 ;  /* 0x0410000004c85fae */ /* 0x0005e2000c901d46 */
[C---:B-1----:R-:W-:Y:S02]  /*2de0*/  @P4 LEA R2, P0, R205.reuse, R0, 0x1 ;  /* 0x00000000cd024211 */ /* 0x042fe400078008ff */
[----:B------:R-:W-:Y:S02]  /*2df0*/  IADD3 R0, R188, 0x20, RZ ;  /* 0x00000020bc007810 */ /* 0x000fe40007ffe0ff */
[C---:B------:R-:W-:Y:S02]  /*2e00*/  @P4 LEA.HI.X R3, R205.reuse, R9, R132, 0x1, P0 ;  /* 0x00000009cd034211 */ /* 0x040fe400000f0c84 */
[----:B------:R-:W-:-:S13]  /*2e10*/  @P4 ISETP.GE.AND P0, PT, R205, c[0x0][0x1d4], PT ;  /* 0x00007500cd004a0c */ /* 0x000fda0003f06270 */
[----:B------:R1:W-:Y:S01]  /*2e20*/  @P4 LDGSTS.E.BYPASS.LTC128B.128 [R200+0x4900], [R2.64], !P0 ;  /* 0x0490000002c84fae */ /* 0x0003e2000c101d46 */
[----:B------:R-:W-:-:S03]  /*2e30*/  R2P PR, R206, 0x6 ;  /* 0x00000006ce007804 */ /* 0x000fc60000000000 */
[----:B------:R-:W0:Y:S10]  /*2e40*/  LDGDEPBAR ;  /* 0x00000000000079af */ /* 0x000e340000000000 */
[----:B------:R-:W-:-:S02]  /*2e50*/  @P1 IADD3 R0, R188, -0x20, RZ ;  /* 0xffffffe0bc001810 */ /* 0x000fc40007ffe0ff */
[----:B------:R-:W-:-:S04]  /*2e60*/  ISETP.GE.AND P1, PT, R205, c[0x0][0x1d4], PT ;  /* 0x00007500cd007a0c */ /* 0x000fc80003f26270 */
[----:B------:R-:W-:Y:S01]  /*2e70*/  ISETP.LT.OR P6, PT, R24, 0x11, P1 ;  /* 0x000000111800780c */ /* 0x000fe20000fc1670 */
[----:B-1----:R-:W-:Y:S01]  /*2e80*/  IMAD.WIDE.U32 R2, R201, c[0x0][0x208], RZ ;  /* 0x00008200c9027a25 */ /* 0x002fe200078e00ff */
[----:B------:R-:W-:-:S04]  /*2e90*/  DEPBAR.LE SB0, 0x1 ;  /* 0x000080400000791a */ /* 0x000fc80000000000 */
[----:B------:R-:W-:-:S04]  /*2ea0*/  DEPBAR.LE SB0, 0x0 ;  /* 0x000080000000791a */ /* 0x000fc80000000000 */
[----:B------:R-:W-:Y:S06]  /*2eb0*/  BAR.SYNC.DEFER_BLOCKING 0x0 ;  /* 0x0000000000007b1d */ /* 0x000fec0000010000 */
[----:B--2---:R-:W-:Y:S04]  /*2ec0*/  LDSM.16.M88.4 R4, [R194+0x2000] ;  /* 0x00200000c204783b */ /* 0x004fe80000000200 */
[----:B------:R-:W1:Y:S04]  /*2ed0*/  LDSM.16.M88.4 R16, [R188] ;  /* 0x00000000bc10783b */ /* 0x000e680000000200 */
[----:B------:R-:W2:Y:S04]  /*2ee0*/  LDSM.16.M88.4 R12, [R188+0x800] ;  /* 0x00080000bc0c783b */ /* 0x000ea80000000200 */
[----:B------:R-:W3:Y:S04]  /*2ef0*/  LDSM.16.M88.4 R20, [R188+0x1000] ;  /* 0x00100000bc14783b */ /* 0x000ee80000000200 */
[----:B------:R-:W4:Y:S04]  /*2f00*/  LDSM.16.M88.4 R28, [R188+0x1800] ;  /* 0x00180000bc1c783b */ /* 0x000f280000000200 */
[----:B------:R-:W5:Y:S04]  /*2f10*/  LDSM.16.M88.4 R32, [R188+0x2000] ;  /* 0x00200000bc20783b */ /* 0x000f680000000200 */
[----:B------:R-:W4:Y:S04]  /*2f20*/  LDSM.16.M88.4 R8, [R194] ;  /* 0x00000000c208783b */ /* 0x000f280000000200 */
[----:B------:R-:W-:Y:S04]  /*2f30*/  LDSM.16.M88.4 R40, [R0+0x1000] ;  /* 0x001000000028783b */ /* 0x000fe80000000200 */
[----:B------:R-:W-:Y:S04]  /*2f40*/  LDSM.16.M88.4 R36, [R0+0x1800] ;  /* 0x001800000024783b */ /* 0x000fe80000000200 */
[----:B------:R-:W-:Y:S04]  /*2f50*/  LDSM.16.M88.4 R68, [R0] ;  /* 0x000000000044783b */ /* 0x000fe80000000200 */
[----:B------:R-:W-:Y:S01]  /*2f60*/  LDSM.16.M88.4 R64, [R0+0x800] ;  /* 0x000800000040783b */ /* 0x000fe20000000200 */
[C---:B-1----:R-:W-:Y:S08]  /*2f70*/  HMMA.16816.F32 R44, R4.reuse, R16, RZ ;  /* 0x00000010042c723c */ /* 0x042ff000000018ff */
[C---:B--2---:R-:W-:Y:S08]  /*2f80*/  HMMA.16816.F32 R48, R4.reuse, R12, RZ ;  /* 0x0000000c0430723c */ /* 0x044ff000000018ff */
[C---:B---3--:R-:W-:Y:S08]  /*2f90*/  HMMA.16816.F32 R52, R4.reuse, R20, RZ ;  /* 0x000000140434723c */ /* 0x048ff000000018ff */
[C---:B----4-:R-:W-:Y:S08]  /*2fa0*/  HMMA.16816.F32 R56, R4.reuse, R28, RZ ;  /* 0x0000001c0438723c */ /* 0x050ff000000018ff */
[C---:B-----5:R-:W-:Y:S08]  /*2fb0*/  HMMA.16816.F32 R60, R4.reuse, R32, RZ ;  /* 0x00000020043c723c */ /* 0x060ff000000018ff */
[C---:B------:R-:W-:Y:S08]  /*2fc0*/  HMMA.16816.F32 R72, R4.reuse, R18, RZ ;  /* 0x000000120448723c */ /* 0x040ff000000018ff */
[C---:B------:R-:W-:Y:S08]  /*2fd0*/  HMMA.16816.F32 R92, R4.reuse, R14, RZ ;  /* 0x0000000e045c723c */ /* 0x040ff000000018ff */
[C---:B------:R-:W-:Y:S08]  /*2fe0*/  HMMA.16816.F32 R96, R4.reuse, R22, RZ ;  /* 0x000000160460723c */ /* 0x040ff000000018ff */
[C---:B------:R-:W-:Y:S08]  /*2ff0*/  HMMA.16816.F32 R104, R4.reuse, R30, RZ ;  /* 0x0000001e0468723c */ /* 0x040ff000000018ff */
[----:B------:R-:W-:Y:S07]  /*3000*/  HMMA.16816.F32 R112, R4, R34, RZ ;  /* 0x000000220470723c */ /* 0x000fee00000018ff */
[----:B------:R-:W-:Y:S01]  /*3010*/  IMAD R4, R25, c[0x0][0x208], RZ ;  /* 0x0000820019047a24 */ /* 0x000fe200078e02ff */
[----:B------:R-:W-:Y:S01]  /*3020*/  HMMA.16816.F32 R116, R8, R16, RZ ;  /* 0x000000100874723c */ /* 0x000fe200000018ff */
[----:B------:R-:W-:-:S02]  /*3030*/  IMAD R5, R27, c[0x0][0x218], RZ ;  /* 0x000086001b057a24 */ /* 0x000fc400078e02ff */
[----:B------:R-:W-:Y:S02]  /*3040*/  IMAD R4, R201, c[0x0][0x20c], R4 ;  /* 0x00008300c9047a24 */ /* 0x000fe400078e0204 */
[----:B------:R-:W-:Y:S02]  /*3050*/  IMAD R5, R199, c[0x0][0x21c], R5 ;  /* 0x00008700c7057a24 */ /* 0x000fe400078e0205 */
[----:B------:R-:W-:Y:S01]  /*3060*/  IMAD.IADD R3, R3, 0x1, R4 ;  /* 0x0000000103037824 */ /* 0x000fe200078e0204 */
[----:B------:R-:W-:Y:S03]  /*3070*/  HMMA.16816.F32 R128, R8, R18, RZ ;  /* 0x000000120880723c */ /* 0x000fe600000018ff */
[----:B------:R-:W-:-:S05]  /*3080*/  IMAD.WIDE.U32 R2, R199, c[0x0][0x218], R2 ;  /* 0x00008600c7027a25 */ /* 0x000fca00078e0002 */
[----:B------:R-:W-:Y:S01]  /*3090*/  IADD3 R4, P0, R2, R248, RZ ;  /* 0x000000f802047210 */ /* 0x000fe20007f1e0ff */
[----:B------:R-:W-:Y:S03]  /*30a0*/  HMMA.16816.F32 R140, R8, R12, RZ ;  /* 0x0000000c088c723c */ /* 0x000fe600000018ff */
[----:B------:R-:W-:Y:S02]  /*30b0*/  IADD3.X R3, R252, R3, R5, P0, !PT ;  /* 0x00000003fc037210 */ /* 0x000fe400007fe405 */
[----:B------:R-:W-:-:S03]  /*30c0*/  LEA R2, P0, R4, c[0x0][0x1f8], 0x1 ;  /* 0x00007e0004027a11 */ /* 0x000fc600078008ff */
[----:B------:R-:W-:Y:S01]  /*30d0*/  HMMA.16816.F32 R120, R8, R14, RZ ;  /* 0x0000000e0878723c */ /* 0x000fe200000018ff */
[----:B------:R-:W-:Y:S01]  /*30e0*/  LEA.HI.X R5, R4, c[0x0][0x1fc], R3, 0x1, P0 ;  /* 0x00007f0004057a11 */ /* 0x000fe200000f0c03 */
[----:B------:R-:W-:Y:S01]  /*30f0*/  SHFL.IDX PT, R6, R2, 0x2, 0x181f ;  /* 0x00581f0002067f89 */ /* 0x000fe200000e0000 */
[----:B------:R-:W-:-:S03]  /*3100*/  ISETP.LT.OR P0, PT, R24, 0x1, P1 ;  /* 0x000000011800780c */ /* 0x000fc60000f01670 */
[----:B------:R-:W-:Y:S02]  /*3110*/  SHFL.IDX PT, R3, R2, RZ, 0x181f ;  /* 0x00181fff02037589 */ /* 0x000fe400000e0000 */
[C---:B------:R-:W-:Y:S02]  /*3120*/  HMMA.16816.F32 R108, R8.reuse, R20, RZ ;  /* 0x00000014086c723c */ /* 0x040fe400000018ff */
[----:B------:R-:W1:Y:S04]  /*3130*/  SHFL.IDX PT, R4, R2, 0x1, 0x181f ;  /* 0x00381f0002047f89 */ /* 0x000e6800000e0000 */
[----:B------:R-:W-:Y:S01]  /*3140*/  SHFL.IDX PT, R7, R5, RZ, 0x181f ;  /* 0x00181fff05077589 */ /* 0x000fe200000e0000 */
[C---:B------:R-:W-:Y:S01]  /*3150*/  SHF.L.U64.HI R20, R205.reuse, 0x1, R132 ;  /* 0x00000001cd147819 */ /* 0x040fe20000010284 */
[C---:B------:R-:W-:Y:S02]  /*3160*/  HMMA.16816.F32 R124, R8.reuse, R22, RZ ;  /* 0x00000016087c723c */ /* 0x040fe400000018ff */
[----:B------:R-:W2:Y:S04]  /*3170*/  LDSM.16.M88.4 R12, [R197+0x2000] ;  /* 0x00200000c50c783b */ /* 0x000ea80000000200 */
[----:B------:R-:W-:Y:S01]  /*3180*/  SHFL.IDX PT, R18, R2, 0x3, 0x181f ;  /* 0x00781f0002127f89 */ /* 0x000fe200000e0000 */
[----:B------:R-:W-:Y:S01]  /*3190*/  IMAD.SHL.U32 R23, R205, 0x2, RZ ;  /* 0x00000002cd177824 */ /* 0x000fe200078e00ff */
[C---:B------:R-:W-:Y:S02]  /*31a0*/  HMMA.16816.F32 R100, R8.reuse, R28, RZ ;  /* 0x0000001c0864723c */ /* 0x040fe400000018ff */
[----:B------:R-:W-:Y:S04]  /*31b0*/  SHFL.IDX PT, R22, R5, 0x3, 0x181f ;  /* 0x00781f0005167f89 */ /* 0x000fe800000e0000 */
[----:B------:R1:W-:Y:S02]  /*31c0*/  SHFL.IDX PT, R19, R2, 0x4, 0x181f ;  /* 0x00981f0002137f89 */ /* 0x0003e400000e0000 */
[C---:B------:R-:W-:Y:S02]  /*31d0*/  HMMA.16816.F32 R136, R8.reuse, R30, RZ ;  /* 0x0000001e0888723c */ /* 0x040fe400000018ff */
[----:B------:R-:W-:Y:S04]  /*31e0*/  LDSM.16.M88.4 R28, [R0+0x2000] ;  /* 0x00200000001c783b */ /* 0x000fe80000000200 */
[----:B------:R-:W-:Y:S02]  /*31f0*/  SHFL.IDX PT, R21, R5, 0x4, 0x181f ;  /* 0x00981f0005157f89 */ /* 0x000fe400000e0000 */
[C---:B------:R-:W-:Y:S08]  /*3200*/  HMMA.16816.F32 R88, R8.reuse, R32, RZ ;  /* 0x000000200858723c */ /* 0x040ff000000018ff */
[----:B------:R-:W-:Y:S01]  /*3210*/  HMMA.16816.F32 R84, R8, R34, RZ ;  /* 0x000000220854723c */ /* 0x000fe200000018ff */
[----:B------:R-:W3:Y:S04]  /*3220*/  SHFL.IDX PT, R11, R5, 0x1, 0x181f ;  /* 0x00381f00050b7f89 */ /* 0x000ee800000e0000 */
[----:B------:R-:W4:Y:S01]  /*3230*/  SHFL.IDX PT, R10, R5, 0x2, 0x181f ;  /* 0x00581f00050a7f89 */ /* 0x000f2200000e0000 */
[----:B-1----:R-:W-:-:S02]  /*3240*/  IADD3 R2, P5, R4, R23, RZ ;  /* 0x0000001704027210 */ /* 0x002fc40007fbe0ff */
[-C--:B------:R-:W-:Y:S01]  /*3250*/  IADD3 R8, P4, R3, R23.reuse, RZ ;  /* 0x0000001703087210 */ /* 0x080fe20007f9e0ff */
[C---:B--2---:R-:W-:Y:S04]  /*3260*/  HMMA.16816.F32 R32, R12.reuse, R40, R52 ;  /* 0x000000280c20723c */ /* 0x044fe80000001834 */
[--C-:B------:R-:W-:Y:S01]  /*3270*/  IMAD.X R9, R7, 0x1, R20.reuse, P4 ;  /* 0x0000000107097824 */ /* 0x100fe200020e0614 */
[----:B------:R-:W-:Y:S02]  /*3280*/  IADD3 R16, P4, R6, R23, RZ ;  /* 0x0000001706107210 */ /* 0x000fe40007f9e0ff */
[----:B------:R-:W1:Y:S01]  /*3290*/  LDSM.16.M88.4 R4, [R197] ;  /* 0x00000000c504783b */ /* 0x000e620000000200 */
[----:B------:R-:W-:Y:S03]  /*32a0*/  HMMA.16816.F32 R164, R12, R36, R56 ;  /* 0x000000240ca4723c */ /* 0x000fe60000001838 */
[----:B------:R-:W-:Y:S01]  /*32b0*/  @!PT LDS RZ, [RZ] ;  /* 0x00000000fffff984 */ /* 0x000fe20000000800 */
[----:B------:R-:W-:Y:S01]  /*32c0*/  @!PT LDS RZ, [RZ] ;  /* 0x00000000fffff984 */ /* 0x000fe20000000800 */
[----:B------:R-:W-:Y:S01]  /*32d0*/  @!PT LDS RZ, [RZ] ;  /* 0x00000000fffff984 */ /* 0x000fe20000000800 */
[----:B------:R2:W-:Y:S01]  /*32e0*/  LDGSTS.E.BYPASS.LTC128B.128 [R200+0x100], [R8.64], !P0 ;  /* 0x0010000008c87fae */ /* 0x0005e2000c101d46 */
[----:B---3--:R-:W-:Y:S01]  /*32f0*/  IMAD.X R3, R11, 0x1, R20, P5 ;  /* 0x000000010b037824 */ /* 0x008fe200028e0614 */
[----:B------:R-:W-:-:S03]  /*3300*/  ISETP.LT.OR P5, PT, R24, 0x21, P1 ;  /* 0x000000211800780c */ /* 0x000fc60000fa1670 */
[C---:B------:R-:W-:Y:S01]  /*3310*/  HMMA.16816.F32 R168, R12.reuse, R28, R60 ;  /* 0x0000001c0ca8723c */ /* 0x040fe2000000183c */
[--C-:B----4-:R-:W-:Y:S01]  /*3320*/  IMAD.X R17, R10, 0x1, R20.reuse, P4 ;  /* 0x000000010a117824 */ /* 0x110fe200020e0614 */
[-C--:B------:R-:W-:Y:S01]  /*3330*/  IADD3 R10, P0, R18, R23.reuse, RZ ;  /* 0x00000017120a7210 */ /* 0x080fe20007f1e0ff */
[----:B------:R3:W-:Y:S01]  /*3340*/  LDGSTS.E.BYPASS.LTC128B.128 [R200+0x900], [R2.64], !P6 ;  /* 0x0090000002c87fae */ /* 0x0007e2000f101d46 */
[C---:B------:R-:W-:Y:S02]  /*3350*/  ISETP.LT.OR P4, PT, R24.reuse, 0x31, P1 ;  /* 0x000000311800780c */ /* 0x040fe40000f81670 */
[----:B------:R-:W-:Y:S01]  /*3360*/  ISETP.LT.OR P1, PT, R24, 0x41, P1 ;  /* 0x000000411800780c */ /* 0x000fe20000f21670 */
[----:B------:R-:W-:Y:S01]  /*3370*/  IMAD.X R11, R22, 0x1, R20, P0 ;  /* 0x00000001160b7824 */ /* 0x000fe200000e0614 */
[C---:B------:R-:W-:Y:S02]  /*3380*/  HMMA.16816.F32 R80, R12.reuse, R68, R44 ;  /* 0x000000440c50723c */ /* 0x040fe4000000182c */
[----:B------:R4:W-:Y:S06]  /*3390*/  LDGSTS.E.BYPASS.LTC128B.128 [R200+0x1100], [R16.64], !P5 ;  /* 0x0110000010c87fae */ /* 0x0009ec000e901d46 */
[----:B------:R-:W-:Y:S01]  /*33a0*/  HMMA.16816.F32 R76, R12, R64, R48 ;  /* 0x000000400c4c723c */ /* 0x000fe20000001830 */
[----:B------:R5:W-:Y:S01]  /*33b0*/  LDGSTS.E.BYPASS.LTC128B.128 [R200+0x1900], [R10.64], !P4 ;  /* 0x019000000ac87fae */ /* 0x000be2000e101d46 */
[----:B--2---:R-:W-:-:S05]  /*33c0*/  IADD3 R8, P0, R19, R23, RZ ;  /* 0x0000001713087210 */ /* 0x004fca0007f1e0ff */
[----:B------:R-:W-:Y:S01]  /*33d0*/  IMAD.X R9, R21, 0x1, R20, P0 ;  /* 0x0000000115097824 */ /* 0x000fe200000e0614 */
[----:B------:R-:W-:Y:S01]  /*33e0*/  HMMA.16816.F32 R72, R12, R70, R72 ;  /* 0x000000460c48723c */ /* 0x000fe20000001848 */
[----:B------:R-:W-:-:S03]  /*33f0*/  ISETP.GT.AND P0, PT, R172, 0x4f, PT ;  /* 0x0000004fac00780c */ /* 0x000fc60003f04270 */
[----:B------:R5:W-:Y:S01]  /*3400*/  LDGSTS.E.BYPASS.LTC128B.128 [R200+0x2100], [R8.64], !P1 ;  /* 0x0210000008c87fae */ /* 0x000be2000c901d46 */
[----:B---3--:R-:W-:Y:S01]  /*3410*/  IMAD.MOV.U32 R2, RZ, RZ, 0x40 ;  /* 0x00000040ff027424 */ /* 0x008fe200078e00ff */
[----:B------:R-:W-:Y:S02]  /*3420*/  ISETP.GT.AND P1, PT, R175, R241, PT ;  /* 0x000000f1af00720c */ /* 0x000fe40003f24270 */
[----:B------:R-:W-:Y:S01]  /*3430*/  HMMA.16816.F32 R24, R12, R66, R92 ;  /* 0x000000420c18723c */ /* 0x000fe2000000185c */
[----:B------:R-:W0:Y:S01]  /*3440*/  LDGDEPBAR ;  /* 0x00000000000079af */ /* 0x000e220000000000 */
[----:B------:R-:W-:-:S03]  /*3450*/  SEL R2, R2, 0xffffffc0, !P2 ;  /* 0xffffffc002027807 */ /* 0x000fc60005000000 */
[----:B----4-:R-:W-:Y:S02]  /*3460*/  LDSM.16.M88.4 R16, [R195+0x2000] ;  /* 0x00200000c310783b */ /* 0x010fe40000000200 */
[----:B------:R-:W-:Y:S01]  /*3470*/  IMAD.IADD R3, R188, 0x1, R2 ;  /* 0x00000001bc037824 */ /* 0x000fe200078e0202 */
[----:B------:R-:W-:Y:S01]  /*3480*/  HMMA.16816.F32 R156, R12, R42, R96 ;  /* 0x0000002a0c9c723c */ /* 0x000fe20000001860 */
[----:B------:R-:W-:-:S03]  /*3490*/  IMAD.IADD R189, R2, 0x1, R0 ;  /* 0x0000000102bd7824 */ /* 0x000fc600078e0200 */
[----:B------:R-:W-:Y:S04]  /*34a0*/  LDSM.16.M88.4 R56, [R3+0x800] ;  /* 0x000800000338783b */ /* 0x000fe80000000200 */
[----:B------:R-:W2:Y:S01]  /*34b0*/  LDSM.16.M88.4 R52, [R3+0x1000] ;  /* 0x001000000334783b */ /* 0x000ea20000000200 */
[C---:B------:R-:W-:Y:S03]  /*34c0*/  HMMA.16816.F32 R152, R12.reuse, R38, R104 ;  /* 0x000000260c98723c */ /* 0x040fe60000001868 */
[----:B------:R-:W3:Y:S04]  /*34d0*/  LDSM.16.M88.4 R60, [R3] ;  /* 0x00000000033c783b */ /* 0x000ee80000000200 */
[----:B------:R-:W-:Y:S01]  /*34e0*/  LDSM.16.M88.4 R48, [R3+0x1800] ;  /* 0x001800000330783b */ /* 0x000fe20000000200 */
[----:B------:R-:W-:Y:S03]  /*34f0*/  HMMA.16816.F32 R112, R12, R30, R112 ;  /* 0x0000001e0c70723c */ /* 0x000fe60000001870 */
[----:B------:R-:W4:Y:S04]  /*3500*/  LDSM.16.M88.4 R12, [R195] ;  /* 0x00000000c30c783b */ /* 0x000f280000000200 */
[----:B------:R-:W2:Y:S01]  /*3510*/  LDSM.16.M88.4 R44, [R3+0x2000] ;  /* 0x00200000032c783b */ /* 0x000ea20000000200 */
[C---:B-1----:R-:W-:Y:S03]  /*3520*/  HMMA.16816.F32 R116, R4.reuse, R68, R116 ;  /* 0x000000440474723c */ /* 0x042fe60000001874 */
[----:B-----5:R-:W-:Y:S05]  /*3530*/  LDSM.16.M88.4 R8, [R196] ;  /* 0x00000000c408783b */ /* 0x020fea0000000200 */
[C---:B------:R-:W-:Y:S08]  /*3540*/  HMMA.16816.F32 R140, R4.reuse, R64, R140 ;  /* 0x00000040048c723c */ /* 0x040ff0000000188c */
        /* <DEDUP_REMOVED lines=8> */
[C---:B------:R-:W-:Y:S08]  /*35d0*/  HMMA.16816.F32 R160, R4.reuse, R28, R88 ;  /* 0x0000001c04a0723c */ /* 0x040ff00000001858 */
[----:B------:R-:W-:Y:S01]  /*35e0*/  HMMA.16816.F32 R132, R4, R30, R84 ;  /* 0x0000001e0484723c */ /* 0x000fe20000001854 */
[----:B------:R-:W1:Y:S04]  /*35f0*/  LDSM.16.M88.4 R4, [R196+0x2000] ;  /* 0x00200000c404783b */ /* 0x000e680000000200 */
[----:B------:R-:W5:Y:S03]  /*3600*/  LDSM.16.M88.4 R28, [R189+0x1800] ;  /* 0x00180000bd1c783b */ /* 0x000f660000000200 */
[C---:B--2---:R-:W-:Y:S01]  /*3610*/  HMMA.16816.F32 R108, R16.reuse, R52, R32 ;  /* 0x00000034106c723c */ /* 0x044fe20000001820 */
[----:B------:R-:W2:Y:S07]  /*3620*/  LDSM.16.M88.4 R32, [R189+0x1000] ;  /* 0x00100000bd20783b */ /* 0x000eae0000000200 */
[----:B------:R-:W-:Y:S01]  /*3630*/  HMMA.16816.F32 R92, R16, R58, R24 ;  /* 0x0000003a105c723c */ /* 0x000fe20000001818 */
[----:B------:R-:W1:Y:S01]  /*3640*/  LDSM.16.M88.4 R24, [R189+0x2000] ;  /* 0x00200000bd18783b */ /* 0x000e620000000200 */
[----:B------:R-:W-:-:S06]  /*3650*/  DEPBAR.LE SB0, 0x0 ;  /* 0x000080000000791a */ /* 0x000fcc0000000000 */
[C---:B---3--:R-:W-:Y:S08]  /*3660*/  HMMA.16816.F32 R96, R16.reuse, R62, R72 ;  /* 0x0000003e1060723c */ /* 0x048ff00000001848 */
[----:B------:R-:W-:Y:S08]  /*3670*/  HMMA.16816.F32 R120, R16, R56, R76 ;  /* 0x000000381078723c */ /* 0x000ff0000000184c */
[----:B----4-:R-:W-:Y:S08]  /*3680*/  HMMA.16816.F32 R72, R12, R62, R68 ;  /* 0x0000003e0c48723c */ /* 0x010ff00000001844 */
[-C--:B------:R-:W-:Y:S08]  /*3690*/  HMMA.16816.F32 R128, R16, R60.reuse, R80 ;  /* 0x0000003c1080723c */ /* 0x080ff00000001850 */
[C---:B------:R-:W-:Y:S08]  /*36a0*/  HMMA.16816.F32 R76, R12.reuse, R60, R116 ;  /* 0x0000003c0c4c723c */ /* 0x040ff00000001874 */
[C---:B------:R-:W-:Y:S08]  /*36b0*/  HMMA.16816.F32 R68, R12.reuse, R56, R140 ;  /* 0x000000380c44723c */ /* 0x040ff0000000188c */
[----:B------:R-:W-:Y:S08]  /*36c0*/  HMMA.16816.F32 R64, R12, R58, R64 ;  /* 0x0000003a0c40723c */ /* 0x000ff00000001840 */
[----:B------:R-:W-:Y:S08]  /*36d0*/  HMMA.16816.F32 R88, R16, R54, R156 ;  /* 0x000000361058723c */ /* 0x000ff0000000189c */
[C---:B------:R-:W-:Y:S08]  /*36e0*/  HMMA.16816.F32 R60, R12.reuse, R52, R144 ;  /* 0x000000340c3c723c */ /* 0x040ff00000001890 */
[----:B------:R-:W-:Y:S08]  /*36f0*/  HMMA.16816.F32 R56, R12, R54, R124 ;  /* 0x000000360c38723c */ /* 0x000ff0000000187c */
[C---:B------:R-:W-:Y:S08]  /*3700*/  HMMA.16816.F32 R104, R16.reuse, R48, R164 ;  /* 0x000000301068723c */ /* 0x040ff000000018a4 */
[----:B------:R-:W-:Y:S08]  /*3710*/  HMMA.16816.F32 R84, R16, R50, R152 ;  /* 0x000000321054723c */ /* 0x000ff00000001898 */
[----:B------:R-:W-:Y:S08]  /*3720*/  HMMA.16816.F32 R52, R12, R48, R148 ;  /* 0x000000300c34723c */ /* 0x000ff00000001894 */
[C---:B------:R-:W-:Y:S08]  /*3730*/  HMMA.16816.F32 R100, R16.reuse, R44, R168 ;  /* 0x0000002c1064723c */ /* 0x040ff000000018a8 */
[----:B------:R-:W-:Y:S08]  /*3740*/  HMMA.16816.F32 R80, R16, R46, R112 ;  /* 0x0000002e1050723c */ /* 0x000ff00000001870 */
[C---:B------:R-:W-:Y:S08]  /*3750*/  HMMA.16816.F32 R48, R12.reuse, R50, R136 ;  /* 0x000000320c30723c */ /* 0x040ff00000001888 */
[C---:B------:R-:W-:Y:S08]  /*3760*/  HMMA.16816.F32 R16, R12.reuse, R44, R160 ;  /* 0x0000002c0c10723c */ /* 0x040ff000000018a0 */
[----:B------:R-:W-:Y:S08]  /*3770*/  HMMA.16816.F32 R12, R12, R46, R132 ;  /* 0x0000002e0c0c723c */ /* 0x000ff00000001884 */
[C---:B-1----:R-:W-:Y:S08]  /*3780*/  HMMA.16816.F32 R112, R4.reuse, R42, R96 ;  /* 0x0000002a0470723c */ /* 0x042ff00000001860 */
[C---:B-----5:R-:W-:Y:S08]  /*3790*/  HMMA.16816.F32 R132, R4.reuse, R28, R104 ;  /* 0x0000001c0484723c */ /* 0x060ff00000001868 */
[----:B------:R-:W-:Y:S08]  /*37a0*/  HMMA.16816.F32 R96, R4, R30, R84 ;  /* 0x0000001e0460723c */ /* 0x000ff00000001854 */
[C---:B------:R-:W-:Y:S08]  /*37b0*/  HMMA.16816.F32 R52, R8.reuse, R28, R52 ;  /* 0x0000001c0834723c */ /* 0x040ff00000001834 */
[----:B------:R-:W-:Y:S08]  /*37c0*/  HMMA.16816.F32 R48, R8, R30, R48 ;  /* 0x0000001e0830723c */ /* 0x000ff00000001830 */
[C---:B--2---:R-:W-:Y:S08]  /*37d0*/  HMMA.16816.F32 R124, R4.reuse, R32, R108 ;  /* 0x00000020047c723c */ /* 0x044ff0000000186c */
[C---:B------:R-:W-:Y:S08]  /*37e0*/  HMMA.16816.F32 R100, R4.reuse, R24, R100 ;  /* 0x000000180464723c */ /* 0x040ff00000001864 */
[----:B------:R-:W-:Y:S08]  /*37f0*/  HMMA.16816.F32 R44, R4, R26, R80 ;  /* 0x0000001a042c723c */ /* 0x000ff00000001850 */
[----:B------:R-:W-:Y:S08]  /*3800*/  HMMA.16816.F32 R28, R8, R24, R16 ;  /* 0x00000018081c723c */ /* 0x000ff00000001810 */
        /* <DEDUP_REMOVED lines=12> */
[----:B------:R-:W-:Y:S01]  /*38d0*/  @!UPT UIADD3 URZ, URZ, URZ, URZ ;  /* 0x0000003f3f3ff290 */ /* 0x000fe2000fffe03f */
[----:B------:R-:W-:Y:S11]  /*38e0*/  @!P1 BRA `(.L_x_1985) ;  /* 0x000003d000009947 */ /* 0x000ff60003800000 */
[----:B------:R-:W-:Y:S01]  /*38f0*/  IADD3 R2, R172, R174, R243 ;  /* 0x000000aeac027210 */ /* 0x000fe20007ffe0f3 */
        /* <DEDUP_REMOVED lines=27> */
.L_x_2080:
        /* <DEDUP_REMOVED lines=24> */
.L_x_2081:
        /* <DEDUP_REMOVED lines=9> */
.L_x_1985:
[----:B------:R-:W-:Y:S05]  /*3cc0*/  BSYNC B0 ;  /* 0x0000000000007941 */ /* 0x000fea0003800000 */
.L_x_1984:
[----:B------:R-:W2:Y:S04]  /*3cd0*/  LDL R0, [R1+0x38] ;  /* 0x0000380001007983 */ /* 0x000ea80000100800 */
        /* <DEDUP_REMOVED lines=8> */
[C---:B------:R-:W-:Y:S02]  /*3d60*/  ISETP.GT.AND P4, PT, R0.reuse, 0x8, PT ;  /* 0x000000080000780c */ /* 0x040fe40003f84270 */
        /* <DEDUP_REMOVED lines=70> */
[----:B-1----:R-:W-:-:S02]  /*41d0*/  FMNMX.FTZ R2, R14, R16, !PT ;  /* 0x000000100e027209 */ /* 0x002fc40007810000 */
        /* <DEDUP_REMOVED lines=99> */
[----:B------:R1:W2:Y:S02]  /*4810*/  SHFL.BFLY PT, R2, R0, 0x2, 0x1f ;  /* 0x0c401f0000027f89 */ /* 0x0002a400000e0000 */
.L_x_2082:
        /* <DEDUP_REMOVED lines=15> */
.L_x_2083:
[C---:B------:R-:W-:Y:S01]  /*4910*/  FMUL.FTZ R0, R113.reuse, c[0x0][0x2d0] ;  /* 0x0000b40071007a20 */ /* 0x040fe20000410000 */
[----:B------:R-:W-:Y:S01]  /*4920*/  FSETP.NEU.FTZ.AND P1, PT, R113, -INF , PT ;  /* 0xff8000007100780b */ /* 0x000fe20003f3d000 */
[----:B------:R-:W-:Y:S01]  /*4930*/  FMUL.FTZ R3, R112, c[0x0][0x2d0] ;  /* 0x0000b40070037a20 */ /* 0x000fe20000410000 */
[----:B------:R-:W-:Y:S01]  /*4940*/  WARPSYNC 0xffffffff ;  /* 0xffffffff00007948 */ /* 0x000fe20003800000 */
[----:B------:R-:W1:Y:S01]  /*4950*/  LDSM.16.MT88.4 R20, [R190] ;  /* 0x00000000be14783b */ /* 0x000e620000004200 */
[----:B------:R-:W-:Y:S01]  /*4960*/  FSEL R8, R0, RZ, P1 ;  /* 0x000000ff00087208 */ /* 0x000fe20000800000 */
[----:B------:R-:W-:Y:S01]  /*4970*/  FMUL.FTZ R2, R111, c[0x0][0x2d0] ;  /* 0x0000b4006f027a20 */ /* 0x000fe20000410000 */
[----:B------:R-:W-:Y:S01]  /*4980*/  FSETP.NEU.FTZ.AND P1, PT, R112, -INF , PT ;  /* 0xff8000007000780b */ /* 0x000fe20003f3d000 */
[----:B------:R-:W2:Y:S01]  /*4990*/  LDSM.16.MT88.4 R24, [R193] ;  /* 0x00000000c118783b */ /* 0x000ea20000004200 */
[----:B---34-:R-:W-:Y:S01]  /*49a0*/  FMNMX.FTZ R9, R80, R9, !PT ;  /* 0x0000000950097209 */ /* 0x018fe20007810000 */
[----:B------:R-:W-:Y:S01]  /*49b0*/  FFMA.FTZ R0, R10, c[0x0][0x2d0], -R8 ;  /* 0x0000b4000a007a23 */ /* 0x000fe20000010808 */
[----:B------:R-:W-:Y:S01]  /*49c0*/  FSEL R3, R3, RZ, P1 ;  /* 0x000000ff03037208 */ /* 0x000fe20000800000 */
[----:B------:R-:W3:Y:S01]  /*49d0*/  LDSM.16.MT88.4 R28, [R191] ;  /* 0x00000000bf1c783b */ /* 0x000ee20000004200 */
[----:B------:R-:W-:Y:S01]  /*49e0*/  FSETP.NEU.FTZ.AND P1, PT, R111, -INF , PT ;  /* 0xff8000006f00780b */ /* 0x000fe20003f3d000 */
[----:B------:R4:W-:Y:S02]  /*49f0*/  MUFU.EX2 R186, R0 ;  /* 0x0000000000ba7308 */ /* 0x0009e40000000800 */
[----:B------:R-:W5:Y:S01]  /*4a00*/  LDSM.16.MT88.4 R44, [R192] ;  /* 0x00000000c02c783b */ /* 0x000f620000004200 */
[----:B------:R-:W-:-:S02]  /*4a10*/  FSEL R2, R2, RZ, P1 ;  /* 0x000000ff02027208 */ /* 0x000fc40000800000 */
[----:B------:R-:W-:Y:S01]  /*4a20*/  FSETP.NEU.FTZ.AND P1, PT, R9, -INF , PT ;  /* 0xff8000000900780b */ /* 0x000fe20003f3d000 */
[----:B------:R-:W-:Y:S02]  /*4a30*/  LDSM.16.MT88.4 R64, [R190+0x800] ;  /* 0x00080000be40783b */ /* 0x000fe40000004200 */
[----:B------:R-:W-:Y:S02]  /*4a40*/  FFMA.FTZ R10, R83, c[0x0][0x2d0], -R2 ;  /* 0x0000b400530a7a23 */ /* 0x000fe40000010802 */
[----:B------:R-:W1:Y:S02]  /*4a50*/  LDSM.16.MT88.4 R60, [R193+0x800] ;  /* 0x00080000c13c783b */ /* 0x000e640000004200 */
[----:B------:R-:W-:Y:S02]  /*4a60*/  MUFU.EX2 R219, R10 ;  /* 0x0000000a00db7308 */ /* 0x000fe40000000800 */
[----:B------:R-:W1:Y:S01]  /*4a70*/  LDSM.16.MT88.4 R72, [R191+0x800] ;  /* 0x00080000bf48783b */ /* 0x000e620000004200 */
[----:B----4-:R-:W-:-:S03]  /*4a80*/  FFMA.FTZ R0, R11, c[0x0][0x2d0], -R8 ;  /* 0x0000b4000b007a23 */ /* 0x010fc60000010808 */
[----:B------:R-:W4:Y:S02]  /*4a90*/  LDSM.16.MT88.4 R76, [R192+0x800] ;  /* 0x00080000c04c783b */ /* 0x000f240000004200 */
[----:B------:R2:W2:Y:S02]  /*4aa0*/  MUFU.EX2 R185, R0 ;  /* 0x0000000000b97308 */ /* 0x0004a40000000800 */
[----:B--2---:R-:W-:Y:S01]  /*4ab0*/  FFMA.FTZ R0, R12, c[0x0][0x2d0], -R8 ;  /* 0x0000b4000c007a23 */ /* 0x004fe20000010808 */
[----:B------:R-:W-:-:S05]  /*4ac0*/  F2FP.PACK_AB R4, R185, R186 ;  /* 0x000000bab904723e */ /* 0x000fca00000000ff */
[----:B------:R2:W-:Y:S02]  /*4ad0*/  MUFU.EX2 R220, R0 ;  /* 0x0000000000dc7308 */ /* 0x0005e40000000800 */
[----:B--2---:R-:W-:-:S06]  /*4ae0*/  FFMA.FTZ R0, R13, c[0x0][0x2d0], -R8 ;  /* 0x0000b4000d007a23 */ /* 0x004fcc0000010808 */
[----:B------:R2:W1:Y:S02]  /*4af0*/  MUFU.EX2 R221, R0 ;  /* 0x0000000000dd7308 */ /* 0x0004640000000800 */
[----:B--2---:R-:W-:Y:S01]  /*4b00*/  FFMA.FTZ R0, R15, c[0x0][0x2d0], -R8 ;  /* 0x0000b4000f007a23 */ /* 0x004fe20000010808 */
[----:B-1----:R-:W-:-:S05]  /*4b10*/  F2FP.PACK_AB R6, R221, R220 ;  /* 0x000000dcdd06723e */ /* 0x002fca00000000ff */
[----:B------:R1:W-:Y:S02]  /*4b20*/  MUFU.EX2 R228, R0 ;  /* 0x0000000000e47308 */ /* 0x0003e40000000800 */
[----:B-1----:R-:W-:-:S06]  /*4b30*/  FFMA.FTZ R0, R14, c[0x0][0x2d0], -R3 ;  /* 0x0000b4000e007a23 */ /* 0x002fcc0000010803 */
        /* <DEDUP_REMOVED lines=16> */
[C---:B---3--:R-:W-:Y:S08]  /*4c40*/  HMMA.16816.F32 R56, R4.reuse, R28, RZ ;  /* 0x0000001c0438723c */ /* 0x048ff000000018ff */
[----:B-----5:R-:W-:Y:S01]  /*4c50*/  HMMA.16816.F32 R52, R4, R44, RZ ;  /* 0x0000002c0434723c */ /* 0x020fe200000018ff */
[----:B-1----:R-:W-:-:S07]  /*4c60*/  FFMA.FTZ R0, R33, c[0x0][0x2d0], -R8 ;  /* 0x0000b40021007a23 */ /* 0x002fce0000010808 */
[C---:B------:R-:W-:Y:S01]  /*4c70*/  HMMA.16816.F32 R40, R4.reuse, R22, RZ ;  /* 0x000000160428723c */ /* 0x040fe200000018ff */
[----:B------:R1:W2:Y:S07]  /*4c80*/  MUFU.EX2 R229, R0 ;  /* 0x0000000000e57308 */ /* 0x0002ae0000000800 */
[----:B------:R-:W-:Y:S01]  /*4c90*/  HMMA.16816.F32 R16, R4, R46, RZ ;  /* 0x0000002e0410723c */ /* 0x000fe200000018ff */
[----:B-1----:R-:W-:Y:S01]  /*4ca0*/  FFMA.FTZ R0, R34, c[0x0][0x2d0], -R3 ;  /* 0x0000b40022007a23 */ /* 0x002fe20000010803 */
[----:B--2---:R-:W-:-:S03]  /*4cb0*/  F2FP.PACK_AB R14, R229, R227 ;  /* 0x000000e3e50e723e */ /* 0x004fc600000000ff */
[----:B------:R1:W-:Y:S02]  /*4cc0*/  MUFU.EX2 R222, R0 ;  /* 0x0000000000de7308 */ /* 0x0003e40000000800 */
[--C-:B-1----:R-:W-:Y:S02]  /*4cd0*/  FFMA.FTZ R0, R35, c[0x0][0x2d0], -R3.reuse ;  /* 0x0000b40023007a23 */ /* 0x102fe40000010803 */
[----:B------:R-:W-:Y:S04]  /*4ce0*/  HMMA.16816.F32 R32, R4, R30, RZ ;  /* 0x0000001e0420723c */ /* 0x000fe800000018ff */
[----:B------:R1:W2:Y:S02]  /*4cf0*/  MUFU.EX2 R223, R0 ;  /* 0x0000000000df7308 */ /* 0x0002a40000000800 */
[----:B-1----:R-:W-:Y:S01]  /*4d00*/  FFMA.FTZ R0, R36, c[0x0][0x2d0], -R3 ;  /* 0x0000b40024007a23 */ /* 0x002fe20000010803 */
[----:B--2---:R-:W-:-:S05]  /*4d10*/  F2FP.PACK_AB R13, R223, R222 ;  /* 0x000000dedf0d723e */ /* 0x004fca00000000ff */
[----:B------:R1:W-:Y:S02]  /*4d20*/  MUFU.EX2 R224, R0 ;  /* 0x0000000000e07308 */ /* 0x0003e40000000800 */
[----:B-1----:R-:W-:-:S06]  /*4d30*/  FFMA.FTZ R0, R37, c[0x0][0x2d0], -R3 ;  /* 0x0000b40025007a23 */ /* 0x002fcc0000010803 */
[----:B------:R1:W2:Y:S02]  /*4d40*/  MUFU.EX2 R226, R0 ;  /* 0x0000000000e27308 */ /* 0x0002a40000000800 */
[--C-:B-1----:R-:W-:Y:S01]  /*4d50*/  FFMA.FTZ R0, R38, c[0x0][0x2d0], -R2.reuse ;  /* 0x0000b40026007a23 */ /* 0x102fe20000010802 */
[----:B--2---:R-:W-:Y:S01]  /*4d60*/  F2FP.PACK_AB R15, R226, R224 ;  /* 0x000000e0e20f723e */ /* 0x004fe200000000ff */
[----:B------:R-:W-:Y:S04]  /*4d70*/  HMMA.16816.F32 R36, R4, R26, RZ ;  /* 0x0000001a0424723c */ /* 0x000fe800000018ff */
[----:B------:R1:W-:Y:S03]  /*4d80*/  MUFU.EX2 R203, R0 ;  /* 0x0000000000cb7308 */ /* 0x0003e60000000800 */
[--C-:B------:R-:W-:Y:S01]  /*4d90*/  FFMA.FTZ R4, R84, c[0x0][0x2d0], -R2.reuse ;  /* 0x0000b40054047a23 */ /* 0x100fe20000010802 */
[C---:B------:R-:W-:Y:S04]  /*4da0*/  HMMA.16816.F32 R132, R12.reuse, R60, R68 ;  /* 0x0000003c0c84723c */ /* 0x040fe80000001844 */
[----:B------:R2:W-:Y:S04]  /*4db0*/  MUFU.EX2 R217, R4 ;  /* 0x0000000400d97308 */ /* 0x0005e80000000800 */
[----:B------:R-:W-:Y:S01]  /*4dc0*/  HMMA.16816.F32 R128, R12, R66, R40 ;  /* 0x000000420c80723c */ /* 0x000fe20000001828 */
[----:B-1----:R-:W-:-:S04]  /*4dd0*/  FFMA.FTZ R0, R81, c[0x0][0x2d0], -R2 ;  /* 0x0000b40051007a23 */ /* 0x002fc80000010802 */
[----:B------:R1:W-:Y:S03]  /*4de0*/  MUFU.EX2 R187, R0 ;  /* 0x0000000000bb7308 */ /* 0x0003e60000000800 */
[----:B------:R-:W-:Y:S01]  /*4df0*/  HMMA.16816.F32 R144, R12, R62, R36 ;  /* 0x0000003e0c90723c */ /* 0x000fe20000001824 */
[----:B--2---:R-:W-:-:S04]  /*4e00*/  FFMA.FTZ R4, R85, c[0x0][0x2d0], -R2 ;  /* 0x0000b40055047a23 */ /* 0x004fc80000010802 */
[----:B------:R-:W-:Y:S03]  /*4e10*/  MUFU.EX2 R218, R4 ;  /* 0x0000000400da7308 */ /* 0x000fe60000000800 */
[----:B------:R-:W-:Y:S01]  /*4e20*/  HMMA.16816.F32 R68, R12, R72, R56 ;  /* 0x000000480c44723c */ /* 0x000fe20000001838 */
[----:B-1----:R-:W-:-:S07]  /*4e30*/  FFMA.FTZ R0, R82, c[0x0][0x2d0], -R2 ;  /* 0x0000b40052007a23 */ /* 0x002fce0000010802 */
[C---:B------:R-:W-:Y:S01]  /*4e40*/  HMMA.16816.F32 R96, R12.reuse, R74, R32 ;  /* 0x0000004a0c60723c */ /* 0x040fe20000001820 */
[----:B------:R1:W2:Y:S07]  /*4e50*/  MUFU.EX2 R202, R0 ;  /* 0x0000000000ca7308 */ /* 0x0002ae0000000800 */
[C---:B------:R-:W-:Y:S08]  /*4e60*/  HMMA.16816.F32 R120, R12.reuse, R64, R48 ;  /* 0x000000400c78723c */ /* 0x040ff00000001830 */
[----:B----4-:R-:W-:Y:S01]  /*4e70*/  HMMA.16816.F32 R100, R12, R76, R52 ;  /* 0x0000004c0c64723c */ /* 0x010fe20000001834 */
[----:B-1----:R-:W-:Y:S01]  /*4e80*/  FMUL.FTZ R0, R9, c[0x0][0x2d0] ;  /* 0x0000b40009007a20 */ /* 0x002fe20000410000 */
[----:B--2---:R-:W-:-:S04]  /*4e90*/  F2FP.PACK_AB R6, R219, R202 ;  /* 0x000000cadb06723e */ /* 0x004fc800000000ff */
[----:B------:R-:W-:Y:S02]  /*4ea0*/  FSEL R0, R0, RZ, P1 ;  /* 0x000000ff00007208 */ /* 0x000fe40000800000 */
[----:B------:R-:W-:Y:S03]  /*4eb0*/  HMMA.16816.F32 R56, R12, R78, R16 ;  /* 0x0000004e0c38723c */ /* 0x000fe60000001810 */
[--C-:B------:R-:W-:Y:S02]  /*4ec0*/  FFMA.FTZ R4, R88, c[0x0][0x2d0], -R0.reuse ;  /* 0x0000b40058047a23 */ /* 0x100fe40000010800 */
[--C-:B------:R-:W-:Y:S02]  /*4ed0*/  FFMA.FTZ R10, R92, c[0x0][0x2d0], -R0.reuse ;  /* 0x0000b4005c0a7a23 */ /* 0x100fe40000010800 */
[----:B------:R1:W-:Y:S08]  /*4ee0*/  MUFU.EX2 R180, R4 ;  /* 0x0000000400b47308 */ /* 0x0003f00000000800 */
[----:B------:R2:W-:Y:S01]  /*4ef0*/  MUFU.EX2 R182, R10 ;  /* 0x0000000a00b67308 */ /* 0x0005e20000000800 */
[----:B-1----:R-:W-:-:S07]  /*4f00*/  FFMA.FTZ R4, R89, c[0x0][0x2d0], -R0 ;  /* 0x0000b40059047a23 */ /* 0x002fce0000010800 */
[----:B------:R1:W3:Y:S01]  /*4f10*/  MUFU.EX2 R88, R4 ;  /* 0x0000000400587308 */ /* 0x0002e20000000800 */
[----:B--2---:R-:W-:-:S07]  /*4f20*/  FFMA.FTZ R10, R93, c[0x0][0x2d0], -R0 ;  /* 0x0000b4005d0a7a23 */ /* 0x004fce0000010800 */
[----:B------:R2:W-:Y:S01]  /*4f30*/  MUFU.EX2 R181, R10 ;  /* 0x0000000a00b57308 */ /* 0x0005e20000000800 */
[----:B-1----:R-:W-:Y:S01]  /*4f40*/  FFMA.FTZ R4, R90, c[0x0][0x2d0], -R0 ;  /* 0x0000b4005a047a23 */ /* 0x002fe20000010800 */
[----:B---3--:R-:W-:-:S06]  /*4f50*/  F2FP.PACK_AB R5, R88, R180 ;  /* 0x000000b45805723e */ /* 0x008fcc00000000ff */
[----:B------:R1:W-:Y:S01]  /*4f60*/  MUFU.EX2 R204, R4 ;  /* 0x0000000400cc7308 */ /* 0x0003e20000000800 */
[----:B--2---:R-:W-:-:S07]  /*4f70*/  FFMA.FTZ R10, R94, c[0x0][0x2d0], -R0 ;  /* 0x0000b4005e0a7a23 */ /* 0x004fce0000010800 */
[----:B------:R2:W-:Y:S01]  /*4f80*/  MUFU.EX2 R184, R10 ;  /* 0x0000000a00b87308 */ /* 0x0005e20000000800 */
[----:B-1----:R-:W-:-:S07]  /*4f90*/  FFMA.FTZ R4, R91, c[0x0][0x2d0], -R0 ;  /* 0x0000b4005b047a23 */ /* 0x002fce0000010800 */
[----:B------:R1:W3:Y:S01]  /*4fa0*/  MUFU.EX2 R198, R4 ;  /* 0x0000000400c67308 */ /* 0x0002e20000000800 */
[----:B--2---:R-:W-:Y:S02]  /*4fb0*/  FFMA.FTZ R10, R95, c[0x0][0x2d0], -R0 ;  /* 0x0000b4005f0a7a23 */ /* 0x004fe40000010800 */
[----:B------:R-:W-:Y:S05]  /*4fc0*/  LDSM.16.MT88.4 R92, [R191+0x2000] ;  /* 0x00200000bf5c783b */ /* 0x000fea0000004200 */
        /* <DEDUP_REMOVED lines=8> */
[----:B--2---:R-:W-:-:S07]  /*5050*/  FFMA.FTZ R10, R106, c[0x0][0x2d0], -R8 ;  /* 0x0000b4006a0a7a23 */ /* 0x004fce0000010808 */
[----:B------:R2:W-:Y:S01]  /*5060*/  MUFU.EX2 R177, R10 ;  /* 0x0000000a00b17308 */ /* 0x0005e20000000800 */
[----:B-1----:R-:W-:-:S07]  /*5070*/  F2FP.PACK_AB R4, R187, R203 ;  /* 0x000000cbbb04723e */ /* 0x002fce00000000ff */
[----:B------:R-:W-:Y:S01]  /*5080*/  HMMA.16816.F32 R40, R4, R20, RZ ;  /* 0x000000140428723c */ /* 0x000fe200000018ff */
[----:B--2---:R-:W-:-:S04]  /*5090*/  FFMA.FTZ R10, R105, c[0x0][0x2d0], -R8 ;  /* 0x0000b400690a7a23 */ /* 0x004fc80000010808 */
        /* <DEDUP_REMOVED lines=14> */
[----:B------:R1:W2:Y:S01]  /*5180*/  MUFU.EX2 R157, R10 ;  /* 0x0000000a009d7308 */ /* 0x0002a20000000800 */
[----:B---3--:R-:W-:Y:S02]  /*5190*/  F2FP.PACK_AB R6, R210, R212 ;  /* 0x000000d4d206723e */ /* 0x008fe400000000ff */
[----:B------:R-:W-:Y:S02]  /*51a0*/  F2FP.PACK_AB R5, R181, R182 ;  /* 0x000000b6b505723e */ /* 0x000fe400000000ff */
[----:B------:R-:W-:-:S07]  /*51b0*/  F2FP.PACK_AB R7, R183, R184 ;  /* 0x000000b8b707723e */ /* 0x000fce00000000ff */
[----:B------:R-:W-:Y:S01]  /*51c0*/  HMMA.16816.F32 R48, R4, R64, R40 ;  /* 0x000000400430723c */ /* 0x000fe20000001828 */
[----:B-1----:R-:W-:-:S04]  /*51d0*/  FFMA.FTZ R10, R110, c[0x0][0x2d0], -R3 ;  /* 0x0000b4006e0a7a23 */ /* 0x002fc80000010803 */
[----:B------:R1:W-:Y:S03]  /*51e0*/  MUFU.EX2 R173, R10 ;  /* 0x0000000a00ad7308 */ /* 0x0003e60000000800 */
[C---:B------:R-:W-:Y:S08]  /*51f0*/  HMMA.16816.F32 R44, R4.reuse, R60, R32 ;  /* 0x0000003c042c723c */ /* 0x040ff00000001820 */
[----:B------:R-:W-:Y:S01]  /*5200*/  HMMA.16816.F32 R64, R4, R66, R36 ;  /* 0x000000420440723c */ /* 0x000fe20000001824 */
[----:B-1----:R-:W-:-:S07]  /*5210*/  FFMA.FTZ R10, R109, c[0x0][0x2d0], -R3 ;  /* 0x0000b4006d0a7a23 */ /* 0x002fce0000010803 */
[C---:B------:R-:W-:Y:S01]  /*5220*/  HMMA.16816.F32 R32, R4.reuse, R74, R28 ;  /* 0x0000004a0420723c */ /* 0x040fe2000000181c */
[----:B------:R1:W3:Y:S07]  /*5230*/  MUFU.EX2 R174, R10 ;  /* 0x0000000a00ae7308 */ /* 0x0002ee0000000800 */
[C---:B------:R-:W-:Y:S01]  /*5240*/  HMMA.16816.F32 R40, R4.reuse, R72, R20 ;  /* 0x000000480428723c */ /* 0x040fe20000001814 */
[----:B------:R-:W4:Y:S07]  /*5250*/  LDSM.16.MT88.4 R20, [R190+0x1000] ;  /* 0x00100000be14783b */ /* 0x000f2e0000004200 */
[----:B------:R-:W-:Y:S01]  /*5260*/  HMMA.16816.F32 R52, R4, R76, R16 ;  /* 0x0000004c0434723c */ /* 0x000fe20000001810 */
[----:B------:R-:W5:Y:S01]  /*5270*/  LDSM.16.MT88.4 R16, [R193+0x1000] ;  /* 0x00100000c110783b */ /* 0x000f620000004200 */
[----:B-1----:R-:W-:-:S04]  /*5280*/  FFMA.FTZ R10, R118, c[0x0][0x2d0], -R2 ;  /* 0x0000b400760a7a23 */ /* 0x002fc80000010802 */
[----:B------:R1:W-:Y:S02]  /*5290*/  MUFU.EX2 R114, R10 ;  /* 0x0000000a00727308 */ /* 0x0003e40000000800 */
[C---:B------:R-:W-:Y:S01]  /*52a0*/  HMMA.16816.F32 R36, R4.reuse, R62, R12 ;  /* 0x0000003e0424723c */ /* 0x040fe2000000180c */
[----:B------:R-:W4:Y:S07]  /*52b0*/  LDSM.16.MT88.4 R12, [R191+0x1000] ;  /* 0x00100000bf0c783b */ /* 0x000f2e0000004200 */
[----:B------:R-:W-:Y:S01]  /*52c0*/  HMMA.16816.F32 R28, R4, R78, R24 ;  /* 0x0000004e041c723c */ /* 0x000fe20000001818 */
[----:B------:R-:W4:Y:S01]  /*52d0*/  LDSM.16.MT88.4 R24, [R192+0x1000] ;  /* 0x00100000c018783b */ /* 0x000f220000004200 */
[----:B-1----:R-:W-:-:S05]  /*52e0*/  FFMA.FTZ R10, R117, c[0x0][0x2d0], -R2 ;  /* 0x0000b400750a7a23 */ /* 0x002fca0000010802 */
[----:B--2---:R-:W-:Y:S01]  /*52f0*/  F2FP.PACK_AB R5, R157, R115 ;  /* 0x000000739d05723e */ /* 0x004fe200000000ff */
[----:B------:R-:W-:Y:S01]  /*5300*/  FFMA.FTZ R4, R119, c[0x0][0x2d0], -R2 ;  /* 0x0000b40077047a23 */ /* 0x000fe20000010802 */
[----:B------:R-:W-:Y:S01]  /*5310*/  F2FP.PACK_AB R6, R179, R178 ;  /* 0x000000b2b306723e */ /* 0x000fe200000000ff */
[----:B------:R1:W2:Y:S01]  /*5320*/  MUFU.EX2 R109, R10 ;  /* 0x0000000a006d7308 */ /* 0x0002a20000000800 */
[----:B---3--:R-:W-:-:S07]  /*5330*/  F2FP.PACK_AB R7, R174, R173 ;  /* 0x000000adae07723e */ /* 0x008fce00000000ff */
[----:B------:R3:W-:Y:S01]  /*5340*/  MUFU.EX2 R108, R4 ;  /* 0x00000004006c7308 */ /* 0x0007e20000000800 */
[----:B-1----:R-:W-:-:S07]  /*5350*/  FFMA.FTZ R10, R116, c[0x0][0x2d0], -R2 ;  /* 0x0000b400740a7a23 */ /* 0x002fce0000010802 */
[----:B------:R1:W1:Y:S01]  /*5360*/  MUFU.EX2 R110, R10 ;  /* 0x0000000a006e7308 */ /* 0x0002620000000800 */
[----:B---3--:R-:W-:-:S07]  /*5370*/  FFMA.FTZ R4, R126, c[0x0][0x2d0], -R0 ;  /* 0x0000b4007e047a23 */ /* 0x008fce0000010800 */
[----:B------:R3:W-:Y:S01]  /*5380*/  MUFU.EX2 R82, R4 ;  /* 0x0000000400527308 */ /* 0x0007e20000000800 */
[----:B-1----:R-:W-:-:S07]  /*5390*/  FFMA.FTZ R10, R124, c[0x0][0x2d0], -R0 ;  /* 0x0000b4007c0a7a23 */ /* 0x002fce0000010800 */
[----:B------:R1:W-:Y:S01]  /*53a0*/  MUFU.EX2 R81, R10 ;  /* 0x0000000a00517308 */ /* 0x0003e20000000800 */
[----:B---3--:R-:W-:-:S07]  /*53b0*/  FFMA.FTZ R4, R127, c[0x0][0x2d0], -R0 ;  /* 0x0000b4007f047a23 */ /* 0x008fce0000010800 */
[----:B------:R3:W2:Y:S01]  /*53c0*/  MUFU.EX2 R83, R4 ;  /* 0x0000000400537308 */ /* 0x0006a20000000800 */
[----:B-1----:R-:W-:Y:S02]  /*53d0*/  FFMA.FTZ R10, R125, c[0x0][0x2d0], -R0 ;  /* 0x0000b4007d0a7a23 */ /* 0x002fe40000010800 */
[----:B------:R-:W-:Y:S05]  /*53e0*/  LDSM.16.MT88.4 R124, [R190+0x2000] ;  /* 0x00200000be7c783b */ /* 0x000fea0000004200 */
[----:B------:R1:W1:Y:S01]  /*53f0*/  MUFU.EX2 R80, R10 ;  /* 0x0000000a00507308 */ /* 0x0002620000000800 */
[----:B---3--:R-:W-:-:S07]  /*5400*/  F2FP.PACK_AB R4, R177, R175 ;  /* 0x000000afb104723e */ /* 0x008fce00000000ff */
[----:B----4-:R-:W-:Y:S01]  /*5410*/  HMMA.16816.F32 R120, R4, R20, R120 ;  /* 0x000000140478723c */ /* 0x010fe20000001878 */
[----:B-1----:R-:W-:-:S07]  /*5420*/  FFMA.FTZ R10, R141, c[0x0][0x2d0], -R8 ;  /* 0x0000b4008d0a7a23 */ /* 0x002fce0000010808 */
[C---:B-----5:R-:W-:Y:S01]  /*5430*/  HMMA.16816.F32 R132, R4.reuse, R16, R132 ;  /* 0x000000100484723c */ /* 0x060fe20000001884 */
        /* <DEDUP_REMOVED lines=11> */
[----:B--2---:R-:W-:Y:S01]  /*54f0*/  F2FP.PACK_AB R4, R109, R114 ;  /* 0x000000726d04723e */ /* 0x004fe200000000ff */
[----:B-1----:R-:W-:Y:S01]  /*5500*/  FFMA.FTZ R10, R136, c[0x0][0x2d0], -R8 ;  /* 0x0000b400880a7a23 */ /* 0x002fe20000010808 */
[----:B------:R-:W-:-:S02]  /*5510*/  F2FP.PACK_AB R6, R108, R110 ;  /* 0x0000006e6c06723e */ /* 0x000fc400000000ff */
        /* <DEDUP_REMOVED lines=10> */
[----:B-1----:R-:W-:-:S02]  /*55c0*/  FFMA.FTZ R10, R142, c[0x0][0x2d0], -R3 ;  /* 0x0000b4008e0a7a23 */ /* 0x002fc40000010803 */
[----:B------:R-:W-:Y:S02]  /*55d0*/  LDSM.16.MT88.4 R140, [R193+0x2000] ;  /* 0x00200000c18c783b */ /* 0x000fe40000004200 */
        /* <DEDUP_REMOVED lines=24> */
[----:B------:R2:W2:Y:S01]  /*5760*/  MUFU.EX2 R71, R10 ;  /* 0x0000000a00477308 */ /* 0x0004a20000000800 */
[----:B-1----:R-:W-:-:S07]  /*5770*/  FFMA.FTZ R4, R154, c[0x0][0x2d0], -R0 ;  /* 0x0000b4009a047a23 */ /* 0x002fce0000010800 */
[----:B------:R1:W1:Y:S01]  /*5780*/  MUFU.EX2 R55, R4 ;  /* 0x0000000400377308 */ /* 0x0002620000000800 */
[----:B--2---:R-:W-:-:S07]  /*5790*/  FFMA.FTZ R10, R153, c[0x0][0x2d0], -R0 ;  /* 0x0000b400990a7a23 */ /* 0x004fce0000010800 */
[----:B------:R2:W-:Y:S01]  /*57a0*/  MUFU.EX2 R53, R10 ;  /* 0x0000000a00357308 */ /* 0x0005e20000000800 */
[----:B-1----:R-:W-:-:S07]  /*57b0*/  F2FP.PACK_AB R4, R77, R76 ;  /* 0x0000004c4d04723e */ /* 0x002fce00000000ff */
[----:B---3--:R-:W-:Y:S01]  /*57c0*/  HMMA.16816.F32 R120, R4, R20, R120 ;  /* 0x000000140478723c */ /* 0x008fe20000001878 */
[----:B--2---:R-:W-:-:S04]  /*57d0*/  FFMA.FTZ R10, R155, c[0x0][0x2d0], -R0 ;  /* 0x0000b4009b0a7a23 */ /* 0x004fc80000010800 */
[----:B------:R1:W2:Y:S03]  /*57e0*/  MUFU.EX2 R52, R10 ;  /* 0x0000000a00347308 */ /* 0x0002a60000000800 */
[C---:B------:R-:W-:Y:S08]  /*57f0*/  HMMA.16816.F32 R128, R4.reuse, R22, R128 ;  /* 0x000000160480723c */ /* 0x040ff00000001880 */
[----:B------:R-:W-:Y:S01]  /*5800*/  HMMA.16816.F32 R132, R4, R16, R132 ;  /* 0x000000100484723c */ /* 0x000fe20000001884 */
[----:B-1----:R-:W-:-:S07]  /*5810*/  FFMA.FTZ R10, R160, c[0x0][0x2d0], -R8 ;  /* 0x0000b400a00a7a23 */ /* 0x002fce0000010808 */
[C---:B------:R-:W-:Y:S08]  /*5820*/  HMMA.16816.F32 R144, R4.reuse, R18, R144 ;  /* 0x000000120490723c */ /* 0x040ff00000001890 */
[C---:B----4-:R-:W-:Y:S08]  /*5830*/  HMMA.16816.F32 R84, R4.reuse, R12, R84 ;  /* 0x0000000c0454723c */ /* 0x050ff00000001854 */
[C---:B------:R-:W-:Y:S08]  /*5840*/  HMMA.16816.F32 R96, R4.reuse, R14, R96 ;  /* 0x0000000e0460723c */ /* 0x040ff00000001860 */
[C---:B-----5:R-:W-:Y:S08]  /*5850*/  HMMA.16816.F32 R100, R4.reuse, R24, R100 ;  /* 0x000000180464723c */ /* 0x060ff00000001864 */
[----:B------:R-:W-:Y:S07]  /*5860*/  HMMA.16816.F32 R60, R4, R26, R60 ;  /* 0x0000001a043c723c */ /* 0x000fee000000183c */
[----:B------:R-:W-:-:S02]  /*5870*/  F2FP.PACK_AB R4, R71, R70 ;  /* 0x000000464704723e */ /* 0x000fc400000000ff */
[----:B------:R-:W-:Y:S02]  /*5880*/  F2FP.PACK_AB R6, R69, R68 ;  /* 0x000000444506723e */ /* 0x000fe400000000ff */
[----:B------:R-:W-:Y:S02]  /*5890*/  F2FP.PACK_AB R5, R55, R54 ;  /* 0x000000363705723e */ /* 0x000fe400000000ff */
[----:B--2---:R-:W-:-:S07]  /*58a0*/  F2FP.PACK_AB R7, R52, R53 ;  /* 0x000000353407723e */ /* 0x004fce00000000ff */
[C---:B------:R-:W-:Y:S01]  /*58b0*/  HMMA.16816.F32 R56, R4.reuse, R20, R56 ;  /* 0x000000140438723c */ /* 0x040fe20000001838 */
[----:B------:R1:W-:Y:S07]  /*58c0*/  MUFU.EX2 R21, R10 ;  /* 0x0000000a00157308 */ /* 0x0003ee0000000800 */
[C---:B------:R-:W-:Y:S08]  /*58d0*/  HMMA.16816.F32 R64, R4.reuse, R22, R64 ;  /* 0x000000160440723c */ /* 0x040ff00000001840 */
[----:B------:R-:W-:Y:S01]  /*58e0*/  HMMA.16816.F32 R44, R4, R18, R44 ;  /* 0x00000012042c723c */ /* 0x000fe2000000182c */
[----:B-1----:R-:W-:-:S04]  /*58f0*/  FFMA.FTZ R10, R159, c[0x0][0x2d0], -R8 ;  /* 0x0000b4009f0a7a23 */ /* 0x002fc80000010808 */
[----:B------:R1:W2:Y:S03]  /*5900*/  MUFU.EX2 R22, R10 ;  /* 0x0000000a00167308 */ /* 0x0002a60000000800 */
[C---:B------:R-:W-:Y:S08]  /*5910*/  HMMA.16816.F32 R48, R4.reuse, R16, R48 ;  /* 0x000000100430723c */ /* 0x040ff00000001830 */
[----:B------:R-:W-:Y:S01]  /*5920*/  HMMA.16816.F32 R40, R4, R12, R40 ;  /* 0x0000000c0428723c */ /* 0x000fe20000001828 */
[--C-:B-1----:R-:W-:Y:S01]  /*5930*/  FFMA.FTZ R10, R158, c[0x0][0x2d0], -R8.reuse ;  /* 0x0000b4009e0a7a23 */ /* 0x102fe20000010808 */
[----:B--2---:R-:W-:Y:S01]  /*5940*/  F2FP.PACK_AB R152, R22, R21 ;  /* 0x000000151698723e */ /* 0x004fe200000000ff */
[----:B------:R-:W-:-:S05]  /*5950*/  FFMA.FTZ R8, R156, c[0x0][0x2d0], -R8 ;  /* 0x0000b4009c087a23 */ /* 0x000fca0000010808 */
[C---:B------:R-:W-:Y:S01]  /*5960*/  HMMA.16816.F32 R36, R4.reuse, R14, R36 ;  /* 0x0000000e0424723c */ /* 0x040fe20000001824 */
[----:B------:R-:W-:Y:S01]  /*5970*/  MUFU.EX2 R23, R10 ;  /* 0x0000000a00177308 */ /* 0x000fe20000000800 */
[----:B------:R-:W1:Y:S06]  /*5980*/  LDSM.16.MT88.4 R12, [R192+0x2000] ;  /* 0x00200000c00c783b */ /* 0x000e6c0000004200 */
[C---:B------:R-:W-:Y:S01]  /*5990*/  HMMA.16816.F32 R32, R4.reuse, R24, R32 ;  /* 0x000000180420723c */ /* 0x040fe20000001820 */
[----:B------:R2:W3:Y:S07]  /*59a0*/  MUFU.EX2 R207, R8 ;  /* 0x0000000800cf7308 */ /* 0x0004ee0000000800 */
[----:B------:R-:W-:Y:S07]  /*59b0*/  HMMA.16816.F32 R28, R4, R26, R28 ;  /* 0x0000001a041c723c */ /* 0x000fee000000181c */
[----:B------:R-:W-:-:S02]  /*59c0*/  FFMA.FTZ R5, R164, c[0x0][0x2d0], -R3 ;  /* 0x0000b400a4057a23 */ /* 0x000fc40000010803 */
[----:B--2---:R-:W-:Y:S01]  /*59d0*/  FFMA.FTZ R8, R162, c[0x0][0x2d0], -R3 ;  /* 0x0000b400a2087a23 */ /* 0x004fe20000010803 */
[----:B---3--:R-:W-:Y:S01]  /*59e0*/  F2FP.PACK_AB R154, R207, R23 ;  /* 0x00000017cf9a723e */ /* 0x008fe200000000ff */
[----:B------:R2:W-:Y:S01]  /*59f0*/  MUFU.EX2 R208, R5 ;  /* 0x0000000500d07308 */ /* 0x0005e20000000800 */
[----:B------:R-:W-:Y:S02]  /*5a00*/  FFMA.FTZ R4, R168, c[0x0][0x2d0], -R2 ;  /* 0x0000b400a8047a23 */ /* 0x000fe40000010802 */
[----:B------:R-:W-:Y:S02]  /*5a10*/  FFMA.FTZ R7, R171, c[0x0][0x2d0], -R0 ;  /* 0x0000b400ab077a23 */ /* 0x000fe40000010800 */
[----:B------:R-:W-:-:S03]  /*5a20*/  FFMA.FTZ R6, R166, c[0x0][0x2d0], -R2 ;  /* 0x0000b400a6067a23 */ /* 0x000fc60000010802 */
[----:B------:R3:W-:Y:S01]  /*5a30*/  MUFU.EX2 R20, R8 ;  /* 0x0000000800147308 */ /* 0x0007e20000000800 */
[----:B--2---:R-:W-:-:S07]  /*5a40*/  FFMA.FTZ R5, R172, c[0x0][0x2d0], -R0 ;  /* 0x0000b400ac057a23 */ /* 0x004fce0000010800 */
[----:B------:R2:W-:Y:S01]  /*5a50*/  MUFU.EX2 R11, R4 ;  /* 0x00000004000b7308 */ /* 0x0005e20000000800 */
[----:B---3--:R-:W-:-:S07]  /*5a60*/  FFMA.FTZ R8, R163, c[0x0][0x2d0], -R3 ;  /* 0x0000b400a3087a23 */ /* 0x008fce0000010803 */
[----:B------:R3:W-:Y:S08]  /*5a70*/  MUFU.EX2 R10, R5 ;  /* 0x00000005000a7308 */ /* 0x0007f00000000800 */
[----:B------:R4:W5:Y:S01]  /*5a80*/  MUFU.EX2 R19, R8 ;  /* 0x0000000800137308 */ /* 0x0009620000000800 */
[----:B--2---:R-:W-:Y:S02]  /*5a90*/  FADD.FTZ R4, R186, R185 ;  /* 0x000000b9ba047221 */ /* 0x004fe40000010000 */
[----:B---3--:R-:W-:-:S05]  /*5aa0*/  FADD.FTZ R5, R180, R88 ;  /* 0x00000058b4057221 */ /* 0x008fca0000010000 */
[----:B------:R-:W-:Y:S01]  /*5ab0*/  MUFU.EX2 R16, R6 ;  /* 0x0000000600107308 */ /* 0x000fe20000000800 */
[----:B------:R-:W-:Y:S02]  /*5ac0*/  FADD.FTZ R5, R204, R5 ;  /* 0x00000005cc057221 */ /* 0x000fe40000010000 */
[----:B----4-:R-:W-:-:S05]  /*5ad0*/  FFMA.FTZ R8, R161, c[0x0][0x2d0], -R3 ;  /* 0x0000b400a1087a23 */ /* 0x010fca0000010803 */
[----:B------:R-:W2:Y:S01]  /*5ae0*/  MUFU.EX2 R7, R7 ;  /* 0x0000000700077308 */ /* 0x000ea20000000800 */
[--C-:B------:R-:W-:Y:S01]  /*5af0*/  FFMA.FTZ R3, R167, c[0x0][0x2d0], -R2.reuse ;  /* 0x0000b400a7037a23 */ /* 0x100fe20000010802 */
[----:B-----5:R-:W-:Y:S01]  /*5b00*/  F2FP.PACK_AB R153, R19, R20 ;  /* 0x000000141399723e */ /* 0x020fe200000000ff */
[----:B------:R-:W-:Y:S02]  /*5b10*/  FFMA.FTZ R2, R165, c[0x0][0x2d0], -R2 ;  /* 0x0000b400a5027a23 */ /* 0x000fe40000010802 */
[----:B------:R-:W-:-:S03]  /*5b20*/  FADD.FTZ R5, R198, R5 ;  /* 0x00000005c6057221 */ /* 0x000fc60000010000 */
[----:B------:R3:W4:Y:S08]  /*5b30*/  MUFU.EX2 R18, R8 ;  /* 0x0000000800127308 */ /* 0x0007300000000800 */
[----:B------:R5:W1:Y:S01]  /*5b40*/  MUFU.EX2 R17, R3 ;  /* 0x0000000300117308 */ /* 0x000a620000000800 */
[----:B--2---:R-:W-:Y:S01]  /*5b50*/  F2FP.PACK_AB R149, R7, R10 ;  /* 0x0000000a0795723e */ /* 0x004fe200000000ff */
[----:B---3--:R-:W-:-:S06]  /*5b60*/  FFMA.FTZ R8, R170, c[0x0][0x2d0], -R0 ;  /* 0x0000b400aa087a23 */ /* 0x008fcc0000010800 */
[----:B------:R2:W3:Y:S01]  /*5b70*/  MUFU.EX2 R209, R2 ;  /* 0x0000000200d17308 */ /* 0x0004e20000000800 */
[----:B------:R-:W-:Y:S01]  /*5b80*/  FFMA.FTZ R0, R169, c[0x0][0x2d0], -R0 ;  /* 0x0000b400a9007a23 */ /* 0x000fe20000010800 */
[----:B----4-:R-:W-:Y:S01]  /*5b90*/  F2FP.PACK_AB R155, R208, R18 ;  /* 0x00000012d09b723e */ /* 0x010fe200000000ff */
[----:B-----5:R-:W-:-:S05]  /*5ba0*/  FADD.FTZ R3, R203, R187 ;  /* 0x000000bbcb037221 */ /* 0x020fca0000010000 */
[----:B------:R4:W-:Y:S01]  /*5bb0*/  MUFU.EX2 R211, R0 ;  /* 0x0000000000d37308 */ /* 0x0009e20000000800 */
[----:B-1----:R-:W-:Y:S01]  /*5bc0*/  F2FP.PACK_AB R148, R17, R11 ;  /* 0x0000000b1194723e */ /* 0x002fe200000000ff */
[----:B------:R-:W-:Y:S01]  /*5bd0*/  HMMA.16816.F32 R120, R152, R124, R120 ;  /* 0x0000007c9878723c */ /* 0x000fe20000001878 */
[----:B------:R-:W-:-:S04]  /*5be0*/  FADD.FTZ R3, R202, R3 ;  /* 0x00000003ca037221 */ /* 0x000fc80000010000 */
[----:B------:R-:W-:Y:S01]  /*5bf0*/  FADD.FTZ R3, R219, R3 ;  /* 0x00000003db037221 */ /* 0x000fe20000010000 */
[----:B------:R-:W1:Y:S01]  /*5c00*/  MUFU.EX2 R8, R8 ;  /* 0x0000000800087308 */ /* 0x000e620000000800 */
[----:B--2---:R-:W-:Y:S01]  /*5c10*/  FADD.FTZ R2, R220, R4 ;  /* 0x00000004dc027221 */ /* 0x004fe20000010000 */
[----:B---3--:R-:W-:Y:S01]  /*5c20*/  F2FP.PACK_AB R150, R209, R16 ;  /* 0x00000010d196723e */ /* 0x008fe200000000ff */
[----:B------:R-:W-:Y:S02]  /*5c30*/  HMMA.16816.F32 R128, R152, R126, R128 ;  /* 0x0000007e9880723c */ /* 0x000fe40000001880 */
[----:B------:R-:W-:Y:S02]  /*5c40*/  FADD.FTZ R4, R221, R2 ;  /* 0x00000002dd047221 */ /* 0x000fe40000010000 */
[----:B----4-:R-:W-:-:S04]  /*5c50*/  FADD.FTZ R0, R214, R213 ;  /* 0x000000d5d6007221 */ /* 0x010fc80000010000 */
[----:B------:R-:W-:Y:S01]  /*5c60*/  HMMA.16816.F32 R132, R152, R140, R132 ;  /* 0x0000008c9884723c */ /* 0x000fe20000001884 */
[----:B------:R-:W-:-:S04]  /*5c70*/  FADD.FTZ R0, R215, R0 ;  /* 0x00000000d7007221 */ /* 0x000fc80000010000 */
[----:B------:R-:W-:Y:S01]  /*5c80*/  FADD.FTZ R2, R216, R0 ;  /* 0x00000000d8027221 */ /* 0x000fe20000010000 */
[----:B-1----:R-:W-:Y:S01]  /*5c90*/  F2FP.PACK_AB R151, R211, R8 ;  /* 0x00000008d397723e */ /* 0x002fe200000000ff */
        /* <DEDUP_REMOVED lines=56> */
[-C--:B------:R-:W-:Y:S01]  /*6020*/  HMMA.16816.F32 R152, R152, R14.reuse, R60 ;  /* 0x0000000e9898723c */ /* 0x080fe2000000183c */
[----:B------:R-:W-:Y:S02]  /*6030*/  FADD.FTZ R5, R68, R5 ;  /* 0x0000000544057221 */ /* 0x000fe40000010000 */
[----:B------:R-:W-:Y:S02]  /*6040*/  FADD.FTZ R3, R53, R4 ;  /* 0x0000000435037221 */ /* 0x000fe40000010000 */
[----:B------:R-:W-:Y:S01]  /*6050*/  FADD.FTZ R6, R19, R0 ;  /* 0x0000000013067221 */ /* 0x000fe20000010000 */
[----:B------:R-:W-:Y:S01]  /*6060*/  IADD3 R0, R176, -0x2, RZ ;  /* 0xfffffffeb0007810 */ /* 0x000fe20007ffe0ff */
[----:B------:R-:W-:Y:S01]  /*6070*/  FADD.FTZ R4, R21, R2 ;  /* 0x0000000215047221 */ /* 0x000fe20000010000 */
[----:B------:R-:W-:Y:S01]  /*6080*/  HMMA.16816.F32 R148, R148, R14, R28 ;  /* 0x0000000e9494723c */ /* 0x000fe2000000181c */
[----:B------:R-:W-:Y:S01]  /*6090*/  FADD.FTZ R5, R69, R5 ;  /* 0x0000000545057221 */ /* 0x000fe20000010000 */
[----:B------:R-:W-:Y:S01]  /*60a0*/  ISETP.GE.AND P1, PT, R0, R241, PT ;  /* 0x000000f10000720c */ /* 0x000fe20003f26270 */
        /* <DEDUP_REMOVED lines=13> */
[----:B------:R-:W-:Y:S01]  /*6180*/  FADD.FTZ R211, R211, R2 ;  /* 0x00000002d3d37221 */ /* 0x000fe20000010000 */
[----:B------:R-:W-:Y:S05]  /*6190*/  @!P1 BRA `(.L_x_1990) ;  /* 0x0000330000009947 */ /* 0x000fea0003800000 */
[----:B------:R-:W-:Y:S01]  /*61a0*/  MOV R202, R0 ;  /* 0x0000000000ca7202 */ /* 0x000fe20000000f00 */
[----:B------:R-:W-:Y:S01]  /*61b0*/  IMAD.MOV.U32 R0, RZ, RZ, R113 ;  /* 0x000000ffff007224 */ /* 0x000fe200078e0071 */
[----:B------:R-:W-:Y:S01]  /*61c0*/  MOV R109, R112 ;  /* 0x00000070006d7202 */ /* 0x000fe20000000f00 */
[----:B------:R-:W-:Y:S01]  /*61d0*/  IMAD.MOV.U32 R114, RZ, RZ, R111 ;  /* 0x000000ffff727224 */ /* 0x000fe200078e006f */
[----:B------:R-:W-:Y:S02]  /*61e0*/  MOV R115, R9 ;  /* 0x0000000900737202 */ /* 0x000fe40000000f00 */
.L_x_1997:
[----:B------:R-:W-:Y:S04]  /*61f0*/  DEPBAR.LE SB0, 0x0 ;  /* 0x000080000000791a */ /* 0x000fe80000000000 */
[----:B------:R-:W-:Y:S01]  /*6200*/  BAR.SYNC.DEFER_BLOCKING 0x0 ;  /* 0x0000000000007b1d */ /* 0x000fe20000010000 */
[----:B------:R-:W-:Y:S01]  /*6210*/  R2P PR, R206, 0x6 ;  /* 0x00000006ce007804 */ /* 0x000fe20000000000 */
[----:B------:R-:W-:Y:S01]  /*6220*/  IMAD.WIDE.U32 R4, R201, c[0x0][0x208], RZ ;  /* 0x00008200c9047a25 */ /* 0x000fe200078e00ff */
[C---:B------:R-:W-:Y:S02]  /*6230*/  IADD3 R2, R188.reuse, 0x20, RZ ;  /* 0x00000020bc027810 */ /* 0x040fe40007ffe0ff */
[----:B------:R-:W-:Y:S01]  /*6240*/  SHF.R.S32.HI R3, RZ, 0x1f, R201 ;  /* 0x0000001fff037819 */ /* 0x000fe200000114c9 */
[----:B------:R-:W-:Y:S01]  /*6250*/  IMAD.SHL.U32 R59, R205, 0x2, RZ ;  /* 0x00000002cd3b7824 */ /* 0x000fe200078e00ff */
[C---:B------:R-:W-:Y:S02]  /*6260*/  IADD3 R108, R188.reuse, 0x40, RZ ;  /* 0x00000040bc6c7810 */ /* 0x040fe40007ffe0ff */
[----:B------:R-:W-:Y:S01]  /*6270*/  SHF.R.S32.HI R6, RZ, 0x1f, R205 ;  /* 0x0000001fff067819 */ /* 0x000fe200000114cd */
[----:B------:R-:W-:Y:S03]  /*6280*/  IMAD R3, R3, c[0x0][0x208], RZ ;  /* 0x0000820003037a24 */ /* 0x000fe600078e02ff */
[----:B------:R-:W-:Y:S01]  /*6290*/  SHF.L.U64.HI R68, R205, 0x1, R6 ;  /* 0x00000001cd447819 */ /* 0x000fe20000010206 */
[----:B------:R-:W-:Y:S01]  /*62a0*/  IMAD R3, R201, c[0x0][0x20c], R3 ;  /* 0x00008300c9037a24 */ /* 0x000fe200078e0203 */
[C---:B------:R-:W-:Y:S02]  /*62b0*/  @P1 IADD3 R2, R188.reuse, -0x20, RZ ;  /* 0xffffffe0bc021810 */ /* 0x040fe40007ffe0ff */
[----:B------:R-:W-:Y:S01]  /*62c0*/  @P2 IADD3 R108, R188, -0x40, RZ ;  /* 0xffffffc0bc6c2810 */ /* 0x000fe20007ffe0ff */
[----:B------:R-:W-:Y:S01]  /*62d0*/  IMAD.IADD R3, R5, 0x1, R3 ;  /* 0x0000000105037824 */ /* 0x000fe200078e0203 */
[----:B------:R-:W-:Y:S02]  /*62e0*/  SHF.R.S32.HI R5, RZ, 0x1f, R199 ;  /* 0x0000001fff057819 */ /* 0x000fe400000114c7 */
[C---:B------:R-:W-:Y:S02]  /*62f0*/  IADD3 R113, R108.reuse, 0x2000, RZ ;  /* 0x000020006c717810 */ /* 0x040fe40007ffe0ff */
[C---:B------:R-:W-:Y:S01]  /*6300*/  IADD3 R112, R108.reuse, 0x1800, RZ ;  /* 0x000018006c707810 */ /* 0x040fe20007ffe0ff */
[----:B------:R-:W1:Y:S01]  /*6310*/  LDSM.16.M88.4 R164, [R2] ;  /* 0x0000000002a4783b */ /* 0x000e620000000200 */
[C---:B------:R-:W-:Y:S02]  /*6320*/  IADD3 R111, R108.reuse, 0x1000, RZ ;  /* 0x000010006c6f7810 */ /* 0x040fe40007ffe0ff */
[----:B------:R-:W-:Y:S01]  /*6330*/  IADD3 R110, R108, 0x800, RZ ;  /* 0x000008006c6e7810 */ /* 0x000fe20007ffe0ff */
[----:B------:R-:W2:Y:S04]  /*6340*/  LDSM.16.M88.4 R172, [R2+0x800] ;  /* 0x0008000002ac783b */ /* 0x000ea80000000200 */
[----:B------:R-:W3:Y:S04]  /*6350*/  LDSM.16.M88.4 R176, [R2+0x1000] ;  /* 0x0010000002b0783b */ /* 0x000ee80000000200 */
[----:B------:R-:W4:Y:S04]  /*6360*/  LDSM.16.M88.4 R180, [R2+0x1800] ;  /* 0x0018000002b4783b */ /* 0x000f280000000200 */
        /* <DEDUP_REMOVED lines=12> */
[----:B------:R1:W1:Y:S01]  /*6430*/  LDSM.16.M88.4 R160, [R197] ;  /* 0x00000000c5a0783b */ /* 0x0002620000000200 */
[----:B------:R-:W-:Y:S03]  /*6440*/  IADD3 R2, P1, R248, R2, RZ ;  /* 0x00000002f8027210 */ /* 0x000fe60007f3e0ff */
[----:B------:R1:W1:Y:S01]  /*6450*/  LDSM.16.M88.4 R168, [R197+0x2000] ;  /* 0x00200000c5a8783b */ /* 0x0002620000000200 */
[----:B------:R-:W-:Y:S02]  /*6460*/  IADD3.X R3, R252, R3, R4, P1, !PT ;  /* 0x00000003fc037210 */ /* 0x000fe40000ffe404 */
[C---:B------:R-:W-:Y:S04]  /*6470*/  LEA R40, P1, R2.reuse, c[0x0][0x1f8], 0x1 ;  /* 0x00007e0002287a11 */ /* 0x040fe800078208ff */
[----:B------:R-:W-:Y:S01]  /*6480*/  LEA.HI.X R56, R2, c[0x0][0x1fc], R3, 0x1, P1 ;  /* 0x00007f0002387a11 */ /* 0x000fe200008f0c03 */
[----:B------:R-:W-:-:S06]  /*6490*/  BRA.DIV ~URZ, `(.L_x_1991) ;  /* 0x000087227f007947 */ /* 0x000fcc000b800000 */
[----:B--234-:R2:W3:Y:S02]  /*64a0*/  SHFL.IDX PT, R58, R56, RZ, 0x181f ;  /* 0x00181fff383a7589 */ /* 0x01c4e400000e0000 */
.L_x_2084:
[-C--:B-1----:R-:W-:Y:S01]  /*64b0*/  HMMA.16816.F32 R4, R80, R16.reuse, RZ ;  /* 0x000000105004723c */ /* 0x082fe200000018ff */
[----:B------:R-:W1:Y:S01]  /*64c0*/  SHFL.IDX PT, R2, R40, RZ, 0x181f ;  /* 0x00181fff28027589 */ /* 0x000e6200000e0000 */
[----:B------:R-:W-:Y:S01]  /*64d0*/  BSSY B0, `(.L_x_1992) ;  /* 0x00000c4000007945 */ /* 0x000fe20003800000 */
[----:B------:R-:W-:Y:S04]  /*64e0*/  ISETP.GE.AND P1, PT, R205, c[0x0][0x1d4], PT ;  /* 0x00007500cd007a0c */ /* 0x000fe80003f26270 */
[----:B------:R-:W-:Y:S01]  /*64f0*/  SEL R198, RZ, 0x10, P1 ;  /* 0x00000010ffc67807 */ /* 0x000fe20000800000 */
[C---:B------:R-:W-:Y:S01]  /*6500*/  HMMA.16816.F32 R8, R76.reuse, R16, RZ ;  /* 0x000000104c08723c */ /* 0x040fe200000018ff */
[----:B------:R-:W4:Y:S03]  /*6510*/  SHFL.IDX PT, R3, R40, 0x1, 0x181f ;  /* 0x00381f0028037f89 */ /* 0x000f2600000e0000 */
[----:B------:R-:W-:Y:S04]  /*6520*/  IADD3 R52, -R198, 0x10, RZ ;  /* 0x00000010c6347810 */ /* 0x000fe80007ffe1ff */
[-C--:B------:R-:W-:Y:S01]  /*6530*/  HMMA.16816.F32 R12, R76, R18.reuse, RZ ;  /* 0x000000124c0c723c */ /* 0x080fe200000018ff */
[----:B------:R-:W-:Y:S03]  /*6540*/  SHFL.IDX PT, R57, R56, 0x1, 0x181f ;  /* 0x00381f0038397f89 */ /* 0x000fe600000e0000 */
[----:B------:R-:W-:Y:S04]  /*6550*/  LOP3.LUT R52, R52, 0xf, RZ, 0xc0, !PT ;  /* 0x0000000f34347812 */ /* 0x000fe800078ec0ff */
[C---:B------:R-:W-:Y:S01]  /*6560*/  HMMA.16816.F32 R16, R80.reuse, R18, RZ ;  /* 0x000000125010723c */ /* 0x040fe200000018ff */
[----:B------:R-:W5:Y:S07]  /*6570*/  SHFL.IDX PT, R53, R40, 0x2, 0x181f ;  /* 0x00581f0028357f89 */ /* 0x000f6e00000e0000 */
[-C--:B------:R-:W-:Y:S01]  /*6580*/  HMMA.16816.F32 R20, R80, R32.reuse, RZ ;  /* 0x000000205014723c */ /* 0x080fe200000018ff */
[----:B------:R-:W2:Y:S07]  /*6590*/  SHFL.IDX PT, R54, R40, 0x3, 0x181f ;  /* 0x00781f0028367f89 */ /* 0x000eae00000e0000 */
[C---:B------:R-:W-:Y:S01]  /*65a0*/  HMMA.16816.F32 R24, R76.reuse, R32, RZ ;  /* 0x000000204c18723c */ /* 0x040fe200000018ff */
[----:B------:R3:W-:Y:S07]  /*65b0*/  SHFL.IDX PT, R55, R40, 0x4, 0x181f ;  /* 0x00981f0028377f89 */ /* 0x0007ee00000e0000 */
[-C--:B------:R-:W-:Y:S01]  /*65c0*/  HMMA.16816.F32 R28, R76, R34.reuse, RZ ;  /* 0x000000224c1c723c */ /* 0x080fe200000018ff */
[----:B------:R-:W1:Y:S07]  /*65d0*/  SHFL.IDX PT, R61, R56, 0x2, 0x181f ;  /* 0x00581f00383d7f89 */ /* 0x000e6e00000e0000 */
[C---:B------:R-:W-:Y:S01]  /*65e0*/  HMMA.16816.F32 R32, R80.reuse, R34, RZ ;  /* 0x000000225020723c */ /* 0x040fe200000018ff */
[----:B------:R-:W1:Y:S07]  /*65f0*/  SHFL.IDX PT, R71, R56, 0x3, 0x181f ;  /* 0x00781f0038477f89 */ /* 0x000e6e00000e0000 */
[-C--:B------:R-:W-:Y:S01]  /*6600*/  HMMA.16816.F32 R36, R80, R48.reuse, RZ ;  /* 0x000000305024723c */ /* 0x080fe200000018ff */
[----:B------:R-:W1:Y:S07]  /*6610*/  SHFL.IDX PT, R69, R56, 0x4, 0x181f ;  /* 0x00981f0038457f89 */ /* 0x000e6e00000e0000 */
[C---:B---3--:R-:W-:Y:S08]  /*6620*/  HMMA.16816.F32 R40, R76.reuse, R48, RZ ;  /* 0x000000304c28723c */ /* 0x048ff000000018ff */
[-C--:B------:R-:W-:Y:S08]  /*6630*/  HMMA.16816.F32 R44, R76, R50.reuse, RZ ;  /* 0x000000324c2c723c */ /* 0x080ff000000018ff */
[C---:B------:R-:W-:Y:S04]  /*6640*/  HMMA.16816.F32 R48, R80.reuse, R50, RZ ;  /* 0x000000325030723c */ /* 0x040fe800000018ff */
[-C--:B-1----:R-:W-:Y:S02]  /*6650*/  IADD3 R2, P2, R2, R59.reuse, RZ ;  /* 0x0000003b02027210 */ /* 0x082fe40007f5e0ff */
[-C--:B----4-:R-:W-:Y:S02]  /*6660*/  IADD3 R62, P6, R3, R59.reuse, RZ ;  /* 0x0000003b033e7210 */ /* 0x090fe40007fde0ff */
[-C--:B-----5:R-:W-:Y:S01]  /*6670*/  IADD3 R60, P5, R53, R59.reuse, RZ ;  /* 0x0000003b353c7210 */ /* 0x0a0fe20007fbe0ff */
[--C-:B------:R-:W-:Y:S03]  /*6680*/  IMAD.X R3, R58, 0x1, R68.reuse, P2 ;  /* 0x000000013a037824 */ /* 0x100fe600010e0644 */
[--C-:B------:R-:W-:Y:S01]  /*6690*/  IMAD.X R63, R57, 0x1, R68.reuse, P6 ;  /* 0x00000001393f7824 */ /* 0x100fe200030e0644 */
[----:B--2---:R-:W-:Y:S01]  /*66a0*/  IADD3 R70, P4, R54, R59, RZ ;  /* 0x0000003b36467210 */ /* 0x004fe20007f9e0ff */
[----:B------:R1:W-:Y:S01]  /*66b0*/  LDGSTS.E.BYPASS.LTC128B.128 [R200+0x100], [R2.64], !P1 ;  /* 0x0010000002c87fae */ /* 0x0003e2000c901d46 */
[--C-:B------:R-:W-:Y:S01]  /*66c0*/  IMAD.X R61, R61, 0x1, R68.reuse, P5 ;  /* 0x000000013d3d7824 */ /* 0x100fe200028e0644 */
[----:B------:R-:W-:Y:S02]  /*66d0*/  IADD3 R72, P3, P2, R52, R55, R59 ;  /* 0x0000003734487210 */ /* 0x000fe40007a7e03b */
[-C--:B------:R-:W-:Y:S01]  /*66e0*/  HMMA.16816.F32 R52, R80, R64.reuse, RZ ;  /* 0x000000405034723c */ /* 0x080fe200000018ff */
[--C-:B------:R-:W-:Y:S01]  /*66f0*/  IMAD.X R71, R71, 0x1, R68.reuse, P4 ;  /* 0x0000000147477824 */ /* 0x100fe200020e0644 */
[----:B------:R-:W-:Y:S02]  /*6700*/  ISETP.NE.U32.AND P4, PT, R198, RZ, PT ;  /* 0x000000ffc600720c */ /* 0x000fe40003f85070 */
[----:B------:R2:W-:Y:S01]  /*6710*/  LDGSTS.E.BYPASS.LTC128B.128 [R200+0x900], [R62.64], !P1 ;  /* 0x009000003ec87fae */ /* 0x0005e2000c901d46 */
[----:B------:R-:W-:Y:S03]  /*6720*/  IADD3.X R73, RZ, R69, R68, P3, P2 ;  /* 0x00000045ff497210 */ /* 0x000fe60001fe4444 */
[C---:B------:R-:W-:Y:S04]  /*6730*/  HMMA.16816.F32 R56, R76.reuse, R64, RZ ;  /* 0x000000404c38723c */ /* 0x040fe800000018ff */
[----:B------:R2:W-:Y:S08]  /*6740*/  LDGSTS.E.BYPASS.LTC128B.128 [R200+0x1100], [R60.64], !P1 ;  /* 0x011000003cc87fae */ /* 0x0005f0000c901d46 */
[----:B------:R3:W-:Y:S01]  /*6750*/  LDGSTS.E.BYPASS.LTC128B.128 [R200+0x1900], [R70.64], !P1 ;  /* 0x0190000046c87fae */ /* 0x0007e2000c901d46 */
[----:B------:R-:W-:Y:S07]  /*6760*/  ISETP.GT.AND P1, PT, R202, R241, PT ;  /* 0x000000f1ca00720c */ /* 0x000fee0003f24270 */
        /* <DEDUP_REMOVED lines=28> */
[----:B------:R-:W5:Y:S07]  /*6930*/  LDSM.16.M88.4 R180, [R111] ;  /* 0x000000006fb4783b */ /* 0x000f6e0000000200 */
[-C--:B------:R-:W-:Y:S08]  /*6940*/  HMMA.16816.F32 R68, R160, R184.reuse, R68 ;  /* 0x000000b8a044723c */ /* 0x080ff00000001844 */
[C---:B------:R-:W-:Y:S08]  /*6950*/  HMMA.16816.F32 R72, R168.reuse, R184, R72 ;  /* 0x000000b8a848723c */ /* 0x040ff00000001848 */
[-C--:B------:R-:W-:Y:S01]  /*6960*/  HMMA.16816.F32 R76, R168, R186.reuse, R76 ;  /* 0x000000baa84c723c */ /* 0x080fe2000000184c */
[----:B------:R-:W1:Y:S07]  /*6970*/  LDSM.16.M88.4 R168, [R112] ;  /* 0x0000000070a8783b */ /* 0x000e6e0000000200 */
[----:B------:R-:W-:Y:S01]  /*6980*/  HMMA.16816.F32 R80, R160, R186, R80 ;  /* 0x000000baa050723c */ /* 0x000fe20000001850 */
[----:B------:R-:W1:Y:S07]  /*6990*/  LDSM.16.M88.4 R160, [R113] ;  /* 0x0000000071a0783b */ /* 0x000e6e0000000200 */
[-C--:B--2---:R-:W-:Y:S01]  /*69a0*/  HMMA.16816.F32 R4, R156, R164.reuse, R4 ;  /* 0x000000a49c04723c */ /* 0x084fe20000001804 */
[----:B------:R-:W-:Y:S07]  /*69b0*/  LDSM.16.M88.4 R184, [R189+0x800] ;  /* 0x00080000bdb8783b */ /* 0x000fee0000000200 */
[C---:B---3--:R-:W-:Y:S08]  /*69c0*/  HMMA.16816.F32 R8, R172.reuse, R164, R8 ;  /* 0x000000a4ac08723c */ /* 0x048ff00000001808 */
[-C--:B------:R-:W-:Y:S08]  /*69d0*/  HMMA.16816.F32 R12, R172, R166.reuse, R12 ;  /* 0x000000a6ac0c723c */ /* 0x080ff0000000180c */
[C---:B------:R-:W-:Y:S01]  /*69e0*/  HMMA.16816.F32 R16, R156.reuse, R166, R16 ;  /* 0x000000a69c10723c */ /* 0x040fe20000001810 */
[----:B------:R-:W-:Y:S07]  /*69f0*/  LDSM.16.M88.4 R164, [R196] ;  /* 0x00000000c4a4783b */ /* 0x000fee0000000200 */
        /* <DEDUP_REMOVED lines=10> */
[-C--:B-1----:R-:W-:Y:S08]  /*6aa0*/  HMMA.16816.F32 R52, R156, R168.reuse, R52 ;  /* 0x000000a89c34723c */ /* 0x082ff00000001834 */
[C---:B------:R-:W-:Y:S08]  /*6ab0*/  HMMA.16816.F32 R56, R172.reuse, R168, R56 ;  /* 0x000000a8ac38723c */ /* 0x040ff00000001838 */
[-C--:B------:R-:W-:Y:S08]  /*6ac0*/  HMMA.16816.F32 R60, R172, R170.reuse, R60 ;  /* 0x000000aaac3c723c */ /* 0x080ff0000000183c */
[C---:B------:R-:W-:Y:S01]  /*6ad0*/  HMMA.16816.F32 R64, R156.reuse, R170, R64 ;  /* 0x000000aa9c40723c */ /* 0x040fe20000001840 */
[----:B------:R-:W1:Y:S07]  /*6ae0*/  LDSM.16.M88.4 R168, [R189+0x1000] ;  /* 0x00100000bda8783b */ /* 0x000e6e0000000200 */
[-C--:B------:R-:W-:Y:S08]  /*6af0*/  HMMA.16816.F32 R68, R156, R160.reuse, R68 ;  /* 0x000000a09c44723c */ /* 0x080ff00000001844 */
[C---:B------:R-:W-:Y:S08]  /*6b00*/  HMMA.16816.F32 R72, R172.reuse, R160, R72 ;  /* 0x000000a0ac48723c */ /* 0x040ff00000001848 */
[-C--:B------:R-:W-:Y:S01]  /*6b10*/  HMMA.16816.F32 R76, R172, R162.reuse, R76 ;  /* 0x000000a2ac4c723c */ /* 0x080fe2000000184c */
[----:B------:R-:W4:Y:S07]  /*6b20*/  LDSM.16.M88.4 R172, [R189+0x1800] ;  /* 0x00180000bdac783b */ /* 0x000f2e0000000200 */
[----:B------:R-:W-:Y:S01]  /*6b30*/  HMMA.16816.F32 R80, R156, R162, R80 ;  /* 0x000000a29c50723c */ /* 0x000fe20000001850 */
[----:B------:R-:W5:Y:S01]  /*6b40*/  LDSM.16.M88.4 R156, [R189+0x2000] ;  /* 0x00200000bd9c783b */ /* 0x000f620000000200 */
[----:B------:R-:W-:Y:S06]  /*6b50*/  DEPBAR.LE SB0, 0x0 ;  /* 0x000080000000791a */ /* 0x000fec0000000000 */
[-C--:B--2---:R-:W-:Y:S01]  /*6b60*/  HMMA.16816.F32 R4, R164, R176.reuse, R4 ;  /* 0x000000b0a404723c */ /* 0x084fe20000001804 */
[----:B------:R-:W-:Y:S07]  /*6b70*/  BAR.SYNC.DEFER_BLOCKING 0x0 ;  /* 0x0000000000007b1d */ /* 0x000fee0000010000 */
[C---:B---3--:R-:W-:Y:S08]  /*6b80*/  HMMA.16816.F32 R8, R180.reuse, R176, R8 ;  /* 0x000000b0b408723c */ /* 0x048ff00000001808 */
        /* <DEDUP_REMOVED lines=17> */
[----:B------:R-:W-:Y:S01]  /*6ca0*/  HMMA.16816.F32 R80, R164, R158, R80 ;  /* 0x0000009ea450723c */ /* 0x000fe20000001850 */
[----:B------:R-:W-:Y:S07]  /*6cb0*/  @!UPT UIADD3 URZ, URZ, URZ, URZ ;  /* 0x0000003f3f3ff290 */ /* 0x000fee000fffe03f */
[----:B------:R-:W-:-:S11]  /*6cc0*/  @!P1 BRA `(.L_x_1993) ;  /* 0x0000044000009947 */ /* 0x000fd60003800000 */
[----:B------:R-:W-:Y:S01]  /*6cd0*/  MOV R199, RZ ;  /* 0x000000ff00c77202 */ /* 0x000fe20000000f00 */
[----:B------:R-:W-:Y:S01]  /*6ce0*/  IMAD.MOV.U32 R2, RZ, RZ, 0x1 ;  /* 0x00000001ff027424 */ /* 0x000fe200078e00ff */
[----:B------:R-:W-:Y:S01]  /*6cf0*/  SHF.R.S32.HI R203, RZ, 0x1f, R205 ;  /* 0x0000001fffcb7819 */ /* 0x000fe200000114cd */
[----:B------:R-:W-:Y:S01]  /*6d00*/  IMAD R3, R202, 0x50, R243 ;  /* 0x00000050ca037824 */ /* 0x000fe200078e02f3 */
[----:B------:R-:W-:Y:S02]  /*6d10*/  SHF.L.U32 R164, R205, 0x1, RZ ;  /* 0x00000001cda47819 */ /* 0x000fe400000006ff */
[----:B------:R-:W-:Y:S01]  /*6d20*/  ISETP.NE.AND P1, PT, R2, c[0x0][0x2b8], PT ;  /* 0x0000ae0002007a0c */ /* 0x000fe20003f25270 */
[----:B------:R-:W-:Y:S05]  /*6d30*/  IMAD R2, R206, 0x10, R242 ;  /* 0x00000010ce027824 */ /* 0x000fea00078e02f2 */
[----:B------:R-:W-:Y:S05]  /*6d40*/  IADD3 R3, R3, -0x50, R2 ;  /* 0xffffffb003037810 */ /* 0x000fea0007ffe002 */
[--C-:B------:R-:W-:Y:S02]  /*6d50*/  IMAD.MOV.U32 R2, RZ, RZ, R3.reuse ;  /* 0x000000ffff027224 */ /* 0x100fe400078e0003 */
[----:B------:R-:W-:Y:S05]  /*6d60*/  @P1 IMAD.HI.U32 R108, R3, c[0x0][0x2bc], RZ ;  /* 0x0000af00036c1a27 */ /* 0x000fea00078e00ff */
[----:B------:R-:W-:Y:S04]  /*6d70*/  @P1 SHF.R.U32.HI R2, RZ, c[0x0][0x2c0], R108 ;  /* 0x0000b000ff021a19 */ /* 0x000fe8000001166c */
[C---:B------:R-:W-:Y:S04]  /*6d80*/  @!P0 IADD3 R108, P1, R2.reuse, R246, RZ ;  /* 0x000000f6026c8210 */ /* 0x040fe80007f3e0ff */
[----:B------:R-:W-:Y:S01]  /*6d90*/  @!P0 LEA.HI.X.SX32 R111, R2, R251, 0x1, P1 ;  /* 0x000000fb026f8211 */ /* 0x000fe200008f0eff */
[----:B------:R-:W-:Y:S01]  /*6da0*/  IMAD.MOV R2, RZ, RZ, -R2 ;  /* 0x000000ffff027224 */ /* 0x000fe200078e0a02 */
[----:B------:R-:W-:Y:S03]  /*6db0*/  @!P0 LEA R110, P1, R108, c[0x0][0x2a0], 0x2 ;  /* 0x0000a8006c6e8a11 */ /* 0x000fe600078210ff */
[----:B------:R-:W-:Y:S01]  /*6dc0*/  IMAD R201, R2, c[0x0][0x2b8], R3 ;  /* 0x0000ae0002c97a24 */ /* 0x000fe200078e0203 */
[----:B------:R-:W-:Y:S04]  /*6dd0*/  @!P0 LEA.HI.X R111, R108, c[0x0][0x2a4], R111, 0x2, P1 ;  /* 0x0000a9006c6f8a11 */ /* 0x000fe800008f146f */
[----:B------:R-:W-:Y:S01]  /*6de0*/  SHF.R.S32.HI R2, RZ, 0x1f, R201 ;  /* 0x0000001fff027819 */ /* 0x000fe200000114c9 */
[----:B------:R1:W2:Y:S04]  /*6df0*/  @!P0 LDG.E R199, [R110.64] ;  /* 0x000000066ec78981 */ /* 0x0002a8000c1e1900 */
[----:B------:R-:W-:Y:S02]  /*6e00*/  IMAD R108, R2, c[0x0][0x1e0], RZ ;  /* 0x00007800026c7a24 */ /* 0x000fe400078e02ff */
[C---:B------:R-:W-:Y:S04]  /*6e10*/  IMAD.WIDE.U32 R2, R201.reuse, c[0x0][0x1e0], RZ ;  /* 0x00007800c9027a25 */ /* 0x040fe800078e00ff */
        /* <DEDUP_REMOVED lines=13> */
.L_x_2085:
        /* <DEDUP_REMOVED lines=25> */
.L_x_2086:
        /* <DEDUP_REMOVED lines=9> */
.L_x_1993:
[----:B------:R-:W-:Y:S05]  /*7110*/  BSYNC B0 ;  /* 0x0000000000007941 */ /* 0x000fea0003800000 */
.L_x_1992:
        /* <DEDUP_REMOVED lines=87> */
[----:B--2---:R-:W-:Y:S03]  /*7690*/  FMNMX.FTZ R110, R110, R2, !PT ;  /* 0x000000026e6e7209 */ /* 0x004fe60007810000 */
[----:B------:R-:W1:Y:S01]  /*76a0*/  SHFL.BFLY PT, R113, R3, 0x1, 0x1f ;  /* 0x0c201f0003717f89 */ /* 0x000e6200000e0000 */
[----:B---3--:R-:W-:Y:S03]  /*76b0*/  FMNMX.FTZ R111, R111, R112, !PT ;  /* 0x000000706f6f7209 */ /* 0x008fe60007810000 */
[----:B------:R-:W2:Y:S01]  /*76c0*/  SHFL.BFLY PT, R112, R110, 0x1, 0x1f ;  /* 0x0c201f006e707f89 */ /* 0x000ea200000e0000 */
[----:B----4-:R-:W-:Y:S03]  /*76d0*/  FMNMX.FTZ R108, R156, R158, !PT ;  /* 0x0000009e9c6c7209 */ /* 0x010fe60007810000 */
[----:B------:R-:W3:Y:S04]  /*76e0*/  SHFL.BFLY PT, R157, R111, 0x1, 0x1f ;  /* 0x0c201f006f9d7f89 */ /* 0x000ee800000e0000 */
[----:B------:R4:W4:Y:S01]  /*76f0*/  SHFL.BFLY PT, R2, R108, 0x1, 0x1f ;  /* 0x0c201f006c027f89 */ /* 0x00092200000e0000 */
[----:B-1----:R-:W-:Y:S02]  /*7700*/  FMNMX.FTZ R113, R3, R113, !PT ;  /* 0x0000007103717209 */ /* 0x002fe40007810000 */
[----:B--2---:R-:W-:Y:S02]  /*7710*/  FMNMX.FTZ R112, R110, R112, !PT ;  /* 0x000000706e707209 */ /* 0x004fe40007810000 */
[----:B---3--:R-:W-:Y:S02]  /*7720*/  FMNMX.FTZ R111, R111, R157, !PT ;  /* 0x0000009d6f6f7209 */ /* 0x008fe40007810000 */
.L_x_2087:
[C---:B------:R-:W-:Y:S01]  /*7730*/  FADD.FTZ R0, -R113.reuse, R0 ;  /* 0x0000000071007221 */ /* 0x040fe20000010100 */
[----:B------:R-:W-:Y:S01]  /*7740*/  WARPSYNC 0xffffffff ;  /* 0xffffffff00007948 */ /* 0x000fe20003800000 */
[----:B------:R-:W-:Y:S01]  /*7750*/  FMUL.FTZ R160, R113, c[0x0][0x2d0] ;  /* 0x0000b40071a07a20 */ /* 0x000fe20000410000 */
[----:B----4-:R-:W-:Y:S01]  /*7760*/  FMNMX.FTZ R2, R2, R108, !PT ;  /* 0x0000006c02027209 */ /* 0x010fe20007810000 */
[----:B------:R-:W-:Y:S01]  /*7770*/  FMUL.FTZ R0, R0, c[0x0][0x2d0] ;  /* 0x0000b40000007a20 */ /* 0x000fe20000410000 */
[----:B------:R-:W-:Y:S01]  /*7780*/  ISETP.GT.AND P1, PT, R202, R241, PT ;  /* 0x000000f1ca00720c */ /* 0x000fe20003f24270 */
[--C-:B------:R-:W-:Y:S02]  /*7790*/  FFMA.FTZ R69, R69, c[0x0][0x2d0], -R160.reuse ;  /* 0x0000b40045457a23 */ /* 0x100fe400000108a0 */
[----:B------:R1:W-:Y:S01]  /*77a0*/  MUFU.EX2 R110, R0 ;  /* 0x00000000006e7308 */ /* 0x0003e20000000800 */
[----:B------:R-:W-:Y:S02]  /*77b0*/  FMUL.FTZ R161, R112, c[0x0][0x2d0] ;  /* 0x0000b40070a17a20 */ /* 0x000fe40000410000 */
[----:B------:R-:W-:Y:S02]  /*77c0*/  FMUL.FTZ R108, R2, c[0x0][0x2d0] ;  /* 0x0000b400026c7a20 */ /* 0x000fe40000410000 */
[--C-:B------:R-:W-:Y:S02]  /*77d0*/  FFMA.FTZ R3, R7, c[0x0][0x2d0], -R161.reuse ;  /* 0x0000b40007037a23 */ /* 0x100fe400000108a1 */
[----:B------:R-:W-:Y:S02]  /*77e0*/  FFMA.FTZ R5, R5, c[0x0][0x2d0], -R160 ;  /* 0x0000b40005057a23 */ /* 0x000fe400000108a0 */
        /* <DEDUP_REMOVED lines=10> */
[----:B-1----:R-:W-:Y:S02]  /*7890*/  FADD.FTZ R0, -R112, R109 ;  /* 0x0000006d70007221 */ /* 0x002fe40000010100 */
[----:B------:R-:W-:Y:S02]  /*78a0*/  FFMA.FTZ R78, R78, c[0x0][0x2d0], -R108 ;  /* 0x0000b4004e4e7a23 */ /* 0x000fe4000001086c */
[----:B------:R-:W-:Y:S01]  /*78b0*/  FMUL.FTZ R0, R0, c[0x0][0x2d0] ;  /* 0x0000b40000007a20 */ /* 0x000fe20000410000 */
[----:B------:R-:W-:Y:S01]  /*78c0*/  MUFU.EX2 R162, R6 ;  /* 0x0000000600a27308 */ /* 0x000fe20000000800 */
[--C-:B------:R-:W-:Y:S09]  /*78d0*/  FFMA.FTZ R83, R83, c[0x0][0x2d0], -R161.reuse ;  /* 0x0000b40053537a23 */ /* 0x100ff200000108a1 */
[----:B------:R1:W-:Y:S10]  /*78e0*/  MUFU.EX2 R109, R0 ;  /* 0x00000000006d7308 */ /* 0x0003f40000000800 */
[----:B------:R-:W-:Y:S10]  /*78f0*/  MUFU.EX2 R182, R27 ;  /* 0x0000001b00b67308 */ /* 0x000ff40000000800 */
[----:B------:R-:W-:Y:S01]  /*7900*/  MUFU.EX2 R180, R30 ;  /* 0x0000001e00b47308 */ /* 0x000fe20000000800 */
[--C-:B-1----:R-:W-:Y:S02]  /*7910*/  FFMA.FTZ R0, R4, c[0x0][0x2d0], -R160.reuse ;  /* 0x0000b40004007a23 */ /* 0x102fe400000108a0 */
[--C-:B------:R-:W-:Y:S07]  /*7920*/  FFMA.FTZ R4, R20, c[0x0][0x2d0], -R160.reuse ;  /* 0x0000b40014047a23 */ /* 0x100fee00000108a0 */
[----:B------:R1:W-:Y:S10]  /*7930*/  MUFU.EX2 R167, R0 ;  /* 0x0000000000a77308 */ /* 0x0003f40000000800 */
[----:B------:R2:W-:Y:S10]  /*7940*/  MUFU.EX2 R231, R4 ;  /* 0x0000000400e77308 */ /* 0x0005f40000000800 */
[----:B------:R-:W-:Y:S01]  /*7950*/  MUFU.EX2 R178, R31 ;  /* 0x0000001f00b27308 */ /* 0x000fe20000000800 */
[----:B-1----:R-:W-:Y:S02]  /*7960*/  FFMA.FTZ R0, R16, c[0x0][0x2d0], -R160 ;  /* 0x0000b40010007a23 */ /* 0x002fe400000108a0 */
[--C-:B------:R-:W-:Y:S07]  /*7970*/  FFMA.FTZ R16, R38, c[0x0][0x2d0], -R161.reuse ;  /* 0x0000b40026107a23 */ /* 0x100fee00000108a1 */
[----:B------:R1:W-:Y:S01]  /*7980*/  MUFU.EX2 R204, R0 ;  /* 0x0000000000cc7308 */ /* 0x0003e20000000800 */
[----:B--2---:R-:W-:Y:S09]  /*7990*/  FFMA.FTZ R4, R10, c[0x0][0x2d0], -R108 ;  /* 0x0000b4000a047a23 */ /* 0x004ff2000001086c */
[----:B------:R2:W-:Y:S10]  /*79a0*/  MUFU.EX2 R165, R4 ;  /* 0x0000000400a57308 */ /* 0x0005f40000000800 */
[----:B------:R-:W-:Y:S01]  /*79b0*/  MUFU.EX2 R224, R16 ;  /* 0x0000001000e07308 */ /* 0x000fe20000000800 */
[----:B-1----:R-:W-:Y:S09]  /*79c0*/  FFMA.FTZ R0, R17, c[0x0][0x2d0], -R160 ;  /* 0x0000b40011007a23 */ /* 0x002ff200000108a0 */
[----:B------:R1:W-:Y:S01]  /*79d0*/  MUFU.EX2 R210, R0 ;  /* 0x0000000000d27308 */ /* 0x0003e20000000800 */
[--C-:B--2---:R-:W-:Y:S09]  /*79e0*/  FFMA.FTZ R4, R11, c[0x0][0x2d0], -R108.reuse ;  /* 0x0000b4000b047a23 */ /* 0x104ff2000001086c */
[----:B------:R2:W-:Y:S10]  /*79f0*/  MUFU.EX2 R181, R4 ;  /* 0x0000000400b57308 */ /* 0x0005f40000000800 */
[----:B------:R-:W-:Y:S01]  /*7a00*/  MUFU.EX2 R171, R69 ;  /* 0x0000004500ab7308 */ /* 0x000fe20000000800 */
[--C-:B-1----:R-:W-:Y:S09]  /*7a10*/  FFMA.FTZ R0, R18, c[0x0][0x2d0], -R161.reuse ;  /* 0x0000b40012007a23 */ /* 0x102ff200000108a1 */
[----:B------:R1:W-:Y:S01]  /*7a20*/  MUFU.EX2 R198, R0 ;  /* 0x0000000000c67308 */ /* 0x0003e20000000800 */
[--C-:B--2---:R-:W-:Y:S09]  /*7a30*/  FFMA.FTZ R4, R14, c[0x0][0x2d0], -R108.reuse ;  /* 0x0000b4000e047a23 */ /* 0x104ff2000001086c */
[----:B------:R2:W-:Y:S10]  /*7a40*/  MUFU.EX2 R185, R4 ;  /* 0x0000000400b97308 */ /* 0x0005f40000000800 */
[----:B------:R-:W-:Y:S01]  /*7a50*/  MUFU.EX2 R164, R42 ;  /* 0x0000002a00a47308 */ /* 0x000fe20000000800 */
[--C-:B-1----:R-:W-:Y:S09]  /*7a60*/  FFMA.FTZ R0, R19, c[0x0][0x2d0], -R161.reuse ;  /* 0x0000b40013007a23 */ /* 0x102ff200000108a1 */
[----:B------:R1:W-:Y:S01]  /*7a70*/  MUFU.EX2 R234, R0 ;  /* 0x0000000000ea7308 */ /* 0x0003e20000000800 */
[----:B--2---:R-:W-:Y:S09]  /*7a80*/  FFMA.FTZ R4, R15, c[0x0][0x2d0], -R108 ;  /* 0x0000b4000f047a23 */ /* 0x004ff2000001086c */
[----:B------:R2:W-:Y:S10]  /*7a90*/  MUFU.EX2 R220, R4 ;  /* 0x0000000400dc7308 */ /* 0x0005f40000000800 */
[----:B------:R-:W-:Y:S01]  /*7aa0*/  MUFU.EX2 R163, R43 ;  /* 0x0000002b00a37308 */ /* 0x000fe20000000800 */
[C---:B-1----:R-:W-:Y:S02]  /*7ab0*/  FADD.FTZ R0, -R111.reuse, R114 ;  /* 0x000000726f007221 */ /* 0x042fe40000010100 */
[----:B------:R-:W-:Y:S02]  /*7ac0*/  FMUL.FTZ R114, R111, c[0x0][0x2d0] ;  /* 0x0000b4006f727a20 */ /* 0x000fe40000410000 */
[----:B------:R-:W-:Y:S02]  /*7ad0*/  FMUL.FTZ R0, R0, c[0x0][0x2d0] ;  /* 0x0000b40000007a20 */ /* 0x000fe40000410000 */
[----:B------:R-:W-:Y:S03]  /*7ae0*/  FFMA.FTZ R5, R12, c[0x0][0x2d0], -R114 ;  /* 0x0000b4000c057a23 */ /* 0x000fe60000010872 */
[----:B------:R1:W-:Y:S01]  /*7af0*/  MUFU.EX2 R3, R0 ;  /* 0x0000000000037308 */ /* 0x0003e20000000800 */
[----:B------:R-:W-:Y:S02]  /*7b00*/  FFMA.FTZ R12, R36, c[0x0][0x2d0], -R160 ;  /* 0x0000b400240c7a23 */ /* 0x000fe400000108a0 */
[--C-:B--2---:R-:W-:Y:S07]  /*7b10*/  FFMA.FTZ R4, R29, c[0x0][0x2d0], -R114.reuse ;  /* 0x0000b4001d047a23 */ /* 0x104fee0000010872 */
[----:B------:R-:W-:Y:S10]  /*7b20*/  MUFU.EX2 R187, R5 ;  /* 0x0000000500bb7308 */ /* 0x000ff40000000800 */
[----:B------:R-:W-:Y:S01]  /*7b30*/  MUFU.EX2 R228, R4 ;  /* 0x0000000400e47308 */ /* 0x000fe20000000800 */
[--C-:B-1----:R-:W-:Y:S09]  /*7b40*/  FFMA.FTZ R0, R8, c[0x0][0x2d0], -R114.reuse ;  /* 0x0000b40008007a23 */ /* 0x102ff20000010872 */
[----:B------:R1:W-:Y:S10]  /*7b50*/  MUFU.EX2 R166, R0 ;  /* 0x0000000000a67308 */ /* 0x0003f40000000800 */
[----:B------:R2:W-:Y:S01]  /*7b60*/  MUFU.EX2 R226, R12 ;  /* 0x0000000c00e27308 */ /* 0x0005e20000000800 */
[----:B-1----:R-:W-:Y:S09]  /*7b70*/  FFMA.FTZ R0, R9, c[0x0][0x2d0], -R114 ;  /* 0x0000b40009007a23 */ /* 0x002ff20000010872 */
[----:B------:R1:W3:Y:S01]  /*7b80*/  MUFU.EX2 R186, R0 ;  /* 0x0000000000ba7308 */ /* 0x0002e20000000800 */
[----:B--2---:R-:W-:Y:S09]  /*7b90*/  FFMA.FTZ R12, R37, c[0x0][0x2d0], -R160 ;  /* 0x0000b400250c7a23 */ /* 0x004ff200000108a0 */
[----:B------:R-:W-:Y:S01]  /*7ba0*/  MUFU.EX2 R225, R12 ;  /* 0x0000000c00e17308 */ /* 0x000fe20000000800 */
[----:B-1----:R-:W-:Y:S09]  /*7bb0*/  FFMA.FTZ R0, R13, c[0x0][0x2d0], -R114 ;  /* 0x0000b4000d007a23 */ /* 0x002ff20000010872 */
[----:B------:R1:W2:Y:S02]  /*7bc0*/  MUFU.EX2 R230, R0 ;  /* 0x0000000000e67308 */ /* 0x0002a40000000800 */
[--C-:B-1----:R-:W-:Y:S01]  /*7bd0*/  FFMA.FTZ R0, R21, c[0x0][0x2d0], -R160.reuse ;  /* 0x0000b40015007a23 */ /* 0x102fe200000108a0 */
[----:B---3--:R-:W-:Y:S01]  /*7be0*/  F2FP.PACK_AB R156, R186, R166 ;  /* 0x000000a6ba9c723e */ /* 0x008fe200000000ff */
[C---:B------:R-:W-:Y:S01]  /*7bf0*/  FMUL.FTZ R4, R110.reuse, R120 ;  /* 0x000000786e047220 */ /* 0x040fe20000410000 */
[----:B------:R-:W-:Y:S05]  /*7c00*/  F2FP.PACK_AB R120, R173, R167 ;  /* 0x000000a7ad78723e */ /* 0x000fea00000000ff */
[----:B------:R1:W-:Y:S01]  /*7c10*/  MUFU.EX2 R235, R0 ;  /* 0x0000000000eb7308 */ /* 0x0003e20000000800 */
[----:B------:R-:W-:Y:S01]  /*7c20*/  FMUL.FTZ R5, R110, R121 ;  /* 0x000000796e057220 */ /* 0x000fe20000410000 */
[----:B------:R-:W-:Y:S01]  /*7c30*/  F2FP.PACK_AB R121, R203, R162 ;  /* 0x000000a2cb79723e */ /* 0x000fe200000000ff */
[C---:B------:R-:W-:Y:S01]  /*7c40*/  FMUL.FTZ R6, R109.reuse, R122 ;  /* 0x0000007a6d067220 */ /* 0x040fe20000410000 */
[----:B------:R-:W-:Y:S01]  /*7c50*/  F2FP.PACK_AB R122, R210, R204 ;  /* 0x000000ccd27a723e */ /* 0x000fe200000000ff */
[----:B------:R-:W-:Y:S01]  /*7c60*/  FMUL.FTZ R7, R109, R123 ;  /* 0x0000007b6d077220 */ /* 0x000fe20000410000 */
[----:B------:R-:W-:Y:S01]  /*7c70*/  F2FP.PACK_AB R123, R234, R198 ;  /* 0x000000c6ea7b723e */ /* 0x000fe200000000ff */
[C---:B------:R-:W-:Y:S01]  /*7c80*/  FMUL.FTZ R8, R3.reuse, R116 ;  /* 0x0000007403087220 */ /* 0x040fe20000410000 */
[----:B--2---:R-:W-:Y:S01]  /*7c90*/  F2FP.PACK_AB R158, R230, R187 ;  /* 0x000000bbe69e723e */ /* 0x004fe200000000ff */
[----:B------:R-:W-:Y:S01]  /*7ca0*/  FMUL.FTZ R9, R3, R117 ;  /* 0x0000007503097220 */ /* 0x000fe20000410000 */
[----:B------:R-:W-:Y:S01]  /*7cb0*/  F2FP.PACK_AB R157, R181, R165 ;  /* 0x000000a5b59d723e */ /* 0x000fe200000000ff */
[C---:B------:R-:W-:Y:S01]  /*7cc0*/  FMUL.FTZ R12, R3.reuse, R124 ;  /* 0x0000007c030c7220 */ /* 0x040fe20000410000 */
[----:B------:R-:W-:Y:S01]  /*7cd0*/  F2FP.PACK_AB R159, R220, R185 ;  /* 0x000000b9dc9f723e */ /* 0x000fe200000000ff */
[----:B------:R-:W-:Y:S02]  /*7ce0*/  FMUL.FTZ R13, R3, R125 ;  /* 0x0000007d030d7220 */ /* 0x000fe40000410000 */
[C---:B------:R-:W-:Y:S02]  /*7cf0*/  FMUL.FTZ R16, R110.reuse, R128 ;  /* 0x000000806e107220 */ /* 0x040fe40000410000 */
[----:B------:R-:W-:Y:S02]  /*7d00*/  FMUL.FTZ R17, R110, R129 ;  /* 0x000000816e117220 */ /* 0x000fe40000410000 */
[C---:B------:R-:W-:Y:S02]  /*7d10*/  FMUL.FTZ R18, R109.reuse, R130 ;  /* 0x000000826d127220 */ /* 0x040fe40000410000 */
[----:B------:R-:W-:Y:S02]  /*7d20*/  FMUL.FTZ R19, R109, R131 ;  /* 0x000000836d137220 */ /* 0x000fe40000410000 */
[----:B------:R-:W-:Y:S01]  /*7d30*/  LDSM.16.MT88.4 R128, [R193+0x800] ;  /* 0x00080000c180783b */ /* 0x000fe20000004200 */
[--C-:B-1----:R-:W-:Y:S02]  /*7d40*/  FFMA.FTZ R0, R22, c[0x0][0x2d0], -R161.reuse ;  /* 0x0000b40016007a23 */ /* 0x102fe400000108a1 */
[C---:B------:R-:W-:Y:S02]  /*7d50*/  FMUL.FTZ R36, R3.reuse, R140 ;  /* 0x0000008c03247220 */ /* 0x040fe40000410000 */
[----:B------:R1:W-:Y:S01]  /*7d60*/  MUFU.EX2 R229, R0 ;  /* 0x0000000000e57308 */ /* 0x0003e20000000800 */
[----:B------:R-:W-:Y:S02]  /*7d70*/  FMUL.FTZ R37, R3, R141 ;  /* 0x0000008d03257220 */ /* 0x000fe40000410000 */
[C---:B------:R-:W-:Y:S02]  /*7d80*/  FMUL.FTZ R84, R110.reuse, R84 ;  /* 0x000000546e547220 */ /* 0x040fe40000410000 */
[C---:B------:R-:W-:Y:S02]  /*7d90*/  FMUL.FTZ R85, R110.reuse, R85 ;  /* 0x000000556e557220 */ /* 0x040fe40000410000 */
[C---:B------:R-:W-:Y:S02]  /*7da0*/  FMUL.FTZ R86, R109.reuse, R86 ;  /* 0x000000566d567220 */ /* 0x040fe40000410000 */
[----:B------:R-:W-:Y:S02]  /*7db0*/  FMUL.FTZ R87, R109, R87 ;  /* 0x000000576d577220 */ /* 0x000fe40000410000 */
[C---:B------:R-:W-:Y:S02]  /*7dc0*/  FMUL.FTZ R88, R3.reuse, R88 ;  /* 0x0000005803587220 */ /* 0x040fe40000410000 */
[C---:B------:R-:W-:Y:S02]  /*7dd0*/  FMUL.FTZ R89, R3.reuse, R89 ;  /* 0x0000005903597220 */ /* 0x040fe40000410000 */
[C---:B------:R-:W-:Y:S02]  /*7de0*/  FMUL.FTZ R92, R3.reuse, R92 ;  /* 0x0000005c035c7220 */ /* 0x040fe40000410000 */
[----:B------:R-:W-:Y:S02]  /*7df0*/  FMUL.FTZ R93, R3, R93 ;  /* 0x0000005d035d7220 */ /* 0x000fe40000410000 */
[C---:B------:R-:W-:Y:S02]  /*7e00*/  FMUL.FTZ R96, R110.reuse, R96 ;  /* 0x000000606e607220 */ /* 0x040fe40000410000 */
[C---:B------:R-:W-:Y:S02]  /*7e10*/  FMUL.FTZ R97, R110.reuse, R97 ;  /* 0x000000616e617220 */ /* 0x040fe40000410000 */
[----:B------:R-:W-:Y:S02]  /*7e20*/  FMUL.FTZ R98, R109, R98 ;  /* 0x000000626d627220 */ /* 0x000fe40000410000 */
[--C-:B-1----:R-:W-:Y:S02]  /*7e30*/  FFMA.FTZ R0, R23, c[0x0][0x2d0], -R161.reuse ;  /* 0x0000b40017007a23 */ /* 0x102fe400000108a1 */
[----:B------:R-:W1:Y:S01]  /*7e40*/  LDSM.16.MT88.4 R20, [R190] ;  /* 0x00000000be14783b */ /* 0x000e620000004200 */
[C---:B------:R-:W-:Y:S01]  /*7e50*/  FMUL.FTZ R99, R109.reuse, R99 ;  /* 0x000000636d637220 */ /* 0x040fe20000410000 */
[----:B------:R2:W-:Y:S01]  /*7e60*/  MUFU.EX2 R238, R0 ;  /* 0x0000000000ee7308 */ /* 0x0005e20000000800 */
[C---:B------:R-:W-:Y:S02]  /*7e70*/  FMUL.FTZ R100, R110.reuse, R100 ;  /* 0x000000646e647220 */ /* 0x040fe40000410000 */
[C---:B------:R-:W-:Y:S02]  /*7e80*/  FMUL.FTZ R101, R110.reuse, R101 ;  /* 0x000000656e657220 */ /* 0x040fe40000410000 */
[C---:B------:R-:W-:Y:S02]  /*7e90*/  FMUL.FTZ R102, R109.reuse, R102 ;  /* 0x000000666d667220 */ /* 0x040fe40000410000 */
[C---:B------:R-:W-:Y:S02]  /*7ea0*/  FMUL.FTZ R103, R109.reuse, R103 ;  /* 0x000000676d677220 */ /* 0x040fe40000410000 */
[----:B------:R-:W-:Y:S02]  /*7eb0*/  FMUL.FTZ R29, R110, R153 ;  /* 0x000000996e1d7220 */ /* 0x000fe40000410000 */
[C---:B------:R-:W-:Y:S02]  /*7ec0*/  FMUL.FTZ R30, R109.reuse, R154 ;  /* 0x0000009a6d1e7220 */ /* 0x040fe40000410000 */
[----:B------:R-:W-:Y:S02]  /*7ed0*/  FMUL.FTZ R31, R109, R155 ;  /* 0x0000009b6d1f7220 */ /* 0x000fe40000410000 */
[C---:B------:R-:W-:Y:S02]  /*7ee0*/  FMUL.FTZ R104, R3.reuse, R104 ;  /* 0x0000006803687220 */ /* 0x040fe40000410000 */
[C---:B------:R-:W-:Y:S02]  /*7ef0*/  FMUL.FTZ R105, R3.reuse, R105 ;  /* 0x0000006903697220 */ /* 0x040fe40000410000 */
[--C-:B--2---:R-:W-:Y:S02]  /*7f00*/  FFMA.FTZ R0, R32, c[0x0][0x2d0], -R160.reuse ;  /* 0x0000b40020007a23 */ /* 0x104fe400000108a0 */
[----:B------:R-:W-:Y:S02]  /*7f10*/  FMUL.FTZ R32, R3, R136 ;  /* 0x0000008803207220 */ /* 0x000fe40000410000 */
[----:B------:R2:W-:Y:S01]  /*7f20*/  MUFU.EX2 R239, R0 ;  /* 0x0000000000ef7308 */ /* 0x0005e20000000800 */
[-C--:B-1----:R-:W-:Y:S05]  /*7f30*/  HMMA.16816.F32 R4, R120, R20.reuse, R4 ;  /* 0x000000147804723c */ /* 0x082fea0000001804 */
[----:B--2---:R-:W-:Y:S02]  /*7f40*/  FFMA.FTZ R0, R33, c[0x0][0x2d0], -R160 ;  /* 0x0000b40021007a23 */ /* 0x004fe400000108a0 */
[----:B------:R-:W-:Y:S02]  /*7f50*/  FMUL.FTZ R33, R3, R137 ;  /* 0x0000008903217220 */ /* 0x000fe40000410000 */
[----:B------:R1:W-:Y:S03]  /*7f60*/  MUFU.EX2 R240, R0 ;  /* 0x0000000000f07308 */ /* 0x0003e60000000800 */
[--C-:B-1----:R-:W-:Y:S07]  /*7f70*/  FFMA.FTZ R0, R34, c[0x0][0x2d0], -R161.reuse ;  /* 0x0000b40022007a23 */ /* 0x102fee00000108a1 */
[----:B------:R1:W-:Y:S02]  /*7f80*/  MUFU.EX2 R236, R0 ;  /* 0x0000000000ec7308 */ /* 0x0003e40000000800 */
[--C-:B-1----:R-:W-:Y:S08]  /*7f90*/  FFMA.FTZ R0, R35, c[0x0][0x2d0], -R161.reuse ;  /* 0x0000b40023007a23 */ /* 0x102ff000000108a1 */
[----:B------:R1:W-:Y:S02]  /*7fa0*/  MUFU.EX2 R237, R0 ;  /* 0x0000000000ed7308 */ /* 0x0003e40000000800 */
[----:B-1----:R-:W-:Y:S02]  /*7fb0*/  FFMA.FTZ R0, R24, c[0x0][0x2d0], -R114 ;  /* 0x0000b40018007a23 */ /* 0x002fe40000010872 */
[----:B------:R-:W-:Y:S06]  /*7fc0*/  FFMA.FTZ R24, R48, c[0x0][0x2d0], -R160 ;  /* 0x0000b40030187a23 */ /* 0x000fec00000108a0 */
[----:B------:R1:W-:Y:S01]  /*7fd0*/  MUFU.EX2 R227, R0 ;  /* 0x0000000000e37308 */ /* 0x0003e20000000800 */
[C---:B------:R-:W-:Y:S09]  /*7fe0*/  FMUL.FTZ R48, R110.reuse, R144 ;  /* 0x000000906e307220 */ /* 0x040ff20000410000 */
[----:B------:R2:W-:Y:S01]  /*7ff0*/  MUFU.EX2 R222, R24 ;  /* 0x0000001800de7308 */ /* 0x0005e20000000800 */
[----:B-1----:R-:W-:Y:S02]  /*8000*/  FFMA.FTZ R0, R25, c[0x0][0x2d0], -R114 ;  /* 0x0000b40019007a23 */ /* 0x002fe40000010872 */
[----:B------:R-:W-:Y:S07]  /*8010*/  FMUL.FTZ R25, R3, R149 ;  /* 0x0000009503197220 */ /* 0x000fee0000410000 */
[----:B------:R1:W-:Y:S01]  /*8020*/  MUFU.EX2 R233, R0 ;  /* 0x0000000000e97308 */ /* 0x0003e20000000800 */
[----:B--2---:R-:W-:Y:S02]  /*8030*/  FFMA.FTZ R24, R49, c[0x0][0x2d0], -R160 ;  /* 0x0000b40031187a23 */ /* 0x004fe400000108a0 */
[----:B------:R-:W-:Y:S07]  /*8040*/  FMUL.FTZ R49, R110, R145 ;  /* 0x000000916e317220 */ /* 0x000fee0000410000 */
[----:B------:R2:W3:Y:S01]  /*8050*/  MUFU.EX2 R221, R24 ;  /* 0x0000001800dd7308 */ /* 0x0004e20000000800 */
[----:B-1----:R-:W-:Y:S02]  /*8060*/  FFMA.FTZ R0, R28, c[0x0][0x2d0], -R114 ;  /* 0x0000b4001c007a23 */ /* 0x002fe40000010872 */
[----:B------:R-:W-:Y:S07]  /*8070*/  FMUL.FTZ R28, R110, R152 ;  /* 0x000000986e1c7220 */ /* 0x000fee0000410000 */
[----:B------:R1:W-:Y:S01]  /*8080*/  MUFU.EX2 R232, R0 ;  /* 0x0000000000e87308 */ /* 0x0003e20000000800 */
[----:B--2---:R-:W-:Y:S01]  /*8090*/  FFMA.FTZ R24, R50, c[0x0][0x2d0], -R161 ;  /* 0x0000b40032187a23 */ /* 0x004fe200000108a1 */
[----:B---3--:R-:W-:Y:S01]  /*80a0*/  F2FP.PACK_AB R42, R221, R222 ;  /* 0x000000dedd2a723e */ /* 0x008fe200000000ff */
[----:B------:R-:W-:Y:S07]  /*80b0*/  FMUL.FTZ R50, R109, R146 ;  /* 0x000000926d327220 */ /* 0x000fee0000410000 */
[----:B------:R2:W-:Y:S01]  /*80c0*/  MUFU.EX2 R218, R24 ;  /* 0x0000001800da7308 */ /* 0x0005e20000000800 */
[----:B-1----:R-:W-:Y:S02]  /*80d0*/  FADD.FTZ R0, -R2, R115 ;  /* 0x0000007302007221 */ /* 0x002fe40000010100 */
[----:B------:R-:W-:Y:S02]  /*80e0*/  FFMA.FTZ R115, R80, c[0x0][0x2d0], -R160 ;  /* 0x0000b40050737a23 */ /* 0x000fe400000108a0 */
[----:B------:R-:W-:Y:S02]  /*80f0*/  FMUL.FTZ R0, R0, c[0x0][0x2d0] ;  /* 0x0000b40000007a20 */ /* 0x000fe40000410000 */
[----:B------:R-:W-:Y:S02]  /*8100*/  FFMA.FTZ R80, R72, c[0x0][0x2d0], -R114 ;  /* 0x0000b40048507a23 */ /* 0x000fe40000010872 */
[----:B------:R-:W-:Y:S02]  /*8110*/  FFMA.FTZ R72, R63, c[0x0][0x2d0], -R108 ;  /* 0x0000b4003f487a23 */ /* 0x000fe4000001086c */
[--C-:B--2---:R-:W-:Y:S01]  /*8120*/  FFMA.FTZ R24, R51, c[0x0][0x2d0], -R161.reuse ;  /* 0x0000b40033187a23 */ /* 0x104fe200000108a1 */
[----:B------:R-:W1:Y:S01]  /*8130*/  MUFU.EX2 R0, R0 ;  /* 0x0000000000007308 */ /* 0x000e620000000800 */
[----:B------:R-:W-:Y:S02]  /*8140*/  FMUL.FTZ R51, R109, R147 ;  /* 0x000000936d337220 */ /* 0x000fe40000410000 */
[----:B------:R-:W-:Y:S07]  /*8150*/  LDSM.16.MT88.4 R144, [R193+0x2000] ;  /* 0x00200000c190783b */ /* 0x000fee0000004200 */
[----:B------:R2:W3:Y:S01]  /*8160*/  MUFU.EX2 R219, R24 ;  /* 0x0000001800db7308 */ /* 0x0004e20000000800 */
[C---:B-1----:R-:W-:Y:S02]  /*8170*/  FMUL.FTZ R10, R0.reuse, R118 ;  /* 0x00000076000a7220 */ /* 0x042fe40000410000 */
[C---:B------:R-:W-:Y:S02]  /*8180*/  FMUL.FTZ R11, R0.reuse, R119 ;  /* 0x00000077000b7220 */ /* 0x040fe40000410000 */
[----:B------:R-:W1:Y:S01]  /*8190*/  LDSM.16.MT88.4 R116, [R193] ;  /* 0x00000000c174783b */ /* 0x000e620000004200 */
[C---:B------:R-:W-:Y:S02]  /*81a0*/  FMUL.FTZ R14, R0.reuse, R126 ;  /* 0x0000007e000e7220 */ /* 0x040fe40000410000 */
[----:B------:R-:W-:Y:S02]  /*81b0*/  FMUL.FTZ R15, R0, R127 ;  /* 0x0000007f000f7220 */ /* 0x000fe40000410000 */
[C---:B------:R-:W-:Y:S03]  /*81c0*/  HMMA.16816.F32 R8, R156.reuse, R20, R8 ;  /* 0x000000149c08723c */ /* 0x040fe60000001808 */
[----:B------:R-:W4:Y:S01]  /*81d0*/  LDSM.16.MT88.4 R124, [R191] ;  /* 0x00000000bf7c783b */ /* 0x000f220000004200 */
[--C-:B--2---:R-:W-:Y:S01]  /*81e0*/  FFMA.FTZ R24, R40, c[0x0][0x2d0], -R114.reuse ;  /* 0x0000b40028187a23 */ /* 0x104fe20000010872 */
[----:B---3--:R-:W-:Y:S01]  /*81f0*/  F2FP.PACK_AB R43, R219, R218 ;  /* 0x000000dadb2b723e */ /* 0x008fe200000000ff */
[--C-:B------:R-:W-:Y:S01]  /*8200*/  FFMA.FTZ R40, R54, c[0x0][0x2d0], -R161.reuse ;  /* 0x0000b40036287a23 */ /* 0x100fe200000108a1 */
[----:B------:R-:W-:Y:S01]  /*8210*/  F2FP.PACK_AB R54, R240, R239 ;  /* 0x000000eff036723e */ /* 0x000fe200000000ff */
[-C--:B------:R-:W-:Y:S01]  /*8220*/  HMMA.16816.F32 R12, R156, R22.reuse, R12 ;  /* 0x000000169c0c723c */ /* 0x080fe2000000180c */
[----:B------:R2:W-:Y:S03]  /*8230*/  MUFU.EX2 R217, R24 ;  /* 0x0000001800d97308 */ /* 0x0005e60000000800 */
[--C-:B------:R-:W-:Y:S02]  /*8240*/  FFMA.FTZ R20, R39, c[0x0][0x2d0], -R161.reuse ;  /* 0x0000b40027147a23 */ /* 0x100fe400000108a1 */
[----:B------:R-:W-:Y:S02]  /*8250*/  FMUL.FTZ R21, R110, R133 ;  /* 0x000000856e157220 */ /* 0x000fe40000410000 */
[C---:B------:R-:W-:Y:S03]  /*8260*/  HMMA.16816.F32 R16, R120.reuse, R22, R16 ;  /* 0x000000167810723c */ /* 0x040fe60000001810 */
[----:B------:R3:W-:Y:S01]  /*8270*/  MUFU.EX2 R183, R40 ;  /* 0x0000002800b77308 */ /* 0x0007e20000000800 */
[C---:B------:R-:W-:Y:S02]  /*8280*/  FMUL.FTZ R34, R0.reuse, R138 ;  /* 0x0000008a00227220 */ /* 0x040fe40000410000 */
[C---:B------:R-:W-:Y:S02]  /*8290*/  FMUL.FTZ R35, R0.reuse, R139 ;  /* 0x0000008b00237220 */ /* 0x040fe40000410000 */
[C---:B------:R-:W-:Y:S04]  /*82a0*/  FMUL.FTZ R22, R109.reuse, R134 ;  /* 0x000000866d167220 */ /* 0x040fe80000410000 */
[----:B------:R-:W-:Y:S01]  /*82b0*/  FMUL.FTZ R23, R109, R135 ;  /* 0x000000876d177220 */ /* 0x000fe20000410000 */
[----:B------:R5:W-:Y:S01]  /*82c0*/  MUFU.EX2 R223, R20 ;  /* 0x0000001400df7308 */ /* 0x000be20000000800 */
[C---:B------:R-:W-:Y:S02]  /*82d0*/  FMUL.FTZ R38, R0.reuse, R142 ;  /* 0x0000008e00267220 */ /* 0x040fe40000410000 */
[C---:B------:R-:W-:Y:S02]  /*82e0*/  FMUL.FTZ R39, R0.reuse, R143 ;  /* 0x0000008f00277220 */ /* 0x040fe40000410000 */
[----:B--2---:R-:W-:Y:S02]  /*82f0*/  FFMA.FTZ R24, R41, c[0x0][0x2d0], -R114 ;  /* 0x0000b40029187a23 */ /* 0x004fe40000010872 */
[C---:B------:R-:W-:Y:S02]  /*8300*/  FMUL.FTZ R90, R0.reuse, R90 ;  /* 0x0000005a005a7220 */ /* 0x040fe40000410000 */
[C---:B------:R-:W-:Y:S01]  /*8310*/  FMUL.FTZ R91, R0.reuse, R91 ;  /* 0x0000005b005b7220 */ /* 0x040fe20000410000 */
[----:B------:R2:W-:Y:S01]  /*8320*/  MUFU.EX2 R216, R24 ;  /* 0x0000001800d87308 */ /* 0x0005e20000000800 */
[C---:B------:R-:W-:Y:S02]  /*8330*/  FMUL.FTZ R94, R0.reuse, R94 ;  /* 0x0000005e005e7220 */ /* 0x040fe40000410000 */
[C---:B------:R-:W-:Y:S02]  /*8340*/  FMUL.FTZ R95, R0.reuse, R95 ;  /* 0x0000005f005f7220 */ /* 0x040fe40000410000 */
[----:B---3--:R-:W-:Y:S02]  /*8350*/  FFMA.FTZ R40, R65, c[0x0][0x2d0], -R160 ;  /* 0x0000b40041287a23 */ /* 0x008fe400000108a0 */
[--C-:B------:R-:W-:Y:S01]  /*8360*/  FFMA.FTZ R41, R55, c[0x0][0x2d0], -R161.reuse ;  /* 0x0000b40037297a23 */ /* 0x100fe200000108a1 */
[----:B------:R-:W-:Y:S01]  /*8370*/  F2FP.PACK_AB R55, R237, R236 ;  /* 0x000000eced37723e */ /* 0x000fe200000000ff */
[C---:B------:R-:W-:Y:S01]  /*8380*/  FMUL.FTZ R27, R0.reuse, R151 ;  /* 0x00000097001b7220 */ /* 0x040fe20000410000 */
[----:B------:R3:W-:Y:S01]  /*8390*/  MUFU.EX2 R177, R40 ;  /* 0x0000002800b17308 */ /* 0x0007e20000000800 */
[C---:B------:R-:W-:Y:S02]  /*83a0*/  FMUL.FTZ R106, R0.reuse, R106 ;  /* 0x0000006a006a7220 */ /* 0x040fe40000410000 */
[----:B------:R-:W-:Y:S02]  /*83b0*/  FMUL.FTZ R107, R0, R107 ;  /* 0x0000006b006b7220 */ /* 0x000fe40000410000 */
[----:B-----5:R-:W-:Y:S05]  /*83c0*/  FMUL.FTZ R20, R110, R132 ;  /* 0x000000846e147220 */ /* 0x020fea0000410000 */
[----:B------:R5:W-:Y:S02]  /*83d0*/  MUFU.EX2 R184, R41 ;  /* 0x0000002900b87308 */ /* 0x000be40000000800 */
[-C--:B-1----:R-:W-:Y:S03]  /*83e0*/  HMMA.16816.F32 R20, R120, R116.reuse, R20 ;  /* 0x000000747814723c */ /* 0x082fe60000001814 */
[----:B--2---:R-:W-:Y:S02]  /*83f0*/  FFMA.FTZ R24, R44, c[0x0][0x2d0], -R114 ;  /* 0x0000b4002c187a23 */ /* 0x004fe40000010872 */
[----:B------:R-:W-:Y:S03]  /*8400*/  FFMA.FTZ R44, R64, c[0x0][0x2d0], -R160 ;  /* 0x0000b400402c7a23 */ /* 0x000fe600000108a0 */
[C---:B------:R-:W-:Y:S01]  /*8410*/  HMMA.16816.F32 R32, R156.reuse, R116, R32 ;  /* 0x000000749c20723c */ /* 0x040fe20000001820 */
[----:B------:R1:W-:Y:S03]  /*8420*/  MUFU.EX2 R212, R24 ;  /* 0x0000001800d47308 */ /* 0x0003e60000000800 */
[--C-:B---3--:R-:W-:Y:S04]  /*8430*/  FFMA.FTZ R40, R66, c[0x0][0x2d0], -R161.reuse ;  /* 0x0000b40042287a23 */ /* 0x108fe800000108a1 */
[-C--:B------:R-:W-:Y:S03]  /*8440*/  HMMA.16816.F32 R36, R156, R118.reuse, R36 ;  /* 0x000000769c24723c */ /* 0x080fe60000001824 */
[----:B------:R2:W-:Y:S01]  /*8450*/  MUFU.EX2 R176, R40 ;  /* 0x0000002800b07308 */ /* 0x0005e20000000800 */
[--C-:B-----5:R-:W-:Y:S04]  /*8460*/  FFMA.FTZ R41, R70, c[0x0][0x2d0], -R161.reuse ;  /* 0x0000b40046297a23 */ /* 0x120fe800000108a1 */
[C---:B------:R-:W-:Y:S01]  /*8470*/  HMMA.16816.F32 R48, R120.reuse, R118, R48 ;  /* 0x000000767830723c */ /* 0x040fe20000001830 */
[----:B------:R-:W3:Y:S04]  /*8480*/  LDSM.16.MT88.4 R116, [R192] ;  /* 0x00000000c074783b */ /* 0x000ee80000004200 */
[----:B------:R5:W3:Y:S03]  /*8490*/  MUFU.EX2 R132, R26 ;  /* 0x0000001a00847308 */ /* 0x000ae60000000800 */
[-C--:B----4-:R-:W-:Y:S04]  /*84a0*/  HMMA.16816.F32 R84, R120, R124.reuse, R84 ;  /* 0x0000007c7854723c */ /* 0x090fe80000001854 */
[----:B-1----:R-:W-:Y:S02]  /*84b0*/  FFMA.FTZ R24, R45, c[0x0][0x2d0], -R114 ;  /* 0x0000b4002d187a23 */ /* 0x002fe40000010872 */
[--C-:B------:R-:W-:Y:S01]  /*84c0*/  FFMA.FTZ R45, R68, c[0x0][0x2d0], -R160.reuse ;  /* 0x0000b400442d7a23 */ /* 0x100fe200000108a0 */
[----:B------:R1:W-:Y:S01]  /*84d0*/  MUFU.EX2 R179, R44 ;  /* 0x0000002c00b37308 */ /* 0x0003e20000000800 */
[C---:B------:R-:W-:Y:S04]  /*84e0*/  HMMA.16816.F32 R88, R156.reuse, R124, R88 ;  /* 0x0000007c9c58723c */ /* 0x040fe80000001858 */
[----:B--2---:R-:W-:Y:S02]  /*84f0*/  FFMA.FTZ R40, R67, c[0x0][0x2d0], -R161 ;  /* 0x0000b40043287a23 */ /* 0x004fe400000108a1 */
[----:B------:R-:W-:Y:S02]  /*8500*/  LDSM.16.MT88.4 R64, [R192+0x800] ;  /* 0x00080000c040783b */ /* 0x000fe40000004200 */
[-C--:B------:R-:W-:Y:S01]  /*8510*/  HMMA.16816.F32 R92, R156, R126.reuse, R92 ;  /* 0x0000007e9c5c723c */ /* 0x080fe2000000185c */
[----:B------:R2:W-:Y:S03]  /*8520*/  MUFU.EX2 R214, R24 ;  /* 0x0000001800d67308 */ /* 0x0005e60000000800 */
[C---:B-----5:R-:W-:Y:S02]  /*8530*/  FMUL.FTZ R26, R0.reuse, R150 ;  /* 0x00000096001a7220 */ /* 0x060fe40000410000 */
[----:B------:R-:W-:Y:S02]  /*8540*/  FFMA.FTZ R0, R0, R211, R165 ;  /* 0x000000d300007223 */ /* 0x000fe400000100a5 */
[C---:B------:R-:W-:Y:S01]  /*8550*/  HMMA.16816.F32 R96, R120.reuse, R126, R96 ;  /* 0x0000007e7860723c */ /* 0x040fe20000001860 */
[----:B------:R-:W4:Y:S02]  /*8560*/  LDSM.16.MT88.4 R124, [R190+0x800] ;  /* 0x00080000be7c783b */ /* 0x000f240000004200 */
[----:B------:R5:W-:Y:S01]  /*8570*/  MUFU.EX2 R175, R40 ;  /* 0x0000002800af7308 */ /* 0x000be20000000800 */
[----:B-1----:R-:W-:Y:S04]  /*8580*/  FFMA.FTZ R44, R110, R207, R167 ;  /* 0x000000cf6e2c7223 */ /* 0x002fe800000100a7 */
[-C--:B---3--:R-:W-:Y:S05]  /*8590*/  HMMA.16816.F32 R100, R120, R116.reuse, R100 ;  /* 0x000000747864723c */ /* 0x088fea0000001864 */
[----:B------:R1:W3:Y:S03]  /*85a0*/  MUFU.EX2 R174, R45 ;  /* 0x0000002d00ae7308 */ /* 0x0002e60000000800 */
[C---:B------:R-:W-:Y:S04]  /*85b0*/  HMMA.16816.F32 R104, R156.reuse, R116, R104 ;  /* 0x000000749c68723c */ /* 0x040fe80000001868 */
[----:B--2---:R-:W-:Y:S01]  /*85c0*/  FFMA.FTZ R24, R52, c[0x0][0x2d0], -R160 ;  /* 0x0000b40034187a23 */ /* 0x004fe200000108a0 */
[----:B------:R-:W-:Y:S02]  /*85d0*/  F2FP.PACK_AB R52, R235, R231 ;  /* 0x000000e7eb34723e */ /* 0x000fe400000000ff */
[----:B------:R-:W-:Y:S01]  /*85e0*/  F2FP.PACK_AB R116, R233, R227 ;  /* 0x000000e3e974723e */ /* 0x000fe200000000ff */
[----:B------:R2:W-:Y:S01]  /*85f0*/  MUFU.EX2 R215, R24 ;  /* 0x0000001800d77308 */ /* 0x0005e20000000800 */
[----:B------:R-:W-:Y:S03]  /*8600*/  F2FP.PACK_AB R117, R182, R132 ;  /* 0x00000084b675723e */ /* 0x000fe600000000ff */
[----:B-----5:R-:W-:Y:S06]  /*8610*/  FFMA.FTZ R40, R56, c[0x0][0x2d0], -R114 ;  /* 0x0000b40038287a23 */ /* 0x020fec0000010872 */
[----:B------:R5:W-:Y:S01]  /*8620*/  MUFU.EX2 R168, R40 ;  /* 0x0000002800a87308 */ /* 0x000be20000000800 */
[----:B-1----:R-:W-:Y:S01]  /*8630*/  FFMA.FTZ R45, R71, c[0x0][0x2d0], -R161 ;  /* 0x0000b400472d7a23 */ /* 0x002fe200000108a1 */
[----:B---3--:R-:W-:Y:S01]  /*8640*/  F2FP.PACK_AB R152, R171, R174 ;  /* 0x000000aeab98723e */ /* 0x008fe200000000ff */
[----:B------:R-:W-:Y:S01]  /*8650*/  LDSM.16.MT88.4 R68, [R193+0x1000] ;  /* 0x00100000c144783b */ /* 0x000fe20000004200 */
[--C-:B--2---:R-:W-:Y:S01]  /*8660*/  FFMA.FTZ R24, R53, c[0x0][0x2d0], -R160.reuse ;  /* 0x0000b40035187a23 */ /* 0x104fe200000108a0 */
[----:B------:R-:W-:Y:S01]  /*8670*/  F2FP.PACK_AB R53, R238, R229 ;  /* 0x000000e5ee35723e */ /* 0x000fe200000000ff */
[----:B------:R-:W-:Y:S04]  /*8680*/  FFMA.FTZ R160, R81, c[0x0][0x2d0], -R160 ;  /* 0x0000b40051a07a23 */ /* 0x000fe800000108a0 */
[----:B------:R1:W-:Y:S01]  /*8690*/  MUFU.EX2 R213, R24 ;  /* 0x0000001800d57308 */ /* 0x0003e20000000800 */
[----:B------:R-:W-:Y:S02]  /*86a0*/  FFMA.FTZ R81, R73, c[0x0][0x2d0], -R114 ;  /* 0x0000b40049517a23 */ /* 0x000fe40000010872 */
[----:B------:R-:W-:Y:S02]  /*86b0*/  FFMA.FTZ R73, R109, R208, R162 ;  /* 0x000000d06d497223 */ /* 0x000fe400000100a2 */
[----:B-----5:R-:W-:Y:S05]  /*86c0*/  FFMA.FTZ R40, R57, c[0x0][0x2d0], -R114 ;  /* 0x0000b40039287a23 */ /* 0x020fea0000010872 */
[----:B------:R2:W-:Y:S10]  /*86d0*/  MUFU.EX2 R169, R40 ;  /* 0x0000002800a97308 */ /* 0x0005f40000000800 */
[----:B------:R3:W-:Y:S01]  /*86e0*/  MUFU.EX2 R162, R41 ;  /* 0x0000002900a27308 */ /* 0x0007e20000000800 */
[C---:B-1----:R-:W-:Y:S02]  /*86f0*/  FMUL.FTZ R24, R3.reuse, R148 ;  /* 0x0000009403187220 */ /* 0x042fe40000410000 */
[----:B------:R-:W-:Y:S04]  /*8700*/  FFMA.FTZ R3, R3, R209, R166 ;  /* 0x000000d103037223 */ /* 0x000fe800000100a6 */
[----:B------:R-:W-:Y:S01]  /*8710*/  FADD.FTZ R3, R186, R3 ;  /* 0x00000003ba037221 */ /* 0x000fe20000010000 */
[-C--:B------:R-:W-:Y:S02]  /*8720*/  HMMA.16816.F32 R24, R156, R118.reuse, R24 ;  /* 0x000000769c18723c */ /* 0x080fe40000001818 */
[----:B------:R-:W-:Y:S01]  /*8730*/  MUFU.EX2 R158, R115 ;  /* 0x00000073009e7308 */ /* 0x000fe20000000800 */
[----:B--2---:R-:W-:Y:S02]  /*8740*/  FFMA.FTZ R40, R60, c[0x0][0x2d0], -R114 ;  /* 0x0000b4003c287a23 */ /* 0x004fe40000010872 */
[----:B------:R-:W-:Y:S03]  /*8750*/  FFMA.FTZ R60, R58, c[0x0][0x2d0], -R108 ;  /* 0x0000b4003a3c7a23 */ /* 0x000fe6000001086c */
[----:B------:R-:W-:Y:S01]  /*8760*/  HMMA.16816.F32 R28, R120, R118, R28 ;  /* 0x00000076781c723c */ /* 0x000fe2000000181c */
[----:B------:R-:W1:Y:S03]  /*8770*/  LDSM.16.MT88.4 R120, [R191+0x800] ;  /* 0x00080000bf78783b */ /* 0x000e660000004200 */
[----:B------:R-:W-:Y:S01]  /*8780*/  MUFU.EX2 R110, R60 ;  /* 0x0000003c006e7308 */ /* 0x000fe20000000800 */
[----:B---3--:R-:W-:Y:S02]  /*8790*/  F2FP.PACK_AB R41, R223, R224 ;  /* 0x000000e0df29723e */ /* 0x008fe400000000ff */
[----:B------:R-:W-:Y:S01]  /*87a0*/  F2FP.PACK_AB R118, R228, R232 ;  /* 0x000000e8e476723e */ /* 0x000fe200000000ff */
[-C--:B----4-:R-:W-:Y:S05]  /*87b0*/  HMMA.16816.F32 R4, R52, R124.reuse, R4 ;  /* 0x0000007c3404723c */ /* 0x090fea0000001804 */
[----:B------:R-:W-:Y:S01]  /*87c0*/  F2FP.PACK_AB R119, R178, R180 ;  /* 0x000000b4b277723e */ /* 0x000fe200000000ff */
[----:B------:R2:W-:Y:S06]  /*87d0*/  MUFU.EX2 R170, R40 ;  /* 0x0000002800aa7308 */ /* 0x0005ec0000000800 */
[C---:B------:R-:W-:Y:S04]  /*87e0*/  HMMA.16816.F32 R8, R116.reuse, R124, R8 ;  /* 0x0000007c7408723c */ /* 0x040fe80000001808 */
[----:B------:R3:W4:Y:S04]  /*87f0*/  MUFU.EX2 R159, R45 ;  /* 0x0000002d009f7308 */ /* 0x0007280000000800 */
[-C--:B------:R-:W-:Y:S06]  /*8800*/  HMMA.16816.F32 R12, R116, R126.reuse, R12 ;  /* 0x0000007e740c723c */ /* 0x080fec000000180c */
[----:B------:R-:W5:Y:S02]  /*8810*/  MUFU.EX2 R156, R160 ;  /* 0x000000a0009c7308 */ /* 0x000f640000000800 */
[C---:B------:R-:W-:Y:S04]  /*8820*/  HMMA.16816.F32 R16, R52.reuse, R126, R16 ;  /* 0x0000007e3410723c */ /* 0x040fe80000001810 */
[--C-:B--2---:R-:W-:Y:S02]  /*8830*/  FFMA.FTZ R40, R61, c[0x0][0x2d0], -R114.reuse ;  /* 0x0000b4003d287a23 */ /* 0x104fe40000010872 */
[----:B------:R-:W-:Y:S02]  /*8840*/  FFMA.FTZ R61, R82, c[0x0][0x2d0], -R161 ;  /* 0x0000b400523d7a23 */ /* 0x000fe400000108a1 */
[-C--:B------:R-:W-:Y:S01]  /*8850*/  HMMA.16816.F32 R20, R52, R128.reuse, R20 ;  /* 0x000000803414723c */ /* 0x080fe20000001814 */
[----:B------:R2:W-:Y:S03]  /*8860*/  MUFU.EX2 R172, R40 ;  /* 0x0000002800ac7308 */ /* 0x0005e60000000800 */
[----:B---3--:R-:W-:Y:S01]  /*8870*/  F2FP.PACK_AB R45, R163, R164 ;  /* 0x000000a4a32d723e */ /* 0x008fe200000000ff */
[----:B------:R-:W-:Y:S01]  /*8880*/  FFMA.FTZ R82, R76, c[0x0][0x2d0], -R114 ;  /* 0x0000b4004c527a23 */ /* 0x000fe20000010872 */
[----:B----4-:R-:W-:Y:S01]  /*8890*/  F2FP.PACK_AB R153, R159, R162 ;  /* 0x000000a29f99723e */ /* 0x010fe200000000ff */
[----:B------:R-:W-:Y:S01]  /*88a0*/  FFMA.FTZ R76, R74, c[0x0][0x2d0], -R108 ;  /* 0x0000b4004a4c7a23 */ /* 0x000fe2000001086c */
[C---:B------:R-:W-:Y:S03]  /*88b0*/  HMMA.16816.F32 R32, R116.reuse, R128, R32 ;  /* 0x000000807420723c */ /* 0x040fe60000001820 */
[----:B------:R-:W-:Y:S01]  /*88c0*/  MUFU.EX2 R115, R61 ;  /* 0x0000003d00737308 */ /* 0x000fe20000000800 */
[----:B------:R-:W-:Y:S01]  /*88d0*/  FADD.FTZ R74, R173, R44 ;  /* 0x0000002cad4a7221 */ /* 0x000fe20000010000 */
[----:B------:R-:W-:Y:S01]  /*88e0*/  F2FP.PACK_AB R44, R216, R217 ;  /* 0x000000d9d82c723e */ /* 0x000fe200000000ff */
[----:B------:R-:W-:Y:S01]  /*88f0*/  FFMA.FTZ R114, R77, c[0x0][0x2d0], -R114 ;  /* 0x0000b4004d727a23 */ /* 0x000fe20000010872 */
[----:B-----5:R-:W-:Y:S01]  /*8900*/  F2FP.PACK_AB R154, R156, R158 ;  /* 0x0000009e9c9a723e */ /* 0x020fe200000000ff */
[-C--:B------:R-:W-:Y:S05]  /*8910*/  HMMA.16816.F32 R36, R116, R130.reuse, R36 ;  /* 0x000000827424723c */ /* 0x080fea0000001824 */
[----:B------:R-:W-:Y:S03]  /*8920*/  MUFU.EX2 R77, R72 ;  /* 0x00000048004d7308 */ /* 0x000fe60000000800 */
[C---:B------:R-:W-:Y:S01]  /*8930*/  HMMA.16816.F32 R48, R52.reuse, R130, R48 ;  /* 0x000000823430723c */ /* 0x040fe20000001830 */
[----:B------:R-:W-:Y:S03]  /*8940*/  LDSM.16.MT88.4 R128, [R190+0x2000] ;  /* 0x00200000be80783b */ /* 0x000fe60000004200 */
[--C-:B--2---:R-:W-:Y:S01]  /*8950*/  FFMA.FTZ R40, R46, c[0x0][0x2d0], -R108.reuse ;  /* 0x0000b4002e287a23 */ /* 0x104fe2000001086c */
[----:B------:R-:W-:Y:S02]  /*8960*/  F2FP.PACK_AB R46, R214, R212 ;  /* 0x000000d4d62e723e */ /* 0x000fe400000000ff */
[----:B------:R-:W-:Y:S01]  /*8970*/  MUFU.EX2 R72, R80 ;  /* 0x0000005000487308 */ /* 0x000fe20000000800 */
[-C--:B-1----:R-:W-:Y:S08]  /*8980*/  HMMA.16816.F32 R84, R52, R120.reuse, R84 ;  /* 0x000000783454723c */ /* 0x082ff00000001854 */
[C---:B------:R-:W-:Y:S01]  /*8990*/  HMMA.16816.F32 R88, R116.reuse, R120, R88 ;  /* 0x000000787458723c */ /* 0x040fe20000001858 */
[----:B------:R1:W-:Y:S07]  /*89a0*/  MUFU.EX2 R161, R40 ;  /* 0x0000002800a17308 */ /* 0x0003ee0000000800 */
[-C--:B------:R-:W-:Y:S08]  /*89b0*/  HMMA.16816.F32 R92, R116, R122.reuse, R92 ;  /* 0x0000007a745c723c */ /* 0x080ff0000000185c */
[C---:B------:R-:W-:Y:S01]  /*89c0*/  HMMA.16816.F32 R96, R52.reuse, R122, R96 ;  /* 0x0000007a3460723c */ /* 0x040fe20000001860 */
[----:B------:R-:W2:Y:S07]  /*89d0*/  LDSM.16.MT88.4 R120, [R190+0x1000] ;  /* 0x00100000be78783b */ /* 0x000eae0000004200 */
[-C--:B------:R-:W-:Y:S04]  /*89e0*/  HMMA.16816.F32 R100, R52, R64.reuse, R100 ;  /* 0x000000403464723c */ /* 0x080fe80000001864 */
[--C-:B-1----:R-:W-:Y:S04]  /*89f0*/  FFMA.FTZ R40, R47, c[0x0][0x2d0], -R108.reuse ;  /* 0x0000b4002f287a23 */ /* 0x102fe8000001086c */
[C---:B------:R-:W-:Y:S01]  /*8a00*/  HMMA.16816.F32 R104, R116.reuse, R64, R104 ;  /* 0x000000407468723c */ /* 0x040fe20000001868 */
[----:B------:R1:W3:Y:S06]  /*8a10*/  MUFU.EX2 R157, R40 ;  /* 0x00000028009d7308 */ /* 0x0002ec0000000800 */
[--C-:B------:R-:W-:Y:S01]  /*8a20*/  FFMA.FTZ R64, R59, c[0x0][0x2d0], -R108.reuse ;  /* 0x0000b4003b407a23 */ /* 0x100fe2000001086c */
[-C--:B------:R-:W-:Y:S01]  /*8a30*/  HMMA.16816.F32 R24, R116, R66.reuse, R24 ;  /* 0x000000427418723c */ /* 0x080fe20000001818 */
[----:B------:R-:W4:Y:S02]  /*8a40*/  LDSM.16.MT88.4 R56, [R191+0x1000] ;  /* 0x00100000bf38783b */ /* 0x000f240000004200 */
[----:B------:R-:W-:Y:S01]  /*8a50*/  MUFU.EX2 R109, R64 ;  /* 0x00000040006d7308 */ /* 0x000fe20000000800 */
[--C-:B------:R-:W-:Y:S02]  /*8a60*/  FFMA.FTZ R65, R62, c[0x0][0x2d0], -R108.reuse ;  /* 0x0000b4003e417a23 */ /* 0x100fe4000001086c */
[----:B------:R-:W-:Y:S02]  /*8a70*/  FFMA.FTZ R108, R79, c[0x0][0x2d0], -R108 ;  /* 0x0000b4004f6c7a23 */ /* 0x000fe4000001086c */
[----:B------:R-:W-:Y:S01]  /*8a80*/  HMMA.16816.F32 R28, R52, R66, R28 ;  /* 0x00000042341c723c */ /* 0x000fe2000000181c */
[----:B------:R-:W5:Y:S04]  /*8a90*/  LDSM.16.MT88.4 R52, [R192+0x1000] ;  /* 0x00100000c034783b */ /* 0x000f680000004200 */
[----:B------:R4:W-:Y:S01]  /*8aa0*/  MUFU.EX2 R79, R65 ;  /* 0x00000041004f7308 */ /* 0x0009e20000000800 */
[----:B-1----:R-:W-:Y:S03]  /*8ab0*/  F2FP.PACK_AB R40, R225, R226 ;  /* 0x000000e2e128723e */ /* 0x002fe600000000ff */
[----:B------:R-:W1:Y:S03]  /*8ac0*/  LDSM.16.MT88.4 R60, [R190+0x1800] ;  /* 0x00180000be3c783b */ /* 0x000e660000004200 */
[----:B---3--:R-:W-:Y:S01]  /*8ad0*/  F2FP.PACK_AB R47, R157, R161 ;  /* 0x000000a19d2f723e */ /* 0x008fe200000000ff */
[-C--:B--2---:R-:W-:Y:S08]  /*8ae0*/  HMMA.16816.F32 R4, R40, R120.reuse, R4 ;  /* 0x000000782804723c */ /* 0x084ff00000001804 */
[C---:B------:R-:W-:Y:S01]  /*8af0*/  HMMA.16816.F32 R8, R44.reuse, R120, R8 ;  /* 0x000000782c08723c */ /* 0x040fe20000001808 */
[----:B----4-:R-:W-:Y:S07]  /*8b00*/  LDSM.16.MT88.4 R64, [R191+0x1800] ;  /* 0x00180000bf40783b */ /* 0x010fee0000004200 */
[-C--:B------:R-:W-:Y:S08]  /*8b10*/  HMMA.16816.F32 R12, R44, R122.reuse, R12 ;  /* 0x0000007a2c0c723c */ /* 0x080ff0000000180c */
[C---:B------:R-:W-:Y:S08]  /*8b20*/  HMMA.16816.F32 R16, R40.reuse, R122, R16 ;  /* 0x0000007a2810723c */ /* 0x040ff00000001810 */
[-C--:B------:R-:W-:Y:S08]  /*8b30*/  HMMA.16816.F32 R20, R40, R68.reuse, R20 ;  /* 0x000000442814723c */ /* 0x080ff00000001814 */
[C---:B------:R-:W-:Y:S07]  /*8b40*/  HMMA.16816.F32 R32, R44.reuse, R68, R32 ;  /* 0x000000442c20723c */ /* 0x040fee0000001820 */
[----:B------:R-:W-:Y:S01]  /*8b50*/  FADD.FTZ R69, R187, R3 ;  /* 0x00000003bb457221 */ /* 0x000fe20000010000 */
[-C--:B------:R-:W-:Y:S08]  /*8b60*/  HMMA.16816.F32 R36, R44, R70.reuse, R36 ;  /* 0x000000462c24723c */ /* 0x080ff00000001824 */
[C---:B------:R-:W-:Y:S01]  /*8b70*/  HMMA.16816.F32 R48, R40.reuse, R70, R48 ;  /* 0x000000462830723c */ /* 0x040fe20000001830 */
[----:B------:R-:W2:Y:S07]  /*8b80*/  MUFU.EX2 R71, R81 ;  /* 0x0000005100477308 */ /* 0x000eae0000000800 */
[-C--:B------:R-:W-:Y:S08]  /*8b90*/  HMMA.16816.F32 R84, R40, R56.reuse, R84 ;  /* 0x000000382854723c */ /* 0x080ff00000001854 */
[C---:B------:R-:W-:Y:S08]  /*8ba0*/  HMMA.16816.F32 R88, R44.reuse, R56, R88 ;  /* 0x000000382c58723c */ /* 0x040ff00000001858 */
[-C--:B------:R-:W-:Y:S04]  /*8bb0*/  HMMA.16816.F32 R92, R44, R58.reuse, R92 ;  /* 0x0000003a2c5c723c */ /* 0x080fe8000000185c */
[----:B--2---:R-:W-:Y:S04]  /*8bc0*/  F2FP.PACK_AB R148, R71, R72 ;  /* 0x000000484794723e */ /* 0x004fe800000000ff */
        /* <DEDUP_REMOVED lines=8> */
[----:B------:R-:W-:Y:S01]  /*8c50*/  FADD.FTZ R44, R203, R73 ;  /* 0x00000049cb2c7221 */ /* 0x000fe20000010000 */
[----:B------:R-:W-:Y:S01]  /*8c60*/  F2FP.PACK_AB R47, R77, R79 ;  /* 0x0000004f4d2f723e */ /* 0x000fe200000000ff */
[----:B------:R-:W-:Y:S01]  /*8c70*/  FADD.FTZ R45, R181, R0 ;  /* 0x00000000b52d7221 */ /* 0x000fe20000010000 */
[----:B------:R-:W-:Y:S01]  /*8c80*/  F2FP.PACK_AB R40, R213, R215 ;  /* 0x000000d7d528723e */ /* 0x000fe200000000ff */
[----:B------:R-:W-:Y:S01]  /*8c90*/  FADD.FTZ R70, R198, R44 ;  /* 0x0000002cc6467221 */ /* 0x000fe20000010000 */
[----:B------:R-:W-:Y:S01]  /*8ca0*/  F2FP.PACK_AB R41, R184, R183 ;  /* 0x000000b7b829723e */ /* 0x000fe200000000ff */
[----:B------:R-:W4:Y:S02]  /*8cb0*/  MUFU.EX2 R73, R83 ;  /* 0x0000005300497308 */ /* 0x000f240000000800 */
[----:B------:R-:W-:Y:S01]  /*8cc0*/  F2FP.PACK_AB R42, R177, R179 ;  /* 0x000000b3b12a723e */ /* 0x000fe200000000ff */
[----:B------:R-:W-:Y:S01]  /*8cd0*/  FADD.FTZ R68, R185, R45 ;  /* 0x0000002db9447221 */ /* 0x000fe20000010000 */
[----:B------:R-:W-:Y:S01]  /*8ce0*/  F2FP.PACK_AB R43, R175, R176 ;  /* 0x000000b0af2b723e */ /* 0x000fe200000000ff */
[----:B------:R-:W-:Y:S01]  /*8cf0*/  FADD.FTZ R0, R204, R74 ;  /* 0x0000004acc007221 */ /* 0x000fe20000010000 */
[----:B------:R-:W-:Y:S02]  /*8d00*/  F2FP.PACK_AB R44, R169, R168 ;  /* 0x000000a8a92c723e */ /* 0x000fe400000000ff */
[----:B------:R-:W-:Y:S01]  /*8d10*/  F2FP.PACK_AB R45, R109, R110 ;  /* 0x0000006e6d2d723e */ /* 0x000fe200000000ff */
[----:B------:R-:W-:Y:S02]  /*8d20*/  FADD.FTZ R3, R210, R0 ;  /* 0x00000000d2037221 */ /* 0x000fe40000010000 */
[-C--:B-1----:R-:W-:Y:S03]  /*8d30*/  HMMA.16816.F32 R4, R40, R60.reuse, R4 ;  /* 0x0000003c2804723c */ /* 0x082fe60000001804 */
[----:B------:R-:W-:Y:S02]  /*8d40*/  FADD.FTZ R0, R234, R70 ;  /* 0x00000046ea007221 */ /* 0x000fe40000010000 */
[----:B------:R-:W-:Y:S03]  /*8d50*/  FADD.FTZ R3, R231, R3 ;  /* 0x00000003e7037221 */ /* 0x000fe60000010000 */
[C---:B------:R-:W-:Y:S01]  /*8d60*/  HMMA.16816.F32 R8, R44.reuse, R60, R8 ;  /* 0x0000003c2c08723c */ /* 0x040fe20000001808 */
[----:B------:R1:W-:Y:S03]  /*8d70*/  MUFU.EX2 R61, R114 ;  /* 0x00000072003d7308 */ /* 0x0003e60000000800 */
[----:B----4-:R-:W-:Y:S04]  /*8d80*/  F2FP.PACK_AB R155, R73, R115 ;  /* 0x00000073499b723e */ /* 0x010fe800000000ff */
[-C--:B------:R-:W-:Y:S03]  /*8d90*/  HMMA.16816.F32 R12, R44, R62.reuse, R12 ;  /* 0x0000003e2c0c723c */ /* 0x080fe6000000180c */
[----:B------:R-:W-:Y:S05]  /*8da0*/  MUFU.EX2 R60, R76 ;  /* 0x0000004c003c7308 */ /* 0x000fea0000000800 */
[C---:B------:R-:W-:Y:S05]  /*8db0*/  HMMA.16816.F32 R16, R40.reuse, R62, R16 ;  /* 0x0000003e2810723c */ /* 0x040fea0000001810 */
[----:B------:R-:W4:Y:S03]  /*8dc0*/  MUFU.EX2 R62, R82 ;  /* 0x00000052003e7308 */ /* 0x000f260000000800 */
[-C--:B--2---:R-:W-:Y:S04]  /*8dd0*/  HMMA.16816.F32 R20, R40, R56.reuse, R20 ;  /* 0x000000382814723c */ /* 0x084fe80000001814 */
[----:B-1----:R-:W-:Y:S04]  /*8de0*/  MOV R114, R111 ;  /* 0x0000006f00727202 */ /* 0x002fe80000000f00 */
[C---:B------:R-:W-:Y:S01]  /*8df0*/  HMMA.16816.F32 R32, R44.reuse, R56, R32 ;  /* 0x000000382c20723c */ /* 0x040fe20000001820 */
[----:B------:R-:W-:Y:S06]  /*8e00*/  MUFU.EX2 R57, R108 ;  /* 0x0000006c00397308 */ /* 0x000fec0000000800 */
[----:B------:R-:W-:Y:S01]  /*8e10*/  FADD.FTZ R56, R229, R0 ;  /* 0x00000000e5387221 */ /* 0x000fe20000010000 */
[-C--:B------:R-:W-:Y:S04]  /*8e20*/  HMMA.16816.F32 R36, R44, R58.reuse, R36 ;  /* 0x0000003a2c24723c */ /* 0x080fe80000001824 */
[----:B------:R-:W-:Y:S01]  /*8e30*/  FADD.FTZ R0, R235, R3 ;  /* 0x00000003eb007221 */ /* 0x000fe20000010000 */
[----:B----4-:R-:W-:Y:S03]  /*8e40*/  F2FP.PACK_AB R150, R61, R62 ;  /* 0x0000003e3d96723e */ /* 0x010fe600000000ff */
[C---:B------:R-:W-:Y:S01]  /*8e50*/  HMMA.16816.F32 R48, R40.reuse, R58, R48 ;  /* 0x0000003a2830723c */ /* 0x040fe20000001830 */
[----:B------:R-:W1:Y:S03]  /*8e60*/  MUFU.EX2 R59, R75 ;  /* 0x0000004b003b7308 */ /* 0x000e660000000800 */
[----:B------:R-:W-:Y:S04]  /*8e70*/  FADD.FTZ R0, R239, R0 ;  /* 0x00000000ef007221 */ /* 0x000fe80000010000 */
[-C--:B------:R-:W-:Y:S03]  /*8e80*/  HMMA.16816.F32 R84, R40, R64.reuse, R84 ;  /* 0x000000402854723c */ /* 0x080fe60000001854 */
[----:B------:R-:W2:Y:S05]  /*8e90*/  MUFU.EX2 R58, R78 ;  /* 0x0000004e003a7308 */ /* 0x000eaa0000000800 */
[C---:B------:R-:W-:Y:S08]  /*8ea0*/  HMMA.16816.F32 R88, R44.reuse, R64, R88 ;  /* 0x000000402c58723c */ /* 0x040ff00000001858 */
[-C--:B------:R-:W-:Y:S04]  /*8eb0*/  HMMA.16816.F32 R92, R44, R66.reuse, R92 ;  /* 0x000000422c5c723c */ /* 0x080fe8000000185c */
[----:B-1----:R-:W-:Y:S04]  /*8ec0*/  F2FP.PACK_AB R149, R59, R60 ;  /* 0x0000003c3b95723e */ /* 0x002fe800000000ff */
[C---:B------:R-:W-:Y:S04]  /*8ed0*/  HMMA.16816.F32 R96, R40.reuse, R66, R96 ;  /* 0x000000422860723c */ /* 0x040fe80000001860 */
[----:B--2---:R-:W-:Y:S04]  /*8ee0*/  F2FP.PACK_AB R151, R57, R58 ;  /* 0x0000003a3997723e */ /* 0x004fe800000000ff */
[-C--:B---3--:R-:W-:Y:S08]  /*8ef0*/  HMMA.16816.F32 R100, R40, R52.reuse, R100 ;  /* 0x000000342864723c */ /* 0x088ff00000001864 */
[C---:B------:R-:W-:Y:S07]  /*8f00*/  HMMA.16816.F32 R104, R44.reuse, R52, R104 ;  /* 0x000000342c68723c */ /* 0x040fee0000001868 */
[----:B------:R-:W-:Y:S01]  /*8f10*/  FADD.FTZ R52, R220, R68 ;  /* 0x00000044dc347221 */ /* 0x000fe20000010000 */
[-C--:B------:R-:W-:Y:S01]  /*8f20*/  HMMA.16816.F32 R24, R44, R54.reuse, R24 ;  /* 0x000000362c18723c */ /* 0x080fe20000001818 */
[----:B------:R-:W1:Y:S03]  /*8f30*/  LDSM.16.MT88.4 R44, [R191+0x2000] ;  /* 0x00200000bf2c783b */ /* 0x000e660000004200 */
[----:B------:R-:W-:Y:S04]  /*8f40*/  FADD.FTZ R53, R230, R69 ;  /* 0x00000045e6357221 */ /* 0x000fe80000010000 */
[----:B------:R-:W-:Y:S07]  /*8f50*/  HMMA.16816.F32 R28, R40, R54, R28 ;  /* 0x00000036281c723c */ /* 0x000fee000000181c */
[----:B------:R-:W-:Y:S01]  /*8f60*/  FADD.FTZ R40, R132, R52 ;  /* 0x0000003484287221 */ /* 0x000fe20000010000 */
[-C--:B------:R-:W-:Y:S01]  /*8f70*/  HMMA.16816.F32 R120, R152, R128.reuse, R4 ;  /* 0x000000809878723c */ /* 0x080fe20000001804 */
[----:B------:R-:W2:Y:S04]  /*8f80*/  LDSM.16.MT88.4 R4, [R192+0x2000] ;  /* 0x00200000c004783b */ /* 0x000ea80000004200 */
        /* <DEDUP_REMOVED lines=46> */
[----:B------:R-:W-:Y:S01]  /*9270*/  FADD.FTZ R9, R109, R3 ;  /* 0x000000036d097221 */ /* 0x000fe20000010000 */
[----:B------:R-:W-:Y:S01]  /*9280*/  MOV R109, R112 ;  /* 0x00000070006d7202 */ /* 0x000fe20000000f00 */
        /* <DEDUP_REMOVED lines=13> */
[-C--:B------:R-:W-:Y:S03]  /*9360*/  MOV R9, R2.reuse ;  /* 0x0000000200097202 */ /* 0x080fe60000000f00 */
        /* <DEDUP_REMOVED lines=11> */
[----:B------:R-:W-:Y:S01]  /*9420*/  IADD3 R0, R202, -0x1, RZ ;  /* 0xffffffffca007810 */ /* 0x000fe20007ffe0ff */
[----:B------:R-:W-:Y:S02]  /*9430*/  FADD.FTZ R207, R156, R4 ;  /* 0x000000049ccf7221 */ /* 0x000fe40000010000 */
[----:B------:R-:W-:Y:S01]  /*9440*/  FADD.FTZ R208, R73, R6 ;  /* 0x0000000649d07221 */ /* 0x000fe20000010000 */
[----:B------:R-:W-:Y:S01]  /*9450*/  MOV R202, R0 ;  /* 0x0000000000ca7202 */ /* 0x000fe20000000f00 */
[----:B------:R-:W-:Y:S01]  /*9460*/  FADD.FTZ R209, R61, R5 ;  /* 0x000000053dd17221 */ /* 0x000fe20000010000 */
[----:B------:R-:W-:Y:S01]  /*9470*/  MOV R0, R113 ;  /* 0x0000007100007202 */ /* 0x000fe20000000f00 */
[----:B------:R-:W-:Y:S01]  /*9480*/  FADD.FTZ R211, R57, R3 ;  /* 0x0000000339d37221 */ /* 0x000fe20000010000 */
[----:B------:R-:W-:-:S05]  /*9490*/  @P1 BRA `(.L_x_1997) ;  /* 0xffffcd5000001947 */ /* 0x000fca000383ffff */
.L_x_1990:
[----:B------:R-:W-:Y:S05]  /*94a0*/  BRA.DIV ~URZ, `(.L_x_1998) ;  /* 0x00005fa27f007947 */ /* 0x000fea000b800000 */
[----:B------:R-:W1:Y:S04]  /*94b0*/  SHFL.BFLY PT, R0, R207, 0x2, 0x1f ;  /* 0x0c401f00cf007f89 */ /* 0x000e6800000e0000 */
[----:B------:R-:W2:Y:S04]  /*94c0*/  SHFL.BFLY PT, R2, R208, 0x2, 0x1f ;  /* 0x0c401f00d0027f89 */ /* 0x000ea800000e0000 */
[----:B------:R-:W3:Y:S04]  /*94d0*/  SHFL.BFLY PT, R3, R209, 0x2, 0x1f ;  /* 0x0c401f00d1037f89 */ /* 0x000ee800000e0000 */
        /* <DEDUP_REMOVED lines=12> */
.L_x_2088:
[----:B------:R-:W-:Y:S01]  /*95a0*/  FSETP.NE.FTZ.AND P3, PT, R4, RZ, PT ;  /* 0x000000ff0400720b */ /* 0x000fe20003f75000 */
[----:B------:R-:W-:Y:S01]  /*95b0*/  CS2R R2, SRZ ;  /* 0x0000000000027805 */ /* 0x000fe2000001ff00 */
[----:B------:R-:W-:-:S02]  /*95c0*/  MOV R0, RZ ;  /* 0x000000ff00007202 */ /* 0x000fc40000000f00 */
[----:B------:R-:W-:Y:S02]  /*95d0*/  FSETP.NE.FTZ.AND P2, PT, R5, RZ, PT ;  /* 0x000000ff0500720b */ /* 0x000fe40003f55000 */
[----:B------:R-:W-:Y:S02]  /*95e0*/  FSETP.NE.FTZ.AND P1, PT, R6, RZ, PT ;  /* 0x000000ff0600720b */ /* 0x000fe40003f35000 */
[----:B------:R-:W-:Y:S02]  /*95f0*/  MOV R24, 0xff800000 ;  /* 0xff80000000187802 */ /* 0x000fe40000000f00 */
[----:B------:R-:W-:Y:S02]  /*9600*/  MOV R22, 0xff800000 ;  /* 0xff80000000167802 */ /* 0x000fe40000000f00 */
[----:B------:R-:W-:Y:S01]  /*9610*/  MOV R23, 0xff800000 ;  /* 0xff80000000177802 */ /* 0x000fe20000000f00 */
[----:B------:R-:W1:Y:S01]  /*9620*/  @P3 MUFU.RCP R0, R4 ;  /* 0x0000000400003308 */ /* 0x000e620000001000 */
[----:B------:R-:W-:-:S05]  /*9630*/  MOV R19, 0xff800000 ;  /* 0xff80000000137802 */ /* 0x000fca0000000f00 */
[----:B------:R-:W-:Y:S02]  /*9640*/  @P1 MOV R11, 0x3f317218 ;  /* 0x3f317218000b1802 */ /* 0x000fe40000000f00 */
[----:B------:R2:W-:Y:S01]  /*9650*/  @P3 MUFU.LG2 R10, R4 ;  /* 0x00000004000a3308 */ /* 0x0005e20000000c00 */
[----:B-1----:R-:W-:-:S07]  /*9660*/  FMUL.FTZ R64, R0, R120 ;  /* 0x0000007800407220 */ /* 0x002fce0000410000 */
[----:B------:R-:W-:Y:S01]  /*9670*/  @P2 MUFU.RCP R3, R5 ;  /* 0x0000000500032308 */ /* 0x000fe20000001000 */
[C---:B------:R-:W-:Y:S02]  /*9680*/  FMUL.FTZ R65, R0.reuse, R121 ;  /* 0x0000007900417220 */ /* 0x040fe40000410000 */
[C---:B------:R-:W-:Y:S02]  /*9690*/  FMUL.FTZ R66, R0.reuse, R128 ;  /* 0x0000008000427220 */ /* 0x040fe40000410000 */
[----:B------:R-:W-:Y:S02]  /*96a0*/  FMUL.FTZ R67, R0, R129 ;  /* 0x0000008100437220 */ /* 0x000fe40000410000 */
[----:B--2-4-:R-:W-:Y:S01]  /*96b0*/  FADD.FTZ R4, R8, R7 ;  /* 0x0000000708047221 */ /* 0x014fe20000010000 */
[----:B------:R-:W-:Y:S01]  /*96c0*/  @P1 MUFU.RCP R2, R6 ;  /* 0x0000000600021308 */ /* 0x000fe20000001000 */
[C---:B------:R-:W-:Y:S02]  /*96d0*/  FMUL.FTZ R68, R0.reuse, R132 ;  /* 0x0000008400447220 */ /* 0x040fe40000410000 */
[----:B------:R-:W-:Y:S01]  /*96e0*/  FMUL.FTZ R69, R0, R133 ;  /* 0x0000008500457220 */ /* 0x000fe20000410000 */
[----:B------:R-:W-:Y:S01]  /*96f0*/  FSETP.NE.FTZ.AND P0, PT, R4, RZ, PT ;  /* 0x000000ff0400720b */ /* 0x000fe20003f15000 */
[----:B------:R-:W-:-:S02]  /*9700*/  FMUL.FTZ R70, R0, R144 ;  /* 0x0000009000467220 */ /* 0x000fc40000410000 */
[C---:B------:R-:W-:Y:S01]  /*9710*/  FMUL.FTZ R71, R0.reuse, R145 ;  /* 0x0000009100477220 */ /* 0x040fe20000410000 */
[----:B------:R1:W2:Y:S01]  /*9720*/  @P2 MUFU.LG2 R7, R5 ;  /* 0x0000000500072308 */ /* 0x0002a20000000c00 */
        /* <DEDUP_REMOVED lines=8> */
[----:B-1----:R-:W-:Y:S01]  /*97b0*/  @P2 MOV R5, 0x3f317218 ;  /* 0x3f31721800052802 */ /* 0x002fe20000000f00 */
[----:B------:R-:W1:Y:S01]  /*97c0*/  @P1 MUFU.LG2 R0, R6 ;  /* 0x0000000600001308 */ /* 0x000e620000000c00 */
[----:B--2---:R-:W-:Y:S02]  /*97d0*/  @P2 FMUL.FTZ R8, R7, 0.69314718246459960938 ;  /* 0x3f31721807082820 */ /* 0x004fe40000410000 */
[C---:B------:R-:W-:Y:S02]  /*97e0*/  FMUL.FTZ R96, R3.reuse, R86 ;  /* 0x0000005603607220 */ /* 0x040fe40000410000 */
[----:B------:R-:W-:-:S02]  /*97f0*/  FMUL.FTZ R97, R3, R87 ;  /* 0x0000005703617220 */ /* 0x000fc40000410000 */
[C---:B------:R-:W-:Y:S02]  /*9800*/  FMUL.FTZ R78, R3.reuse, R122 ;  /* 0x0000007a034e7220 */ /* 0x040fe40000410000 */
        /* <DEDUP_REMOVED lines=33> */
[----:B------:R2:W3:Y:S01]  /*9a20*/  @P0 MUFU.LG2 R2, R4 ;  /* 0x0000000400020308 */ /* 0x0004e20000000c00 */
[----:B------:R-:W-:Y:S02]  /*9a30*/  @P3 FMUL.FTZ R6, R3, c[0x0][0x2d0] ;  /* 0x0000b40003063a20 */ /* 0x000fe40000410000 */
[----:B------:R-:W-:Y:S02]  /*9a40*/  @P1 FMUL.FTZ R3, R11, c[0x0][0x2d0] ;  /* 0x0000b4000b031a20 */ /* 0x000fe40000410000 */
[----:B------:R-:W-:Y:S02]  /*9a50*/  @P3 FMUL.FTZ R10, R10, 0.69314718246459960938 ;  /* 0x3f3172180a0a3820 */ /* 0x000fe40000410000 */
[----:B------:R-:W-:Y:S01]  /*9a60*/  @P1 FFMA.FTZ R24, R3, R111, R7 ;  /* 0x0000006f03181223 */ /* 0x000fe20000010007 */
[----:B------:R-:W-:Y:S01]  /*9a70*/  @P0 MOV R3, 0x3f317218 ;  /* 0x3f31721800030802 */ /* 0x000fe20000000f00 */
[----:B------:R-:W-:Y:S02]  /*9a80*/  @P2 FMUL.FTZ R5, R5, c[0x0][0x2d0] ;  /* 0x0000b40005052a20 */ /* 0x000fe40000410000 */
[----:B-1----:R-:W-:-:S02]  /*9a90*/  FMUL.FTZ R30, R0, R118 ;  /* 0x00000076001e7220 */ /* 0x002fc40000410000 */
[----:B------:R-:W-:Y:S02]  /*9aa0*/  @P0 FMUL.FTZ R3, R3, c[0x0][0x2d0] ;  /* 0x0000b40003030a20 */ /* 0x000fe40000410000 */
[----:B------:R-:W-:Y:S01]  /*9ab0*/  FMUL.FTZ R31, R0, R119 ;  /* 0x00000077001f7220 */ /* 0x000fe20000410000 */
[----:B--2---:R-:W-:Y:S01]  /*9ac0*/  MOV R4, 0x1 ;  /* 0x0000000100047802 */ /* 0x004fe20000000f00 */
[----:B---3--:R-:W-:Y:S02]  /*9ad0*/  @P0 FMUL.FTZ R2, R2, 0.69314718246459960938 ;  /* 0x3f31721802020820 */ /* 0x008fe40000410000 */
        /* <DEDUP_REMOVED lines=18> */
.L_x_1957:
[----:B------:R1:W5:Y:S04]  /*9c00*/  LDL R6, [R1] ;  /* 0x0000000001067983 */ /* 0x0003680000100800 */
        /* <DEDUP_REMOVED lines=17> */
[----:B------:R1:W-:Y:S02]  /*9d20*/  STL [R1], R6 ;  /* 0x0000000601007387 */ /* 0x0003e40000100800 */
.L_x_2000:
[----:B-1----:R-:W-:Y:S05]  /*9d30*/  BSYNC B0 ;  /* 0x0000000000007941 */ /* 0x002fea0003800000 */
.L_x_1999:
        /* <DEDUP_REMOVED lines=103> */
.L_x_2003:
        /* <DEDUP_REMOVED lines=87> */
[----:B------:R-:W-:Y:S01]  /*a920*/  IMAD R3, R18, c[0x0][0x3a0], RZ ;  /* 0x0000e80012037a24 */ /* 0x000fe200078e02ff */
[----:B-1----:R-:W-:Y:S01]  /*a930*/  LEA R6, R206, R242, 0x4 ;  /* 0x000000f2ce067211 */ /* 0x002fe200078e20ff */
[C---:B------:R-:W-:Y:S01]  /*a940*/  IMAD.WIDE.U32 R4, R2.reuse, c[0x0][0x3a0], RZ ;  /* 0x0000e80002047a25 */ /* 0x040fe200078e00ff */
[----:B------:R-:W-:Y:S01]  /*a950*/  SHF.R.S32.HI R7, RZ, 0x1f, R8 ;  /* 0x0000001fff077819 */ /* 0x000fe20000011408 */
[----:B------:R1:W2:Y:S01]  /*a960*/  LDS.128 R12, [R200+0x80] ;  /* 0x00008000c80c7984 */ /* 0x0002a20000000c00 */
[----:B------:R-:W-:Y:S01]  /*a970*/  LEA R6, R25, R6, 0x7 ;  /* 0x0000000619067211 */ /* 0x000fe200078e38ff */
[----:B------:R-:W-:Y:S02]  /*a980*/  IMAD R2, R2, c[0x0][0x3a4], R3 ;  /* 0x0000e90002027a24 */ /* 0x000fe400078e0203 */
[----:B------:R1:W3:Y:S03]  /*a990*/  LDS.128 R20, [R200+0x1080] ;  /* 0x00108000c8147984 */ /* 0x0002e60000000c00 */
[----:B------:R-:W-:Y:S01]  /*a9a0*/  IADD3 R3, R5, R2, RZ ;  /* 0x0000000205037210 */ /* 0x000fe20007ffe0ff */
[----:B------:R1:W4:Y:S01]  /*a9b0*/  LDS.128 R24, [R200+0x1880] ;  /* 0x00188000c8187984 */ /* 0x0003220000000c00 */
[----:B------:R-:W-:-:S03]  /*a9c0*/  MOV R2, R4 ;  /* 0x0000000400027202 */ /* 0x000fc60000000f00 */
[----:B------:R1:W1:Y:S02]  /*a9d0*/  LDS.128 R28, [R200+0x2080] ;  /* 0x00208000c81c7984 */ /* 0x0002640000000c00 */
[----:B------:R-:W-:Y:S01]  /*a9e0*/  IMAD.WIDE.U32 R4, R16, c[0x0][0x3e8], R2 ;  /* 0x0000fa0010047a25 */ /* 0x000fe200078e0002 */
[----:B------:R-:W-:Y:S01]  /*a9f0*/  MOV R2, R6 ;  /* 0x0000000600027202 */ /* 0x000fe20000000f00 */
[----:B------:R1:W1:Y:S02]  /*aa00*/  LDS.128 R32, [R200+0x2880] ;  /* 0x00288000c8207984 */ /* 0x0002640000000c00 */
[----:B------:R-:W-:Y:S02]  /*aa10*/  IMAD R3, R7, c[0x0][0x3f0], RZ ;  /* 0x0000fc0007037a24 */ /* 0x000fe400078e02ff */
[----:B------:R-:W-:Y:S01]  /*aa20*/  @P2 IMAD.HI.U32 R7, R6, c[0x0][0x4ec], RZ ;  /* 0x00013b0006072a27 */ /* 0x000fe200078e00ff */
[----:B------:R1:W1:Y:S03]  /*aa30*/  LDS.128 R36, [R200+0x3080] ;  /* 0x00308000c8247984 */ /* 0x0002660000000c00 */
[----:B------:R-:W-:Y:S01]  /*aa40*/  IMAD R5, R16, c[0x0][0x3ec], R5 ;  /* 0x0000fb0010057a24 */ /* 0x000fe200078e0205 */
[----:B------:R1:W1:Y:S01]  /*aa50*/  LDS.128 R40, [R200+0x3880] ;  /* 0x00388000c8287984 */ /* 0x0002620000000c00 */
[----:B------:R-:W-:Y:S01]  /*aa60*/  @P2 SHF.R.U32.HI R2, RZ, c[0x0][0x4f0], R7 ;  /* 0x00013c00ff022a19 */ /* 0x000fe20000011607 */
[C---:B------:R-:W-:Y:S01]  /*aa70*/  IMAD R9, R8.reuse, c[0x0][0x3f4], R3 ;  /* 0x0000fd0008097a24 */ /* 0x040fe200078e0203 */
[----:B------:R-:W-:Y:S01]  /*aa80*/  ISETP.GE.AND P2, PT, R205, c[0x0][0x3c8], PT ;  /* 0x0000f200cd007a0c */ /* 0x000fe20003f46270 */
[----:B------:R1:W1:Y:S01]  /*aa90*/  LDS.128 R16, [R200+0x880] ;  /* 0x00088000c8107984 */ /* 0x0002620000000c00 */
[----:B------:R-:W-:Y:S01]  /*aaa0*/  IMAD.WIDE.U32 R4, R8, c[0x0][0x3f0], R4 ;  /* 0x0000fc0008047a25 */ /* 0x000fe200078e0004 */
[----:B------:R-:W-:-:S02]  /*aab0*/  SHF.R.S32.HI R7, RZ, 0x1f, R2 ;  /* 0x0000001fff077819 */ /* 0x000fc40000011402 */
[C---:B------:R-:W-:Y:S02]  /*aac0*/  IADD3 R3, -R2.reuse, RZ, RZ ;  /* 0x000000ff02037210 */ /* 0x040fe40007ffe1ff */
        /* <DEDUP_REMOVED lines=14> */
[----:B--234-:R2:W3:Y:S02]  /*abb0*/  SHFL.IDX PT, R7, R5, RZ, 0x181f ;  /* 0x00181fff05077589 */ /* 0x01c4e400000e0000 */
.L_x_2089:
[----:B------:R-:W-:Y:S05]  /*abc0*/  BRA.DIV ~URZ, `(.L_x_2006) ;  /* 0x00004b827f007947 */ /* 0x000fea000b800000 */
[----:B------:R4:W2:Y:S02]  /*abd0*/  SHFL.IDX PT, R2, R6, RZ, 0x181f ;  /* 0x00181fff06027589 */ /* 0x0008a400000e0000 */
.L_x_2090:
[----:B------:R-:W5:Y:S01]  /*abe0*/  LDL.LU R3, [R1+0x4] ;  /* 0x0000040001037983 */ /* 0x000f620000300800 */
[----:B------:R-:W-:Y:S01]  /*abf0*/  SHF.R.S32.HI R8, RZ, 0x1f, R205 ;  /* 0x0000001fff087819 */ /* 0x000fe200000114cd */
[----:B-----5:R-:W-:-:S05]  /*ac00*/  IMAD R4, R3, 0x80, R242 ;  /* 0x0000008003047824 */ /* 0x020fca00078e02f2 */
[----:B------:R-:W-:-:S13]  /*ac10*/  ISETP.GE.OR P1, PT, R4, R0, P2 ;  /* 0x000000000400720c */ /* 0x000fda0001726670 */
[----:B--2---:R-:W-:-:S04]  /*ac20*/  @!P1 LEA R2, P0, R205, R2, 0x1 ;  /* 0x00000002cd029211 */ /* 0x004fc800078008ff */
[----:B---3--:R-:W-:-:S05]  /*ac30*/  @!P1 LEA.HI.X R3, R205, R7, R8, 0x1, P0 ;  /* 0x00000007cd039211 */ /* 0x008fca00000f0c08 */
[----:B------:R2:W-:Y:S01]  /*ac40*/  @!P1 ST.E.128 [R2.64], R12 ;  /* 0x0000000c02009985 */ /* 0x0005e2000c101d06 */
[----:B------:R-:W-:Y:S05]  /*ac50*/  BRA.DIV ~URZ, `(.L_x_2007) ;  /* 0x00004b627f007947 */ /* 0x000fea000b800000 */
[----:B------:R3:W2:Y:S04]  /*ac60*/  SHFL.IDX PT, R7, R5, 0x1, 0x181f ;  /* 0x00381f0005077f89 */ /* 0x0006a800000e0000 */
[----:B--2---:R3:W2:Y:S02]  /*ac70*/  SHFL.IDX PT, R2, R6, 0x1, 0x181f ;  /* 0x00381f0006027f89 */ /* 0x0046a400000e0000 */
.L_x_2091:
[----:B------:R-:W-:Y:S02]  /*ac80*/  IADD3 R3, R4, 0x10, RZ ;  /* 0x0000001004037810 */ /* 0x000fe40007ffe0ff */
[----:B------:R-:W-:Y:S02]  /*ac90*/  SHF.R.S32.HI R8, RZ, 0x1f, R205 ;  /* 0x0000001fff087819 */ /* 0x000fe400000114cd */
[----:B------:R-:W-:-:S13]  /*aca0*/  ISETP.GE.OR P1, PT, R3, R0, P2 ;  /* 0x000000000300720c */ /* 0x000fda0001726670 */
[----:B--2---:R-:W-:-:S04]  /*acb0*/  @!P1 LEA R2, P0, R205, R2, 0x1 ;  /* 0x00000002cd029211 */ /* 0x004fc800078008ff */
[----:B------:R-:W-:-:S05]  /*acc0*/  @!P1 LEA.HI.X R3, R205, R7, R8, 0x1, P0 ;  /* 0x00000007cd039211 */ /* 0x000fca00000f0c08 */
[----:B-1----:R1:W-:Y:S01]  /*acd0*/  @!P1 ST.E.128 [R2.64], R16 ;  /* 0x0000001002009985 */ /* 0x0023e2000c101d06 */
[----:B------:R-:W-:Y:S05]  /*ace0*/  BRA.DIV ~URZ, `(.L_x_2008) ;  /* 0x00004ba27f007947 */ /* 0x000fea000b800000 */
[----:B------:R2:W1:Y:S02]  /*acf0*/  SHFL.IDX PT, R7, R5, 0x2, 0x181f ;  /* 0x00581f0005077f89 */ /* 0x00046400000e0000 */
.L_x_2092:
[----:B------:R-:W-:Y:S05]  /*ad00*/  BRA.DIV ~URZ, `(.L_x_2009) ;  /* 0x00004bf27f007947 */ /* 0x000fea000b800000 */
[----:B-1----:R1:W2:Y:S02]  /*ad10*/  SHFL.IDX PT, R2, R6, 0x2, 0x181f ;  /* 0x00581f0006027f89 */ /* 0x0022a400000e0000 */
.L_x_2093:
        /* <DEDUP_REMOVED lines=9> */
.L_x_2094:
        /* <DEDUP_REMOVED lines=8> */
.L_x_2095:
[----:B------:R-:W-:Y:S05]  /*ae30*/  BRA.DIV ~URZ, `(.L_x_2012) ;  /* 0x00004c727f007947 */ /* 0x000fea000b800000 */
[----:B--2---:R2:W1:Y:S02]  /*ae40*/  SHFL.IDX PT, R2, R6, 0x4, 0x181f ;  /* 0x00981f0006027f89 */ /* 0x00446400000e0000 */
.L_x_2096:
        /* <DEDUP_REMOVED lines=9> */
.L_x_2097:
        /* <DEDUP_REMOVED lines=8> */
.L_x_2098:
[----:B------:R-:W-:Y:S05]  /*af60*/  BRA.DIV ~URZ, `(.L_x_2015) ;  /* 0x00004cf27f007947 */ /* 0x000fea000b800000 */
[----:B--2---:R2:W3:Y:S02]  /*af70*/  SHFL.IDX PT, R2, R6, 0x6, 0x181f ;  /* 0x00d81f0006027f89 */ /* 0x0044e400000e0000 */
.L_x_2099:
[----:B------:R-:W-:Y:S02]  /*af80*/  IADD3 R3, R4, 0x60, RZ ;  /* 0x0000006004037810 */ /* 0x000fe40007ffe0ff */
[----:B------:R-:W-:Y:S02]  /*af90*/  SHF.R.S32.HI R8, RZ, 0x1f, R205 ;  /* 0x0000001fff087819 */ /* 0x000fe400000114cd */
[----:B------:R-:W-:-:S13]  /*afa0*/  ISETP.GE.OR P1, PT, R3, R0, P2 ;  /* 0x000000000300720c */ /* 0x000fda0001726670 */
[----:B---3--:R-:W-:-:S04]  /*afb0*/  @!P1 LEA R2, P0, R205, R2, 0x1 ;  /* 0x00000002cd029211 */ /* 0x008fc800078008ff */
[----:B-1----:R-:W-:-:S05]  /*afc0*/  @!P1 LEA.HI.X R3, R205, R7, R8, 0x1, P0 ;  /* 0x00000007cd039211 */ /* 0x002fca00000f0c08 */
[----:B------:R1:W-:Y:S01]  /*afd0*/  @!P1 ST.E.128 [R2.64], R36 ;  /* 0x0000002402009985 */ /* 0x0003e2000c101d06 */
[----:B------:R-:W-:Y:S05]  /*afe0*/  BRA.DIV ~URZ, `(.L_x_2016) ;  /* 0x00004ce27f007947 */ /* 0x000fea000b800000 */
[----:B------:R-:W3:Y:S04]  /*aff0*/  SHFL.IDX PT, R5, R5, 0x7, 0x181f ;  /* 0x00f81f0005057f89 */ /* 0x000ee800000e0000 */
[----:B-1----:R1:W2:Y:S02]  /*b000*/  SHFL.IDX PT, R3, R6, 0x7, 0x181f ;  /* 0x00f81f0006037f89 */ /* 0x0022a400000e0000 */
.L_x_2100:
[----:B------:R-:W-:-:S04]  /*b010*/  IADD3 R2, R4, 0x70, RZ ;  /* 0x0000007004027810 */ /* 0x000fc80007ffe0ff */
[----:B------:R-:W-:-:S13]  /*b020*/  ISETP.GE.OR P2, PT, R2, R0, P2 ;  /* 0x000000000200720c */ /* 0x000fda0001746670 */
[----:B------:R-:W-:Y:S05]  /*b030*/  @P2 BRA `(.L_x_2017) ;  /* 0x00001c3000002947 */ /* 0x000fea0003800000 */
[----:B-12-4-:R-:W-:Y:S02]  /*b040*/  SHF.R.S32.HI R6, RZ, 0x1f, R205 ;  /* 0x0000001fff067819 */ /* 0x016fe400000114cd */
[----:B------:R-:W-:-:S04]  /*b050*/  LEA R2, P0, R205, R3, 0x1 ;  /* 0x00000003cd027211 */ /* 0x000fc800078008ff */
[----:B---3--:R-:W-:-:S05]  /*b060*/  LEA.HI.X R3, R205, R5, R6, 0x1, P0 ;  /* 0x00000005cd037211 */ /* 0x008fca00000f0c06 */
[----:B------:R1:W-:Y:S01]  /*b070*/  ST.E.128 [R2.64], R40 ;  /* 0x0000002802007985 */ /* 0x0003e2000c101d06 */
[----:B------:R-:W-:Y:S05]  /*b080*/  BRA `(.L_x_2017) ;  /* 0x00001be000007947 */ /* 0x000fea0003800000 */
.L_x_2004:
        /* <DEDUP_REMOVED lines=34> */
.L_x_2101:
[----:B------:R-:W-:Y:S05]  /*b2b0*/  BRA.DIV ~URZ, `(.L_x_2019) ;  /* 0x00004b527f007947 */ /* 0x000fea000b800000 */
[----:B------:R3:W4:Y:S02]  /*b2c0*/  SHFL.IDX PT, R0, R12, RZ, 0x1c1f ;  /* 0x001c1fff0c007589 */ /* 0x00072400000e0000 */
.L_x_2102:
        /* <DEDUP_REMOVED lines=50> */
.L_x_2021:
[----:B------:R-:W-:Y:S05]  /*b5f0*/  BSYNC B0 ;  /* 0x0000000000007941 */ /* 0x000fea0003800000 */
.L_x_2020:
[----:B------:R-:W-:Y:S05]  /*b600*/  BRA.DIV ~URZ, `(.L_x_2022) ;  /* 0x000048727f007947 */ /* 0x000fea000b800000 */
[----:B--2---:R2:W1:Y:S04]  /*b610*/  SHFL.IDX PT, R4, R5, 0x1, 0x1c1f ;  /* 0x003c1f0005047f89 */ /* 0x00446800000e0000 */
[----:B----4-:R2:W4:Y:S02]  /*b620*/  SHFL.IDX PT, R0, R12, 0x1, 0x1c1f ;  /* 0x003c1f000c007f89 */ /* 0x01052400000e0000 */
.L_x_2103:
        /* <DEDUP_REMOVED lines=50> */
.L_x_2024:
[----:B------:R-:W-:Y:S05]  /*b950*/  BSYNC B0 ;  /* 0x0000000000007941 */ /* 0x000fea0003800000 */
.L_x_2023:
[----:B------:R-:W-:Y:S05]  /*b960*/  BRA.DIV ~URZ, `(.L_x_2025) ;  /* 0x000045e27f007947 */ /* 0x000fea000b800000 */
[----:B-1----:R1:W2:Y:S02]  /*b970*/  SHFL.IDX PT, R4, R5, 0x2, 0x1c1f ;  /* 0x005c1f0005047f89 */ /* 0x0022a400000e0000 */
.L_x_2104:
[----:B------:R-:W-:Y:S05]  /*b980*/  BRA.DIV ~URZ, `(.L_x_2026) ;  /* 0x000046327f007947 */ /* 0x000fea000b800000 */
[----:B----4-:R4:W1:Y:S02]  /*b990*/  SHFL.IDX PT, R0, R12, 0x2, 0x1c1f ;  /* 0x005c1f000c007f89 */ /* 0x01086400000e0000 */
.L_x_2105:
        /* <DEDUP_REMOVED lines=50> */
.L_x_2028:
[----:B------:R-:W-:Y:S05]  /*bcc0*/  BSYNC B0 ;  /* 0x0000000000007941 */ /* 0x000fea0003800000 */
.L_x_2027:
[----:B------:R-:W-:Y:S05]  /*bcd0*/  BRA.DIV ~URZ, `(.L_x_2029) ;  /* 0x000043527f007947 */ /* 0x000fea000b800000 */
[----:B--2---:R2:W3:Y:S04]  /*bce0*/  SHFL.IDX PT, R4, R5, 0x3, 0x1c1f ;  /* 0x007c1f0005047f89 */ /* 0x0044e800000e0000 */
[----:B-1----:R2:W1:Y:S02]  /*bcf0*/  SHFL.IDX PT, R0, R12, 0x3, 0x1c1f ;  /* 0x007c1f000c007f89 */ /* 0x00246400000e0000 */
.L_x_2106:
        /* <DEDUP_REMOVED lines=51> */
.L_x_2002:
        /* <DEDUP_REMOVED lines=22> */
.L_x_2030:
        /* <DEDUP_REMOVED lines=60> */
.L_x_2032:
[----:B------:R-:W-:Y:S05]  /*c550*/  BSYNC B0 ;  /* 0x0000000000007941 */ /* 0x000fea0003800000 */
.L_x_2031:
[----:B------:R-:W-:-:S13]  /*c560*/  ISETP.GT.AND P0, PT, R19, 0x1, PT ;  /* 0x000000011300780c */ /* 0x000fda0003f04270 */
[----:B------:R-:W-:Y:S05]  /*c570*/  @P0 BRA `(.L_x_2017) ;  /* 0x000006f000000947 */ /* 0x000fea0003800000 */
[----:B-1----:R-:W2:Y:S01]  /*c580*/  LDL R5, [R1+0x4] ;  /* 0x0000040001057983 */ /* 0x002ea20000100800 */
[----:B------:R-:W-:Y:S01]  /*c590*/  MOV R2, c[0x0][0x4e8] ;  /* 0x00013a0000027a02 */ /* 0x000fe20000000f00 */
[----:B------:R-:W-:Y:S01]  /*c5a0*/  IMAD R0, R18, c[0x0][0x3a0], RZ ;  /* 0x0000e80012007a24 */ /* 0x000fe200078e02ff */
[----:B------:R-:W-:Y:S02]  /*c5b0*/  LEA R4, R206, R242, 0x4 ;  /* 0x000000f2ce047211 */ /* 0x000fe400078e20ff */
[----:B------:R-:W-:Y:S01]  /*c5c0*/  ISETP.NE.AND P0, PT, R2, 0x1, PT ;  /* 0x000000010200780c */ /* 0x000fe20003f05270 */
[----:B------:R-:W-:-:S04]  /*c5d0*/  IMAD.WIDE.U32 R2, R8, c[0x0][0x3a0], RZ ;  /* 0x0000e80008027a25 */ /* 0x000fc800078e00ff */
[----:B------:R-:W-:-:S05]  /*c5e0*/  IMAD R0, R8, c[0x0][0x3a4], R0 ;  /* 0x0000e90008007a24 */ /* 0x000fca00078e0200 */
[----:B------:R-:W-:-:S05]  /*c5f0*/  IADD3 R3, R3, R0, RZ ;  /* 0x0000000003037210 */ /* 0x000fca0007ffe0ff */
[----:B------:R-:W-:-:S04]  /*c600*/  IMAD.WIDE.U32 R2, R14, c[0x0][0x3e8], R2 ;  /* 0x0000fa000e027a25 */ /* 0x000fc800078e0002 */
[----:B------:R-:W-:-:S04]  /*c610*/  IMAD R3, R14, c[0x0][0x3ec], R3 ;  /* 0x0000fb000e037a24 */ /* 0x000fc800078e0203 */
[----:B------:R-:W-:Y:S01]  /*c620*/  IMAD.WIDE.U32 R2, R15, c[0x0][0x3f0], R2 ;  /* 0x0000fc000f027a25 */ /* 0x000fe200078e0002 */
[----:B--2---:R-:W-:-:S03]  /*c630*/  LEA R4, R5, R4, 0x7 ;  /* 0x0000000405047211 */ /* 0x004fc600078e38ff */
        /* <DEDUP_REMOVED lines=23> */
.L_x_2107:
[----:B------:R-:W-:Y:S05]  /*c7b0*/  BRA.DIV ~URZ, `(.L_x_2034) ;  /* 0x000039b27f007947 */ /* 0x000fea000b800000 */
[----:B------:R3:W4:Y:S02]  /*c7c0*/  SHFL.IDX PT, R2, R6, RZ, 0x181f ;  /* 0x00181fff06027589 */ /* 0x00072400000e0000 */
.L_x_2108:
[----:B------:R-:W5:Y:S01]  /*c7d0*/  LDL.LU R0, [R1+0x4] ;  /* 0x0000040001007983 */ /* 0x000f620000300800 */
[----:B------:R-:W-:Y:S01]  /*c7e0*/  IMAD R4, R20, c[0x0][0x4e8], RZ ;  /* 0x00013a0014047a24 */ /* 0x000fe200078e02ff */
[----:B------:R-:W-:Y:S01]  /*c7f0*/  SHF.R.S32.HI R8, RZ, 0x1f, R205 ;  /* 0x0000001fff087819 */ /* 0x000fe200000114cd */
        /* <DEDUP_REMOVED lines=8> */
.L_x_2109:
        /* <DEDUP_REMOVED lines=8> */
.L_x_2110:
[----:B------:R-:W-:Y:S05]  /*c900*/  BRA.DIV ~URZ, `(.L_x_2037) ;  /* 0x00003a127f007947 */ /* 0x000fea000b800000 */
[----:B-1----:R1:W2:Y:S02]  /*c910*/  SHFL.IDX PT, R2, R6, 0x2, 0x181f ;  /* 0x00581f0006027f89 */ /* 0x0022a400000e0000 */
.L_x_2111:
        /* <DEDUP_REMOVED lines=9> */
.L_x_2112:
        /* <DEDUP_REMOVED lines=8> */
.L_x_2113:
[----:B------:R-:W-:Y:S05]  /*ca30*/  BRA.DIV ~URZ, `(.L_x_2040) ;  /* 0x00003a927f007947 */ /* 0x000fea000b800000 */
[----:B--2---:R2:W1:Y:S02]  /*ca40*/  SHFL.IDX PT, R2, R6, 0x4, 0x181f ;  /* 0x00981f0006027f89 */ /* 0x00446400000e0000 */
.L_x_2114:
        /* <DEDUP_REMOVED lines=9> */
.L_x_2115:
        /* <DEDUP_REMOVED lines=8> */
.L_x_2116:
[----:B------:R-:W-:Y:S05]  /*cb60*/  BRA.DIV ~URZ, `(.L_x_2043) ;  /* 0x00003b127f007947 */ /* 0x000fea000b800000 */
[----:B--2---:R2:W3:Y:S02]  /*cb70*/  SHFL.IDX PT, R2, R6, 0x6, 0x181f ;  /* 0x00d81f0006027f89 */ /* 0x0044e400000e0000 */
.L_x_2117:
        /* <DEDUP_REMOVED lines=9> */
.L_x_2118:
[----:B------:R-:W-:Y:S02]  /*cc10*/  IADD3 R0, R0, 0x70, RZ ;  /* 0x0000007000007810 */ /* 0x000fe40007ffe0ff */
[----:B-12---:R-:W-:Y:S02]  /*cc20*/  SHF.R.S32.HI R6, RZ, 0x1f, R205 ;  /* 0x0000001fff067819 */ /* 0x006fe400000114cd */
[----:B------:R-:W-:-:S13]  /*cc30*/  ISETP.GE.OR P1, PT, R0, R4, P0 ;  /* 0x000000040000720c */ /* 0x000fda0000726670 */
[----:B----4-:R-:W-:-:S04]  /*cc40*/  @!P1 LEA R2, P0, R205, R2, 0x1 ;  /* 0x00000002cd029211 */ /* 0x010fc800078008ff */
[----:B---3--:R-:W-:-:S05]  /*cc50*/  @!P1 LEA.HI.X R3, R205, R5, R6, 0x1, P0 ;  /* 0x00000005cd039211 */ /* 0x008fca00000f0c06 */
[----:B------:R1:W-:Y:S04]  /*cc60*/  @!P1 ST.E.128 [R2.64], RZ ;  /* 0x000000ff02009985 */ /* 0x0003e8000c101d06 */
.L_x_2017:
[----:B------:R-:W-:Y:S05]  /*cc70*/  BSYNC B1 ;  /* 0x0000000000017941 */ /* 0x000fea0003800000 */
.L_x_2001:
[----:B-1----:R-:W5:Y:S02]  /*cc80*/  LDL R0, [R1+0x88] ;  /* 0x0000880001007983 */ /* 0x002f640000100800 */
[----:B-----5:R-:W-:-:S13]  /*cc90*/  ISETP.NE.AND P0, PT, R0, RZ, PT ;  /* 0x000000ff0000720c */ /* 0x020fda0003f05270 */
[----:B------:R-:W-:Y:S01]  /*cca0*/  @P0 WARPSYNC 0xffffffff ;  /* 0xffffffff00000948 */ /* 0x000fe20003800000 */
[----:B------:R-:W-:Y:S06]  /*ccb0*/  @P0 BAR.SYNC.DEFER_BLOCKING 0x5, 0x80 ;  /* 0x0142000000000b1d */ /* 0x000fec0000010000 */
[----:B--234-:R-:W1:Y:S04]  /*ccc0*/  @P0 LDS.128 R4, [0x9100] ;  /* 0x00910000ff040984 */ /* 0x01ce680000000c00 */
[----:B-1----:R1:W-:Y:S04]  /*ccd0*/  @P0 STL.64 [R1], R4 ;  /* 0x0000000401000387 */ /* 0x0023e80000100a00 */
        /* <DEDUP_REMOVED lines=9> */
.L_x_2119:
[----:B------:R-:W-:Y:S05]  /*cd70*/  BRA.DIV ~URZ, `(.L_x_2047) ;  /* 0x00003ab27f007947 */ /* 0x000fea000b800000 */
[----:B------:R3:W4:Y:S02]  /*cd80*/  SHFL.IDX PT, R8, R88, 0x1, 0x1f ;  /* 0x00201f0058087f89 */ /* 0x00072400000e0000 */
.L_x_2120:
        /* <DEDUP_REMOVED lines=19> */
.L_x_2121:
        /* <DEDUP_REMOVED lines=16> */
.L_x_2122:
[----:B---3--:R-:W-:Y:S01]  /*cfc0*/  IMAD R0, R0, c[0x0][0x538], RZ ;  /* 0x00014e0000007a24 */ /* 0x008fe200078e02ff */
[----:B------:R-:W-:Y:S04]  /*cfd0*/  BSSY B1, `(.L_x_2050) ;  /* 0x0000083000017945 */ /* 0x000fe80003800000 */
[----:B----4-:R-:W-:-:S04]  /*cfe0*/  IADD3 R8, R0, R8, RZ ;  /* 0x0000000800087210 */ /* 0x010fc80007ffe0ff */
[----:B--2---:R-:W-:-:S13]  /*cff0*/  ISETP.GT.AND P6, PT, R8, R9, PT ;  /* 0x000000090800720c */ /* 0x004fda0003fc4270 */
[----:B------:R-:W-:Y:S05]  /*d000*/  @P6 BRA `(.L_x_2051) ;  /* 0x0000025000006947 */ /* 0x000fea0003800000 */
.L_x_2055:
        /* <DEDUP_REMOVED lines=17> */
.L_x_2123:
        /* <DEDUP_REMOVED lines=16> */
.L_x_2124:
[----:B--2---:R-:W-:-:S05]  /*d220*/  IMAD R0, R0, c[0x0][0x538], RZ ;  /* 0x00014e0000007a24 */ /* 0x004fca00078e02ff */
[----:B------:R-:W-:-:S04]  /*d230*/  IADD3 R8, R0, R8, RZ ;  /* 0x0000000800087210 */ /* 0x000fc80007ffe0ff */
[----:B------:R-:W-:-:S13]  /*d240*/  ISETP.GT.AND P6, PT, R8, R9, PT ;  /* 0x000000090800720c */ /* 0x000fda0003fc4270 */
[----:B-1----:R-:W-:Y:S05]  /*d250*/  @!P6 BRA `(.L_x_2055) ;  /* 0xfffffdb00000e947 */ /* 0x002fea000383ffff */
.L_x_2051:
[----:B------:R-:W-:-:S05]  /*d260*/  IADD3 R8, -R0, R8, RZ ;  /* 0x0000000800087210 */ /* 0x000fca0007ffe1ff */
[----:B------:R-:W-:-:S05]  /*d270*/  IMAD R0, R4, c[0x0][0x538], R8 ;  /* 0x00014e0004007a24 */ /* 0x000fca00078e0208 */
[----:B------:R-:W-:Y:S01]  /*d280*/  ISETP.GT.AND P0, PT, R0, R9, PT ;  /* 0x000000090000720c */ /* 0x000fe20003f04270 */
[----:B------:R-:W-:-:S12]  /*d290*/  BRA.DIV ~URZ, `(.L_x_2056) ;  /* 0x000039f27f007947 */ /* 0x000fd8000b800000 */
[----:B------:R-:W-:-:S04]  /*d2a0*/  VOTE.ANY R0, PT, !P0 ;  /* 0x0000000000007806 */ /* 0x000fc800040e0100 */
.L_x_2125:
[----:B------:R2:W3:Y:S01]  /*d2b0*/  POPC R11, R0 ;  /* 0x00000000000b7309 */ /* 0x0004e20000000000 */
[----:B------:R-:W-:Y:S05]  /*d2c0*/  BRA.DIV ~URZ, `(.L_x_2057) ;  /* 0x00003a027f007947 */ /* 0x000fea000b800000 */
[----:B---3--:R3:W4:Y:S04]  /*d2d0*/  SHFL.IDX PT, R6, R6, R11, 0x1f ;  /* 0x00001f0b06067589 */ /* 0x00872800000e0000 */
[----:B------:R3:W1:Y:S02]  /*d2e0*/  SHFL.IDX PT, R7, R7, R11, 0x1f ;  /* 0x00001f0b07077589 */ /* 0x00066400000e0000 */
.L_x_2126:
[----:B------:R-:W-:Y:S01]  /*d2f0*/  ISETP.NE.AND P0, PT, R0, RZ, PT ;  /* 0x000000ff0000720c */ /* 0x000fe20003f05270 */
[----:B------:R-:W-:-:S12]  /*d300*/  BSSY B0, `(.L_x_2058) ;  /* 0x0000005000007945 */ /* 0x000fd80003800000 */
[----:B------:R-:W-:Y:S05]  /*d310*/  @!P0 BRA `(.L_x_2059) ;  /* 0x0000003000008947 */ /* 0x000fea0003800000 */
[----:B--2---:R-:W-:Y:S01]  /*d320*/  IADD3 R0, R11, -0x1, RZ ;  /* 0xffffffff0b007810 */ /* 0x004fe20007ffe0ff */
[----:B------:R-:W-:Y:S05]  /*d330*/  BRA.DIV ~URZ, `(.L_x_2060) ;  /* 0x00003a627f007947 */ /* 0x000fea000b800000 */
[----:B------:R2:W3:Y:S02]  /*d340*/  SHFL.IDX PT, R10, R4, R0, 0x1f ;  /* 0x00001f00040a7589 */ /* 0x0004e400000e0000 */
.L_x_2059:
[----:B------:R-:W-:Y:S05]  /*d350*/  BSYNC B0 ;  /* 0x0000000000007941 */ /* 0x000fea0003800000 */
.L_x_2058:
[----:B---3--:R-:W-:Y:S01]  /*d360*/  IMAD R5, R10, c[0x0][0x538], R8 ;  /* 0x00014e000a057a24 */ /* 0x008fe200078e0208 */
[----:B-12-4-:R-:W-:Y:S02]  /*d370*/  IABS R4, R6 ;  /* 0x0000000600047213 */ /* 0x016fe40000000000 */
[----:B------:R-:W-:Y:S01]  /*d380*/  IABS R0, R7 ;  /* 0x0000000700007213 */ /* 0x000fe20000000000 */
[----:B------:R-:W-:Y:S01]  /*d390*/  IMAD.IADD R10, R9, 0x1, -R5 ;  /* 0x00000001090a7824 */ /* 0x000fe200078e0a05 */
[----:B------:R1:W-:Y:S01]  /*d3a0*/  STL [R1], R5 ;  /* 0x0000000501007387 */ /* 0x0003e20000100800 */
        /* <DEDUP_REMOVED lines=64> */
.L_x_2052:
[----:B------:R-:W-:Y:S01]  /*d7b0*/  MOV R0, c[0x0][0x53c] ;  /* 0x00014f0000007a02 */ /* 0x000fe20000000f00 */
[----:B------:R2:W-:Y:S04]  /*d7c0*/  STL [R1], R9 ;  /* 0x0000000901007387 */ /* 0x0005e80000100800 */
[----:B------:R2:W-:Y:S04]  /*d7d0*/  STL [R1+0x4], RZ ;  /* 0x000004ff01007387 */ /* 0x0005e80000100800 */
[----:B------:R2:W-:Y:S04]  /*d7e0*/  STL [R1+0x8], RZ ;  /* 0x000008ff01007387 */ /* 0x0005e80000100800 */
[----:B------:R2:W-:Y:S02]  /*d7f0*/  STL [R1+0xc], R0 ;  /* 0x00000c0001007387 */ /* 0x0005e40000100800 */
.L_x_2061:
[----:B------:R-:W-:Y:S05]  /*d800*/  BSYNC B1 ;  /* 0x0000000000017941 */ /* 0x000fea0003800000 */
.L_x_2050:
[----:B-1----:R-:W3:Y:S04]  /*d810*/  LDL R4, [R1] ;  /* 0x0000000001047983 */ /* 0x002ee80000100800 */
        /* <DEDUP_REMOVED lines=8> */
.L_x_2045:
[----:B--2---:R-:W2:Y:S02]  /*d8a0*/  LDL R0, [R1+0xc] ;  /* 0x00000c0001007983 */ /* 0x004ea40000100800 */
[----:B--2---:R-:W-:-:S13]  /*d8b0*/  ISETP.GE.AND P0, PT, R0, c[0x0][0x53c], PT ;  /* 0x00014f0000007a0c */ /* 0x004fda0003f06270 */
[----:B-1----:R-:W-:Y:S01]  /*d8c0*/  @P0 CALL.REL.NOINC `(.L_x_2062) ;  /* 0x0000001000000944 */ /* 0x002fe20003c00000 */
[----:B------:R-:W-:Y:S05]  /*d8d0*/  BRA `(.L_x_2063) ;  /* 0xffff3ce000007947 */ /* 0x000fea000383ffff */
.L_x_2062:
[----:B------:R-:W-:Y:S05]  /*d8e0*/  EXIT ;  /* 0x000000000000794d */ /* 0x000fea0003800000 */
.L_x_1943:
[----:B------:R-:W-:Y:S01]  /*d8f0*/  IMAD.MOV.U32 R0, RZ, RZ, R5 ;  /* 0x000000ffff007224 */ /* 0x000fe200078e0005 */
[----:B------:R-:W-:Y:S02]  /*d900*/  MOV R2, 0x1 ;  /* 0x0000000100027802 */ /* 0x000fe40000000f00 */
[----:B------:R-:W-:Y:S02]  /*d910*/  MOV R3, 0xd930 ;  /* 0x0000d93000037802 */ /* 0x000fe40000000f00 */
[----:B------:R-:W-:Y:S05]  /*d920*/  CALL.REL.NOINC `($__internal_28_$__cuda_sm70_shflsync_up_p) ;  /* 0x0000359000007944 */ /* 0x000fea0003c00000 */
[----:B------:R-:W-:Y:S01]  /*d930*/  MOV R0, R4 ;  /* 0x0000000400007202 */ /* 0x000fe20000000f00 */
[----:B------:R-:W-:Y:S05]  /*d940*/  BRA `(.L_x_2064) ;  /* 0xffff2b2000007947 */ /* 0x000fea000383ffff */
.L_x_1944:
[----:B------:R-:W-:Y:S01]  /*d950*/  IMAD.MOV.U32 R0, RZ, RZ, R5 ;  /* 0x000000ffff007224 */ /* 0x000fe200078e0005 */
[----:B------:R-:W-:Y:S02]  /*d960*/  MOV R2, 0x2 ;  /* 0x0000000200027802 */ /* 0x000fe40000000f00 */
[----:B------:R-:W-:Y:S02]  /*d970*/  MOV R3, 0xd990 ;  /* 0x0000d99000037802 */ /* 0x000fe40000000f00 */
[----:B------:R-:W-:Y:S05]  /*d980*/  CALL.REL.NOINC `($__internal_28_$__cuda_sm70_shflsync_up_p) ;  /* 0x0000353000007944 */ /* 0x000fea0003c00000 */
[----:B------:R-:W-:Y:S01]  /*d990*/  SEL R0, R4, RZ, P4 ;  /* 0x000000ff04007207 */ /* 0x000fe20002000000 */
[----:B------:R-:W-:Y:S01]  /*d9a0*/  IMAD.MOV.U32 R2, RZ, RZ, 0x4 ;  /* 0x00000004ff027424 */ /* 0x000fe200078e00ff */
[----:B------:R-:W-:-:S03]  /*d9b0*/  MOV R3, 0xd9e0 ;  /* 0x0000d9e000037802 */ /* 0x000fc60000000f00 */
[----:B------:R-:W-:Y:S02]  /*d9c0*/  IMAD.IADD R0, R5, 0x1, R0 ;  /* 0x0000000105007824 */ /* 0x000fe400078e0200 */
        /* <DEDUP_REMOVED lines=13> */
[----:B------:R-:W-:Y:S02]  /*daa0*/  MOV R3, 0x1f ;  /* 0x0000001f00037802 */ /* 0x000fe40000000f00 */
[----:B------:R-:W-:Y:S01]  /*dab0*/  MOV R2, 0xdaf0 ;  /* 0x0000daf000027802 */ /* 0x000fe20000000f00 */
[----:B------:R-:W-:-:S04]  /*dac0*/  IMAD.IADD R4, R0, 0x1, R4 ;  /* 0x0000000100047824 */ /* 0x000fc800078e0204 */
[----:B------:R-:W-:Y:S02]  /*dad0*/  IMAD.MOV.U32 R204, RZ, RZ, R4 ;  /* 0x000000ffffcc7224 */ /* 0x000fe400078e0004 */
[----:B------:R-:W-:Y:S05]  /*dae0*/  CALL.REL.NOINC `($__internal_27_$__cuda_sm70_shflsync_idx_p) ;  /* 0x0000338000007944 */ /* 0x000fea0003c00000 */
[----:B------:R-:W-:Y:S01]  /*daf0*/  MOV R0, R203 ;  /* 0x000000cb00007202 */ /* 0x000fe20000000f00 */
[----:B------:R-:W-:Y:S05]  /*db00*/  BRA `(.L_x_2065) ;  /* 0xffff2a6000007947 */ /* 0x000fea000383ffff */
.L_x_1946:
[----:B------:R-:W-:Y:S02]  /*db10*/  SEL R0, RZ, 0x1, P0 ;  /* 0x00000001ff007807 */ /* 0x000fe40000000000 */
[----:B------:R-:W-:Y:S02]  /*db20*/  MOV R2, 0xdb40 ;  /* 0x0000db4000027802 */ /* 0x000fe40000000f00 */
[----:B------:R-:W-:Y:S05]  /*db30*/  CALL.REL.NOINC `($__internal_29_$__cuda_sm70_votesync_ballot) ;  /* 0x000033f000007944 */ /* 0x000fea0003c00000 */
[----:B------:R-:W-:Y:S05]  /*db40*/  BRA `(.L_x_2066) ;  /* 0xffff2ab000007947 */ /* 0x000fea000383ffff */
.L_x_1947:
[----:B------:R-:W-:Y:S01]  /*db50*/  IMAD.MOV.U32 R204, RZ, RZ, R8 ;  /* 0x000000ffffcc7224 */ /* 0x000fe200078e0008 */
[----:B--2---:R-:W-:Y:S01]  /*db60*/  MOV R203, R13 ;  /* 0x0000000d00cb7202 */ /* 0x004fe20000000f00 */
[----:B------:R-:W-:Y:S01]  /*db70*/  IMAD.MOV.U32 R3, RZ, RZ, 0x1f ;  /* 0x0000001fff037424 */ /* 0x000fe200078e00ff */
[----:B------:R-:W-:Y:S02]  /*db80*/  MOV R2, 0xdba0 ;  /* 0x0000dba000027802 */ /* 0x000fe40000000f00 */
[----:B-1----:R-:W-:Y:S05]  /*db90*/  CALL.REL.NOINC `($__internal_27_$__cuda_sm70_shflsync_idx_p) ;  /* 0x000032d000007944 */ /* 0x002fea0003c00000 */
[----:B------:R-:W-:Y:S01]  /*dba0*/  IMAD.MOV.U32 R11, RZ, RZ, R203 ;  /* 0x000000ffff0b7224 */ /* 0x000fe200078e00cb */
[----:B------:R-:W-:Y:S01]  /*dbb0*/  MOV R204, R7 ;  /* 0x0000000700cc7202 */ /* 0x000fe20000000f00 */
[----:B------:R-:W-:Y:S01]  /*dbc0*/  IMAD.MOV.U32 R6, RZ, RZ, RZ ;  /* 0x000000ffff067224 */ /* 0x000fe200078e00ff */
[----:B------:R-:W-:Y:S01]  /*dbd0*/  MOV R203, R13 ;  /* 0x0000000d00cb7202 */ /* 0x000fe20000000f00 */
[----:B------:R-:W-:Y:S01]  /*dbe0*/  IMAD.MOV.U32 R3, RZ, RZ, 0x1f ;  /* 0x0000001fff037424 */ /* 0x000fe200078e00ff */
[----:B------:R-:W-:-:S02]  /*dbf0*/  MOV R2, 0xdc10 ;  /* 0x0000dc1000027802 */ /* 0x000fc40000000f00 */
[----:B------:R-:W-:Y:S05]  /*dc00*/  CALL.REL.NOINC `($__internal_27_$__cuda_sm70_shflsync_idx_p) ;  /* 0x0000326000007944 */ /* 0x000fea0003c00000 */
[----:B------:R-:W-:Y:S01]  /*dc10*/  MOV R10, R203 ;  /* 0x000000cb000a7202 */ /* 0x000fe20000000f00 */
[----:B------:R-:W-:Y:S05]  /*dc20*/  BRA `(.L_x_2067) ;  /* 0xffff2a2000007947 */ /* 0x000fea000383ffff */
.L_x_1950:
[----:B------:R-:W-:Y:S01]  /*dc30*/  IMAD.MOV.U32 R204, RZ, RZ, R4 ;  /* 0x000000ffffcc7224 */ /* 0x000fe200078e0004 */
[----:B------:R-:W-:-:S02]  /*dc40*/  MOV R3, 0x1f ;  /* 0x0000001f00037802 */ /* 0x000fc40000000f00 */
[----:B------:R-:W-:Y:S02]  /*dc50*/  MOV R2, 0xdc70 ;  /* 0x0000dc7000027802 */ /* 0x000fe40000000f00 */
[----:B-1234-:R-:W-:Y:S05]  /*dc60*/  CALL.REL.NOINC `($__internal_27_$__cuda_sm70_shflsync_idx_p) ;  /* 0x0000320000007944 */ /* 0x01efea0003c00000 */
[----:B------:R-:W-:Y:S01]  /*dc70*/  MOV R6, R203 ;  /* 0x000000cb00067202 */ /* 0x000fe20000000f00 */
[----:B------:R-:W-:Y:S05]  /*dc80*/  BRA `(.L_x_1949) ;  /* 0xffff2a2000007947 */ /* 0x000fea000383ffff */
.L_x_1958:
[----:B------:R-:W-:Y:S01]  /*dc90*/  IMAD.MOV.U32 R204, RZ, RZ, R5 ;  /* 0x000000ffffcc7224 */ /* 0x000fe200078e0005 */
[----:B------:R-:W-:Y:S01]  /*dca0*/  MOV R203, RZ ;  /* 0x000000ff00cb7202 */ /* 0x000fe20000000f00 */
[----:B------:R-:W-:Y:S01]  /*dcb0*/  IMAD.MOV.U32 R3, RZ, RZ, 0x181f ;  /* 0x0000181fff037424 */ /* 0x000fe200078e00ff */
[----:B------:R-:W-:Y:S02]  /*dcc0*/  MOV R2, 0xdce0 ;  /* 0x0000dce000027802 */ /* 0x000fe40000000f00 */
[----:B-----5:R-:W-:Y:S05]  /*dcd0*/  CALL.REL.NOINC `($__internal_27_$__cuda_sm70_shflsync_idx_p) ;  /* 0x0000319000007944 */ /* 0x020fea0003c00000 */
[----:B------:R-:W-:Y:S01]  /*dce0*/  MOV R7, R203 ;  /* 0x000000cb00077202 */ /* 0x000fe20000000f00 */
[----:B------:R-:W-:Y:S05]  /*dcf0*/  BRA `(.L_x_2068) ;  /* 0xffff446000007947 */ /* 0x000fea000383ffff */
.L_x_1959:
[----:B------:R-:W-:Y:S01]  /*dd00*/  IMAD.MOV.U32 R204, RZ, RZ, R6 ;  /* 0x000000ffffcc7224 */ /* 0x000fe200078e0006 */
[----:B------:R-:W-:Y:S01]  /*dd10*/  MOV R203, RZ ;  /* 0x000000ff00cb7202 */ /* 0x000fe20000000f00 */
[----:B------:R-:W-:Y:S01]  /*dd20*/  IMAD.MOV.U32 R3, RZ, RZ, 0x181f ;  /* 0x0000181fff037424 */ /* 0x000fe200078e00ff */
[----:B------:R-:W-:Y:S02]  /*dd30*/  MOV R2, 0xdd50 ;  /* 0x0000dd5000027802 */ /* 0x000fe40000000f00 */
[----:B-12--5:R-:W-:Y:S05]  /*dd40*/  CALL.REL.NOINC `($__internal_27_$__cuda_sm70_shflsync_idx_p) ;  /* 0x0000312000007944 */ /* 0x026fea0003c00000 */
[----:B------:R-:W-:Y:S01]  /*dd50*/  MOV R2, R203 ;  /* 0x000000cb00027202 */ /* 0x000fe20000000f00 */
[----:B------:R-:W-:Y:S05]  /*dd60*/  BRA `(.L_x_2069) ;  /* 0xffff441000007947 */ /* 0x000fea000383ffff */
.L_x_1962:
[----:B------:R-:W-:Y:S01]  /*dd70*/  IMAD.MOV.U32 R204, RZ, RZ, R5 ;  /* 0x000000ffffcc7224 */ /* 0x000fe200078e0005 */
[----:B------:R-:W-:Y:S01]  /*dd80*/  MOV R203, 0x1 ;  /* 0x0000000100cb7802 */ /* 0x000fe20000000f00 */
[----:B--2---:R-:W-:Y:S01]  /*dd90*/  IMAD.MOV.U32 R3, RZ, RZ, 0x181f ;  /* 0x0000181fff037424 */ /* 0x004fe200078e00ff */
[----:B----4-:R-:W-:-:S02]  /*dda0*/  MOV R2, 0xddc0 ;  /* 0x0000ddc000027802 */ /* 0x010fc40000000f00 */
[----:B-1---5:R-:W-:Y:S05]  /*ddb0*/  CALL.REL.NOINC `($__internal_27_$__cuda_sm70_shflsync_idx_p) ;  /* 0x000030b000007944 */ /* 0x022fea0003c00000 */
[----:B------:R-:W-:Y:S01]  /*ddc0*/  IMAD.MOV.U32 R7, RZ, RZ, R203 ;  /* 0x000000ffff077224 */ /* 0x000fe200078e00cb */
[----:B------:R-:W-:Y:S01]  /*ddd0*/  MOV R203, 0x1 ;  /* 0x0000000100cb7802 */ /* 0x000fe20000000f00 */
[----:B------:R-:W-:Y:S01]  /*dde0*/  IMAD.MOV.U32 R204, RZ, RZ, R6 ;  /* 0x000000ffffcc7224 */ /* 0x000fe200078e0006 */
[----:B------:R-:W-:-:S02]  /*ddf0*/  MOV R3, 0x181f ;  /* 0x0000181f00037802 */ /* 0x000fc40000000f00 */
[----:B------:R-:W-:Y:S02]  /*de00*/  MOV R2, 0xde20 ;  /* 0x0000de2000027802 */ /* 0x000fe40000000f00 */
[----:B------:R-:W-:Y:S05]  /*de10*/  CALL.REL.NOINC `($__internal_27_$__cuda_sm70_shflsync_idx_p) ;  /* 0x0000305000007944 */ /* 0x000fea0003c00000 */
[----:B------:R-:W-:Y:S01]  /*de20*/  MOV R2, R203 ;  /* 0x000000cb00027202 */ /* 0x000fe20000000f00 */
[----:B------:R-:W-:Y:S05]  /*de30*/  BRA `(.L_x_2070) ;  /* 0xffff445000007947 */ /* 0x000fea000383ffff */
.L_x_1965:
[----:B------:R-:W-:Y:S01]  /*de40*/  IMAD.MOV.U32 R204, RZ, RZ, R5 ;  /* 0x000000ffffcc7224 */ /* 0x000fe200078e0005 */
[----:B------:R-:W-:Y:S01]  /*de50*/  MOV R203, 0x2 ;  /* 0x0000000200cb7802 */ /* 0x000fe20000000f00 */
[----:B---3--:R-:W-:Y:S01]  /*de60*/  IMAD.MOV.U32 R3, RZ, RZ, 0x181f ;  /* 0x0000181fff037424 */ /* 0x008fe200078e00ff */
[----:B----4-:R-:W-:Y:S02]  /*de70*/  MOV R2, 0xde90 ;  /* 0x0000de9000027802 */ /* 0x010fe40000000f00 */
[----:B-12--5:R-:W-:Y:S05]  /*de80*/  CALL.REL.NOINC `($__internal_27_$__cuda_sm70_shflsync_idx_p) ;  /* 0x00002fe000007944 */ /* 0x026fea0003c00000 */
[----:B------:R-:W-:Y:S01]  /*de90*/  MOV R7, R203 ;  /* 0x000000cb00077202 */ /* 0x000fe20000000f00 */
[----:B------:R-:W-:Y:S05]  /*dea0*/  BRA `(.L_x_2071) ;  /* 0xffff44c000007947 */ /* 0x000fea000383ffff */
.L_x_1966:
[----:B------:R-:W-:Y:S01]  /*deb0*/  IMAD.MOV.U32 R204, RZ, RZ, R6 ;  /* 0x000000ffffcc7224 */ /* 0x000fe200078e0006 */
[----:B------:R-:W-:Y:S01]  /*dec0*/  MOV R203, 0x2 ;  /* 0x0000000200cb7802 */ /* 0x000fe20000000f00 */
[----:B------:R-:W-:Y:S01]  /*ded0*/  IMAD.MOV.U32 R3, RZ, RZ, 0x181f ;  /* 0x0000181fff037424 */ /* 0x000fe200078e00ff */
[----:B----4-:R-:W-:Y:S02]  /*dee0*/  MOV R2, 0xdf00 ;  /* 0x0000df0000027802 */ /* 0x010fe40000000f00 */
[----:B-123-5:R-:W-:Y:S05]  /*def0*/  CALL.REL.NOINC `($__internal_27_$__cuda_sm70_shflsync_idx_p) ;  /* 0x00002f7000007944 */ /* 0x02efea0003c00000 */
[----:B------:R-:W-:Y:S01]  /*df00*/  MOV R2, R203 ;  /* 0x000000cb00027202 */ /* 0x000fe20000000f00 */
[----:B------:R-:W-:Y:S05]  /*df10*/  BRA `(.L_x_2072) ;  /* 0xffff447000007947 */ /* 0x000fea000383ffff */
.L_x_1969:
[----:B------:R-:W-:Y:S01]  /*df20*/  IMAD.MOV.U32 R204, RZ, RZ, R5 ;  /* 0x000000ffffcc7224 */ /* 0x000fe200078e0005 */
[----:B------:R-:W-:Y:S01]  /*df30*/  MOV R203, 0x3 ;  /* 0x0000000300cb7802 */ /* 0x000fe20000000f00 */
[----:B-1----:R-:W-:Y:S01]  /*df40*/  IMAD.MOV.U32 R3, RZ, RZ, 0x181f ;  /* 0x0000181fff037424 */ /* 0x002fe200078e00ff */
[----:B--2---:R-:W-:-:S02]  /*df50*/  MOV R2, 0xdf70 ;  /* 0x0000df7000027802 */ /* 0x004fc40000000f00 */
[----:B---345:R-:W-:Y:S05]  /*df60*/  CALL.REL.NOINC `($__internal_27_$__cuda_sm70_shflsync_idx_p) ;  /* 0x00002f0000007944 */ /* 0x038fea0003c00000 */
        /* <DEDUP_REMOVED lines=8> */
.L_x_1972:
[----:B------:R-:W-:Y:S01]  /*dff0*/  IMAD.MOV.U32 R204, RZ, RZ, R5 ;  /* 0x000000ffffcc7224 */ /* 0x000fe200078e0005 */
[----:B------:R-:W-:Y:S01]  /*e000*/  MOV R203, 0x4 ;  /* 0x0000000400cb7802 */ /* 0x000fe20000000f00 */
[----:B--2---:R-:W-:Y:S01]  /*e010*/  IMAD.MOV.U32 R3, RZ, RZ, 0x181f ;  /* 0x0000181fff037424 */ /* 0x004fe200078e00ff */
[----:B------:R-:W-:Y:S02]  /*e020*/  MOV R2, 0xe040 ;  /* 0x0000e04000027802 */ /* 0x000fe40000000f00 */
[----:B-1-345:R-:W-:Y:S05]  /*e030*/  CALL.REL.NOINC `($__internal_27_$__cuda_sm70_shflsync_idx_p) ;  /* 0x00002e3000007944 */ /* 0x03afea0003c00000 */
[----:B------:R-:W-:Y:S01]  /*e040*/  MOV R7, R203 ;  /* 0x000000cb00077202 */ /* 0x000fe20000000f00 */
[----:B------:R-:W-:Y:S05]  /*e050*/  BRA `(.L_x_2074) ;  /* 0xffff450000007947 */ /* 0x000fea000383ffff */
.L_x_1973:
[----:B------:R-:W-:Y:S01]  /*e060*/  IMAD.MOV.U32 R204, RZ, RZ, R6 ;  /* 0x000000ffffcc7224 */ /* 0x000fe200078e0006 */
[----:B------:R-:W-:Y:S01]  /*e070*/  MOV R203, 0x4 ;  /* 0x0000000400cb7802 */ /* 0x000fe20000000f00 */
[----:B--2---:R-:W-:Y:S01]  /*e080*/  IMAD.MOV.U32 R3, RZ, RZ, 0x181f ;  /* 0x0000181fff037424 */ /* 0x004fe200078e00ff */
[----:B------:R-:W-:Y:S02]  /*e090*/  MOV R2, 0xe0b0 ;  /* 0x0000e0b000027802 */ /* 0x000fe40000000f00 */
[----:B-1-345:R-:W-:Y:S05]  /*e0a0*/  CALL.REL.NOINC `($__internal_27_$__cuda_sm70_shflsync_idx_p) ;  /* 0x00002dc000007944 */ /* 0x03afea0003c00000 */
[----:B------:R-:W-:Y:S01]  /*e0b0*/  MOV R2, R203 ;  /* 0x000000cb00027202 */ /* 0x000fe20000000f00 */
[----:B------:R-:W-:Y:S05]  /*e0c0*/  BRA `(.L_x_2075) ;  /* 0xffff44b000007947 */ /* 0x000fea000383ffff */
.L_x_1976:
[----:B------:R-:W-:Y:S01]  /*e0d0*/  IMAD.MOV.U32 R204, RZ, RZ, R5 ;  /* 0x000000ffffcc7224 */ /* 0x000fe200078e0005 */
[----:B------:R-:W-:Y:S01]  /*e0e0*/  MOV R203, 0x5 ;  /* 0x0000000500cb7802 */ /* 0x000fe20000000f00 */
[----:B-1----:R-:W-:Y:S01]  /*e0f0*/  IMAD.MOV.U32 R3, RZ, RZ, 0x181f ;  /* 0x0000181fff037424 */ /* 0x002fe200078e00ff */
[----:B---3--:R-:W-:-:S02]  /*e100*/  MOV R2, 0xe120 ;  /* 0x0000e12000027802 */ /* 0x008fc40000000f00 */
[----:B--2-45:R-:W-:Y:S05]  /*e110*/  CALL.REL.NOINC `($__internal_27_$__cuda_sm70_shflsync_idx_p) ;  /* 0x00002d5000007944 */ /* 0x034fea0003c00000 */
        /* <DEDUP_REMOVED lines=8> */
.L_x_1979:
[----:B------:R-:W-:Y:S01]  /*e1a0*/  IMAD.MOV.U32 R204, RZ, RZ, R5 ;  /* 0x000000ffffcc7224 */ /* 0x000fe200078e0005 */
[----:B------:R-:W-:Y:S01]  /*e1b0*/  MOV R203, 0x6 ;  /* 0x0000000600cb7802 */ /* 0x000fe20000000f00 */
[----:B--2---:R-:W-:Y:S01]  /*e1c0*/  IMAD.MOV.U32 R3, RZ, RZ, 0x181f ;  /* 0x0000181fff037424 */ /* 0x004fe200078e00ff */
[----:B---3--:R-:W-:Y:S02]  /*e1d0*/  MOV R2, 0xe1f0 ;  /* 0x0000e1f000027802 */ /* 0x008fe40000000f00 */
[----:B-1--45:R-:W-:Y:S05]  /*e1e0*/  CALL.REL.NOINC `($__internal_27_$__cuda_sm70_shflsync_idx_p) ;  /* 0x00002c8000007944 */ /* 0x032fea0003c00000 */
[----:B------:R-:W-:Y:S01]  /*e1f0*/  MOV R7, R203 ;  /* 0x000000cb00077202 */ /* 0x000fe20000000f00 */
[----:B------:R-:W-:Y:S05]  /*e200*/  BRA `(.L_x_2077) ;  /* 0xffff454000007947 */ /* 0x000fea000383ffff */
.L_x_1980:
[----:B------:R-:W-:Y:S01]  /*e210*/  IMAD.MOV.U32 R204, RZ, RZ, R6 ;  /* 0x000000ffffcc7224 */ /* 0x000fe200078e0006 */
[----:B------:R-:W-:Y:S01]  /*e220*/  MOV R203, 0x6 ;  /* 0x0000000600cb7802 */ /* 0x000fe20000000f00 */
[----:B------:R-:W-:Y:S01]  /*e230*/  IMAD.MOV.U32 R3, RZ, RZ, 0x181f ;  /* 0x0000181fff037424 */ /* 0x000fe200078e00ff */
[----:B---3--:R-:W-:Y:S02]  /*e240*/  MOV R2, 0xe260 ;  /* 0x0000e26000027802 */ /* 0x008fe40000000f00 */
[----:B-12-45:R-:W-:Y:S05]  /*e250*/  CALL.REL.NOINC `($__internal_27_$__cuda_sm70_shflsync_idx_p) ;  /* 0x00002c1000007944 */ /* 0x036fea0003c00000 */
[----:B------:R-:W-:Y:S01]  /*e260*/  MOV R2, R203 ;  /* 0x000000cb00027202 */ /* 0x000fe20000000f00 */
[----:B------:R-:W-:Y:S05]  /*e270*/  BRA `(.L_x_2078) ;  /* 0xffff44f000007947 */ /* 0x000fea000383ffff */
.L_x_1983:
        /* <DEDUP_REMOVED lines=13> */
.L_x_1986:
[----:B------:R-:W-:Y:S01]  /*e350*/  IMAD.MOV.U32 R204, RZ, RZ, R4 ;  /* 0x000000ffffcc7224 */ /* 0x000fe200078e0004 */
[----:B------:R-:W-:Y:S01]  /*e360*/  MOV R203, RZ ;  /* 0x000000ff00cb7202 */ /* 0x000fe20000000f00 */
[----:B------:R-:W-:Y:S01]  /*e370*/  IMAD.MOV.U32 R3, RZ, RZ, 0x181f ;  /* 0x0000181fff037424 */ /* 0x000fe200078e00ff */
[----:B------:R-:W-:Y:S02]  /*e380*/  MOV R2, 0xe3a0 ;  /* 0x0000e3a000027802 */ /* 0x000fe40000000f00 */
[----:B------:R-:W-:Y:S05]  /*e390*/  CALL.REL.NOINC `($__internal_27_$__cuda_sm70_shflsync_idx_p) ;  /* 0x00002ad000007944 */ /* 0x000fea0003c00000 */
[----:B------:R-:W-:Y:S01]  /*e3a0*/  MOV R7, R203 ;  /* 0x000000cb00077202 */ /* 0x000fe20000000f00 */
[----:B------:R-:W-:Y:S05]  /*e3b0*/  BRA `(.L_x_2080) ;  /* 0xffff56f000007947 */ /* 0x000fea000383ffff */
.L_x_1987:
[----:B------:R-:W-:Y:S01]  /*e3c0*/  IMAD.MOV.U32 R204, RZ, RZ, R0 ;  /* 0x000000ffffcc7224 */ /* 0x000fe200078e0000 */
[----:B------:R-:W-:Y:S01]  /*e3d0*/  MOV R203, RZ ;  /* 0x000000ff00cb7202 */ /* 0x000fe20000000f00 */
[----:B------:R-:W-:Y:S01]  /*e3e0*/  IMAD.MOV.U32 R3, RZ, RZ, 0x181f ;  /* 0x0000181fff037424 */ /* 0x000fe200078e00ff */
[----:B------:R-:W-:Y:S02]  /*e3f0*/  MOV R2, 0xe410 ;  /* 0x0000e41000027802 */ /* 0x000fe40000000f00 */
[----:B-12---:R-:W-:Y:S05]  /*e400*/  CALL.REL.NOINC `($__internal_27_$__cuda_sm70_shflsync_idx_p) ;  /* 0x00002a6000007944 */ /* 0x006fea0003c00000 */
        /* <DEDUP_REMOVED lines=12> */
[----:B------:R-:W-:Y:S05]  /*e4d0*/  CALL.REL.NOINC `($__internal_27_$__cuda_sm70_shflsync_idx_p) ;  /* 0x0000299000007944 */ /* 0x000fea0003c00000 */
[----:B------:R-:W-:Y:S01]  /*e4e0*/  IMAD.MOV.U32 R7, RZ, RZ, R203 ;  /* 0x000000ffff077224 */ /* 0x000fe200078e00cb */
[----:B------:R-:W-:Y:S01]  /*e4f0*/  MOV R203, 0x1 ;  /* 0x0000000100cb7802 */ /* 0x000fe20000000f00 */
[----:B------:R-:W-:Y:S01]  /*e500*/  IMAD.MOV.U32 R204, RZ, RZ, R0 ;  /* 0x000000ffffcc7224 */ /* 0x000fe200078e0000 */
[----:B------:R-:W-:Y:S02]  /*e510*/  MOV R3, 0x181f ;  /* 0x0000181f00037802 */ /* 0x000fe40000000f00 */
[----:B------:R-:W-:Y:S02]  /*e520*/  MOV R2, 0xe540 ;  /* 0x0000e54000027802 */ /* 0x000fe40000000f00 */
[----:B------:R-:W-:Y:S05]  /*e530*/  CALL.REL.NOINC `($__internal_27_$__cuda_sm70_shflsync_idx_p) ;  /* 0x0000293000007944 */ /* 0x000fea0003c00000 */
        /* <DEDUP_REMOVED lines=60> */
[----:B------:R-:W-:Y:S01]  /*e900*/  MOV R0, R203 ;  /* 0x000000cb00007202 */ /* 0x000fe20000000f00 */
[----:B------:R-:W-:Y:S05]  /*e910*/  BRA `(.L_x_2081) ;  /* 0xffff531000007947 */ /* 0x000fea000383ffff */
.L_x_1988:
[----:B------:R-:W-:Y:S01]  /*e920*/  IMAD.MOV.U32 R108, RZ, RZ, R0 ;  /* 0x000000ffff6c7224 */ /* 0x000fe200078e0000 */
[----:B------:R-:W-:-:S02]  /*e930*/  MOV R3, 0x2 ;  /* 0x0000000200037802 */ /* 0x000fc40000000f00 */
[----:B------:R-:W-:Y:S02]  /*e940*/  MOV R2, 0xe960 ;  /* 0x0000e96000027802 */ /* 0x000fe40000000f00 */
[----:B------:R-:W-:Y:S05]  /*e950*/  CALL.REL.NOINC `($__internal_26_$__cuda_sm70_shflsync_bfly_p) ;  /* 0x000024b000007944 */ /* 0x000fea0003c00000 */
[----:B------:R-:W-:Y:S01]  /*e960*/  MOV R2, R157 ;  /* 0x0000009d00027202 */ /* 0x000fe20000000f00 */
[----:B------:R-:W-:Y:S05]  /*e970*/  BRA `(.L_x_2082) ;  /* 0xffff5ea000007947 */ /* 0x000fea000383ffff */
.L_x_1989:
[----:B------:R-:W-:Y:S01]  /*e980*/  IMAD.MOV.U32 R108, RZ, RZ, R4 ;  /* 0x000000ffff6c7224 */ /* 0x000fe200078e0004 */
[----:B------:R-:W-:Y:S02]  /*e990*/  MOV R3, 0x1 ;  /* 0x0000000100037802 */ /* 0x000fe40000000f00 */
[----:B------:R-:W-:Y:S02]  /*e9a0*/  MOV R2, 0xe9c0 ;  /* 0x0000e9c000027802 */ /* 0x000fe40000000f00 */
[----:B-1----:R-:W-:Y:S05]  /*e9b0*/  CALL.REL.NOINC `($__internal_26_$__cuda_sm70_shflsync_bfly_p) ;  /* 0x0000245000007944 */ /* 0x002fea0003c00000 */
[----:B------:R-:W-:Y:S01]  /*e9c0*/  FMNMX.FTZ R113, R4, R157, !PT ;  /* 0x0000009d04717209 */ /* 0x000fe20007810000 */
[----:B------:R-:W-:Y:S01]  /*e9d0*/  IMAD.MOV.U32 R108, RZ, RZ, R5 ;  /* 0x000000ffff6c7224 */ /* 0x000fe200078e0005 */
[----:B------:R-:W-:Y:S01]  /*e9e0*/  MOV R2, 0xea10 ;  /* 0x0000ea1000027802 */ /* 0x000fe20000000f00 */
[----:B------:R-:W-:Y:S02]  /*e9f0*/  IMAD.MOV.U32 R3, RZ, RZ, 0x2 ;  /* 0x00000002ff037424 */ /* 0x000fe400078e00ff */
[----:B------:R-:W-:Y:S05]  /*ea00*/  CALL.REL.NOINC `($__internal_26_$__cuda_sm70_shflsync_bfly_p) ;  /* 0x0000240000007944 */ /* 0x000fea0003c00000 */
[----:B------:R-:W-:Y:S01]  /*ea10*/  FMNMX.FTZ R5, R5, R157, !PT ;  /* 0x0000009d05057209 */ /* 0x000fe20007810000 */
[----:B------:R-:W-:Y:S01]  /*ea20*/  IMAD.MOV.U32 R3, RZ, RZ, 0x1 ;  /* 0x00000001ff037424 */ /* 0x000fe200078e00ff */
[----:B------:R-:W-:-:S03]  /*ea30*/  MOV R2, 0xea60 ;  /* 0x0000ea6000027802 */ /* 0x000fc60000000f00 */
[----:B------:R-:W-:Y:S02]  /*ea40*/  IMAD.MOV.U32 R108, RZ, RZ, R5 ;  /* 0x000000ffff6c7224 */ /* 0x000fe400078e0005 */
[----:B------:R-:W-:Y:S05]  /*ea50*/  CALL.REL.NOINC `($__internal_26_$__cuda_sm70_shflsync_bfly_p) ;  /* 0x000023b000007944 */ /* 0x000fea0003c00000 */
        /* <DEDUP_REMOVED lines=20> */
[----:B------:R-:W-:Y:S01]  /*eba0*/  MOV R80, R157 ;  /* 0x0000009d00507202 */ /* 0x000fe20000000f00 */
[----:B------:R-:W-:Y:S05]  /*ebb0*/  BRA `(.L_x_2083) ;  /* 0xffff5d5000007947 */ /* 0x000fea000383ffff */
.L_x_1991:
[----:B--234-:R-:W-:Y:S01]  /*ebc0*/  MOV R203, RZ ;  /* 0x000000ff00cb7202 */ /* 0x01cfe20000000f00 */
[----:B------:R-:W-:Y:S01]  /*ebd0*/  IMAD.MOV.U32 R204, RZ, RZ, R56 ;  /* 0x000000ffffcc7224 */ /* 0x000fe200078e0038 */
[----:B------:R-:W-:Y:S01]  /*ebe0*/  MOV R2, 0xec10 ;  /* 0x0000ec1000027802 */ /* 0x000fe20000000f00 */
[----:B------:R-:W-:Y:S02]  /*ebf0*/  IMAD.MOV.U32 R3, RZ, RZ, 0x181f ;  /* 0x0000181fff037424 */ /* 0x000fe400078e00ff */
[----:B-1----:R-:W-:Y:S05]  /*ec00*/  CALL.REL.NOINC `($__internal_27_$__cuda_sm70_shflsync_idx_p) ;  /* 0x0000226000007944 */ /* 0x002fea0003c00000 */
[----:B------:R-:W-:Y:S01]  /*ec10*/  MOV R58, R203 ;  /* 0x000000cb003a7202 */ /* 0x000fe20000000f00 */
[----:B------:R-:W-:-:S05]  /*ec20*/  BRA `(.L_x_2084) ;  /* 0xffff788000007947 */ /* 0x000fca000383ffff */
.L_x_1994:
[----:B------:R-:W-:Y:S01]  /*ec30*/  MOV R203, RZ ;  /* 0x000000ff00cb7202 */ /* 0x000fe20000000f00 */
[----:B------:R-:W-:Y:S01]  /*ec40*/  IMAD.MOV.U32 R204, RZ, RZ, R110 ;  /* 0x000000ffffcc7224 */ /* 0x000fe200078e006e */
[----:B------:R-:W-:Y:S01]  /*ec50*/  MOV R2, 0xec80 ;  /* 0x0000ec8000027802 */ /* 0x000fe20000000f00 */
[----:B------:R-:W-:Y:S02]  /*ec60*/  IMAD.MOV.U32 R3, RZ, RZ, 0x181f ;  /* 0x0000181fff037424 */ /* 0x000fe400078e00ff */
[----:B------:R-:W-:Y:S05]  /*ec70*/  CALL.REL.NOINC `($__internal_27_$__cuda_sm70_shflsync_idx_p) ;  /* 0x000021f000007944 */ /* 0x000fea0003c00000 */
[----:B------:R-:W-:Y:S01]  /*ec80*/  MOV R157, R203 ;  /* 0x000000cb009d7202 */ /* 0x000fe20000000f00 */
[----:B------:R-:W-:-:S05]  /*ec90*/  BRA `(.L_x_2085) ;  /* 0xffff825000007947 */ /* 0x000fca000383ffff */
.L_x_1995:
[----:B------:R-:W-:Y:S01]  /*eca0*/  MOV R203, RZ ;  /* 0x000000ff00cb7202 */ /* 0x000fe20000000f00 */
[----:B------:R-:W-:Y:S01]  /*ecb0*/  IMAD.MOV.U32 R204, RZ, RZ, R108 ;  /* 0x000000ffffcc7224 */ /* 0x000fe200078e006c */
[----:B------:R-:W-:Y:S01]  /*ecc0*/  MOV R2, 0xecf0 ;  /* 0x0000ecf000027802 */ /* 0x000fe20000000f00 */
[----:B------:R-:W-:Y:S02]  /*ecd0*/  IMAD.MOV.U32 R3, RZ, RZ, 0x181f ;  /* 0x0000181fff037424 */ /* 0x000fe400078e00ff */
[----:B-12---:R-:W-:Y:S05]  /*ece0*/  CALL.REL.NOINC `($__internal_27_$__cuda_sm70_shflsync_idx_p) ;  /* 0x0000218000007944 */ /* 0x006fea0003c00000 */
        /* <DEDUP_REMOVED lines=13> */
[----:B------:R-:W-:Y:S05]  /*edc0*/  CALL.REL.NOINC `($__internal_27_$__cuda_sm70_shflsync_idx_p) ;  /* 0x000020a000007944 */ /* 0x000fea0003c00000 */
[----:B------:R-:W-:Y:S01]  /*edd0*/  MOV R3, 0x181f ;  /* 0x0000181f00037802 */ /* 0x000fe20000000f00 */
[----:B------:R-:W-:Y:S01]  /*ede0*/  IMAD.MOV.U32 R112, RZ, RZ, R203 ;  /* 0x000000ffff707224 */ /* 0x000fe200078e00cb */
[----:B------:R-:W-:Y:S01]  /*edf0*/  MOV R203, 0x1 ;  /* 0x0000000100cb7802 */ /* 0x000fe20000000f00 */
[----:B------:R-:W-:Y:S01]  /*ee00*/  IMAD.MOV.U32 R204, RZ, RZ, R108 ;  /* 0x000000ffffcc7224 */ /* 0x000fe200078e006c */
[----:B------:R-:W-:Y:S02]  /*ee10*/  MOV R2, 0xee30 ;  /* 0x0000ee3000027802 */ /* 0x000fe40000000f00 */
[----:B------:R-:W-:Y:S05]  /*ee20*/  CALL.REL.NOINC `($__internal_27_$__cuda_sm70_shflsync_idx_p) ;  /* 0x0000204000007944 */ /* 0x000fea0003c00000 */
        /* <DEDUP_REMOVED lines=60> */
[----:B------:R-:W-:Y:S01]  /*f1f0*/  MOV R108, R203 ;  /* 0x000000cb006c7202 */ /* 0x000fe20000000f00 */
[----:B------:R-:W-:-:S05]  /*f200*/  BRA `(.L_x_2086) ;  /* 0xffff7e7000007947 */ /* 0x000fca000383ffff */
.L_x_1996:
[----:B------:R-:W-:Y:S02]  /*f210*/  MOV R3, 0x2 ;  /* 0x0000000200037802 */ /* 0x000fe40000000f00 */
[----:B------:R-:W-:Y:S02]  /*f220*/  MOV R2, 0xf240 ;  /* 0x0000f24000027802 */ /* 0x000fe40000000f00 */
[----:B------:R-:W-:Y:S05]  /*f230*/  CALL.REL.NOINC `($__internal_26_$__cuda_sm70_shflsync_bfly_p) ;  /* 0x00001bd000007944 */ /* 0x000fea0003c00000 */
[----:B------:R-:W-:Y:S01]  /*f240*/  FMNMX.FTZ R108, R108, R157, !PT ;  /* 0x0000009d6c6c7209 */ /* 0x000fe20007810000 */
[----:B------:R-:W-:Y:S01]  /*f250*/  IMAD.MOV.U32 R3, RZ, RZ, 0x1 ;  /* 0x00000001ff037424 */ /* 0x000fe200078e00ff */
[----:B------:R-:W-:Y:S02]  /*f260*/  MOV R2, 0xf280 ;  /* 0x0000f28000027802 */ /* 0x000fe40000000f00 */
[----:B------:R-:W-:Y:S05]  /*f270*/  CALL.REL.NOINC `($__internal_26_$__cuda_sm70_shflsync_bfly_p) ;  /* 0x00001b9000007944 */ /* 0x000fea0003c00000 */
[----:B------:R-:W-:Y:S01]  /*f280*/  IMAD.MOV.U32 R3, RZ, RZ, 0x2 ;  /* 0x00000002ff037424 */ /* 0x000fe200078e00ff */
[----:B------:R-:W-:Y:S01]  /*f290*/  FMNMX.FTZ R113, R108, R157, !PT ;  /* 0x0000009d6c717209 */ /* 0x000fe20007810000 */
[----:B------:R-:W-:Y:S01]  /*f2a0*/  IMAD.MOV.U32 R108, RZ, RZ, R110 ;  /* 0x000000ffff6c7224 */ /* 0x000fe200078e006e */
        /* <DEDUP_REMOVED lines=24> */
[----:B------:R-:W-:Y:S01]  /*f430*/  MOV R2, R157 ;  /* 0x0000009d00027202 */ /* 0x000fe20000000f00 */
[----:B------:R-:W-:-:S05]  /*f440*/  BRA `(.L_x_2087) ;  /* 0xffff82e000007947 */ /* 0x000fca000383ffff */
.L_x_1998:
[----:B------:R-:W-:Y:S01]  /*f450*/  IMAD.MOV.U32 R108, RZ, RZ, R207 ;  /* 0x000000ffff6c7224 */ /* 0x000fe200078e00cf */
[----:B------:R-:W-:-:S02]  /*f460*/  MOV R3, 0x2 ;  /* 0x0000000200037802 */ /* 0x000fc40000000f00 */
[----:B------:R-:W-:Y:S02]  /*f470*/  MOV R2, 0xf490 ;  /* 0x0000f49000027802 */ /* 0x000fe40000000f00 */
[----:B------:R-:W-:Y:S05]  /*f480*/  CALL.REL.NOINC `($__internal_26_$__cuda_sm70_shflsync_bfly_p) ;  /* 0x0000198000007944 */ /* 0x000fea0003c00000 */
[----:B------:R-:W-:Y:S01]  /*f490*/  FADD.FTZ R4, R207, R157 ;  /* 0x0000009dcf047221 */ /* 0x000fe20000010000 */
[----:B------:R-:W-:Y:S02]  /*f4a0*/  MOV R3, 0x1 ;  /* 0x0000000100037802 */ /* 0x000fe40000000f00 */
[----:B------:R-:W-:Y:S02]  /*f4b0*/  MOV R2, 0xf4e0 ;  /* 0x0000f4e000027802 */ /* 0x000fe40000000f00 */
[----:B------:R-:W-:Y:S02]  /*f4c0*/  MOV R108, R4 ;  /* 0x00000004006c7202 */ /* 0x000fe40000000f00 */
[----:B------:R-:W-:Y:S05]  /*f4d0*/  CALL.REL.NOINC `($__internal_26_$__cuda_sm70_shflsync_bfly_p) ;  /* 0x0000193000007944 */ /* 0x000fea0003c00000 */
[----:B------:R-:W-:Y:S01]  /*f4e0*/  FADD.FTZ R4, R4, R157 ;  /* 0x0000009d04047221 */ /* 0x000fe20000010000 */
[----:B------:R-:W-:Y:S02]  /*f4f0*/  MOV R108, R208 ;  /* 0x000000d0006c7202 */ /* 0x000fe40000000f00 */
[----:B------:R-:W-:Y:S02]  /*f500*/  MOV R3, 0x2 ;  /* 0x0000000200037802 */ /* 0x000fe40000000f00 */
[----:B------:R-:W-:-:S02]  /*f510*/  MOV R2, 0xf530 ;  /* 0x0000f53000027802 */ /* 0x000fc40000000f00 */
[----:B------:R-:W-:Y:S05]  /*f520*/  CALL.REL.NOINC `($__internal_26_$__cuda_sm70_shflsync_bfly_p) ;  /* 0x000018e000007944 */ /* 0x000fea0003c00000 */
[----:B------:R-:W-:Y:S01]  /*f530*/  FADD.FTZ R5, R208, R157 ;  /* 0x0000009dd0057221 */ /* 0x000fe20000010000 */
[----:B------:R-:W-:-:S02]  /*f540*/  MOV R3, 0x1 ;  /* 0x0000000100037802 */ /* 0x000fc40000000f00 */
[----:B------:R-:W-:Y:S02]  /*f550*/  MOV R2, 0xf580 ;  /* 0x0000f58000027802 */ /* 0x000fe40000000f00 */
[----:B------:R-:W-:Y:S02]  /*f560*/  MOV R108, R5 ;  /* 0x00000005006c7202 */ /* 0x000fe40000000f00 */
[----:B------:R-:W-:Y:S05]  /*f570*/  CALL.REL.NOINC `($__internal_26_$__cuda_sm70_shflsync_bfly_p) ;  /* 0x0000189000007944 */ /* 0x000fea0003c00000 */
[----:B------:R-:W-:Y:S01]  /*f580*/  FADD.FTZ R5, R5, R157 ;  /* 0x0000009d05057221 */ /* 0x000fe20000010000 */
[----:B------:R-:W-:Y:S02]  /*f590*/  MOV R108, R209 ;  /* 0x000000d1006c7202 */ /* 0x000fe40000000f00 */
[----:B------:R-:W-:Y:S02]  /*f5a0*/  MOV R3, 0x2 ;  /* 0x0000000200037802 */ /* 0x000fe40000000f00 */
[----:B------:R-:W-:Y:S02]  /*f5b0*/  MOV R2, 0xf5d0 ;  /* 0x0000f5d000027802 */ /* 0x000fe40000000f00 */
[----:B------:R-:W-:Y:S05]  /*f5c0*/  CALL.REL.NOINC `($__internal_26_$__cuda_sm70_shflsync_bfly_p) ;  /* 0x0000184000007944 */ /* 0x000fea0003c00000 */
[----:B------:R-:W-:Y:S01]  /*f5d0*/  FADD.FTZ R6, R209, R157 ;  /* 0x0000009dd1067221 */ /* 0x000fe20000010000 */
[----:B------:R-:W-:Y:S02]  /*f5e0*/  MOV R3, 0x1 ;  /* 0x0000000100037802 */ /* 0x000fe40000000f00 */
[----:B------:R-:W-:-:S02]  /*f5f0*/  MOV R2, 0xf620 ;  /* 0x0000f62000027802 */ /* 0x000fc40000000f00 */
        /* <DEDUP_REMOVED lines=9> */
[----:B------:R-:W-:Y:S02]  /*f690*/  MOV R2, 0xf6c0 ;  /* 0x0000f6c000027802 */ /* 0x000fe40000000f00 */
[----:B------:R-:W-:-:S02]  /*f6a0*/  MOV R108, R7 ;  /* 0x00000007006c7202 */ /* 0x000fc40000000f00 */
[----:B------:R-:W-:Y:S05]  /*f6b0*/  CALL.REL.NOINC `($__internal_26_$__cuda_sm70_shflsync_bfly_p) ;  /* 0x0000175000007944 */ /* 0x000fea0003c00000 */
[----:B------:R-:W-:Y:S01]  /*f6c0*/  MOV R8, R157 ;  /* 0x0000009d00087202 */ /* 0x000fe20000000f00 */
[----:B------:R-:W-:Y:S05]  /*f6d0*/  BRA `(.L_x_2088) ;  /* 0xffff9ec000007947 */ /* 0x000fea000383ffff */
.L_x_2005:
[----:B--234-:R-:W-:Y:S01]  /*f6e0*/  IMAD.MOV.U32 R204, RZ, RZ, R5 ;  /* 0x000000ffffcc7224 */ /* 0x01cfe200078e0005 */
[----:B------:R-:W-:Y:S01]  /*f6f0*/  MOV R203, RZ ;  /* 0x000000ff00cb7202 */ /* 0x000fe20000000f00 */
[----:B------:R-:W-:Y:S01]  /*f700*/  IMAD.MOV.U32 R3, RZ, RZ, 0x181f ;  /* 0x0000181fff037424 */ /* 0x000fe200078e00ff */
[----:B------:R-:W-:-:S02]  /*f710*/  MOV R2, 0xf730 ;  /* 0x0000f73000027802 */ /* 0x000fc40000000f00 */
[----:B-1----:R-:W-:Y:S05]  /*f720*/  CALL.REL.NOINC `($__internal_27_$__cuda_sm70_shflsync_idx_p) ;  /* 0x0000174000007944 */ /* 0x002fea0003c00000 */
[----:B------:R-:W-:Y:S01]  /*f730*/  MOV R7, R203 ;  /* 0x000000cb00077202 */ /* 0x000fe20000000f00 */
[----:B------:R-:W-:Y:S05]  /*f740*/  BRA `(.L_x_2089) ;  /* 0xffffb47000007947 */ /* 0x000fea000383ffff */
.L_x_2006:
[----:B------:R-:W-:Y:S01]  /*f750*/  IMAD.MOV.U32 R204, RZ, RZ, R6 ;  /* 0x000000ffffcc7224 */ /* 0x000fe200078e0006 */
[----:B------:R-:W-:Y:S01]  /*f760*/  MOV R203, RZ ;  /* 0x000000ff00cb7202 */ /* 0x000fe20000000f00 */
[----:B------:R-:W-:Y:S01]  /*f770*/  IMAD.MOV.U32 R3, RZ, RZ, 0x181f ;  /* 0x0000181fff037424 */ /* 0x000fe200078e00ff */
[----:B------:R-:W-:-:S02]  /*f780*/  MOV R2, 0xf7a0 ;  /* 0x0000f7a000027802 */ /* 0x000fc40000000f00 */
[----:B-123--:R-:W-:Y:S05]  /*f790*/  CALL.REL.NOINC `($__internal_27_$__cuda_sm70_shflsync_idx_p) ;  /* 0x000016d000007944 */ /* 0x00efea0003c00000 */
[----:B------:R-:W-:Y:S01]  /*f7a0*/  MOV R2, R203 ;  /* 0x000000cb00027202 */ /* 0x000fe20000000f00 */
[----:B------:R-:W-:Y:S05]  /*f7b0*/  BRA `(.L_x_2090) ;  /* 0xffffb42000007947 */ /* 0x000fea000383ffff */
.L_x_2007:
[----:B------:R-:W-:Y:S01]  /*f7c0*/  IMAD.MOV.U32 R204, RZ, RZ, R5 ;  /* 0x000000ffffcc7224 */ /* 0x000fe200078e0005 */
[----:B------:R-:W-:Y:S01]  /*f7d0*/  MOV R203, 0x1 ;  /* 0x0000000100cb7802 */ /* 0x000fe20000000f00 */
[----:B--2---:R-:W-:Y:S01]  /*f7e0*/  IMAD.MOV.U32 R3, RZ, RZ, 0x181f ;  /* 0x0000181fff037424 */ /* 0x004fe200078e00ff */
[----:B------:R-:W-:-:S02]  /*f7f0*/  MOV R2, 0xf810 ;  /* 0x0000f81000027802 */ /* 0x000fc40000000f00 */
[----:B-1--4-:R-:W-:Y:S05]  /*f800*/  CALL.REL.NOINC `($__internal_27_$__cuda_sm70_shflsync_idx_p) ;  /* 0x0000166000007944 */ /* 0x012fea0003c00000 */
        /* <DEDUP_REMOVED lines=8> */
.L_x_2008:
[----:B------:R-:W-:Y:S01]  /*f890*/  IMAD.MOV.U32 R204, RZ, RZ, R5 ;  /* 0x000000ffffcc7224 */ /* 0x000fe200078e0005 */
[----:B------:R-:W-:Y:S01]  /*f8a0*/  MOV R203, 0x2 ;  /* 0x0000000200cb7802 */ /* 0x000fe20000000f00 */
[----:B-1----:R-:W-:Y:S01]  /*f8b0*/  IMAD.MOV.U32 R3, RZ, RZ, 0x181f ;  /* 0x0000181fff037424 */ /* 0x002fe200078e00ff */
[----:B------:R-:W-:Y:S02]  /*f8c0*/  MOV R2, 0xf8e0 ;  /* 0x0000f8e000027802 */ /* 0x000fe40000000f00 */
[----:B---34-:R-:W-:Y:S05]  /*f8d0*/  CALL.REL.NOINC `($__internal_27_$__cuda_sm70_shflsync_idx_p) ;  /* 0x0000159000007944 */ /* 0x018fea0003c00000 */
[----:B------:R-:W-:Y:S01]  /*f8e0*/  MOV R7, R203 ;  /* 0x000000cb00077202 */ /* 0x000fe20000000f00 */
[----:B------:R-:W-:Y:S05]  /*f8f0*/  BRA `(.L_x_2092) ;  /* 0xffffb40000007947 */ /* 0x000fea000383ffff */
.L_x_2009:
[----:B------:R-:W-:Y:S01]  /*f900*/  IMAD.MOV.U32 R204, RZ, RZ, R6 ;  /* 0x000000ffffcc7224 */ /* 0x000fe200078e0006 */
[----:B------:R-:W-:Y:S01]  /*f910*/  MOV R203, 0x2 ;  /* 0x0000000200cb7802 */ /* 0x000fe20000000f00 */
[----:B-1----:R-:W-:Y:S01]  /*f920*/  IMAD.MOV.U32 R3, RZ, RZ, 0x181f ;  /* 0x0000181fff037424 */ /* 0x002fe200078e00ff */
[----:B------:R-:W-:Y:S02]  /*f930*/  MOV R2, 0xf950 ;  /* 0x0000f95000027802 */ /* 0x000fe40000000f00 */
[----:B--234-:R-:W-:Y:S05]  /*f940*/  CALL.REL.NOINC `($__internal_27_$__cuda_sm70_shflsync_idx_p) ;  /* 0x0000152000007944 */ /* 0x01cfea0003c00000 */
[----:B------:R-:W-:Y:S01]  /*f950*/  MOV R2, R203 ;  /* 0x000000cb00027202 */ /* 0x000fe20000000f00 */
[----:B------:R-:W-:Y:S05]  /*f960*/  BRA `(.L_x_2093) ;  /* 0xffffb3b000007947 */ /* 0x000fea000383ffff */
.L_x_2010:
[----:B------:R-:W-:Y:S01]  /*f970*/  IMAD.MOV.U32 R204, RZ, RZ, R5 ;  /* 0x000000ffffcc7224 */ /* 0x000fe200078e0005 */
[----:B------:R-:W-:Y:S01]  /*f980*/  MOV R203, 0x3 ;  /* 0x0000000300cb7802 */ /* 0x000fe20000000f00 */
[----:B--2---:R-:W-:Y:S01]  /*f990*/  IMAD.MOV.U32 R3, RZ, RZ, 0x181f ;  /* 0x0000181fff037424 */ /* 0x004fe200078e00ff */
[----:B------:R-:W-:-:S02]  /*f9a0*/  MOV R2, 0xf9c0 ;  /* 0x0000f9c000027802 */ /* 0x000fc40000000f00 */
[----:B-1-34-:R-:W-:Y:S05]  /*f9b0*/  CALL.REL.NOINC `($__internal_27_$__cuda_sm70_shflsync_idx_p) ;  /* 0x000014b000007944 */ /* 0x01afea0003c00000 */
        /* <DEDUP_REMOVED lines=8> */
.L_x_2011:
[----:B------:R-:W-:Y:S01]  /*fa40*/  IMAD.MOV.U32 R204, RZ, RZ, R5 ;  /* 0x000000ffffcc7224 */ /* 0x000fe200078e0005 */
[----:B------:R-:W-:Y:S01]  /*fa50*/  MOV R203, 0x4 ;  /* 0x0000000400cb7802 */ /* 0x000fe20000000f00 */
[----:B--2---:R-:W-:Y:S01]  /*fa60*/  IMAD.MOV.U32 R3, RZ, RZ, 0x181f ;  /* 0x0000181fff037424 */ /* 0x004fe200078e00ff */
[----:B------:R-:W-:Y:S02]  /*fa70*/  MOV R2, 0xfa90 ;  /* 0x0000fa9000027802 */ /* 0x000fe40000000f00 */
[----:B-1-34-:R-:W-:Y:S05]  /*fa80*/  CALL.REL.NOINC `($__internal_27_$__cuda_sm70_shflsync_idx_p) ;  /* 0x000013e000007944 */ /* 0x01afea0003c00000 */
[----:B------:R-:W-:Y:S01]  /*fa90*/  MOV R7, R203 ;  /* 0x000000cb00077202 */ /* 0x000fe20000000f00 */
[----:B------:R-:W-:Y:S05]  /*faa0*/  BRA `(.L_x_2095) ;  /* 0xffffb38000007947 */ /* 0x000fea000383ffff */
.L_x_2012:
[----:B------:R-:W-:Y:S01]  /*fab0*/  IMAD.MOV.U32 R204, RZ, RZ, R6 ;  /* 0x000000ffffcc7224 */ /* 0x000fe200078e0006 */
[----:B------:R-:W-:Y:S01]  /*fac0*/  MOV R203, 0x4 ;  /* 0x0000000400cb7802 */ /* 0x000fe20000000f00 */
[----:B--2---:R-:W-:Y:S01]  /*fad0*/  IMAD.MOV.U32 R3, RZ, RZ, 0x181f ;  /* 0x0000181fff037424 */ /* 0x004fe200078e00ff */
[----:B------:R-:W-:Y:S02]  /*fae0*/  MOV R2, 0xfb00 ;  /* 0x0000fb0000027802 */ /* 0x000fe40000000f00 */
[----:B-1-34-:R-:W-:Y:S05]  /*faf0*/  CALL.REL.NOINC `($__internal_27_$__cuda_sm70_shflsync_idx_p) ;  /* 0x0000137000007944 */ /* 0x01afea0003c00000 */
[----:B------:R-:W-:Y:S01]  /*fb00*/  MOV R2, R203 ;  /* 0x000000cb00027202 */ /* 0x000fe20000000f00 */
[----:B------:R-:W-:Y:S05]  /*fb10*/  BRA `(.L_x_2096) ;  /* 0xffffb33000007947 */ /* 0x000fea000383ffff */
.L_x_2013:
[----:B------:R-:W-:Y:S01]  /*fb20*/  IMAD.MOV.U32 R204, RZ, RZ, R5 ;  /* 0x000000ffffcc7224 */ /* 0x000fe200078e0005 */
[----:B------:R-:W-:Y:S01]  /*fb30*/  MOV R203, 0x5 ;  /* 0x0000000500cb7802 */ /* 0x000fe20000000f00 */
[----:B-1----:R-:W-:Y:S01]  /*fb40*/  IMAD.MOV.U32 R3, RZ, RZ, 0x181f ;  /* 0x0000181fff037424 */ /* 0x002fe200078e00ff */
[----:B------:R-:W-:-:S02]  /*fb50*/  MOV R2, 0xfb70 ;  /* 0x0000fb7000027802 */ /* 0x000fc40000000f00 */
[----:B--234-:R-:W-:Y:S05]  /*fb60*/  CALL.REL.NOINC `($__internal_27_$__cuda_sm70_shflsync_idx_p) ;  /* 0x0000130000007944 */ /* 0x01cfea0003c00000 */
        /* <DEDUP_REMOVED lines=8> */
.L_x_2014:
[----:B------:R-:W-:Y:S01]  /*fbf0*/  IMAD.MOV.U32 R204, RZ, RZ, R5 ;  /* 0x000000ffffcc7224 */ /* 0x000fe200078e0005 */
[----:B------:R-:W-:Y:S01]  /*fc00*/  MOV R203, 0x6 ;  /* 0x0000000600cb7802 */ /* 0x000fe20000000f00 */
[----:B--2---:R-:W-:Y:S01]  /*fc10*/  IMAD.MOV.U32 R3, RZ, RZ, 0x181f ;  /* 0x0000181fff037424 */ /* 0x004fe200078e00ff */
[----:B------:R-:W-:Y:S02]  /*fc20*/  MOV R2, 0xfc40 ;  /* 0x0000fc4000027802 */ /* 0x000fe40000000f00 */
[----:B-1--4-:R-:W-:Y:S05]  /*fc30*/  CALL.REL.NOINC `($__internal_27_$__cuda_sm70_shflsync_idx_p) ;  /* 0x0000123000007944 */ /* 0x012fea0003c00000 */
[----:B------:R-:W-:Y:S01]  /*fc40*/  MOV R7, R203 ;  /* 0x000000cb00077202 */ /* 0x000fe20000000f00 */
[----:B------:R-:W-:Y:S05]  /*fc50*/  BRA `(.L_x_2098) ;  /* 0xffffb30000007947 */ /* 0x000fea000383ffff */
.L_x_2015:
[----:B------:R-:W-:Y:S01]  /*fc60*/  IMAD.MOV.U32 R204, RZ, RZ, R6 ;  /* 0x000000ffffcc7224 */ /* 0x000fe200078e0006 */
[----:B------:R-:W-:Y:S01]  /*fc70*/  MOV R203, 0x6 ;  /* 0x0000000600cb7802 */ /* 0x000fe20000000f00 */
[----:B--2---:R-:W-:Y:S01]  /*fc80*/  IMAD.MOV.U32 R3, RZ, RZ, 0x181f ;  /* 0x0000181fff037424 */ /* 0x004fe200078e00ff */
[----:B------:R-:W-:Y:S02]  /*fc90*/  MOV R2, 0xfcb0 ;  /* 0x0000fcb000027802 */ /* 0x000fe40000000f00 */
[----:B-1-34-:R-:W-:Y:S05]  /*fca0*/  CALL.REL.NOINC `($__internal_27_$__cuda_sm70_shflsync_idx_p) ;  /* 0x000011c000007944 */ /* 0x01afea0003c00000 */
[----:B------:R-:W-:Y:S01]  /*fcb0*/  MOV R2, R203 ;  /* 0x000000cb00027202 */ /* 0x000fe20000000f00 */
[----:B------:R-:W-:Y:S05]  /*fcc0*/  BRA `(.L_x_2099) ;  /* 0xffffb2b000007947 */ /* 0x000fea000383ffff */
.L_x_2016:
[----:B------:R-:W-:Y:S01]  /*fcd0*/  IMAD.MOV.U32 R204, RZ, RZ, R5 ;  /* 0x000000ffffcc7224 */ /* 0x000fe200078e0005 */
[----:B------:R-:W-:Y:S01]  /*fce0*/  MOV R203, 0x7 ;  /* 0x0000000700cb7802 */ /* 0x000fe20000000f00 */
[----:B-1----:R-:W-:Y:S01]  /*fcf0*/  IMAD.MOV.U32 R3, RZ, RZ, 0x181f ;  /* 0x0000181fff037424 */ /* 0x002fe200078e00ff */
[----:B------:R-:W-:-:S02]  /*fd00*/  MOV R2, 0xfd20 ;  /* 0x0000fd2000027802 */ /* 0x000fc40000000f00 */
[----:B--2-4-:R-:W-:Y:S05]  /*fd10*/  CALL.REL.NOINC `($__internal_27_$__cuda_sm70_shflsync_idx_p) ;  /* 0x0000115000007944 */ /* 0x014fea0003c00000 */
        /* <DEDUP_REMOVED lines=8> */
.L_x_2018:
[----:B------:R-:W-:Y:S01]  /*fda0*/  IMAD.MOV.U32 R204, RZ, RZ, R5 ;  /* 0x000000ffffcc7224 */ /* 0x000fe200078e0005 */
[----:B------:R-:W-:Y:S01]  /*fdb0*/  MOV R203, RZ ;  /* 0x000000ff00cb7202 */ /* 0x000fe20000000f00 */
[----:B------:R-:W-:Y:S01]  /*fdc0*/  IMAD.MOV.U32 R3, RZ, RZ, 0x1c1f ;  /* 0x00001c1fff037424 */ /* 0x000fe200078e00ff */
[----:B------:R-:W-:Y:S02]  /*fdd0*/  MOV R2, 0xfdf0 ;  /* 0x0000fdf000027802 */ /* 0x000fe40000000f00 */
[----:B------:R-:W-:Y:S05]  /*fde0*/  CALL.REL.NOINC `($__internal_27_$__cuda_sm70_shflsync_idx_p) ;  /* 0x0000108000007944 */ /* 0x000fea0003c00000 */
[----:B------:R-:W-:Y:S01]  /*fdf0*/  MOV R4, R203 ;  /* 0x000000cb00047202 */ /* 0x000fe20000000f00 */
[----:B------:R-:W-:Y:S05]  /*fe00*/  BRA `(.L_x_2101) ;  /* 0xffffb4a000007947 */ /* 0x000fea000383ffff */
.L_x_2019:
[----:B------:R-:W-:Y:S01]  /*fe10*/  IMAD.MOV.U32 R204, RZ, RZ, R12 ;  /* 0x000000ffffcc7224 */ /* 0x000fe200078e000c */
[----:B------:R-:W-:Y:S01]  /*fe20*/  MOV R203, RZ ;  /* 0x000000ff00cb7202 */ /* 0x000fe20000000f00 */
[----:B------:R-:W-:Y:S01]  /*fe30*/  IMAD.MOV.U32 R3, RZ, RZ, 0x1c1f ;  /* 0x00001c1fff037424 */ /* 0x000fe200078e00ff */
[----:B------:R-:W-:Y:S02]  /*fe40*/  MOV R2, 0xfe60 ;  /* 0x0000fe6000027802 */ /* 0x000fe40000000f00 */
[----:B-12---:R-:W-:Y:S05]  /*fe50*/  CALL.REL.NOINC `($__internal_27_$__cuda_sm70_shflsync_idx_p) ;  /* 0x0000101000007944 */ /* 0x006fea0003c00000 */
[----:B------:R-:W-:Y:S01]  /*fe60*/  MOV R0, R203 ;  /* 0x000000cb00007202 */ /* 0x000fe20000000f00 */
[----:B------:R-:W-:Y:S05]  /*fe70*/  BRA `(.L_x_2102) ;  /* 0xffffb45000007947 */ /* 0x000fea000383ffff */
.L_x_2022:
        /* <DEDUP_REMOVED lines=13> */
.L_x_2025:
[----:B------:R-:W-:Y:S01]  /*ff50*/  IMAD.MOV.U32 R204, RZ, RZ, R5 ;  /* 0x000000ffffcc7224 */ /* 0x000fe200078e0005 */
[----:B------:R-:W-:Y:S01]  /*ff60*/  MOV R203, 0x2 ;  /* 0x0000000200cb7802 */ /* 0x000fe20000000f00 */
[----:B---3--:R-:W-:Y:S01]  /*ff70*/  IMAD.MOV.U32 R3, RZ, RZ, 0x1c1f ;  /* 0x00001c1fff037424 */ /* 0x008fe200078e00ff */
[----:B------:R-:W-:Y:S02]  /*ff80*/  MOV R2, 0xffa0 ;  /* 0x0000ffa000027802 */ /* 0x000fe40000000f00 */
[----:B-12-4-:R-:W-:Y:S05]  /*ff90*/  CALL.REL.NOINC `($__internal_27_$__cuda_sm70_shflsync_idx_p) ;  /* 0x00000ed000007944 */ /* 0x016fea0003c00000 */
[----:B------:R-:W-:Y:S01]  /*ffa0*/  MOV R4, R203 ;  /* 0x000000cb00047202 */ /* 0x000fe20000000f00 */
[----:B------:R-:W-:Y:S05]  /*ffb0*/  BRA `(.L_x_2104) ;  /* 0xffffb9c000007947 */ /* 0x000fea000383ffff */
.L_x_2026:
[----:B------:R-:W-:Y:S01]  /*ffc0*/  IMAD.MOV.U32 R204, RZ, RZ, R12 ;  /* 0x000000ffffcc7224 */ /* 0x000fe200078e000c */
[----:B------:R-:W-:Y:S01]  /*ffd0*/  MOV R203, 0x2 ;  /* 0x0000000200cb7802 */ /* 0x000fe20000000f00 */
[----:B---3--:R-:W-:Y:S01]  /*ffe0*/  IMAD.MOV.U32 R3, RZ, RZ, 0x1c1f ;  /* 0x00001c1fff037424 */ /* 0x008fe200078e00ff */
[----:B------:R-:W-:Y:S02]  /*fff0*/  MOV R2, 0x10010 ;  /* 0x0001001000027802 */ /* 0x000fe40000000f00 */
[----:B-12-4-:R-:W-:Y:S05]  /*10000*/  CALL.REL.NOINC `($__internal_27_$__cuda_sm70_shflsync_idx_p) ;  /* 0x00000e6000007944 */ /* 0x016fea0003c00000 */
[----:B------:R-:W-:Y:S01]  /*10010*/  MOV R0, R203 ;  /* 0x000000cb00007202 */ /* 0x000fe20000000f00 */
[----:B------:R-:W-:Y:S05]  /*10020*/  BRA `(.L_x_2105) ;  /* 0xffffb97000007947 */ /* 0x000fea000383ffff */
.L_x_2029:
[----:B------:R-:W-:Y:S01]  /*10030*/  IMAD.MOV.U32 R204, RZ, RZ, R5 ;  /* 0x000000ffffcc7224 */ /* 0x000fe200078e0005 */
[----:B------:R-:W-:Y:S01]  /*10040*/  MOV R203, 0x3 ;  /* 0x0000000300cb7802 */ /* 0x000fe20000000f00 */
[----:B--23--:R-:W-:Y:S01]  /*10050*/  IMAD.MOV.U32 R3, RZ, RZ, 0x1c1f ;  /* 0x00001c1fff037424 */ /* 0x00cfe200078e00ff */
        /* <DEDUP_REMOVED lines=10> */
.L_x_2033:
[----:B------:R-:W-:Y:S01]  /*10100*/  IMAD.MOV.U32 R204, RZ, RZ, R5 ;  /* 0x000000ffffcc7224 */ /* 0x000fe200078e0005 */
[----:B------:R-:W-:Y:S01]  /*10110*/  MOV R203, RZ ;  /* 0x000000ff00cb7202 */ /* 0x000fe20000000f00 */
[----:B------:R-:W-:Y:S01]  /*10120*/  IMAD.MOV.U32 R3, RZ, RZ, 0x181f ;  /* 0x0000181fff037424 */ /* 0x000fe200078e00ff */
[----:B------:R-:W-:Y:S02]  /*10130*/  MOV R2, 0x10150 ;  /* 0x0001015000027802 */ /* 0x000fe40000000f00 */
[----:B------:R-:W-:Y:S05]  /*10140*/  CALL.REL.NOINC `($__internal_27_$__cuda_sm70_shflsync_idx_p) ;  /* 0x00000d2000007944 */ /* 0x000fea0003c00000 */
[----:B------:R-:W-:Y:S01]  /*10150*/  MOV R7, R203 ;  /* 0x000000cb00077202 */ /* 0x000fe20000000f00 */
[----:B------:R-:W-:Y:S05]  /*10160*/  BRA `(.L_x_2107) ;  /* 0xffffc64000007947 */ /* 0x000fea000383ffff */
.L_x_2034:
[----:B------:R-:W-:Y:S01]  /*10170*/  IMAD.MOV.U32 R204, RZ, RZ, R6 ;  /* 0x000000ffffcc7224 */ /* 0x000fe200078e0006 */
[----:B------:R-:W-:Y:S01]  /*10180*/  MOV R203, RZ ;  /* 0x000000ff00cb7202 */ /* 0x000fe20000000f00 */
[----:B------:R-:W-:Y:S01]  /*10190*/  IMAD.MOV.U32 R3, RZ, RZ, 0x181f ;  /* 0x0000181fff037424 */ /* 0x000fe200078e00ff */
[----:B------:R-:W-:Y:S02]  /*101a0*/  MOV R2, 0x101c0 ;  /* 0x000101c000027802 */ /* 0x000fe40000000f00 */
[----:B-12---:R-:W-:Y:S05]  /*101b0*/  CALL.REL.NOINC `($__internal_27_$__cuda_sm70_shflsync_idx_p) ;  /* 0x00000cb000007944 */ /* 0x006fea0003c00000 */
[----:B------:R-:W-:Y:S01]  /*101c0*/  MOV R2, R203 ;  /* 0x000000cb00027202 */ /* 0x000fe20000000f00 */
[----:B------:R-:W-:Y:S05]  /*101d0*/  BRA `(.L_x_2108) ;  /* 0xffffc5f000007947 */ /* 0x000fea000383ffff */
.L_x_2035:
[----:B------:R-:W-:Y:S01]  /*101e0*/  IMAD.MOV.U32 R204, RZ, RZ, R5 ;  /* 0x000000ffffcc7224 */ /* 0x000fe200078e0005 */
[----:B------:R-:W-:Y:S01]  /*101f0*/  MOV R203, 0x1 ;  /* 0x0000000100cb7802 */ /* 0x000fe20000000f00 */
[----:B--2---:R-:W-:Y:S01]  /*10200*/  IMAD.MOV.U32 R3, RZ, RZ, 0x181f ;  /* 0x0000181fff037424 */ /* 0x004fe200078e00ff */
[----:B------:R-:W-:-:S02]  /*10210*/  MOV R2, 0x10230 ;  /* 0x0001023000027802 */ /* 0x000fc40000000f00 */
[----:B-1-3--:R-:W-:Y:S05]  /*10220*/  CALL.REL.NOINC `($__internal_27_$__cuda_sm70_shflsync_idx_p) ;  /* 0x00000c4000007944 */ /* 0x00afea0003c00000 */
        /* <DEDUP_REMOVED lines=8> */
.L_x_2036:
[----:B------:R-:W-:Y:S01]  /*102b0*/  IMAD.MOV.U32 R204, RZ, RZ, R5 ;  /* 0x000000ffffcc7224 */ /* 0x000fe200078e0005 */
[----:B------:R-:W-:Y:S01]  /*102c0*/  MOV R203, 0x2 ;  /* 0x0000000200cb7802 */ /* 0x000fe20000000f00 */
[----:B-1----:R-:W-:Y:S01]  /*102d0*/  IMAD.MOV.U32 R3, RZ, RZ, 0x181f ;  /* 0x0000181fff037424 */ /* 0x002fe200078e00ff */
[----:B------:R-:W-:Y:S02]  /*102e0*/  MOV R2, 0x10300 ;  /* 0x0001030000027802 */ /* 0x000fe40000000f00 */
[----:B---34-:R-:W-:Y:S05]  /*102f0*/  CALL.REL.NOINC `($__internal_27_$__cuda_sm70_shflsync_idx_p) ;  /* 0x00000b7000007944 */ /* 0x018fea0003c00000 */
[----:B------:R-:W-:Y:S01]  /*10300*/  MOV R7, R203 ;  /* 0x000000cb00077202 */ /* 0x000fe20000000f00 */
[----:B------:R-:W-:Y:S05]  /*10310*/  BRA `(.L_x_2110) ;  /* 0xffffc5e000007947 */ /* 0x000fea000383ffff */
.L_x_2037:
[----:B------:R-:W-:Y:S01]  /*10320*/  IMAD.MOV.U32 R204, RZ, RZ, R6 ;  /* 0x000000ffffcc7224 */ /* 0x000fe200078e0006 */
[----:B------:R-:W-:Y:S01]  /*10330*/  MOV R203, 0x2 ;  /* 0x0000000200cb7802 */ /* 0x000fe20000000f00 */
[----:B-1----:R-:W-:Y:S01]  /*10340*/  IMAD.MOV.U32 R3, RZ, RZ, 0x181f ;  /* 0x0000181fff037424 */ /* 0x002fe200078e00ff */
[----:B------:R-:W-:Y:S02]  /*10350*/  MOV R2, 0x10370 ;  /* 0x0001037000027802 */ /* 0x000fe40000000f00 */
[----:B--234-:R-:W-:Y:S05]  /*10360*/  CALL.REL.NOINC `($__internal_27_$__cuda_sm70_shflsync_idx_p) ;  /* 0x00000b0000007944 */ /* 0x01cfea0003c00000 */
[----:B------:R-:W-:Y:S01]  /*10370*/  MOV R2, R203 ;  /* 0x000000cb00027202 */ /* 0x000fe20000000f00 */
[----:B------:R-:W-:Y:S05]  /*10380*/  BRA `(.L_x_2111) ;  /* 0xffffc59000007947 */ /* 0x000fea000383ffff */
.L_x_2038:
        /* <DEDUP_REMOVED lines=13> */
.L_x_2039:
[----:B------:R-:W-:Y:S01]  /*10460*/  IMAD.MOV.U32 R204, RZ, RZ, R5 ;  /* 0x000000ffffcc7224 */ /* 0x000fe200078e0005 */
[----:B------:R-:W-:Y:S01]  /*10470*/  MOV R203, 0x4 ;  /* 0x0000000400cb7802 */ /* 0x000fe20000000f00 */
[----:B--2---:R-:W-:Y:S01]  /*10480*/  IMAD.MOV.U32 R3, RZ, RZ, 0x181f ;  /* 0x0000181fff037424 */ /* 0x004fe200078e00ff */
[----:B------:R-:W-:Y:S02]  /*10490*/  MOV R2, 0x104b0 ;  /* 0x000104b000027802 */ /* 0x000fe40000000f00 */
[----:B-1-34-:R-:W-:Y:S05]  /*104a0*/  CALL.REL.NOINC `($__internal_27_$__cuda_sm70_shflsync_idx_p) ;  /* 0x000009c000007944 */ /* 0x01afea0003c00000 */
[----:B------:R-:W-:Y:S01]  /*104b0*/  MOV R7, R203 ;  /* 0x000000cb00077202 */ /* 0x000fe20000000f00 */
[----:B------:R-:W-:Y:S05]  /*104c0*/  BRA `(.L_x_2113) ;  /* 0xffffc56000007947 */ /* 0x000fea000383ffff */
.L_x_2040:
[----:B------:R-:W-:Y:S01]  /*104d0*/  IMAD.MOV.U32 R204, RZ, RZ, R6 ;  /* 0x000000ffffcc7224 */ /* 0x000fe200078e0006 */
[----:B------:R-:W-:Y:S01]  /*104e0*/  MOV R203, 0x4 ;  /* 0x0000000400cb7802 */ /* 0x000fe20000000f00 */
[----:B--2---:R-:W-:Y:S01]  /*104f0*/  IMAD.MOV.U32 R3, RZ, RZ, 0x181f ;  /* 0x0000181fff037424 */ /* 0x004fe200078e00ff */
[----:B------:R-:W-:Y:S02]  /*10500*/  MOV R2, 0x10520 ;  /* 0x0001052000027802 */ /* 0x000fe40000000f00 */
[----:B-1-34-:R-:W-:Y:S05]  /*10510*/  CALL.REL.NOINC `($__internal_27_$__cuda_sm70_shflsync_idx_p) ;  /* 0x0000095000007944 */ /* 0x01afea0003c00000 */
[----:B------:R-:W-:Y:S01]  /*10520*/  MOV R2, R203 ;  /* 0x000000cb00027202 */ /* 0x000fe20000000f00 */
[----:B------:R-:W-:Y:S05]  /*10530*/  BRA `(.L_x_2114) ;  /* 0xffffc51000007947 */ /* 0x000fea000383ffff */
.L_x_2041:
        /* <DEDUP_REMOVED lines=13> */
.L_x_2042:
[----:B------:R-:W-:Y:S01]  /*10610*/  IMAD.MOV.U32 R204, RZ, RZ, R5 ;  /* 0x000000ffffcc7224 */ /* 0x000fe200078e0005 */
[----:B------:R-:W-:Y:S01]  /*10620*/  MOV R203, 0x6 ;  /* 0x0000000600cb7802 */ /* 0x000fe20000000f00 */
[----:B--2---:R-:W-:Y:S01]  /*10630*/  IMAD.MOV.U32 R3, RZ, RZ, 0x181f ;  /* 0x0000181fff037424 */ /* 0x004fe200078e00ff */
[----:B------:R-:W-:Y:S02]  /*10640*/  MOV R2, 0x10660 ;  /* 0x0001066000027802 */ /* 0x000fe40000000f00 */
[----:B-1--4-:R-:W-:Y:S05]  /*10650*/  CALL.REL.NOINC `($__internal_27_$__cuda_sm70_shflsync_idx_p) ;  /* 0x0000081000007944 */ /* 0x012fea0003c00000 */
[----:B------:R-:W-:Y:S01]  /*10660*/  MOV R7, R203 ;  /* 0x000000cb00077202 */ /* 0x000fe20000000f00 */
[----:B------:R-:W-:Y:S05]  /*10670*/  BRA `(.L_x_2116) ;  /* 0xffffc4e000007947 */ /* 0x000fea000383ffff */
.L_x_2043:
[----:B------:R-:W-:Y:S01]  /*10680*/  IMAD.MOV.U32 R204, RZ, RZ, R6 ;  /* 0x000000ffffcc7224 */ /* 0x000fe200078e0006 */
[----:B------:R-:W-:Y:S01]  /*10690*/  MOV R203, 0x6 ;  /* 0x0000000600cb7802 */ /* 0x000fe20000000f00 */
[----:B--2---:R-:W-:Y:S01]  /*106a0*/  IMAD.MOV.U32 R3, RZ, RZ, 0x181f ;  /* 0x0000181fff037424 */ /* 0x004fe200078e00ff */
[----:B------:R-:W-:Y:S02]  /*106b0*/  MOV R2, 0x106d0 ;  /* 0x000106d000027802 */ /* 0x000fe40000000f00 */
[----:B-1-34-:R-:W-:Y:S05]  /*106c0*/  CALL.REL.NOINC `($__internal_27_$__cuda_sm70_shflsync_idx_p) ;  /* 0x000007a000007944 */ /* 0x01afea0003c00000 */
[----:B------:R-:W-:Y:S01]  /*106d0*/  MOV R2, R203 ;  /* 0x000000cb00027202 */ /* 0x000fe20000000f00 */
[----:B------:R-:W-:Y:S05]  /*106e0*/  BRA `(.L_x_2117) ;  /* 0xffffc49000007947 */ /* 0x000fea000383ffff */
.L_x_2044:
        /* <DEDUP_REMOVED lines=13> */
.L_x_2046:
[----:B------:R-:W-:Y:S01]  /*107c0*/  IMAD.MOV.U32 R204, RZ, RZ, R88 ;  /* 0x000000ffffcc7224 */ /* 0x000fe200078e0058 */
[----:B------:R-:W-:Y:S01]  /*107d0*/  MOV R203, RZ ;  /* 0x000000ff00cb7202 */ /* 0x000fe20000000f00 */
[----:B------:R-:W-:Y:S01]  /*107e0*/  IMAD.MOV.U32 R3, RZ, RZ, 0x1f ;  /* 0x0000001fff037424 */ /* 0x000fe200078e00ff */
[----:B------:R-:W-:Y:S02]  /*107f0*/  MOV R2, 0x10810 ;  /* 0x0001081000027802 */ /* 0x000fe40000000f00 */
[----:B------:R-:W-:Y:S05]  /*10800*/  CALL.REL.NOINC `($__internal_27_$__cuda_sm70_shflsync_idx_p) ;  /* 0x0000066000007944 */ /* 0x000fea0003c00000 */
[----:B------:R-:W-:Y:S01]  /*10810*/  MOV R9, R203 ;  /* 0x000000cb00097202 */ /* 0x000fe20000000f00 */
[----:B------:R-:W-:Y:S05]  /*10820*/  BRA `(.L_x_2119) ;  /* 0xffffc54000007947 */ /* 0x000fea000383ffff */
.L_x_2047:
[----:B------:R-:W-:Y:S01]  /*10830*/  IMAD.MOV.U32 R204, RZ, RZ, R88 ;  /* 0x000000ffffcc7224 */ /* 0x000fe200078e0058 */
[----:B------:R-:W-:Y:S01]  /*10840*/  MOV R203, 0x1 ;  /* 0x0000000100cb7802 */ /* 0x000fe20000000f00 */
[----:B------:R-:W-:Y:S01]  /*10850*/  IMAD.MOV.U32 R3, RZ, RZ, 0x1f ;  /* 0x0000001fff037424 */ /* 0x000fe200078e00ff */
[----:B------:R-:W-:Y:S02]  /*10860*/  MOV R2, 0x10880 ;  /* 0x0001088000027802 */ /* 0x000fe40000000f00 */
[----:B-12---:R-:W-:Y:S05]  /*10870*/  CALL.REL.NOINC `($__internal_27_$__cuda_sm70_shflsync_idx_p) ;  /* 0x000005f000007944 */ /* 0x006fea0003c00000 */
[----:B------:R-:W-:Y:S01]  /*10880*/  MOV R8, R203 ;  /* 0x000000cb00087202 */ /* 0x000fe20000000f00 */
[----:B------:R-:W-:Y:S05]  /*10890*/  BRA `(.L_x_2120) ;  /* 0xffffc4f000007947 */ /* 0x000fea000383ffff */
.L_x_2048:
[----:B------:R-:W-:Y:S02]  /*108a0*/  MOV R2, 0x1 ;  /* 0x0000000100027802 */ /* 0x000fe40000000f00 */
[----:B------:R-:W-:-:S02]  /*108b0*/  MOV R3, 0x108d0 ;  /* 0x000108d000037802 */ /* 0x000fc40000000f00 */
[----:B-1234-:R-:W-:Y:S05]  /*108c0*/  CALL.REL.NOINC `($__internal_28_$__cuda_sm70_shflsync_up_p) ;  /* 0x000005f000007944 */ /* 0x01efea0003c00000 */
[----:B------:R-:W-:Y:S05]  /*108d0*/  BRA `(.L_x_2121) ;  /* 0xffffc5e000007947 */ /* 0x000fea000383ffff */
.L_x_2049:
[----:B------:R-:W-:Y:S02]  /*108e0*/  MOV R2, 0x2 ;  /* 0x0000000200027802 */ /* 0x000fe40000000f00 */
[----:B------:R-:W-:-:S02]  /*108f0*/  MOV R3, 0x10910 ;  /* 0x0001091000037802 */ /* 0x000fc40000000f00 */
[----:B--2-4-:R-:W-:Y:S05]  /*10900*/  CALL.REL.NOINC `($__internal_28_$__cuda_sm70_shflsync_up_p) ;  /* 0x000005b000007944 */ /* 0x014fea0003c00000 */
        /* <DEDUP_REMOVED lines=24> */
.L_x_2053:
[----:B------:R-:W-:Y:S02]  /*10a90*/  MOV R2, 0x1 ;  /* 0x0000000100027802 */ /* 0x000fe40000000f00 */
[----:B------:R-:W-:Y:S02]  /*10aa0*/  MOV R3, 0x10ac0 ;  /* 0x00010ac000037802 */ /* 0x000fe40000000f00 */
[----:B------:R-:W-:Y:S05]  /*10ab0*/  CALL.REL.NOINC `($__internal_28_$__cuda_sm70_shflsync_up_p) ;  /* 0x0000040000007944 */ /* 0x000fea0003c00000 */
[----:B------:R-:W-:Y:S01]  /*10ac0*/  MOV R2, R4 ;  /* 0x0000000400027202 */ /* 0x000fe20000000f00 */
[----:B------:R-:W-:Y:S05]  /*10ad0*/  BRA `(.L_x_2123) ;  /* 0xffffc64000007947 */ /* 0x000fea000383ffff */
.L_x_2054:
        /* <DEDUP_REMOVED lines=27> */
.L_x_2056:
[----:B------:R-:W-:Y:S02]  /*10c90*/  SEL R0, RZ, 0x1, P0 ;  /* 0x00000001ff007807 */ /* 0x000fe40000000000 */
[----:B------:R-:W-:Y:S02]  /*10ca0*/  MOV R2, 0x10cc0 ;  /* 0x00010cc000027802 */ /* 0x000fe40000000f00 */
[----:B-1----:R-:W-:Y:S05]  /*10cb0*/  CALL.REL.NOINC `($__internal_29_$__cuda_sm70_votesync_ballot) ;  /* 0x0000027000007944 */ /* 0x002fea0003c00000 */
[----:B------:R-:W-:Y:S05]  /*10cc0*/  BRA `(.L_x_2125) ;  /* 0xffffc5e000007947 */ /* 0x000fea000383ffff */
.L_x_2057:
[----:B------:R-:W-:Y:S01]  /*10cd0*/  IMAD.MOV.U32 R204, RZ, RZ, R6 ;  /* 0x000000ffffcc7224 */ /* 0x000fe200078e0006 */
[----:B---3--:R-:W-:Y:S01]  /*10ce0*/  MOV R203, R11 ;  /* 0x0000000b00cb7202 */ /* 0x008fe20000000f00 */
[----:B------:R-:W-:Y:S01]  /*10cf0*/  IMAD.MOV.U32 R3, RZ, RZ, 0x1f ;  /* 0x0000001fff037424 */ /* 0x000fe200078e00ff */
[----:B------:R-:W-:Y:S02]  /*10d00*/  MOV R2, 0x10d20 ;  /* 0x00010d2000027802 */ /* 0x000fe40000000f00 */
[----:B-12---:R-:W-:Y:S05]  /*10d10*/  CALL.REL.NOINC `($__internal_27_$__cuda_sm70_shflsync_idx_p) ;  /* 0x0000015000007944 */ /* 0x006fea0003c00000 */
[----:B------:R-:W-:Y:S01]  /*10d20*/  IMAD.MOV.U32 R6, RZ, RZ, R203 ;  /* 0x000000ffff067224 */ /* 0x000fe200078e00cb */
[----:B------:R-:W-:Y:S01]  /*10d30*/  MOV R203, R11 ;  /* 0x0000000b00cb7202 */ /* 0x000fe20000000f00 */
[----:B------:R-:W-:Y:S01]  /*10d40*/  IMAD.MOV.U32 R204, RZ, RZ, R7 ;  /* 0x000000ffffcc7224 */ /* 0x000fe200078e0007 */
[----:B------:R-:W-:Y:S02]  /*10d50*/  MOV R3, 0x1f ;  /* 0x0000001f00037802 */ /* 0x000fe40000000f00 */
[----:B------:R-:W-:-:S02]  /*10d60*/  MOV R2, 0x10d80 ;  /* 0x00010d8000027802 */ /* 0x000fc40000000f00 */
[----:B------:R-:W-:Y:S05]  /*10d70*/  CALL.REL.NOINC `($__internal_27_$__cuda_sm70_shflsync_idx_p) ;  /* 0x000000f000007944 */ /* 0x000fea0003c00000 */
[----:B------:R-:W-:Y:S01]  /*10d80*/  MOV R7, R203 ;  /* 0x000000cb00077202 */ /* 0x000fe20000000f00 */
[----:B------:R-:W-:Y:S05]  /*10d90*/  BRA `(.L_x_2126) ;  /* 0xffffc55000007947 */ /* 0x000fea000383ffff */
.L_x_2060:
[----:B------:R-:W-:Y:S01]  /*10da0*/  IMAD.MOV.U32 R204, RZ, RZ, R4 ;  /* 0x000000ffffcc7224 */ /* 0x000fe200078e0004 */
[----:B------:R-:W-:Y:S01]  /*10db0*/  MOV R203, R0 ;  /* 0x0000000000cb7202 */ /* 0x000fe20000000f00 */
[----:B------:R-:W-:Y:S01]  /*10dc0*/  IMAD.MOV.U32 R3, RZ, RZ, 0x1f ;  /* 0x0000001fff037424 */ /* 0x000fe200078e00ff */
[----:B------:R-:W-:-:S02]  /*10dd0*/  MOV R2, 0x10df0 ;  /* 0x00010df000027802 */ /* 0x000fc40000000f00 */
[----:B-1-34-:R-:W-:Y:S05]  /*10de0*/  CALL.REL.NOINC `($__internal_27_$__cuda_sm70_shflsync_idx_p) ;  /* 0x0000008000007944 */ /* 0x01afea0003c00000 */
[----:B------:R-:W-:Y:S01]  /*10df0*/  MOV R10, R203 ;  /* 0x000000cb000a7202 */ /* 0x000fe20000000f00 */
[----:B------:R-:W-:Y:S05]  /*10e00*/  BRA `(.L_x_2059) ;  /* 0xffffc54000007947 */ /* 0x000fea000383ffff */
        .weak           $__internal_26_$__cuda_sm70_shflsync_bfly_p
        .type           $__internal_26_$__cuda_sm70_shflsync_bfly_p,@function
        .size           $__internal_26_$__cuda_sm70_shflsync_bfly_p,($__internal_27_$__cuda_sm70_shflsync_idx_p - $__internal_26_$__cuda_sm70_shflsync_bfly_p)
$__internal_26_$__cuda_sm70_shflsync_bfly_p:
[----:B------:R-:W-:Y:S02]  /*10e10*/  MOV R157, 0x1f ;  /* 0x0000001f009d7802 */ /* 0x000fe40000000f00 */
[----:B------:R-:W-:-:S04]  /*10e20*/  MOV R173, 0xffffffff ;  /* 0xffffffff00ad7802 */ /* 0x000fc80000000f00 */
[----:B------:R-:W-:Y:S04]  /*10e30*/  WARPSYNC R173 ;  /* 0x000000ad00007348 */ /* 0x000fe80003800000 */
[----:B------:R1:W2:Y:S02]  /*10e40*/  SHFL.BFLY PT, R157, R108, R3, R157 ;  /* 0x0c0000036c9d7389 */ /* 0x0002a400000e009d */
[----:B-1----:R-:W-:-:S04]  /*10e50*/  MOV R3, 0x0 ;  /* 0x0000000000037802 */ /* 0x002fc80000000f00 */
[----:B--2---:R-:W-:Y:S05]  /*10e60*/  RET.REL.NODEC R2 `(_ZN7cutlass13device_kernelIN5flash19enable_sm80_to_sm89INS1_16FlashAttnFwdSm80INS1_25CollectiveMainloopFwdSm80ILi4ELi1ELb0EN4cute5tupleIJNS5_1CILi128EEENS7_ILi80EEENS7_ILi64EEEEEELi64ENS_6half_tEfNS_4arch4Sm80ELb0ELb0ELb0ELb1ELb1ELb0ELb1ELb1EEENS1_21CollectiveEpilogueFwdINS6_IJS8_SA_S9_EEENS6_IJNS7_ILi1EEESI_SI_EEESC_SE_Li128ELb1ELb1ELb1ELb0EEENS1_36VarlenDynamicPersistentTileSchedulerILi128ELi80ELi128ELi128ELb1ELb1ELb0ELb0ELb1ELb1EEEEEEEEEvNT_6ParamsE) ;  /* 0xfffef19002007950 */ /* 0x004fea0003c3ffff */
        .weak           $__internal_27_$__cuda_sm70_shflsync_idx_p
        .type           $__internal_27_$__cuda_sm70_shflsync_idx_p,@function
        .size           $__internal_27_$__cuda_sm70_shflsync_idx_p,($__internal_28_$__cuda_sm70_shflsync_up_p - $__internal_27_$__cuda_sm70_shflsync_idx_p)
$__internal_27_$__cuda_sm70_shflsync_idx_p:
[----:B------:R-:W-:-:S04]  /*10e70*/  MOV R210, 0xffffffff ;  /* 0xffffffff00d27802 */ /* 0x000fc80000000f00 */
[----:B------:R-:W-:Y:S04]  /*10e80*/  WARPSYNC R210 ;  /* 0x000000d200007348 */ /* 0x000fe80003800000 */
[----:B------:R1:W2:Y:S02]  /*10e90*/  SHFL.IDX PT, R203, R204, R203, R3 ;  /* 0x000000cbcccb7389 */ /* 0x0002a400000e0003 */
[----:B-1----:R-:W-:-:S04]  /*10ea0*/  MOV R3, 0x0 ;  /* 0x0000000000037802 */ /* 0x002fc80000000f00 */
[----:B--2---:R-:W-:Y:S05]  /*10eb0*/  RET.REL.NODEC R2 `(_ZN7cutlass13device_kernelIN5flash19enable_sm80_to_sm89INS1_16FlashAttnFwdSm80INS1_25CollectiveMainloopFwdSm80ILi4ELi1ELb0EN4cute5tupleIJNS5_1CILi128EEENS7_ILi80EEENS7_ILi64EEEEEELi64ENS_6half_tEfNS_4arch4Sm80ELb0ELb0ELb0ELb1ELb1ELb0ELb1ELb1EEENS1_21CollectiveEpilogueFwdINS6_IJS8_SA_S9_EEENS6_IJNS7_ILi1EEESI_SI_EEESC_SE_Li128ELb1ELb1ELb1ELb0EEENS1_36VarlenDynamicPersistentTileSchedulerILi128ELi80ELi128ELi128ELb1ELb1ELb0ELb0ELb1ELb1EEEEEEEEEvNT_6ParamsE) ;  /* 0xfffef14002007950 */ /* 0x004fea0003c3ffff */
        .weak           $__internal_28_$__cuda_sm70_shflsync_up_p
        .type           $__internal_28_$__cuda_sm70_shflsync_up_p,@function
        .size           $__internal_28_$__cuda_sm70_shflsync_up_p,($__internal_29_$__cuda_sm70_votesync_ballot - $__internal_28_$__cuda_sm70_shflsync_up_p)
$__internal_28_$__cuda_sm70_shflsync_up_p:
[----:B------:R-:W-:Y:S02]  /*10ec0*/  IMAD.MOV.U32 R4, RZ, RZ, RZ ;  /* 0x000000ffff047224 */ /* 0x000fe400078e00ff */
[----:B------:R-:W-:-:S04]  /*10ed0*/  IMAD.MOV.U32 R11, RZ, RZ, -0x1 ;  /* 0xffffffffff0b7424 */ /* 0x000fc800078e00ff */
[----:B------:R-:W-:Y:S04]  /*10ee0*/  WARPSYNC R11 ;  /* 0x0000000b00007348 */ /* 0x000fe80003800000 */
[----:B------:R1:W2:Y:S02]  /*10ef0*/  SHFL.UP PT, R4, R0, R2, R4 ;  /* 0x0400000200047389 */ /* 0x0002a400000e0004 */
[----:B-1----:R-:W-:Y:S02]  /*10f00*/  MOV R2, R3 ;  /* 0x0000000300027202 */ /* 0x002fe40000000f00 */
[----:B------:R-:W-:-:S04]  /*10f10*/  MOV R3, 0x0 ;  /* 0x0000000000037802 */ /* 0x000fc80000000f00 */
[----:B--2---:R-:W-:Y:S05]  /*10f20*/  RET.REL.NODEC R2 `(_ZN7cutlass13device_kernelIN5flash19enable_sm80_to_sm89INS1_16FlashAttnFwdSm80INS1_25CollectiveMainloopFwdSm80ILi4ELi1ELb0EN4cute5tupleIJNS5_1CILi128EEENS7_ILi80EEENS7_ILi64EEEEEELi64ENS_6half_tEfNS_4arch4Sm80ELb0ELb0ELb0ELb1ELb1ELb0ELb1ELb1EEENS1_21CollectiveEpilogueFwdINS6_IJS8_SA_S9_EEENS6_IJNS7_ILi1EEESI_SI_EEESC_SE_Li128ELb1ELb1ELb1ELb0EEENS1_36VarlenDynamicPersistentTileSchedulerILi128ELi80ELi128ELi128ELb1ELb1ELb0ELb0ELb1ELb1EEEEEEEEEvNT_6ParamsE) ;  /* 0xfffef0d002007950 */ /* 0x004fea0003c3ffff */
        .weak           $__internal_29_$__cuda_sm70_votesync_ballot
        .type           $__internal_29_$__cuda_sm70_votesync_ballot,@function
        .size           $__internal_29_$__cuda_sm70_votesync_ballot,(.L_x_3854 - $__internal_29_$__cuda_sm70_votesync_ballot)
$__internal_29_$__cuda_sm70_votesync_ballot:
[----:B------:R-:W-:Y:S01]  /*10f30*/  ISETP.NE.U32.AND P0, PT, R0, 0x1, PT ;  /* 0x000000010000780c */ /* 0x000fe20003f05070 */
[----:B------:R-:W-:-:S04]  /*10f40*/  IMAD.MOV.U32 R3, RZ, RZ, -0x1 ;  /* 0xffffffffff037424 */ /* 0x000fc800078e00ff */
[----:B------:R-:W-:Y:S08]  /*10f50*/  WARPSYNC R3 ;  /* 0x0000000300007348 */ /* 0x000ff00003800000 */
[----:B------:R-:W-:-:S04]  /*10f60*/  VOTE.ANY R0, PT, !P0 ;  /* 0x0000000000007806 */ /* 0x000fc800040e0100 */
[----:B------:R-:W-:Y:S01]  /*10f70*/  LOP3.LUT R0, R0, R3, RZ, 0xc0, !PT ;  /* 0x0000000300007212 */ /* 0x000fe200078ec0ff */
[----:B------:R-:W-:-:S04]  /*10f80*/  IMAD.MOV.U32 R3, RZ, RZ, 0x0 ;  /* 0x00000000ff037424 */ /* 0x000fc800078e00ff */
[----:B------:R-:W-:Y:S05]  /*10f90*/  RET.REL.NODEC R2 `(_ZN7cutlass13device_kernelIN5flash19enable_sm80_to_sm89INS1_16FlashAttnFwdSm80INS1_25CollectiveMainloopFwdSm80ILi4ELi1ELb0EN4cute5tupleIJNS5_1CILi128EEENS7_ILi80EEENS7_ILi64EEEEEELi64ENS_6half_tEfNS_4arch4Sm80ELb0ELb0ELb0ELb1ELb1ELb0ELb1ELb1EEENS1_21CollectiveEpilogueFwdINS6_IJS8_SA_S9_EEENS6_IJNS7_ILi1EEESI_SI_EEESC_SE_Li128ELb1ELb1ELb1ELb0EEENS1_36VarlenDynamicPersistentTileSchedulerILi128ELi80ELi128ELi128ELb1ELb1ELb0ELb0ELb1ELb1EEEEEEEEEvNT_6ParamsE) ;  /* 0xfffef06002007950 */ /* 0x000fea0003c3ffff */
.L_x_2127:
        /* <DEDUP_REMOVED lines=14> */
.L_x_3854:


//--------------------- .text._ZN7cutlass13device_kernelIN5flash19enable_sm80_to_sm89INS1_16FlashAttnFwdSm80INS1_25CollectiveMainloopFwdSm80ILi4ELi1ELb0EN4cute5tupleIJNS5_1CILi128EEENS7_ILi80EEENS7_ILi64EEEEEELi64ENS_6half_tEfNS_4arch4Sm80ELb0ELb0ELb0ELb1ELb1ELb1ELb1ELb1EEENS1_21CollectiveEpilogueFwdINS6_IJS8_SA_S9_EEENS6_IJNS7_ILi1EEESI_SI_EEESC_SE_Li128ELb1ELb1ELb1ELb0EEENS1_36VarlenDynamicPersistentTileSchedulerILi128ELi80ELi128ELi128ELb1ELb1ELb0ELb0ELb1ELb1EEEEEEEEEvNT_6ParamsE --------------------------
	.section	.text._ZN7cutlass13device_kernelIN5flash19enable_sm80_to_sm89INS1_16FlashAttnFwdSm80INS1_25CollectiveMainloopFwdSm80ILi4ELi1ELb0EN4cute5tupleIJNS5_1CILi128EEENS7_ILi80EEENS7_ILi64EEEEEELi64ENS_6half_tEfNS_4arch4Sm80ELb0ELb0ELb0ELb1ELb1ELb1ELb1ELb1EEENS1_21CollectiveEpilogueFwdINS6_IJS8_SA_S9_EEENS6_IJNS7_ILi1EEESI_SI_EEESC_SE_Li128ELb1ELb1ELb1ELb0EEENS1_36VarlenDynamicPersistentTileSchedulerILi128ELi80ELi128ELi128ELb1ELb1ELb0ELb0ELb1ELb1EEEEEEEEEvNT_6ParamsE,"ax",@progbits
	.sectioninfo	@"SHI_REGISTERS=255"
	.align	128
.text._ZN7cutlass13device_kernelIN5flash19enable_sm80_to_sm89INS1_16FlashAttnFwdSm80INS1_25CollectiveMainloopFwdSm80ILi4ELi1ELb0EN4cute5tupleIJNS5_1CILi128EEENS7_ILi80EEENS7_ILi64EEEEEELi64ENS_6half_tEfNS_4arch4Sm80ELb0ELb0ELb0ELb1ELb1ELb1ELb1ELb1EEENS1_21CollectiveEpilogueFwdINS6_IJS8_SA_S9_EEENS6_IJNS7_ILi1EEESI_SI_EEESC_SE_Li128ELb1ELb1ELb1ELb0EEENS1_36VarlenDynamicPersistentTileSchedulerILi128ELi80ELi128ELi128ELb1ELb1ELb0ELb0ELb1ELb1EEEEEEEEEvNT_6ParamsE:
        .type           _ZN7cutlass13device_kernelIN5flash19enable_sm80_to_sm89INS1_16FlashAttnFwdSm80INS1_25CollectiveMainloopFwdSm80ILi4ELi1ELb0EN4cute5tupleIJNS5_1CILi128EEENS7_ILi80EEENS7_ILi64EEEEEELi64ENS_6half_tEfNS_4arch4Sm80ELb0ELb0ELb0ELb1ELb1ELb1ELb1ELb1EEENS1_21CollectiveEpilogueFwdINS6_IJS8_SA_S9_EEENS6_IJNS7_ILi1EEESI_SI_EEESC_SE_Li128ELb1ELb1ELb1ELb0EEENS1_36VarlenDynamicPersistentTileSchedulerILi128ELi80ELi128ELi128ELb1ELb1ELb0ELb0ELb1ELb1EEEEEEEEEvNT_6ParamsE,@function
        .size           _ZN7cutlass13device_kernelIN5flash19enable_sm80_to_sm89INS1_16FlashAttnFwdSm80INS1_25CollectiveMainloopFwdSm80ILi4ELi1ELb0EN4cute5tupleIJNS5_1CILi128EEENS7_ILi80EEENS7_ILi64EEEEEELi64ENS_6half_tEfNS_4arch4Sm80ELb0ELb0ELb0ELb1ELb1ELb1ELb1ELb1EEENS1_21CollectiveEpilogueFwdINS6_IJS8_SA_S9_EEENS6_IJNS7_ILi1EEESI_SI_EEESC_SE_Li128ELb1ELb1ELb1ELb0EEENS1_36VarlenDynamicPersistentTileSchedulerILi128ELi80ELi128ELi128ELb1ELb1ELb0ELb0ELb1ELb1EEEEEEEEEvNT_6ParamsE,(.L_x_3859 - _ZN7cutlass13device_kernelIN5flash19enable_sm80_to_sm89INS1_16FlashAttnFwdSm80INS1_25CollectiveMainloopFwdSm80ILi4ELi1ELb0EN4cute5tupleIJNS5_1CILi128EEENS7_ILi80EEENS7_ILi64EEEEEELi64ENS_6half_tEfNS_4arch4Sm80ELb0ELb0ELb0ELb1ELb1ELb1ELb1ELb1EEENS1_21CollectiveEpilogueFwdINS6_IJS8_SA_S9_EEENS6_IJNS7_ILi1EEESI_SI_EEESC_SE_Li128ELb1ELb1ELb1ELb0EEENS1_36VarlenDynamicPersistentTileSchedulerILi128ELi80ELi128ELi128ELb1ELb1ELb0ELb0ELb1ELb1EEEEEEEEEvNT_6ParamsE)
        .other          _ZN7cutlass13device_kernelIN5flash19enable_sm80_to_sm89INS1_16FlashAttnFwdSm80INS1_25CollectiveMainloopFwdSm80ILi4ELi1ELb0EN4cute5tupleIJNS5_1CILi128EEENS7_ILi80EEENS7_ILi64EEEEEELi64ENS_6half_tEfNS_4arch4Sm80ELb0ELb0ELb0ELb1ELb1ELb1ELb1ELb1EEENS1_21CollectiveEpilogueFwdINS6_IJS8_SA_S9_EEENS6_IJNS7_ILi1EEESI_SI_EEESC_SE_Li128ELb1ELb1ELb1ELb0EEENS1_36VarlenDynamicPersistentTileSchedulerILi128ELi80ELi128ELi128ELb1ELb1ELb0ELb0ELb1ELb1EEEEEEEEEvNT_6ParamsE,@"STO_CUDA_ENTRY STV_DEFAULT"
_ZN7cutlass13device_kernelIN5flash19enable_sm80_to_sm89INS1_16FlashAttnFwdSm80INS1_25CollectiveMainloopFwdSm80ILi4ELi1ELb0EN4cute5tupleIJNS5_1CILi128EEENS7_ILi80EEENS7_ILi64EEEEEELi64ENS_6half_tEfNS_4arch4Sm80ELb0ELb0ELb0ELb1ELb1ELb1ELb1ELb1EEENS1_21CollectiveEpilogueFwdINS6_IJS8_SA_S9_EEENS6_IJNS7_ILi1EEESI_SI_EEESC_SE_Li128ELb1ELb1ELb1ELb0EEENS1_36VarlenDynamicPersistentTileSchedulerILi128ELi80ELi128ELi128ELb1ELb1ELb0ELb0ELb1ELb1EEEEEEEEEvNT_6ParamsE:
        /* <DEDUP_REMOVED lines=54> */
.L_x_2133:
        /* <DEDUP_REMOVED lines=17> */
.L_x_2320:
        /* <DEDUP_REMOVED lines=16> */
.L_x_2321:
[----:B--2---:R-:W-:-:S05]  /*0570*/  IMAD R0, R0, c[0x0][0x538], RZ ;  /* 0x00014e0000007a24 */ /* 0x004fca00078e02ff */
[----:B------:R-:W-:-:S04]  /*0580*/  IADD3 R6, R0, R6, RZ ;  /* 0x0000000600067210 */ /* 0x000fc80007ffe0ff */
[----:B------:R-:W-:-:S13]  /*0590*/  ISETP.GT.AND P0, PT, R6, UR4, PT ;  /* 0x0000000406007c0c */ /* 0x000fda000bf04270 */
[----:B-1----:R-:W-:Y:S05]  /*05a0*/  @!P0 BRA `(.L_x_2133) ;  /* 0xfffffdb000008947 */ /* 0x002fea000383ffff */
.L_x_2129:
[----:B------:R-:W-:-:S05]  /*05b0*/  IADD3 R12, -R0, R6, RZ ;  /* 0x00000006000c7210 */ /* 0x000fca0007ffe1ff */
[----:B------:R-:W-:-:S05]  /*05c0*/  IMAD R0, R4, c[0x0][0x538], R12 ;  /* 0x00014e0004007a24 */ /* 0x000fca00078e020c */
[----:B------:R-:W-:Y:S01]  /*05d0*/  ISETP.GT.AND P0, PT, R0, UR4, PT ;  /* 0x0000000400007c0c */ /* 0x000fe2000bf04270 */
[----:B------:R-:W-:-:S12]  /*05e0*/  BRA.DIV ~URZ, `(.L_x_2134) ;  /* 0x00016dd27f007947 */ /* 0x000fd8000b800000 */
[----:B------:R-:W-:-:S04]  /*05f0*/  VOTE.ANY R0, PT, !P0 ;  /* 0x0000000000007806 */ /* 0x000fc800040e0100 */
.L_x_2322:
[----:B------:R1:W2:Y:S01]  /*0600*/  POPC R13, R0 ;  /* 0x00000000000d7309 */ /* 0x0002a20000000000 */
[----:B------:R-:W-:Y:S05]  /*0610*/  BRA.DIV ~URZ, `(.L_x_2135) ;  /* 0x00016de27f007947 */ /* 0x000fea000b800000 */
[----:B--2---:R2:W3:Y:S01]  /*0620*/  SHFL.IDX PT, R11, R8, R13, 0x1f ;  /* 0x00001f0d080b7589 */ /* 0x0044e200000e0000 */
[----:B------:R-:W-:-:S03]  /*0630*/  MOV R6, RZ ;  /* 0x000000ff00067202 */ /* 0x000fc60000000f00 */
[----:B------:R2:W4:Y:S04]  /*0640*/  SHFL.IDX PT, R10, R7, R13, 0x1f ;  /* 0x00001f0d070a7589 */ /* 0x00052800000e0000 */
.L_x_2323:
[----:B------:R-:W-:Y:S01]  /*0650*/  ISETP.NE.AND P0, PT, R0, RZ, PT ;  /* 0x000000ff0000720c */ /* 0x000fe20003f05270 */
[----:B------:R-:W-:-:S12]  /*0660*/  BSSY B0, `(.L_x_2136) ;  /* 0x0000005000007945 */ /* 0x000fd80003800000 */
[----:B------:R-:W-:Y:S05]  /*0670*/  @!P0 BRA `(.L_x_2137) ;  /* 0x0000003000008947 */ /* 0x000fea0003800000 */
[----:B------:R-:W-:Y:S01]  /*0680*/  IADD3 R215, R13, -0x1, RZ ;  /* 0xffffffff0dd77810 */ /* 0x000fe20007ffe0ff */
[----:B------:R-:W-:Y:S05]  /*0690*/  BRA.DIV ~URZ, `(.L_x_2138) ;  /* 0x00016e427f007947 */ /* 0x000fea000b800000 */
[----:B------:R1:W2:Y:S02]  /*06a0*/  SHFL.IDX PT, R6, R4, R215, 0x1f ;  /* 0x00001fd704067589 */ /* 0x0002a400000e0000 */
.L_x_2137:
[----:B------:R-:W-:Y:S05]  /*06b0*/  BSYNC B0 ;  /* 0x0000000000007941 */ /* 0x000fea0003800000 */
.L_x_2136:
        /* <DEDUP_REMOVED lines=69> */
.L_x_2130:
[----:B------:R-:W-:Y:S01]  /*0b10*/  MOV R0, UR4 ;  /* 0x0000000400007c02 */ /* 0x000fe20008000f00 */
[----:B------:R-:W-:Y:S04]  /*0b20*/  STL [R1+0x34], RZ ;  /* 0x000034ff01007387 */ /* 0x000fe80000100800 */
[----:B------:R-:W-:Y:S04]  /*0b30*/  STL [R1+0x38], RZ ;  /* 0x000038ff01007387 */ /* 0x000fe80000100800 */
[----:B------:R1:W-:Y:S02]  /*0b40*/  STL [R1+0x30], R0 ;  /* 0x0000300001007387 */ /* 0x0003e40000100800 */
[----:B-1----:R-:W-:-:S05]  /*0b50*/  MOV R0, c[0x0][0x53c] ;  /* 0x00014f0000007a02 */ /* 0x002fca0000000f00 */
[----:B------:R1:W-:Y:S02]  /*0b60*/  STL [R1+0x3c], R0 ;  /* 0x00003c0001007387 */ /* 0x0003e40000100800 */
.L_x_2139:
        /* <DEDUP_REMOVED lines=8> */
.L_x_2128:
[----:B------:R-:W2:Y:S02]  /*0bf0*/  LDL R0, [R1+0x3c] ;  /* 0x00003c0001007983 */ /* 0x000ea40000100800 */
[----:B--2---:R-:W-:-:S13]  /*0c00*/  ISETP.GE.AND P0, PT, R0, c[0x0][0x53c], PT ;  /* 0x00014f0000007a0c */ /* 0x004fda0003f06270 */
[----:B------:R-:W-:Y:S05]  /*0c10*/  @P0 EXIT ;  /* 0x000000000000094d */ /* 0x000fea0003800000 */
[----:B------:R-:W2:Y:S01]  /*0c20*/  S2R R15, SR_TID.X ;  /* 0x00000000000f7919 */ /* 0x000ea20000002100 */
[----:B------:R-:W-:Y:S01]  /*0c30*/  IMAD.MOV.U32 R17, RZ, RZ, -0x10 ;  /* 0xfffffff0ff117424 */ /* 0x000fe200078e00ff */
[----:B------:R-:W-:Y:S01]  /*0c40*/  ULDC UR4, c[0x0][0x2ac] ;  /* 0x0000ab0000047ab9 */ /* 0x000fe20000000800 */
[----:B------:R-:W-:Y:S01]  /*0c50*/  IMAD.MOV.U32 R16, RZ, RZ, 0x20 ;  /* 0x00000020ff107424 */ /* 0x000fe200078e00ff */
[----:B------:R-:W-:Y:S02]  /*0c60*/  ULDC UR6, c[0x0][0x1d0] ;  /* 0x0000740000067ab9 */ /* 0x000fe40000000800 */
        /* <DEDUP_REMOVED lines=15> */
[----:B------:R-:W-:Y:S01]  /*0d60*/  IMAD.SHL.U32 R7, R9, 0x40, RZ ;  /* 0x0000004009077824 */ /* 0x000fe200078e00ff */
[----:B------:R-:W-:Y:S02]  /*0d70*/  SHF.R.S32.HI R8, RZ, 0x1f, R2 ;  /* 0x0000001fff087819 */ /* 0x000fe40000011402 */
        /* <DEDUP_REMOVED lines=14> */
[----:B------:R-:W-:Y:S02]  /*0e60*/  LOP3.LUT R213, R5, 0x7ffffe00, R0, 0xf8, !PT ;  /* 0x7ffffe0005d57812 */ /* 0x000fe400078ef800 */
[--C-:B------:R-:W-:Y:S02]  /*0e70*/  SHF.R.S32.HI R98, RZ, 0x2, R10.reuse ;  /* 0x00000002ff627819 */ /* 0x100fe4000001140a */
[----:B------:R-:W-:Y:S01]  /*0e80*/  SHF.R.S32.HI R4, RZ, 0x1f, R10 ;  /* 0x0000001fff047819 */ /* 0x000fe2000001140a */
[----:B------:R-:W-:Y:S01]  /*0e90*/  IMAD.SHL.U32 R213, R213, 0x2, RZ ;  /* 0x00000002d5d57824 */ /* 0x000fe200078e00ff */
[----:B------:R-:W-:Y:S02]  /*0ea0*/  LOP3.LUT R0, R2, 0xffffffe0, RZ, 0xc0, !PT ;  /* 0xffffffe002007812 */ /* 0x000fe400078ec0ff */
[----:B------:R-:W-:Y:S02]  /*0eb0*/  SHF.R.S32.HI R7, RZ, 0x5, R2 ;  /* 0x00000005ff077819 */ /* 0x000fe40000011402 */
[----:B------:R-:W-:Y:S01]  /*0ec0*/  LOP3.LUT R13, R6, R3, RZ, 0x3c, !PT ;  /* 0x00000003060d7212 */ /* 0x000fe200078e3cff */
[----:B------:R-:W-:Y:S01]  /*0ed0*/  IMAD.IADD R18, R15, 0x1, -R0 ;  /* 0x000000010f127824 */ /* 0x000fe200078e0a00 */
[----:B------:R-:W-:Y:S01]  /*0ee0*/  SHF.R.S32.HI R2, RZ, 0x1f, R2 ;  /* 0x0000001fff027819 */ /* 0x000fe20000011402 */
[----:B------:R-:W-:Y:S01]  /*0ef0*/  IMAD.SHL.U32 R19, R7, 0x200, RZ ;  /* 0x0000020007137824 */ /* 0x000fe200078e00ff */
[----:B------:R-:W-:-:S02]  /*0f00*/  LEA.HI R4, R4, R98, RZ, 0x3 ;  /* 0x0000006204047211 */ /* 0x000fc400078f18ff */
[----:B------:R-:W-:Y:S02]  /*0f10*/  LOP3.LUT R3, R10, 0xfffffffc, RZ, 0xc0, !PT ;  /* 0xfffffffc0a037812 */ /* 0x000fe400078ec0ff */
[----:B------:R-:W-:Y:S02]  /*0f20*/  LEA.HI R0, R2, R7, RZ, 0x2 ;  /* 0x0000000702007211 */ /* 0x000fe400078f10ff */
[----:B------:R-:W-:Y:S01]  /*0f30*/  LOP3.LUT R2, R4, 0xfffffff8, RZ, 0xc0, !PT ;  /* 0xfffffff804027812 */ /* 0x000fe200078ec0ff */
[----:B------:R-:W-:Y:S01]  /*0f40*/  IMAD.IADD R99, R15, 0x1, -R3 ;  /* 0x000000010f637824 */ /* 0x000fe200078e0a03 */
[----:B------:R-:W-:Y:S01]  /*0f50*/  SHF.R.S32.HI R4, RZ, 0x1f, R18 ;  /* 0x0000001fff047819 */ /* 0x000fe20000011412 */
[----:B------:R-:W-:Y:S01]  /*0f60*/  IMAD.MOV.U32 R15, RZ, RZ, 0x40 ;  /* 0x00000040ff0f7424 */ /* 0x000fe200078e00ff */
        /* <DEDUP_REMOVED lines=9> */
[C---:B------:R-:W-:Y:S01]  /*1000*/  IMAD.SHL.U32 R86, R99.reuse, 0x8, RZ ;  /* 0x0000000863567824 */ /* 0x040fe200078e00ff */
        /* <DEDUP_REMOVED lines=27> */
[----:B------:R-:W-:Y:S02]  /*11c0*/  IADD3 R23, R98, 0x40, RZ ;  /* 0x0000004062177810 */ /* 0x000fe40007ffe0ff */
[-C--:B------:R-:W-:Y:S01]  /*11d0*/  IADD3 R4, R0, R3.reuse, R5 ;  /* 0x0000000300047210 */ /* 0x080fe20007ffe005 */
[----:B------:R-:W-:Y:S01]  /*11e0*/  IMAD.SHL.U32 R6, R24, 0x40, RZ ;  /* 0x0000004018067824 */ /* 0x000fe200078e00ff */
[----:B------:R-:W-:Y:S01]  /*11f0*/  LOP3.LUT R5, R0, R3, RZ, 0xfc, !PT ;  /* 0x0000000300057212 */ /* 0x000fe200078efcff */
[----:B------:R-:W-:Y:S01]  /*1200*/  IMAD R0, R9, 0x10, R25 ;  /* 0x0000001009007824 */ /* 0x000fe200078e0219 */
[----:B------:R-:W-:Y:S01]  /*1210*/  IADD3 R22, R98, 0x60, RZ ;  /* 0x0000006062167810 */ /* 0x000fe20007ffe0ff */
[----:B------:R-:W-:Y:S01]  /*1220*/  IMAD.SHL.U32 R3, R23, 0x40, RZ ;  /* 0x0000004017037824 */ /* 0x000fe200078e00ff */
[C---:B------:R-:W-:Y:S01]  /*1230*/  LOP3.LUT P6, RZ, R8.reuse, 0x2, RZ, 0xc0, !PT ;  /* 0x0000000208ff7812 */ /* 0x040fe200078cc0ff */
[----:B------:R-:W-:Y:S01]  /*1240*/  STL [R1+0x44], R20 ;  /* 0x0000441401007387 */ /* 0x000fe20000100800 */
[----:B------:R-:W-:-:S02]  /*1250*/  LOP3.LUT P5, RZ, R8, 0x4, RZ, 0xc0, !PT ;  /* 0x0000000408ff7812 */ /* 0x000fc400078ac0ff */
[----:B------:R-:W-:Y:S01]  /*1260*/  SHF.R.S32.HI R7, RZ, 0x1f, R24 ;  /* 0x0000001fff077819 */ /* 0x000fe20000011418 */
[----:B------:R1:W-:Y:S01]  /*1270*/  STL [R1], R0 ;  /* 0x0000000001007387 */ /* 0x0003e20000100800 */
        /* <DEDUP_REMOVED lines=12> */
[----:B------:R-:W-:Y:S01]  /*1340*/  LOP3.LUT R12, R11, 0x38, R86, 0xf8, !PT ;  /* 0x000000380b0c7812 */ /* 0x000fe200078ef856 */
[----:B------:R-:W-:Y:S01]  /*1350*/  IMAD.SHL.U32 R6, R3, 0x40, RZ ;  /* 0x0000004003067824 */ /* 0x000fe200078e00ff */
[----:B------:R-:W-:Y:S01]  /*1360*/  SHF.R.U32.HI R26, RZ, 0x3, R11 ;  /* 0x00000003ff1a7819 */ /* 0x000fe2000001160b */
[----:B-1----:R-:W-:Y:S01]  /*1370*/  IMAD.SHL.U32 R0, R22, 0x40, RZ ;  /* 0x0000004016007824 */ /* 0x002fe200078e00ff */
[----:B------:R-:W-:-:S02]  /*1380*/  LOP3.LUT R9, R10, 0x7ffffffc, RZ, 0xc0, !PT ;  /* 0x7ffffffc0a097812 */ /* 0x000fc400078ec0ff */
[--C-:B------:R-:W-:Y:S02]  /*1390*/  LOP3.LUT R11, R23, 0x38, R86.reuse, 0xf8, !PT ;  /* 0x00000038170b7812 */ /* 0x100fe400078ef856 */
[----:B------:R-:W-:Y:S01]  /*13a0*/  LOP3.LUT R22, R0, 0x1c0, RZ, 0xc0, !PT ;  /* 0x000001c000167812 */ /* 0x000fe200078ec0ff */
[----:B------:R-:W-:Y:S01]  /*13b0*/  IMAD.IADD R9, R18, 0x1, -R9 ;  /* 0x0000000112097824 */ /* 0x000fe200078e0a09 */
[----:B------:R-:W-:Y:S02]  /*13c0*/  SHF.R.U32.HI R24, RZ, 0x3, R23 ;  /* 0x00000003ff187819 */ /* 0x000fe40000011617 */
[----:B------:R-:W-:Y:S01]  /*13d0*/  SHF.R.S32.HI R3, RZ, 0x1f, R91 ;  /* 0x0000001fff037819 */ /* 0x000fe2000001145b */
[----:B------:R-:W-:Y:S01]  /*13e0*/  IMAD.SHL.U32 R18, R9, 0x2, RZ ;  /* 0x0000000209127824 */ /* 0x000fe200078e00ff */
[----:B------:R-:W-:Y:S02]  /*13f0*/  LOP3.LUT R10, R22, 0x38, R86, 0xf8, !PT ;  /* 0x00000038160a7812 */ /* 0x000fe400078ef856 */
[----:B------:R-:W-:Y:S01]  /*1400*/  SHF.R.U32.HI R23, RZ, 0x3, R22 ;  /* 0x00000003ff177819 */ /* 0x000fe20000011616 */
[----:B------:R-:W-:Y:S01]  /*1410*/  IMAD.SHL.U32 R22, R91, 0x2, RZ ;  /* 0x000000025b167824 */ /* 0x000fe200078e00ff */
[----:B------:R-:W-:-:S02]  /*1420*/  LOP3.LUT R25, R8, 0xfffffe00, RZ, 0xc0, !PT ;  /* 0xfffffe0008197812 */ /* 0x000fc400078ec0ff */
[----:B------:R-:W-:Y:S02]  /*1430*/  SHF.L.U64.HI R3, R91, 0x1, R3 ;  /* 0x000000015b037819 */ /* 0x000fe40000010203 */
[----:B------:R1:W-:Y:S01]  /*1440*/  STL [R1+0xe0], R22 ;  /* 0x0000e01601007387 */ /* 0x0003e20000100800 */
[----:B------:R-:W-:Y:S02]  /*1450*/  LOP3.LUT R7, R7, 0xfffffe00, RZ, 0xc0, !PT ;  /* 0xfffffe0007077812 */ /* 0x000fe400078ec0ff */
[----:B------:R-:W-:Y:S01]  /*1460*/  LOP3.LUT R12, R25, R12, R26, 0xf6, !PT ;  /* 0x0000000c190c7212 */ /* 0x000fe200078ef61a */
[----:B------:R-:W-:Y:S01]  /*1470*/  STL [R1+0x4c], R25 ;  /* 0x00004c1901007387 */ /* 0x000fe20000100800 */
[----:B------:R-:W-:Y:S02]  /*1480*/  LOP3.LUT R11, R7, R11, R24, 0xf6, !PT ;  /* 0x0000000b070b7212 */ /* 0x000fe400078ef618 */
[----:B------:R-:W-:Y:S01]  /*1490*/  LEA R12, R12, 0x5100, 0x1 ;  /* 0x000051000c0c7811 */ /* 0x000fe200078e08ff */
[----:B------:R2:W-:Y:S01]  /*14a0*/  STL [R1+0xdc], R3 ;  /* 0x0000dc0301007387 */ /* 0x0005e20000100800 */
[----:B------:R-:W-:-:S02]  /*14b0*/  LOP3.LUT R9, R21, 0x38, R86, 0xf8, !PT ;  /* 0x0000003815097812 */ /* 0x000fc400078ef856 */
[----:B------:R-:W-:Y:S01]  /*14c0*/  LEA R11, R11, 0x5100, 0x1 ;  /* 0x000051000b0b7811 */ /* 0x000fe200078e08ff */
[----:B------:R3:W-:Y:S01]  /*14d0*/  STL [R1+0x48], R7 ;  /* 0x0000480701007387 */ /* 0x0007e20000100800 */
[----:B------:R-:W-:Y:S02]  /*14e0*/  LEA R196, R2, 0x2900, 0x1 ;  /* 0x0000290002c47811 */ /* 0x000fe400078e08ff */
[----:B------:R-:W-:Y:S02]  /*14f0*/  SEL R2, R16, 0xffffffe0, !P6 ;  /* 0xffffffe010027807 */ /* 0x000fe40007000000 */
[C---:B------:R-:W-:Y:S02]  /*1500*/  SEL R0, R15.reuse, 0xffffffc0, !P3 ;  /* 0xffffffc00f007807 */ /* 0x040fe40005800000 */
[----:B------:R-:W-:Y:S02]  /*1510*/  SEL R8, R15, 0xffffffc0, !P2 ;  /* 0xffffffc00f087807 */ /* 0x000fe40005000000 */
[----:B------:R-:W-:Y:S01]  /*1520*/  LOP3.LUT R9, R19, R9, R20, 0xf6, !PT ;  /* 0x0000000913097212 */ /* 0x000fe200078ef614 */
[C---:B------:R-:W-:Y:S01]  /*1530*/  IMAD.IADD R202, R196.reuse, 0x1, R0 ;  /* 0x00000001c4ca7824 */ /* 0x040fe200078e0200 */
[----:B------:R-:W-:-:S02]  /*1540*/  IADD3 R207, R196, 0x20, RZ ;  /* 0x00000020c4cf7810 */ /* 0x000fc40007ffe0ff */
[----:B-1----:R-:W-:Y:S02]  /*1550*/  LOP3.LUT R22, R6, 0xfffffe00, RZ, 0xc0, !PT ;  /* 0xfffffe0006167812 */ /* 0x002fe400078ec0ff */
[----:B------:R-:W-:Y:S02]  /*1560*/  SEL R6, R16, 0xffffffe0, !P0 ;  /* 0xffffffe010067807 */ /* 0x000fe40004000000 */
[----:B------:R-:W-:Y:S01]  /*1570*/  LOP3.LUT R10, R22, R10, R23, 0xf6, !PT ;  /* 0x0000000a160a7212 */ /* 0x000fe200078ef617 */
[----:B------:R-:W-:Y:S01]  /*1580*/  STL [R1+0xe8], R22 ;  /* 0x0000e81601007387 */ /* 0x000fe20000100800 */
[----:B------:R-:W-:Y:S01]  /*1590*/  IADD3 R16, R18, 0x10, RZ ;  /* 0x0000001012107810 */ /* 0x000fe20007ffe0ff */
[----:B--2---:R-:W-:Y:S01]  /*15a0*/  IMAD.IADD R3, R27, 0x1, R14 ;  /* 0x000000011b037824 */ /* 0x004fe200078e020e */
[----:B------:R-:W-:Y:S02]  /*15b0*/  LEA R10, R10, 0x5100, 0x1 ;  /* 0x000051000a0a7811 */ /* 0x000fe400078e08ff */
[----:B------:R-:W-:-:S02]  /*15c0*/  IADD3 R14, R18, 0x20, RZ ;  /* 0x00000020120e7810 */ /* 0x000fc40007ffe0ff */
[----:B------:R1:W-:Y:S01]  /*15d0*/  STL [R1+0xf0], R3 ;  /* 0x0000f00301007387 */ /* 0x0003e20000100800 */
[----:B---3--:R-:W-:Y:S02]  /*15e0*/  SEL R7, R17, 0x10, !P1 ;  /* 0x0000001011077807 */ /* 0x008fe40004800000 */
[----:B------:R-:W-:Y:S01]  /*15f0*/  IADD3 R17, R18, 0x8, RZ ;  /* 0x0000000812117810 */ /* 0x000fe20007ffe0ff */
[----:B------:R-:W-:Y:S01]  /*1600*/  STL [R1+0x7c], R18 ;  /* 0x00007c1201007387 */ /* 0x000fe20000100800 */
[----:B------:R-:W-:Y:S02]  /*1610*/  LEA R9, R9, 0x5100, 0x1 ;  /* 0x0000510009097811 */ /* 0x000fe400078e08ff */
[----:B------:R-:W-:Y:S01]  /*1620*/  @P4 IADD3 R207, R196, -0x20, RZ ;  /* 0xffffffe0c4cf4810 */ /* 0x000fe20007ffe0ff */
[----:B------:R2:W-:Y:S01]  /*1630*/  STL [R1+0xd8], R12 ;  /* 0x0000d80c01007387 */ /* 0x0005e20000100800 */
[----:B------:R-:W-:Y:S02]  /*1640*/  LEA R203, R4, 0x5100, 0x1 ;  /* 0x0000510004cb7811 */ /* 0x000fe400078e08ff */
[----:B------:R-:W-:Y:S01]  /*1650*/  LEA R197, R5, 0x100, 0x1 ;  /* 0x0000010005c57811 */ /* 0x000fe200078e08ff */
[----:B------:R3:W-:Y:S01]  /*1660*/  STL [R1+0xd4], R11 ;  /* 0x0000d40b01007387 */ /* 0x0007e20000100800 */
[----:B------:R-:W-:Y:S01]  /*1670*/  IMAD.IADD R199, R0, 0x1, R207 ;  /* 0x0000000100c77824 */ /* 0x000fe200078e02cf */
[----:B------:R-:W-:Y:S01]  /*1680*/  IADD3 R212, R86, 0x20, RZ ;  /* 0x0000002056d47810 */ /* 0x000fe20007ffe0ff */
[----:B------:R-:W-:Y:S01]  /*1690*/  IMAD.IADD R206, R203, 0x1, R2 ;  /* 0x00000001cbce7824 */ /* 0x000fe200078e0202 */
[----:B------:R4:W-:Y:S01]  /*16a0*/  STL [R1+0xd0], R10 ;  /* 0x0000d00a01007387 */ /* 0x0009e20000100800 */
[----:B------:R-:W-:Y:S01]  /*16b0*/  SHF.R.S32.HI R245, RZ, 0x1f, R244 ;  /* 0x0000001ffff57819 */ /* 0x000fe200000114f4 */
[----:B------:R-:W-:Y:S01]  /*16c0*/  IMAD.IADD R201, R2, 0x1, R197 ;  /* 0x0000000102c97824 */ /* 0x000fe200078e02c5 */
[----:B------:R-:W-:Y:S01]  /*16d0*/  SHF.R.S32.HI R87, RZ, 0x1f, R86 ;  /* 0x0000001fff577819 */ /* 0x000fe20000011456 */
[----:B------:R5:W-:Y:S01]  /*16e0*/  STL [R1+0x74], R17 ;  /* 0x0000741101007387 */ /* 0x000be20000100800 */
[----:B------:R-:W-:-:S02]  /*16f0*/  SHF.R.S32.HI R252, RZ, 0x1f, R212 ;  /* 0x0000001ffffc7819 */ /* 0x000fc400000114d4 */
[----:B------:R-:W-:Y:S01]  /*1700*/  IADD3 R211, R207, 0x800, RZ ;  /* 0x00000800cfd37810 */ /* 0x000fe20007ffe0ff */
[----:B------:R5:W-:Y:S01]  /*1710*/  STL [R1+0x70], R16 ;  /* 0x0000701001007387 */ /* 0x000be20000100800 */
[----:B-1----:R-:W-:Y:S02]  /*1720*/  LOP3.LUT R3, R21, 0x18, R86, 0xf8, !PT ;  /* 0x0000001815037812 */ /* 0x002fe400078ef856 */
[----:B------:R-:W-:Y:S02]  /*1730*/  IADD3 R210, R207, 0x1000, RZ ;  /* 0x00001000cfd27810 */ /* 0x000fe40007ffe0ff */
[----:B------:R-:W-:Y:S02]  /*1740*/  LOP3.LUT R247, R19, R3, R20, 0xf6, !PT ;  /* 0x0000000313f77212 */ /* 0x000fe400078ef614 */
[----:B------:R-:W-:Y:S02]  /*1750*/  SEL R3, R15, 0xffffffc0, !P5 ;  /* 0xffffffc00f037807 */ /* 0x000fe40006800000 */
[----:B------:R-:W-:-:S02]  /*1760*/  IADD3 R15, R18, 0x18, RZ ;  /* 0x00000018120f7810 */ /* 0x000fc40007ffe0ff */
[C---:B--2---:R-:W-:Y:S01]  /*1770*/  IADD3 R12, R18.reuse, 0x28, RZ ;  /* 0x00000028120c7810 */ /* 0x044fe20007ffe0ff */
[----:B------:R-:W-:Y:S01]  /*1780*/  IMAD.IADD R204, R203, 0x1, R3 ;  /* 0x00000001cbcc7824 */ /* 0x000fe200078e0203 */
[----:B---3--:R-:W-:Y:S01]  /*1790*/  IADD3 R11, R18, 0x30, RZ ;  /* 0x00000030120b7810 */ /* 0x008fe20007ffe0ff */
[----:B------:R-:W-:Y:S01]  /*17a0*/  STL [R1+0x6c], R15 ;  /* 0x00006c0f01007387 */ /* 0x000fe20000100800 */
[----:B------:R-:W-:Y:S01]  /*17b0*/  IMAD.IADD R198, R3, 0x1, R197 ;  /* 0x0000000103c67824 */ /* 0x000fe200078e02c5 */
[----:B------:R-:W-:Y:S01]  /*17c0*/  LEA R247, R247, 0x100, 0x1 ;  /* 0x00000100f7f77811 */ /* 0x000fe200078e08ff */
[----:B------:R-:W-:Y:S01]  /*17d0*/  IMAD.IADD R205, R2, 0x1, R204 ;  /* 0x0000000102cd7824 */ /* 0x000fe200078e02cc */
[----:B------:R1:W-:Y:S01]  /*17e0*/  STL [R1+0x68], R14 ;  /* 0x0000680e01007387 */ /* 0x0003e20000100800 */
[----:B----4-:R-:W-:Y:S01]  /*17f0*/  IADD3 R10, R18, 0x38, RZ ;  /* 0x00000038120a7810 */ /* 0x010fe20007ffe0ff */
[----:B------:R-:W-:Y:S01]  /*1800*/  IMAD.IADD R200, R2, 0x1, R198 ;  /* 0x0000000102c87824 */ /* 0x000fe200078e02c6 */
[----:B-----5:R-:W-:Y:S01]  /*1810*/  SHF.R.S32.HI R17, RZ, 0x1f, R17 ;  /* 0x0000001fff117819 */ /* 0x020fe20000011411 */
[----:B------:R2:W-:Y:S01]  /*1820*/  STL [R1+0x64], R12 ;  /* 0x0000640c01007387 */ /* 0x0005e20000100800 */
[----:B------:R-:W-:Y:S01]  /*1830*/  IMAD.IADD R248, R8, 0x1, R247 ;  /* 0x0000000108f87824 */ /* 0x000fe200078e02f7 */
[----:B------:R-:W-:-:S02]  /*1840*/  IADD3 R209, R207, 0x1800, RZ ;  /* 0x00001800cfd17810 */ /* 0x000fc40007ffe0ff */
[----:B------:R-:W-:Y:S01]  /*1850*/  STL [R1+0x60], R11 ;  /* 0x0000600b01007387 */ /* 0x000fe20000100800 */
[----:B------:R-:W-:Y:S02]  /*1860*/  SHF.R.S32.HI R16, RZ, 0x1f, R16 ;  /* 0x0000001fff107819 */ /* 0x000fe40000011410 */
[----:B------:R-:W-:Y:S01]  /*1870*/  IADD3 R208, R207, 0x2000, RZ ;  /* 0x00002000cfd07810 */ /* 0x000fe20007ffe0ff */
[----:B------:R3:W-:Y:S04]  /*1880*/  STL [R1+0xcc], R9 ;  /* 0x0000cc0901007387 */ /* 0x0007e80000100800 */
[----:B------:R-:W-:Y:S04]  /*1890*/  STL [R1+0x5c], R10 ;  /* 0x00005c0a01007387 */ /* 0x000fe80000100800 */
[----:B------:R-:W-:Y:S04]  /*18a0*/  STL [R1+0xc0], R17 ;  /* 0x0000c01101007387 */ /* 0x000fe80000100800 */
[----:B------:R-:W-:Y:S01]  /*18b0*/  STL [R1+0xbc], R16 ;  /* 0x0000bc1001007387 */ /* 0x000fe20000100800 */
[----:B-1----:R-:W-:-:S02]  /*18c0*/  SHF.R.S32.HI R14, RZ, 0x1f, R14 ;  /* 0x0000001fff0e7819 */ /* 0x002fc4000001140e */
[----:B--2---:R-:W-:Y:S02]  /*18d0*/  SHF.R.S32.HI R12, RZ, 0x1f, R12 ;  /* 0x0000001fff0c7819 */ /* 0x004fe4000001140c */
[----:B---3--:R-:W-:-:S05]  /*18e0*/  SHF.R.S32.HI R9, RZ, 0x1f, R15 ;  /* 0x0000001fff097819 */ /* 0x008fca000001140f */
[----:B------:R1:W-:Y:S04]  /*18f0*/  STL [R1+0xb8], R9 ;  /* 0x0000b80901007387 */ /* 0x0003e80000100800 */
[----:B------:R-:W-:Y:S04]  /*1900*/  STL [R1+0xb4], R14 ;  /* 0x0000b40e01007387 */ /* 0x000fe80000100800 */
[----:B------:R-:W-:Y:S01]  /*1910*/  STL [R1+0xb0], R12 ;  /* 0x0000b00c01007387 */ /* 0x000fe20000100800 */
[----:B-1----:R-:W-:Y:S02]  /*1920*/  SHF.R.S32.HI R9, RZ, 0x1f, R11 ;  /* 0x0000001fff097819 */ /* 0x002fe4000001140b */
[----:B------:R-:W-:-:S03]  /*1930*/  LEA R11, R13, 0x80, 0x1 ;  /* 0x000000800d0b7811 */ /* 0x000fc600078e08ff */
[----:B------:R1:W-:Y:S02]  /*1940*/  STL [R1+0xac], R9 ;  /* 0x0000ac0901007387 */ /* 0x0003e40000100800 */
[C---:B------:R-:W-:Y:S01]  /*1950*/  IMAD.IADD R0, R11.reuse, 0x1, R6 ;  /* 0x000000010b007824 */ /* 0x040fe200078e0206 */
[----:B-1----:R-:W-:Y:S01]  /*1960*/  SHF.R.S32.HI R9, RZ, 0x1f, R10 ;  /* 0x0000001fff097819 */ /* 0x002fe2000001140a */
[----:B------:R-:W-:-:S04]  /*1970*/  IMAD.IADD R10, R11, 0x1, R8 ;  /* 0x000000010b0a7824 */ /* 0x000fc800078e0208 */
[----:B------:R1:W-:Y:S01]  /*1980*/  STL [R1+0xa8], R9 ;  /* 0x0000a80901007387 */ /* 0x0003e20000100800 */
[----:B------:R-:W-:-:S03]  /*1990*/  IMAD.IADD R4, R6, 0x1, R10 ;  /* 0x0000000106047824 */ /* 0x000fc600078e020a */
[----:B------:R-:W-:Y:S01]  /*19a0*/  STL [R1+0x8c], R11 ;  /* 0x00008c0b01007387 */ /* 0x000fe20000100800 */
[----:B------:R-:W-:-:S03]  /*19b0*/  IMAD.IADD R3, R7, 0x1, R4 ;  /* 0x0000000107037824 */ /* 0x000fc600078e0204 */
        /* <DEDUP_REMOVED lines=12> */
.L_x_2319:
        /* <DEDUP_REMOVED lines=47> */
.L_x_2140:
[----:B------:R-:W-:-:S04]  /*1d70*/  ISETP.NE.U32.AND P0, PT, RZ, c[0x0][0x368], PT ;  /* 0x0000da00ff007a0c */ /* 0x000fc80003f05070 */
[----:B------:R-:W-:-:S13]  /*1d80*/  ISETP.NE.AND.EX P0, PT, RZ, c[0x0][0x36c], PT, P0 ;  /* 0x0000db00ff007a0c */ /* 0x000fda0003f05300 */
[----:B------:R-:W-:Y:S05]  /*1d90*/  @!P0 BRA `(.L_x_2141) ;  /* 0x0000004000008947 */ /* 0x000fea0003800000 */
[----:B-1----:R-:W-:-:S04]  /*1da0*/  IADD3 R6, P0, R16, c[0x0][0x368], RZ ;  /* 0x0000da0010067a10 */ /* 0x002fc80007f1e0ff */
[----:B------:R-:W-:-:S05]  /*1db0*/  IADD3.X R7, R15, c[0x0][0x36c], RZ, P0, !PT ;  /* 0x0000db000f077a10 */ /* 0x000fca00007fe4ff */
[----:B------:R1:W5:Y:S01]  /*1dc0*/  LDG.E R6, [R6.64] ;  /* 0x0000000806067981 */ /* 0x000362000c1e1900 */
[----:B------:R-:W-:Y:S05]  /*1dd0*/  BRA `(.L_x_2142) ;  /* 0x0000005000007947 */ /* 0x000fea0003800000 */
.L_x_2141:
[----:B-1----:R-:W-:Y:S01]  /*1de0*/  MOV R6, UR6 ;  /* 0x0000000600067c02 */ /* 0x002fe20008000f00 */
[----:B------:R-:W-:Y:S05]  /*1df0*/  @!P5 BRA `(.L_x_2142) ;  /* 0x000000300000d947 */ /* 0x000fea0003800000 */
[----:B------:R-:W2:Y:S04]  /*1e00*/  LDG.E R6, [R4.64] ;  /* 0x0000000804067981 */ /* 0x000ea8000c1e1900 */
[----:B------:R-:W2:Y:S02]  /*1e10*/  LDG.E R0, [R4.64+0x4] ;  /* 0x0000040804007981 */ /* 0x000ea4000c1e1900 */
[----:B--2---:R-:W-:Y:S02]  /*1e20*/  IADD3 R6, -R6, R0, RZ ;  /* 0x0000000006067210 */ /* 0x004fe40007ffe1ff */
.L_x_2142:
        /* <DEDUP_REMOVED lines=59> */
.L_x_2144:
[----:B------:R-:W-:Y:S05]  /*21e0*/  BSYNC B0 ;  /* 0x0000000000007941 */ /* 0x000fea0003800000 */
.L_x_2143:
        /* <DEDUP_REMOVED lines=66> */
[----:B------:R-:W-:Y:S01]  /*2610*/  IMAD R22, R98, c[0x0][0x284], R3 ;  /* 0x0000a10062167a24 */ /* 0x000fe200078e0203 */
        /* <DEDUP_REMOVED lines=18> */
[----:B------:R-:W-:Y:S01]  /*2740*/  @P2 LEA R18, P4, R9, c[0x0][0x220], 0x1 ;  /* 0x0000880009122a11 */ /* 0x000fe200078808ff */
[----:B------:R-:W-:Y:S01]  /*2750*/  @P0 IMAD.WIDE.U32 R6, R139, 0x30, R4 ;  /* 0x000000308b060825 */ /* 0x000fe200078e0004 */
[----:B------:R1:W-:Y:S02]  /*2760*/  @P3 LDGSTS.E.BYPASS.LTC128B.128 [R213+0x3100], [R20.64], !P6 ;  /* 0x0310000014d53fae */ /* 0x0003e4000f101d48 */
[----:B------:R-:W-:Y:S01]  /*2770*/  @P2 LEA.HI.X R19, R9, c[0x0][0x224], R0, 0x1, P4 ;  /* 0x0000890009132a11 */ /* 0x000fe200020f0c00 */
[----:B------:R-:W-:Y:S01]  /*2780*/  IMAD R0, R10, c[0x0][0x290], RZ ;  /* 0x0000a4000a007a24 */ /* 0x000fe200078e02ff */
[----:B------:R-:W-:Y:S01]  /*2790*/  @P0 LEA R16, P4, R6, c[0x0][0x220], 0x1 ;  /* 0x0000880006100a11 */ /* 0x000fe200078808ff */
[----:B------:R-:W-:-:S02]  /*27a0*/  @P0 IMAD.IADD R3, R7, 0x1, R3 ;  /* 0x0000000107030824 */ /* 0x000fc400078e0203 */
[----:B------:R-:W-:Y:S01]  /*27b0*/  IMAD.WIDE.U32 R10, R98, c[0x0][0x290], R92 ;  /* 0x0000a400620a7a25 */ /* 0x000fe200078e005c */
        /* <DEDUP_REMOVED lines=66> */
[----:B------:R-:W-:Y:S01]  /*2be0*/  IMAD.WIDE.U32 R4, R26, c[0x0][0x260], R244 ;  /* 0x000098001a047a25 */ /* 0x000fe200078e00f4 */
[----:B------:R-:W-:Y:S01]  /*2bf0*/  IADD3 R15, R98, 0x20, RZ ;  /* 0x00000020620f7810 */ /* 0x000fe20007ffe0ff */
        /* <DEDUP_REMOVED lines=57> */
.L_x_2180:
        /* <DEDUP_REMOVED lines=76> */
.L_x_2150:
[----:B------:R-:W-:Y:S05]  /*3450*/  BSYNC B0 ;  /* 0x0000000000007941 */ /* 0x000fea0003800000 */
.L_x_2149:
        /* <DEDUP_REMOVED lines=40> */
.L_x_2152:
[----:B------:R-:W-:Y:S05]  /*36e0*/  BSYNC B0 ;  /* 0x0000000000007941 */ /* 0x000fea0003800000 */
.L_x_2151:
        /* <DEDUP_REMOVED lines=39> */
.L_x_2154:
[----:B------:R-:W-:Y:S05]  /*3960*/  BSYNC B0 ;  /* 0x0000000000007941 */ /* 0x000fea0003800000 */
.L_x_2153:
        /* <DEDUP_REMOVED lines=75> */
.L_x_2158:
[----:B------:R-:W-:Y:S05]  /*3e20*/  BSYNC B0 ;  /* 0x0000000000007941 */ /* 0x000fea0003800000 */
.L_x_2157:
        /* <DEDUP_REMOVED lines=57> */
.L_x_2156:
[----:B------:R-:W-:Y:S05]  /*41c0*/  BSYNC B1 ;  /* 0x0000000000017941 */ /* 0x000fea0003800000 */
.L_x_2155:
        /* <DEDUP_REMOVED lines=62> */
.L_x_2162:
[----:B------:R-:W-:Y:S05]  /*45b0*/  BSYNC B0 ;  /* 0x0000000000007941 */ /* 0x000fea0003800000 */
.L_x_2161:
        /* <DEDUP_REMOVED lines=57> */
.L_x_2160:
[----:B------:R-:W-:Y:S05]  /*4950*/  BSYNC B1 ;  /* 0x0000000000017941 */ /* 0x000fea0003800000 */
.L_x_2159:
        /* <DEDUP_REMOVED lines=61> */
.L_x_2165:
[----:B------:R-:W-:Y:S05]  /*4d30*/  BSYNC B0 ;  /* 0x0000000000007941 */ /* 0x000fea0003800000 */
.L_x_2164:
        /* <DEDUP_REMOVED lines=58> */
.L_x_2148:
        /* <DEDUP_REMOVED lines=20> */
[C---:B------:R-:W-:Y:S01]  /*5220*/  @!P2 IADD3.X R4, R101.reuse, R28, R144, P1, P0 ;  /* 0x0000001c6504a210 */ /* 0x040fe20000fe0490 */
        /* <DEDUP_REMOVED lines=191> */
.L_x_2167:
[----:B------:R-:W-:Y:S05]  /*5e20*/  BSYNC B0 ;  /* 0x0000000000007941 */ /* 0x000fea0003800000 */
.L_x_2166:
        /* <DEDUP_REMOVED lines=126> */
.L_x_2169:
[----:B------:R-:W-:Y:S05]  /*6610*/  BSYNC B0 ;  /* 0x0000000000007941 */ /* 0x000fea0003800000 */
.L_x_2168:
        /* <DEDUP_REMOVED lines=128> */
.L_x_2147:
        /* <DEDUP_REMOVED lines=21> */
.L_x_2171:
[----:B-12---:R-:W-:Y:S05]  /*6f70*/  BSYNC B0 ;  /* 0x0000000000007941 */ /* 0x006fea0003800000 */
.L_x_2170:
        /* <DEDUP_REMOVED lines=17> */
.L_x_2173:
[----:B------:R-:W-:Y:S05]  /*7090*/  BSYNC B0 ;  /* 0x0000000000007941 */ /* 0x000fea0003800000 */
.L_x_2172:
        /* <DEDUP_REMOVED lines=16> */
.L_x_2163:
[----:B------:R-:W-:Y:S05]  /*71a0*/  BSYNC B2 ;  /* 0x0000000000027941 */ /* 0x000fea0003800000 */
.L_x_2146:
        /* <DEDUP_REMOVED lines=101> */
.L_x_2175:
[----:B--2---:R-:W-:Y:S05]  /*7800*/  BSYNC B0 ;  /* 0x0000000000007941 */ /* 0x004fea0003800000 */
.L_x_2174:
        /* <DEDUP_REMOVED lines=17> */
.L_x_2177:
[----:B------:R-:W-:Y:S05]  /*7920*/  BSYNC B0 ;  /* 0x0000000000007941 */ /* 0x000fea0003800000 */
.L_x_2176:
        /* <DEDUP_REMOVED lines=17> */
.L_x_2179:
[----:B------:R-:W-:Y:S05]  /*7a40*/  BSYNC B0 ;  /* 0x0000000000007941 */ /* 0x000fea0003800000 */
.L_x_2178:
        /* <DEDUP_REMOVED lines=11> */
[-C--:B----4-:R-:W-:Y:S03]  /*7b00*/  @P0 IADD3 R8, P1, R10, R139.reuse, RZ ;  /* 0x0000008b0a080210 */ /* 0x090fe60007f3e0ff */
[----:B------:R-:W-:Y:S01]  /*7b10*/  @!PT LDS RZ, [RZ] ;  /* 0x00000000fffff984 */ /* 0x000fe20000000800 */
[----:B------:R-:W-:Y:S01]  /*7b20*/  @!PT LDS RZ, [RZ] ;  /* 0x00000000fffff984 */ /* 0x000fe20000000800 */
[----:B------:R-:W-:Y:S01]  /*7b30*/  @!PT LDS RZ, [RZ] ;  /* 0x00000000fffff984 */ /* 0x000fe20000000800 */
[----:B------:R1:W-:Y:S01]  /*7b40*/  @P0 LDGSTS.E.BYPASS.LTC128B.128 [R213+0x2900], [R10.64], !P6 ;  /* 0x029000000ad50fae */ /* 0x0003e2000f101d48 */
[-C--:B------:R-:W-:Y:S02]  /*7b50*/  @P0 IADD3.X R9, R11, R130.reuse, RZ, P1, !PT ;  /* 0x000000820b090210 */ /* 0x080fe40000ffe4ff */
        /* <DEDUP_REMOVED lines=14> */
.L_x_2145:
        /* <DEDUP_REMOVED lines=32> */
.L_x_2182:
[----:B------:R-:W-:Y:S05]  /*7e40*/  BSYNC B0 ;  /* 0x0000000000007941 */ /* 0x000fea0003800000 */
.L_x_2181:
        /* <DEDUP_REMOVED lines=37> */
[----:B------:R2:W-:Y:S01]  /*80a0*/  STL [R1+0x4], R3 ;  /* 0x0000040301007387 */ /* 0x0005e20000100800 */
[----:B------:R-:W-:-:S03]  /*80b0*/  PRMT R0, RZ, 0x7610, R0 ;  /* 0x00007610ff007816 */ /* 0x000fc60000000000 */
[----:B------:R-:W-:-:S04]  /*80c0*/  IMNMX R229, R138, R2, PT ;  /* 0x000000028ae57217 */ /* 0x000fc80003800200 */
[----:B------:R-:W-:-:S13]  /*80d0*/  ISETP.GT.AND P0, PT, R229, R3, PT ;  /* 0x00000003e500720c */ /* 0x000fda0003f04270 */
[----:B------:R-:W-:Y:S05]  /*80e0*/  @!P0 BRA `(.L_x_2183) ;  /* 0x0000b39000008947 */ /* 0x000fea0003800000 */
[----:B--2---:R-:W2:Y:S04]  /*80f0*/  LDL R3, [R1+0x50] ;  /* 0x0000500001037983 */ /* 0x004ea80000100800 */
[----:B-1----:R-:W3:Y:S04]  /*8100*/  LDL R4, [R1+0x54] ;  /* 0x0000540001047983 */ /* 0x002ee80000100800 */
[----:B------:R-:W4:Y:S04]  /*8110*/  LDL R6, [R1] ;  /* 0x0000000001067983 */ /* 0x000f280000100800 */
[----:B------:R-:W4:Y:S04]  /*8120*/  LDL R10, [R1+0x34] ;  /* 0x00003400010a7983 */ /* 0x000f280000100800 */
[----:B------:R-:W4:Y:S04]  /*8130*/  LDL R7, [R1+0x38] ;  /* 0x0000380001077983 */ /* 0x000f280000100800 */
[----:B------:R-:W4:Y:S04]  /*8140*/  LDL R5, [R1+0x80] ;  /* 0x0000800001057983 */ /* 0x000f280000100800 */
[----:B------:R-:W4:Y:S01]  /*8150*/  LDL R9, [R1+0x58] ;  /* 0x0000580001097983 */ /* 0x000f220000100800 */
[----:B------:R-:W-:-:S04]  /*8160*/  ISETP.NE.U32.AND P0, PT, RZ, c[0x0][0x340], PT ;  /* 0x0000d000ff007a0c */ /* 0x000fc80003f05070 */
[----:B------:R-:W-:Y:S02]  /*8170*/  ISETP.NE.AND.EX P3, PT, RZ, c[0x0][0x344], PT, P0 ;  /* 0x0000d100ff007a0c */ /* 0x000fe40003f65300 */
[----:B------:R-:W-:-:S05]  /*8180*/  SHF.R.S32.HI R0, RZ, 0x1f, R142 ;  /* 0x0000001fff007819 */ /* 0x000fca000001148e */
[----:B------:R-:W-:-:S06]  /*8190*/  IMAD R0, R0, c[0x0][0x178], RZ ;  /* 0x00005e0000007a24 */ /* 0x000fcc00078e02ff */
[----:B--2---:R-:W-:-:S04]  /*81a0*/  @P3 IADD3 R2, P0, R3, c[0x0][0x340], RZ ;  /* 0x0000d00003023a10 */ /* 0x004fc80007f1e0ff */
[----:B---3--:R-:W-:-:S05]  /*81b0*/  @P3 IADD3.X R3, R4, c[0x0][0x344], RZ, P0, !PT ;  /* 0x0000d10004033a10 */ /* 0x008fca00007fe4ff */
[----:B------:R1:W5:Y:S01]  /*81c0*/  @P3 LDG.E R8, [R2.64] ;  /* 0x0000000802083981 */ /* 0x000362000c1e1900 */
[----:B------:R-:W-:-:S05]  /*81d0*/  IMAD.MOV.U32 R4, RZ, RZ, c[0x0][0x2c4] ;  /* 0x0000b100ff047624 */ /* 0x000fca00078e00ff */
[----:B------:R-:W-:Y:S01]  /*81e0*/  ISETP.NE.AND P1, PT, R4, 0x1, PT ;  /* 0x000000010400780c */ /* 0x000fe20003f25270 */
[----:B------:R-:W-:Y:S01]  /*81f0*/  IMAD R0, R142, c[0x0][0x17c], R0 ;  /* 0x00005f008e007a24 */ /* 0x000fe200078e0200 */
        /* <DEDUP_REMOVED lines=41> */
.L_x_2324:
[----:B------:R-:W-:Y:S05]  /*8490*/  BRA.DIV ~URZ, `(.L_x_2185) ;  /* 0x0000f1127f007947 */ /* 0x000fea000b800000 */
[----:B------:R3:W4:Y:S02]  /*84a0*/  SHFL.IDX PT, R2, R6, RZ, 0x181f ;  /* 0x00181fff06027589 */ /* 0x00072400000e0000 */
.L_x_2325:
        /* <DEDUP_REMOVED lines=10> */
.L_x_2187:
[----:B------:R-:W-:Y:S05]  /*8550*/  BSYNC B0 ;  /* 0x0000000000007941 */ /* 0x000fea0003800000 */
.L_x_2186:
[----:B------:R-:W-:Y:S05]  /*8560*/  BRA.DIV ~URZ, `(.L_x_2188) ;  /* 0x0000f0b27f007947 */ /* 0x000fea000b800000 */
[----:B--2---:R2:W1:Y:S04]  /*8570*/  SHFL.IDX PT, R7, R5, 0x1, 0x181f ;  /* 0x00381f0005077f89 */ /* 0x00446800000e0000 */
[----:B----4-:R2:W4:Y:S02]  /*8580*/  SHFL.IDX PT, R2, R6, 0x1, 0x181f ;  /* 0x00381f0006027f89 */ /* 0x01052400000e0000 */
.L_x_2326:
        /* <DEDUP_REMOVED lines=10> */
.L_x_2190:
[----:B------:R-:W-:Y:S05]  /*8630*/  BSYNC B0 ;  /* 0x0000000000007941 */ /* 0x000fea0003800000 */
.L_x_2189:
[----:B------:R-:W-:Y:S05]  /*8640*/  BRA.DIV ~URZ, `(.L_x_2191) ;  /* 0x0000f0a27f007947 */ /* 0x000fea000b800000 */
[----:B-1----:R1:W2:Y:S02]  /*8650*/  SHFL.IDX PT, R7, R5, 0x2, 0x181f ;  /* 0x00581f0005077f89 */ /* 0x0022a400000e0000 */
.L_x_2327:
[----:B------:R-:W-:Y:S05]  /*8660*/  BRA.DIV ~URZ, `(.L_x_2192) ;  /* 0x0000f0f27f007947 */ /* 0x000fea000b800000 */
[----:B----4-:R4:W1:Y:S02]  /*8670*/  SHFL.IDX PT, R2, R6, 0x2, 0x181f ;  /* 0x00581f0006027f89 */ /* 0x01086400000e0000 */
.L_x_2328:
        /* <DEDUP_REMOVED lines=10> */
.L_x_2194:
[----:B------:R-:W-:Y:S05]  /*8720*/  BSYNC B0 ;  /* 0x0000000000007941 */ /* 0x000fea0003800000 */
.L_x_2193:
[----:B------:R-:W-:Y:S05]  /*8730*/  BRA.DIV ~URZ, `(.L_x_2195) ;  /* 0x0000f0927f007947 */ /* 0x000fea000b800000 */
[----:B--2---:R2:W3:Y:S04]  /*8740*/  SHFL.IDX PT, R7, R5, 0x3, 0x181f ;  /* 0x00781f0005077f89 */ /* 0x0044e800000e0000 */
[----:B-1----:R2:W1:Y:S02]  /*8750*/  SHFL.IDX PT, R2, R6, 0x3, 0x181f ;  /* 0x00781f0006027f89 */ /* 0x00246400000e0000 */
.L_x_2329:
        /* <DEDUP_REMOVED lines=10> */
.L_x_2197:
[----:B------:R-:W-:Y:S05]  /*8800*/  BSYNC B0 ;  /* 0x0000000000007941 */ /* 0x000fea0003800000 */
.L_x_2196:
[----:B------:R-:W-:Y:S05]  /*8810*/  BRA.DIV ~URZ, `(.L_x_2198) ;  /* 0x0000f0827f007947 */ /* 0x000fea000b800000 */
[----:B---3--:R3:W2:Y:S02]  /*8820*/  SHFL.IDX PT, R7, R5, 0x4, 0x181f ;  /* 0x00981f0005077f89 */ /* 0x0086a400000e0000 */
.L_x_2330:
[----:B------:R-:W-:Y:S05]  /*8830*/  BRA.DIV ~URZ, `(.L_x_2199) ;  /* 0x0000f0d27f007947 */ /* 0x000fea000b800000 */
[----:B-1----:R1:W3:Y:S02]  /*8840*/  SHFL.IDX PT, R2, R6, 0x4, 0x181f ;  /* 0x00981f0006027f89 */ /* 0x0022e400000e0000 */
.L_x_2331:
        /* <DEDUP_REMOVED lines=10> */
.L_x_2201:
[----:B------:R-:W-:Y:S05]  /*88f0*/  BSYNC B0 ;  /* 0x0000000000007941 */ /* 0x000fea0003800000 */
.L_x_2200:
[----:B------:R-:W-:Y:S05]  /*8900*/  BRA.DIV ~URZ, `(.L_x_2202) ;  /* 0x0000f0727f007947 */ /* 0x000fea000b800000 */
[----:B--2---:R2:W1:Y:S04]  /*8910*/  SHFL.IDX PT, R7, R5, 0x5, 0x181f ;  /* 0x00b81f0005077f89 */ /* 0x00446800000e0000 */
[----:B---3--:R2:W3:Y:S02]  /*8920*/  SHFL.IDX PT, R2, R6, 0x5, 0x181f ;  /* 0x00b81f0006027f89 */ /* 0x0084e400000e0000 */
.L_x_2332:
        /* <DEDUP_REMOVED lines=10> */
.L_x_2204:
[----:B------:R-:W-:Y:S05]  /*89d0*/  BSYNC B0 ;  /* 0x0000000000007941 */ /* 0x000fea0003800000 */
.L_x_2203:
[----:B------:R-:W-:Y:S05]  /*89e0*/  BRA.DIV ~URZ, `(.L_x_2205) ;  /* 0x0000f0627f007947 */ /* 0x000fea000b800000 */
[----:B-1----:R1:W2:Y:S02]  /*89f0*/  SHFL.IDX PT, R7, R5, 0x6, 0x181f ;  /* 0x00d81f0005077f89 */ /* 0x0022a400000e0000 */
.L_x_2333:
[----:B------:R-:W-:Y:S05]  /*8a00*/  BRA.DIV ~URZ, `(.L_x_2206) ;  /* 0x0000f0b27f007947 */ /* 0x000fea000b800000 */
[----:B---3--:R3:W1:Y:S02]  /*8a10*/  SHFL.IDX PT, R2, R6, 0x6, 0x181f ;  /* 0x00d81f0006027f89 */ /* 0x00866400000e0000 */
.L_x_2334:
        /* <DEDUP_REMOVED lines=10> */
.L_x_2208:
[----:B------:R-:W-:Y:S05]  /*8ac0*/  BSYNC B0 ;  /* 0x0000000000007941 */ /* 0x000fea0003800000 */
.L_x_2207:
[----:B------:R-:W-:Y:S05]  /*8ad0*/  BRA.DIV ~URZ, `(.L_x_2209) ;  /* 0x0000f0527f007947 */ /* 0x000fea000b800000 */
[----:B-12---:R-:W1:Y:S04]  /*8ae0*/  SHFL.IDX PT, R5, R5, 0x7, 0x181f ;  /* 0x00f81f0005057f89 */ /* 0x006e6800000e0000 */
[----:B------:R2:W3:Y:S02]  /*8af0*/  SHFL.IDX PT, R3, R6, 0x7, 0x181f ;  /* 0x00f81f0006037f89 */ /* 0x0004e400000e0000 */
.L_x_2335:
        /* <DEDUP_REMOVED lines=17> */
[----:B------:R-:W3:Y:S04]  /*8c10*/  LDL R183, [R1] ;  /* 0x0000000001b77983 */ /* 0x000ee80000100800 */
[----:B------:R-:W5:Y:S01]  /*8c20*/  LDL R186, [R1+0x2c] ;  /* 0x00002c0001ba7983 */ /* 0x000f620000100800 */
[----:B------:R-:W-:Y:S02]  /*8c30*/  IMAD.MOV.U32 R90, RZ, RZ, 0x50 ;  /* 0x00000050ff5a7424 */ /* 0x000fe400078e00ff */
[----:B------:R-:W-:Y:S02]  /*8c40*/  IMAD.MOV.U32 R96, RZ, RZ, c[0x0][0x2b8] ;  /* 0x0000ae00ff607624 */ /* 0x000fe400078e00ff */
[----:B------:R-:W-:Y:S01]  /*8c50*/  IMAD R90, R229, R90, -0x50 ;  /* 0xffffffb0e55a7424 */ /* 0x000fe200078e025a */
[----:B------:R-:W-:Y:S02]  /*8c60*/  BAR.SYNC.DEFER_BLOCKING 0x0 ;  /* 0x0000000000007b1d */ /* 0x000fe40000010000 */
[----:B------:R-:W-:Y:S01]  /*8c70*/  ISETP.NE.AND P1, PT, R96, 0x1, PT ;  /* 0x000000016000780c */ /* 0x000fe20003f25270 */
[----:B------:R-:W-:-:S02]  /*8c80*/  IMAD.MOV.U32 R214, RZ, RZ, RZ ;  /* 0x000000ffffd67224 */ /* 0x000fc400078e00ff */
        /* <DEDUP_REMOVED lines=22> */
[----:B---3--:R-:W-:-:S04]  /*8df0*/  SHF.R.S32.HI R9, RZ, 0x1f, R7 ;  /* 0x0000001fff097819 */ /* 0x008fc80000011407 */
[----:B------:R-:W-:Y:S01]  /*8e00*/  LEA.HI R9, R9, R7, RZ, 0x3 ;  /* 0x0000000709097211 */ /* 0x000fe200078f18ff */
[----:B------:R-:W-:-:S03]  /*8e10*/  IMAD R94, R95, -0x50, R131 ;  /* 0xffffffb05f5e7824 */ /* 0x000fc600078e0283 */
[----:B------:R-:W-:-:S05]  /*8e20*/  SHF.R.S32.HI R9, RZ, 0x3, R9 ;  /* 0x00000003ff097819 */ /* 0x000fca0000011409 */
[----:B------:R-:W-:-:S05]  /*8e30*/  IMAD.IADD R84, R94, 0x1, -R9 ;  /* 0x000000015e547824 */ /* 0x000fca00078e0a09 */
[C---:B------:R-:W-:Y:S02]  /*8e40*/  ISETP.GE.AND P1, PT, R84.reuse, 0x1, PT ;  /* 0x000000015400780c */ /* 0x040fe40003f26270 */
[----:B------:R-:W-:-:S11]  /*8e50*/  ISETP.GE.AND P4, PT, R84, 0x21, PT ;  /* 0x000000215400780c */ /* 0x000fd60003f86270 */
[----:B------:R-:W-:Y:S01]  /*8e60*/  @P1 ISETP.GE.AND P5, PT, R244, c[0x0][0x1d4], PT ;  /* 0x00007500f4001a0c */ /* 0x000fe20003fa6270 */
[----:B------:R-:W-:Y:S04]  /*8e70*/  STL.64 [R1+0x18], R180 ;  /* 0x000018b401007387 */ /* 0x000fe80000100a00 */
[----:B------:R-:W-:Y:S01]  /*8e80*/  STL [R1+0x14], R97 ;  /* 0x0000146101007387 */ /* 0x000fe20000100800 */
[----:B------:R-:W-:Y:S01]  /*8e90*/  BSSY B0, `(.L_x_2210) ;  /* 0x000002a000007945 */ /* 0x000fe20003800000 */
        /* <DEDUP_REMOVED lines=9> */
[----:B------:R-:W2:Y:S04]  /*8f30*/  SHFL.IDX PT, R4, R2, 0x1, 0x181f ;  /* 0x00381f0002047f89 */ /* 0x000ea800000e0000 */
[----:B------:R-:W3:Y:S04]  /*8f40*/  SHFL.IDX PT, R7, R8, RZ, 0x181f ;  /* 0x00181fff08077589 */ /* 0x000ee800000e0000 */
[----:B------:R-:W4:Y:S01]  /*8f50*/  SHFL.IDX PT, R5, R8, 0x1, 0x181f ;  /* 0x00381f0008057f89 */ /* 0x000f2200000e0000 */
[----:B------:R-:W-:-:S03]  /*8f60*/  ISETP.GE.AND P0, PT, R84, 0x11, PT ;  /* 0x000000115400780c */ /* 0x000fc60003f06270 */
[----:B------:R-:W5:Y:S04]  /*8f70*/  SHFL.IDX PT, R9, R2, 0x2, 0x181f ;  /* 0x00581f0002097f89 */ /* 0x000f6800000e0000 */
[----:B------:R-:W-:Y:S01]  /*8f80*/  SHFL.IDX PT, R10, R2, 0x3, 0x181f ;  /* 0x00781f00020a7f89 */ /* 0x000fe200000e0000 */
[----:B-1----:R-:W-:-:S03]  /*8f90*/  @P1 LEA R6, P2, R244, R3, 0x1 ;  /* 0x00000003f4061211 */ /* 0x002fc600078408ff */
[----:B------:R-:W1:Y:S02]  /*8fa0*/  SHFL.IDX PT, R11, R8, 0x2, 0x181f ;  /* 0x00581f00080b7f89 */ /* 0x000e6400000e0000 */
[C---:B--2---:R-:W-:Y:S02]  /*8fb0*/  @P0 LEA R4, P3, R244.reuse, R4, 0x1 ;  /* 0x00000004f4040211 */ /* 0x044fe400078608ff */
[----:B------:R-:W2:Y:S01]  /*8fc0*/  SHFL.IDX PT, R3, R8, 0x3, 0x181f ;  /* 0x00781f0008037f89 */ /* 0x000ea200000e0000 */
[C-C-:B---3--:R-:W-:Y:S02]  /*8fd0*/  @P1 LEA.HI.X R7, R244.reuse, R7, R245.reuse, 0x1, P2 ;  /* 0x00000007f4071211 */ /* 0x148fe400010f0cf5 */
[C---:B------:R-:W-:Y:S02]  /*8fe0*/  @P0 ISETP.GE.AND P2, PT, R244.reuse, c[0x0][0x1d4], PT ;  /* 0x00007500f4000a0c */ /* 0x040fe40003f46270 */
[----:B----4-:R-:W-:Y:S01]  /*8ff0*/  @P0 LEA.HI.X R5, R244, R5, R245, 0x1, P3 ;  /* 0x00000005f4050211 */ /* 0x010fe200018f0cf5 */
[----:B------:R5:W-:Y:S01]  /*9000*/  @P1 LDGSTS.E.BYPASS.LTC128B.128 [R213+0x2900], [R6.64], !P5 ;  /* 0x0290000006d51fae */ /* 0x000be2000e901d48 */
[----:B------:R-:W-:-:S02]  /*9010*/  ISETP.GE.AND P3, PT, R84, 0x31, PT ;  /* 0x000000315400780c */ /* 0x000fc40003f66270 */
[----:B------:R-:W-:-:S07]  /*9020*/  @P4 ISETP.GE.AND P5, PT, R244, c[0x0][0x1d4], PT ;  /* 0x00007500f4004a0c */ /* 0x000fce0003fa6270 */
[----:B------:R3:W-:Y:S04]  /*9030*/  @P0 LDGSTS.E.BYPASS.LTC128B.128 [R213+0x3100], [R4.64], !P2 ;  /* 0x0310000004d50fae */ /* 0x0007e8000d101d48 */
[C---:B------:R-:W-:Y:S02]  /*9040*/  @P3 ISETP.GE.AND P0, PT, R244.reuse, c[0x0][0x1d4], PT ;  /* 0x00007500f4003a0c */ /* 0x040fe40003f06270 */
[----:B-----5:R-:W-:-:S04]  /*9050*/  @P4 LEA R6, P2, R244, R9, 0x1 ;  /* 0x00000009f4064211 */ /* 0x020fc800078408ff */
[----:B-1----:R-:W-:-:S05]  /*9060*/  @P4 LEA.HI.X R7, R244, R11, R245, 0x1, P2 ;  /* 0x0000000bf4074211 */ /* 0x002fca00010f0cf5 */
[----:B------:R1:W-:Y:S01]  /*9070*/  @P4 LDGSTS.E.BYPASS.LTC128B.128 [R213+0x3900], [R6.64], !P5 ;  /* 0x0390000006d54fae */ /* 0x0003e2000e901d48 */
[----:B---3--:R-:W-:-:S04]  /*9080*/  @P3 LEA R4, P1, R244, R10, 0x1 ;  /* 0x0000000af4043211 */ /* 0x008fc800078208ff */
[----:B--2---:R-:W-:-:S05]  /*9090*/  @P3 LEA.HI.X R5, R244, R3, R245, 0x1, P1 ;  /* 0x00000003f4053211 */ /* 0x004fca00008f0cf5 */
[----:B------:R1:W-:Y:S01]  /*90a0*/  @P3 LDGSTS.E.BYPASS.LTC128B.128 [R213+0x4100], [R4.64], !P0 ;  /* 0x0410000004d53fae */ /* 0x0003e2000c101d48 */
[----:B------:R-:W-:-:S03]  /*90b0*/  ISETP.GE.AND P0, PT, R84, 0x41, PT ;  /* 0x000000415400780c */ /* 0x000fc60003f06270 */
[----:B------:R-:W2:Y:S04]  /*90c0*/  SHFL.IDX PT, R2, R2, 0x4, 0x181f ;  /* 0x00981f0002027f89 */ /* 0x000ea800000e0000 */
[----:B------:R1:W3:Y:S06]  /*90d0*/  SHFL.IDX PT, R3, R8, 0x4, 0x181f ;  /* 0x00981f0008037f89 */ /* 0x0002ec00000e0000 */
[----:B------:R-:W-:Y:S05]  /*90e0*/  @!P0 BRA `(.L_x_2211) ;  /* 0x0000004000008947 */ /* 0x000fea0003800000 */
[C---:B------:R-:W-:Y:S02]  /*90f0*/  ISETP.GE.AND P0, PT, R244.reuse, c[0x0][0x1d4], PT ;  /* 0x00007500f4007a0c */ /* 0x040fe40003f06270 */
[----:B--2---:R-:W-:-:S04]  /*9100*/  LEA R2, P1, R244, R2, 0x1 ;  /* 0x00000002f4027211 */ /* 0x004fc800078208ff */
[----:B---3--:R-:W-:-:S07]  /*9110*/  LEA.HI.X R3, R244, R3, R245, 0x1, P1 ;  /* 0x00000003f4037211 */ /* 0x008fce00008f0cf5 */
[----:B------:R2:W-:Y:S02]  /*9120*/  LDGSTS.E.BYPASS.LTC128B.128 [R213+0x4900], [R2.64], !P0 ;  /* 0x0490000002d57fae */ /* 0x0005e4000c101d48 */
.L_x_2211:
[----:B------:R-:W-:Y:S05]  /*9130*/  BSYNC B0 ;  /* 0x0000000000007941 */ /* 0x000fea0003800000 */
.L_x_2210:
[----:B------:R-:W-:Y:S01]  /*9140*/  ISETP.LT.AND P0, PT, RZ, c[0x0][0x27c], PT ;  /* 0x00009f00ff007a0c */ /* 0x000fe20003f01270 */
[----:B------:R-:W0:-:S12]  /*9150*/  LDGDEPBAR ;  /* 0x00000000000079af */ /* 0x000e180000000000 */
[----:B------:R-:W-:Y:S05]  /*9160*/  @P0 BRA `(.L_x_2212) ;  /* 0x0000002000000947 */ /* 0x000fea0003800000 */
[----:B------:R-:W-:-:S04]  /*9170*/  DEPBAR.LE SB0, 0x1 ;  /* 0x000080400000791a */ /* 0x000fc80000000000 */
[----:B------:R-:W-:Y:S05]  /*9180*/  BRA `(.L_x_2213) ;  /* 0x0000352000007947 */ /* 0x000fea0003800000 */
.L_x_2212:
[----:B------:R-:W4:Y:S01]  /*9190*/  LDL R25, [R1+0x34] ;  /* 0x0000340001197983 */ /* 0x000f220000100800 */
[----:B--2---:R-:W-:Y:S01]  /*91a0*/  SHF.R.S32.HI R2, RZ, 0x1f, R129 ;  /* 0x0000001fff027819 */ /* 0x004fe20000011481 */
[----:B------:R-:W-:Y:S01]  /*91b0*/  ULDC.U8 UR4, c[0x0][0x298] ;  /* 0x0000a60000047ab9 */ /* 0x000fe20000000000 */
[C---:B-1----:R-:W-:Y:S01]  /*91c0*/  IMAD.WIDE.U32 R4, R129.reuse, c[0x0][0x290], RZ ;  /* 0x0000a40081047a25 */ /* 0x042fe200078e00ff */
[----:B------:R-:W-:Y:S01]  /*91d0*/  ISETP.NE.AND P2, PT, RZ, UR4, PT ;  /* 0x00000004ff007c0c */ /* 0x000fe2000bf45270 */
[----:B------:R-:W-:Y:S02]  /*91e0*/  BSSY B2, `(.L_x_2213) ;  /* 0x000034c000027945 */ /* 0x000fe40003800000 */
[C---:B------:R-:W-:Y:S02]  /*91f0*/  IMAD R7, R2.reuse, c[0x0][0x280], RZ ;  /* 0x0000a00002077a24 */ /* 0x040fe400078e02ff */
[----:B------:R-:W-:Y:S02]  /*9200*/  IMAD R6, R2, c[0x0][0x290], RZ ;  /* 0x0000a40002067a24 */ /* 0x000fe400078e02ff */
[----:B---3--:R-:W-:-:S04]  /*9210*/  IMAD.WIDE.U32 R2, R129, c[0x0][0x280], RZ ;  /* 0x0000a00081027a25 */ /* 0x008fc800078e00ff */
[C---:B------:R-:W-:Y:S01]  /*9220*/  IMAD R9, R129.reuse, c[0x0][0x284], R7 ;  /* 0x0000a10081097a24 */ /* 0x040fe200078e0207 */
[----:B------:R-:W-:Y:S01]  /*9230*/  LEA R7, P0, R4, c[0x0][0x288], 0x1 ;  /* 0x0000a20004077a11 */ /* 0x000fe200078008ff */
[----:B------:R-:W-:Y:S01]  /*9240*/  IMAD R8, R129, c[0x0][0x294], R6 ;  /* 0x0000a50081087a24 */ /* 0x000fe200078e0206 */
[----:B------:R-:W-:Y:S02]  /*9250*/  LEA R6, P1, R2, c[0x0][0x270], 0x1 ;  /* 0x00009c0002067a11 */ /* 0x000fe400078208ff */
[----:B------:R-:W-:Y:S02]  /*9260*/  IADD3 R3, R9, R3, RZ ;  /* 0x0000000309037210 */ /* 0x000fe40007ffe0ff */
[----:B------:R-:W-:Y:S02]  /*9270*/  IADD3 R5, R8, R5, RZ ;  /* 0x0000000508057210 */ /* 0x000fe40007ffe0ff */
[----:B------:R-:W-:Y:S02]  /*9280*/  LEA.HI.X R2, R2, c[0x0][0x274], R3, 0x1, P1 ;  /* 0x00009d0002027a11 */ /* 0x000fe400008f0c03 */
[----:B------:R-:W-:-:S02]  /*9290*/  LEA.HI.X R3, R4, c[0x0][0x28c], R5, 0x1, P0 ;  /* 0x0000a30004037a11 */ /* 0x000fc400000f0c05 */
[----:B----4-:R-:W-:Y:S01]  /*92a0*/  LEA R4, R25, R98, 0x7 ;  /* 0x0000006219047211 */ /* 0x010fe200078e38ff */
        /* <DEDUP_REMOVED lines=28> */
.L_x_2216:
[----:B-12-4-:R-:W-:Y:S05]  /*9470*/  BSYNC B0 ;  /* 0x0000000000007941 */ /* 0x016fea0003800000 */
.L_x_2215:
        /* <DEDUP_REMOVED lines=72> */
.L_x_2220:
[----:B------:R-:W-:Y:S05]  /*9900*/  BSYNC B0 ;  /* 0x0000000000007941 */ /* 0x000fea0003800000 */
.L_x_2219:
        /* <DEDUP_REMOVED lines=40> */
.L_x_2218:
[----:B------:R-:W-:Y:S05]  /*9b90*/  BSYNC B1 ;  /* 0x0000000000017941 */ /* 0x000fea0003800000 */
.L_x_2217:
        /* <DEDUP_REMOVED lines=45> */
.L_x_2224:
[----:B------:R-:W-:Y:S05]  /*9e70*/  BSYNC B0 ;  /* 0x0000000000007941 */ /* 0x000fea0003800000 */
.L_x_2223:
        /* <DEDUP_REMOVED lines=40> */
.L_x_2222:
[----:B------:R-:W-:Y:S05]  /*a100*/  BSYNC B1 ;  /* 0x0000000000017941 */ /* 0x000fea0003800000 */
.L_x_2221:
        /* <DEDUP_REMOVED lines=45> */
.L_x_2228:
[----:B------:R-:W-:Y:S05]  /*a3e0*/  BSYNC B0 ;  /* 0x0000000000007941 */ /* 0x000fea0003800000 */
.L_x_2227:
        /* <DEDUP_REMOVED lines=40> */
.L_x_2226:
[----:B------:R-:W-:Y:S05]  /*a670*/  BSYNC B1 ;  /* 0x0000000000017941 */ /* 0x000fea0003800000 */
.L_x_2225:
        /* <DEDUP_REMOVED lines=44> */
.L_x_2231:
[----:B------:R-:W-:Y:S05]  /*a940*/  BSYNC B0 ;  /* 0x0000000000007941 */ /* 0x000fea0003800000 */
.L_x_2230:
        /* <DEDUP_REMOVED lines=41> */
.L_x_2214:
        /* <DEDUP_REMOVED lines=22> */
.L_x_2233:
[----:B-123--:R-:W-:Y:S05]  /*ad40*/  BSYNC B0 ;  /* 0x0000000000007941 */ /* 0x00efea0003800000 */
.L_x_2232:
        /* <DEDUP_REMOVED lines=121> */
.L_x_2235:
[----:B------:R-:W-:Y:S05]  /*b4e0*/  BSYNC B0 ;  /* 0x0000000000007941 */ /* 0x000fea0003800000 */
.L_x_2234:
        /* <DEDUP_REMOVED lines=94> */
.L_x_2237:
[----:B------:R-:W-:Y:S05]  /*bad0*/  BSYNC B0 ;  /* 0x0000000000007941 */ /* 0x000fea0003800000 */
.L_x_2236:
        /* <DEDUP_REMOVED lines=94> */
.L_x_2239:
[----:B------:R-:W-:Y:S05]  /*c0c0*/  BSYNC B0 ;  /* 0x0000000000007941 */ /* 0x000fea0003800000 */
.L_x_2238:
        /* <DEDUP_REMOVED lines=93> */
.L_x_2229:
[----:B------:R-:W-:Y:S05]  /*c6a0*/  BSYNC B2 ;  /* 0x0000000000027941 */ /* 0x000fea0003800000 */
.L_x_2213:
[----:B------:R-:W-:Y:S01]  /*c6b0*/  IMAD.WIDE.U32 R146, R85, c[0x0][0x210], RZ ;  /* 0x0000840055927a25 */ /* 0x000fe200078e00ff */
[----:B------:R-:W-:-:S04]  /*c6c0*/  DEPBAR.LE SB0, 0x0 ;  /* 0x000080000000791a */ /* 0x000fc80000000000 */
[----:B------:R-:W-:Y:S01]  /*c6d0*/  IMAD R144, R85, c[0x0][0x214], R147 ;  /* 0x0000850055907a24 */ /* 0x000fe200078e0293 */
[----:B------:R-:W-:Y:S01]  /*c6e0*/  STL.64 [R1+0x8], R146 ;  /* 0x0000089201007387 */ /* 0x000fe20000100a00 */
[----:B------:R-:W-:Y:S02]  /*c6f0*/  IMAD R0, R88, c[0x0][0x208], RZ ;  /* 0x0000820058007a24 */ /* 0x000fe400078e02ff */
[C---:B--23--:R-:W-:Y:S01]  /*c700*/  IMAD.WIDE.U32 R2, R223.reuse, c[0x0][0x208], RZ ;  /* 0x00008200df027a25 */ /* 0x04cfe200078e00ff */
[----:B------:R-:W-:Y:S03]  /*c710*/  STL [R1+0x10], R144 ;  /* 0x0000109001007387 */ /* 0x000fe60000100800 */
[----:B------:R-:W-:Y:S01]  /*c720*/  IMAD R0, R223, c[0x0][0x20c], R0 ;  /* 0x00008300df007a24 */ /* 0x000fe200078e0200 */
[----:B------:R-:W2:Y:S03]  /*c730*/  LDL R85, [R1+0x4] ;  /* 0x0000040001557983 */ /* 0x000ea60000100800 */
[----:B------:R-:W-:Y:S01]  /*c740*/  IMAD.IADD R3, R3, 0x1, R0 ;  /* 0x0000000103037824 */ /* 0x000fe200078e0200 */
[----:B------:R-:W-:Y:S01]  /*c750*/  BAR.SYNC.DEFER_BLOCKING 0x0 ;  /* 0x0000000000007b1d */ /* 0x000fe20000010000 */
[----:B------:R-:W-:-:S02]  /*c760*/  IMAD R0, R89, c[0x0][0x218], RZ ;  /* 0x0000860059007a24 */ /* 0x000fc400078e02ff */
[----:B------:R-:W-:-:S04]  /*c770*/  IMAD.WIDE.U32 R2, R214, c[0x0][0x218], R2 ;  /* 0x00008600d6027a25 */ /* 0x000fc800078e0002 */
[----:B------:R-:W-:Y:S01]  /*c780*/  IMAD R0, R214, c[0x0][0x21c], R0 ;  /* 0x00008700d6007a24 */ /* 0x000fe200078e0200 */
[----:B------:R-:W-:-:S04]  /*c790*/  IADD3 R2, P0, R2, R146, RZ ;  /* 0x0000009202027210 */ /* 0x000fc80007f1e0ff */
[----:B------:R-:W-:Y:S01]  /*c7a0*/  IADD3.X R3, R144, R3, R0, P0, !PT ;  /* 0x0000000390037210 */ /* 0x000fe200007fe400 */
[----:B-1----:R-:W-:Y:S04]  /*c7b0*/  LDSM.16.M88.4 R4, [R203+0x2000] ;  /* 0x00200000cb04783b */ /* 0x002fe80000000200 */
[----:B------:R-:W1:Y:S04]  /*c7c0*/  LDSM.16.M88.4 R32, [R196] ;  /* 0x00000000c420783b */ /* 0x000e680000000200 */
[----:B------:R-:W3:Y:S04]  /*c7d0*/  LDSM.16.M88.4 R28, [R196+0x800] ;  /* 0x00080000c41c783b */ /* 0x000ee80000000200 */
[----:B------:R-:W4:Y:S04]  /*c7e0*/  LDSM.16.M88.4 R24, [R196+0x1000] ;  /* 0x00100000c418783b */ /* 0x000f280000000200 */
[----:B------:R-:W5:Y:S04]  /*c7f0*/  LDSM.16.M88.4 R20, [R196+0x1800] ;  /* 0x00180000c414783b */ /* 0x000f680000000200 */
[----:B------:R-:W4:Y:S04]  /*c800*/  LDSM.16.M88.4 R16, [R196+0x2000] ;  /* 0x00200000c410783b */ /* 0x000f280000000200 */
[----:B------:R-:W5:Y:S04]  /*c810*/  LDSM.16.M88.4 R8, [R203] ;  /* 0x00000000cb08783b */ /* 0x000f680000000200 */
[----:B------:R-:W-:Y:S04]  /*c820*/  LDSM.16.M88.4 R12, [R206+0x2000] ;  /* 0x00200000ce0c783b */ /* 0x000fe80000000200 */
[----:B------:R-:W5:Y:S04]  /*c830*/  LDSM.16.M88.4 R104, [R208] ;  /* 0x00000000d068783b */ /* 0x000f680000000200 */
[----:B------:R-:W5:Y:S04]  /*c840*/  LDSM.16.M88.4 R68, [R209] ;  /* 0x00000000d144783b */ /* 0x000f680000000200 */
[----:B------:R-:W5:Y:S04]  /*c850*/  LDSM.16.M88.4 R56, [R207] ;  /* 0x00000000cf38783b */ /* 0x000f680000000200 */
[----:B------:R-:W5:Y:S01]  /*c860*/  LDSM.16.M88.4 R60, [R211] ;  /* 0x00000000d33c783b */ /* 0x000f620000000200 */
[C---:B-1----:R-:W-:Y:S03]  /*c870*/  HMMA.16816.F32 R48, R4.reuse, R32, RZ ;  /* 0x000000200430723c */ /* 0x042fe600000018ff */
[----:B------:R-:W1:Y:S05]  /*c880*/  LDSM.16.M88.4 R64, [R210] ;  /* 0x00000000d240783b */ /* 0x000e6a0000000200 */
[C---:B---3--:R-:W-:Y:S08]  /*c890*/  HMMA.16816.F32 R44, R4.reuse, R28, RZ ;  /* 0x0000001c042c723c */ /* 0x048ff000000018ff */
[C---:B----4-:R-:W-:Y:S08]  /*c8a0*/  HMMA.16816.F32 R40, R4.reuse, R24, RZ ;  /* 0x000000180428723c */ /* 0x050ff000000018ff */
[C---:B-----5:R-:W-:Y:S08]  /*c8b0*/  HMMA.16816.F32 R36, R4.reuse, R20, RZ ;  /* 0x000000140424723c */ /* 0x060ff000000018ff */
[C---:B------:R-:W-:Y:S08]  /*c8c0*/  HMMA.16816.F32 R52, R4.reuse, R16, RZ ;  /* 0x000000100434723c */ /* 0x040ff000000018ff */
[C---:B------:R-:W-:Y:S08]  /*c8d0*/  HMMA.16816.F32 R72, R4.reuse, R34, RZ ;  /* 0x000000220448723c */ /* 0x040ff000000018ff */
[C---:B------:R-:W-:Y:S08]  /*c8e0*/  HMMA.16816.F32 R76, R4.reuse, R30, RZ ;  /* 0x0000001e044c723c */ /* 0x040ff000000018ff */
[C---:B------:R-:W-:Y:S08]  /*c8f0*/  HMMA.16816.F32 R80, R4.reuse, R26, RZ ;  /* 0x0000001a0450723c */ /* 0x040ff000000018ff */
[C---:B------:R-:W-:Y:S08]  /*c900*/  HMMA.16816.F32 R100, R4.reuse, R22, RZ ;  /* 0x000000160464723c */ /* 0x040ff000000018ff */
[----:B------:R-:W-:Y:S01]  /*c910*/  HMMA.16816.F32 R4, R4, R18, RZ ;  /* 0x000000120404723c */ /* 0x000fe200000018ff */
[----:B------:R-:W-:-:S04]  /*c920*/  LEA R0, P0, R2, c[0x0][0x1f8], 0x1 ;  /* 0x00007e0002007a11 */ /* 0x000fc800078008ff */
[----:B------:R-:W-:Y:S02]  /*c930*/  LEA.HI.X R2, R2, c[0x0][0x1fc], R3, 0x1, P0 ;  /* 0x00007f0002027a11 */ /* 0x000fe400000f0c03 */
[----:B------:R-:W3:Y:S01]  /*c940*/  SHFL.IDX PT, R3, R0, RZ, 0x181f ;  /* 0x00181fff00037589 */ /* 0x000ee200000e0000 */
[C---:B------:R-:W-:Y:S08]  /*c950*/  HMMA.16816.F32 R108, R8.reuse, R32, RZ ;  /* 0x00000020086c723c */ /* 0x040ff000000018ff */
[----:B------:R-:W-:Y:S08]  /*c960*/  HMMA.16816.F32 R168, R8, R34, RZ ;  /* 0x0000002208a8723c */ /* 0x000ff000000018ff */
[C---:B------:R-:W-:Y:S01]  /*c970*/  HMMA.16816.F32 R32, R12.reuse, R106, R4 ;  /* 0x0000006a0c20723c */ /* 0x040fe20000001804 */
[----:B------:R-:W4:Y:S04]  /*c980*/  SHFL.IDX PT, R4, R0, 0x1, 0x181f ;  /* 0x00381f0000047f89 */ /* 0x000f2800000e0000 */
[----:B------:R-:W5:Y:S03]  /*c990*/  SHFL.IDX PT, R6, R0, 0x2, 0x181f ;  /* 0x00581f0000067f89 */ /* 0x000f6600000e0000 */
[C---:B------:R-:W-:Y:S01]  /*c9a0*/  HMMA.16816.F32 R136, R12.reuse, R68, R36 ;  /* 0x000000440c88723c */ /* 0x040fe20000001824 */
[----:B------:R-:W-:Y:S07]  /*c9b0*/  SHFL.IDX PT, R7, R2, 0x1, 0x181f ;  /* 0x00381f0002077f89 */ /* 0x000fee00000e0000 */
[C---:B------:R-:W-:Y:S01]  /*c9c0*/  HMMA.16816.F32 R140, R12.reuse, R56, R48 ;  /* 0x000000380c8c723c */ /* 0x040fe20000001830 */
[----:B------:R-:W-:Y:S07]  /*c9d0*/  SHFL.IDX PT, R5, R0, 0x3, 0x181f ;  /* 0x00781f0000057f89 */ /* 0x000fee00000e0000 */
[C---:B------:R-:W-:Y:S08]  /*c9e0*/  HMMA.16816.F32 R132, R12.reuse, R60, R44 ;  /* 0x0000003c0c84723c */ /* 0x040ff0000000182c */
[C---:B-1----:R-:W-:Y:S08]  /*c9f0*/  HMMA.16816.F32 R124, R12.reuse, R64, R40 ;  /* 0x000000400c7c723c */ /* 0x042ff00000001828 */
[C---:B------:R-:W-:Y:S08]  /*ca00*/  HMMA.16816.F32 R128, R12.reuse, R104, R52 ;  /* 0x000000680c80723c */ /* 0x040ff00000001834 */
[C---:B------:R-:W-:Y:S08]  /*ca10*/  HMMA.16816.F32 R72, R12.reuse, R58, R72 ;  /* 0x0000003a0c48723c */ /* 0x040ff00000001848 */
[C---:B------:R-:W-:Y:S08]  /*ca20*/  HMMA.16816.F32 R76, R12.reuse, R62, R76 ;  /* 0x0000003e0c4c723c */ /* 0x040ff0000000184c */
[C---:B------:R-:W-:Y:S08]  /*ca30*/  HMMA.16816.F32 R80, R12.reuse, R66, R80 ;  /* 0x000000420c50723c */ /* 0x040ff00000001850 */
[----:B------:R-:W-:Y:S01]  /*ca40*/  HMMA.16816.F32 R36, R12, R70, R100 ;  /* 0x000000460c24723c */ /* 0x000fe20000001864 */
[----:B------:R-:W1:Y:S07]  /*ca50*/  SHFL.IDX PT, R13, R2, RZ, 0x181f ;  /* 0x00181fff020d7589 */ /* 0x000e6e00000e0000 */
[C---:B------:R-:W-:Y:S08]  /*ca60*/  HMMA.16816.F32 R112, R8.reuse, R24, RZ ;  /* 0x000000180870723c */ /* 0x040ff000000018ff */
[C---:B------:R-:W-:Y:S08]  /*ca70*/  HMMA.16816.F32 R160, R8.reuse, R26, RZ ;  /* 0x0000001a08a0723c */ /* 0x040ff000000018ff */
[C---:B------:R-:W-:Y:S01]  /*ca80*/  HMMA.16816.F32 R24, R8.reuse, R20, RZ ;  /* 0x000000140818723c */ /* 0x040fe200000018ff */
[----:B------:R-:W1:Y:S07]  /*ca90*/  SHFL.IDX PT, R20, R2, 0x2, 0x181f ;  /* 0x00581f0002147f89 */ /* 0x000e6e00000e0000 */
[C---:B------:R-:W-:Y:S01]  /*caa0*/  HMMA.16816.F32 R120, R8.reuse, R16, RZ ;  /* 0x000000100878723c */ /* 0x040fe200000018ff */
[----:B------:R1:W1:Y:S07]  /*cab0*/  SHFL.IDX PT, R17, R0, 0x4, 0x181f ;  /* 0x00981f0000117f89 */ /* 0x00026e00000e0000 */
[----:B------:R-:W-:Y:S01]  /*cac0*/  HMMA.16816.F32 R152, R8, R18, RZ ;  /* 0x000000120898723c */ /* 0x000fe200000018ff */
[----:B------:R-:W2:Y:S01]  /*cad0*/  SHFL.IDX PT, R19, R2, 0x3, 0x181f ;  /* 0x00781f0002137f89 */ /* 0x000ea200000e0000 */
[----:B------:R-:W-:-:S03]  /*cae0*/  IMAD.SHL.U32 R16, R244, 0x2, RZ ;  /* 0x00000002f4107824 */ /* 0x000fc600078e00ff */
[----:B------:R2:W2:Y:S01]  /*caf0*/  SHFL.IDX PT, R18, R2, 0x4, 0x181f ;  /* 0x00981f0002127f89 */ /* 0x0004a200000e0000 */
[----:B------:R-:W-:Y:S02]  /*cb00*/  ISETP.GE.AND P0, PT, R244, c[0x0][0x1d4], PT ;  /* 0x00007500f4007a0c */ /* 0x000fe40003f06270 */
[----:B------:R-:W-:Y:S01]  /*cb10*/  HMMA.16816.F32 R116, R8, R28, RZ ;  /* 0x0000001c0874723c */ /* 0x000fe200000018ff */
[-C--:B---3--:R-:W-:Y:S02]  /*cb20*/  IADD3 R14, P2, R3, R16.reuse, RZ ;  /* 0x00000010030e7210 */ /* 0x088fe40007f5e0ff */
[-C--:B----4-:R-:W-:Y:S02]  /*cb30*/  IADD3 R12, P1, R4, R16.reuse, RZ ;  /* 0x00000010040c7210 */ /* 0x090fe40007f3e0ff */
[----:B-----5:R-:W-:-:S03]  /*cb40*/  IADD3 R6, P3, R6, R16, RZ ;  /* 0x0000001006067210 */ /* 0x020fc60007f7e0ff */
[----:B------:R-:W-:Y:S01]  /*cb50*/  HMMA.16816.F32 R164, R8, R30, RZ ;  /* 0x0000001e08a4723c */ /* 0x000fe200000018ff */
[----:B-1----:R-:W-:-:S07]  /*cb60*/  SHF.L.U64.HI R0, R244, 0x1, R245 ;  /* 0x00000001f4007819 */ /* 0x002fce00000102f5 */
[----:B------:R-:W-:Y:S01]  /*cb70*/  HMMA.16816.F32 R156, R8, R22, RZ ;  /* 0x00000016089c723c */ /* 0x000fe200000018ff */
[----:B------:R-:W1:Y:S01]  /*cb80*/  LDSM.16.M88.4 R8, [R206] ;  /* 0x00000000ce08783b */ /* 0x000e620000000200 */
[C---:B------:R-:W-:Y:S01]  /*cb90*/  ISETP.LT.OR P6, PT, R84.reuse, 0x1, P0 ;  /* 0x000000015400780c */ /* 0x040fe200007c1670 */
[--C-:B------:R-:W-:Y:S01]  /*cba0*/  IMAD.X R15, R13, 0x1, R0.reuse, P2 ;  /* 0x000000010d0f7824 */ /* 0x100fe200010e0600 */
[C---:B------:R-:W-:Y:S01]  /*cbb0*/  ISETP.LT.OR P5, PT, R84.reuse, 0x11, P0 ;  /* 0x000000115400780c */ /* 0x040fe200007a1670 */
[--C-:B------:R-:W-:Y:S01]  /*cbc0*/  IMAD.X R13, R7, 0x1, R0.reuse, P1 ;  /* 0x00000001070d7824 */ /* 0x100fe200008e0600 */
[----:B------:R-:W-:Y:S01]  /*cbd0*/  ISETP.LT.OR P4, PT, R84, 0x21, P0 ;  /* 0x000000215400780c */ /* 0x000fe20000781670 */
[----:B------:R-:W-:Y:S01]  /*cbe0*/  IMAD.X R7, R20, 0x1, R0, P3 ;  /* 0x0000000114077824 */ /* 0x000fe200018e0600 */
[C---:B------:R-:W-:Y:S02]  /*cbf0*/  ISETP.LT.OR P3, PT, R84.reuse, 0x31, P0 ;  /* 0x000000315400780c */ /* 0x040fe40000761670 */
[----:B------:R-:W-:-:S02]  /*cc00*/  ISETP.LT.OR P2, PT, R84, 0x41, P0 ;  /* 0x000000415400780c */ /* 0x000fc40000741670 */
[-C--:B------:R-:W-:Y:S02]  /*cc10*/  IADD3 R4, P1, R5, R16.reuse, RZ ;  /* 0x0000001005047210 */ /* 0x080fe40007f3e0ff */
[----:B--2---:R-:W-:Y:S01]  /*cc20*/  IADD3 R2, P0, R17, R16, RZ ;  /* 0x0000001011027210 */ /* 0x004fe20007f1e0ff */
[----:B------:R-:W-:Y:S01]  /*cc30*/  @!PT LDS RZ, [RZ] ;  /* 0x00000000fffff984 */ /* 0x000fe20000000800 */
[----:B------:R-:W-:Y:S01]  /*cc40*/  @!PT LDS RZ, [RZ] ;  /* 0x00000000fffff984 */ /* 0x000fe20000000800 */
[----:B------:R-:W-:Y:S01]  /*cc50*/  @!PT LDS RZ, [RZ] ;  /* 0x00000000fffff984 */ /* 0x000fe20000000800 */
[----:B------:R2:W-:Y:S02]  /*cc60*/  LDGSTS.E.BYPASS.LTC128B.128 [R213+0x100], [R14.64], !P6 ;  /* 0x001000000ed57fae */ /* 0x0005e4000f101d48 */
[--C-:B------:R-:W-:Y:S02]  /*cc70*/  IMAD.X R5, R19, 0x1, R0.reuse, P1 ;  /* 0x0000000113057824 */ /* 0x100fe400008e0600 */
[----:B------:R-:W-:Y:S01]  /*cc80*/  IMAD.X R3, R18, 0x1, R0, P0 ;  /* 0x0000000112037824 */ /* 0x000fe200000e0600 */
[----:B------:R2:W-:Y:S04]  /*cc90*/  LDGSTS.E.BYPASS.LTC128B.128 [R213+0x900], [R12.64], !P5 ;  /* 0x009000000cd57fae */ /* 0x0005e8000e901d48 */
[----:B------:R3:W-:Y:S04]  /*cca0*/  LDGSTS.E.BYPASS.LTC128B.128 [R213+0x1100], [R6.64], !P4 ;  /* 0x0110000006d57fae */ /* 0x0007e8000e101d48 */
[----:B------:R3:W-:Y:S04]  /*ccb0*/  LDGSTS.E.BYPASS.LTC128B.128 [R213+0x1900], [R4.64], !P3 ;  /* 0x0190000004d57fae */ /* 0x0007e8000d901d48 */
[----:B------:R4:W-:Y:S04]  /*ccc0*/  LDGSTS.E.BYPASS.LTC128B.128 [R213+0x2100], [R2.64], !P2 ;  /* 0x0210000002d57fae */ /* 0x0009e8000d101d48 */
[----:B------:R-:W-:Y:S04]  /*ccd0*/  LDSM.16.M88.4 R48, [R202+0x1800] ;  /* 0x00180000ca30783b */ /* 0x000fe80000000200 */
[----:B------:R-:W-:Y:S04]  /*cce0*/  LDSM.16.M88.4 R44, [R202+0x2000] ;  /* 0x00200000ca2c783b */ /* 0x000fe80000000200 */
[----:B------:R-:W-:Y:S04]  /*ccf0*/  LDSM.16.M88.4 R20, [R202] ;  /* 0x00000000ca14783b */ /* 0x000fe80000000200 */
[----:B------:R-:W-:Y:S04]  /*cd00*/  LDSM.16.M88.4 R40, [R202+0x800] ;  /* 0x00080000ca28783b */ /* 0x000fe80000000200 */
[----:B------:R-:W-:Y:S04]  /*cd10*/  LDSM.16.M88.4 R52, [R202+0x1000] ;  /* 0x00100000ca34783b */ /* 0x000fe80000000200 */
[----:B---3--:R-:W3:Y:S04]  /*cd20*/  LDSM.16.M88.4 R4, [R204+0x2000] ;  /* 0x00200000cc04783b */ /* 0x008ee80000000200 */
[----:B--2---:R-:W2:Y:S01]  /*cd30*/  LDSM.16.M88.4 R12, [R204] ;  /* 0x00000000cc0c783b */ /* 0x004ea20000000200 */
        /* <DEDUP_REMOVED lines=11> */
[----:B------:R-:W-:Y:S07]  /*cdf0*/  LDSM.16.M88.4 R8, [R205] ;  /* 0x00000000cd08783b */ /* 0x000fee0000000200 */
[C---:B---3--:R-:W-:Y:S08]  /*ce00*/  HMMA.16816.F32 R116, R4.reuse, R48, R136 ;  /* 0x000000300474723c */ /* 0x048ff00000001888 */
        /* <DEDUP_REMOVED lines=9> */
[----:B------:R-:W-:Y:S01]  /*cea0*/  HMMA.16816.F32 R80, R4, R46, R32 ;  /* 0x0000002e0450723c */ /* 0x000fe20000001820 */
[----:B------:R-:W-:Y:S04]  /*ceb0*/  LDSM.16.M88.4 R4, [R205+0x2000] ;  /* 0x00200000cd04783b */ /* 0x000fe80000000200 */
[----:B------:R-:W-:Y:S03]  /*cec0*/  LDSM.16.M88.4 R32, [R199+0x800] ;  /* 0x00080000c720783b */ /* 0x000fe60000000200 */
[C---:B--2---:R-:W-:Y:S01]  /*ced0*/  HMMA.16816.F32 R76, R12.reuse, R20, R28 ;  /* 0x000000140c4c723c */ /* 0x044fe2000000181c */
[----:B------:R-:W-:Y:S07]  /*cee0*/  LDSM.16.M88.4 R28, [R199+0x1000] ;  /* 0x00100000c71c783b */ /* 0x000fee0000000200 */
[----:B------:R-:W-:Y:S01]  /*cef0*/  HMMA.16816.F32 R72, R12, R22, R24 ;  /* 0x000000160c48723c */ /* 0x000fe20000001818 */
[----:B------:R-:W1:Y:S04]  /*cf00*/  LDSM.16.M88.4 R20, [R199+0x2000] ;  /* 0x00200000c714783b */ /* 0x000e680000000200 */
[----:B------:R-:W2:Y:S01]  /*cf10*/  LDSM.16.M88.4 R24, [R199+0x1800] ;  /* 0x00180000c718783b */ /* 0x000ea20000000200 */
[----:B------:R-:W-:Y:S01]  /*cf20*/  ISETP.GT.AND P0, PT, R95, R85, PT ;  /* 0x000000555f00720c */ /* 0x000fe20003f04270 */
[----:B------:R-:W-:-:S04]  /*cf30*/  DEPBAR.LE SB0, 0x0 ;  /* 0x000080000000791a */ /* 0x000fc80000000000 */
        /* <DEDUP_REMOVED lines=8> */
[----:B------:R-:W-:Y:S07]  /*cfc0*/  BSSY B0, `(.L_x_2240) ;  /* 0x0000057000007945 */ /* 0x000fee0003800000 */
[C---:B-1----:R-:W-:Y:S08]  /*cfd0*/  HMMA.16816.F32 R148, R4.reuse, R22, R80 ;  /* 0x000000160494723c */ /* 0x042ff00000001850 */
        /* <DEDUP_REMOVED lines=9> */
[C---:B--2---:R-:W-:Y:S08]  /*d070*/  HMMA.16816.F32 R100, R4.reuse, R24, R116 ;  /* 0x000000180464723c */ /* 0x044ff00000001874 */
        /* <DEDUP_REMOVED lines=12> */
[----:B----4-:R-:W-:Y:S01]  /*d140*/  ISETP.NE.AND P1, PT, R96, 0x1, PT ;  /* 0x000000016000780c */ /* 0x010fe20003f25270 */
[----:B------:R-:W-:Y:S01]  /*d150*/  IMAD.MOV.U32 R214, RZ, RZ, RZ ;  /* 0x000000ffffd67224 */ /* 0x000fe200078e00ff */
[----:B------:R-:W-:-:S02]  /*d160*/  IADD3 R3, R183, R90, R186 ;  /* 0x0000005ab7037210 */ /* 0x000fc40007ffe0ba */
[----:B------:R-:W-:Y:S02]  /*d170*/  ISETP.GT.AND P0, PT, R183, 0x4f, PT ;  /* 0x0000004fb700780c */ /* 0x000fe40003f04270 */
[----:B------:R-:W-:-:S05]  /*d180*/  IADD3 R3, R3, -0x50, RZ ;  /* 0xffffffb003037810 */ /* 0x000fca0007ffe0ff */
[----:B------:R-:W-:Y:S02]  /*d190*/  IMAD.MOV.U32 R2, RZ, RZ, R3 ;  /* 0x000000ffff027224 */ /* 0x000fe400078e0003 */
[----:B------:R-:W-:-:S05]  /*d1a0*/  @P1 IMAD.HI.U32 R4, R3, c[0x0][0x2bc], RZ ;  /* 0x0000af0003041a27 */ /* 0x000fca00078e00ff */
[----:B------:R-:W-:-:S04]  /*d1b0*/  @P1 SHF.R.U32.HI R2, RZ, c[0x0][0x2c0], R4 ;  /* 0x0000b000ff021a19 */ /* 0x000fc80000011604 */
[----:B------:R-:W-:-:S04]  /*d1c0*/  @!P0 IADD3 R5, P1, R2, R184, RZ ;  /* 0x000000b802058210 */ /* 0x000fc80007f3e0ff */
[----:B------:R-:W-:Y:S02]  /*d1d0*/  @!P0 LEA.HI.X.SX32 R6, R2, R182, 0x1, P1 ;  /* 0x000000b602068211 */ /* 0x000fe400008f0eff */
[----:B------:R-:W-:-:S04]  /*d1e0*/  @!P0 LEA R4, P1, R5, c[0x0][0x2a0], 0x2 ;  /* 0x0000a80005048a11 */ /* 0x000fc800078210ff */
[----:B------:R-:W-:-:S05]  /*d1f0*/  @!P0 LEA.HI.X R5, R5, c[0x0][0x2a4], R6, 0x2, P1 ;  /* 0x0000a90005058a11 */ /* 0x000fca00008f1406 */
[----:B------:R1:W2:Y:S01]  /*d200*/  @!P0 LDG.E R214, [R4.64] ;  /* 0x0000000804d68981 */ /* 0x0002a2000c1e1900 */
[----:B------:R-:W-:-:S04]  /*d210*/  IMAD.MOV R2, RZ, RZ, -R2 ;  /* 0x000000ffff027224 */ /* 0x000fc800078e0a02 */
[----:B------:R-:W-:-:S05]  /*d220*/  IMAD R223, R2, c[0x0][0x2b8], R3 ;  /* 0x0000ae0002df7a24 */ /* 0x000fca00078e0203 */
[----:B------:R-:W-:-:S05]  /*d230*/  SHF.R.S32.HI R2, RZ, 0x1f, R223 ;  /* 0x0000001fff027819 */ /* 0x000fca00000114df */
[----:B-1----:R-:W-:Y:S02]  /*d240*/  IMAD R4, R2, c[0x0][0x1e0], RZ ;  /* 0x0000780002047a24 */ /* 0x002fe400078e02ff */
[----:B------:R-:W-:-:S04]  /*d250*/  IMAD.WIDE.U32 R2, R223, c[0x0][0x1e0], RZ ;  /* 0x00007800df027a25 */ /* 0x000fc800078e00ff */
        /* <DEDUP_REMOVED lines=12> */
.L_x_2336:
        /* <DEDUP_REMOVED lines=22> */
[----:B------:R2:W-:Y:S01]  /*d480*/  LDGSTS.E.BYPASS.LTC128B.128 [R213+0x4100], [R2.64], !P0 ;  /* 0x0410000002d57fae */ /* 0x0005e2000c101d48 */
[----:B----4-:R-:W-:-:S04]  /*d490*/  SEL R6, RZ, 0x10, P0 ;  /* 0x00000010ff067807 */ /* 0x010fc80000000000 */
.L_x_2337:
[C---:B-123--:R-:W-:Y:S02]  /*d4a0*/  IADD3 R2, -R6.reuse, 0x10, RZ ;  /* 0x0000001006027810 */ /* 0x04efe40007ffe1ff */
[----:B------:R-:W-:Y:S02]  /*d4b0*/  ISETP.NE.U32.AND P2, PT, R6, RZ, PT ;  /* 0x000000ff0600720c */ /* 0x000fe40003f45070 */
[----:B------:R-:W-:-:S04]  /*d4c0*/  LOP3.LUT R2, R2, 0xf, RZ, 0xc0, !PT ;  /* 0x0000000f02027812 */ /* 0x000fc800078ec0ff */
[----:B------:R-:W-:-:S04]  /*d4d0*/  IADD3 R2, P1, P0, R2, R4, R16 ;  /* 0x0000000402027210 */ /* 0x000fc8000783e010 */
[----:B------:R-:W-:-:S05]  /*d4e0*/  IADD3.X R3, RZ, R5, R0, P1, P0 ;  /* 0x00000005ff037210 */ /* 0x000fca0000fe0400 */
[----:B------:R-:W-:Y:S01]  /*d4f0*/  @!PT LDS RZ, [RZ] ;  /* 0x00000000fffff984 */ /* 0x000fe20000000800 */
[----:B------:R-:W-:Y:S01]  /*d500*/  @!PT LDS RZ, [RZ] ;  /* 0x00000000fffff984 */ /* 0x000fe20000000800 */
[----:B------:R-:W-:Y:S01]  /*d510*/  @!PT LDS RZ, [RZ] ;  /* 0x00000000fffff984 */ /* 0x000fe20000000800 */
[----:B------:R1:W-:Y:S04]  /*d520*/  LDGSTS.E.BYPASS.LTC128B.128.ZFILL [R213+0x4900], [R2.64], P2 ;  /* 0x0490000002d57fae */ /* 0x0003e80009141d48 */
.L_x_2241:
[----:B----4-:R-:W-:Y:S05]  /*d530*/  BSYNC B0 ;  /* 0x0000000000007941 */ /* 0x010fea0003800000 */
.L_x_2240:
[----:B------:R-:W2:Y:S04]  /*d540*/  LDL R0, [R1+0x7c] ;  /* 0x00007c0001007983 */ /* 0x000ea80000100800 */
[----:B------:R-:W0:Y:S01]  /*d550*/  LDGDEPBAR ;  /* 0x00000000000079af */ /* 0x000e220000000000 */
[----:B--2---:R-:W-:-:S05]  /*d560*/  IMAD.IADD R0, R94, 0x1, -R0 ;  /* 0x000000015e007824 */ /* 0x004fca00078e0a00 */
[C---:B------:R-:W-:Y:S02]  /*d570*/  ISETP.GT.AND P0, PT, R0.reuse, 0x1, PT ;  /* 0x000000010000780c */ /* 0x040fe40003f04270 */
[----:B------:R-:W-:Y:S02]  /*d580*/  ISETP.GT.AND P1, PT, R0, RZ, PT ;  /* 0x000000ff0000720c */ /* 0x000fe40003f24270 */
[----:B------:R-:W-:Y:S02]  /*d590*/  FSEL R38, R143, -INF , P0 ;  /* 0xff8000008f267808 */ /* 0x000fe40000000000 */
[----:B------:R-:W-:Y:S02]  /*d5a0*/  FSEL R29, R141, -INF , P0 ;  /* 0xff8000008d1d7808 */ /* 0x000fe40000000000 */
[----:B------:R-:W-:Y:S02]  /*d5b0*/  FSEL R17, R79, -INF , P0 ;  /* 0xff8000004f117808 */ /* 0x000fe40000000000 */
[----:B------:R-:W-:-:S02]  /*d5c0*/  FSEL R10, R77, -INF , P0 ;  /* 0xff8000004d0a7808 */ /* 0x000fc40000000000 */
[----:B------:R-:W-:Y:S02]  /*d5d0*/  ISETP.GT.AND P0, PT, R0, 0x11, PT ;  /* 0x000000110000780c */ /* 0x000fe40003f04270 */
[----:B------:R-:W-:Y:S02]  /*d5e0*/  FSEL R37, R142, -INF , P1 ;  /* 0xff8000008e257808 */ /* 0x000fe40000800000 */
[----:B------:R-:W-:Y:S02]  /*d5f0*/  FSEL R27, R140, -INF , P1 ;  /* 0xff8000008c1b7808 */ /* 0x000fe40000800000 */
[----:B------:R-:W-:Y:S02]  /*d600*/  ISETP.GT.AND P3, PT, R0, 0x8, PT ;  /* 0x000000080000780c */ /* 0x000fe40003f64270 */
        /* <DEDUP_REMOVED lines=20> */
[----:B------:R-:W-:Y:S02]  /*d750*/  FSEL R25, R70, -INF , P1 ;  /* 0xff80000046197808 */ /* 0x000fe40000800000 */
        /* <DEDUP_REMOVED lines=42> */
[----:B-1----:R-:W-:Y:S02]  /*da00*/  FMNMX.FTZ R2, R15, R17, !PT ;  /* 0x000000110f027209 */ /* 0x002fe40007810000 */
        /* <DEDUP_REMOVED lines=118> */
.L_x_2338:
[C---:B------:R-:W-:Y:S01]  /*e170*/  FMUL.FTZ R0, R90.reuse, c[0x0][0x2d0] ;  /* 0x0000b4005a007a20 */ /* 0x040fe20000410000 */
[----:B------:R-:W-:Y:S01]  /*e180*/  FSETP.NEU.FTZ.AND P0, PT, R90, -INF , PT ;  /* 0xff8000005a00780b */ /* 0x000fe20003f1d000 */
[----:B------:R-:W2:Y:S01]  /*e190*/  LDL R230, [R1+0x4] ;  /* 0x0000040001e67983 */ /* 0x000ea20000100800 */
[C---:B------:R-:W-:Y:S01]  /*e1a0*/  FMUL.FTZ R3, R89.reuse, c[0x0][0x2d0] ;  /* 0x0000b40059037a20 */ /* 0x040fe20000410000 */
        /* <DEDUP_REMOVED lines=10> */
[----:B------:R-:W4:Y:S01]  /*e250*/  LDSM.16.MT88.4 R40, [R197+0x800] ;  /* 0x00080000c528783b */ /* 0x000f220000004200 */
[----:B------:R-:W-:Y:S02]  /*e260*/  FFMA.FTZ R5, R28, c[0x0][0x2d0], -R3 ;  /* 0x0000b4001c057a23 */ /* 0x000fe40000010803 */
[--C-:B------:R-:W-:Y:S01]  /*e270*/  FFMA.FTZ R101, R76, c[0x0][0x2d0], -R4.reuse ;  /* 0x0000b4004c657a23 */ /* 0x100fe20000010804 */
[----:B------:R-:W5:Y:S01]  /*e280*/  LDSM.16.MT88.4 R44, [R201] ;  /* 0x00000000c92c783b */ /* 0x000f620000004200 */
[----:B------:R-:W-:-:S02]  /*e290*/  FFMA.FTZ R96, R75, c[0x0][0x2d0], -R4 ;  /* 0x0000b4004b607a23 */ /* 0x000fc40000010804 */
[----:B------:R1:W-:Y:S01]  /*e2a0*/  MUFU.EX2 R225, R2 ;  /* 0x0000000200e17308 */ /* 0x0003e20000000800 */
[--C-:B------:R-:W-:Y:S02]  /*e2b0*/  FFMA.FTZ R84, R72, c[0x0][0x2d0], -R4.reuse ;  /* 0x0000b40048547a23 */ /* 0x100fe40000010804 */
[--C-:B------:R-:W-:Y:S02]  /*e2c0*/  FFMA.FTZ R83, R71, c[0x0][0x2d0], -R4.reuse ;  /* 0x0000b40047537a23 */ /* 0x100fe40000010804 */
[--C-:B------:R-:W-:Y:S02]  /*e2d0*/  FFMA.FTZ R150, R69, c[0x0][0x2d0], -R4.reuse ;  /* 0x0000b40045967a23 */ /* 0x100fe40000010804 */
[--C-:B------:R-:W-:Y:S01]  /*e2e0*/  FFMA.FTZ R149, R67, c[0x0][0x2d0], -R4.reuse ;  /* 0x0000b40043957a23 */ /* 0x100fe20000010804 */
[----:B------:R1:W-:Y:S01]  /*e2f0*/  MUFU.EX2 R221, R5 ;  /* 0x0000000500dd7308 */ /* 0x0003e20000000800 */
[--C-:B---3--:R-:W-:Y:S02]  /*e300*/  FFMA.FTZ R0, R10, c[0x0][0x2d0], -R4.reuse ;  /* 0x0000b4000a007a23 */ /* 0x108fe40000010804 */
[----:B------:R-:W-:-:S02]  /*e310*/  FFMA.FTZ R148, R65, c[0x0][0x2d0], -R4 ;  /* 0x0000b40041947a23 */ /* 0x000fc40000010804 */
[--C-:B------:R-:W-:Y:S02]  /*e320*/  FFMA.FTZ R147, R63, c[0x0][0x2d0], -R4.reuse ;  /* 0x0000b4003f937a23 */ /* 0x100fe40000010804 */
[--C-:B------:R-:W-:Y:S01]  /*e330*/  FFMA.FTZ R171, R61, c[0x0][0x2d0], -R4.reuse ;  /* 0x0000b4003dab7a23 */ /* 0x100fe20000010804 */
[----:B------:R-:W3:Y:S01]  /*e340*/  MUFU.EX2 R165, R0 ;  /* 0x0000000000a57308 */ /* 0x000ee20000000800 */
[----:B-1----:R-:W-:Y:S02]  /*e350*/  FMUL.FTZ R2, R88, c[0x0][0x2d0] ;  /* 0x0000b40058027a20 */ /* 0x002fe40000410000 */
[--C-:B------:R-:W-:Y:S02]  /*e360*/  FFMA.FTZ R175, R58, c[0x0][0x2d0], -R4.reuse ;  /* 0x0000b4003aaf7a23 */ /* 0x100fe40000010804 */
[--C-:B------:R-:W-:Y:S01]  /*e370*/  FFMA.FTZ R174, R57, c[0x0][0x2d0], -R4.reuse ;  /* 0x0000b40039ae7a23 */ /* 0x100fe20000010804 */
[----:B------:R-:W-:Y:S01]  /*e380*/  FSEL R2, R2, RZ, P0 ;  /* 0x000000ff02027208 */ /* 0x000fe20000000000 */
[----:B------:R-:W-:Y:S01]  /*e390*/  FFMA.FTZ R173, R56, c[0x0][0x2d0], -R4 ;  /* 0x0000b40038ad7a23 */ /* 0x000fe20000010804 */
[----:B------:R-:W-:Y:S01]  /*e3a0*/  FSETP.NEU.FTZ.AND P0, PT, R85, -INF , PT ;  /* 0xff8000005500780b */ /* 0x000fe20003f1d000 */
[----:B------:R-:W-:Y:S01]  /*e3b0*/  FFMA.FTZ R169, R64, c[0x0][0x2d0], -R3 ;  /* 0x0000b40040a97a23 */ /* 0x000fe20000010803 */
[----:B------:R-:W-:Y:S01]  /*e3c0*/  MUFU.EX2 R194, R83 ;  /* 0x0000005300c27308 */ /* 0x000fe20000000800 */
[----:B------:R-:W-:-:S02]  /*e3d0*/  FFMA.FTZ R5, R35, c[0x0][0x2d0], -R2 ;  /* 0x0000b40023057a23 */ /* 0x000fc40000010802 */
[--C-:B------:R-:W-:Y:S02]  /*e3e0*/  FFMA.FTZ R156, R97, c[0x0][0x2d0], -R2.reuse ;  /* 0x0000b400619c7a23 */ /* 0x100fe40000010802 */
[----:B------:R-:W-:Y:S01]  /*e3f0*/  FFMA.FTZ R185, R95, c[0x0][0x2d0], -R2 ;  /* 0x0000b4005fb97a23 */ /* 0x000fe20000010802 */
[----:B---3--:R-:W-:Y:S01]  /*e400*/  F2FP.PACK_AB R20, R165, R166 ;  /* 0x000000a6a514723e */ /* 0x008fe200000000ff */
[----:B------:R-:W-:Y:S01]  /*e410*/  FFMA.FTZ R0, R11, c[0x0][0x2d0], -R4 ;  /* 0x0000b4000b007a23 */ /* 0x000fe20000010804 */
[----:B------:R1:W-:Y:S01]  /*e420*/  MUFU.EX2 R219, R5 ;  /* 0x0000000500db7308 */ /* 0x0003e20000000800 */
        /* <DEDUP_REMOVED lines=8> */
[----:B------:R-:W-:Y:S02]  /*e4b0*/  FFMA.FTZ R78, R78, c[0x0][0x2d0], -R3 ;  /* 0x0000b4004e4e7a23 */ /* 0x000fe40000010803 */
[----:B-1----:R-:W-:-:S02]  /*e4c0*/  FFMA.FTZ R5, R36, c[0x0][0x2d0], -R2 ;  /* 0x0000b40024057a23 */ /* 0x002fc40000010802 */
[--C-:B------:R-:W-:Y:S02]  /*e4d0*/  FFMA.FTZ R77, R74, c[0x0][0x2d0], -R3.reuse ;  /* 0x0000b4004a4d7a23 */ /* 0x100fe40000010803 */
[----:B------:R-:W-:Y:S01]  /*e4e0*/  MUFU.EX2 R228, R5 ;  /* 0x0000000500e47308 */ /* 0x000fe20000000800 */
[--C-:B------:R-:W-:Y:S02]  /*e4f0*/  FFMA.FTZ R144, R82, c[0x0][0x2d0], -R3.reuse ;  /* 0x0000b40052907a23 */ /* 0x100fe40000010803 */
[----:B---3--:R-:W-:Y:S02]  /*e500*/  FFMA.FTZ R0, R12, c[0x0][0x2d0], -R4 ;  /* 0x0000b4000c007a23 */ /* 0x008fe40000010804 */
[--C-:B------:R-:W-:Y:S02]  /*e510*/  FFMA.FTZ R145, R73, c[0x0][0x2d0], -R3.reuse ;  /* 0x0000b40049917a23 */ /* 0x100fe40000010803 */
[--C-:B------:R-:W-:Y:S01]  /*e520*/  FFMA.FTZ R146, R70, c[0x0][0x2d0], -R3.reuse ;  /* 0x0000b40046927a23 */ /* 0x100fe20000010803 */
[----:B------:R1:W3:Y:S01]  /*e530*/  MUFU.EX2 R176, R0 ;  /* 0x0000000000b07308 */ /* 0x0002e20000000800 */
[----:B------:R-:W-:-:S02]  /*e540*/  FFMA.FTZ R152, R68, c[0x0][0x2d0], -R3 ;  /* 0x0000b40044987a23 */ /* 0x000fc40000010803 */
[----:B------:R-:W-:Y:S02]  /*e550*/  FFMA.FTZ R170, R66, c[0x0][0x2d0], -R3 ;  /* 0x0000b40042aa7a23 */ /* 0x000fe40000010803 */
[--C-:B------:R-:W-:Y:S02]  /*e560*/  FFMA.FTZ R159, R105, c[0x0][0x2d0], -R2.reuse ;  /* 0x0000b400699f7a23 */ /* 0x100fe40000010802 */
[--C-:B------:R-:W-:Y:S01]  /*e570*/  FFMA.FTZ R158, R102, c[0x0][0x2d0], -R2.reuse ;  /* 0x0000b400669e7a23 */ /* 0x100fe20000010802 */
[----:B------:R-:W-:Y:S01]  /*e580*/  MUFU.EX2 R193, R77 ;  /* 0x0000004d00c17308 */ /* 0x000fe20000000800 */
[--C-:B------:R-:W-:Y:S02]  /*e590*/  FFMA.FTZ R157, R100, c[0x0][0x2d0], -R2.reuse ;  /* 0x0000b400649d7a23 */ /* 0x100fe40000010802 */
[--C-:B------:R-:W-:Y:S02]  /*e5a0*/  FFMA.FTZ R183, R81, c[0x0][0x2d0], -R2.reuse ;  /* 0x0000b40051b77a23 */ /* 0x100fe40000010802 */
[----:B------:R-:W-:-:S02]  /*e5b0*/  FFMA.FTZ R182, R80, c[0x0][0x2d0], -R2 ;  /* 0x0000b40050b67a23 */ /* 0x000fc40000010802 */
[----:B-1----:R-:W-:Y:S01]  /*e5c0*/  FFMA.FTZ R0, R13, c[0x0][0x2d0], -R4 ;  /* 0x0000b4000d007a23 */ /* 0x002fe20000010804 */
[----:B---3--:R-:W-:-:S03]  /*e5d0*/  F2FP.PACK_AB R22, R176, R168 ;  /* 0x000000a8b016723e */ /* 0x008fc600000000ff */
[----:B------:R1:W-:Y:S02]  /*e5e0*/  MUFU.EX2 R189, R0 ;  /* 0x0000000000bd7308 */ /* 0x0003e40000000800 */
[----:B-1----:R-:W-:-:S06]  /*e5f0*/  FFMA.FTZ R0, R14, c[0x0][0x2d0], -R4 ;  /* 0x0000b4000e007a23 */ /* 0x002fcc0000010804 */
[----:B------:R1:W3:Y:S02]  /*e600*/  MUFU.EX2 R222, R0 ;  /* 0x0000000000de7308 */ /* 0x0002e40000000800 */
[----:B-1----:R-:W-:Y:S01]  /*e610*/  FFMA.FTZ R0, R18, c[0x0][0x2d0], -R4 ;  /* 0x0000b40012007a23 */ /* 0x002fe20000010804 */
[----:B---3--:R-:W-:-:S05]  /*e620*/  F2FP.PACK_AB R12, R222, R189 ;  /* 0x000000bdde0c723e */ /* 0x008fca00000000ff */
        /* <DEDUP_REMOVED lines=14> */
[----:B------:R-:W-:Y:S01]  /*e710*/  HMMA.16816.F32 R8, R20, R48, RZ ;  /* 0x000000301408723c */ /* 0x000fe200000018ff */
[----:B-1----:R-:W-:-:S05]  /*e720*/  FFMA.FTZ R0, R26, c[0x0][0x2d0], -R3 ;  /* 0x0000b4001a007a23 */ /* 0x002fca0000010803 */
[----:B------:R1:W3:Y:S02]  /*e730*/  MUFU.EX2 R220, R0 ;  /* 0x0000000000dc7308 */ /* 0x0002e40000000800 */
[----:B-1----:R-:W-:Y:S01]  /*e740*/  FFMA.FTZ R0, R30, c[0x0][0x2d0], -R3 ;  /* 0x0000b4001e007a23 */ /* 0x002fe20000010803 */
[----:B---3--:R-:W-:Y:S01]  /*e750*/  F2FP.PACK_AB R13, R220, R188 ;  /* 0x000000bcdc0d723e */ /* 0x008fe200000000ff */
[----:B------:R-:W-:-:S04]  /*e760*/  FADD.FTZ R3, R166, R165 ;  /* 0x000000a5a6037221 */ /* 0x000fc80000010000 */
[----:B------:R1:W3:Y:S01]  /*e770*/  MUFU.EX2 R224, R0 ;  /* 0x0000000000e07308 */ /* 0x0002e20000000800 */
[----:B------:R-:W-:-:S04]  /*e780*/  FADD.FTZ R3, R168, R3 ;  /* 0x00000003a8037221 */ /* 0x000fc80000010000 */
[----:B------:R-:W-:-:S03]  /*e790*/  FADD.FTZ R67, R176, R3 ;  /* 0x00000003b0437221 */ /* 0x000fc60000010000 */
[----:B------:R-:W-:Y:S01]  /*e7a0*/  MUFU.EX2 R168, R145 ;  /* 0x0000009100a87308 */ /* 0x000fe20000000800 */
[----:B-1----:R-:W-:Y:S01]  /*e7b0*/  FFMA.FTZ R0, R27, c[0x0][0x2d0], -R2 ;  /* 0x0000b4001b007a23 */ /* 0x002fe20000010802 */
[----:B---3--:R-:W-:-:S06]  /*e7c0*/  F2FP.PACK_AB R15, R224, R221 ;  /* 0x000000dde00f723e */ /* 0x008fcc00000000ff */
[----:B------:R-:W-:Y:S01]  /*e7d0*/  MUFU.EX2 R176, R152 ;  /* 0x0000009800b07308 */ /* 0x000fe20000000800 */
[----:B----4-:R-:W-:Y:S07]  /*e7e0*/  HMMA.16816.F32 R128, R12, R40, R8 ;  /* 0x000000280c80723c */ /* 0x010fee0000001808 */
[----:B------:R1:W-:Y:S01]  /*e7f0*/  MUFU.EX2 R155, R0 ;  /* 0x00000000009b7308 */ /* 0x0003e20000000800 */
[----:B------:R-:W-:-:S07]  /*e800*/  F2FP.PACK_AB R10, R228, R219 ;  /* 0x000000dbe40a723e */ /* 0x000fce00000000ff */
[----:B------:R-:W-:Y:S01]  /*e810*/  MUFU.EX2 R165, R157 ;  /* 0x0000009d00a57308 */ /* 0x000fe20000000800 */
[----:B-1----:R-:W-:-:S07]  /*e820*/  FFMA.FTZ R0, R29, c[0x0][0x2d0], -R2 ;  /* 0x0000b4001d007a23 */ /* 0x002fce0000010802 */
[----:B------:R-:W-:Y:S08]  /*e830*/  MUFU.EX2 R166, R156 ;  /* 0x0000009c00a67308 */ /* 0x000ff00000000800 */
[----:B------:R1:W3:Y:S02]  /*e840*/  MUFU.EX2 R154, R0 ;  /* 0x00000000009a7308 */ /* 0x0002e40000000800 */
[--C-:B-1----:R-:W-:Y:S01]  /*e850*/  FFMA.FTZ R0, R31, c[0x0][0x2d0], -R2.reuse ;  /* 0x0000b4001f007a23 */ /* 0x102fe20000010802 */
[----:B---3--:R-:W-:Y:S01]  /*e860*/  F2FP.PACK_AB R16, R154, R155 ;  /* 0x0000009b9a10723e */ /* 0x008fe200000000ff */
[----:B------:R-:W1:Y:S04]  /*e870*/  LDSM.16.MT88.4 R28, [R201+0x800] ;  /* 0x00080000c91c783b */ /* 0x000e680000004200 */
[----:B------:R3:W-:Y:S02]  /*e880*/  MUFU.EX2 R160, R0 ;  /* 0x0000000000a07308 */ /* 0x0007e40000000800 */
[----:B---3--:R-:W-:-:S06]  /*e890*/  FFMA.FTZ R0, R32, c[0x0][0x2d0], -R2 ;  /* 0x0000b40020007a23 */ /* 0x008fcc0000010802 */
[----:B------:R3:W4:Y:S02]  /*e8a0*/  MUFU.EX2 R163, R0 ;  /* 0x0000000000a37308 */ /* 0x0007240000000800 */
[----:B---3--:R-:W-:Y:S01]  /*e8b0*/  FFMA.FTZ R0, R33, c[0x0][0x2d0], -R2 ;  /* 0x0000b40021007a23 */ /* 0x008fe20000010802 */
[----:B----4-:R-:W-:-:S05]  /*e8c0*/  F2FP.PACK_AB R18, R163, R160 ;  /* 0x000000a0a312723e */ /* 0x010fca00000000ff */
[----:B------:R3:W-:Y:S02]  /*e8d0*/  MUFU.EX2 R187, R0 ;  /* 0x0000000000bb7308 */ /* 0x0007e40000000800 */
[----:B---3--:R-:W-:-:S06]  /*e8e0*/  FFMA.FTZ R0, R34, c[0x0][0x2d0], -R2 ;  /* 0x0000b40022007a23 */ /* 0x008fcc0000010802 */
[----:B------:R3:W4:Y:S02]  /*e8f0*/  MUFU.EX2 R217, R0 ;  /* 0x0000000000d97308 */ /* 0x0007240000000800 */
[----:B---3--:R-:W-:Y:S01]  /*e900*/  FMUL.FTZ R0, R85, c[0x0][0x2d0] ;  /* 0x0000b40055007a20 */ /* 0x008fe20000410000 */
        /* <DEDUP_REMOVED lines=13> */
[--C-:B---3--:R-:W-:Y:S01]  /*e9e0*/  FFMA.FTZ R5, R38, c[0x0][0x2d0], -R0.reuse ;  /* 0x0000b40026057a23 */ /* 0x108fe20000010800 */
[----:B------:R-:W-:Y:S08]  /*e9f0*/  MUFU.EX2 R97, R97 ;  /* 0x0000006100617308 */ /* 0x000ff00000000800 */
[----:B------:R3:W4:Y:S08]  /*ea00*/  MUFU.EX2 R151, R5 ;  /* 0x0000000500977308 */ /* 0x0007300000000800 */
[----:B------:R-:W-:Y:S01]  /*ea10*/  MUFU.EX2 R95, R95 ;  /* 0x0000005f005f7308 */ /* 0x000fe20000000800 */
[----:B---3--:R-:W-:Y:S01]  /*ea20*/  FFMA.FTZ R5, R39, c[0x0][0x2d0], -R0 ;  /* 0x0000b40027057a23 */ /* 0x008fe20000010800 */
[----:B----4-:R-:W-:Y:S01]  /*ea30*/  F2FP.PACK_AB R17, R151, R153 ;  /* 0x000000999711723e */ /* 0x010fe200000000ff */
[----:B-----5:R-:W-:Y:S01]  /*ea40*/  HMMA.16816.F32 R36, R20, R44, RZ ;  /* 0x0000002c1424723c */ /* 0x020fe200000018ff */
[----:B------:R-:W-:-:S04]  /*ea50*/  FADD.FTZ R80, R153, R151 ;  /* 0x0000009799507221 */ /* 0x000fc80000010000 */
[----:B------:R3:W-:Y:S08]  /*ea60*/  MUFU.EX2 R186, R5 ;  /* 0x0000000500ba7308 */ /* 0x0007f00000000800 */
[----:B------:R-:W-:Y:S01]  /*ea70*/  MUFU.EX2 R153, R65 ;  /* 0x0000004100997308 */ /* 0x000fe20000000800 */
[----:B---3--:R-:W-:-:S07]  /*ea80*/  FFMA.FTZ R5, R52, c[0x0][0x2d0], -R0 ;  /* 0x0000b40034057a23 */ /* 0x008fce0000010800 */
[----:B------:R-:W-:Y:S03]  /*ea90*/  MUFU.EX2 R94, R94 ;  /* 0x0000005e005e7308 */ /* 0x000fe60000000800 */
[----:B-1----:R-:W-:Y:S01]  /*eaa0*/  HMMA.16816.F32 R140, R12, R28, R36 ;  /* 0x0000001c0c8c723c */ /* 0x002fe20000001824 */
[----:B------:R-:W-:Y:S04]  /*eab0*/  LDSM.16.MT88.4 R36, [R198+0x800] ;  /* 0x00080000c624783b */ /* 0x000fe80000004200 */
        /* <DEDUP_REMOVED lines=20> */
[--C-:B------:R-:W-:Y:S02]  /*ec00*/  FFMA.FTZ R28, R117, c[0x0][0x2d0], -R0.reuse ;  /* 0x0000b400751c7a23 */ /* 0x100fe40000010800 */
[----:B------:R-:W-:Y:S01]  /*ec10*/  FFMA.FTZ R116, R115, c[0x0][0x2d0], -R0 ;  /* 0x0000b40073747a23 */ /* 0x000fe20000010800 */
[----:B------:R-:W-:Y:S01]  /*ec20*/  MUFU.EX2 R162, R96 ;  /* 0x0000006000a27308 */ /* 0x000fe20000000800 */
[----:B------:R-:W-:-:S04]  /*ec30*/  FADD.FTZ R2, R164, R2 ;  /* 0x00000002a4027221 */ /* 0x000fc80000010000 */
[----:B------:R-:W-:Y:S02]  /*ec40*/  FADD.FTZ R66, R167, R2 ;  /* 0x00000002a7427221 */ /* 0x000fe40000010000 */
[----:B------:R-:W-:Y:S01]  /*ec50*/  FADD.FTZ R2, R189, R67 ;  /* 0x00000043bd027221 */ /* 0x000fe20000010000 */
[----:B------:R-:W-:Y:S03]  /*ec60*/  MUFU.EX2 R161, R78 ;  /* 0x0000004e00a17308 */ /* 0x000fe60000000800 */
[----:B------:R-:W-:-:S04]  /*ec70*/  FADD.FTZ R2, R222, R2 ;  /* 0x00000002de027221 */ /* 0x000fc80000010000 */
[----:B------:R-:W-:Y:S01]  /*ec80*/  FADD.FTZ R2, R225, R2 ;  /* 0x00000002e1027221 */ /* 0x000fe20000010000 */
[----:B------:R-:W-:Y:S03]  /*ec90*/  MUFU.EX2 R192, R40 ;  /* 0x0000002800c07308 */ /* 0x000fe60000000800 */
[----:B------:R-:W-:Y:S01]  /*eca0*/  FADD.FTZ R2, R227, R2 ;  /* 0x00000002e3027221 */ /* 0x000fe20000010000 */
[-C--:B-1----:R-:W-:Y:S04]  /*ecb0*/  HMMA.16816.F32 R24, R20, R32.reuse, RZ ;  /* 0x000000201418723c */ /* 0x082fe800000018ff */
[----:B------:R-:W-:Y:S04]  /*ecc0*/  MUFU.EX2 R189, R29 ;  /* 0x0000001d00bd7308 */ /* 0x000fe80000000800 */
[----:B------:R-:W-:Y:S04]  /*ecd0*/  HMMA.16816.F32 R4, R16, R32, RZ ;  /* 0x000000201004723c */ /* 0x000fe800000018ff */
[----:B------:R-:W-:Y:S08]  /*ece0*/  MUFU.EX2 R191, R28 ;  /* 0x0000001c00bf7308 */ /* 0x000ff00000000800 */
[----:B------:R-:W-:Y:S04]  /*ecf0*/  MUFU.EX2 R167, R146 ;  /* 0x0000009200a77308 */ /* 0x000fe80000000800 */
[-C--:B------:R-:W-:Y:S01]  /*ed00*/  HMMA.16816.F32 R124, R12, R36.reuse, R24 ;  /* 0x000000240c7c723c */ /* 0x080fe20000001818 */
[----:B------:R-:W1:Y:S03]  /*ed10*/  LDSM.16.MT88.4 R24, [R200] ;  /* 0x00000000c818783b */ /* 0x000e660000004200 */
[----:B------:R-:W-:Y:S04]  /*ed20*/  MUFU.EX2 R96, R159 ;  /* 0x0000009f00607308 */ /* 0x000fe80000000800 */
[----:B------:R-:W-:Y:S04]  /*ed30*/  HMMA.16816.F32 R120, R8, R36, R4 ;  /* 0x000000240878723c */ /* 0x000fe80000001804 */
[----:B------:R-:W-:Y:S03]  /*ed40*/  MUFU.EX2 R164, R158 ;  /* 0x0000009e00a47308 */ /* 0x000fe60000000800 */
[----:B------:R-:W-:-:S02]  /*ed50*/  FADD.FTZ R4, R155, R154 ;  /* 0x0000009a9b047221 */ /* 0x000fc40000010000 */
[--C-:B------:R-:W-:Y:S02]  /*ed60*/  FFMA.FTZ R37, R118, c[0x0][0x2d0], -R0.reuse ;  /* 0x0000b40076257a23 */ /* 0x100fe40000010800 */
[----:B------:R-:W-:Y:S01]  /*ed70*/  FFMA.FTZ R36, R119, c[0x0][0x2d0], -R0 ;  /* 0x0000b40077247a23 */ /* 0x000fe20000010800 */
[----:B------:R-:W-:Y:S01]  /*ed80*/  MUFU.EX2 R155, R64 ;  /* 0x00000040009b7308 */ /* 0x000fe20000000800 */
[----:B------:R-:W-:Y:S02]  /*ed90*/  FADD.FTZ R0, R160, R4 ;  /* 0x00000004a0007221 */ /* 0x000fe40000010000 */
[----:B------:R-:W3:Y:S02]  /*eda0*/  LDSM.16.MT88.4 R4, [R200+0x800] ;  /* 0x00080000c804783b */ /* 0x000ee40000004200 */
        /* <DEDUP_REMOVED lines=10> */
[----:B------:R-:W1:Y:S08]  /*ee50*/  MUFU.EX2 R25, R76 ;  /* 0x0000004c00197308 */ /* 0x000e700000000800 */
[----:B------:R-:W4:Y:S04]  /*ee60*/  MUFU.EX2 R154, R36 ;  /* 0x00000024009a7308 */ /* 0x000f280000000800 */
[----:B---3--:R-:W-:Y:S04]  /*ee70*/  HMMA.16816.F32 R108, R8, R4, R52 ;  /* 0x00000004086c723c */ /* 0x008fe80000001834 */
[----:B------:R-:W-:Y:S01]  /*ee80*/  MUFU.EX2 R188, R147 ;  /* 0x0000009300bc7308 */ /* 0x000fe20000000800 */
[----:B-1----:R-:W-:-:S03]  /*ee90*/  FADD.FTZ R0, R25, R0 ;  /* 0x0000000019007221 */ /* 0x002fc60000010000 */
[----:B------:R-:W-:Y:S01]  /*eea0*/  HMMA.16816.F32 R52, R16, R50, RZ ;  /* 0x000000321034723c */ /* 0x000fe200000018ff */
[----:B------:R-:W-:-:S03]  /*eeb0*/  FADD.FTZ R0, R160, R0 ;  /* 0x00000000a0007221 */ /* 0x000fc60000010000 */
[----:B------:R1:W-:Y:S01]  /*eec0*/  MUFU.EX2 R84, R116 ;  /* 0x0000007400547308 */ /* 0x0003e20000000800 */
[----:B------:R-:W-:-:S03]  /*eed0*/  FADD.FTZ R0, R161, R0 ;  /* 0x00000000a1007221 */ /* 0x000fc60000010000 */
[----:B------:R-:W-:Y:S01]  /*eee0*/  HMMA.16816.F32 R112, R12, R4, R56 ;  /* 0x000000040c70723c */ /* 0x000fe20000001838 */
[----:B------:R-:W-:-:S06]  /*eef0*/  FADD.FTZ R0, R193, R0 ;  /* 0x00000000c1007221 */ /* 0x000fcc0000010000 */
[----:B------:R-:W-:Y:S01]  /*ef00*/  F2FP.PACK_AB R4, R155, R153 ;  /* 0x000000999b04723e */ /* 0x000fe200000000ff */
[----:B------:R-:W-:Y:S01]  /*ef10*/  HMMA.16816.F32 R48, R20, R50, RZ ;  /* 0x000000321430723c */ /* 0x000fe200000018ff */
[----:B----4-:R-:W-:Y:S01]  /*ef20*/  F2FP.PACK_AB R5, R154, R151 ;  /* 0x000000979a05723e */ /* 0x010fe200000000ff */
[----:B-1----:R-:W-:Y:S06]  /*ef30*/  LDSM.16.MT88.4 R116, [R201+0x2000] ;  /* 0x00200000c974783b */ /* 0x002fec0000004200 */
        /* <DEDUP_REMOVED lines=45> */
[----:B------:R-:W3:Y:S07]  /*f210*/  LDSM.16.MT88.4 R12, [R201+0x1000] ;  /* 0x00100000c90c783b */ /* 0x000eee0000004200 */
[-C--:B---3--:R-:W-:Y:S08]  /*f220*/  HMMA.16816.F32 R52, R8, R12.reuse, R140 ;  /* 0x0000000c0834723c */ /* 0x088ff0000000188c */
[C---:B------:R-:W-:Y:S08]  /*f230*/  HMMA.16816.F32 R100, R4.reuse, R12, R136 ;  /* 0x0000000c0464723c */ /* 0x040ff00000001888 */
[-C--:B------:R-:W-:Y:S08]  /*f240*/  HMMA.16816.F32 R80, R4, R14.reuse, R60 ;  /* 0x0000000e0450723c */ /* 0x080ff0000000183c */
[C---:B------:R-:W-:Y:S01]  /*f250*/  HMMA.16816.F32 R48, R8.reuse, R14, R44 ;  /* 0x0000000e0830723c */ /* 0x040fe2000000182c */
[----:B------:R-:W3:Y:S07]  /*f260*/  LDSM.16.MT88.4 R12, [R198+0x1000] ;  /* 0x00100000c60c783b */ /* 0x000eee0000004200 */
[-C--:B---3--:R-:W-:Y:S01]  /*f270*/  HMMA.16816.F32 R44, R8, R12.reuse, R124 ;  /* 0x0000000c082c723c */ /* 0x088fe2000000187c */
[----:B------:R-:W-:Y:S07]  /*f280*/  LDSM.16.MT88.4 R124, [R197+0x2000] ;  /* 0x00200000c57c783b */ /* 0x000fee0000004200 */
[C---:B------:R-:W-:Y:S08]  /*f290*/  HMMA.16816.F32 R76, R4.reuse, R12, R120 ;  /* 0x0000000c044c723c */ /* 0x040ff00000001878 */
[-C--:B------:R-:W-:Y:S08]  /*f2a0*/  HMMA.16816.F32 R68, R4, R14.reuse, R68 ;  /* 0x0000000e0444723c */ /* 0x080ff00000001844 */
[----:B------:R-:W-:Y:S01]  /*f2b0*/  HMMA.16816.F32 R32, R8, R14, R32 ;  /* 0x0000000e0820723c */ /* 0x000fe20000001820 */
[----:B------:R-:W3:Y:S07]  /*f2c0*/  LDSM.16.MT88.4 R12, [R200+0x1000] ;  /* 0x00100000c80c783b */ /* 0x000eee0000004200 */
[C---:B---3--:R-:W-:Y:S01]  /*f2d0*/  HMMA.16816.F32 R60, R4.reuse, R12, R108 ;  /* 0x0000000c043c723c */ /* 0x048fe2000000186c */
[----:B------:R-:W-:Y:S07]  /*f2e0*/  LDSM.16.MT88.4 R108, [R198+0x2000] ;  /* 0x00200000c66c783b */ /* 0x000fee0000004200 */
[----:B------:R-:W-:Y:S01]  /*f2f0*/  HMMA.16816.F32 R40, R4, R14, R72 ;  /* 0x0000000e0428723c */ /* 0x000fe20000001848 */
[----:B------:R-:W3:Y:S06]  /*f300*/  MUFU.EX2 R72, R169 ;  /* 0x000000a900487308 */ /* 0x000eec0000000800 */
[----:B------:R-:W-:Y:S01]  /*f310*/  FADD.FTZ R4, R217, R16 ;  /* 0x00000010d9047221 */ /* 0x000fe20000010000 */
[----:B------:R-:W-:Y:S01]  /*f320*/  HMMA.16816.F32 R36, R8, R12, R112 ;  /* 0x0000000c0824723c */ /* 0x000fe20000001870 */
[----:B------:R-:W4:Y:S01]  /*f330*/  LDSM.16.MT88.4 R16, [R201+0x1800] ;  /* 0x00180000c910783b */ /* 0x000f220000004200 */
[----:B------:R-:W5:Y:S01]  /*f340*/  MUFU.EX2 R113, R150 ;  /* 0x0000009600717308 */ /* 0x000f620000000800 */
[----:B------:R-:W-:Y:S01]  /*f350*/  FADD.FTZ R24, R219, R4 ;  /* 0x00000004db187221 */ /* 0x000fe20000010000 */
[----:B-1----:R-:W-:-:S02]  /*f360*/  F2FP.PACK_AB R6, R188, R187 ;  /* 0x000000bbbc06723e */ /* 0x002fc400000000ff */
[----:B------:R-:W-:Y:S01]  /*f370*/  F2FP.PACK_AB R7, R176, R167 ;  /* 0x000000a7b007723e */ /* 0x000fe200000000ff */
[----:B------:R-:W-:Y:S01]  /*f380*/  FADD.FTZ R24, R228, R24 ;  /* 0x00000018e4187221 */ /* 0x000fe20000010000 */
[----:B------:R-:W-:Y:S01]  /*f390*/  HMMA.16816.F32 R28, R8, R14, R20 ;  /* 0x0000000e081c723c */ /* 0x000fe20000001814 */
[----:B------:R-:W1:Y:S01]  /*f3a0*/  LDSM.16.MT88.4 R20, [R197+0x1800] ;  /* 0x00180000c514783b */ /* 0x000e620000004200 */
[----:B------:R-:W2:Y:S01]  /*f3b0*/  MUFU.EX2 R112, R144 ;  /* 0x0000009000707308 */ /* 0x000ea20000000800 */
[----:B---3--:R-:W-:Y:S02]  /*f3c0*/  F2FP.PACK_AB R161, R72, R25 ;  /* 0x0000001948a1723e */ /* 0x008fe400000000ff */
[----:B------:R-:W3:Y:S04]  /*f3d0*/  LDSM.16.MT88.4 R12, [R198+0x1800] ;  /* 0x00180000c60c783b */ /* 0x000ee80000004200 */
[----:B------:R-:W3:Y:S01]  /*f3e0*/  LDSM.16.MT88.4 R8, [R200+0x1800] ;  /* 0x00180000c808783b */ /* 0x000ee20000004200 */
[----:B-----5:R-:W-:Y:S01]  /*f3f0*/  F2FP.PACK_AB R4, R186, R113 ;  /* 0x00000071ba04723e */ /* 0x020fe200000000ff */
[----:B------:R-:W5:Y:S01]  /*f400*/  MUFU.EX2 R73, R171 ;  /* 0x000000ab00497308 */ /* 0x000f620000000800 */
[----:B--2---:R-:W-:-:S07]  /*f410*/  F2FP.PACK_AB R5, R168, R112 ;  /* 0x00000070a805723e */ /* 0x004fce00000000ff */
[----:B------:R-:W-:Y:S08]  /*f420*/  MUFU.EX2 R74, R174 ;  /* 0x000000ae004a7308 */ /* 0x000ff00000000800 */
[----:B------:R-:W2:Y:S01]  /*f430*/  MUFU.EX2 R75, R173 ;  /* 0x000000ad004b7308 */ /* 0x000ea20000000800 */
[----:B-----5:R-:W-:Y:S01]  /*f440*/  F2FP.PACK_AB R160, R26, R73 ;  /* 0x000000491aa0723e */ /* 0x020fe200000000ff */
[C---:B----4-:R-:W-:Y:S08]  /*f450*/  HMMA.16816.F32 R52, R4.reuse, R16, R52 ;  /* 0x000000100434723c */ /* 0x050ff00000001834 */
[----:B-1----:R-:W-:Y:S01]  /*f460*/  HMMA.16816.F32 R64, R4, R20, R64 ;  /* 0x000000140440723c */ /* 0x002fe20000001840 */
[----:B--2---:R-:W-:-:S07]  /*f470*/  F2FP.PACK_AB R162, R75, R74 ;  /* 0x0000004a4ba2723e */ /* 0x004fce00000000ff */
[C---:B------:R-:W-:Y:S08]  /*f480*/  HMMA.16816.F32 R56, R4.reuse, R22, R56 ;  /* 0x000000160438723c */ /* 0x040ff00000001838 */
        /* <DEDUP_REMOVED lines=10> */
[C---:B------:R-:W-:Y:S08]  /*f530*/  HMMA.16816.F32 R20, R4.reuse, R22, R104 ;  /* 0x000000160414723c */ /* 0x040ff00000001868 */
[C---:B------:R-:W-:Y:S01]  /*f540*/  HMMA.16816.F32 R120, R4.reuse, R16, R100 ;  /* 0x000000100478723c */ /* 0x040fe20000001864 */
[----:B------:R-:W-:Y:S07]  /*f550*/  MUFU.EX2 R17, R182 ;  /* 0x000000b600117308 */ /* 0x000fee0000000800 */
[C---:B------:R-:W-:Y:S01]  /*f560*/  HMMA.16816.F32 R80, R4.reuse, R18, R80 ;  /* 0x000000120450723c */ /* 0x040fe20000001850 */
[----:B------:R-:W1:Y:S07]  /*f570*/  MUFU.EX2 R19, R172 ;  /* 0x000000ac00137308 */ /* 0x000e6e0000000800 */
[C---:B------:R-:W-:Y:S01]  /*f580*/  HMMA.16816.F32 R76, R4.reuse, R12, R76 ;  /* 0x0000000c044c723c */ /* 0x040fe2000000184c */
[----:B------:R-:W-:Y:S07]  /*f590*/  MUFU.EX2 R13, R184 ;  /* 0x000000b8000d7308 */ /* 0x000fee0000000800 */
[----:B------:R-:W-:Y:S01]  /*f5a0*/  HMMA.16816.F32 R68, R4, R14, R68 ;  /* 0x0000000e0444723c */ /* 0x000fe20000001844 */
[----:B------:R-:W2:Y:S01]  /*f5b0*/  MUFU.EX2 R15, R183 ;  /* 0x000000b7000f7308 */ /* 0x000ea20000000800 */
[----:B-1----:R-:W-:-:S06]  /*f5c0*/  F2FP.PACK_AB R163, R27, R19 ;  /* 0x000000131ba3723e */ /* 0x002fcc00000000ff */
[C---:B------:R-:W-:Y:S01]  /*f5d0*/  HMMA.16816.F32 R60, R4.reuse, R8, R60 ;  /* 0x00000008043c723c */ /* 0x040fe2000000183c */
[----:B------:R-:W-:Y:S07]  /*f5e0*/  MUFU.EX2 R12, R181 ;  /* 0x000000b5000c7308 */ /* 0x000fee0000000800 */
[----:B------:R-:W-:Y:S01]  /*f5f0*/  HMMA.16816.F32 R40, R4, R10, R40 ;  /* 0x0000000a0428723c */ /* 0x000fe20000001828 */
[----:B------:R-:W1:Y:S01]  /*f600*/  LDSM.16.MT88.4 R8, [R200+0x2000] ;  /* 0x00200000c808783b */ /* 0x000e620000004200 */
[----:B------:R-:W3:Y:S01]  /*f610*/  MUFU.EX2 R7, R185 ;  /* 0x000000b900077308 */ /* 0x000ee20000000800 */
        /* <DEDUP_REMOVED lines=10> */
[----:B------:R-:W-:Y:S01]  /*f6c0*/  MUFU.EX2 R16, R179 ;  /* 0x000000b300107308 */ /* 0x000fe20000000800 */
[----:B------:R-:W-:Y:S01]  /*f6d0*/  FADD.FTZ R6, R192, R4 ;  /* 0x00000004c0067221 */ /* 0x000fe20000010000 */
[----:B---3--:R-:W-:Y:S01]  /*f6e0*/  F2FP.PACK_AB R100, R13, R7 ;  /* 0x000000070d64723e */ /* 0x008fe200000000ff */
[----:B------:R-:W-:-:S02]  /*f6f0*/  FADD.FTZ R4, R113, R2 ;  /* 0x0000000271047221 */ /* 0x000fc40000010000 */
[----:B------:R-:W-:Y:S01]  /*f700*/  FADD.FTZ R2, R112, R0 ;  /* 0x0000000070027221 */ /* 0x000fe20000010000 */
[C---:B------:R-:W-:Y:S01]  /*f710*/  HMMA.16816.F32 R140, R160.reuse, R116, R52 ;  /* 0x00000074a08c723c */ /* 0x040fe20000001834 */
[----:B------:R-:W-:Y:S01]  /*f720*/  FADD.FTZ R0, R96, R6 ;  /* 0x0000000660007221 */ /* 0x000fe20000010000 */
[----:B------:R-:W3:Y:S01]  /*f730*/  MUFU.EX2 R18, R178 ;  /* 0x000000b200127308 */ /* 0x000ee20000000800 */
        /* <DEDUP_REMOVED lines=10> */
[----:B------:R-:W-:Y:S01]  /*f7e0*/  FADD.FTZ R0, R176, R4 ;  /* 0x00000004b0007221 */ /* 0x000fe20000010000 */
[----:B---3--:R-:W-:Y:S01]  /*f7f0*/  F2FP.PACK_AB R103, R18, R16 ;  /* 0x000000101267723e */ /* 0x008fe200000000ff */
[----:B------:R-:W-:Y:S02]  /*f800*/  FADD.FTZ R5, R95, R5 ;  /* 0x000000055f057221 */ /* 0x000fe40000010000 */
[----:B------:R-:W-:-:S02]  /*f810*/  FADD.FTZ R0, R25, R0 ;  /* 0x0000000019007221 */ /* 0x000fc40000010000 */
[----:B------:R-:W-:Y:S01]  /*f820*/  FADD.FTZ R4, R73, R2 ;  /* 0x0000000249047221 */ /* 0x000fe20000010000 */
[----:B------:R-:W-:Y:S01]  /*f830*/  HMMA.16816.F32 R152, R160, R110, R32 ;  /* 0x0000006ea098723c */ /* 0x000fe20000001820 */
[----:B------:R-:W-:Y:S01]  /*f840*/  FADD.FTZ R6, R72, R0 ;  /* 0x0000000048067221 */ /* 0x000fe20000010000 */
[----:B------:R-:W-:Y:S01]  /*f850*/  IADD3 R0, R229, -0x2, RZ ;  /* 0xfffffffee5007810 */ /* 0x000fe20007ffe0ff */
[----:B------:R-:W-:Y:S02]  /*f860*/  FADD.FTZ R3, R166, R3 ;  /* 0x00000003a6037221 */ /* 0x000fe40000010000 */
[----:B------:R-:W-:Y:S01]  /*f870*/  FADD.FTZ R2, R94, R5 ;  /* 0x000000055e027221 */ /* 0x000fe20000010000 */
[----:B------:R-:W-:Y:S01]  /*f880*/  ISETP.GE.AND P0, PT, R0, R230, PT ;  /* 0x000000e60000720c */ /* 0x000fe20003f06270 */
        /* <DEDUP_REMOVED lines=16> */
[----:B-1----:R-:W-:Y:S08]  /*f990*/  HMMA.16816.F32 R156, R160, R8, R36 ;  /* 0x00000008a09c723c */ /* 0x002ff00000001824 */
[C---:B------:R-:W-:Y:S08]  /*f9a0*/  HMMA.16816.F32 R124, R100.reuse, R126, R20 ;  /* 0x0000007e647c723c */ /* 0x040ff00000001814 */
        /* <DEDUP_REMOVED lines=12> */
.L_x_2252:
        /* <DEDUP_REMOVED lines=36> */
.L_x_2339:
[-C--:B------:R-:W-:Y:S01]  /*fcb0*/  HMMA.16816.F32 R4, R80, R16.reuse, RZ ;  /* 0x000000105004723c */ /* 0x080fe200000018ff */
[----:B------:R-:W3:Y:S01]  /*fcc0*/  LDL R84, [R1+0x4] ;  /* 0x0000040001547983 */ /* 0x000ee20000100800 */
[----:B------:R-:W-:Y:S01]  /*fcd0*/  BSSY B0, `(.L_x_2247) ;  /* 0x00000ca000007945 */ /* 0x000fe20003800000 */
[----:B------:R-:W-:Y:S02]  /*fce0*/  ISETP.GE.AND P0, PT, R244, c[0x0][0x1d4], PT ;  /* 0x00007500f4007a0c */ /* 0x000fe40003f06270 */
[----:B------:R-:W4:Y:S02]  /*fcf0*/  SHFL.IDX PT, R2, R0, RZ, 0x181f ;  /* 0x00181fff00027589 */ /* 0x000f2400000e0000 */
[----:B------:R-:W-:Y:S01]  /*fd00*/  SEL R89, RZ, 0x10, P0 ;  /* 0x00000010ff597807 */ /* 0x000fe20000000000 */
[C---:B------:R-:W-:Y:S05]  /*fd10*/  HMMA.16816.F32 R8, R76.reuse, R16, RZ ;  /* 0x000000104c08723c */ /* 0x040fea00000018ff */
[----:B------:R-:W5:Y:S03]  /*fd20*/  SHFL.IDX PT, R3, R0, 0x1, 0x181f ;  /* 0x00381f0000037f89 */ /* 0x000f6600000e0000 */
[-C--:B------:R-:W-:Y:S05]  /*fd30*/  HMMA.16816.F32 R12, R76, R18.reuse, RZ ;  /* 0x000000124c0c723c */ /* 0x080fea00000018ff */
[----:B------:R-:W1:Y:S03]  /*fd40*/  SHFL.IDX PT, R53, R0, 0x2, 0x181f ;  /* 0x00581f0000357f89 */ /* 0x000e6600000e0000 */
[C---:B------:R-:W-:Y:S05]  /*fd50*/  HMMA.16816.F32 R16, R80.reuse, R18, RZ ;  /* 0x000000125010723c */ /* 0x040fea00000018ff */
[----:B------:R-:W-:Y:S03]  /*fd60*/  SHFL.IDX PT, R54, R0, 0x3, 0x181f ;  /* 0x00781f0000367f89 */ /* 0x000fe600000e0000 */
[-C--:B------:R-:W-:Y:S05]  /*fd70*/  HMMA.16816.F32 R20, R80, R32.reuse, RZ ;  /* 0x000000205014723c */ /* 0x080fea00000018ff */
[----:B------:R2:W-:Y:S03]  /*fd80*/  SHFL.IDX PT, R55, R0, 0x4, 0x181f ;  /* 0x00981f0000377f89 */ /* 0x0005e600000e0000 */
[C---:B------:R-:W-:Y:S05]  /*fd90*/  HMMA.16816.F32 R24, R76.reuse, R32, RZ ;  /* 0x000000204c18723c */ /* 0x040fea00000018ff */
[----:B------:R-:W1:Y:S03]  /*fda0*/  SHFL.IDX PT, R57, R56, 0x1, 0x181f ;  /* 0x00381f0038397f89 */ /* 0x000e6600000e0000 */
[-C--:B------:R-:W-:Y:S05]  /*fdb0*/  HMMA.16816.F32 R28, R76, R34.reuse, RZ ;  /* 0x000000224c1c723c */ /* 0x080fea00000018ff */
[----:B------:R-:W1:Y:S03]  /*fdc0*/  SHFL.IDX PT, R61, R56, 0x2, 0x181f ;  /* 0x00581f00383d7f89 */ /* 0x000e6600000e0000 */
[C---:B------:R-:W-:Y:S04]  /*fdd0*/  HMMA.16816.F32 R32, R80.reuse, R34, RZ ;  /* 0x000000225020723c */ /* 0x040fe800000018ff */
[----:B--2---:R-:W-:Y:S01]  /*fde0*/  IADD3 R0, -R89, 0x10, RZ ;  /* 0x0000001059007810 */ /* 0x004fe20007ffe1ff */
[----:B------:R-:W2:Y:S03]  /*fdf0*/  SHFL.IDX PT, R69, R56, 0x3, 0x181f ;  /* 0x00781f0038457f89 */ /* 0x000ea600000e0000 */
[-C--:B------:R-:W-:Y:S01]  /*fe00*/  HMMA.16816.F32 R36, R80, R48.reuse, RZ ;  /* 0x000000305024723c */ /* 0x080fe200000018ff */
[----:B------:R-:W-:Y:S07]  /*fe10*/  LOP3.LUT R0, R0, 0xf, RZ, 0xc0, !PT ;  /* 0x0000000f00007812 */ /* 0x000fee00078ec0ff */
[C---:B------:R-:W-:Y:S08]  /*fe20*/  HMMA.16816.F32 R40, R76.reuse, R48, RZ ;  /* 0x000000304c28723c */ /* 0x040ff000000018ff */
[-C--:B------:R-:W-:Y:S08]  /*fe30*/  HMMA.16816.F32 R44, R76, R50.reuse, RZ ;  /* 0x000000324c2c723c */ /* 0x080ff000000018ff */
[C---:B------:R-:W-:Y:S04]  /*fe40*/  HMMA.16816.F32 R48, R80.reuse, R50, RZ ;  /* 0x000000325030723c */ /* 0x040fe800000018ff */
[-C--:B----4-:R-:W-:Y:S02]  /*fe50*/  IADD3 R2, P4, R2, R52.reuse, RZ ;  /* 0x0000003402027210 */ /* 0x090fe40007f9e0ff */
[-C--:B-----5:R-:W-:Y:S02]  /*fe60*/  IADD3 R62, P3, R3, R52.reuse, RZ ;  /* 0x00000034033e7210 */ /* 0x0a0fe40007f7e0ff */
[-C--:B-1----:R-:W-:Y:S01]  /*fe70*/  IADD3 R60, P2, R53, R52.reuse, RZ ;  /* 0x00000034353c7210 */ /* 0x082fe20007f5e0ff */
[--C-:B------:R-:W-:Y:S03]  /*fe80*/  IMAD.X R3, R58, 0x1, R68.reuse, P4 ;  /* 0x000000013a037824 */ /* 0x100fe600020e0644 */
[----:B------:R-:W-:Y:S01]  /*fe90*/  IMAD.X R63, R57, 0x1, R68, P3 ;  /* 0x00000001393f7824 */ /* 0x000fe200018e0644 */
[----:B------:R-:W-:Y:S01]  /*fea0*/  IADD3 R72, P6, P5, R0, R55, R52 ;  /* 0x0000003700487210 */ /* 0x000fe20007dde034 */
[----:B------:R1:W-:Y:S01]  /*feb0*/  LDGSTS.E.BYPASS.LTC128B.128 [R213+0x100], [R2.64], !P0 ;  /* 0x0010000002d57fae */ /* 0x0003e2000c101d48 */
[--C-:B------:R-:W-:Y:S01]  /*fec0*/  IMAD.X R61, R61, 0x1, R68.reuse, P2 ;  /* 0x000000013d3d7824 */ /* 0x100fe200010e0644 */
[----:B------:R-:W-:Y:S02]  /*fed0*/  IADD3 R70, P1, R54, R52, RZ ;  /* 0x0000003436467210 */ /* 0x000fe40007f3e0ff */
[-C--:B------:R-:W-:Y:S03]  /*fee0*/  HMMA.16816.F32 R52, R80, R64.reuse, RZ ;  /* 0x000000405034723c */ /* 0x080fe600000018ff */
[--C-:B--2---:R-:W-:Y:S01]  /*fef0*/  IMAD.X R71, R69, 0x1, R68.reuse, P1 ;  /* 0x0000000145477824 */ /* 0x104fe200008e0644 */
[----:B------:R2:W-:Y:S01]  /*ff00*/  LDGSTS.E.BYPASS.LTC128B.128 [R213+0x900], [R62.64], !P0 ;  /* 0x009000003ed57fae */ /* 0x0005e2000c101d48 */
[----:B------:R-:W-:Y:S07]  /*ff10*/  ISETP.NE.U32.AND P1, PT, R89, RZ, PT ;  /* 0x000000ff5900720c */ /* 0x000fee0003f25070 */
[----:B------:R4:W5:Y:S08]  /*ff20*/  SHFL.IDX PT, R0, R56, 0x4, 0x181f ;  /* 0x00981f0038007f89 */ /* 0x00097000000e0000 */
[----:B------:R2:W-:Y:S08]  /*ff30*/  LDGSTS.E.BYPASS.LTC128B.128 [R213+0x1100], [R60.64], !P0 ;  /* 0x011000003cd57fae */ /* 0x0005f0000c101d48 */
[----:B------:R1:W-:Y:S01]  /*ff40*/  LDGSTS.E.BYPASS.LTC128B.128 [R213+0x1900], [R70.64], !P0 ;  /* 0x0190000046d57fae */ /* 0x0003e2000c101d48 */
[C---:B----4-:R-:W-:Y:S02]  /*ff50*/  HMMA.16816.F32 R56, R76.reuse, R64, RZ ;  /* 0x000000404c38723c */ /* 0x050fe400000018ff */
[----:B-----5:R-:W-:Y:S05]  /*ff60*/  IADD3.X R73, RZ, R0, R68, P6, P5 ;  /* 0x00000000ff497210 */ /* 0x020fea00037ea444 */
[----:B------:R4:W-:Y:S01]  /*ff70*/  LDGSTS.E.BYPASS.LTC128B.128.ZFILL [R213+0x2100], [R72.64], P1 ;  /* 0x0210000048d57fae */ /* 0x0009e20008941d48 */
[-C--:B--2---:R-:W-:Y:S07]  /*ff80*/  HMMA.16816.F32 R60, R76, R66.reuse, RZ ;  /* 0x000000424c3c723c */ /* 0x084fee00000018ff */
[----:B------:R-:W0:Y:S01]  /*ff90*/  LDGDEPBAR ;  /* 0x00000000000079af */ /* 0x000e220000000000 */
[C---:B------:R-:W-:Y:S08]  /*ffa0*/  HMMA.16816.F32 R64, R80.reuse, R66, RZ ;  /* 0x000000425040723c */ /* 0x040ff000000018ff */
[-C--:B-1----:R-:W-:Y:S08]  /*ffb0*/  HMMA.16816.F32 R68, R80, R164.reuse, RZ ;  /* 0x000000a45044723c */ /* 0x082ff000000018ff */
        /* <DEDUP_REMOVED lines=18> */
[----:B------:R-:W4:Y:S07]  /*100e0*/  LDSM.16.M88.4 R184, [R202+0x800] ;  /* 0x00080000cab8783b */ /* 0x000f2e0000000200 */
[-C--:B------:R-:W-:Y:S03]  /*100f0*/  HMMA.16816.F32 R52, R168, R188.reuse, R52 ;  /* 0x000000bca834723c */ /* 0x080fe60000001834 */
[----:B---3--:R-:W-:Y:S05]  /*10100*/  ISETP.GT.AND P0, PT, R226, R84, PT ;  /* 0x00000054e200720c */ /* 0x008fea0003f04270 */
[C---:B------:R-:W-:Y:S08]  /*10110*/  HMMA.16816.F32 R56, R176.reuse, R188, R56 ;  /* 0x000000bcb038723c */ /* 0x040ff00000001838 */
[-C--:B------:R-:W-:Y:S08]  /*10120*/  HMMA.16816.F32 R60, R176, R190.reuse, R60 ;  /* 0x000000beb03c723c */ /* 0x080ff0000000183c */
[C---:B------:R-:W-:Y:S01]  /*10130*/  HMMA.16816.F32 R64, R168.reuse, R190, R64 ;  /* 0x000000bea840723c */ /* 0x040fe20000001840 */
[----:B------:R-:W-:Y:S07]  /*10140*/  LDSM.16.M88.4 R188, [R205+0x2000] ;  /* 0x00200000cdbc783b */ /* 0x000fee0000000200 */
[-C--:B------:R-:W-:Y:S08]  /*10150*/  HMMA.16816.F32 R68, R168, R192.reuse, R68 ;  /* 0x000000c0a844723c */ /* 0x080ff00000001844 */
[C---:B------:R-:W-:Y:S08]  /*10160*/  HMMA.16816.F32 R72, R176.reuse, R192, R72 ;  /* 0x000000c0b048723c */ /* 0x040ff00000001848 */
[-C--:B------:R-:W-:Y:S01]  /*10170*/  HMMA.16816.F32 R76, R176, R194.reuse, R76 ;  /* 0x000000c2b04c723c */ /* 0x080fe2000000184c */
[----:B------:R-:W3:Y:S07]  /*10180*/  LDSM.16.M88.4 R176, [R202+0x1000] ;  /* 0x00100000cab0783b */ /* 0x000eee0000000200 */
[----:B------:R-:W-:Y:S01]  /*10190*/  HMMA.16816.F32 R80, R168, R194, R80 ;  /* 0x000000c2a850723c */ /* 0x000fe20000001850 */
[----:B------:R-:W5:Y:S07]  /*101a0*/  LDSM.16.M88.4 R168, [R202+0x1800] ;  /* 0x00180000caa8783b */ /* 0x000f6e0000000200 */
[-C--:B-1----:R-:W-:Y:S08]  /*101b0*/  HMMA.16816.F32 R4, R164, R172.reuse, R4 ;  /* 0x000000aca404723c */ /* 0x082ff00000001804 */
[C---:B--2---:R-:W-:Y:S08]  /*101c0*/  HMMA.16816.F32 R8, R180.reuse, R172, R8 ;  /* 0x000000acb408723c */ /* 0x044ff00000001808 */
[-C--:B------:R-:W-:Y:S08]  /*101d0*/  HMMA.16816.F32 R12, R180, R174.reuse, R12 ;  /* 0x000000aeb40c723c */ /* 0x080ff0000000180c */
[C---:B------:R-:W-:Y:S01]  /*101e0*/  HMMA.16816.F32 R16, R164.reuse, R174, R16 ;  /* 0x000000aea410723c */ /* 0x040fe20000001810 */
[----:B------:R-:W1:Y:S07]  /*101f0*/  LDSM.16.M88.4 R172, [R202+0x2000] ;  /* 0x00200000caac783b */ /* 0x000e6e0000000200 */
[-C--:B----4-:R-:W-:Y:S08]  /*10200*/  HMMA.16816.F32 R20, R164, R184.reuse, R20 ;  /* 0x000000b8a414723c */ /* 0x090ff00000001814 */
[C---:B------:R-:W-:Y:S08]  /*10210*/  HMMA.16816.F32 R24, R180.reuse, R184, R24 ;  /* 0x000000b8b418723c */ /* 0x040ff00000001818 */
[-C--:B------:R-:W-:Y:S08]  /*10220*/  HMMA.16816.F32 R28, R180, R186.reuse, R28 ;  /* 0x000000bab41c723c */ /* 0x080ff0000000181c */
[C---:B------:R-:W-:Y:S01]  /*10230*/  HMMA.16816.F32 R32, R164.reuse, R186, R32 ;  /* 0x000000baa420723c */ /* 0x040fe20000001820 */
[----:B------:R-:W-:Y:S07]  /*10240*/  LDSM.16.M88.4 R184, [R199] ;  /* 0x00000000c7b8783b */ /* 0x000fee0000000200 */
[-C--:B---3--:R-:W-:Y:S08]  /*10250*/  HMMA.16816.F32 R36, R164, R176.reuse, R36 ;  /* 0x000000b0a424723c */ /* 0x088ff00000001824 */
        /* <DEDUP_REMOVED lines=11> */
[-C--:B------:R-:W-:Y:S01]  /*10310*/  HMMA.16816.F32 R76, R180, R174.reuse, R76 ;  /* 0x000000aeb44c723c */ /* 0x080fe2000000184c */
[----:B------:R-:W-:Y:S07]  /*10320*/  LDSM.16.M88.4 R180, [R199+0x2000] ;  /* 0x00200000c7b4783b */ /* 0x000fee0000000200 */
[----:B------:R-:W-:Y:S01]  /*10330*/  HMMA.16816.F32 R80, R164, R174, R80 ;  /* 0x000000aea450723c */ /* 0x000fe20000001850 */
[----:B------:R-:W1:Y:S07]  /*10340*/  LDSM.16.M88.4 R164, [R199+0x1000] ;  /* 0x00100000c7a4783b */ /* 0x000e6e0000000200 */
[-C--:B--2---:R-:W-:Y:S01]  /*10350*/  HMMA.16816.F32 R4, R176, R184.reuse, R4 ;  /* 0x000000b8b004723c */ /* 0x084fe20000001804 */
[----:B------:R-:W2:Y:S01]  /*10360*/  LDSM.16.M88.4 R172, [R199+0x1800] ;  /* 0x00180000c7ac783b */ /* 0x000ea20000000200 */
[----:B------:R-:W-:Y:S06]  /*10370*/  DEPBAR.LE SB0, 0x0 ;  /* 0x000080000000791a */ /* 0x000fec0000000000 */
[C---:B------:R-:W-:Y:S01]  /*10380*/  HMMA.16816.F32 R8, R188.reuse, R184, R8 ;  /* 0x000000b8bc08723c */ /* 0x040fe20000001808 */
[----:B------:R-:W-:Y:S07]  /*10390*/  BAR.SYNC.DEFER_BLOCKING 0x0 ;  /* 0x0000000000007b1d */ /* 0x000fee0000010000 */
[-C--:B------:R-:W-:Y:S08]  /*103a0*/  HMMA.16816.F32 R12, R188, R186.reuse, R12 ;  /* 0x000000babc0c723c */ /* 0x080ff0000000180c */
[C---:B------:R-:W-:Y:S08]  /*103b0*/  HMMA.16816.F32 R16, R176.reuse, R186, R16 ;  /* 0x000000bab010723c */ /* 0x040ff00000001810 */
[-C--:B---3--:R-:W-:Y:S08]  /*103c0*/  HMMA.16816.F32 R20, R176, R168.reuse, R20 ;  /* 0x000000a8b014723c */ /* 0x088ff00000001814 */
[C---:B------:R-:W-:Y:S08]  /*103d0*/  HMMA.16816.F32 R24, R188.reuse, R168, R24 ;  /* 0x000000a8bc18723c */ /* 0x040ff00000001818 */
[-C--:B------:R-:W-:Y:S08]  /*103e0*/  HMMA.16816.F32 R28, R188, R170.reuse, R28 ;  /* 0x000000aabc1c723c */ /* 0x080ff0000000181c */
[C---:B------:R-:W-:Y:S08]  /*103f0*/  HMMA.16816.F32 R32, R176.reuse, R170, R32 ;  /* 0x000000aab020723c */ /* 0x040ff00000001820 */
[-C--:B-1----:R-:W-:Y:S08]  /*10400*/  HMMA.16816.F32 R36, R176, R164.reuse, R36 ;  /* 0x000000a4b024723c */ /* 0x082ff00000001824 */
[C---:B------:R-:W-:Y:S08]  /*10410*/  HMMA.16816.F32 R40, R188.reuse, R164, R40 ;  /* 0x000000a4bc28723c */ /* 0x040ff00000001828 */
[-C--:B------:R-:W-:Y:S08]  /*10420*/  HMMA.16816.F32 R44, R188, R166.reuse, R44 ;  /* 0x000000a6bc2c723c */ /* 0x080ff0000000182c */
[C---:B------:R-:W-:Y:S08]  /*10430*/  HMMA.16816.F32 R48, R176.reuse, R166, R48 ;  /* 0x000000a6b030723c */ /* 0x040ff00000001830 */
[-C--:B--2---:R-:W-:Y:S08]  /*10440*/  HMMA.16816.F32 R52, R176, R172.reuse, R52 ;  /* 0x000000acb034723c */ /* 0x084ff00000001834 */
[C---:B------:R-:W-:Y:S08]  /*10450*/  HMMA.16816.F32 R56, R188.reuse, R172, R56 ;  /* 0x000000acbc38723c */ /* 0x040ff00000001838 */
[-C--:B------:R-:W-:Y:S08]  /*10460*/  HMMA.16816.F32 R60, R188, R174.reuse, R60 ;  /* 0x000000aebc3c723c */ /* 0x080ff0000000183c */
[C---:B------:R-:W-:Y:S08]  /*10470*/  HMMA.16816.F32 R64, R176.reuse, R174, R64 ;  /* 0x000000aeb040723c */ /* 0x040ff00000001840 */
[-C--:B------:R-:W-:Y:S08]  /*10480*/  HMMA.16816.F32 R68, R176, R180.reuse, R68 ;  /* 0x000000b4b044723c */ /* 0x080ff00000001844 */
[C---:B------:R-:W-:Y:S08]  /*10490*/  HMMA.16816.F32 R72, R188.reuse, R180, R72 ;  /* 0x000000b4bc48723c */ /* 0x040ff00000001848 */
[-C--:B------:R-:W-:Y:S08]  /*104a0*/  HMMA.16816.F32 R76, R188, R182.reuse, R76 ;  /* 0x000000b6bc4c723c */ /* 0x080ff0000000184c */
[----:B------:R-:W-:Y:S01]  /*104b0*/  HMMA.16816.F32 R80, R176, R182, R80 ;  /* 0x000000b6b050723c */ /* 0x000fe20000001850 */
[----:B------:R-:W-:Y:S07]  /*104c0*/  @!UPT UIADD3 URZ, URZ, URZ, URZ ;  /* 0x0000003f3f3ff290 */ /* 0x000fee000fffe03f */
[----:B------:R-:W-:-:S11]  /*104d0*/  @!P0 BRA `(.L_x_2248) ;  /* 0x0000049000008947 */ /* 0x000fd60003800000 */
[----:B------:R-:W-:Y:S01]  /*104e0*/  IMAD.MOV.U32 R0, RZ, RZ, 0x1 ;  /* 0x00000001ff007424 */ /* 0x000fe200078e00ff */
[----:B------:R-:W2:Y:S01]  /*104f0*/  LDL R90, [R1+0x2c] ;  /* 0x00002c00015a7983 */ /* 0x000ea20000100800 */
[----:B------:R-:W-:Y:S03]  /*10500*/  IMAD.MOV.U32 R214, RZ, RZ, RZ ;  /* 0x000000ffffd67224 */ /* 0x000fe600078e00ff */
[----:B------:R-:W3:Y:S01]  /*10510*/  LDL R84, [R1] ;  /* 0x0000000001547983 */ /* 0x000ee20000100800 */
[----:B------:R-:W-:Y:S03]  /*10520*/  ISETP.NE.AND P1, PT, R0, c[0x0][0x2b8], PT ;  /* 0x0000ae0000007a0c */ /* 0x000fe60003f25270 */
        /* <DEDUP_REMOVED lines=8> */
[----:B------:R-:W-:Y:S01]  /*105b0*/  IMAD.MOV.U32 R0, RZ, RZ, R2 ;  /* 0x000000ffff007224 */ /* 0x000fe200078e0002 */
[----:B------:R-:W-:Y:S04]  /*105c0*/  @P1 SHF.R.U32.HI R0, RZ, c[0x0][0x2c0], R3 ;  /* 0x0000b000ff001a19 */ /* 0x000fe80000011603 */
[C---:B----4-:R-:W-:Y:S01]  /*105d0*/  @!P0 IADD3 R3, P1, R0.reuse, R218, RZ ;  /* 0x000000da00038210 */ /* 0x050fe20007f3e0ff */
[----:B------:R-:W-:Y:S03]  /*105e0*/  IMAD.MOV R84, RZ, RZ, -R0 ;  /* 0x000000ffff547224 */ /* 0x000fe600078e0a00 */
[----:B-----5:R-:W-:Y:S01]  /*105f0*/  @!P0 LEA.HI.X.SX32 R0, R0, R88, 0x1, P1 ;  /* 0x0000005800008211 */ /* 0x020fe200008f0eff */
[----:B------:R-:W-:Y:S01]  /*10600*/  IMAD R223, R84, c[0x0][0x2b8], R2 ;  /* 0x0000ae0054df7a24 */ /* 0x000fe200078e0202 */
[C---:B------:R-:W-:Y:S02]  /*10610*/  @!P0 LEA R2, P1, R3.reuse, c[0x0][0x2a0], 0x2 ;  /* 0x0000a80003028a11 */ /* 0x040fe400078210ff */
[----:B------:R-:W-:Y:S02]  /*10620*/  SHF.L.U64.HI R88, R244, 0x1, R245 ;  /* 0x00000001f4587819 */ /* 0x000fe400000102f5 */
        /* <DEDUP_REMOVED lines=12> */
[----:B------:R-:W-:Y:S01]  /*106f0*/  IADD3.X R3, R85, R3, R0, P0, !PT ;  /* 0x0000000355037210 */ /* 0x000fe200007fe400 */
[----:B------:R-:W-:Y:S01]  /*10700*/  IMAD.SHL.U32 R85, R244, 0x2, RZ ;  /* 0x00000002f4557824 */ /* 0x000fe200078e00ff */
[C---:B------:R-:W-:Y:S04]  /*10710*/  LEA R0, P0, R2.reuse, c[0x0][0x1c8], 0x1 ;  /* 0x0000720002007a11 */ /* 0x040fe800078008ff */
[----:B------:R-:W-:Y:S01]  /*10720*/  LEA.HI.X R84, R2, c[0x0][0x1cc], R3, 0x1, P0 ;  /* 0x0000730002547a11 */ /* 0x000fe200000f0c03 */
[----:B------:R-:W-:-:S06]  /*10730*/  BRA.DIV ~URZ, `(.L_x_2249) ;  /* 0x00007d927f007947 */ /* 0x000fcc000b800000 */
[----:B------:R1:W2:Y:S02]  /*10740*/  SHFL.IDX PT, R90, R84, RZ, 0x181f ;  /* 0x00181fff545a7589 */ /* 0x0002a400000e0000 */
.L_x_2340:
        /* <DEDUP_REMOVED lines=20> */
[----:B-1----:R-:W1:Y:S01]  /*10890*/  SHFL.IDX PT, R84, R84, 0x4, 0x181f ;  /* 0x00981f0054547f89 */ /* 0x002e6200000e0000 */
[----:B---3--:R-:W-:Y:S04]  /*108a0*/  IADD3 R2, P1, P0, R2, R3, R85 ;  /* 0x0000000302027210 */ /* 0x008fe8000783e055 */
[----:B--2---:R-:W-:Y:S05]  /*108b0*/  IADD3.X R3, RZ, R90, R88, P1, P0 ;  /* 0x0000005aff037210 */ /* 0x004fea0000fe0458 */
[----:B------:R2:W-:Y:S04]  /*108c0*/  LDGSTS.E.BYPASS.LTC128B.128.ZFILL [R213+0x4100], [R2.64], P2 ;  /* 0x0410000002d57fae */ /* 0x0005e80009141d48 */
[----:B--2---:R4:W2:Y:S02]  /*108d0*/  SHFL.IDX PT, R2, R0, 0x4, 0x181f ;  /* 0x00981f0000027f89 */ /* 0x0048a400000e0000 */
.L_x_2341:
[C---:B-1--4-:R-:W-:Y:S02]  /*108e0*/  IADD3 R0, -R89.reuse, 0x10, RZ ;  /* 0x0000001059007810 */ /* 0x052fe40007ffe1ff */
        /* <DEDUP_REMOVED lines=8> */
.L_x_2248:
[----:B------:R-:W-:Y:S05]  /*10970*/  BSYNC B0 ;  /* 0x0000000000007941 */ /* 0x000fea0003800000 */
.L_x_2247:
        /* <DEDUP_REMOVED lines=97> */
.L_x_2342:
[----:B------:R-:W-:Y:S01]  /*10f90*/  FMUL.FTZ R2, R90, c[0x0][0x2d0] ;  /* 0x0000b4005a027a20 */ /* 0x000fe20000410000 */
[----:B--2---:R-:W-:Y:S01]  /*10fa0*/  FMNMX.FTZ R85, R0, R84, !PT ;  /* 0x0000005400557209 */ /* 0x004fe20007810000 */
[----:B------:R-:W-:Y:S01]  /*10fb0*/  FADD.FTZ R0, -R90, R94 ;  /* 0x0000005e5a007221 */ /* 0x000fe20000010100 */
[----:B------:R-:W-:Y:S01]  /*10fc0*/  WARPSYNC 0xffffffff ;  /* 0xffffffff00007948 */ /* 0x000fe20003800000 */
[--C-:B------:R-:W-:Y:S02]  /*10fd0*/  FFMA.FTZ R4, R4, c[0x0][0x2d0], -R2.reuse ;  /* 0x0000b40004047a23 */ /* 0x100fe40000010802 */
[----:B------:R-:W-:Y:S02]  /*10fe0*/  FMUL.FTZ R0, R0, c[0x0][0x2d0] ;  /* 0x0000b40000007a20 */ /* 0x000fe40000410000 */
[--C-:B------:R-:W-:Y:S02]  /*10ff0*/  FFMA.FTZ R3, R5, c[0x0][0x2d0], -R2.reuse ;  /* 0x0000b40005037a23 */ /* 0x100fe40000010802 */
[----:B-1----:R-:W-:Y:S01]  /*11000*/  MUFU.EX2 R84, R0 ;  /* 0x0000000000547308 */ /* 0x002fe20000000800 */
        /* <DEDUP_REMOVED lines=20> */
[----:B------:R-:W1:Y:S02]  /*11150*/  MUFU.EX2 R2, R4 ;  /* 0x0000000400027308 */ /* 0x000e640000000800 */
[----:B-1----:R-:W-:Y:S01]  /*11160*/  FFMA.FTZ R0, R84, R225, R2 ;  /* 0x000000e154007223 */ /* 0x002fe20000010002 */
[----:B------:R-:W-:Y:S01]  /*11170*/  F2FP.PACK_AB R68, R3, R2 ;  /* 0x000000020344723e */ /* 0x000fe200000000ff */
[----:B------:R-:W-:Y:S02]  /*11180*/  FMUL.FTZ R2, R89, c[0x0][0x2d0] ;  /* 0x0000b40059027a20 */ /* 0x000fe40000410000 */
[----:B------:R-:W-:Y:S02]  /*11190*/  FADD.FTZ R33, R3, R0 ;  /* 0x0000000003217221 */ /* 0x000fe40000010000 */
[----:B------:R-:W-:Y:S02]  /*111a0*/  FADD.FTZ R0, -R89, R95 ;  /* 0x0000005f59007221 */ /* 0x000fe40000010100 */
[--C-:B------:R-:W-:Y:S02]  /*111b0*/  FFMA.FTZ R6, R6, c[0x0][0x2d0], -R2.reuse ;  /* 0x0000b40006067a23 */ /* 0x100fe40000010802 */
[----:B------:R-:W-:Y:S02]  /*111c0*/  FMUL.FTZ R0, R0, c[0x0][0x2d0] ;  /* 0x0000b40000007a20 */ /* 0x000fe40000410000 */
[--C-:B------:R-:W-:Y:S02]  /*111d0*/  FFMA.FTZ R20, R18, c[0x0][0x2d0], -R2.reuse ;  /* 0x0000b40012147a23 */ /* 0x100fe40000010802 */
[----:B------:R-:W1:Y:S01]  /*111e0*/  MUFU.EX2 R3, R0 ;  /* 0x0000000000037308 */ /* 0x000e620000000800 */
[--C-:B------:R-:W-:Y:S02]  /*111f0*/  FFMA.FTZ R167, R38, c[0x0][0x2d0], -R2.reuse ;  /* 0x0000b40026a77a23 */ /* 0x100fe40000010802 */
[--C-:B------:R-:W-:Y:S02]  /*11200*/  FFMA.FTZ R172, R39, c[0x0][0x2d0], -R2.reuse ;  /* 0x0000b40027ac7a23 */ /* 0x100fe40000010802 */
[----:B------:R-:W-:Y:S01]  /*11210*/  LDSM.16.MT88.4 R36, [R201] ;  /* 0x00000000c924783b */ /* 0x000fe20000004200 */
[--C-:B------:R-:W-:Y:S02]  /*11220*/  FFMA.FTZ R216, R54, c[0x0][0x2d0], -R2.reuse ;  /* 0x0000b40036d87a23 */ /* 0x100fe40000010802 */
[--C-:B------:R-:W-:Y:S02]  /*11230*/  FFMA.FTZ R215, R55, c[0x0][0x2d0], -R2.reuse ;  /* 0x0000b40037d77a23 */ /* 0x100fe40000010802 */
[----:B------:R-:W2:Y:S01]  /*11240*/  MUFU.EX2 R6, R6 ;  /* 0x0000000600067308 */ /* 0x000ea20000000800 */
        /* <DEDUP_REMOVED lines=17> */
[C---:B-1----:R-:W-:Y:S01]  /*11360*/  FMUL.FTZ R35, R3.reuse, R147 ;  /* 0x0000009303237220 */ /* 0x042fe20000410000 */
[----:B------:R-:W1:Y:S01]  /*11370*/  MUFU.EX2 R2, R7 ;  /* 0x0000000700027308 */ /* 0x000e620000000800 */
[----:B--2---:R-:W-:Y:S02]  /*11380*/  FFMA.FTZ R0, R3, R224, R6 ;  /* 0x000000e003007223 */ /* 0x004fe40000010006 */
[----:B------:R-:W-:Y:S02]  /*11390*/  FMUL.FTZ R4, R88, c[0x0][0x2d0] ;  /* 0x0000b40058047a20 */ /* 0x000fe40000410000 */
[----:B------:R-:W-:Y:S02]  /*113a0*/  FMUL.FTZ R48, R84, R152 ;  /* 0x0000009854307220 */ /* 0x000fe40000410000 */
[--C-:B------:R-:W-:Y:S02]  /*113b0*/  FFMA.FTZ R5, R8, c[0x0][0x2d0], -R4.reuse ;  /* 0x0000b40008057a23 */ /* 0x100fe40000010804 */
[--C-:B------:R-:W-:Y:S01]  /*113c0*/  FFMA.FTZ R83, R24, c[0x0][0x2d0], -R4.reuse ;  /* 0x0000b40018537a23 */ /* 0x100fe20000010804 */
[----:B------:R-:W2:Y:S01]  /*113d0*/  MUFU.EX2 R8, R17 ;  /* 0x0000001100087308 */ /* 0x000ea20000000800 */
[--C-:B------:R-:W-:Y:S02]  /*113e0*/  FFMA.FTZ R82, R25, c[0x0][0x2d0], -R4.reuse ;  /* 0x0000b40019527a23 */ /* 0x100fe40000010804 */
[--C-:B------:R-:W-:Y:S02]  /*113f0*/  FFMA.FTZ R81, R28, c[0x0][0x2d0], -R4.reuse ;  /* 0x0000b4001c517a23 */ /* 0x100fe40000010804 */
[--C-:B------:R-:W-:Y:S02]  /*11400*/  FFMA.FTZ R80, R29, c[0x0][0x2d0], -R4.reuse ;  /* 0x0000b4001d507a23 */ /* 0x100fe40000010804 */
[--C-:B------:R-:W-:Y:S02]  /*11410*/  FFMA.FTZ R187, R45, c[0x0][0x2d0], -R4.reuse ;  /* 0x0000b4002dbb7a23 */ /* 0x100fe40000010804 */
[--C-:B------:R-:W-:Y:S01]  /*11420*/  FFMA.FTZ R234, R72, c[0x0][0x2d0], -R4.reuse ;  /* 0x0000b40048ea7a23 */ /* 0x100fe20000010804 */
[----:B------:R-:W-:Y:S01]  /*11430*/  MUFU.EX2 R23, R5 ;  /* 0x0000000500177308 */ /* 0x000fe20000000800 */
[--C-:B------:R-:W-:Y:S02]  /*11440*/  FFMA.FTZ R236, R73, c[0x0][0x2d0], -R4.reuse ;  /* 0x0000b40049ec7a23 */ /* 0x100fe40000010804 */
[----:B------:R-:W-:Y:S01]  /*11450*/  FFMA.FTZ R19, R12, c[0x0][0x2d0], -R4 ;  /* 0x0000b4000c137a23 */ /* 0x000fe20000010804 */
[C---:B-1----:R-:W-:Y:S01]  /*11460*/  F2FP.PACK_AB R69, R2.reuse, R6 ;  /* 0x000000060245723e */ /* 0x042fe200000000ff */
[----:B------:R-:W-:Y:S02]  /*11470*/  FADD.FTZ R34, R2, R0 ;  /* 0x0000000002227221 */ /* 0x000fe40000010000 */
[----:B------:R-:W-:Y:S02]  /*11480*/  FADD.FTZ R0, -R88, R96 ;  /* 0x0000006058007221 */ /* 0x000fe40000010100 */
[--C-:B------:R-:W-:Y:S01]  /*11490*/  FFMA.FTZ R6, R9, c[0x0][0x2d0], -R4.reuse ;  /* 0x0000b40009067a23 */ /* 0x100fe20000010804 */
[----:B------:R-:W-:Y:S01]  /*114a0*/  MUFU.EX2 R251, R80 ;  /* 0x0000005000fb7308 */ /* 0x000fe20000000800 */
[----:B------:R-:W-:Y:S02]  /*114b0*/  FMUL.FTZ R0, R0, c[0x0][0x2d0] ;  /* 0x0000b40000007a20 */ /* 0x000fe40000410000 */
[----:B------:R-:W-:Y:S01]  /*114c0*/  FMUL.FTZ R49, R84, R153 ;  /* 0x0000009954317220 */ /* 0x000fe20000410000 */
[----:B--2---:R-:W-:Y:S01]  /*114d0*/  F2FP.PACK_AB R70, R8, R21 ;  /* 0x000000150846723e */ /* 0x004fe200000000ff */
[C---:B------:R-:W-:Y:S02]  /*114e0*/  FMUL.FTZ R50, R3.reuse, R154 ;  /* 0x0000009a03327220 */ /* 0x040fe40000410000 */
[----:B------:R-:W-:Y:S02]  /*114f0*/  FMUL.FTZ R51, R3, R155 ;  /* 0x0000009b03337220 */ /* 0x000fe40000410000 */
[----:B------:R-:W-:Y:S01]  /*11500*/  LDSM.16.MT88.4 R152, [R198+0x2000] ;  /* 0x00200000c698783b */ /* 0x000fe20000004200 */
[----:B------:R1:W-:Y:S01]  /*11510*/  MUFU.EX2 R2, R0 ;  /* 0x0000000000027308 */ /* 0x0003e20000000800 */
        /* <DEDUP_REMOVED lines=9> */
[--C-:B------:R-:W-:Y:S02]  /*115b0*/  FFMA.FTZ R238, R76, c[0x0][0x2d0], -R4.reuse ;  /* 0x0000b4004cee7a23 */ /* 0x100fe40000010804 */
[----:B------:R-:W-:Y:S01]  /*115c0*/  FFMA.FTZ R240, R77, c[0x0][0x2d0], -R4 ;  /* 0x0000b4004df07a23 */ /* 0x000fe20000010804 */
[----:B------:R-:W-:Y:S01]  /*115d0*/  MUFU.EX2 R76, R184 ;  /* 0x000000b8004c7308 */ /* 0x000fe20000000800 */
[C---:B------:R-:W-:Y:S02]  /*115e0*/  FMUL.FTZ R4, R85.reuse, c[0x0][0x2d0] ;  /* 0x0000b40055047a20 */ /* 0x040fe40000410000 */
[----:B-1----:R-:W-:Y:S02]  /*115f0*/  FADD.FTZ R0, -R85, R97 ;  /* 0x0000006155007221 */ /* 0x002fe40000010100 */
[--C-:B------:R-:W-:Y:S02]  /*11600*/  FFMA.FTZ R5, R10, c[0x0][0x2d0], -R4.reuse ;  /* 0x0000b4000a057a23 */ /* 0x100fe40000010804 */
[----:B------:R-:W-:Y:S03]  /*11610*/  FMUL.FTZ R0, R0, c[0x0][0x2d0] ;  /* 0x0000b40000007a20 */ /* 0x000fe60000410000 */
[----:B------:R-:W-:Y:S01]  /*11620*/  MUFU.EX2 R77, R182 ;  /* 0x000000b6004d7308 */ /* 0x000fe20000000800 */
[--C-:B------:R-:W-:Y:S02]  /*11630*/  FFMA.FTZ R237, R74, c[0x0][0x2d0], -R4.reuse ;  /* 0x0000b4004aed7a23 */ /* 0x100fe40000010804 */
[--C-:B------:R-:W-:Y:S01]  /*11640*/  FFMA.FTZ R239, R75, c[0x0][0x2d0], -R4.reuse ;  /* 0x0000b4004bef7a23 */ /* 0x100fe20000010804 */
[----:B--2---:R-:W-:Y:S01]  /*11650*/  F2FP.PACK_AB R64, R22, R23 ;  /* 0x000000171640723e */ /* 0x004fe200000000ff */
[----:B------:R-:W-:Y:S01]  /*11660*/  FADD.FTZ R6, R21, R33 ;  /* 0x0000002115067221 */ /* 0x000fe20000010000 */
[----:B------:R-:W-:Y:S01]  /*11670*/  LDSM.16.MT88.4 R72, [R200] ;  /* 0x00000000c848783b */ /* 0x000fe20000004200 */
[----:B------:R-:W-:Y:S02]  /*11680*/  FMUL.FTZ R57, R2, R105 ;  /* 0x0000006902397220 */ /* 0x000fe40000410000 */
[--C-:B------:R-:W-:Y:S01]  /*11690*/  FFMA.FTZ R17, R11, c[0x0][0x2d0], -R4.reuse ;  /* 0x0000b4000b117a23 */ /* 0x100fe20000010804 */
[----:B------:R-:W1:Y:S01]  /*116a0*/  MUFU.EX2 R0, R0 ;  /* 0x0000000000007308 */ /* 0x000e620000000800 */
        /* <DEDUP_REMOVED lines=14> */
[C---:B-1----:R-:W-:Y:S02]  /*11790*/  FMUL.FTZ R58, R0.reuse, R106 ;  /* 0x0000006a003a7220 */ /* 0x042fe40000410000 */
[----:B------:R-:W-:Y:S02]  /*117a0*/  FMUL.FTZ R59, R0, R107 ;  /* 0x0000006b003b7220 */ /* 0x000fe40000410000 */
[--C-:B------:R-:W-:Y:S01]  /*117b0*/  FFMA.FTZ R227, R62, c[0x0][0x2d0], -R4.reuse ;  /* 0x0000b4003ee37a23 */ /* 0x100fe20000010804 */
[----:B------:R-:W-:Y:S01]  /*117c0*/  MUFU.EX2 R182, R173 ;  /* 0x000000ad00b67308 */ /* 0x000fe20000000800 */
[--C-:B------:R-:W-:Y:S02]  /*117d0*/  FFMA.FTZ R230, R63, c[0x0][0x2d0], -R4.reuse ;  /* 0x0000b4003fe67a23 */ /* 0x100fe40000010804 */
[--C-:B------:R-:W-:Y:S02]  /*117e0*/  FFMA.FTZ R242, R79, c[0x0][0x2d0], -R4.reuse ;  /* 0x0000b4004ff27a23 */ /* 0x100fe40000010804 */
        /* <DEDUP_REMOVED lines=15> */
[----:B------:R1:W-:Y:S01]  /*118e0*/  MUFU.EX2 R119, R7 ;  /* 0x0000000700777308 */ /* 0x0003e20000000800 */
[C---:B------:R-:W-:Y:S02]  /*118f0*/  FMUL.FTZ R63, R0.reuse, R103 ;  /* 0x00000067003f7220 */ /* 0x040fe40000410000 */
[----:B--2---:R-:W-:Y:S02]  /*11900*/  FFMA.FTZ R79, R0, R246, R33 ;  /* 0x000000f6004f7223 */ /* 0x004fe40000010021 */
[----:B------:R-:W-:Y:S02]  /*11910*/  FFMA.FTZ R241, R78, c[0x0][0x2d0], -R4 ;  /* 0x0000b4004ef17a23 */ /* 0x000fe40000010804 */
[C---:B------:R-:W-:Y:S02]  /*11920*/  FFMA.FTZ R4, R2.reuse, R243, R23 ;  /* 0x000000f302047223 */ /* 0x040fe40000010017 */
[----:B------:R-:W-:Y:S01]  /*11930*/  FMUL.FTZ R60, R2, R100 ;  /* 0x00000064023c7220 */ /* 0x000fe20000410000 */
[----:B------:R2:W3:Y:S01]  /*11940*/  MUFU.EX2 R0, R20 ;  /* 0x0000001400007308 */ /* 0x0004e20000000800 */
[----:B------:R-:W-:Y:S02]  /*11950*/  FADD.FTZ R100, R22, R4 ;  /* 0x0000000416647221 */ /* 0x000fe40000010000 */
[C---:B------:R-:W-:Y:S02]  /*11960*/  FMUL.FTZ R56, R2.reuse, R104 ;  /* 0x0000006802387220 */ /* 0x040fe40000410000 */
[C---:B------:R-:W-:Y:S02]  /*11970*/  FMUL.FTZ R61, R2.reuse, R101 ;  /* 0x00000065023d7220 */ /* 0x040fe40000410000 */
[----:B------:R-:W-:Y:S02]  /*11980*/  FMUL.FTZ R24, R2, R120 ;  /* 0x0000007802187220 */ /* 0x000fe40000410000 */
[C---:B------:R-:W-:Y:S01]  /*11990*/  FMUL.FTZ R4, R84.reuse, R132 ;  /* 0x0000008454047220 */ /* 0x040fe20000410000 */
[----:B------:R-:W4:Y:S01]  /*119a0*/  MUFU.EX2 R104, R32 ;  /* 0x0000002000687308 */ /* 0x000f220000000800 */
[----:B------:R-:W-:Y:S02]  /*119b0*/  FMUL.FTZ R5, R84, R133 ;  /* 0x0000008554057220 */ /* 0x000fe40000410000 */
[----:B------:R-:W-:Y:S02]  /*119c0*/  FADD.FTZ R97, R8, R6 ;  /* 0x0000000608617221 */ /* 0x000fe40000010000 */
[C---:B------:R-:W-:Y:S02]  /*119d0*/  FMUL.FTZ R6, R3.reuse, R134 ;  /* 0x0000008603067220 */ /* 0x040fe40000410000 */
[C---:B-1----:R-:W-:Y:S02]  /*119e0*/  FMUL.FTZ R7, R3.reuse, R135 ;  /* 0x0000008703077220 */ /* 0x042fe40000410000 */
[C---:B------:R-:W-:Y:S01]  /*119f0*/  FMUL.FTZ R8, R2.reuse, R128 ;  /* 0x0000008002087220 */ /* 0x040fe20000410000 */
[----:B------:R1:W5:Y:S01]  /*11a00*/  MUFU.EX2 R103, R19 ;  /* 0x0000001300677308 */ /* 0x0003620000000800 */
[C---:B------:R-:W-:Y:S02]  /*11a10*/  FMUL.FTZ R9, R2.reuse, R129 ;  /* 0x0000008102097220 */ /* 0x040fe40000410000 */
[C---:B------:R-:W-:Y:S01]  /*11a20*/  FMUL.FTZ R12, R2.reuse, R124 ;  /* 0x0000007c020c7220 */ /* 0x040fe20000410000 */
[----:B--2---:R-:W2:Y:S01]  /*11a30*/  LDSM.16.MT88.4 R20, [R197] ;  /* 0x00000000c514783b */ /* 0x004ea20000004200 */
[----:B------:R-:W-:Y:S02]  /*11a40*/  FMUL.FTZ R13, R2, R125 ;  /* 0x0000007d020d7220 */ /* 0x000fe40000410000 */
[----:B---3--:R-:W-:Y:S02]  /*11a50*/  FADD.FTZ R95, R0, R34 ;  /* 0x00000022005f7221 */ /* 0x008fe40000010000 */
[C---:B------:R-:W-:Y:S01]  /*11a60*/  FMUL.FTZ R34, R3.reuse, R146 ;  /* 0x0000009203227220 */ /* 0x040fe20000410000 */
[----:B------:R-:W3:Y:S01]  /*11a70*/  MUFU.EX2 R101, R17 ;  /* 0x0000001100657308 */ /* 0x000ee20000000800 */
[C---:B------:R-:W-:Y:S02]  /*11a80*/  FMUL.FTZ R41, R2.reuse, R113 ;  /* 0x0000007102297220 */ /* 0x040fe40000410000 */
[----:B------:R-:W-:Y:S01]  /*11a90*/  FMUL.FTZ R44, R2, R108 ;  /* 0x0000006c022c7220 */ /* 0x000fe20000410000 */
[----:B----4-:R-:W-:Y:S01]  /*11aa0*/  F2FP.PACK_AB R71, R104, R0 ;  /* 0x000000006847723e */ /* 0x010fe200000000ff */
[----:B------:R-:W-:Y:S02]  /*11ab0*/  FMUL.FTZ R32, R84, R144 ;  /* 0x0000009054207220 */ /* 0x000fe40000410000 */
[C---:B------:R-:W-:Y:S02]  /*11ac0*/  FMUL.FTZ R45, R2.reuse, R109 ;  /* 0x0000006d022d7220 */ /* 0x040fe40000410000 */
[C---:B------:R-:W-:Y:S01]  /*11ad0*/  FMUL.FTZ R25, R2.reuse, R121 ;  /* 0x0000007902197220 */ /* 0x040fe20000410000 */
[----:B------:R-:W4:Y:S01]  /*11ae0*/  MUFU.EX2 R102, R16 ;  /* 0x0000001000667308 */ /* 0x000f220000000800 */
[C---:B------:R-:W-:Y:S02]  /*11af0*/  FMUL.FTZ R28, R2.reuse, R116 ;  /* 0x00000074021c7220 */ /* 0x040fe40000410000 */
[C---:B------:R-:W-:Y:S02]  /*11b00*/  FMUL.FTZ R29, R2.reuse, R117 ;  /* 0x00000075021d7220 */ /* 0x040fe40000410000 */
[----:B-1----:R-:W-:Y:S02]  /*11b10*/  FMUL.FTZ R19, R3, R139 ;  /* 0x0000008b03137220 */ /* 0x002fe40000410000 */
[----:B-----5:R-:W-:Y:S02]  /*11b20*/  FADD.FTZ R94, R103, R100 ;  /* 0x00000064675e7221 */ /* 0x020fe40000010000 */
[----:B------:R-:W-:Y:S01]  /*11b30*/  FMUL.FTZ R40, R2, R112 ;  /* 0x0000007002287220 */ /* 0x000fe20000410000 */
[----:B------:R-:W1:Y:S01]  /*11b40*/  MUFU.EX2 R120, R18 ;  /* 0x0000001200787308 */ /* 0x000e620000000800 */
[----:B------:R-:W-:Y:S01]  /*11b50*/  FADD.FTZ R0, R76, R97 ;  /* 0x000000614c007221 */ /* 0x000fe20000010000 */
[----:B---3--:R-:W-:Y:S01]  /*11b60*/  F2FP.PACK_AB R65, R101, R33 ;  /* 0x000000216541723e */ /* 0x008fe200000000ff */
[C---:B------:R-:W-:Y:S02]  /*11b70*/  FMUL.FTZ R17, R84.reuse, R137 ;  /* 0x0000008954117220 */ /* 0x040fe40000410000 */
[C---:B------:R-:W-:Y:S02]  /*11b80*/  FMUL.FTZ R33, R84.reuse, R145 ;  /* 0x0000009154217220 */ /* 0x040fe40000410000 */
[----:B------:R-:W-:Y:S03]  /*11b90*/  LDSM.16.MT88.4 R144, [R201+0x2000] ;  /* 0x00200000c990783b */ /* 0x000fe60000004200 */
[----:B------:R-:W-:Y:S01]  /*11ba0*/  MUFU.EX2 R113, R83 ;  /* 0x0000005300717308 */ /* 0x000fe20000000800 */
[-C--:B--2---:R-:W-:Y:S05]  /*11bb0*/  HMMA.16816.F32 R4, R68, R20.reuse, R4 ;  /* 0x000000144404723c */ /* 0x084fea0000001804 */
[----:B----4-:R-:W-:Y:S01]  /*11bc0*/  F2FP.PACK_AB R67, R119, R102 ;  /* 0x000000667743723e */ /* 0x010fe200000000ff */
[----:B------:R-:W-:Y:S03]  /*11bd0*/  FMUL.FTZ R16, R84, R136 ;  /* 0x0000008854107220 */ /* 0x000fe60000410000 */
[----:B------:R2:W-:Y:S03]  /*11be0*/  MUFU.EX2 R126, R81 ;  /* 0x00000051007e7308 */ /* 0x0005e60000000800 */
[----:B-1----:R-:W-:Y:S01]  /*11bf0*/  F2FP.PACK_AB R66, R120, R103 ;  /* 0x000000677842723e */ /* 0x002fe200000000ff */
[C---:B------:R-:W-:Y:S02]  /*11c00*/  FMUL.FTZ R18, R3.reuse, R138 ;  /* 0x0000008a03127220 */ /* 0x040fe40000410000 */
[----:B------:R-:W-:Y:S04]  /*11c10*/  LDSM.16.MT88.4 R136, [R197+0x2000] ;  /* 0x00200000c588783b */ /* 0x000fe80000004200 */
[----:B------:R-:W-:Y:S01]  /*11c20*/  MUFU.EX2 R111, R180 ;  /* 0x000000b4006f7308 */ /* 0x000fe20000000800 */
[C---:B------:R-:W-:Y:S07]  /*11c30*/  HMMA.16816.F32 R8, R64.reuse, R20, R8 ;  /* 0x000000144008723c */ /* 0x040fee0000001808 */
[C---:B------:R-:W-:Y:S01]  /*11c40*/  FMUL.FTZ R20, R84.reuse, R140 ;  /* 0x0000008c54147220 */ /* 0x040fe20000410000 */
[-C--:B------:R-:W-:Y:S01]  /*11c50*/  HMMA.16816.F32 R12, R64, R22.reuse, R12 ;  /* 0x00000016400c723c */ /* 0x080fe2000000180c */
[----:B------:R-:W-:Y:S01]  /*11c60*/  MUFU.EX2 R109, R179 ;  /* 0x000000b3006d7308 */ /* 0x000fe20000000800 */
[----:B--2---:R-:W1:Y:S02]  /*11c70*/  LDSM.16.MT88.4 R80, [R197+0x800] ;  /* 0x00080000c550783b */ /* 0x004e640000004200 */
[C---:B------:R-:W-:Y:S04]  /*11c80*/  FMUL.FTZ R21, R84.reuse, R141 ;  /* 0x0000008d54157220 */ /* 0x040fe80000410000 */
[C---:B------:R-:W-:Y:S03]  /*11c90*/  HMMA.16816.F32 R16, R68.reuse, R22, R16 ;  /* 0x000000164410723c */ /* 0x040fe60000001810 */
[----:B------:R-:W-:Y:S04]  /*11ca0*/  MUFU.EX2 R110, R178 ;  /* 0x000000b2006e7308 */ /* 0x000fe80000000800 */
[C---:B------:R-:W-:Y:S02]  /*11cb0*/  FMUL.FTZ R22, R3.reuse, R142 ;  /* 0x0000008e03167220 */ /* 0x040fe40000410000 */
[C---:B------:R-:W-:Y:S04]  /*11cc0*/  FMUL.FTZ R23, R3.reuse, R143 ;  /* 0x0000008f03177220 */ /* 0x040fe80000410000 */
[----:B------:R-:W-:Y:S03]  /*11cd0*/  MUFU.EX2 R108, R176 ;  /* 0x000000b0006c7308 */ /* 0x000fe60000000800 */
[-C--:B------:R-:W-:Y:S07]  /*11ce0*/  HMMA.16816.F32 R20, R68, R36.reuse, R20 ;  /* 0x000000244414723c */ /* 0x080fee0000001814 */
[----:B------:R-:W2:Y:S01]  /*11cf0*/  MUFU.EX2 R2, R183 ;  /* 0x000000b700027308 */ /* 0x000ea20000000800 */
[C---:B------:R-:W-:Y:S07]  /*11d00*/  HMMA.16816.F32 R24, R64.reuse, R36, R24 ;  /* 0x000000244018723c */ /* 0x040fee0000001818 */
[C---:B------:R-:W-:Y:S01]  /*11d10*/  FMUL.FTZ R36, R84.reuse, R148 ;  /* 0x0000009454247220 */ /* 0x040fe20000410000 */
[-C--:B------:R-:W-:Y:S01]  /*11d20*/  HMMA.16816.F32 R28, R64, R38.reuse, R28 ;  /* 0x00000026401c723c */ /* 0x080fe2000000181c */
[----:B------:R-:W-:Y:S03]  /*11d30*/  MUFU.EX2 R183, R166 ;  /* 0x000000a600b77308 */ /* 0x000fe60000000800 */
[----:B------:R-:W-:Y:S04]  /*11d40*/  FMUL.FTZ R37, R84, R149 ;  /* 0x0000009554257220 */ /* 0x000fe80000410000 */
[C---:B------:R-:W-:Y:S03]  /*11d50*/  HMMA.16816.F32 R32, R68.reuse, R38, R32 ;  /* 0x000000264420723c */ /* 0x040fe60000001820 */
[----:B------:R-:W-:Y:S04]  /*11d60*/  MUFU.EX2 R173, R190 ;  /* 0x000000be00ad7308 */ /* 0x000fe80000000800 */
[C---:B------:R-:W-:Y:S01]  /*11d70*/  FMUL.FTZ R38, R3.reuse, R150 ;  /* 0x0000009603267220 */ /* 0x040fe20000410000 */
[C---:B--2---:R-:W-:Y:S01]  /*11d80*/  F2FP.PACK_AB R76, R2.reuse, R76 ;  /* 0x0000004c024c723e */ /* 0x044fe200000000ff */
[----:B------:R-:W-:Y:S03]  /*11d90*/  FMUL.FTZ R39, R3, R151 ;  /* 0x0000009703277220 */ /* 0x000fe60000410000 */
[----:B------:R-:W-:Y:S01]  /*11da0*/  FADD.FTZ R0, R2, R0 ;  /* 0x0000000002007221 */ /* 0x000fe20000010000 */
[----:B------:R-:W-:Y:S01]  /*11db0*/  MUFU.EX2 R176, R189 ;  /* 0x000000bd00b07308 */ /* 0x000fe20000000800 */
[----:B------:R-:W-:Y:S02]  /*11dc0*/  FADD.FTZ R2, R101, R79 ;  /* 0x0000004f65027221 */ /* 0x000fe40000010000 */
[-C--:B------:R-:W-:Y:S03]  /*11dd0*/  HMMA.16816.F32 R36, R68, R52.reuse, R36 ;  /* 0x000000344424723c */ /* 0x080fe60000001824 */
[----:B------:R-:W-:Y:S04]  /*11de0*/  FADD.FTZ R0, R77, R0 ;  /* 0x000000004d007221 */ /* 0x000fe80000010000 */
[----:B------:R-:W-:Y:S01]  /*11df0*/  MUFU.EX2 R178, R186 ;  /* 0x000000ba00b27308 */ /* 0x000fe20000000800 */
[C---:B------:R-:W-:Y:S07]  /*11e00*/  HMMA.16816.F32 R40, R64.reuse, R52, R40 ;  /* 0x000000344028723c */ /* 0x040fee0000001828 */
[C---:B------:R-:W-:Y:S01]  /*11e10*/  FMUL.FTZ R52, R84.reuse, R156 ;  /* 0x0000009c54347220 */ /* 0x040fe20000410000 */
[-C--:B------:R-:W-:Y:S01]  /*11e20*/  HMMA.16816.F32 R44, R64, R54.reuse, R44 ;  /* 0x00000036402c723c */ /* 0x080fe2000000182c */
[----:B------:R-:W-:Y:S03]  /*11e30*/  MUFU.EX2 R156, R192 ;  /* 0x000000c0009c7308 */ /* 0x000fe60000000800 */
[----:B------:R-:W-:Y:S04]  /*11e40*/  FMUL.FTZ R53, R84, R157 ;  /* 0x0000009d54357220 */ /* 0x000fe80000410000 */
[C---:B------:R-:W-:Y:S03]  /*11e50*/  HMMA.16816.F32 R48, R68.reuse, R54, R48 ;  /* 0x000000364430723c */ /* 0x040fe60000001830 */
[----:B------:R-:W2:Y:S04]  /*11e60*/  MUFU.EX2 R78, R181 ;  /* 0x000000b5004e7308 */ /* 0x000ea80000000800 */
[C---:B------:R-:W-:Y:S02]  /*11e70*/  FMUL.FTZ R54, R3.reuse, R158 ;  /* 0x0000009e03367220 */ /* 0x040fe40000410000 */
[----:B------:R-:W-:Y:S04]  /*11e80*/  FMUL.FTZ R55, R3, R159 ;  /* 0x0000009f03377220 */ /* 0x000fe80000410000 */
[----:B------:R-:W-:Y:S03]  /*11e90*/  MUFU.EX2 R159, R177 ;  /* 0x000000b1009f7308 */ /* 0x000fe60000000800 */
[-C--:B------:R-:W-:Y:S07]  /*11ea0*/  HMMA.16816.F32 R52, R68, R72.reuse, R52 ;  /* 0x000000484434723c */ /* 0x080fee0000001834 */
[----:B------:R-:W-:Y:S01]  /*11eb0*/  MUFU.EX2 R114, R171 ;  /* 0x000000ab00727308 */ /* 0x000fe20000000800 */
[C---:B------:R-:W-:Y:S04]  /*11ec0*/  HMMA.16816.F32 R56, R64.reuse, R72, R56 ;  /* 0x000000484038723c */ /* 0x040fe80000001838 */
[C---:B--2---:R-:W-:Y:S01]  /*11ed0*/  FADD.FTZ R0, R78.reuse, R0 ;  /* 0x000000004e007221 */ /* 0x044fe20000010000 */
[----:B------:R-:W-:Y:S03]  /*11ee0*/  F2FP.PACK_AB R78, R78, R77 ;  /* 0x0000004d4e4e723e */ /* 0x000fe600000000ff */
[-C--:B------:R-:W-:Y:S01]  /*11ef0*/  HMMA.16816.F32 R60, R64, R74.reuse, R60 ;  /* 0x0000004a403c723c */ /* 0x080fe2000000183c */
[----:B------:R-:W2:Y:S03]  /*11f00*/  MUFU.EX2 R122, R170 ;  /* 0x000000aa007a7308 */ /* 0x000ea60000000800 */
[----:B------:R-:W-:Y:S03]  /*11f10*/  FADD.FTZ R0, R111, R0 ;  /* 0x000000006f007221 */ /* 0x000fe60000010000 */
[C---:B------:R-:W-:Y:S02]  /*11f20*/  FMUL.FTZ R64, R84.reuse, R160 ;  /* 0x000000a054407220 */ /* 0x040fe40000410000 */
[----:B------:R-:W-:Y:S02]  /*11f30*/  FMUL.FTZ R65, R84, R161 ;  /* 0x000000a154417220 */ /* 0x000fe40000410000 */
[----:B------:R-:W-:Y:S01]  /*11f40*/  MUFU.EX2 R125, R169 ;  /* 0x000000a9007d7308 */ /* 0x000fe20000000800 */
[C---:B------:R-:W-:Y:S02]  /*11f50*/  FMUL.FTZ R66, R3.reuse, R162 ;  /* 0x000000a203427220 */ /* 0x040fe40000410000 */
[----:B------:R-:W-:Y:S02]  /*11f60*/  FMUL.FTZ R67, R3, R163 ;  /* 0x000000a303437220 */ /* 0x000fe40000410000 */
[----:B------:R-:W-:Y:S02]  /*11f70*/  FADD.FTZ R84, R102, R2 ;  /* 0x0000000266547221 */ /* 0x000fe40000010000 */
[----:B------:R-:W-:Y:S01]  /*11f80*/  LDSM.16.MT88.4 R100, [R198+0x800] ;  /* 0x00080000c664783b */ /* 0x000fe20000004200 */
[----:B------:R-:W-:Y:S02]  /*11f90*/  FADD.FTZ R3, R104, R95 ;  /* 0x0000005f68037221 */ /* 0x000fe40000010000 */
[----:B------:R-:W-:Y:S01]  /*11fa0*/  HMMA.16816.F32 R64, R68, R74, R64 ;  /* 0x0000004a4440723c */ /* 0x000fe20000001840 */
[----:B------:R-:W3:Y:S03]  /*11fb0*/  MUFU.EX2 R127, R168 ;  /* 0x000000a8007f7308 */ /* 0x000ee60000000800 */
[----:B--2---:R-:W-:Y:S01]  /*11fc0*/  F2FP.PACK_AB R77, R122, R114 ;  /* 0x000000727a4d723e */ /* 0x004fe200000000ff */
[----:B------:R-:W2:Y:S01]  /*11fd0*/  LDSM.16.MT88.4 R72, [R201+0x800] ;  /* 0x00080000c948783b */ /* 0x000ea20000004200 */
[----:B------:R-:W-:Y:S01]  /*11fe0*/  FADD.FTZ R0, R109, R0 ;  /* 0x000000006d007221 */ /* 0x000fe20000010000 */
[----:B------:R-:W-:Y:S01]  /*11ff0*/  F2FP.PACK_AB R68, R123, R113 ;  /* 0x000000717b44723e */ /* 0x000fe200000000ff */
[----:B------:R-:W-:Y:S01]  /*12000*/  FADD.FTZ R3, R114, R3 ;  /* 0x0000000372037221 */ /* 0x000fe20000010000 */
[----:B------:R-:W-:Y:S02]  /*12010*/  F2FP.PACK_AB R70, R251, R126 ;  /* 0x0000007efb46723e */ /* 0x000fe400000000ff */
[----:B------:R-:W-:Y:S01]  /*12020*/  MUFU.EX2 R116, R165 ;  /* 0x000000a500747308 */ /* 0x000fe20000000800 */
[----:B------:R-:W-:Y:S01]  /*12030*/  FADD.FTZ R0, R110, R0 ;  /* 0x000000006e007221 */ /* 0x000fe20000010000 */
[----:B------:R-:W-:Y:S01]  /*12040*/  LDSM.16.MT88.4 R104, [R198+0x1000] ;  /* 0x00100000c668783b */ /* 0x000fe20000004200 */
[----:B------:R-:W-:Y:S02]  /*12050*/  FADD.FTZ R3, R122, R3 ;  /* 0x000000037a037221 */ /* 0x000fe40000010000 */
[----:B------:R-:W-:Y:S02]  /*12060*/  FADD.FTZ R2, R108, R0 ;  /* 0x000000006c027221 */ /* 0x000fe40000010000 */
[----:B------:R-:W-:Y:S02]  /*12070*/  FADD.FTZ R0, R120, R94 ;  /* 0x0000005e78007221 */ /* 0x000fe40000010000 */
[----:B------:R-:W-:Y:S01]  /*12080*/  FADD.FTZ R94, R119, R84 ;  /* 0x00000054775e7221 */ /* 0x000fe20000010000 */
[----:B------:R-:W4:Y:S01]  /*12090*/  MUFU.EX2 R117, R164 ;  /* 0x000000a400757308 */ /* 0x000f220000000800 */
[----:B------:R-:W-:Y:S01]  /*120a0*/  FADD.FTZ R84, R113, R0 ;  /* 0x0000000071547221 */ /* 0x000fe20000010000 */
[----:B---3--:R-:W-:Y:S08]  /*120b0*/  F2FP.PACK_AB R79, R127, R125 ;  /* 0x0000007d7f4f723e */ /* 0x008ff000000000ff */
[----:B------:R-:W3:Y:S01]  /*120c0*/  MUFU.EX2 R124, R96 ;  /* 0x00000060007c7308 */ /* 0x000ee20000000800 */
[-C--:B-1----:R-:W-:Y:S09]  /*120d0*/  HMMA.16816.F32 R4, R76, R80.reuse, R4 ;  /* 0x000000504c04723c */ /* 0x082ff20000001804 */
[----:B------:R1:W-:Y:S03]  /*120e0*/  MUFU.EX2 R177, R187 ;  /* 0x000000bb00b17308 */ /* 0x0003e60000000800 */
[----:B----4-:R-:W-:Y:S07]  /*120f0*/  F2FP.PACK_AB R69, R117, R116 ;  /* 0x000000747545723e */ /* 0x010fee00000000ff */
[----:B------:R-:W-:Y:S01]  /*12100*/  MUFU.EX2 R158, R188 ;  /* 0x000000bc009e7308 */ /* 0x000fe20000000800 */
[----:B---3--:R-:W-:Y:S09]  /*12110*/  F2FP.PACK_AB R71, R184, R124 ;  /* 0x0000007cb847723e */ /* 0x008ff200000000ff */
[----:B------:R-:W-:Y:S01]  /*12120*/  MUFU.EX2 R157, R191 ;  /* 0x000000bf009d7308 */ /* 0x000fe20000000800 */
[C---:B------:R-:W-:Y:S01]  /*12130*/  HMMA.16816.F32 R8, R68.reuse, R80, R8 ;  /* 0x000000504408723c */ /* 0x040fe20000001808 */
[----:B-1----:R-:W3:Y:S07]  /*12140*/  LDL R187, [R1+0x4] ;  /* 0x0000040001bb7983 */ /* 0x002eee0000100800 */
[-C--:B------:R-:W-:Y:S01]  /*12150*/  HMMA.16816.F32 R12, R68, R82.reuse, R12 ;  /* 0x00000052440c723c */ /* 0x080fe2000000180c */
[----:B------:R-:W-:Y:S07]  /*12160*/  MUFU.EX2 R181, R185 ;  /* 0x000000b900b57308 */ /* 0x000fee0000000800 */
[C---:B------:R-:W-:Y:S01]  /*12170*/  HMMA.16816.F32 R16, R76.reuse, R82, R16 ;  /* 0x000000524c10723c */ /* 0x040fe20000001810 */
[----:B------:R-:W1:Y:S02]  /*12180*/  LDSM.16.MT88.4 R80, [R200+0x800] ;  /* 0x00080000c850783b */ /* 0x000e640000004200 */
[----:B------:R-:W-:Y:S05]  /*12190*/  MUFU.EX2 R168, R224 ;  /* 0x000000e000a87308 */ /* 0x000fea0000000800 */
[-C--:B--2---:R-:W-:Y:S05]  /*121a0*/  HMMA.16816.F32 R20, R76, R72.reuse, R20 ;  /* 0x000000484c14723c */ /* 0x084fea0000001814 */
[----:B------:R-:W-:Y:S03]  /*121b0*/  MUFU.EX2 R167, R225 ;  /* 0x000000e100a77308 */ /* 0x000fe60000000800 */
[C---:B------:R-:W-:Y:S07]  /*121c0*/  HMMA.16816.F32 R24, R68.reuse, R72, R24 ;  /* 0x000000484418723c */ /* 0x040fee0000001818 */
[----:B------:R-:W-:Y:S01]  /*121d0*/  MUFU.EX2 R166, R227 ;  /* 0x000000e300a67308 */ /* 0x000fe20000000800 */
        /* <DEDUP_REMOVED lines=10> */
[----:B------:R-:W4:Y:S01]  /*12280*/  LDSM.16.MT88.4 R100, [R201+0x1000] ;  /* 0x00100000c964783b */ /* 0x000f220000004200 */
[----:B------:R-:W-:Y:S06]  /*12290*/  MUFU.EX2 R246, R175 ;  /* 0x000000af00f67308 */ /* 0x000fec0000000800 */
[-C--:B-1----:R-:W-:Y:S04]  /*122a0*/  HMMA.16816.F32 R52, R76, R80.reuse, R52 ;  /* 0x000000504c34723c */ /* 0x082fe80000001834 */
[----:B------:R-:W1:Y:S04]  /*122b0*/  MUFU.EX2 R96, R221 ;  /* 0x000000dd00607308 */ /* 0x000e680000000800 */
[C---:B------:R-:W-:Y:S06]  /*122c0*/  HMMA.16816.F32 R56, R68.reuse, R80, R56 ;  /* 0x000000504438723c */ /* 0x040fec0000001838 */
[----:B------:R-:W5:Y:S02]  /*122d0*/  MUFU.EX2 R95, R220 ;  /* 0x000000dc005f7308 */ /* 0x000f640000000800 */
[-C--:B------:R-:W-:Y:S07]  /*122e0*/  HMMA.16816.F32 R60, R68, R82.reuse, R60 ;  /* 0x00000052443c723c */ /* 0x080fee000000183c */
[----:B------:R-:W-:Y:S01]  /*122f0*/  F2FP.PACK_AB R68, R109, R111 ;  /* 0x0000006f6d44723e */ /* 0x000fe200000000ff */
[----:B------:R-:W-:Y:S01]  /*12300*/  HMMA.16816.F32 R64, R76, R82, R64 ;  /* 0x000000524c40723c */ /* 0x000fe20000001840 */
[----:B------:R-:W4:Y:S01]  /*12310*/  LDSM.16.MT88.4 R80, [R200+0x1000] ;  /* 0x00100000c850783b */ /* 0x000f220000004200 */
[----:B------:R-:W5:Y:S02]  /*12320*/  MUFU.EX2 R112, R219 ;  /* 0x000000db00707308 */ /* 0x000f640000000800 */
[----:B------:R-:W-:Y:S01]  /*12330*/  F2FP.PACK_AB R70, R108, R110 ;  /* 0x0000006e6c46723e */ /* 0x000fe200000000ff */
[----:B-1----:R-:W-:Y:S01]  /*12340*/  FADD.FTZ R0, R96, R2 ;  /* 0x0000000260007221 */ /* 0x002fe20000010000 */
[----:B------:R-:W-:Y:S02]  /*12350*/  F2FP.PACK_AB R69, R243, R250 ;  /* 0x000000faf345723e */ /* 0x000fe400000000ff */
[----:B------:R-:W-:Y:S01]  /*12360*/  F2FP.PACK_AB R71, R249, R246 ;  /* 0x000000f6f947723e */ /* 0x000fe200000000ff */
[----:B------:R-:W-:Y:S03]  /*12370*/  LDSM.16.MT88.4 R108, [R198+0x1800] ;  /* 0x00180000c66c783b */ /* 0x000fe60000004200 */
[----:B------:R-:W-:Y:S01]  /*12380*/  F2FP.PACK_AB R76, R182, R183 ;  /* 0x000000b7b64c723e */ /* 0x000fe200000000ff */
[----:B------:R-:W1:Y:S01]  /*12390*/  MUFU.EX2 R97, R218 ;  /* 0x000000da00617308 */ /* 0x000e620000000800 */
[----:B------:R-:W-:Y:S01]  /*123a0*/  F2FP.PACK_AB R78, R177, R159 ;  /* 0x0000009fb14e723e */ /* 0x000fe200000000ff */
[-C--:B--2---:R-:W-:Y:S05]  /*123b0*/  HMMA.16816.F32 R4, R68, R72.reuse, R4 ;  /* 0x000000484404723c */ /* 0x084fea0000001804 */
[----:B------:R-:W-:Y:S01]  /*123c0*/  F2FP.PACK_AB R77, R157, R158 ;  /* 0x0000009e9d4d723e */ /* 0x000fe200000000ff */
[C---:B-----5:R-:W-:Y:S01]  /*123d0*/  FADD.FTZ R0, R95.reuse, R0 ;  /* 0x000000005f007221 */ /* 0x060fe20000010000 */
[----:B------:R-:W-:Y:S01]  /*123e0*/  F2FP.PACK_AB R79, R172, R156 ;  /* 0x0000009cac4f723e */ /* 0x000fe200000000ff */
[----:B------:R-:W2:Y:S04]  /*123f0*/  MUFU.EX2 R175, R215 ;  /* 0x000000d700af7308 */ /* 0x000ea80000000800 */
[----:B------:R-:W-:Y:S02]  /*12400*/  FADD.FTZ R0, R112, R0 ;  /* 0x0000000070007221 */ /* 0x000fe40000010000 */
[C---:B------:R-:W-:Y:S04]  /*12410*/  HMMA.16816.F32 R8, R76.reuse, R72, R8 ;  /* 0x000000484c08723c */ /* 0x040fe80000001808 */
[----:B------:R-:W-:Y:S03]  /*12420*/  MUFU.EX2 R179, R195 ;  /* 0x000000c300b37308 */ /* 0x000fe60000000800 */
[----:B------:R-:W-:Y:S01]  /*12430*/  F2FP.PACK_AB R72, R95, R96 ;  /* 0x000000605f48723e */ /* 0x000fe200000000ff */
[-C--:B------:R-:W-:Y:S04]  /*12440*/  HMMA.16816.F32 R12, R76, R74.reuse, R12 ;  /* 0x0000004a4c0c723c */ /* 0x080fe8000000180c */
[----:B-1----:R-:W-:Y:S02]  /*12450*/  FADD.FTZ R2, R97, R0 ;  /* 0x0000000061027221 */ /* 0x002fe40000010000 */
[----:B------:R-:W1:Y:S01]  /*12460*/  MUFU.EX2 R180, R194 ;  /* 0x000000c200b47308 */ /* 0x000e620000000800 */
[----:B------:R-:W-:Y:S01]  /*12470*/  FADD.FTZ R0, R116, R94 ;  /* 0x0000005e74007221 */ /* 0x000fe20000010000 */
[C---:B------:R-:W-:Y:S04]  /*12480*/  HMMA.16816.F32 R16, R68.reuse, R74, R16 ;  /* 0x0000004a4410723c */ /* 0x040fe80000001810 */
[----:B--2---:R-:W-:Y:S03]  /*12490*/  F2FP.PACK_AB R73, R175, R174 ;  /* 0x000000aeaf49723e */ /* 0x004fe600000000ff */
[----:B------:R-:W-:Y:S01]  /*124a0*/  F2FP.PACK_AB R74, R97, R112 ;  /* 0x00000070614a723e */ /* 0x000fe200000000ff */
[-C--:B----4-:R-:W-:Y:S01]  /*124b0*/  HMMA.16816.F32 R20, R68, R100.reuse, R20 ;  /* 0x000000644414723c */ /* 0x090fe20000001814 */
[----:B------:R-:W-:Y:S07]  /*124c0*/  MUFU.EX2 R121, R217 ;  /* 0x000000d900797308 */ /* 0x000fee0000000800 */
[C---:B------:R-:W-:Y:S03]  /*124d0*/  HMMA.16816.F32 R24, R76.reuse, R100, R24 ;  /* 0x000000644c18723c */ /* 0x040fe60000001818 */
[----:B------:R-:W2:Y:S01]  /*124e0*/  MUFU.EX2 R118, R222 ;  /* 0x000000de00767308 */ /* 0x000ea20000000800 */
[----:B-1----:R-:W-:Y:S04]  /*124f0*/  F2FP.PACK_AB R75, R180, R179 ;  /* 0x000000b3b44b723e */ /* 0x002fe800000000ff */
[-C--:B------:R-:W-:Y:S05]  /*12500*/  HMMA.16816.F32 R28, R76, R102.reuse, R28 ;  /* 0x000000664c1c723c */ /* 0x080fea000000181c */
[----:B------:R-:W-:Y:S03]  /*12510*/  MUFU.EX2 R115, R228 ;  /* 0x000000e400737308 */ /* 0x000fe60000000800 */
[C---:B------:R-:W-:Y:S01]  /*12520*/  HMMA.16816.F32 R32, R68.reuse, R102, R32 ;  /* 0x000000664420723c */ /* 0x040fe20000001820 */
[----:B------:R-:W1:Y:S06]  /*12530*/  LDSM.16.MT88.4 R100, [R197+0x1800] ;  /* 0x00180000c564783b */ /* 0x000e6c0000004200 */
[----:B------:R-:W4:Y:S01]  /*12540*/  MUFU.EX2 R113, R232 ;  /* 0x000000e800717308 */ /* 0x000f220000000800 */
[-C--:B------:R-:W-:Y:S04]  /*12550*/  HMMA.16816.F32 R36, R68, R104.reuse, R36 ;  /* 0x000000684424723c */ /* 0x080fe80000001824 */
[----:B--2---:R-:W-:Y:S04]  /*12560*/  F2FP.PACK_AB R160, R118, R121 ;  /* 0x0000007976a0723e */ /* 0x004fe800000000ff */
[C---:B------:R-:W-:Y:S01]  /*12570*/  HMMA.16816.F32 R40, R76.reuse, R104, R40 ;  /* 0x000000684c28723c */ /* 0x040fe20000001828 */
[----:B------:R-:W-:Y:S07]  /*12580*/  MUFU.EX2 R171, R229 ;  /* 0x000000e500ab7308 */ /* 0x000fee0000000800 */
[-C--:B------:R-:W-:Y:S03]  /*12590*/  HMMA.16816.F32 R44, R76, R106.reuse, R44 ;  /* 0x0000006a4c2c723c */ /* 0x080fe6000000182c */
[----:B------:R-:W2:Y:S01]  /*125a0*/  MUFU.EX2 R170, R231 ;  /* 0x000000e700aa7308 */ /* 0x000ea20000000800 */
[----:B----4-:R-:W-:Y:S04]  /*125b0*/  F2FP.PACK_AB R162, R113, R115 ;  /* 0x0000007371a2723e */ /* 0x010fe800000000ff */
[C---:B------:R-:W-:Y:S01]  /*125c0*/  HMMA.16816.F32 R48, R68.reuse, R106, R48 ;  /* 0x0000006a4430723c */ /* 0x040fe20000001830 */
[----:B------:R-:W4:Y:S04]  /*125d0*/  LDSM.16.MT88.4 R104, [R201+0x1800] ;  /* 0x00180000c968783b */ /* 0x000f280000004200 */
[----:B------:R-:W-:Y:S03]  /*125e0*/  MUFU.EX2 R169, R233 ;  /* 0x000000e900a97308 */ /* 0x000fe60000000800 */
[-C--:B------:R-:W-:Y:S07]  /*125f0*/  HMMA.16816.F32 R52, R68, R80.reuse, R52 ;  /* 0x000000504434723c */ /* 0x080fee0000001834 */
[----:B------:R-:W5:Y:S01]  /*12600*/  MUFU.EX2 R165, R235 ;  /* 0x000000eb00a57308 */ /* 0x000f620000000800 */
[C---:B------:R-:W-:Y:S04]  /*12610*/  HMMA.16816.F32 R56, R76.reuse, R80, R56 ;  /* 0x000000504c38723c */ /* 0x040fe80000001838 */
[----:B--2---:R-:W-:Y:S03]  /*12620*/  F2FP.PACK_AB R161, R170, R171 ;  /* 0x000000abaaa1723e */ /* 0x004fe600000000ff */
[----:B------:R-:W-:Y:S01]  /*12630*/  FADD.FTZ R81, R123, R84 ;  /* 0x000000547b517221 */ /* 0x000fe20000010000 */
[-C--:B------:R-:W-:Y:S01]  /*12640*/  HMMA.16816.F32 R60, R76, R82.reuse, R60 ;  /* 0x000000524c3c723c */ /* 0x080fe2000000183c */
[----:B------:R-:W2:Y:S01]  /*12650*/  LDSM.16.MT88.4 R76, [R200+0x1800] ;  /* 0x00180000c84c783b */ /* 0x000ea20000004200 */
[----:B------:R-:W-:Y:S02]  /*12660*/  MUFU.EX2 R97, R234 ;  /* 0x000000ea00617308 */ /* 0x000fe40000000800 */
[----:B------:R-:W-:Y:S02]  /*12670*/  FADD.FTZ R80, R117, R0 ;  /* 0x0000000075507221 */ /* 0x000fe40000010000 */
[----:B------:R-:W-:Y:S02]  /*12680*/  FADD.FTZ R0, R121, R2 ;  /* 0x0000000279007221 */ /* 0x000fe40000010000 */
[----:B------:R-:W-:Y:S04]  /*12690*/  HMMA.16816.F32 R64, R68, R82, R64 ;  /* 0x000000524440723c */ /* 0x000fe80000001840 */
[----:B------:R-:W4:Y:S01]  /*126a0*/  MUFU.EX2 R96, R236 ;  /* 0x000000ec00607308 */ /* 0x000f220000000800 */
[----:B------:R-:W-:Y:S02]  /*126b0*/  FADD.FTZ R0, R118, R0 ;  /* 0x0000000076007221 */ /* 0x000fe40000010000 */
[----:B------:R-:W-:Y:S01]  /*126c0*/  F2FP.PACK_AB R68, R176, R173 ;  /* 0x000000adb044723e */ /* 0x000fe200000000ff */
[-C--:B-1----:R-:W-:Y:S05]  /*126d0*/  HMMA.16816.F32 R4, R72, R100.reuse, R4 ;  /* 0x000000644804723c */ /* 0x082fea0000001804 */
[----:B------:R-:W-:Y:S01]  /*126e0*/  F2FP.PACK_AB R70, R181, R178 ;  /* 0x000000b2b546723e */ /* 0x000fe200000000ff */
[----:B------:R-:W-:Y:S01]  /*126f0*/  MUFU.EX2 R95, R238 ;  /* 0x000000ee005f7308 */ /* 0x000fe20000000800 */
[----:B------:R-:W-:Y:S01]  /*12700*/  F2FP.PACK_AB R69, R167, R168 ;  /* 0x000000a8a745723e */ /* 0x000fe200000000ff */
[----:B------:R-:W-:Y:S01]  /*12710*/  FADD.FTZ R0, R115, R0 ;  /* 0x0000000073007221 */ /* 0x000fe20000010000 */
[----:B------:R-:W-:Y:S03]  /*12720*/  F2FP.PACK_AB R71, R164, R166 ;  /* 0x000000a6a447723e */ /* 0x000fe600000000ff */
[----:B-----5:R-:W-:Y:S01]  /*12730*/  F2FP.PACK_AB R163, R165, R169 ;  /* 0x000000a9a5a3723e */ /* 0x020fe200000000ff */
[----:B------:R-:W-:Y:S02]  /*12740*/  FADD.FTZ R225, R113, R0 ;  /* 0x0000000071e17221 */ /* 0x000fe40000010000 */
[----:B------:R-:W-:Y:S01]  /*12750*/  FADD.FTZ R0, R125, R3 ;  /* 0x000000037d007221 */ /* 0x000fe20000010000 */
[C---:B------:R-:W-:Y:S01]  /*12760*/  HMMA.16816.F32 R8, R68.reuse, R100, R8 ;  /* 0x000000644408723c */ /* 0x040fe20000001808 */
[----:B------:R-:W1:Y:S03]  /*12770*/  MUFU.EX2 R94, R240 ;  /* 0x000000f0005e7308 */ /* 0x000e660000000800 */
[----:B------:R-:W-:Y:S02]  /*12780*/  FADD.FTZ R3, R126, R81 ;  /* 0x000000517e037221 */ /* 0x000fe40000010000 */
[----:B------:R-:W-:Y:S01]  /*12790*/  FADD.FTZ R2, R124, R80 ;  /* 0x000000507c027221 */ /* 0x000fe20000010000 */
[----:B----4-:R-:W-:Y:S01]  /*127a0*/  F2FP.PACK_AB R100, R96, R97 ;  /* 0x000000616064723e */ /* 0x010fe200000000ff */
[-C--:B------:R-:W-:Y:S03]  /*127b0*/  HMMA.16816.F32 R12, R68, R102.reuse, R12 ;  /* 0x00000066440c723c */ /* 0x080fe6000000180c */
[----:B------:R-:W-:Y:S01]  /*127c0*/  MUFU.EX2 R83, R237 ;  /* 0x000000ed00537308 */ /* 0x000fe20000000800 */
[----:B------:R-:W-:Y:S02]  /*127d0*/  FADD.FTZ R0, R127, R0 ;  /* 0x000000007f007221 */ /* 0x000fe40000010000 */
[----:B------:R-:W-:Y:S02]  /*127e0*/  FADD.FTZ R3, R251, R3 ;  /* 0x00000003fb037221 */ /* 0x000fe40000010000 */
[C---:B------:R-:W-:Y:S04]  /*127f0*/  HMMA.16816.F32 R16, R72.reuse, R102, R16 ;  /* 0x000000664810723c */ /* 0x040fe80000001810 */
[----:B------:R-:W-:Y:S01]  /*12800*/  FADD.FTZ R2, R184, R2 ;  /* 0x00000002b8027221 */ /* 0x000fe20000010000 */
[----:B------:R-:W4:Y:S01]  /*12810*/  MUFU.EX2 R84, R239 ;  /* 0x000000ef00547308 */ /* 0x000f220000000800 */
[----:B------:R-:W-:Y:S02]  /*12820*/  FADD.FTZ R3, R183, R3 ;  /* 0x00000003b7037221 */ /* 0x000fe40000010000 */
[-C--:B------:R-:W-:Y:S03]  /*12830*/  HMMA.16816.F32 R20, R72, R104.reuse, R20 ;  /* 0x000000684814723c */ /* 0x080fe60000001814 */
[----:B---3--:R-:W-:Y:S01]  /*12840*/  ISETP.GT.AND P0, PT, R226, R187, PT ;  /* 0x000000bbe200720c */ /* 0x008fe20003f04270 */
[----:B------:R-:W-:Y:S01]  /*12850*/  FADD.FTZ R2, R158, R2 ;  /* 0x000000029e027221 */ /* 0x000fe20000010000 */
[----:B-1----:R-:W-:Y:S01]  /*12860*/  F2FP.PACK_AB R102, R94, R95 ;  /* 0x0000005f5e66723e */ /* 0x002fe200000000ff */
[----:B------:R-:W-:Y:S01]  /*12870*/  FADD.FTZ R3, R182, R3 ;  /* 0x00000003b6037221 */ /* 0x000fe20000010000 */
[----:B------:R-:W-:Y:S01]  /*12880*/  MUFU.EX2 R82, R241 ;  /* 0x000000f100527308 */ /* 0x000fe20000000800 */
[C---:B------:R-:W-:Y:S04]  /*12890*/  HMMA.16816.F32 R24, R68.reuse, R104, R24 ;  /* 0x000000684418723c */ /* 0x040fe80000001818 */
[----:B------:R-:W-:Y:S02]  /*128a0*/  FADD.FTZ R2, R157, R2 ;  /* 0x000000029d027221 */ /* 0x000fe40000010000 */
[----:B------:R-:W-:Y:S02]  /*128b0*/  FADD.FTZ R0, R250, R0 ;  /* 0x00000000fa007221 */ /* 0x000fe40000010000 */
[-C--:B------:R-:W-:Y:S04]  /*128c0*/  HMMA.16816.F32 R28, R68, R106.reuse, R28 ;  /* 0x0000006a441c723c */ /* 0x080fe8000000181c */
[----:B------:R-:W-:Y:S01]  /*128d0*/  FADD.FTZ R3, R159, R3 ;  /* 0x000000039f037221 */ /* 0x000fe20000010000 */
[----:B----4-:R-:W-:Y:S01]  /*128e0*/  F2FP.PACK_AB R101, R84, R83 ;  /* 0x000000535465723e */ /* 0x010fe200000000ff */
        /* <DEDUP_REMOVED lines=16> */
[-C--:B--2---:R-:W-:Y:S04]  /*129f0*/  HMMA.16816.F32 R52, R72, R76.reuse, R52 ;  /* 0x0000004c4834723c */ /* 0x084fe80000001834 */
[----:B------:R-:W-:Y:S02]  /*12a00*/  FADD.FTZ R2, R167, R2 ;  /* 0x00000002a7027221 */ /* 0x000fe40000010000 */
[----:B------:R-:W-:Y:S02]  /*12a10*/  FADD.FTZ R0, R179, R0 ;  /* 0x00000000b3007221 */ /* 0x000fe40000010000 */
[C---:B------:R-:W-:Y:S01]  /*12a20*/  HMMA.16816.F32 R56, R68.reuse, R76, R56 ;  /* 0x0000004c4438723c */ /* 0x040fe20000001838 */
[----:B------:R-:W1:Y:S03]  /*12a30*/  MUFU.EX2 R76, R242 ;  /* 0x000000f2004c7308 */ /* 0x000e660000000800 */
[----:B------:R-:W-:Y:S02]  /*12a40*/  FADD.FTZ R3, R178, R3 ;  /* 0x00000003b2037221 */ /* 0x000fe40000010000 */
[----:B------:R-:W-:Y:S02]  /*12a50*/  FADD.FTZ R2, R166, R2 ;  /* 0x00000002a6027221 */ /* 0x000fe40000010000 */
[-C--:B------:R-:W-:Y:S01]  /*12a60*/  HMMA.16816.F32 R60, R68, R78.reuse, R60 ;  /* 0x0000004e443c723c */ /* 0x080fe2000000183c */
[----:B------:R-:W2:Y:S03]  /*12a70*/  LDSM.16.MT88.4 R68, [R200+0x2000] ;  /* 0x00200000c844783b */ /* 0x000ea60000004200 */
[----:B------:R-:W-:Y:S02]  /*12a80*/  FADD.FTZ R0, R180, R0 ;  /* 0x00000000b4007221 */ /* 0x000fe40000010000 */
[----:B------:R-:W-:Y:S02]  /*12a90*/  FADD.FTZ R3, R181, R3 ;  /* 0x00000003b5037221 */ /* 0x000fe40000010000 */
[----:B------:R-:W-:Y:S04]  /*12aa0*/  HMMA.16816.F32 R64, R72, R78, R64 ;  /* 0x0000004e4840723c */ /* 0x000fe80000001840 */
[----:B------:R-:W-:Y:S02]  /*12ab0*/  FADD.FTZ R2, R164, R2 ;  /* 0x00000002a4027221 */ /* 0x000fe40000010000 */
[----:B------:R-:W-:Y:S02]  /*12ac0*/  FADD.FTZ R0, R171, R0 ;  /* 0x00000000ab007221 */ /* 0x000fe40000010000 */
[-C--:B------:R-:W-:Y:S05]  /*12ad0*/  HMMA.16816.F32 R132, R160, R136.reuse, R4 ;  /* 0x00000088a084723c */ /* 0x080fea0000001804 */
[----:B-1----:R-:W-:Y:S02]  /*12ae0*/  F2FP.PACK_AB R103, R76, R82 ;  /* 0x000000524c67723e */ /* 0x002fe400000000ff */
[----:B------:R-:W-:Y:S01]  /*12af0*/  FADD.FTZ R5, R97, R3 ;  /* 0x0000000361057221 */ /* 0x000fe20000010000 */
[----:B------:R-:W-:Y:S01]  /*12b00*/  MOV R97, R85 ;  /* 0x0000005500617202 */ /* 0x000fe20000000f00 */
[----:B------:R-:W-:Y:S03]  /*12b10*/  FADD.FTZ R4, R83, R2 ;  /* 0x0000000253047221 */ /* 0x000fe60000010000 */
        /* <DEDUP_REMOVED lines=10> */
[----:B------:R-:W-:Y:S01]  /*12bc0*/  FADD.FTZ R2, R82, R0 ;  /* 0x0000000052027221 */ /* 0x000fe20000010000 */
[----:B------:R-:W-:Y:S01]  /*12bd0*/  IADD3 R0, R226, -0x1, RZ ;  /* 0xffffffffe2007810 */ /* 0x000fe20007ffe0ff */
[-C--:B------:R-:W-:Y:S04]  /*12be0*/  HMMA.16816.F32 R140, R160, R144.reuse, R20 ;  /* 0x00000090a08c723c */ /* 0x080fe80000001814 */
[----:B------:R-:W-:Y:S01]  /*12bf0*/  FADD.FTZ R224, R165, R4 ;  /* 0x00000004a5e07221 */ /* 0x000fe20000010000 */
[----:B------:R-:W-:Y:S01]  /*12c00*/  MOV R226, R0 ;  /* 0x0000000000e27202 */ /* 0x000fe20000000f00 */
        /* <DEDUP_REMOVED lines=13> */
[----:B------:R-:W-:Y:S01]  /*12ce0*/  HMMA.16816.F32 R160, R160, R70, R64 ;  /* 0x00000046a0a0723c */ /* 0x000fe20000001840 */
[----:B------:R-:W-:Y:S07]  /*12cf0*/  @!UPT UIADD3 URZ, URZ, URZ, URZ ;  /* 0x0000003f3f3ff290 */ /* 0x000fee000fffe03f */
[----:B------:R-:W-:-:S11]  /*12d00*/  @P0 BRA `(.L_x_2252) ;  /* 0xffffcd6000000947 */ /* 0x000fd6000383ffff */
.L_x_2245:
[----:B------:R-:W-:Y:S05]  /*12d10*/  BRA.DIV ~URZ, `(.L_x_2253) ;  /* 0x00005fc27f007947 */ /* 0x000fea000b800000 */
[----:B------:R1:W2:Y:S02]  /*12d20*/  SHFL.BFLY PT, R0, R225, 0x2, 0x1f ;  /* 0x0c401f00e1007f89 */ /* 0x0002a400000e0000 */
.L_x_2343:
        /* <DEDUP_REMOVED lines=15> */
.L_x_2344:
[----:B------:R-:W-:Y:S01]  /*12e20*/  FSETP.NE.FTZ.AND P3, PT, R4, RZ, PT ;  /* 0x000000ff0400720b */ /* 0x000fe20003f75000 */
[----:B------:R-:W-:Y:S01]  /*12e30*/  CS2R R2, SRZ ;  /* 0x0000000000027805 */ /* 0x000fe2000001ff00 */
[----:B------:R-:W-:Y:S02]  /*12e40*/  MOV R0, RZ ;  /* 0x000000ff00007202 */ /* 0x000fe40000000f00 */
[----:B------:R-:W-:Y:S02]  /*12e50*/  FSETP.NE.FTZ.AND P2, PT, R6, RZ, PT ;  /* 0x000000ff0600720b */ /* 0x000fe40003f55000 */
[----:B------:R-:W-:Y:S02]  /*12e60*/  FSETP.NE.FTZ.AND P1, PT, R5, RZ, PT ;  /* 0x000000ff0500720b */ /* 0x000fe40003f35000 */
[----:B------:R-:W-:-:S02]  /*12e70*/  MOV R25, 0xff800000 ;  /* 0xff80000000197802 */ /* 0x000fc40000000f00 */
[----:B------:R-:W-:Y:S02]  /*12e80*/  MOV R23, 0xff800000 ;  /* 0xff80000000177802 */ /* 0x000fe40000000f00 */
[----:B------:R-:W-:Y:S01]  /*12e90*/  MOV R24, 0xff800000 ;  /* 0xff80000000187802 */ /* 0x000fe20000000f00 */
[----:B------:R-:W2:Y:S01]  /*12ea0*/  @P3 MUFU.RCP R0, R4 ;  /* 0x0000000400003308 */ /* 0x000ea20000001000 */
[----:B------:R-:W-:-:S05]  /*12eb0*/  MOV R22, 0xff800000 ;  /* 0xff80000000167802 */ /* 0x000fca0000000f00 */
[----:B------:R-:W-:Y:S02]  /*12ec0*/  @P1 MOV R10, 0x3f317218 ;  /* 0x3f317218000a1802 */ /* 0x000fe40000000f00 */
[----:B------:R3:W-:Y:S01]  /*12ed0*/  @P3 MUFU.LG2 R9, R4 ;  /* 0x0000000400093308 */ /* 0x0007e20000000c00 */
[----:B--2---:R-:W-:-:S07]  /*12ee0*/  FMUL.FTZ R64, R0, R132 ;  /* 0x0000008400407220 */ /* 0x004fce0000410000 */
[----:B------:R-:W-:Y:S01]  /*12ef0*/  @P2 MUFU.RCP R3, R6 ;  /* 0x0000000600032308 */ /* 0x000fe20000001000 */
[C---:B------:R-:W-:Y:S02]  /*12f00*/  FMUL.FTZ R65, R0.reuse, R133 ;  /* 0x0000008500417220 */ /* 0x040fe40000410000 */
[C---:B------:R-:W-:Y:S02]  /*12f10*/  FMUL.FTZ R66, R0.reuse, R136 ;  /* 0x0000008800427220 */ /* 0x040fe40000410000 */
[----:B------:R-:W-:Y:S02]  /*12f20*/  FMUL.FTZ R67, R0, R137 ;  /* 0x0000008900437220 */ /* 0x000fe40000410000 */
[----:B-1-3--:R-:W-:Y:S01]  /*12f30*/  FADD.FTZ R4, R8, R7 ;  /* 0x0000000708047221 */ /* 0x00afe20000010000 */
[----:B------:R-:W-:Y:S01]  /*12f40*/  @P1 MUFU.RCP R2, R5 ;  /* 0x0000000500021308 */ /* 0x000fe20000001000 */
[C---:B------:R-:W-:Y:S02]  /*12f50*/  FMUL.FTZ R68, R0.reuse, R140 ;  /* 0x0000008c00447220 */ /* 0x040fe40000410000 */
[----:B------:R-:W-:Y:S01]  /*12f60*/  FMUL.FTZ R69, R0, R141 ;  /* 0x0000008d00457220 */ /* 0x000fe20000410000 */
[----:B------:R-:W-:Y:S01]  /*12f70*/  FSETP.NE.FTZ.AND P0, PT, R4, RZ, PT ;  /* 0x000000ff0400720b */ /* 0x000fe20003f15000 */
[----:B------:R-:W-:-:S02]  /*12f80*/  FMUL.FTZ R70, R0, R144 ;  /* 0x0000009000467220 */ /* 0x000fc40000410000 */
[C---:B------:R-:W-:Y:S01]  /*12f90*/  FMUL.FTZ R71, R0.reuse, R145 ;  /* 0x0000009100477220 */ /* 0x040fe20000410000 */
[----:B----4-:R-:W1:Y:S01]  /*12fa0*/  @P2 MUFU.LG2 R7, R6 ;  /* 0x0000000600072308 */ /* 0x010e620000000c00 */
        /* <DEDUP_REMOVED lines=8> */
[----:B------:R2:W3:Y:S01]  /*13030*/  @P1 MUFU.LG2 R0, R5 ;  /* 0x0000000500001308 */ /* 0x0004e20000000c00 */
[----:B-1----:R-:W-:Y:S02]  /*13040*/  @P2 FMUL.FTZ R8, R7, 0.69314718246459960938 ;  /* 0x3f31721807082820 */ /* 0x002fe40000410000 */
[C---:B------:R-:W-:Y:S02]  /*13050*/  FMUL.FTZ R78, R3.reuse, R134 ;  /* 0x00000086034e7220 */ /* 0x040fe40000410000 */
[----:B------:R-:W-:-:S02]  /*13060*/  FMUL.FTZ R79, R3, R135 ;  /* 0x00000087034f7220 */ /* 0x000fc40000410000 */
[C---:B------:R-:W-:Y:S02]  /*13070*/  FMUL.FTZ R80, R3.reuse, R138 ;  /* 0x0000008a03507220 */ /* 0x040fe40000410000 */
[C---:B------:R-:W-:Y:S02]  /*13080*/  FMUL.FTZ R81, R3.reuse, R139 ;  /* 0x0000008b03517220 */ /* 0x040fe40000410000 */
[C---:B------:R-:W-:Y:S02]  /*13090*/  FMUL.FTZ R82, R3.reuse, R142 ;  /* 0x0000008e03527220 */ /* 0x040fe40000410000 */
[C---:B------:R-:W-:Y:S02]  /*130a0*/  FMUL.FTZ R83, R3.reuse, R143 ;  /* 0x0000008f03537220 */ /* 0x040fe40000410000 */
[C---:B------:R-:W-:Y:S01]  /*130b0*/  FMUL.FTZ R94, R3.reuse, R146 ;  /* 0x00000092035e7220 */ /* 0x040fe20000410000 */
[----:B--2---:R-:W-:Y:S01]  /*130c0*/  @P2 MOV R5, 0x3f317218 ;  /* 0x3f31721800052802 */ /* 0x004fe20000000f00 */
[----:B---3--:R-:W-:Y:S01]  /*130d0*/  @P1 FMUL.FTZ R7, R0, 0.69314718246459960938 ;  /* 0x3f31721800071820 */ /* 0x008fe20000410000 */
        /* <DEDUP_REMOVED lines=58> */
.L_x_2183:
[----:B-1----:R1:W5:Y:S04]  /*13480*/  LDL R6, [R1+0x30] ;  /* 0x0000300001067983 */ /* 0x0023680000100800 */
[----:B------:R-:W3:Y:S01]  /*13490*/  S2R R2, SR_TID.X ;  /* 0x0000000000027919 */ /* 0x000ee20000002100 */
[----:B------:R-:W-:Y:S01]  /*134a0*/  BSSY B0, `(.L_x_2255) ;  /* 0x0000011000007945 */ /* 0x000fe20003800000 */
[----:B---3--:R-:W-:-:S13]  /*134b0*/  LOP3.LUT P0, RZ, R2, 0x7f, RZ, 0xc0, !PT ;  /* 0x0000007f02ff7812 */ /* 0x008fda000780c0ff */
[----:B------:R-:W-:Y:S05]  /*134c0*/  @P0 BRA `(.L_x_2256) ;  /* 0x000000e000000947 */ /* 0x000fea0003800000 */
[----:B-1----:R-:W1:Y:S01]  /*134d0*/  S2R R4, SR_LANEID ;  /* 0x0000000000047919 */ /* 0x002e620000000000 */
[----:B------:R-:W-:Y:S01]  /*134e0*/  VOTEU.ANY UR4, UPT, PT ;  /* 0x0000000000047886 */ /* 0x000fe200038e0100 */
[----:B------:R-:W-:Y:S01]  /*134f0*/  IMAD.MOV.U32 R5, RZ, RZ, c[0x0][0x564] ;  /* 0x00015900ff057624 */ /* 0x000fe200078e00ff */
[----:B--2---:R-:W1:Y:S08]  /*13500*/  FLO.U32 R3, UR4 ;  /* 0x0000000400037d00 */ /* 0x004e7000080e0000 */
        /* <DEDUP_REMOVED lines=10> */
.L_x_2256:
[----:B-1----:R-:W-:Y:S05]  /*135b0*/  BSYNC B0 ;  /* 0x0000000000007941 */ /* 0x002fea0003800000 */
.L_x_2255:
[----:B------:R-:W-:Y:S01]  /*135c0*/  PRMT R0, R0, 0x9910, RZ ;  /* 0x0000991000007816 */ /* 0x000fe200000000ff */
[----:B------:R-:W-:Y:S01]  /*135d0*/  BSSY B1, `(.L_x_2257) ;  /* 0x00002f4000017945 */ /* 0x000fe20003800000 */
[----:B-----5:R-:W-:Y:S02]  /*135e0*/  IMAD.MOV.U32 R84, RZ, RZ, R6 ;  /* 0x000000ffff547224 */ /* 0x020fe400078e0006 */
[----:B------:R-:W-:-:S13]  /*135f0*/  ISETP.NE.AND P0, PT, R0, RZ, PT ;  /* 0x000000ff0000720c */ /* 0x000fda0003f05270 */
[----:B------:R-:W-:Y:S05]  /*13600*/  @!P0 BRA `(.L_x_2258) ;  /* 0x0000230000008947 */ /* 0x000fea0003800000 */
[----:B------:R-:W3:Y:S04]  /*13610*/  LDL R6, [R1+0x8c] ;  /* 0x00008c0001067983 */ /* 0x000ee80000100800 */
[----:B------:R-:W4:Y:S04]  /*13620*/  LDL R5, [R1+0x9c] ;  /* 0x00009c0001057983 */ /* 0x000f280000100800 */
        /* <DEDUP_REMOVED lines=96> */
.L_x_2259:
        /* <DEDUP_REMOVED lines=93> */
[----:B-1----:R-:W2:Y:S01]  /*14200*/  LDL R88, [R1] ;  /* 0x0000000001587983 */ /* 0x002ea20000100800 */
[----:B------:R-:W-:Y:S01]  /*14210*/  IMAD R16, R16, c[0x0][0x3a0], RZ ;  /* 0x0000e80010107a24 */ /* 0x000fe200078e02ff */
[----:B------:R-:W-:Y:S01]  /*14220*/  SHF.R.S32.HI R4, RZ, 0x1f, R2 ;  /* 0x0000001fff047819 */ /* 0x000fe20000011402 */
[C---:B------:R-:W-:Y:S01]  /*14230*/  IMAD.WIDE.U32 R6, R3.reuse, c[0x0][0x3a0], RZ ;  /* 0x0000e80003067a25 */ /* 0x040fe200078e00ff */
[----:B------:R1:W3:Y:S01]  /*14240*/  LDS.128 R12, [R213+0x80] ;  /* 0x00008000d50c7984 */ /* 0x0002e20000000c00 */
[----:B------:R-:W-:Y:S02]  /*14250*/  ISETP.GE.AND P2, PT, R244, c[0x0][0x3c8], PT ;  /* 0x0000f200f4007a0c */ /* 0x000fe40003f46270 */
        /* <DEDUP_REMOVED lines=20> */
[----:B--2---:R-:W-:-:S04]  /*143a0*/  LEA R8, R85, R88, 0x7 ;  /* 0x0000005855087211 */ /* 0x004fc800078e38ff */
        /* <DEDUP_REMOVED lines=16> */
[----:B------:R-:W-:Y:S02]  /*144b0*/  LEA R4, R85, R10, 0x7 ;  /* 0x0000000a55047211 */ /* 0x000fe400078e38ff */
[----:B------:R-:W-:Y:S01]  /*144c0*/  LEA.HI.X R5, R2, c[0x0][0x384], R3, 0x1, P0 ;  /* 0x0000e10002057a11 */ /* 0x000fe200000f0c03 */
[----:B------:R-:W-:Y:S05]  /*144d0*/  BRA.DIV ~URZ, `(.L_x_2261) ;  /* 0x00004a927f007947 */ /* 0x000fea000b800000 */
[----:B-1-34-:R1:W2:Y:S02]  /*144e0*/  SHFL.IDX PT, R7, R5, RZ, 0x181f ;  /* 0x00181fff05077589 */ /* 0x01a2a400000e0000 */
.L_x_2345:
[----:B------:R-:W-:Y:S05]  /*144f0*/  BRA.DIV ~URZ, `(.L_x_2262) ;  /* 0x00004ae27f007947 */ /* 0x000fea000b800000 */
[----:B------:R3:W4:Y:S02]  /*14500*/  SHFL.IDX PT, R2, R6, RZ, 0x181f ;  /* 0x00181fff06027589 */ /* 0x00072400000e0000 */
.L_x_2346:
[----:B------:R-:W-:-:S13]  /*14510*/  ISETP.GE.OR P0, PT, R4, R0, P2 ;  /* 0x000000000400720c */ /* 0x000fda0001706670 */
[----:B----4-:R-:W-:-:S04]  /*14520*/  @!P0 LEA R2, P1, R244, R2, 0x1 ;  /* 0x00000002f4028211 */ /* 0x010fc800078208ff */
[----:B--2---:R-:W-:-:S05]  /*14530*/  @!P0 LEA.HI.X R3, R244, R7, R245, 0x1, P1 ;  /* 0x00000007f4038211 */ /* 0x004fca00008f0cf5 */
[----:B------:R2:W-:Y:S01]  /*14540*/  @!P0 ST.E.128 [R2.64], R12 ;  /* 0x0000000c02008985 */ /* 0x0005e2000c101d08 */
[----:B------:R-:W-:Y:S05]  /*14550*/  BRA.DIV ~URZ, `(.L_x_2263) ;  /* 0x00004af27f007947 */ /* 0x000fea000b800000 */
[----:B------:R4:W1:Y:S04]  /*14560*/  SHFL.IDX PT, R7, R5, 0x1, 0x181f ;  /* 0x00381f0005077f89 */ /* 0x00086800000e0000 */
[----:B--2---:R4:W2:Y:S02]  /*14570*/  SHFL.IDX PT, R2, R6, 0x1, 0x181f ;  /* 0x00381f0006027f89 */ /* 0x0048a400000e0000 */
.L_x_2347:
[----:B------:R-:W-:-:S04]  /*14580*/  IADD3 R3, R4, 0x10, RZ ;  /* 0x0000001004037810 */ /* 0x000fc80007ffe0ff */
[----:B------:R-:W-:-:S13]  /*14590*/  ISETP.GE.OR P0, PT, R3, R0, P2 ;  /* 0x000000000300720c */ /* 0x000fda0001706670 */
[----:B--2---:R-:W-:-:S04]  /*145a0*/  @!P0 LEA R2, P1, R244, R2, 0x1 ;  /* 0x00000002f4028211 */ /* 0x004fc800078208ff */
[----:B-1----:R-:W-:-:S05]  /*145b0*/  @!P0 LEA.HI.X R3, R244, R7, R245, 0x1, P1 ;  /* 0x00000007f4038211 */ /* 0x002fca00008f0cf5 */
[----:B------:R1:W-:Y:S01]  /*145c0*/  @!P0 ST.E.128 [R2.64], R16 ;  /* 0x0000001002008985 */ /* 0x0003e2000c101d08 */
[----:B------:R-:W-:Y:S05]  /*145d0*/  BRA.DIV ~URZ, `(.L_x_2264) ;  /* 0x00004b427f007947 */ /* 0x000fea000b800000 */
[----:B------:R2:W1:Y:S02]  /*145e0*/  SHFL.IDX PT, R7, R5, 0x2, 0x181f ;  /* 0x00581f0005077f89 */ /* 0x00046400000e0000 */
.L_x_2348:
[----:B------:R-:W-:Y:S05]  /*145f0*/  BRA.DIV ~URZ, `(.L_x_2265) ;  /* 0x00004b927f007947 */ /* 0x000fea000b800000 */
[----:B-1----:R1:W2:Y:S02]  /*14600*/  SHFL.IDX PT, R2, R6, 0x2, 0x181f ;  /* 0x00581f0006027f89 */ /* 0x0022a400000e0000 */
.L_x_2349:
        /* <DEDUP_REMOVED lines=8> */
.L_x_2350:
[----:B------:R-:W-:-:S04]  /*14690*/  IADD3 R3, R4, 0x30, RZ ;  /* 0x0000003004037810 */ /* 0x000fc80007ffe0ff */
[----:B------:R-:W-:-:S13]  /*146a0*/  ISETP.GE.OR P0, PT, R3, R0, P2 ;  /* 0x000000000300720c */ /* 0x000fda0001706670 */
[----:B--2---:R-:W-:-:S04]  /*146b0*/  @!P0 LEA R2, P1, R244, R2, 0x1 ;  /* 0x00000002f4028211 */ /* 0x004fc800078208ff */
[----:B------:R-:W-:-:S05]  /*146c0*/  @!P0 LEA.HI.X R3, R244, R7, R245, 0x1, P1 ;  /* 0x00000007f4038211 */ /* 0x000fca00008f0cf5 */
[----:B------:R2:W-:Y:S01]  /*146d0*/  @!P0 ST.E.128 [R2.64], R24 ;  /* 0x0000001802008985 */ /* 0x0005e2000c101d08 */
[----:B------:R-:W-:Y:S05]  /*146e0*/  BRA.DIV ~URZ, `(.L_x_2267) ;  /* 0x00004be27f007947 */ /* 0x000fea000b800000 */
[----:B------:R1:W2:Y:S02]  /*146f0*/  SHFL.IDX PT, R7, R5, 0x4, 0x181f ;  /* 0x00981f0005077f89 */ /* 0x0002a400000e0000 */
.L_x_2351:
[----:B------:R-:W-:Y:S05]  /*14700*/  BRA.DIV ~URZ, `(.L_x_2268) ;  /* 0x00004c327f007947 */ /* 0x000fea000b800000 */
[----:B--2---:R2:W1:Y:S02]  /*14710*/  SHFL.IDX PT, R2, R6, 0x4, 0x181f ;  /* 0x00981f0006027f89 */ /* 0x00446400000e0000 */
.L_x_2352:
        /* <DEDUP_REMOVED lines=8> */
.L_x_2353:
[----:B------:R-:W-:-:S04]  /*147a0*/  IADD3 R3, R4, 0x50, RZ ;  /* 0x0000005004037810 */ /* 0x000fc80007ffe0ff */
[----:B------:R-:W-:-:S13]  /*147b0*/  ISETP.GE.OR P0, PT, R3, R0, P2 ;  /* 0x000000000300720c */ /* 0x000fda0001706670 */
[----:B---3--:R-:W-:-:S04]  /*147c0*/  @!P0 LEA R2, P1, R244, R2, 0x1 ;  /* 0x00000002f4028211 */ /* 0x008fc800078208ff */
[----:B--2---:R-:W-:-:S05]  /*147d0*/  @!P0 LEA.HI.X R3, R244, R7, R245, 0x1, P1 ;  /* 0x00000007f4038211 */ /* 0x004fca00008f0cf5 */
[----:B------:R2:W-:Y:S01]  /*147e0*/  @!P0 ST.E.128 [R2.64], R32 ;  /* 0x0000002002008985 */ /* 0x0005e2000c101d08 */
[----:B------:R-:W-:Y:S05]  /*147f0*/  BRA.DIV ~URZ, `(.L_x_2270) ;  /* 0x00004c827f007947 */ /* 0x000fea000b800000 */
[----:B------:R3:W1:Y:S02]  /*14800*/  SHFL.IDX PT, R7, R5, 0x6, 0x181f ;  /* 0x00d81f0005077f89 */ /* 0x00066400000e0000 */
.L_x_2354:
[----:B------:R-:W-:Y:S05]  /*14810*/  BRA.DIV ~URZ, `(.L_x_2271) ;  /* 0x00004cd27f007947 */ /* 0x000fea000b800000 */
[----:B--2---:R2:W3:Y:S02]  /*14820*/  SHFL.IDX PT, R2, R6, 0x6, 0x181f ;  /* 0x00d81f0006027f89 */ /* 0x0044e400000e0000 */
.L_x_2355:
        /* <DEDUP_REMOVED lines=8> */
.L_x_2356:
[----:B------:R-:W-:-:S04]  /*148b0*/  IADD3 R2, R4, 0x70, RZ ;  /* 0x0000007004027810 */ /* 0x000fc80007ffe0ff */
[----:B------:R-:W-:-:S13]  /*148c0*/  ISETP.GE.OR P0, PT, R2, R0, P2 ;  /* 0x000000000200720c */ /* 0x000fda0001706670 */
[----:B------:R-:W-:Y:S05]  /*148d0*/  @P0 BRA `(.L_x_2273) ;  /* 0x00001c3000000947 */ /* 0x000fea0003800000 */
[----:B----4-:R-:W-:-:S04]  /*148e0*/  LEA R2, P0, R244, R3, 0x1 ;  /* 0x00000003f4027211 */ /* 0x010fc800078008ff */
[----:B---3--:R-:W-:-:S05]  /*148f0*/  LEA.HI.X R3, R244, R5, R245, 0x1, P0 ;  /* 0x00000005f4037211 */ /* 0x008fca00000f0cf5 */
[----:B------:R3:W-:Y:S01]  /*14900*/  ST.E.128 [R2.64], R40 ;  /* 0x0000002802007985 */ /* 0x0007e2000c101d08 */
[----:B------:R-:W-:Y:S05]  /*14910*/  BRA `(.L_x_2273) ;  /* 0x00001bf000007947 */ /* 0x000fea0003800000 */
.L_x_2260:
        /* <DEDUP_REMOVED lines=33> */
.L_x_2357:
[----:B------:R-:W-:Y:S05]  /*14b30*/  BRA.DIV ~URZ, `(.L_x_2275) ;  /* 0x00004b627f007947 */ /* 0x000fea000b800000 */
[----:B------:R3:W4:Y:S02]  /*14b40*/  SHFL.IDX PT, R0, R12, RZ, 0x1c1f ;  /* 0x001c1fff0c007589 */ /* 0x00072400000e0000 */
.L_x_2358:
        /* <DEDUP_REMOVED lines=50> */
.L_x_2277:
[----:B------:R-:W-:Y:S05]  /*14e70*/  BSYNC B0 ;  /* 0x0000000000007941 */ /* 0x000fea0003800000 */
.L_x_2276:
[----:B------:R-:W-:Y:S05]  /*14e80*/  BRA.DIV ~URZ, `(.L_x_2278) ;  /* 0x000048827f007947 */ /* 0x000fea000b800000 */
[----:B--2---:R2:W1:Y:S04]  /*14e90*/  SHFL.IDX PT, R4, R5, 0x1, 0x1c1f ;  /* 0x003c1f0005047f89 */ /* 0x00446800000e0000 */
[----:B----4-:R2:W4:Y:S02]  /*14ea0*/  SHFL.IDX PT, R0, R12, 0x1, 0x1c1f ;  /* 0x003c1f000c007f89 */ /* 0x01052400000e0000 */
.L_x_2359:
        /* <DEDUP_REMOVED lines=50> */
.L_x_2280:
[----:B------:R-:W-:Y:S05]  /*151d0*/  BSYNC B0 ;  /* 0x0000000000007941 */ /* 0x000fea0003800000 */
.L_x_2279:
[----:B------:R-:W-:Y:S05]  /*151e0*/  BRA.DIV ~URZ, `(.L_x_2281) ;  /* 0x000045f27f007947 */ /* 0x000fea000b800000 */
[----:B-1----:R1:W2:Y:S02]  /*151f0*/  SHFL.IDX PT, R4, R5, 0x2, 0x1c1f ;  /* 0x005c1f0005047f89 */ /* 0x0022a400000e0000 */
.L_x_2360:
[----:B------:R-:W-:Y:S05]  /*15200*/  BRA.DIV ~URZ, `(.L_x_2282) ;  /* 0x000046427f007947 */ /* 0x000fea000b800000 */
[----:B----4-:R4:W1:Y:S02]  /*15210*/  SHFL.IDX PT, R0, R12, 0x2, 0x1c1f ;  /* 0x005c1f000c007f89 */ /* 0x01086400000e0000 */
.L_x_2361:
        /* <DEDUP_REMOVED lines=52> */
.L_x_2284:
[----:B------:R-:W-:Y:S05]  /*15560*/  BSYNC B0 ;  /* 0x0000000000007941 */ /* 0x000fea0003800000 */
.L_x_2283:
[----:B------:R-:W-:Y:S05]  /*15570*/  BRA.DIV ~URZ, `(.L_x_2285) ;  /* 0x000043427f007947 */ /* 0x000fea000b800000 */
[----:B--2---:R2:W3:Y:S04]  /*15580*/  SHFL.IDX PT, R4, R5, 0x3, 0x1c1f ;  /* 0x007c1f0005047f89 */ /* 0x0044e800000e0000 */
[----:B-1----:R2:W1:Y:S02]  /*15590*/  SHFL.IDX PT, R0, R12, 0x3, 0x1c1f ;  /* 0x007c1f000c007f89 */ /* 0x00246400000e0000 */
.L_x_2362:
        /* <DEDUP_REMOVED lines=55> */
.L_x_2258:
[----:B------:R-:W3:Y:S04]  /*15910*/  LDL.LU R0, [R1+0x50] ;  /* 0x0000500001007983 */ /* 0x000ee80000300800 */
[----:B------:R-:W4:Y:S01]  /*15920*/  LDL.LU R7, [R1+0x54] ;  /* 0x0000540001077983 */ /* 0x000f220000300800 */
[----:B------:R-:W-:Y:S02]  /*15930*/  ISETP.NE.U32.AND P0, PT, RZ, c[0x0][0x508], PT ;  /* 0x00014200ff007a0c */ /* 0x000fe40003f05070 */
[----:B------:R-:W-:Y:S01]  /*15940*/  ISETP.NE.U32.AND P3, PT, RZ, c[0x0][0x500], PT ;  /* 0x00014000ff007a0c */ /* 0x000fe20003f65070 */
[----:B--2---:R-:W2:Y:S01]  /*15950*/  LDL.LU R6, [R1+0x84] ;  /* 0x0000840001067983 */ /* 0x004ea20000300800 */
[----:B------:R-:W-:Y:S01]  /*15960*/  ISETP.NE.AND.EX P2, PT, RZ, c[0x0][0x50c], PT, P0 ;  /* 0x00014300ff007a0c */ /* 0x000fe20003f45300 */
[----:B------:R-:W-:Y:S01]  /*15970*/  IMAD.MOV.U32 R19, RZ, RZ, c[0x0][0x388] ;  /* 0x0000e200ff137624 */ /* 0x000fe200078e00ff */
        /* <DEDUP_REMOVED lines=15> */
.L_x_2286:
        /* <DEDUP_REMOVED lines=60> */
.L_x_2288:
[----:B------:R-:W-:Y:S05]  /*15e30*/  BSYNC B0 ;  /* 0x0000000000007941 */ /* 0x000fea0003800000 */
.L_x_2287:
[----:B------:R-:W-:-:S13]  /*15e40*/  ISETP.GT.AND P0, PT, R18, 0x1, PT ;  /* 0x000000011200780c */ /* 0x000fda0003f04270 */
[----:B------:R-:W-:Y:S05]  /*15e50*/  @P0 BRA `(.L_x_2273) ;  /* 0x000006b000000947 */ /* 0x000fea0003800000 */
[----:B-1----:R-:W2:Y:S04]  /*15e60*/  LDL.LU R2, [R1+0x34] ;  /* 0x0000340001027983 */ /* 0x002ea80000300800 */
[----:B------:R-:W3:Y:S01]  /*15e70*/  LDL R5, [R1] ;  /* 0x0000000001057983 */ /* 0x000ee20000100800 */
        /* <DEDUP_REMOVED lines=11> */
[----:B---3--:R-:W-:Y:S01]  /*15f30*/  LEA R4, R10, R5, 0x7 ;  /* 0x000000050a047211 */ /* 0x008fe200078e38ff */
        /* <DEDUP_REMOVED lines=27> */
.L_x_2363:
[----:B------:R-:W-:Y:S05]  /*160f0*/  BRA.DIV ~URZ, `(.L_x_2290) ;  /* 0x000039027f007947 */ /* 0x000fea000b800000 */
[----:B------:R3:W4:Y:S02]  /*16100*/  SHFL.IDX PT, R2, R6, RZ, 0x181f ;  /* 0x00181fff06027589 */ /* 0x00072400000e0000 */
.L_x_2364:
        /* <DEDUP_REMOVED lines=8> */
.L_x_2365:
[----:B------:R-:W-:-:S04]  /*16190*/  IADD3 R3, R0, 0x10, RZ ;  /* 0x0000001000037810 */ /* 0x000fc80007ffe0ff */
[----:B------:R-:W-:-:S13]  /*161a0*/  ISETP.GE.OR P0, PT, R3, R4, P2 ;  /* 0x000000040300720c */ /* 0x000fda0001706670 */
[----:B--2---:R-:W-:-:S04]  /*161b0*/  @!P0 LEA R2, P1, R244, R2, 0x1 ;  /* 0x00000002f4028211 */ /* 0x004fc800078208ff */
[----:B-1----:R-:W-:-:S05]  /*161c0*/  @!P0 LEA.HI.X R3, R244, R7, R245, 0x1, P1 ;  /* 0x00000007f4038211 */ /* 0x002fca00008f0cf5 */
[----:B------:R1:W-:Y:S01]  /*161d0*/  @!P0 ST.E.128 [R2.64], RZ ;  /* 0x000000ff02008985 */ /* 0x0003e2000c101d08 */
[----:B------:R-:W-:Y:S05]  /*161e0*/  BRA.DIV ~URZ, `(.L_x_2292) ;  /* 0x000039527f007947 */ /* 0x000fea000b800000 */
[----:B------:R2:W1:Y:S02]  /*161f0*/  SHFL.IDX PT, R7, R5, 0x2, 0x181f ;  /* 0x00581f0005077f89 */ /* 0x00046400000e0000 */
.L_x_2366:
[----:B------:R-:W-:Y:S05]  /*16200*/  BRA.DIV ~URZ, `(.L_x_2293) ;  /* 0x000039a27f007947 */ /* 0x000fea000b800000 */
[----:B-1----:R1:W2:Y:S02]  /*16210*/  SHFL.IDX PT, R2, R6, 0x2, 0x181f ;  /* 0x00581f0006027f89 */ /* 0x0022a400000e0000 */
.L_x_2367:
        /* <DEDUP_REMOVED lines=8> */
.L_x_2368:
[----:B------:R-:W-:-:S04]  /*162a0*/  IADD3 R3, R0, 0x30, RZ ;  /* 0x0000003000037810 */ /* 0x000fc80007ffe0ff */
[----:B------:R-:W-:-:S13]  /*162b0*/  ISETP.GE.OR P0, PT, R3, R4, P2 ;  /* 0x000000040300720c */ /* 0x000fda0001706670 */
[----:B--2---:R-:W-:-:S04]  /*162c0*/  @!P0 LEA R2, P1, R244, R2, 0x1 ;  /* 0x00000002f4028211 */ /* 0x004fc800078208ff */
[----:B------:R-:W-:-:S05]  /*162d0*/  @!P0 LEA.HI.X R3, R244, R7, R245, 0x1, P1 ;  /* 0x00000007f4038211 */ /* 0x000fca00008f0cf5 */
[----:B------:R2:W-:Y:S01]  /*162e0*/  @!P0 ST.E.128 [R2.64], RZ ;  /* 0x000000ff02008985 */ /* 0x0005e2000c101d08 */
[----:B------:R-:W-:Y:S05]  /*162f0*/  BRA.DIV ~URZ, `(.L_x_2295) ;  /* 0x000039f27f007947 */ /* 0x000fea000b800000 */
[----:B------:R1:W2:Y:S02]  /*16300*/  SHFL.IDX PT, R7, R5, 0x4, 0x181f ;  /* 0x00981f0005077f89 */ /* 0x0002a400000e0000 */
.L_x_2369:
[----:B------:R-:W-:Y:S05]  /*16310*/  BRA.DIV ~URZ, `(.L_x_2296) ;  /* 0x00003a427f007947 */ /* 0x000fea000b800000 */
[----:B--2---:R2:W1:Y:S02]  /*16320*/  SHFL.IDX PT, R2, R6, 0x4, 0x181f ;  /* 0x00981f0006027f89 */ /* 0x00446400000e0000 */
.L_x_2370:
        /* <DEDUP_REMOVED lines=8> */
.L_x_2371:
[----:B------:R-:W-:-:S04]  /*163b0*/  IADD3 R3, R0, 0x50, RZ ;  /* 0x0000005000037810 */ /* 0x000fc80007ffe0ff */
[----:B------:R-:W-:-:S13]  /*163c0*/  ISETP.GE.OR P0, PT, R3, R4, P2 ;  /* 0x000000040300720c */ /* 0x000fda0001706670 */
[----:B---3--:R-:W-:-:S04]  /*163d0*/  @!P0 LEA R2, P1, R244, R2, 0x1 ;  /* 0x00000002f4028211 */ /* 0x008fc800078208ff */
[----:B--2---:R-:W-:-:S05]  /*163e0*/  @!P0 LEA.HI.X R3, R244, R7, R245, 0x1, P1 ;  /* 0x00000007f4038211 */ /* 0x004fca00008f0cf5 */
[----:B------:R2:W-:Y:S01]  /*163f0*/  @!P0 ST.E.128 [R2.64], RZ ;  /* 0x000000ff02008985 */ /* 0x0005e2000c101d08 */
[----:B------:R-:W-:Y:S05]  /*16400*/  BRA.DIV ~URZ, `(.L_x_2298) ;  /* 0x00003a927f007947 */ /* 0x000fea000b800000 */
[----:B------:R3:W1:Y:S02]  /*16410*/  SHFL.IDX PT, R7, R5, 0x6, 0x181f ;  /* 0x00d81f0005077f89 */ /* 0x00066400000e0000 */
.L_x_2372:
[----:B------:R-:W-:Y:S05]  /*16420*/  BRA.DIV ~URZ, `(.L_x_2299) ;  /* 0x00003ae27f007947 */ /* 0x000fea000b800000 */
[----:B--2---:R2:W3:Y:S02]  /*16430*/  SHFL.IDX PT, R2, R6, 0x6, 0x181f ;  /* 0x00d81f0006027f89 */ /* 0x0044e400000e0000 */
.L_x_2373:
        /* <DEDUP_REMOVED lines=8> */
.L_x_2374:
[----:B------:R-:W-:-:S04]  /*164c0*/  IADD3 R0, R0, 0x70, RZ ;  /* 0x0000007000007810 */ /* 0x000fc80007ffe0ff */
[----:B------:R-:W-:-:S13]  /*164d0*/  ISETP.GE.OR P0, PT, R0, R4, P2 ;  /* 0x000000040000720c */ /* 0x000fda0001706670 */
[----:B----4-:R-:W-:-:S04]  /*164e0*/  @!P0 LEA R2, P1, R244, R2, 0x1 ;  /* 0x00000002f4028211 */ /* 0x010fc800078208ff */
[----:B---3--:R-:W-:-:S05]  /*164f0*/  @!P0 LEA.HI.X R3, R244, R5, R245, 0x1, P1 ;  /* 0x00000005f4038211 */ /* 0x008fca00008f0cf5 */
[----:B------:R3:W-:Y:S04]  /*16500*/  @!P0 ST.E.128 [R2.64], RZ ;  /* 0x000000ff02008985 */ /* 0x0007e8000c101d08 */
.L_x_2273:
[----:B------:R-:W-:Y:S05]  /*16510*/  BSYNC B1 ;  /* 0x0000000000017941 */ /* 0x000fea0003800000 */
.L_x_2257:
        /* <DEDUP_REMOVED lines=15> */
.L_x_2375:
[----:B------:R-:W-:Y:S05]  /*16610*/  BRA.DIV ~URZ, `(.L_x_2303) ;  /* 0x00003aa27f007947 */ /* 0x000fea000b800000 */
[----:B------:R3:W1:Y:S02]  /*16620*/  SHFL.IDX PT, R8, R84, 0x1, 0x1f ;  /* 0x00201f0054087f89 */ /* 0x00066400000e0000 */
.L_x_2376:
        /* <DEDUP_REMOVED lines=19> */
.L_x_2377:
        /* <DEDUP_REMOVED lines=16> */
.L_x_2378:
[----:B----4-:R-:W-:Y:S01]  /*16860*/  IMAD R0, R0, c[0x0][0x538], RZ ;  /* 0x00014e0000007a24 */ /* 0x010fe200078e02ff */
[----:B------:R-:W-:Y:S04]  /*16870*/  BSSY B1, `(.L_x_2306) ;  /* 0x0000084000017945 */ /* 0x000fe80003800000 */
[----:B-1----:R-:W-:-:S04]  /*16880*/  IADD3 R8, R0, R8, RZ ;  /* 0x0000000800087210 */ /* 0x002fc80007ffe0ff */
[----:B--2---:R-:W-:-:S13]  /*16890*/  ISETP.GT.AND P0, PT, R8, R9, PT ;  /* 0x000000090800720c */ /* 0x004fda0003f04270 */
[----:B------:R-:W-:Y:S05]  /*168a0*/  @P0 BRA `(.L_x_2307) ;  /* 0x0000025000000947 */ /* 0x000fea0003800000 */
.L_x_2311:
        /* <DEDUP_REMOVED lines=17> */
.L_x_2379:
        /* <DEDUP_REMOVED lines=16> */
.L_x_2380:
[----:B--2---:R-:W-:-:S05]  /*16ac0*/  IMAD R0, R0, c[0x0][0x538], RZ ;  /* 0x00014e0000007a24 */ /* 0x004fca00078e02ff */
[----:B------:R-:W-:-:S04]  /*16ad0*/  IADD3 R8, R0, R8, RZ ;  /* 0x0000000800087210 */ /* 0x000fc80007ffe0ff */
[----:B------:R-:W-:-:S13]  /*16ae0*/  ISETP.GT.AND P0, PT, R8, R9, PT ;  /* 0x000000090800720c */ /* 0x000fda0003f04270 */
[----:B-1----:R-:W-:Y:S05]  /*16af0*/  @!P0 BRA `(.L_x_2311) ;  /* 0xfffffdb000008947 */ /* 0x002fea000383ffff */
.L_x_2307:
[----:B------:R-:W-:-:S05]  /*16b00*/  IADD3 R8, -R0, R8, RZ ;  /* 0x0000000800087210 */ /* 0x000fca0007ffe1ff */
[----:B------:R-:W-:-:S05]  /*16b10*/  IMAD R0, R4, c[0x0][0x538], R8 ;  /* 0x00014e0004007a24 */ /* 0x000fca00078e0208 */
[----:B------:R-:W-:Y:S01]  /*16b20*/  ISETP.GT.AND P0, PT, R0, R9, PT ;  /* 0x000000090000720c */ /* 0x000fe20003f04270 */
[----:B------:R-:W-:-:S12]  /*16b30*/  BRA.DIV ~URZ, `(.L_x_2312) ;  /* 0x000039e27f007947 */ /* 0x000fd8000b800000 */
[----:B------:R-:W-:-:S04]  /*16b40*/  VOTE.ANY R0, PT, !P0 ;  /* 0x0000000000007806 */ /* 0x000fc800040e0100 */
.L_x_2381:
[----:B------:R1:W2:Y:S01]  /*16b50*/  POPC R10, R0 ;  /* 0x00000000000a7309 */ /* 0x0002a20000000000 */
[----:B------:R-:W-:Y:S05]  /*16b60*/  BRA.DIV ~URZ, `(.L_x_2313) ;  /* 0x000039f27f007947 */ /* 0x000fea000b800000 */
[----:B--2---:R2:W4:Y:S04]  /*16b70*/  SHFL.IDX PT, R6, R6, R10, 0x1f ;  /* 0x00001f0a06067589 */ /* 0x00452800000e0000 */
[----:B------:R2:W1:Y:S02]  /*16b80*/  SHFL.IDX PT, R7, R7, R10, 0x1f ;  /* 0x00001f0a07077589 */ /* 0x00046400000e0000 */
.L_x_2382:
[----:B------:R-:W-:Y:S01]  /*16b90*/  ISETP.NE.AND P0, PT, R0, RZ, PT ;  /* 0x000000ff0000720c */ /* 0x000fe20003f05270 */
[----:B------:R-:W-:-:S12]  /*16ba0*/  BSSY B0, `(.L_x_2314) ;  /* 0x0000005000007945 */ /* 0x000fd80003800000 */
[----:B------:R-:W-:Y:S05]  /*16bb0*/  @!P0 BRA `(.L_x_2315) ;  /* 0x0000003000008947 */ /* 0x000fea0003800000 */
[----:B-1----:R-:W-:Y:S01]  /*16bc0*/  IADD3 R0, R10, -0x1, RZ ;  /* 0xffffffff0a007810 */ /* 0x002fe20007ffe0ff */
[----:B------:R-:W-:Y:S05]  /*16bd0*/  BRA.DIV ~URZ, `(.L_x_2316) ;  /* 0x00003a527f007947 */ /* 0x000fea000b800000 */
[----:B------:R1:W2:Y:S02]  /*16be0*/  SHFL.IDX PT, R11, R4, R0, 0x1f ;  /* 0x00001f00040b7589 */ /* 0x0002a400000e0000 */
.L_x_2315:
[----:B------:R-:W-:Y:S05]  /*16bf0*/  BSYNC B0 ;  /* 0x0000000000007941 */ /* 0x000fea0003800000 */
.L_x_2314:
        /* <DEDUP_REMOVED lines=70> */
.L_x_2308:
[----:B------:R-:W-:Y:S01]  /*17060*/  MOV R0, c[0x0][0x53c] ;  /* 0x00014f0000007a02 */ /* 0x000fe20000000f00 */
[----:B------:R1:W-:Y:S04]  /*17070*/  STL [R1+0x30], R9 ;  /* 0x0000300901007387 */ /* 0x0003e80000100800 */
[----:B------:R1:W-:Y:S04]  /*17080*/  STL [R1+0x34], RZ ;  /* 0x000034ff01007387 */ /* 0x0003e80000100800 */
[----:B------:R1:W-:Y:S04]  /*17090*/  STL [R1+0x38], RZ ;  /* 0x000038ff01007387 */ /* 0x0003e80000100800 */
[----:B------:R1:W-:Y:S02]  /*170a0*/  STL [R1+0x3c], R0 ;  /* 0x00003c0001007387 */ /* 0x0003e40000100800 */
.L_x_2317:
[----:B------:R-:W-:Y:S05]  /*170b0*/  BSYNC B1 ;  /* 0x0000000000017941 */ /* 0x000fea0003800000 */
.L_x_2306:
        /* <DEDUP_REMOVED lines=9> */
.L_x_2301:
[----:B-1----:R-:W3:Y:S02]  /*17150*/  LDL R0, [R1+0x3c] ;  /* 0x00003c0001007983 */ /* 0x002ee40000100800 */
[----:B---3--:R-:W-:-:S13]  /*17160*/  ISETP.GE.AND P0, PT, R0, c[0x0][0x53c], PT ;  /* 0x00014f0000007a0c */ /* 0x008fda0003f06270 */
[----:B--2-4-:R-:W-:Y:S01]  /*17170*/  @P0 CALL.REL.NOINC `(.L_x_2318) ;  /* 0x0000001000000944 */ /* 0x014fe20003c00000 */
[----:B------:R-:W-:Y:S05]  /*17180*/  BRA `(.L_x_2319) ;  /* 0xfffea8f000007947 */ /* 0x000fea000383ffff */
.L_x_2318:
[----:B------:R-:W-:Y:S05]  /*17190*/  EXIT ;  /* 0x000000000000794d */ /* 0x000fea0003800000 */
.L_x_2131:
[----:B------:R-:W-:Y:S01]  /*171a0*/  IMAD.MOV.U32 R0, RZ, RZ, R5 ;  /* 0x000000ffff007224 */ /* 0x000fe200078e0005 */
[----:B------:R-:W-:Y:S02]  /*171b0*/  MOV R2, 0x1 ;  /* 0x0000000100027802 */ /* 0x000fe40000000f00 */
[----:B------:R-:W-:Y:S02]  /*171c0*/  MOV R3, 0x171e0 ;  /* 0x000171e000037802 */ /* 0x000fe40000000f00 */
[----:B------:R-:W-:Y:S05]  /*171d0*/  CALL.REL.NOINC `($__internal_32_$__cuda_sm70_shflsync_up_p) ;  /* 0x0000357000007944 */ /* 0x000fea0003c00000 */
[----:B------:R-:W-:Y:S01]  /*171e0*/  MOV R0, R4 ;  /* 0x0000000400007202 */ /* 0x000fe20000000f00 */
[----:B------:R-:W-:Y:S05]  /*171f0*/  BRA `(.L_x_2320) ;  /* 0xfffe927000007947 */ /* 0x000fea000383ffff */
.L_x_2132:
[----:B------:R-:W-:Y:S01]  /*17200*/  IMAD.MOV.U32 R0, RZ, RZ, R5 ;  /* 0x000000ffff007224 */ /* 0x000fe200078e0005 */
[----:B------:R-:W-:Y:S02]  /*17210*/  MOV R2, 0x2 ;  /* 0x0000000200027802 */ /* 0x000fe40000000f00 */
[----:B------:R-:W-:Y:S02]  /*17220*/  MOV R3, 0x17240 ;  /* 0x0001724000037802 */ /* 0x000fe40000000f00 */
[----:B------:R-:W-:Y:S05]  /*17230*/  CALL.REL.NOINC `($__internal_32_$__cuda_sm70_shflsync_up_p) ;  /* 0x0000351000007944 */ /* 0x000fea0003c00000 */
[----:B------:R-:W-:Y:S01]  /*17240*/  SEL R0, R4, RZ, P4 ;  /* 0x000000ff04007207 */ /* 0x000fe20002000000 */
[----:B------:R-:W-:Y:S01]  /*17250*/  IMAD.MOV.U32 R2, RZ, RZ, 0x4 ;  /* 0x00000004ff027424 */ /* 0x000fe200078e00ff */
[----:B------:R-:W-:-:S03]  /*17260*/  MOV R3, 0x17290 ;  /* 0x0001729000037802 */ /* 0x000fc60000000f00 */
[----:B------:R-:W-:Y:S02]  /*17270*/  IMAD.IADD R0, R5, 0x1, R0 ;  /* 0x0000000105007824 */ /* 0x000fe400078e0200 */
        /* <DEDUP_REMOVED lines=13> */
[----:B------:R-:W-:Y:S02]  /*17350*/  MOV R3, 0x1f ;  /* 0x0000001f00037802 */ /* 0x000fe40000000f00 */
[----:B------:R-:W-:Y:S01]  /*17360*/  MOV R2, 0x173a0 ;  /* 0x000173a000027802 */ /* 0x000fe20000000f00 */
[----:B------:R-:W-:-:S04]  /*17370*/  IMAD.IADD R4, R0, 0x1, R4 ;  /* 0x0000000100047824 */ /* 0x000fc800078e0204 */
[----:B------:R-:W-:Y:S02]  /*17380*/  IMAD.MOV.U32 R216, RZ, RZ, R4 ;  /* 0x000000ffffd87224 */ /* 0x000fe400078e0004 */
[----:B------:R-:W-:Y:S05]  /*17390*/  CALL.REL.NOINC `($__internal_31_$__cuda_sm70_shflsync_idx_p) ;  /* 0x0000336000007944 */ /* 0x000fea0003c00000 */
[----:B------:R-:W-:Y:S01]  /*173a0*/  MOV R0, R215 ;  /* 0x000000d700007202 */ /* 0x000fe20000000f00 */
[----:B------:R-:W-:Y:S05]  /*173b0*/  BRA `(.L_x_2321) ;  /* 0xfffe91b000007947 */ /* 0x000fea000383ffff */
.L_x_2134:
[----:B------:R-:W-:Y:S02]  /*173c0*/  SEL R0, RZ, 0x1, P0 ;  /* 0x00000001ff007807 */ /* 0x000fe40000000000 */
[----:B------:R-:W-:Y:S02]  /*173d0*/  MOV R2, 0x173f0 ;  /* 0x000173f000027802 */ /* 0x000fe40000000f00 */
[----:B------:R-:W-:Y:S05]  /*173e0*/  CALL.REL.NOINC `($__internal_33_$__cuda_sm70_votesync_ballot) ;  /* 0x000033d000007944 */ /* 0x000fea0003c00000 */
[----:B------:R-:W-:Y:S05]  /*173f0*/  BRA `(.L_x_2322) ;  /* 0xfffe920000007947 */ /* 0x000fea000383ffff */
.L_x_2135:
[----:B------:R-:W-:Y:S01]  /*17400*/  IMAD.MOV.U32 R216, RZ, RZ, R8 ;  /* 0x000000ffffd87224 */ /* 0x000fe200078e0008 */
[----:B--2---:R-:W-:Y:S01]  /*17410*/  MOV R215, R13 ;  /* 0x0000000d00d77202 */ /* 0x004fe20000000f00 */
[----:B------:R-:W-:Y:S01]  /*17420*/  IMAD.MOV.U32 R3, RZ, RZ, 0x1f ;  /* 0x0000001fff037424 */ /* 0x000fe200078e00ff */
[----:B------:R-:W-:Y:S02]  /*17430*/  MOV R2, 0x17450 ;  /* 0x0001745000027802 */ /* 0x000fe40000000f00 */
[----:B-1----:R-:W-:Y:S05]  /*17440*/  CALL.REL.NOINC `($__internal_31_$__cuda_sm70_shflsync_idx_p) ;  /* 0x000032b000007944 */ /* 0x002fea0003c00000 */
[----:B------:R-:W-:Y:S01]  /*17450*/  IMAD.MOV.U32 R11, RZ, RZ, R215 ;  /* 0x000000ffff0b7224 */ /* 0x000fe200078e00d7 */
[----:B------:R-:W-:Y:S01]  /*17460*/  MOV R216, R7 ;  /* 0x0000000700d87202 */ /* 0x000fe20000000f00 */
[----:B------:R-:W-:Y:S01]  /*17470*/  IMAD.MOV.U32 R6, RZ, RZ, RZ ;  /* 0x000000ffff067224 */ /* 0x000fe200078e00ff */
[----:B------:R-:W-:Y:S01]  /*17480*/  MOV R215, R13 ;  /* 0x0000000d00d77202 */ /* 0x000fe20000000f00 */
[----:B------:R-:W-:Y:S01]  /*17490*/  IMAD.MOV.U32 R3, RZ, RZ, 0x1f ;  /* 0x0000001fff037424 */ /* 0x000fe200078e00ff */
[----:B------:R-:W-:-:S02]  /*174a0*/  MOV R2, 0x174c0 ;  /* 0x000174c000027802 */ /* 0x000fc40000000f00 */
[----:B------:R-:W-:Y:S05]  /*174b0*/  CALL.REL.NOINC `($__internal_31_$__cuda_sm70_shflsync_idx_p) ;  /* 0x0000324000007944 */ /* 0x000fea0003c00000 */
[----:B------:R-:W-:Y:S01]  /*174c0*/  MOV R10, R215 ;  /* 0x000000d7000a7202 */ /* 0x000fe20000000f00 */
[----:B------:R-:W-:Y:S05]  /*174d0*/  BRA `(.L_x_2323) ;  /* 0xfffe917000007947 */ /* 0x000fea000383ffff */
.L_x_2138:
[----:B------:R-:W-:Y:S01]  /*174e0*/  IMAD.MOV.U32 R216, RZ, RZ, R4 ;  /* 0x000000ffffd87224 */ /* 0x000fe200078e0004 */
[----:B------:R-:W-:-:S02]  /*174f0*/  MOV R3, 0x1f ;  /* 0x0000001f00037802 */ /* 0x000fc40000000f00 */
[----:B------:R-:W-:Y:S02]  /*17500*/  MOV R2, 0x17520 ;  /* 0x0001752000027802 */ /* 0x000fe40000000f00 */
[----:B-1234-:R-:W-:Y:S05]  /*17510*/  CALL.REL.NOINC `($__internal_31_$__cuda_sm70_shflsync_idx_p) ;  /* 0x000031e000007944 */ /* 0x01efea0003c00000 */
[----:B------:R-:W-:Y:S01]  /*17520*/  MOV R6, R215 ;  /* 0x000000d700067202 */ /* 0x000fe20000000f00 */
[----:B------:R-:W-:Y:S05]  /*17530*/  BRA `(.L_x_2137) ;  /* 0xfffe917000007947 */ /* 0x000fea000383ffff */
.L_x_2184:
[----:B------:R-:W-:Y:S01]  /*17540*/  IMAD.MOV.U32 R216, RZ, RZ, R5 ;  /* 0x000000ffffd87224 */ /* 0x000fe200078e0005 */
[----:B------:R-:W-:Y:S01]  /*17550*/  MOV R215, RZ ;  /* 0x000000ff00d77202 */ /* 0x000fe20000000f00 */
[----:B------:R-:W-:Y:S01]  /*17560*/  IMAD.MOV.U32 R3, RZ, RZ, 0x181f ;  /* 0x0000181fff037424 */ /* 0x000fe200078e00ff */
[----:B------:R-:W-:Y:S02]  /*17570*/  MOV R2, 0x17590 ;  /* 0x0001759000027802 */ /* 0x000fe40000000f00 */
[----:B-----5:R-:W-:Y:S05]  /*17580*/  CALL.REL.NOINC `($__internal_31_$__cuda_sm70_shflsync_idx_p) ;  /* 0x0000317000007944 */ /* 0x020fea0003c00000 */
[----:B------:R-:W-:Y:S01]  /*17590*/  MOV R7, R215 ;  /* 0x000000d700077202 */ /* 0x000fe20000000f00 */
[----:B------:R-:W-:Y:S05]  /*175a0*/  BRA `(.L_x_2324) ;  /* 0xffff0ee000007947 */ /* 0x000fea000383ffff */
.L_x_2185:
[----:B------:R-:W-:Y:S01]  /*175b0*/  IMAD.MOV.U32 R216, RZ, RZ, R6 ;  /* 0x000000ffffd87224 */ /* 0x000fe200078e0006 */
[----:B------:R-:W-:Y:S01]  /*175c0*/  MOV R215, RZ ;  /* 0x000000ff00d77202 */ /* 0x000fe20000000f00 */
[----:B------:R-:W-:Y:S01]  /*175d0*/  IMAD.MOV.U32 R3, RZ, RZ, 0x181f ;  /* 0x0000181fff037424 */ /* 0x000fe200078e00ff */
[----:B------:R-:W-:Y:S02]  /*175e0*/  MOV R2, 0x17600 ;  /* 0x0001760000027802 */ /* 0x000fe40000000f00 */
[----:B-12--5:R-:W-:Y:S05]  /*175f0*/  CALL.REL.NOINC `($__internal_31_$__cuda_sm70_shflsync_idx_p) ;  /* 0x0000310000007944 */ /* 0x026fea0003c00000 */
[----:B------:R-:W-:Y:S01]  /*17600*/  MOV R2, R215 ;  /* 0x000000d700027202 */ /* 0x000fe20000000f00 */
[----:B------:R-:W-:Y:S05]  /*17610*/  BRA `(.L_x_2325) ;  /* 0xffff0e9000007947 */ /* 0x000fea000383ffff */
.L_x_2188:
[----:B------:R-:W-:Y:S01]  /*17620*/  IMAD.MOV.U32 R216, RZ, RZ, R5 ;  /* 0x000000ffffd87224 */ /* 0x000fe200078e0005 */
[----:B------:R-:W-:Y:S01]  /*17630*/  MOV R215, 0x1 ;  /* 0x0000000100d77802 */ /* 0x000fe20000000f00 */
[----:B--2---:R-:W-:Y:S01]  /*17640*/  IMAD.MOV.U32 R3, RZ, RZ, 0x181f ;  /* 0x0000181fff037424 */ /* 0x004fe200078e00ff */
[----:B----4-:R-:W-:-:S02]  /*17650*/  MOV R2, 0x17670 ;  /* 0x0001767000027802 */ /* 0x010fc40000000f00 */
[----:B-1-3-5:R-:W-:Y:S05]  /*17660*/  CALL.REL.NOINC `($__internal_31_$__cuda_sm70_shflsync_idx_p) ;  /* 0x0000309000007944 */ /* 0x02afea0003c00000 */
[----:B------:R-:W-:Y:S01]  /*17670*/  IMAD.MOV.U32 R7, RZ, RZ, R215 ;  /* 0x000000ffff077224 */ /* 0x000fe200078e00d7 */
[----:B------:R-:W-:Y:S01]  /*17680*/  MOV R215, 0x1 ;  /* 0x0000000100d77802 */ /* 0x000fe20000000f00 */
[----:B------:R-:W-:Y:S01]  /*17690*/  IMAD.MOV.U32 R216, RZ, RZ, R6 ;  /* 0x000000ffffd87224 */ /* 0x000fe200078e0006 */
[----:B------:R-:W-:-:S02]  /*176a0*/  MOV R3, 0x181f ;  /* 0x0000181f00037802 */ /* 0x000fc40000000f00 */
[----:B------:R-:W-:Y:S02]  /*176b0*/  MOV R2, 0x176d0 ;  /* 0x000176d000027802 */ /* 0x000fe40000000f00 */
[----:B------:R-:W-:Y:S05]  /*176c0*/  CALL.REL.NOINC `($__internal_31_$__cuda_sm70_shflsync_idx_p) ;  /* 0x0000303000007944 */ /* 0x000fea0003c00000 */
[----:B------:R-:W-:Y:S01]  /*176d0*/  MOV R2, R215 ;  /* 0x000000d700027202 */ /* 0x000fe20000000f00 */
[----:B------:R-:W-:Y:S05]  /*176e0*/  BRA `(.L_x_2326) ;  /* 0xffff0ea000007947 */ /* 0x000fea000383ffff */
.L_x_2191:
[----:B------:R-:W-:Y:S01]  /*176f0*/  IMAD.MOV.U32 R216, RZ, RZ, R5 ;  /* 0x000000ffffd87224 */ /* 0x000fe200078e0005 */
[----:B------:R-:W-:Y:S01]  /*17700*/  MOV R215, 0x2 ;  /* 0x0000000200d77802 */ /* 0x000fe20000000f00 */
[----:B-1----:R-:W-:Y:S01]  /*17710*/  IMAD.MOV.U32 R3, RZ, RZ, 0x181f ;  /* 0x0000181fff037424 */ /* 0x002fe200078e00ff */
[----:B----4-:R-:W-:Y:S02]  /*17720*/  MOV R2, 0x17740 ;  /* 0x0001774000027802 */ /* 0x010fe40000000f00 */
[----:B--23-5:R-:W-:Y:S05]  /*17730*/  CALL.REL.NOINC `($__internal_31_$__cuda_sm70_shflsync_idx_p) ;  /* 0x00002fc000007944 */ /* 0x02cfea0003c00000 */
[----:B------:R-:W-:Y:S01]  /*17740*/  MOV R7, R215 ;  /* 0x000000d700077202 */ /* 0x000fe20000000f00 */
[----:B------:R-:W-:Y:S05]  /*17750*/  BRA `(.L_x_2327) ;  /* 0xffff0f0000007947 */ /* 0x000fea000383ffff */
.L_x_2192:
[----:B------:R-:W-:Y:S01]  /*17760*/  IMAD.MOV.U32 R216, RZ, RZ, R6 ;  /* 0x000000ffffd87224 */ /* 0x000fe200078e0006 */
[----:B------:R-:W-:Y:S01]  /*17770*/  MOV R215, 0x2 ;  /* 0x0000000200d77802 */ /* 0x000fe20000000f00 */
[----:B------:R-:W-:Y:S01]  /*17780*/  IMAD.MOV.U32 R3, RZ, RZ, 0x181f ;  /* 0x0000181fff037424 */ /* 0x000fe200078e00ff */
[----:B----4-:R-:W-:Y:S02]  /*17790*/  MOV R2, 0x177b0 ;  /* 0x000177b000027802 */ /* 0x010fe40000000f00 */
[----:B-123-5:R-:W-:Y:S05]  /*177a0*/  CALL.REL.NOINC `($__internal_31_$__cuda_sm70_shflsync_idx_p) ;  /* 0x00002f5000007944 */ /* 0x02efea0003c00000 */
[----:B------:R-:W-:Y:S01]  /*177b0*/  MOV R2, R215 ;  /* 0x000000d700027202 */ /* 0x000fe20000000f00 */
[----:B------:R-:W-:Y:S05]  /*177c0*/  BRA `(.L_x_2328) ;  /* 0xffff0eb000007947 */ /* 0x000fea000383ffff */
.L_x_2195:
[----:B------:R-:W-:Y:S01]  /*177d0*/  IMAD.MOV.U32 R216, RZ, RZ, R5 ;  /* 0x000000ffffd87224 */ /* 0x000fe200078e0005 */
[----:B------:R-:W-:Y:S01]  /*177e0*/  MOV R215, 0x3 ;  /* 0x0000000300d77802 */ /* 0x000fe20000000f00 */
[----:B-1----:R-:W-:Y:S01]  /*177f0*/  IMAD.MOV.U32 R3, RZ, RZ, 0x181f ;  /* 0x0000181fff037424 */ /* 0x002fe200078e00ff */
[----:B------:R-:W-:-:S02]  /*17800*/  MOV R2, 0x17820 ;  /* 0x0001782000027802 */ /* 0x000fc40000000f00 */
[----:B--2345:R-:W-:Y:S05]  /*17810*/  CALL.REL.NOINC `($__internal_31_$__cuda_sm70_shflsync_idx_p) ;  /* 0x00002ee000007944 */ /* 0x03cfea0003c00000 */
        /* <DEDUP_REMOVED lines=8> */
.L_x_2198:
[----:B------:R-:W-:Y:S01]  /*178a0*/  IMAD.MOV.U32 R216, RZ, RZ, R5 ;  /* 0x000000ffffd87224 */ /* 0x000fe200078e0005 */
[----:B------:R-:W-:Y:S01]  /*178b0*/  MOV R215, 0x4 ;  /* 0x0000000400d77802 */ /* 0x000fe20000000f00 */
[----:B-1----:R-:W-:Y:S01]  /*178c0*/  IMAD.MOV.U32 R3, RZ, RZ, 0x181f ;  /* 0x0000181fff037424 */ /* 0x002fe200078e00ff */
[----:B------:R-:W-:Y:S02]  /*178d0*/  MOV R2, 0x178f0 ;  /* 0x000178f000027802 */ /* 0x000fe40000000f00 */
[----:B--2345:R-:W-:Y:S05]  /*178e0*/  CALL.REL.NOINC `($__internal_31_$__cuda_sm70_shflsync_idx_p) ;  /* 0x00002e1000007944 */ /* 0x03cfea0003c00000 */
[----:B------:R-:W-:Y:S01]  /*178f0*/  MOV R7, R215 ;  /* 0x000000d700077202 */ /* 0x000fe20000000f00 */
[----:B------:R-:W-:Y:S05]  /*17900*/  BRA `(.L_x_2330) ;  /* 0xffff0f2000007947 */ /* 0x000fea000383ffff */
.L_x_2199:
[----:B------:R-:W-:Y:S01]  /*17910*/  IMAD.MOV.U32 R216, RZ, RZ, R6 ;  /* 0x000000ffffd87224 */ /* 0x000fe200078e0006 */
[----:B------:R-:W-:Y:S01]  /*17920*/  MOV R215, 0x4 ;  /* 0x0000000400d77802 */ /* 0x000fe20000000f00 */
[----:B-1----:R-:W-:Y:S01]  /*17930*/  IMAD.MOV.U32 R3, RZ, RZ, 0x181f ;  /* 0x0000181fff037424 */ /* 0x002fe200078e00ff */
[----:B------:R-:W-:Y:S02]  /*17940*/  MOV R2, 0x17960 ;  /* 0x0001796000027802 */ /* 0x000fe40000000f00 */
[----:B--2345:R-:W-:Y:S05]  /*17950*/  CALL.REL.NOINC `($__internal_31_$__cuda_sm70_shflsync_idx_p) ;  /* 0x00002da000007944 */ /* 0x03cfea0003c00000 */
[----:B------:R-:W-:Y:S01]  /*17960*/  MOV R2, R215 ;  /* 0x000000d700027202 */ /* 0x000fe20000000f00 */
[----:B------:R-:W-:Y:S05]  /*17970*/  BRA `(.L_x_2331) ;  /* 0xffff0ed000007947 */ /* 0x000fea000383ffff */
.L_x_2202:
[----:B------:R-:W-:Y:S01]  /*17980*/  IMAD.MOV.U32 R216, RZ, RZ, R5 ;  /* 0x000000ffffd87224 */ /* 0x000fe200078e0005 */
[----:B------:R-:W-:Y:S01]  /*17990*/  MOV R215, 0x5 ;  /* 0x0000000500d77802 */ /* 0x000fe20000000f00 */
[----:B--2---:R-:W-:Y:S01]  /*179a0*/  IMAD.MOV.U32 R3, RZ, RZ, 0x181f ;  /* 0x0000181fff037424 */ /* 0x004fe200078e00ff */
[----:B---3--:R-:W-:-:S02]  /*179b0*/  MOV R2, 0x179d0 ;  /* 0x000179d000027802 */ /* 0x008fc40000000f00 */
[----:B-1--45:R-:W-:Y:S05]  /*179c0*/  CALL.REL.NOINC `($__internal_31_$__cuda_sm70_shflsync_idx_p) ;  /* 0x00002d3000007944 */ /* 0x032fea0003c00000 */
        /* <DEDUP_REMOVED lines=8> */
.L_x_2205:
[----:B------:R-:W-:Y:S01]  /*17a50*/  IMAD.MOV.U32 R216, RZ, RZ, R5 ;  /* 0x000000ffffd87224 */ /* 0x000fe200078e0005 */
[----:B------:R-:W-:Y:S01]  /*17a60*/  MOV R215, 0x6 ;  /* 0x0000000600d77802 */ /* 0x000fe20000000f00 */
[----:B-1----:R-:W-:Y:S01]  /*17a70*/  IMAD.MOV.U32 R3, RZ, RZ, 0x181f ;  /* 0x0000181fff037424 */ /* 0x002fe200078e00ff */
[----:B---3--:R-:W-:Y:S02]  /*17a80*/  MOV R2, 0x17aa0 ;  /* 0x00017aa000027802 */ /* 0x008fe40000000f00 */
[----:B--2-45:R-:W-:Y:S05]  /*17a90*/  CALL.REL.NOINC `($__internal_31_$__cuda_sm70_shflsync_idx_p) ;  /* 0x00002c6000007944 */ /* 0x034fea0003c00000 */
[----:B------:R-:W-:Y:S01]  /*17aa0*/  MOV R7, R215 ;  /* 0x000000d700077202 */ /* 0x000fe20000000f00 */
[----:B------:R-:W-:Y:S05]  /*17ab0*/  BRA `(.L_x_2333) ;  /* 0xffff0f4000007947 */ /* 0x000fea000383ffff */
.L_x_2206:
[----:B------:R-:W-:Y:S01]  /*17ac0*/  IMAD.MOV.U32 R216, RZ, RZ, R6 ;  /* 0x000000ffffd87224 */ /* 0x000fe200078e0006 */
[----:B------:R-:W-:Y:S01]  /*17ad0*/  MOV R215, 0x6 ;  /* 0x0000000600d77802 */ /* 0x000fe20000000f00 */
[----:B------:R-:W-:Y:S01]  /*17ae0*/  IMAD.MOV.U32 R3, RZ, RZ, 0x181f ;  /* 0x0000181fff037424 */ /* 0x000fe200078e00ff */
[----:B---3--:R-:W-:Y:S02]  /*17af0*/  MOV R2, 0x17b10 ;  /* 0x00017b1000027802 */ /* 0x008fe40000000f00 */
[----:B-12-45:R-:W-:Y:S05]  /*17b00*/  CALL.REL.NOINC `($__internal_31_$__cuda_sm70_shflsync_idx_p) ;  /* 0x00002bf000007944 */ /* 0x036fea0003c00000 */
[----:B------:R-:W-:Y:S01]  /*17b10*/  MOV R2, R215 ;  /* 0x000000d700027202 */ /* 0x000fe20000000f00 */
[----:B------:R-:W-:Y:S05]  /*17b20*/  BRA `(.L_x_2334) ;  /* 0xffff0ef000007947 */ /* 0x000fea000383ffff */
.L_x_2209:
        /* <DEDUP_REMOVED lines=13> */
.L_x_2242:
[----:B------:R-:W-:Y:S01]  /*17c00*/  IMAD.MOV.U32 R216, RZ, RZ, R5 ;  /* 0x000000ffffd87224 */ /* 0x000fe200078e0005 */
[----:B------:R-:W-:Y:S01]  /*17c10*/  MOV R215, RZ ;  /* 0x000000ff00d77202 */ /* 0x000fe20000000f00 */
[----:B------:R-:W-:Y:S01]  /*17c20*/  IMAD.MOV.U32 R3, RZ, RZ, 0x181f ;  /* 0x0000181fff037424 */ /* 0x000fe200078e00ff */
[----:B------:R-:W-:Y:S02]  /*17c30*/  MOV R2, 0x17c50 ;  /* 0x00017c5000027802 */ /* 0x000fe40000000f00 */
[----:B------:R-:W-:Y:S05]  /*17c40*/  CALL.REL.NOINC `($__internal_31_$__cuda_sm70_shflsync_idx_p) ;  /* 0x00002ab000007944 */ /* 0x000fea0003c00000 */
[----:B------:R-:W-:Y:S01]  /*17c50*/  MOV R11, R215 ;  /* 0x000000d7000b7202 */ /* 0x000fe20000000f00 */
[----:B------:R-:W-:Y:S05]  /*17c60*/  BRA `(.L_x_2336) ;  /* 0xffff56b000007947 */ /* 0x000fea000383ffff */
.L_x_2243:
[----:B------:R-:W-:Y:S01]  /*17c70*/  IMAD.MOV.U32 R216, RZ, RZ, R4 ;  /* 0x000000ffffd87224 */ /* 0x000fe200078e0004 */
[----:B------:R-:W-:Y:S01]  /*17c80*/  MOV R215, RZ ;  /* 0x000000ff00d77202 */ /* 0x000fe20000000f00 */
[----:B------:R-:W-:Y:S01]  /*17c90*/  IMAD.MOV.U32 R3, RZ, RZ, 0x181f ;  /* 0x0000181fff037424 */ /* 0x000fe200078e00ff */
[----:B------:R-:W-:Y:S02]  /*17ca0*/  MOV R2, 0x17cc0 ;  /* 0x00017cc000027802 */ /* 0x000fe40000000f00 */
[----:B-12---:R-:W-:Y:S05]  /*17cb0*/  CALL.REL.NOINC `($__internal_31_$__cuda_sm70_shflsync_idx_p) ;  /* 0x00002a4000007944 */ /* 0x006fea0003c00000 */
        /* <DEDUP_REMOVED lines=12> */
[----:B------:R-:W-:Y:S05]  /*17d80*/  CALL.REL.NOINC `($__internal_31_$__cuda_sm70_shflsync_idx_p) ;  /* 0x0000297000007944 */ /* 0x000fea0003c00000 */
[----:B------:R-:W-:Y:S01]  /*17d90*/  IMAD.MOV.U32 R7, RZ, RZ, R215 ;  /* 0x000000ffff077224 */ /* 0x000fe200078e00d7 */
[----:B------:R-:W-:Y:S01]  /*17da0*/  MOV R215, 0x1 ;  /* 0x0000000100d77802 */ /* 0x000fe20000000f00 */
[----:B------:R-:W-:Y:S01]  /*17db0*/  IMAD.MOV.U32 R216, RZ, RZ, R4 ;  /* 0x000000ffffd87224 */ /* 0x000fe200078e0004 */
[----:B------:R-:W-:Y:S02]  /*17dc0*/  MOV R3, 0x181f ;  /* 0x0000181f00037802 */ /* 0x000fe40000000f00 */
[----:B------:R-:W-:Y:S02]  /*17dd0*/  MOV R2, 0x17df0 ;  /* 0x00017df000027802 */ /* 0x000fe40000000f00 */
[----:B------:R-:W-:Y:S05]  /*17de0*/  CALL.REL.NOINC `($__internal_31_$__cuda_sm70_shflsync_idx_p) ;  /* 0x0000291000007944 */ /* 0x000fea0003c00000 */
        /* <DEDUP_REMOVED lines=60> */
[----:B------:R-:W-:Y:S01]  /*181b0*/  MOV R4, R215 ;  /* 0x000000d700047202 */ /* 0x000fe20000000f00 */
[----:B------:R-:W-:Y:S05]  /*181c0*/  BRA `(.L_x_2337) ;  /* 0xffff52d000007947 */ /* 0x000fea000383ffff */
.L_x_2244:
[----:B------:R-:W-:Y:S01]  /*181d0*/  IMAD.MOV.U32 R84, RZ, RZ, R4 ;  /* 0x000000ffff547224 */ /* 0x000fe200078e0004 */
[----:B------:R-:W-:-:S02]  /*181e0*/  MOV R0, 0x2 ;  /* 0x0000000200007802 */ /* 0x000fc40000000f00 */
[----:B------:R-:W-:Y:S02]  /*181f0*/  MOV R2, 0x18210 ;  /* 0x0001821000027802 */ /* 0x000fe40000000f00 */
[----:B------:R-:W-:Y:S05]  /*18200*/  CALL.REL.NOINC `($__internal_30_$__cuda_sm70_shflsync_bfly_p) ;  /* 0x0000249000007944 */ /* 0x000fea0003c00000 */
[----:B------:R-:W-:Y:S01]  /*18210*/  FMNMX.FTZ R4, R4, R0, !PT ;  /* 0x0000000004047209 */ /* 0x000fe20007810000 */
[----:B------:R-:W-:Y:S01]  /*18220*/  IMAD.MOV.U32 R0, RZ, RZ, 0x1 ;  /* 0x00000001ff007424 */ /* 0x000fe200078e00ff */
[----:B------:R-:W-:-:S03]  /*18230*/  MOV R2, 0x18260 ;  /* 0x0001826000027802 */ /* 0x000fc60000000f00 */
[----:B------:R-:W-:Y:S02]  /*18240*/  IMAD.MOV.U32 R84, RZ, RZ, R4 ;  /* 0x000000ffff547224 */ /* 0x000fe400078e0004 */
[----:B------:R-:W-:Y:S05]  /*18250*/  CALL.REL.NOINC `($__internal_30_$__cuda_sm70_shflsync_bfly_p) ;  /* 0x0000244000007944 */ /* 0x000fea0003c00000 */
[----:B------:R-:W-:Y:S01]  /*18260*/  FMNMX.FTZ R90, R4, R0, !PT ;  /* 0x00000000045a7209 */ /* 0x000fe20007810000 */
[----:B------:R-:W-:Y:S01]  /*18270*/  IMAD.MOV.U32 R84, RZ, RZ, R5 ;  /* 0x000000ffff547224 */ /* 0x000fe200078e0005 */
[----:B------:R-:W-:Y:S01]  /*18280*/  MOV R2, 0x182b0 ;  /* 0x000182b000027802 */ /* 0x000fe20000000f00 */
[----:B------:R-:W-:Y:S02]  /*18290*/  IMAD.MOV.U32 R0, RZ, RZ, 0x2 ;  /* 0x00000002ff007424 */ /* 0x000fe400078e00ff */
        /* <DEDUP_REMOVED lines=26> */
[----:B------:R-:W-:Y:S01]  /*18440*/  MOV R8, R0 ;  /* 0x0000000000087202 */ /* 0x000fe20000000f00 */
[----:B------:R-:W-:Y:S05]  /*18450*/  BRA `(.L_x_2338) ;  /* 0xffff5d1000007947 */ /* 0x000fea000383ffff */
.L_x_2246:
[----:B-1--4-:R-:W-:Y:S01]  /*18460*/  MOV R215, RZ ;  /* 0x000000ff00d77202 */ /* 0x012fe20000000f00 */
[----:B------:R-:W-:Y:S01]  /*18470*/  IMAD.MOV.U32 R216, RZ, RZ, R56 ;  /* 0x000000ffffd87224 */ /* 0x000fe200078e0038 */
[----:B------:R-:W-:Y:S01]  /*18480*/  MOV R2, 0x184b0 ;  /* 0x000184b000027802 */ /* 0x000fe20000000f00 */
[----:B------:R-:W-:Y:S02]  /*18490*/  IMAD.MOV.U32 R3, RZ, RZ, 0x181f ;  /* 0x0000181fff037424 */ /* 0x000fe400078e00ff */
[----:B------:R-:W-:Y:S05]  /*184a0*/  CALL.REL.NOINC `($__internal_31_$__cuda_sm70_shflsync_idx_p) ;  /* 0x0000225000007944 */ /* 0x000fea0003c00000 */
[----:B------:R-:W-:Y:S01]  /*184b0*/  MOV R58, R215 ;  /* 0x000000d7003a7202 */ /* 0x000fe20000000f00 */
[----:B------:R-:W-:-:S05]  /*184c0*/  BRA `(.L_x_2339) ;  /* 0xffff77e000007947 */ /* 0x000fca000383ffff */
.L_x_2249:
[----:B------:R-:W-:Y:S01]  /*184d0*/  MOV R215, RZ ;  /* 0x000000ff00d77202 */ /* 0x000fe20000000f00 */
[----:B------:R-:W-:Y:S01]  /*184e0*/  IMAD.MOV.U32 R216, RZ, RZ, R84 ;  /* 0x000000ffffd87224 */ /* 0x000fe200078e0054 */
[----:B------:R-:W-:Y:S01]  /*184f0*/  MOV R2, 0x18520 ;  /* 0x0001852000027802 */ /* 0x000fe20000000f00 */
[----:B------:R-:W-:Y:S02]  /*18500*/  IMAD.MOV.U32 R3, RZ, RZ, 0x181f ;  /* 0x0000181fff037424 */ /* 0x000fe400078e00ff */
[----:B------:R-:W-:Y:S05]  /*18510*/  CALL.REL.NOINC `($__internal_31_$__cuda_sm70_shflsync_idx_p) ;  /* 0x000021e000007944 */ /* 0x000fea0003c00000 */
[----:B------:R-:W-:Y:S01]  /*18520*/  MOV R90, R215 ;  /* 0x000000d7005a7202 */ /* 0x000fe20000000f00 */
[----:B------:R-:W-:-:S05]  /*18530*/  BRA `(.L_x_2340) ;  /* 0xffff821000007947 */ /* 0x000fca000383ffff */
.L_x_2250:
[----:B------:R-:W-:Y:S01]  /*18540*/  MOV R215, RZ ;  /* 0x000000ff00d77202 */ /* 0x000fe20000000f00 */
[----:B------:R-:W-:Y:S01]  /*18550*/  IMAD.MOV.U32 R216, RZ, RZ, R0 ;  /* 0x000000ffffd87224 */ /* 0x000fe200078e0000 */
[----:B------:R-:W-:Y:S01]  /*18560*/  MOV R2, 0x18590 ;  /* 0x0001859000027802 */ /* 0x000fe20000000f00 */
[----:B------:R-:W-:Y:S02]  /*18570*/  IMAD.MOV.U32 R3, RZ, RZ, 0x181f ;  /* 0x0000181fff037424 */ /* 0x000fe400078e00ff */
[----:B-12---:R-:W-:Y:S05]  /*18580*/  CALL.REL.NOINC `($__internal_31_$__cuda_sm70_shflsync_idx_p) ;  /* 0x0000217000007944 */ /* 0x006fea0003c00000 */
        /* <DEDUP_REMOVED lines=13> */
[----:B------:R-:W-:Y:S05]  /*18660*/  CALL.REL.NOINC `($__internal_31_$__cuda_sm70_shflsync_idx_p) ;  /* 0x0000209000007944 */ /* 0x000fea0003c00000 */
[----:B------:R-:W-:Y:S01]  /*18670*/  MOV R3, 0x181f ;  /* 0x0000181f00037802 */ /* 0x000fe20000000f00 */
[----:B------:R-:W-:Y:S01]  /*18680*/  IMAD.MOV.U32 R90, RZ, RZ, R215 ;  /* 0x000000ffff5a7224 */ /* 0x000fe200078e00d7 */
[----:B------:R-:W-:Y:S01]  /*18690*/  MOV R215, 0x1 ;  /* 0x0000000100d77802 */ /* 0x000fe20000000f00 */
[----:B------:R-:W-:Y:S01]  /*186a0*/  IMAD.MOV.U32 R216, RZ, RZ, R0 ;  /* 0x000000ffffd87224 */ /* 0x000fe200078e0000 */
[----:B------:R-:W-:Y:S02]  /*186b0*/  MOV R2, 0x186d0 ;  /* 0x000186d000027802 */ /* 0x000fe40000000f00 */
[----:B------:R-:W-:Y:S05]  /*186c0*/  CALL.REL.NOINC `($__internal_31_$__cuda_sm70_shflsync_idx_p) ;  /* 0x0000203000007944 */ /* 0x000fea0003c00000 */
        /* <DEDUP_REMOVED lines=60> */
[----:B------:R-:W-:Y:S01]  /*18a90*/  MOV R2, R215 ;  /* 0x000000d700027202 */ /* 0x000fe20000000f00 */
[----:B------:R-:W-:-:S05]  /*18aa0*/  BRA `(.L_x_2341) ;  /* 0xffff7e3000007947 */ /* 0x000fca000383ffff */
.L_x_2251:
[----:B------:R-:W-:Y:S02]  /*18ab0*/  MOV R0, 0x2 ;  /* 0x0000000200007802 */ /* 0x000fe40000000f00 */
[----:B------:R-:W-:Y:S02]  /*18ac0*/  MOV R2, 0x18ae0 ;  /* 0x00018ae000027802 */ /* 0x000fe40000000f00 */
[----:B------:R-:W-:Y:S05]  /*18ad0*/  CALL.REL.NOINC `($__internal_30_$__cuda_sm70_shflsync_bfly_p) ;  /* 0x00001bc000007944 */ /* 0x000fea0003c00000 */
[----:B------:R-:W-:Y:S01]  /*18ae0*/  FMNMX.FTZ R84, R84, R0, !PT ;  /* 0x0000000054547209 */ /* 0x000fe20007810000 */
[----:B------:R-:W-:Y:S01]  /*18af0*/  IMAD.MOV.U32 R0, RZ, RZ, 0x1 ;  /* 0x00000001ff007424 */ /* 0x000fe200078e00ff */
[----:B------:R-:W-:Y:S02]  /*18b00*/  MOV R2, 0x18b20 ;  /* 0x00018b2000027802 */ /* 0x000fe40000000f00 */
        /* <DEDUP_REMOVED lines=28> */
[----:B------:R-:W-:-:S05]  /*18cd0*/  BRA `(.L_x_2342) ;  /* 0xffff82b000007947 */ /* 0x000fca000383ffff */
.L_x_2253:
[----:B------:R-:W-:Y:S01]  /*18ce0*/  IMAD.MOV.U32 R84, RZ, RZ, R225 ;  /* 0x000000ffff547224 */ /* 0x000fe200078e00e1 */
[----:B------:R-:W-:-:S02]  /*18cf0*/  MOV R0, 0x2 ;  /* 0x0000000200007802 */ /* 0x000fc40000000f00 */
[----:B------:R-:W-:Y:S02]  /*18d00*/  MOV R2, 0x18d20 ;  /* 0x00018d2000027802 */ /* 0x000fe40000000f00 */
[----:B------:R-:W-:Y:S05]  /*18d10*/  CALL.REL.NOINC `($__internal_30_$__cuda_sm70_shflsync_bfly_p) ;  /* 0x0000198000007944 */ /* 0x000fea0003c00000 */
[----:B------:R-:W-:Y:S05]  /*18d20*/  BRA `(.L_x_2343) ;  /* 0xffffa00000007947 */ /* 0x000fea000383ffff */
.L_x_2254:
[----:B------:R-:W-:Y:S01]  /*18d30*/  IMAD.MOV.U32 R84, RZ, RZ, R4 ;  /* 0x000000ffff547224 */ /* 0x000fe200078e0004 */
[----:B------:R-:W-:Y:S02]  /*18d40*/  MOV R0, 0x1 ;  /* 0x0000000100007802 */ /* 0x000fe40000000f00 */
[----:B------:R-:W-:Y:S02]  /*18d50*/  MOV R2, 0x18d70 ;  /* 0x00018d7000027802 */ /* 0x000fe40000000f00 */
[----:B-1----:R-:W-:Y:S05]  /*18d60*/  CALL.REL.NOINC `($__internal_30_$__cuda_sm70_shflsync_bfly_p) ;  /* 0x0000193000007944 */ /* 0x002fea0003c00000 */
[----:B------:R-:W-:Y:S01]  /*18d70*/  FADD.FTZ R4, R4, R0 ;  /* 0x0000000004047221 */ /* 0x000fe20000010000 */
[----:B------:R-:W-:Y:S02]  /*18d80*/  MOV R84, R224 ;  /* 0x000000e000547202 */ /* 0x000fe40000000f00 */
[----:B------:R-:W-:Y:S02]  /*18d90*/  MOV R0, 0x2 ;  /* 0x0000000200007802 */ /* 0x000fe40000000f00 */
[----:B------:R-:W-:Y:S02]  /*18da0*/  MOV R2, 0x18dc0 ;  /* 0x00018dc000027802 */ /* 0x000fe40000000f00 */
[----:B------:R-:W-:Y:S05]  /*18db0*/  CALL.REL.NOINC `($__internal_30_$__cuda_sm70_shflsync_bfly_p) ;  /* 0x000018e000007944 */ /* 0x000fea0003c00000 */
[----:B------:R-:W-:Y:S01]  /*18dc0*/  FADD.FTZ R6, R224, R0 ;  /* 0x00000000e0067221 */ /* 0x000fe20000010000 */
[----:B------:R-:W-:Y:S02]  /*18dd0*/  MOV R0, 0x1 ;  /* 0x0000000100007802 */ /* 0x000fe40000000f00 */
[----:B------:R-:W-:-:S02]  /*18de0*/  MOV R2, 0x18e10 ;  /* 0x00018e1000027802 */ /* 0x000fc40000000f00 */
[----:B------:R-:W-:Y:S02]  /*18df0*/  MOV R84, R6 ;  /* 0x0000000600547202 */ /* 0x000fe40000000f00 */
[----:B------:R-:W-:Y:S05]  /*18e00*/  CALL.REL.NOINC `($__internal_30_$__cuda_sm70_shflsync_bfly_p) ;  /* 0x0000189000007944 */ /* 0x000fea0003c00000 */
[----:B------:R-:W-:Y:S01]  /*18e10*/  FADD.FTZ R6, R6, R0 ;  /* 0x0000000006067221 */ /* 0x000fe20000010000 */
[----:B------:R-:W-:Y:S02]  /*18e20*/  MOV R84, R243 ;  /* 0x000000f300547202 */ /* 0x000fe40000000f00 */
[----:B------:R-:W-:Y:S02]  /*18e30*/  MOV R0, 0x2 ;  /* 0x0000000200007802 */ /* 0x000fe40000000f00 */
[----:B------:R-:W-:Y:S02]  /*18e40*/  MOV R2, 0x18e60 ;  /* 0x00018e6000027802 */ /* 0x000fe40000000f00 */
[----:B------:R-:W-:Y:S05]  /*18e50*/  CALL.REL.NOINC `($__internal_30_$__cuda_sm70_shflsync_bfly_p) ;  /* 0x0000184000007944 */ /* 0x000fea0003c00000 */
[----:B------:R-:W-:Y:S01]  /*18e60*/  FADD.FTZ R5, R243, R0 ;  /* 0x00000000f3057221 */ /* 0x000fe20000010000 */
[----:B------:R-:W-:Y:S02]  /*18e70*/  MOV R0, 0x1 ;  /* 0x0000000100007802 */ /* 0x000fe40000000f00 */
[----:B------:R-:W-:Y:S02]  /*18e80*/  MOV R2, 0x18eb0 ;  /* 0x00018eb000027802 */ /* 0x000fe40000000f00 */
[----:B------:R-:W-:-:S02]  /*18e90*/  MOV R84, R5 ;  /* 0x0000000500547202 */ /* 0x000fc40000000f00 */
[----:B------:R-:W-:Y:S05]  /*18ea0*/  CALL.REL.NOINC `($__internal_30_$__cuda_sm70_shflsync_bfly_p) ;  /* 0x000017f000007944 */ /* 0x000fea0003c00000 */
[----:B------:R-:W-:Y:S01]  /*18eb0*/  FADD.FTZ R5, R5, R0 ;  /* 0x0000000005057221 */ /* 0x000fe20000010000 */
[----:B------:R-:W-:-:S02]  /*18ec0*/  MOV R84, R246 ;  /* 0x000000f600547202 */ /* 0x000fc40000000f00 */
[----:B------:R-:W-:Y:S02]  /*18ed0*/  MOV R0, 0x2 ;  /* 0x0000000200007802 */ /* 0x000fe40000000f00 */
[----:B------:R-:W-:Y:S02]  /*18ee0*/  MOV R2, 0x18f00 ;  /* 0x00018f0000027802 */ /* 0x000fe40000000f00 */
[----:B------:R-:W-:Y:S05]  /*18ef0*/  CALL.REL.NOINC `($__internal_30_$__cuda_sm70_shflsync_bfly_p) ;  /* 0x000017a000007944 */ /* 0x000fea0003c00000 */
[----:B------:R-:W-:Y:S01]  /*18f00*/  FADD.FTZ R7, R246, R0 ;  /* 0x00000000f6077221 */ /* 0x000fe20000010000 */
[----:B------:R-:W-:Y:S02]  /*18f10*/  MOV R0, 0x1 ;  /* 0x0000000100007802 */ /* 0x000fe40000000f00 */
[----:B------:R-:W-:Y:S02]  /*18f20*/  MOV R2, 0x18f50 ;  /* 0x00018f5000027802 */ /* 0x000fe40000000f00 */
[----:B------:R-:W-:Y:S02]  /*18f30*/  MOV R84, R7 ;  /* 0x0000000700547202 */ /* 0x000fe40000000f00 */
[----:B------:R-:W-:Y:S05]  /*18f40*/  CALL.REL.NOINC `($__internal_30_$__cuda_sm70_shflsync_bfly_p) ;  /* 0x0000175000007944 */ /* 0x000fea0003c00000 */
[----:B------:R-:W-:Y:S01]  /*18f50*/  MOV R8, R0 ;  /* 0x0000000000087202 */ /* 0x000fe20000000f00 */
[----:B------:R-:W-:Y:S05]  /*18f60*/  BRA `(.L_x_2344) ;  /* 0xffff9eb000007947 */ /* 0x000fea000383ffff */
.L_x_2261:
[----:B-1-34-:R-:W-:Y:S01]  /*18f70*/  IMAD.MOV.U32 R216, RZ, RZ, R5 ;  /* 0x000000ffffd87224 */ /* 0x01afe200078e0005 */
[----:B------:R-:W-:Y:S01]  /*18f80*/  MOV R215, RZ ;  /* 0x000000ff00d77202 */ /* 0x000fe20000000f00 */
[----:B------:R-:W-:Y:S01]  /*18f90*/  IMAD.MOV.U32 R3, RZ, RZ, 0x181f ;  /* 0x0000181fff037424 */ /* 0x000fe200078e00ff */
[----:B------:R-:W-:-:S02]  /*18fa0*/  MOV R2, 0x18fc0 ;  /* 0x00018fc000027802 */ /* 0x000fc40000000f00 */
[----:B------:R-:W-:Y:S05]  /*18fb0*/  CALL.REL.NOINC `($__internal_31_$__cuda_sm70_shflsync_idx_p) ;  /* 0x0000174000007944 */ /* 0x000fea0003c00000 */
[----:B------:R-:W-:Y:S01]  /*18fc0*/  MOV R7, R215 ;  /* 0x000000d700077202 */ /* 0x000fe20000000f00 */
[----:B------:R-:W-:Y:S05]  /*18fd0*/  BRA `(.L_x_2345) ;  /* 0xffffb51000007947 */ /* 0x000fea000383ffff */
.L_x_2262:
[----:B------:R-:W-:Y:S01]  /*18fe0*/  IMAD.MOV.U32 R216, RZ, RZ, R6 ;  /* 0x000000ffffd87224 */ /* 0x000fe200078e0006 */
[----:B------:R-:W-:Y:S01]  /*18ff0*/  MOV R215, RZ ;  /* 0x000000ff00d77202 */ /* 0x000fe20000000f00 */
[----:B------:R-:W-:Y:S01]  /*19000*/  IMAD.MOV.U32 R3, RZ, RZ, 0x181f ;  /* 0x0000181fff037424 */ /* 0x000fe200078e00ff */
[----:B------:R-:W-:-:S02]  /*19010*/  MOV R2, 0x19030 ;  /* 0x0001903000027802 */ /* 0x000fc40000000f00 */
[----:B-12---:R-:W-:Y:S05]  /*19020*/  CALL.REL.NOINC `($__internal_31_$__cuda_sm70_shflsync_idx_p) ;  /* 0x000016d000007944 */ /* 0x006fea0003c00000 */
[----:B------:R-:W-:Y:S01]  /*19030*/  MOV R2, R215 ;  /* 0x000000d700027202 */ /* 0x000fe20000000f00 */
[----:B------:R-:W-:Y:S05]  /*19040*/  BRA `(.L_x_2346) ;  /* 0xffffb4c000007947 */ /* 0x000fea000383ffff */
.L_x_2263:
[----:B------:R-:W-:Y:S01]  /*19050*/  IMAD.MOV.U32 R216, RZ, RZ, R5 ;  /* 0x000000ffffd87224 */ /* 0x000fe200078e0005 */
[----:B------:R-:W-:Y:S01]  /*19060*/  MOV R215, 0x1 ;  /* 0x0000000100d77802 */ /* 0x000fe20000000f00 */
[----:B--2---:R-:W-:Y:S01]  /*19070*/  IMAD.MOV.U32 R3, RZ, RZ, 0x181f ;  /* 0x0000181fff037424 */ /* 0x004fe200078e00ff */
[----:B------:R-:W-:-:S02]  /*19080*/  MOV R2, 0x190a0 ;  /* 0x000190a000027802 */ /* 0x000fc40000000f00 */
[----:B-1-3--:R-:W-:Y:S05]  /*19090*/  CALL.REL.NOINC `($__internal_31_$__cuda_sm70_shflsync_idx_p) ;  /* 0x0000166000007944 */ /* 0x00afea0003c00000 */
        /* <DEDUP_REMOVED lines=8> */
.L_x_2264:
[----:B------:R-:W-:Y:S01]  /*19120*/  IMAD.MOV.U32 R216, RZ, RZ, R5 ;  /* 0x000000ffffd87224 */ /* 0x000fe200078e0005 */
[----:B------:R-:W-:Y:S01]  /*19130*/  MOV R215, 0x2 ;  /* 0x0000000200d77802 */ /* 0x000fe20000000f00 */
[----:B-1----:R-:W-:Y:S01]  /*19140*/  IMAD.MOV.U32 R3, RZ, RZ, 0x181f ;  /* 0x0000181fff037424 */ /* 0x002fe200078e00ff */
[----:B------:R-:W-:Y:S02]  /*19150*/  MOV R2, 0x19170 ;  /* 0x0001917000027802 */ /* 0x000fe40000000f00 */
[----:B---34-:R-:W-:Y:S05]  /*19160*/  CALL.REL.NOINC `($__internal_31_$__cuda_sm70_shflsync_idx_p) ;  /* 0x0000159000007944 */ /* 0x018fea0003c00000 */
[----:B------:R-:W-:Y:S01]  /*19170*/  MOV R7, R215 ;  /* 0x000000d700077202 */ /* 0x000fe20000000f00 */
[----:B------:R-:W-:Y:S05]  /*19180*/  BRA `(.L_x_2348) ;  /* 0xffffb46000007947 */ /* 0x000fea000383ffff */
.L_x_2265:
[----:B------:R-:W-:Y:S01]  /*19190*/  IMAD.MOV.U32 R216, RZ, RZ, R6 ;  /* 0x000000ffffd87224 */ /* 0x000fe200078e0006 */
[----:B------:R-:W-:Y:S01]  /*191a0*/  MOV R215, 0x2 ;  /* 0x0000000200d77802 */ /* 0x000fe20000000f00 */
[----:B-1----:R-:W-:Y:S01]  /*191b0*/  IMAD.MOV.U32 R3, RZ, RZ, 0x181f ;  /* 0x0000181fff037424 */ /* 0x002fe200078e00ff */
[----:B------:R-:W-:Y:S02]  /*191c0*/  MOV R2, 0x191e0 ;  /* 0x000191e000027802 */ /* 0x000fe40000000f00 */
[----:B--234-:R-:W-:Y:S05]  /*191d0*/  CALL.REL.NOINC `($__internal_31_$__cuda_sm70_shflsync_idx_p) ;  /* 0x0000152000007944 */ /* 0x01cfea0003c00000 */
[----:B------:R-:W-:Y:S01]  /*191e0*/  MOV R2, R215 ;  /* 0x000000d700027202 */ /* 0x000fe20000000f00 */
[----:B------:R-:W-:Y:S05]  /*191f0*/  BRA `(.L_x_2349) ;  /* 0xffffb41000007947 */ /* 0x000fea000383ffff */
.L_x_2266:
[----:B------:R-:W-:Y:S01]  /*19200*/  IMAD.MOV.U32 R216, RZ, RZ, R5 ;  /* 0x000000ffffd87224 */ /* 0x000fe200078e0005 */
[----:B------:R-:W-:Y:S01]  /*19210*/  MOV R215, 0x3 ;  /* 0x0000000300d77802 */ /* 0x000fe20000000f00 */
[----:B--2---:R-:W-:Y:S01]  /*19220*/  IMAD.MOV.U32 R3, RZ, RZ, 0x181f ;  /* 0x0000181fff037424 */ /* 0x004fe200078e00ff */
[----:B------:R-:W-:-:S02]  /*19230*/  MOV R2, 0x19250 ;  /* 0x0001925000027802 */ /* 0x000fc40000000f00 */
[----:B-1-34-:R-:W-:Y:S05]  /*19240*/  CALL.REL.NOINC `($__internal_31_$__cuda_sm70_shflsync_idx_p) ;  /* 0x000014b000007944 */ /* 0x01afea0003c00000 */
        /* <DEDUP_REMOVED lines=8> */
.L_x_2267:
[----:B------:R-:W-:Y:S01]  /*192d0*/  IMAD.MOV.U32 R216, RZ, RZ, R5 ;  /* 0x000000ffffd87224 */ /* 0x000fe200078e0005 */
[----:B------:R-:W-:Y:S01]  /*192e0*/  MOV R215, 0x4 ;  /* 0x0000000400d77802 */ /* 0x000fe20000000f00 */
[----:B--2---:R-:W-:Y:S01]  /*192f0*/  IMAD.MOV.U32 R3, RZ, RZ, 0x181f ;  /* 0x0000181fff037424 */ /* 0x004fe200078e00ff */
[----:B------:R-:W-:Y:S02]  /*19300*/  MOV R2, 0x19320 ;  /* 0x0001932000027802 */ /* 0x000fe40000000f00 */
[----:B-1-34-:R-:W-:Y:S05]  /*19310*/  CALL.REL.NOINC `($__internal_31_$__cuda_sm70_shflsync_idx_p) ;  /* 0x000013e000007944 */ /* 0x01afea0003c00000 */
[----:B------:R-:W-:Y:S01]  /*19320*/  MOV R7, R215 ;  /* 0x000000d700077202 */ /* 0x000fe20000000f00 */
[----:B------:R-:W-:Y:S05]  /*19330*/  BRA `(.L_x_2351) ;  /* 0xffffb3c000007947 */ /* 0x000fea000383ffff */
.L_x_2268:
[----:B------:R-:W-:Y:S01]  /*19340*/  IMAD.MOV.U32 R216, RZ, RZ, R6 ;  /* 0x000000ffffd87224 */ /* 0x000fe200078e0006 */
[----:B------:R-:W-:Y:S01]  /*19350*/  MOV R215, 0x4 ;  /* 0x0000000400d77802 */ /* 0x000fe20000000f00 */
[----:B--2---:R-:W-:Y:S01]  /*19360*/  IMAD.MOV.U32 R3, RZ, RZ, 0x181f ;  /* 0x0000181fff037424 */ /* 0x004fe200078e00ff */
[----:B------:R-:W-:Y:S02]  /*19370*/  MOV R2, 0x19390 ;  /* 0x0001939000027802 */ /* 0x000fe40000000f00 */
[----:B-1-34-:R-:W-:Y:S05]  /*19380*/  CALL.REL.NOINC `($__internal_31_$__cuda_sm70_shflsync_idx_p) ;  /* 0x0000137000007944 */ /* 0x01afea0003c00000 */
[----:B------:R-:W-:Y:S01]  /*19390*/  MOV R2, R215 ;  /* 0x000000d700027202 */ /* 0x000fe20000000f00 */
[----:B------:R-:W-:Y:S05]  /*193a0*/  BRA `(.L_x_2352) ;  /* 0xffffb37000007947 */ /* 0x000fea000383ffff */
.L_x_2269:
[----:B------:R-:W-:Y:S01]  /*193b0*/  IMAD.MOV.U32 R216, RZ, RZ, R5 ;  /* 0x000000ffffd87224 */ /* 0x000fe200078e0005 */
[----:B------:R-:W-:Y:S01]  /*193c0*/  MOV R215, 0x5 ;  /* 0x0000000500d77802 */ /* 0x000fe20000000f00 */
[----:B-1----:R-:W-:Y:S01]  /*193d0*/  IMAD.MOV.U32 R3, RZ, RZ, 0x181f ;  /* 0x0000181fff037424 */ /* 0x002fe200078e00ff */
[----:B------:R-:W-:-:S02]  /*193e0*/  MOV R2, 0x19400 ;  /* 0x0001940000027802 */ /* 0x000fc40000000f00 */
[----:B--234-:R-:W-:Y:S05]  /*193f0*/  CALL.REL.NOINC `($__internal_31_$__cuda_sm70_shflsync_idx_p) ;  /* 0x0000130000007944 */ /* 0x01cfea0003c00000 */
        /* <DEDUP_REMOVED lines=8> */
.L_x_2270:
[----:B------:R-:W-:Y:S01]  /*19480*/  IMAD.MOV.U32 R216, RZ, RZ, R5 ;  /* 0x000000ffffd87224 */ /* 0x000fe200078e0005 */
[----:B------:R-:W-:Y:S01]  /*19490*/  MOV R215, 0x6 ;  /* 0x0000000600d77802 */ /* 0x000fe20000000f00 */
[----:B--2---:R-:W-:Y:S01]  /*194a0*/  IMAD.MOV.U32 R3, RZ, RZ, 0x181f ;  /* 0x0000181fff037424 */ /* 0x004fe200078e00ff */
[----:B------:R-:W-:Y:S02]  /*194b0*/  MOV R2, 0x194d0 ;  /* 0x000194d000027802 */ /* 0x000fe40000000f00 */
[----:B-1--4-:R-:W-:Y:S05]  /*194c0*/  CALL.REL.NOINC `($__internal_31_$__cuda_sm70_shflsync_idx_p) ;  /* 0x0000123000007944 */ /* 0x012fea0003c00000 */
[----:B------:R-:W-:Y:S01]  /*194d0*/  MOV R7, R215 ;  /* 0x000000d700077202 */ /* 0x000fe20000000f00 */
[----:B------:R-:W-:Y:S05]  /*194e0*/  BRA `(.L_x_2354) ;  /* 0xffffb32000007947 */ /* 0x000fea000383ffff */
.L_x_2271:
[----:B------:R-:W-:Y:S01]  /*194f0*/  IMAD.MOV.U32 R216, RZ, RZ, R6 ;  /* 0x000000ffffd87224 */ /* 0x000fe200078e0006 */
[----:B------:R-:W-:Y:S01]  /*19500*/  MOV R215, 0x6 ;  /* 0x0000000600d77802 */ /* 0x000fe20000000f00 */
[----:B--2---:R-:W-:Y:S01]  /*19510*/  IMAD.MOV.U32 R3, RZ, RZ, 0x181f ;  /* 0x0000181fff037424 */ /* 0x004fe200078e00ff */
[----:B------:R-:W-:Y:S02]  /*19520*/  MOV R2, 0x19540 ;  /* 0x0001954000027802 */ /* 0x000fe40000000f00 */
[----:B-1-34-:R-:W-:Y:S05]  /*19530*/  CALL.REL.NOINC `($__internal_31_$__cuda_sm70_shflsync_idx_p) ;  /* 0x000011c000007944 */ /* 0x01afea0003c00000 */
[----:B------:R-:W-:Y:S01]  /*19540*/  MOV R2, R215 ;  /* 0x000000d700027202 */ /* 0x000fe20000000f00 */
[----:B------:R-:W-:Y:S05]  /*19550*/  BRA `(.L_x_2355) ;  /* 0xffffb2d000007947 */ /* 0x000fea000383ffff */
.L_x_2272:
[----:B------:R-:W-:Y:S01]  /*19560*/  IMAD.MOV.U32 R216, RZ, RZ, R5 ;  /* 0x000000ffffd87224 */ /* 0x000fe200078e0005 */
[----:B------:R-:W-:Y:S01]  /*19570*/  MOV R215, 0x7 ;  /* 0x0000000700d77802 */ /* 0x000fe20000000f00 */
[----:B-1----:R-:W-:Y:S01]  /*19580*/  IMAD.MOV.U32 R3, RZ, RZ, 0x181f ;  /* 0x0000181fff037424 */ /* 0x002fe200078e00ff */
[----:B------:R-:W-:-:S02]  /*19590*/  MOV R2, 0x195b0 ;  /* 0x000195b000027802 */ /* 0x000fc40000000f00 */
[----:B--2-4-:R-:W-:Y:S05]  /*195a0*/  CALL.REL.NOINC `($__internal_31_$__cuda_sm70_shflsync_idx_p) ;  /* 0x0000115000007944 */ /* 0x014fea0003c00000 */
        /* <DEDUP_REMOVED lines=8> */
.L_x_2274:
[----:B------:R-:W-:Y:S01]  /*19630*/  IMAD.MOV.U32 R216, RZ, RZ, R5 ;  /* 0x000000ffffd87224 */ /* 0x000fe200078e0005 */
[----:B------:R-:W-:Y:S01]  /*19640*/  MOV R215, RZ ;  /* 0x000000ff00d77202 */ /* 0x000fe20000000f00 */
[----:B------:R-:W-:Y:S01]  /*19650*/  IMAD.MOV.U32 R3, RZ, RZ, 0x1c1f ;  /* 0x00001c1fff037424 */ /* 0x000fe200078e00ff */
[----:B------:R-:W-:Y:S02]  /*19660*/  MOV R2, 0x19680 ;  /* 0x0001968000027802 */ /* 0x000fe40000000f00 */
[----:B------:R-:W-:Y:S05]  /*19670*/  CALL.REL.NOINC `($__internal_31_$__cuda_sm70_shflsync_idx_p) ;  /* 0x0000108000007944 */ /* 0x000fea0003c00000 */
[----:B------:R-:W-:Y:S01]  /*19680*/  MOV R4, R215 ;  /* 0x000000d700047202 */ /* 0x000fe20000000f00 */
[----:B------:R-:W-:Y:S05]  /*19690*/  BRA `(.L_x_2357) ;  /* 0xffffb49000007947 */ /* 0x000fea000383ffff */
.L_x_2275:
[----:B------:R-:W-:Y:S01]  /*196a0*/  IMAD.MOV.U32 R216, RZ, RZ, R12 ;  /* 0x000000ffffd87224 */ /* 0x000fe200078e000c */
[----:B------:R-:W-:Y:S01]  /*196b0*/  MOV R215, RZ ;  /* 0x000000ff00d77202 */ /* 0x000fe20000000f00 */
[----:B------:R-:W-:Y:S01]  /*196c0*/  IMAD.MOV.U32 R3, RZ, RZ, 0x1c1f ;  /* 0x00001c1fff037424 */ /* 0x000fe200078e00ff */
[----:B------:R-:W-:Y:S02]  /*196d0*/  MOV R2, 0x196f0 ;  /* 0x000196f000027802 */ /* 0x000fe40000000f00 */
[----:B-12---:R-:W-:Y:S05]  /*196e0*/  CALL.REL.NOINC `($__internal_31_$__cuda_sm70_shflsync_idx_p) ;  /* 0x0000101000007944 */ /* 0x006fea0003c00000 */
[----:B------:R-:W-:Y:S01]  /*196f0*/  MOV R0, R215 ;  /* 0x000000d700007202 */ /* 0x000fe20000000f00 */
[----:B------:R-:W-:Y:S05]  /*19700*/  BRA `(.L_x_2358) ;  /* 0xffffb44000007947 */ /* 0x000fea000383ffff */
.L_x_2278:
[----:B------:R-:W-:Y:S01]  /*19710*/  IMAD.MOV.U32 R216, RZ, RZ, R5 ;  /* 0x000000ffffd87224 */ /* 0x000fe200078e0005 */
[----:B------:R-:W-:Y:S01]  /*19720*/  MOV R215, 0x1 ;  /* 0x0000000100d77802 */ /* 0x000fe20000000f00 */
[----:B----4-:R-:W-:Y:S01]  /*19730*/  IMAD.MOV.U32 R3, RZ, RZ, 0x1c1f ;  /* 0x00001c1fff037424 */ /* 0x010fe200078e00ff */
[----:B------:R-:W-:-:S02]  /*19740*/  MOV R2, 0x19760 ;  /* 0x0001976000027802 */ /* 0x000fc40000000f00 */
[----:B-123--:R-:W-:Y:S05]  /*19750*/  CALL.REL.NOINC `($__internal_31_$__cuda_sm70_shflsync_idx_p) ;  /* 0x00000fa000007944 */ /* 0x00efea0003c00000 */
        /* <DEDUP_REMOVED lines=8> */
.L_x_2281:
[----:B------:R-:W-:Y:S01]  /*197e0*/  IMAD.MOV.U32 R216, RZ, RZ, R5 ;  /* 0x000000ffffd87224 */ /* 0x000fe200078e0005 */
[----:B------:R-:W-:Y:S01]  /*197f0*/  MOV R215, 0x2 ;  /* 0x0000000200d77802 */ /* 0x000fe20000000f00 */
[----:B-1----:R-:W-:Y:S01]  /*19800*/  IMAD.MOV.U32 R3, RZ, RZ, 0x1c1f ;  /* 0x00001c1fff037424 */ /* 0x002fe200078e00ff */
[----:B------:R-:W-:Y:S02]  /*19810*/  MOV R2, 0x19830 ;  /* 0x0001983000027802 */ /* 0x000fe40000000f00 */
[----:B--234-:R-:W-:Y:S05]  /*19820*/  CALL.REL.NOINC `($__internal_31_$__cuda_sm70_shflsync_idx_p) ;  /* 0x00000ed000007944 */ /* 0x01cfea0003c00000 */
[----:B------:R-:W-:Y:S01]  /*19830*/  MOV R4, R215 ;  /* 0x000000d700047202 */ /* 0x000fe20000000f00 */
[----:B------:R-:W-:Y:S05]  /*19840*/  BRA `(.L_x_2360) ;  /* 0xffffb9b000007947 */ /* 0x000fea000383ffff */
.L_x_2282:
[----:B------:R-:W-:Y:S01]  /*19850*/  IMAD.MOV.U32 R216, RZ, RZ, R12 ;  /* 0x000000ffffd87224 */ /* 0x000fe200078e000c */
[----:B------:R-:W-:Y:S01]  /*19860*/  MOV R215, 0x2 ;  /* 0x0000000200d77802 */ /* 0x000fe20000000f00 */
[----:B------:R-:W-:Y:S01]  /*19870*/  IMAD.MOV.U32 R3, RZ, RZ, 0x1c1f ;  /* 0x00001c1fff037424 */ /* 0x000fe200078e00ff */
[----:B------:R-:W-:Y:S02]  /*19880*/  MOV R2, 0x198a0 ;  /* 0x000198a000027802 */ /* 0x000fe40000000f00 */
[----:B-1234-:R-:W-:Y:S05]  /*19890*/  CALL.REL.NOINC `($__internal_31_$__cuda_sm70_shflsync_idx_p) ;  /* 0x00000e6000007944 */ /* 0x01efea0003c00000 */
[----:B------:R-:W-:Y:S01]  /*198a0*/  MOV R0, R215 ;  /* 0x000000d700007202 */ /* 0x000fe20000000f00 */
[----:B------:R-:W-:Y:S05]  /*198b0*/  BRA `(.L_x_2361) ;  /* 0xffffb96000007947 */ /* 0x000fea000383ffff */
.L_x_2285:
        /* <DEDUP_REMOVED lines=13> */
.L_x_2289:
[----:B------:R-:W-:Y:S01]  /*19990*/  IMAD.MOV.U32 R216, RZ, RZ, R5 ;  /* 0x000000ffffd87224 */ /* 0x000fe200078e0005 */
[----:B------:R-:W-:Y:S01]  /*199a0*/  MOV R215, RZ ;  /* 0x000000ff00d77202 */ /* 0x000fe20000000f00 */
[----:B------:R-:W-:Y:S01]  /*199b0*/  IMAD.MOV.U32 R3, RZ, RZ, 0x181f ;  /* 0x0000181fff037424 */ /* 0x000fe200078e00ff */
[----:B------:R-:W-:Y:S02]  /*199c0*/  MOV R2, 0x199e0 ;  /* 0x000199e000027802 */ /* 0x000fe40000000f00 */
[----:B------:R-:W-:Y:S05]  /*199d0*/  CALL.REL.NOINC `($__internal_31_$__cuda_sm70_shflsync_idx_p) ;  /* 0x00000d2000007944 */ /* 0x000fea0003c00000 */
[----:B------:R-:W-:Y:S01]  /*199e0*/  MOV R7, R215 ;  /* 0x000000d700077202 */ /* 0x000fe20000000f00 */
[----:B------:R-:W-:Y:S05]  /*199f0*/  BRA `(.L_x_2363) ;  /* 0xffffc6f000007947 */ /* 0x000fea000383ffff */
.L_x_2290:
[----:B------:R-:W-:Y:S01]  /*19a00*/  IMAD.MOV.U32 R216, RZ, RZ, R6 ;  /* 0x000000ffffd87224 */ /* 0x000fe200078e0006 */
[----:B------:R-:W-:Y:S01]  /*19a10*/  MOV R215, RZ ;  /* 0x000000ff00d77202 */ /* 0x000fe20000000f00 */
[----:B------:R-:W-:Y:S01]  /*19a20*/  IMAD.MOV.U32 R3, RZ, RZ, 0x181f ;  /* 0x0000181fff037424 */ /* 0x000fe200078e00ff */
[----:B------:R-:W-:Y:S02]  /*19a30*/  MOV R2, 0x19a50 ;  /* 0x00019a5000027802 */ /* 0x000fe40000000f00 */
[----:B-12---:R-:W-:Y:S05]  /*19a40*/  CALL.REL.NOINC `($__internal_31_$__cuda_sm70_shflsync_idx_p) ;  /* 0x00000cb000007944 */ /* 0x006fea0003c00000 */
[----:B------:R-:W-:Y:S01]  /*19a50*/  MOV R2, R215 ;  /* 0x000000d700027202 */ /* 0x000fe20000000f00 */
[----:B------:R-:W-:Y:S05]  /*19a60*/  BRA `(.L_x_2364) ;  /* 0xffffc6a000007947 */ /* 0x000fea000383ffff */
.L_x_2291:
        /* <DEDUP_REMOVED lines=13> */
.L_x_2292:
[----:B------:R-:W-:Y:S01]  /*19b40*/  IMAD.MOV.U32 R216, RZ, RZ, R5 ;  /* 0x000000ffffd87224 */ /* 0x000fe200078e0005 */
[----:B------:R-:W-:Y:S01]  /*19b50*/  MOV R215, 0x2 ;  /* 0x0000000200d77802 */ /* 0x000fe20000000f00 */
[----:B-1----:R-:W-:Y:S01]  /*19b60*/  IMAD.MOV.U32 R3, RZ, RZ, 0x181f ;  /* 0x0000181fff037424 */ /* 0x002fe200078e00ff */
[----:B------:R-:W-:Y:S02]  /*19b70*/  MOV R2, 0x19b90 ;  /* 0x00019b9000027802 */ /* 0x000fe40000000f00 */
[----:B---34-:R-:W-:Y:S05]  /*19b80*/  CALL.REL.NOINC `($__internal_31_$__cuda_sm70_shflsync_idx_p) ;  /* 0x00000b7000007944 */ /* 0x018fea0003c00000 */
[----:B------:R-:W-:Y:S01]  /*19b90*/  MOV R7, R215 ;  /* 0x000000d700077202 */ /* 0x000fe20000000f00 */
[----:B------:R-:W-:Y:S05]  /*19ba0*/  BRA `(.L_x_2366) ;  /* 0xffffc65000007947 */ /* 0x000fea000383ffff */
.L_x_2293:
[----:B------:R-:W-:Y:S01]  /*19bb0*/  IMAD.MOV.U32 R216, RZ, RZ, R6 ;  /* 0x000000ffffd87224 */ /* 0x000fe200078e0006 */
[----:B------:R-:W-:Y:S01]  /*19bc0*/  MOV R215, 0x2 ;  /* 0x0000000200d77802 */ /* 0x000fe20000000f00 */
[----:B-1----:R-:W-:Y:S01]  /*19bd0*/  IMAD.MOV.U32 R3, RZ, RZ, 0x181f ;  /* 0x0000181fff037424 */ /* 0x002fe200078e00ff */
[----:B------:R-:W-:Y:S02]  /*19be0*/  MOV R2, 0x19c00 ;  /* 0x00019c0000027802 */ /* 0x000fe40000000f00 */
[----:B--234-:R-:W-:Y:S05]  /*19bf0*/  CALL.REL.NOINC `($__internal_31_$__cuda_sm70_shflsync_idx_p) ;  /* 0x00000b0000007944 */ /* 0x01cfea0003c00000 */
[----:B------:R-:W-:Y:S01]  /*19c00*/  MOV R2, R215 ;  /* 0x000000d700027202 */ /* 0x000fe20000000f00 */
[----:B------:R-:W-:Y:S05]  /*19c10*/  BRA `(.L_x_2367) ;  /* 0xffffc60000007947 */ /* 0x000fea000383ffff */
.L_x_2294:
        /* <DEDUP_REMOVED lines=13> */
.L_x_2295:
[----:B------:R-:W-:Y:S01]  /*19cf0*/  IMAD.MOV.U32 R216, RZ, RZ, R5 ;  /* 0x000000ffffd87224 */ /* 0x000fe200078e0005 */
[----:B------:R-:W-:Y:S01]  /*19d00*/  MOV R215, 0x4 ;  /* 0x0000000400d77802 */ /* 0x000fe20000000f00 */
[----:B--2---:R-:W-:Y:S01]  /*19d10*/  IMAD.MOV.U32 R3, RZ, RZ, 0x181f ;  /* 0x0000181fff037424 */ /* 0x004fe200078e00ff */
[----:B------:R-:W-:Y:S02]  /*19d20*/  MOV R2, 0x19d40 ;  /* 0x00019d4000027802 */ /* 0x000fe40000000f00 */
[----:B-1-34-:R-:W-:Y:S05]  /*19d30*/  CALL.REL.NOINC `($__internal_31_$__cuda_sm70_shflsync_idx_p) ;  /* 0x000009c000007944 */ /* 0x01afea0003c00000 */
[----:B------:R-:W-:Y:S01]  /*19d40*/  MOV R7, R215 ;  /* 0x000000d700077202 */ /* 0x000fe20000000f00 */
[----:B------:R-:W-:Y:S05]  /*19d50*/  BRA `(.L_x_2369) ;  /* 0xffffc5b000007947 */ /* 0x000fea000383ffff */
.L_x_2296:
[----:B------:R-:W-:Y:S01]  /*19d60*/  IMAD.MOV.U32 R216, RZ, RZ, R6 ;  /* 0x000000ffffd87224 */ /* 0x000fe200078e0006 */
[----:B------:R-:W-:Y:S01]  /*19d70*/  MOV R215, 0x4 ;  /* 0x0000000400d77802 */ /* 0x000fe20000000f00 */
[----:B--2---:R-:W-:Y:S01]  /*19d80*/  IMAD.MOV.U32 R3, RZ, RZ, 0x181f ;  /* 0x0000181fff037424 */ /* 0x004fe200078e00ff */
[----:B------:R-:W-:Y:S02]  /*19d90*/  MOV R2, 0x19db0 ;  /* 0x00019db000027802 */ /* 0x000fe40000000f00 */
[----:B-1-34-:R-:W-:Y:S05]  /*19da0*/  CALL.REL.NOINC `($__internal_31_$__cuda_sm70_shflsync_idx_p) ;  /* 0x0000095000007944 */ /* 0x01afea0003c00000 */
[----:B------:R-:W-:Y:S01]  /*19db0*/  MOV R2, R215 ;  /* 0x000000d700027202 */ /* 0x000fe20000000f00 */
[----:B------:R-:W-:Y:S05]  /*19dc0*/  BRA `(.L_x_2370) ;  /* 0xffffc56000007947 */ /* 0x000fea000383ffff */
.L_x_2297:
        /* <DEDUP_REMOVED lines=13> */
.L_x_2298:
[----:B------:R-:W-:Y:S01]  /*19ea0*/  IMAD.MOV.U32 R216, RZ, RZ, R5 ;  /* 0x000000ffffd87224 */ /* 0x000fe200078e0005 */
[----:B------:R-:W-:Y:S01]  /*19eb0*/  MOV R215, 0x6 ;  /* 0x0000000600d77802 */ /* 0x000fe20000000f00 */
[----:B--2---:R-:W-:Y:S01]  /*19ec0*/  IMAD.MOV.U32 R3, RZ, RZ, 0x181f ;  /* 0x0000181fff037424 */ /* 0x004fe200078e00ff */
[----:B------:R-:W-:Y:S02]  /*19ed0*/  MOV R2, 0x19ef0 ;  /* 0x00019ef000027802 */ /* 0x000fe40000000f00 */
[----:B-1--4-:R-:W-:Y:S05]  /*19ee0*/  CALL.REL.NOINC `($__internal_31_$__cuda_sm70_shflsync_idx_p) ;  /* 0x0000081000007944 */ /* 0x012fea0003c00000 */
[----:B------:R-:W-:Y:S01]  /*19ef0*/  MOV R7, R215 ;  /* 0x000000d700077202 */ /* 0x000fe20000000f00 */
[----:B------:R-:W-:Y:S05]  /*19f00*/  BRA `(.L_x_2372) ;  /* 0xffffc51000007947 */ /* 0x000fea000383ffff */
.L_x_2299:
[----:B------:R-:W-:Y:S01]  /*19f10*/  IMAD.MOV.U32 R216, RZ, RZ, R6 ;  /* 0x000000ffffd87224 */ /* 0x000fe200078e0006 */
[----:B------:R-:W-:Y:S01]  /*19f20*/  MOV R215, 0x6 ;  /* 0x0000000600d77802 */ /* 0x000fe20000000f00 */
[----:B--2---:R-:W-:Y:S01]  /*19f30*/  IMAD.MOV.U32 R3, RZ, RZ, 0x181f ;  /* 0x0000181fff037424 */ /* 0x004fe200078e00ff */
[----:B------:R-:W-:Y:S02]  /*19f40*/  MOV R2, 0x19f60 ;  /* 0x00019f6000027802 */ /* 0x000fe40000000f00 */
[----:B-1-34-:R-:W-:Y:S05]  /*19f50*/  CALL.REL.NOINC `($__internal_31_$__cuda_sm70_shflsync_idx_p) ;  /* 0x000007a000007944 */ /* 0x01afea0003c00000 */
[----:B------:R-:W-:Y:S01]  /*19f60*/  MOV R2, R215 ;  /* 0x000000d700027202 */ /* 0x000fe20000000f00 */
[----:B------:R-:W-:Y:S05]  /*19f70*/  BRA `(.L_x_2373) ;  /* 0xffffc4c000007947 */ /* 0x000fea000383ffff */
.L_x_2300:
        /* <DEDUP_REMOVED lines=13> */
.L_x_2302:
[----:B------:R-:W-:Y:S01]  /*1a050*/  IMAD.MOV.U32 R216, RZ, RZ, R84 ;  /* 0x000000ffffd87224 */ /* 0x000fe200078e0054 */
[----:B------:R-:W-:Y:S01]  /*1a060*/  MOV R215, RZ ;  /* 0x000000ff00d77202 */ /* 0x000fe20000000f00 */
[----:B----4-:R-:W-:Y:S01]  /*1a070*/  IMAD.MOV.U32 R3, RZ, RZ, 0x1f ;  /* 0x0000001fff037424 */ /* 0x010fe200078e00ff */
[----:B------:R-:W-:Y:S02]  /*1a080*/  MOV R2, 0x1a0a0 ;  /* 0x0001a0a000027802 */ /* 0x000fe40000000f00 */
[----:B------:R-:W-:Y:S05]  /*1a090*/  CALL.REL.NOINC `($__internal_31_$__cuda_sm70_shflsync_idx_p) ;  /* 0x0000066000007944 */ /* 0x000fea0003c00000 */
[----:B------:R-:W-:Y:S01]  /*1a0a0*/  MOV R9, R215 ;  /* 0x000000d700097202 */ /* 0x000fe20000000f00 */
[----:B------:R-:W-:Y:S05]  /*1a0b0*/  BRA `(.L_x_2375) ;  /* 0xffffc55000007947 */ /* 0x000fea000383ffff */
.L_x_2303:
[----:B------:R-:W-:Y:S01]  /*1a0c0*/  IMAD.MOV.U32 R216, RZ, RZ, R84 ;  /* 0x000000ffffd87224 */ /* 0x000fe200078e0054 */
[----:B------:R-:W-:Y:S01]  /*1a0d0*/  MOV R215, 0x1 ;  /* 0x0000000100d77802 */ /* 0x000fe20000000f00 */
[----:B----4-:R-:W-:Y:S01]  /*1a0e0*/  IMAD.MOV.U32 R3, RZ, RZ, 0x1f ;  /* 0x0000001fff037424 */ /* 0x010fe200078e00ff */
[----:B------:R-:W-:Y:S02]  /*1a0f0*/  MOV R2, 0x1a110 ;  /* 0x0001a11000027802 */ /* 0x000fe40000000f00 */
[----:B-12---:R-:W-:Y:S05]  /*1a100*/  CALL.REL.NOINC `($__internal_31_$__cuda_sm70_shflsync_idx_p) ;  /* 0x000005f000007944 */ /* 0x006fea0003c00000 */
[----:B------:R-:W-:Y:S01]  /*1a110*/  MOV R8, R215 ;  /* 0x000000d700087202 */ /* 0x000fe20000000f00 */
[----:B------:R-:W-:Y:S05]  /*1a120*/  BRA `(.L_x_2376) ;  /* 0xffffc50000007947 */ /* 0x000fea000383ffff */
.L_x_2304:
[----:B------:R-:W-:Y:S02]  /*1a130*/  MOV R2, 0x1 ;  /* 0x0000000100027802 */ /* 0x000fe40000000f00 */
[----:B------:R-:W-:-:S02]  /*1a140*/  MOV R3, 0x1a160 ;  /* 0x0001a16000037802 */ /* 0x000fc40000000f00 */
[----:B-123--:R-:W-:Y:S05]  /*1a150*/  CALL.REL.NOINC `($__internal_32_$__cuda_sm70_shflsync_up_p) ;  /* 0x000005f000007944 */ /* 0x00efea0003c00000 */
[----:B------:R-:W-:Y:S05]  /*1a160*/  BRA `(.L_x_2377) ;  /* 0xffffc5f000007947 */ /* 0x000fea000383ffff */
.L_x_2305:
[----:B------:R-:W-:Y:S02]  /*1a170*/  MOV R2, 0x2 ;  /* 0x0000000200027802 */ /* 0x000fe40000000f00 */
[----:B------:R-:W-:-:S02]  /*1a180*/  MOV R3, 0x1a1a0 ;  /* 0x0001a1a000037802 */ /* 0x000fc40000000f00 */
[----:B-12---:R-:W-:Y:S05]  /*1a190*/  CALL.REL.NOINC `($__internal_32_$__cuda_sm70_shflsync_up_p) ;  /* 0x000005b000007944 */ /* 0x006fea0003c00000 */
        /* <DEDUP_REMOVED lines=24> */
.L_x_2309:
[----:B------:R-:W-:Y:S02]  /*1a320*/  MOV R2, 0x1 ;  /* 0x0000000100027802 */ /* 0x000fe40000000f00 */
[----:B------:R-:W-:Y:S02]  /*1a330*/  MOV R3, 0x1a350 ;  /* 0x0001a35000037802 */ /* 0x000fe40000000f00 */
[----:B------:R-:W-:Y:S05]  /*1a340*/  CALL.REL.NOINC `($__internal_32_$__cuda_sm70_shflsync_up_p) ;  /* 0x0000040000007944 */ /* 0x000fea0003c00000 */
[----:B------:R-:W-:Y:S01]  /*1a350*/  MOV R2, R4 ;  /* 0x0000000400027202 */ /* 0x000fe20000000f00 */
[----:B------:R-:W-:Y:S05]  /*1a360*/  BRA `(.L_x_2379) ;  /* 0xffffc65000007947 */ /* 0x000fea000383ffff */
.L_x_2310:
        /* <DEDUP_REMOVED lines=27> */
.L_x_2312:
[----:B------:R-:W-:Y:S02]  /*1a520*/  SEL R0, RZ, 0x1, P0 ;  /* 0x00000001ff007807 */ /* 0x000fe40000000000 */
[----:B------:R-:W-:Y:S02]  /*1a530*/  MOV R2, 0x1a550 ;  /* 0x0001a55000027802 */ /* 0x000fe40000000f00 */
[----:B---3--:R-:W-:Y:S05]  /*1a540*/  CALL.REL.NOINC `($__internal_33_$__cuda_sm70_votesync_ballot) ;  /* 0x0000027000007944 */ /* 0x008fea0003c00000 */
[----:B------:R-:W-:Y:S05]  /*1a550*/  BRA `(.L_x_2381) ;  /* 0xffffc5f000007947 */ /* 0x000fea000383ffff */
.L_x_2313:
[----:B------:R-:W-:Y:S01]  /*1a560*/  IMAD.MOV.U32 R216, RZ, RZ, R6 ;  /* 0x000000ffffd87224 */ /* 0x000fe200078e0006 */
[----:B--2---:R-:W-:Y:S01]  /*1a570*/  MOV R215, R10 ;  /* 0x0000000a00d77202 */ /* 0x004fe20000000f00 */
[----:B------:R-:W-:Y:S01]  /*1a580*/  IMAD.MOV.U32 R3, RZ, RZ, 0x1f ;  /* 0x0000001fff037424 */ /* 0x000fe200078e00ff */
[----:B------:R-:W-:Y:S02]  /*1a590*/  MOV R2, 0x1a5b0 ;  /* 0x0001a5b000027802 */ /* 0x000fe40000000f00 */
[----:B-1-3--:R-:W-:Y:S05]  /*1a5a0*/  CALL.REL.NOINC `($__internal_31_$__cuda_sm70_shflsync_idx_p) ;  /* 0x0000015000007944 */ /* 0x00afea0003c00000 */
[----:B------:R-:W-:Y:S01]  /*1a5b0*/  IMAD.MOV.U32 R6, RZ, RZ, R215 ;  /* 0x000000ffff067224 */ /* 0x000fe200078e00d7 */
[----:B------:R-:W-:Y:S01]  /*1a5c0*/  MOV R215, R10 ;  /* 0x0000000a00d77202 */ /* 0x000fe20000000f00 */
[----:B------:R-:W-:Y:S01]  /*1a5d0*/  IMAD.MOV.U32 R216, RZ, RZ, R7 ;  /* 0x000000ffffd87224 */ /* 0x000fe200078e0007 */
[----:B------:R-:W-:Y:S02]  /*1a5e0*/  MOV R3, 0x1f ;  /* 0x0000001f00037802 */ /* 0x000fe40000000f00 */
[----:B------:R-:W-:-:S02]  /*1a5f0*/  MOV R2, 0x1a610 ;  /* 0x0001a61000027802 */ /* 0x000fc40000000f00 */
[----:B------:R-:W-:Y:S05]  /*1a600*/  CALL.REL.NOINC `($__internal_31_$__cuda_sm70_shflsync_idx_p) ;  /* 0x000000f000007944 */ /* 0x000fea0003c00000 */
[----:B------:R-:W-:Y:S01]  /*1a610*/  MOV R7, R215 ;  /* 0x000000d700077202 */ /* 0x000fe20000000f00 */
[----:B------:R-:W-:Y:S05]  /*1a620*/  BRA `(.L_x_2382) ;  /* 0xffffc56000007947 */ /* 0x000fea000383ffff */
.L_x_2316:
[----:B------:R-:W-:Y:S01]  /*1a630*/  IMAD.MOV.U32 R216, RZ, RZ, R4 ;  /* 0x000000ffffd87224 */ /* 0x000fe200078e0004 */
[----:B------:R-:W-:Y:S01]  /*1a640*/  MOV R215, R0 ;  /* 0x0000000000d77202 */ /* 0x000fe20000000f00 */
[----:B------:R-:W-:Y:S01]  /*1a650*/  IMAD.MOV.U32 R3, RZ, RZ, 0x1f ;  /* 0x0000001fff037424 */ /* 0x000fe200078e00ff */
[----:B------:R-:W-:-:S02]  /*1a660*/  MOV R2, 0x1a680 ;  /* 0x0001a68000027802 */ /* 0x000fc40000000f00 */
[----:B--234-:R-:W-:Y:S05]  /*1a670*/  CALL.REL.NOINC `($__internal_31_$__cuda_sm70_shflsync_idx_p) ;  /* 0x0000008000007944 */ /* 0x01cfea0003c00000 */
[----:B------:R-:W-:Y:S01]  /*1a680*/  MOV R11, R215 ;  /* 0x000000d7000b7202 */ /* 0x000fe20000000f00 */
[----:B------:R-:W-:Y:S05]  /*1a690*/  BRA `(.L_x_2315) ;  /* 0xffffc55000007947 */ /* 0x000fea000383ffff */
        .weak           $__internal_30_$__cuda_sm70_shflsync_bfly_p
        .type           $__internal_30_$__cuda_sm70_shflsync_bfly_p,@function
        .size           $__internal_30_$__cuda_sm70_shflsync_bfly_p,($__internal_31_$__cuda_sm70_shflsync_idx_p - $__internal_30_$__cuda_sm70_shflsync_bfly_p)
$__internal_30_$__cuda_sm70_shflsync_bfly_p:
[----:B------:R-:W-:Y:S02]  /*1a6a0*/  MOV R165, 0xffffffff ;  /* 0xffffffff00a57802 */ /* 0x000fe40000000f00 */
[----:B------:R-:W-:-:S02]  /*1a6b0*/  MOV R3, 0x1f ;  /* 0x0000001f00037802 */ /* 0x000fc40000000f00 */
[----:B------:R-:W-:Y:S04]  /*1a6c0*/  WARPSYNC R165 ;  /* 0x000000a500007348 */ /* 0x000fe80003800000 */
[----:B------:R1:W2:Y:S02]  /*1a6d0*/  SHFL.BFLY PT, R0, R84, R0, R3 ;  /* 0x0c00000054007389 */ /* 0x0002a400000e0003 */
[----:B-1----:R-:W-:-:S04]  /*1a6e0*/  MOV R3, 0x0 ;  /* 0x0000000000037802 */ /* 0x002fc80000000f00 */
[----:B--2---:R-:W-:Y:S05]  /*1a6f0*/  RET.REL.NODEC R2 `(_ZN7cutlass13device_kernelIN5flash19enable_sm80_to_sm89INS1_16FlashAttnFwdSm80INS1_25CollectiveMainloopFwdSm80ILi4ELi1ELb0EN4cute5tupleIJNS5_1CILi128EEENS7_ILi80EEENS7_ILi64EEEEEELi64ENS_6half_tEfNS_4arch4Sm80ELb0ELb0ELb0ELb1ELb1ELb1ELb1ELb1EEENS1_21CollectiveEpilogueFwdINS6_IJS8_SA_S9_EEENS6_IJNS7_ILi1EEESI_SI_EEESC_SE_Li128ELb1ELb1ELb1ELb0EEENS1_36VarlenDynamicPersistentTileSchedulerILi128ELi80ELi128ELi128ELb1ELb1ELb0ELb0ELb1ELb1EEEEEEEEEvNT_6ParamsE) ;  /* 0xfffe590002007950 */ /* 0x004fea0003c3ffff */
        .weak           $__internal_31_$__cuda_sm70_shflsync_idx_p
        .type           $__internal_31_$__cuda_sm70_shflsync_idx_p,@function
        .size           $__internal_31_$__cuda_sm70_shflsync_idx_p,($__internal_32_$__cuda_sm70_shflsync_up_p - $__internal_31_$__cuda_sm70_shflsync_idx_p)
$__internal_31_$__cuda_sm70_shflsync_idx_p:
[----:B------:R-:W-:-:S04]  /*1a700*/  MOV R217, 0xffffffff ;  /* 0xffffffff00d97802 */ /* 0x000fc80000000f00 */
[----:B------:R-:W-:Y:S04]  /*1a710*/  WARPSYNC R217 ;  /* 0x000000d900007348 */ /* 0x000fe80003800000 */
[----:B------:R1:W2:Y:S02]  /*1a720*/  SHFL.IDX PT, R215, R216, R215, R3 ;  /* 0x000000d7d8d77389 */ /* 0x0002a400000e0003 */
[----:B-1----:R-:W-:-:S04]  /*1a730*/  MOV R3, 0x0 ;  /* 0x0000000000037802 */ /* 0x002fc80000000f00 */
[----:B--2---:R-:W-:Y:S05]  /*1a740*/  RET.REL.NODEC R2 `(_ZN7cutlass13device_kernelIN5flash19enable_sm80_to_sm89INS1_16FlashAttnFwdSm80INS1_25CollectiveMainloopFwdSm80ILi4ELi1ELb0EN4cute5tupleIJNS5_1CILi128EEENS7_ILi80EEENS7_ILi64EEEEEELi64ENS_6half_tEfNS_4arch4Sm80ELb0ELb0ELb0ELb1ELb1ELb1ELb1ELb1EEENS1_21CollectiveEpilogueFwdINS6_IJS8_SA_S9_EEENS6_IJNS7_ILi1EEESI_SI_EEESC_SE_Li128ELb1ELb1ELb1ELb0EEENS1_36VarlenDynamicPersistentTileSchedulerILi128ELi80ELi128ELi128ELb1ELb1ELb0ELb0ELb1ELb1EEEEEEEEEvNT_6ParamsE) ;  /* 0xfffe58b002007950 */ /* 0x004fea0003c3ffff */
        .weak           $__internal_32_$__cuda_sm70_shflsync_up_p
        .type           $__internal_32_$__cuda_sm70_shflsync_up_p,@function
        .size           $__internal_32_$__cuda_sm70_shflsync_up_p,($__internal_33_$__cuda_sm70_votesync_ballot - $__internal_32_$__cuda_sm70_shflsync_up_p)
$__internal_32_$__cuda_sm70_shflsync_up_p:
[----:B------:R-:W-:Y:S02]  /*1a750*/  IMAD.MOV.U32 R4, RZ, RZ, RZ ;  /* 0x000000ffff047224 */ /* 0x000fe400078e00ff */
[----:B------:R-:W-:-:S04]  /*1a760*/  IMAD.MOV.U32 R10, RZ, RZ, -0x1 ;  /* 0xffffffffff0a7424 */ /* 0x000fc800078e00ff */
[----:B------:R-:W-:Y:S04]  /*1a770*/  WARPSYNC R10 ;  /* 0x0000000a00007348 */ /* 0x000fe80003800000 */
[----:B------:R1:W2:Y:S02]  /*1a780*/  SHFL.UP PT, R4, R0, R2, R4 ;  /* 0x0400000200047389 */ /* 0x0002a400000e0004 */
[----:B-1----:R-:W-:Y:S02]  /*1a790*/  MOV R2, R3 ;  /* 0x0000000300027202 */ /* 0x002fe40000000f00 */
[----:B------:R-:W-:-:S04]  /*1a7a0*/  MOV R3, 0x0 ;  /* 0x0000000000037802 */ /* 0x000fc80000000f00 */
[----:B--2---:R-:W-:Y:S05]  /*1a7b0*/  RET.REL.NODEC R2 `(_ZN7cutlass13device_kernelIN5flash19enable_sm80_to_sm89INS1_16FlashAttnFwdSm80INS1_25CollectiveMainloopFwdSm80ILi4ELi1ELb0EN4cute5tupleIJNS5_1CILi128EEENS7_ILi80EEENS7_ILi64EEEEEELi64ENS_6half_tEfNS_4arch4Sm80ELb0ELb0ELb0ELb1ELb1ELb1ELb1ELb1EEENS1_21CollectiveEpilogueFwdINS6_IJS8_SA_S9_EEENS6_IJNS7_ILi1EEESI_SI_EEESC_SE_Li128ELb1ELb1ELb1ELb0EEENS1_36VarlenDynamicPersistentTileSchedulerILi128ELi80ELi128ELi128ELb1ELb1ELb0ELb0ELb1ELb1EEEEEEEEEvNT_6ParamsE) ;  /* 0xfffe584002007950 */ /* 0x004fea0003c3ffff */
        .weak           $__internal_33_$__cuda_sm70_votesync_ballot
        .type           $__internal_33_$__cuda_sm70_votesync_ballot,@function
        .size           $__internal_33_$__cuda_sm70_votesync_ballot,(.L_x_3859 - $__internal_33_$__cuda_sm70_votesync_ballot)
$__internal_33_$__cuda_sm70_votesync_ballot:
[----:B------:R-:W-:Y:S01]  /*1a7c0*/  ISETP.NE.U32.AND P0, PT, R0, 0x1, PT ;  /* 0x000000010000780c */ /* 0x000fe20003f05070 */
[----:B------:R-:W-:-:S04]  /*1a7d0*/  IMAD.MOV.U32 R3, RZ, RZ, -0x1 ;  /* 0xffffffffff037424 */ /* 0x000fc800078e00ff */
[----:B------:R-:W-:Y:S08]  /*1a7e0*/  WARPSYNC R3 ;  /* 0x0000000300007348 */ /* 0x000ff00003800000 */
[----:B------:R-:W-:-:S04]  /*1a7f0*/  VOTE.ANY R0, PT, !P0 ;  /* 0x0000000000007806 */ /* 0x000fc800040e0100 */
[----:B------:R-:W-:Y:S01]  /*1a800*/  LOP3.LUT R0, R0, R3, RZ, 0xc0, !PT ;  /* 0x0000000300007212 */ /* 0x000fe200078ec0ff */
[----:B------:R-:W-:-:S04]  /*1a810*/  IMAD.MOV.U32 R3, RZ, RZ, 0x0 ;  /* 0x00000000ff037424 */ /* 0x000fc800078e00ff */
[----:B------:R-:W-:Y:S05]  /*1a820*/  RET.REL.NODEC R2 `(_ZN7cutlass13device_kernelIN5flash19enable_sm80_to_sm89INS1_16FlashAttnFwdSm80INS1_25CollectiveMainloopFwdSm80ILi4ELi1ELb0EN4cute5tupleIJNS5_1CILi128EEENS7_ILi80EEENS7_ILi64EEEEEELi64ENS_6half_tEfNS_4arch4Sm80ELb0ELb0ELb0ELb1ELb1ELb1ELb1ELb1EEENS1_21CollectiveEpilogueFwdINS6_IJS8_SA_S9_EEENS6_IJNS7_ILi1EEESI_SI_EEESC_SE_Li128ELb1ELb1ELb1ELb0EEENS1_36VarlenDynamicPersistentTileSchedulerILi128ELi80ELi128ELi128ELb1ELb1ELb0ELb0ELb1ELb1EEEEEEEEEvNT_6ParamsE) ;  /* 0xfffe57d002007950 */ /* 0x000fea0003c3ffff */
.L_x_2383:
        /* <DEDUP_REMOVED lines=13> */
.L_x_3859:


//--------------------- .text._ZN7cutlass13device_kernelIN5flash19enable_sm80_to_sm89INS1_16FlashAttnFwdSm80INS1_25CollectiveMainloopFwdSm80ILi4ELi1ELb0EN4cute5tupleIJNS5_1CILi128EEENS7_ILi96EEENS7_ILi64EEEEEELi64ENS_6half_tEfNS_4arch4Sm80ELb0ELb1ELb0ELb0ELb1ELb0ELb1ELb1EEENS1_21CollectiveEpilogueFwdINS6_IJS8_SA_S9_EEENS6_IJNS7_ILi1EEESI_SI_EEESC_SE_Li128ELb0ELb1ELb1ELb0EEENS1_19SingleTileSchedulerILb0ELb1ELb1ELi128EEEEEEEEEvNT_6ParamsE --------------------------
	.section	.text._ZN7cutlass13device_kernelIN5flash19enable_sm80_to_sm89INS1_16FlashAttnFwdSm80INS1_25CollectiveMainloopFwdSm80ILi4ELi1ELb0EN4cute5tupleIJNS5_1CILi128EEENS7_ILi96EEENS7_ILi64EEEEEELi64ENS_6half_tEfNS_4arch4Sm80ELb0ELb1ELb0ELb0ELb1ELb0ELb1ELb1EEENS1_21CollectiveEpilogueFwdINS6_IJS8_SA_S9_EEENS6_IJNS7_ILi1EEESI_SI_EEESC_SE_Li128ELb0ELb1ELb1ELb0EEENS1_19SingleTileSchedulerILb0ELb1ELb1ELi128EEEEEEEEEvNT_6ParamsE,"ax",@progbits
	.sectioninfo	@"SHI_REGISTERS=255"
	.align	128
.text._ZN7cutlass13device_kernelIN5flash19enable_sm80_to_sm89INS1_16FlashAttnFwdSm80INS1_25CollectiveMainloopFwdSm80ILi4ELi1ELb0EN4cute5tupleIJNS5_1CILi128EEENS7_ILi96EEENS7_ILi64EEEEEELi64ENS_6half_tEfNS_4arch4Sm80ELb0ELb1ELb0ELb0ELb1ELb0ELb1ELb1EEENS1_21CollectiveEpilogueFwdINS6_IJS8_SA_S9_EEENS6_IJNS7_ILi1EEESI_SI_EEESC_SE_Li128ELb0ELb1ELb1ELb0EEENS1_19SingleTileSchedulerILb0ELb1ELb1ELi128EEEEEEEEEvNT_6ParamsE:
        .type           _ZN7cutlass13device_kernelIN5flash19enable_sm80_to_sm89INS1_16FlashAttnFwdSm80INS1_25CollectiveMainloopFwdSm80ILi4ELi1ELb0EN4cute5tupleIJNS5_1CILi128EEENS7_ILi96EEENS7_ILi64EEEEEELi64ENS_6half_tEfNS_4arch4Sm80ELb0ELb1ELb0ELb0ELb1ELb0ELb1ELb1EEENS1_21CollectiveEpilogueFwdINS6_IJS8_SA_S9_EEENS6_IJNS7_ILi1EEESI_SI_EEESC_SE_Li128ELb0ELb1ELb1ELb0EEENS1_19SingleTileSchedulerILb0ELb1ELb1ELi128EEEEEEEEEvNT_6ParamsE,@function
        .size           _ZN7cutlass13device_kernelIN5flash19enable_sm80_to_sm89INS1_16FlashAttnFwdSm80INS1_25CollectiveMainloopFwdSm80ILi4ELi1ELb0EN4cute5tupleIJNS5_1CILi128EEENS7_ILi96EEENS7_ILi64EEEEEELi64ENS_6half_tEfNS_4arch4Sm80ELb0ELb1ELb0ELb0ELb1ELb0ELb1ELb1EEENS1_21CollectiveEpilogueFwdINS6_IJS8_SA_S9_EEENS6_IJNS7_ILi1EEESI_SI_EEESC_SE_Li128ELb0ELb1ELb1ELb0EEENS1_19SingleTileSchedulerILb0ELb1ELb1ELi128EEEEEEEEEvNT_6ParamsE,(.L_x_3864 - _ZN7cutlass13device_kernelIN5flash19enable_sm80_to_sm89INS1_16FlashAttnFwdSm80INS1_25CollectiveMainloopFwdSm80ILi4ELi1ELb0EN4cute5tupleIJNS5_1CILi128EEENS7_ILi96EEENS7_ILi64EEEEEELi64ENS_6half_tEfNS_4arch4Sm80ELb0ELb1ELb0ELb0ELb1ELb0ELb1ELb1EEENS1_21CollectiveEpilogueFwdINS6_IJS8_SA_S9_EEENS6_IJNS7_ILi1EEESI_SI_EEESC_SE_Li128ELb0ELb1ELb1ELb0EEENS1_19SingleTileSchedulerILb0ELb1ELb1ELi128EEEEEEEEEvNT_6ParamsE)
        .other          _ZN7cutlass13device_kernelIN5flash19enable_sm80_to_sm89INS1_16FlashAttnFwdSm80INS1_25CollectiveMainloopFwdSm80ILi4ELi1ELb0EN4cute5tupleIJNS5_1CILi128EEENS7_ILi96EEENS7_ILi64EEEEEELi64ENS_6half_tEfNS_4arch4Sm80ELb0ELb1ELb0ELb0ELb1ELb0ELb1ELb1EEENS1_21CollectiveEpilogueFwdINS6_IJS8_SA_S9_EEENS6_IJNS7_ILi1EEESI_SI_EEESC_SE_Li128ELb0ELb1ELb1ELb0EEENS1_19SingleTileSchedulerILb0ELb1ELb1ELi128EEEEEEEEEvNT_6ParamsE,@"STO_CUDA_ENTRY STV_DEFAULT"
_ZN7cutlass13device_kernelIN5flash19enable_sm80_to_sm89INS1_16FlashAttnFwdSm80INS1_25CollectiveMainloopFwdSm80ILi4ELi1ELb0EN4cute5tupleIJNS5_1CILi128EEENS7_ILi96EEENS7_ILi64EEEEEELi64ENS_6half_tEfNS_4arch4Sm80ELb0ELb1ELb0ELb0ELb1ELb0ELb1ELb1EEENS1_21CollectiveEpilogueFwdINS6_IJS8_SA_S9_EEENS6_IJNS7_ILi1EEESI_SI_EEESC_SE_Li128ELb0ELb1ELb1ELb0EEENS1_19SingleTileSchedulerILb0ELb1ELb1ELi128EEEEEEEEEvNT_6ParamsE:
        /* <DEDUP_REMOVED lines=18> */
.L_x_2384:
[----:B------:R-:W-:Y:S02]  /*0120*/  ULDC.64 UR4, c[0x0][0x550] ;  /* 0x0001540000047ab9 */ /* 0x000fe40000000a00 */
[----:B------:R-:W-:Y:S02]  /*0130*/  UISETP.NE.AND UP0, UPT, UR4, 0x1, UPT ;  /* 0x000000010400788c */ /* 0x000fe4000bf05270 */
[----:B------:R-:W-:-:S02]  /*0140*/  UIMAD.WIDE.U32 UR10, UR7, UR5, URZ ;  /* 0x00000005070a72a5 */ /* 0x000fc4000f8e003f */
[----:B------:R-:W-:Y:S02]  /*0150*/  ULDC UR4, c[0x0][0x558] ;  /* 0x0001560000047ab9 */ /* 0x000fe40000000800 */
[----:B------:R-:W-:-:S05]  /*0160*/  UMOV UR9, UR7 ;  /* 0x0000000700097c82 */ /* 0x000fca0008000000 */
[----:B------:R-:W-:-:S03]  /*0170*/  @UP0 USHF.R.U32.HI UR9, URZ, UR4, UR11 ;  /* 0x000000043f090299 */ /* 0x000fc6000801160b */
.L_x_2385:
        /* <DEDUP_REMOVED lines=9> */
[----:B------:R-:W-:Y:S01]  /*0210*/  UISETP.NE.AND.EX UP0, UPT, URZ, UR5, UPT, UP0 ;  /* 0x000000053f00728c */ /* 0x000fe2000bf05300 */
[----:B------:R-:W1:Y:S01]  /*0220*/  S2UR UR19, SR_CTAID.X ;  /* 0x00000000001379c3 */ /* 0x000e620000002500 */
[----:B------:R-:W-:Y:S02]  /*0230*/  ULDC UR8, c[0x0][0x2ac] ;  /* 0x0000ab0000087ab9 */ /* 0x000fe40000000800 */
[----:B------:R-:W-:-:S02]  /*0240*/  ULDC.64 UR16, c[0x0][0x118] ;  /* 0x0000460000107ab9 */ /* 0x000fc40000000a00 */
[----:B------:R-:W-:-:S05]  /*0250*/  PLOP3.LUT P0, PT, PT, PT, UP0, 0x80, 0x0 ;  /* 0x000000000000781c */ /* 0x000fca0003f0f008 */
[----:B------:R-:W-:Y:S02]  /*0260*/  @UP0 UMOV UR4, 0x4 ;  /* 0x0000000400040882 */ /* 0x000fe40000000000 */
[----:B------:R-:W-:-:S06]  /*0270*/  @UP0 UIMAD.WIDE UR4, UR6, UR4, UR10 ;  /* 0x00000004060402a5 */ /* 0x000fcc000f8e020a */
[----:B------:R-:W-:Y:S01]  /*0280*/  MOV R2, UR4 ;  /* 0x0000000400027c02 */ /* 0x000fe20008000f00 */
[----:B------:R-:W-:Y:S01]  /*0290*/  ULDC UR4, c[0x0][0x2c4] ;  /* 0x0000b10000047ab9 */ /* 0x000fe20000000800 */
[----:B------:R-:W-:Y:S01]  /*02a0*/  IMAD.U32 R3, RZ, RZ, UR5 ;  /* 0x00000005ff037e24 */ /* 0x000fe2000f8e00ff */
[----:B------:R-:W-:Y:S02]  /*02b0*/  UISETP.NE.AND UP2, UPT, UR4, 0x1, UPT ;  /* 0x000000010400788c */ /* 0x000fe4000bf45270 */
[----:B-1----:R-:W-:Y:S02]  /*02c0*/  USHF.L.U32 UR19, UR19, 0x7, URZ ;  /* 0x0000000713137899 */ /* 0x002fe4000800063f */
[----:B------:R1:W5:Y:S01]  /*02d0*/  @P0 LDG.E R234, [R2.64] ;  /* 0x0000001002ea0981 */ /* 0x000362000c1e1900 */
[----:B------:R-:W-:Y:S02]  /*02e0*/  ULDC.64 UR4, c[0x0][0x2c8] ;  /* 0x0000b20000047ab9 */ /* 0x000fe40000000a00 */
[----:B------:R-:W-:-:S04]  /*02f0*/  UIADD3 UR10, UR19, 0x7f, URZ ;  /* 0x0000007f130a7890 */ /* 0x000fc8000fffe03f */
[----:B------:R-:W-:-:S04]  /*0300*/  @UP2 UIADD3 UR12, UR19, 0x7f, URZ ;  /* 0x0000007f130c2890 */ /* 0x000fc8000fffe03f */
        /* <DEDUP_REMOVED lines=12> */
[----:B------:R-:W-:-:S08]  /*03d0*/  UIADD3 UR10, UR5, UR4, URZ ;  /* 0x00000004050a7290 */ /* 0x000fd0000fffe03f */
[----:B------:R-:W-:Y:S05]  /*03e0*/  @P0 BRA `(.L_x_2386) ;  /* 0x0000016000000947 */ /* 0x000fea0003800000 */
[----:B-1----:R-:W-:Y:S01]  /*03f0*/  ISETP.LT.AND P0, PT, RZ, UR5, PT ;  /* 0x00000005ff007c0c */ /* 0x002fe2000bf01270 */
        /* <DEDUP_REMOVED lines=11> */
.L_x_2387:
[----:B------:R-:W-:Y:S02]  /*04b0*/  ULDC UR4, c[0x0][0x32c] ;  /* 0x0000cb0000047ab9 */ /* 0x000fe40000000800 */
[----:B------:R-:W-:-:S03]  /*04c0*/  UISETP.NE.AND UP0, UPT, UR11, UR4, UPT ;  /* 0x000000040b00728c */ /* 0x000fc6000bf05270 */
[----:B------:R-:W-:Y:S02]  /*04d0*/  ULDC.64 UR4, c[0x0][0x330] ;  /* 0x0000cc0000047ab9 */ /* 0x000fe40000000a00 */
[----:B------:R-:W-:-:S07]  /*04e0*/  UIMAD.WIDE.U32 UR14, UR12, UR4, URZ ;  /* 0x000000040c0e72a5 */ /* 0x000fce000f8e003f */
[----:B------:R-:W-:Y:S02]  /*04f0*/  @UP0 UMOV UR11, UR15 ;  /* 0x0000000f000b0c82 */ /* 0x000fe40008000000 */
[----:B------:R-:W-:Y:S02]  /*0500*/  @UP0 USHF.R.U32.HI UR12, URZ, UR5, UR11 ;  /* 0x000000053f0c0299 */ /* 0x000fe4000801160b */
.L_x_2388:
[----:B------:R-:W-:Y:S02]  /*0510*/  ULDC UR4, c[0x0][0x32c] ;  /* 0x0000cb0000047ab9 */ /* 0x000fe40000000800 */
[----:B------:R-:W-:-:S04]  /*0520*/  UIMAD UR4, UR12, UR4, UR4 ;  /* 0x000000040c0472a4 */ /* 0x000fc8000f8e0204 */
[----:B------:R-:W-:-:S04]  /*0530*/  UISETP.LT.AND UP0, UPT, UR10, UR4, UPT ;  /* 0x000000040a00728c */ /* 0x000fc8000bf01270 */
[----:B------:R-:W-:Y:S02]  /*0540*/  USEL UR10, UR10, UR4, UP0 ;  /* 0x000000040a0a7287 */ /* 0x000fe40008000000 */
.L_x_2386:
[----:B-1----:R-:W-:Y:S01]  /*0550*/  UIADD3 UR11, UR8, 0x5f, URZ ;  /* 0x0000005f080b7890 */ /* 0x002fe2000fffe03f */
        /* <DEDUP_REMOVED lines=32> */
.L_x_2390:
[----:B------:R-:W-:-:S04]  /*0760*/  MOV R0, c[0x0][0x32c] ;  /* 0x0000cb0000007a02 */ /* 0x000fc80000000f00 */
[----:B------:R-:W-:-:S13]  /*0770*/  ISETP.NE.AND P0, PT, R0, 0x1, PT ;  /* 0x000000010000780c */ /* 0x000fda0003f05270 */
[----:B------:R-:W-:-:S05]  /*0780*/  @P0 IMAD.HI.U32 R0, R3, c[0x0][0x330], RZ ;  /* 0x0000cc0003000a27 */ /* 0x000fca00078e00ff */
[----:B------:R-:W-:-:S05]  /*0790*/  @P0 SHF.R.U32.HI R3, RZ, c[0x0][0x334], R0 ;  /* 0x0000cd00ff030a19 */ /* 0x000fca0000011600 */
.L_x_2391:
[----:B------:R-:W-:-:S05]  /*07a0*/  IMAD R3, R3, c[0x0][0x32c], RZ ;  /* 0x0000cb0003037a24 */ /* 0x000fca00078e02ff */
[----:B------:R-:W-:-:S05]  /*07b0*/  IMNMX R2, R2, R3, !PT ;  /* 0x0000000302027217 */ /* 0x000fca0007800200 */
.L_x_2389:
[----:B------:R-:W-:Y:S01]  /*07c0*/  IMAD.HI R2, R2, 0x2aaaaaab, RZ ;  /* 0x2aaaaaab02027827 */ /* 0x000fe200078e02ff */
[----:B------:R-:W-:Y:S02]  /*07d0*/  USHF.R.U32.HI UR5, URZ, 0x10, UR7 ;  /* 0x000000103f057899 */ /* 0x000fe40008011607 */
[----:B------:R-:W-:Y:S01]  /*07e0*/  ULDC UR4, c[0x0][0x338] ;  /* 0x0000ce0000047ab9 */ /* 0x000fe20000000800 */
[----:B------:R-:W-:Y:S01]  /*07f0*/  IMAD.MOV.U32 R6, RZ, RZ, RZ ;  /* 0x000000ffff067224 */ /* 0x000fe200078e00ff */
[----:B------:R-:W-:Y:S01]  /*0800*/  SHF.R.U32.HI R0, RZ, 0x1f, R2 ;  /* 0x0000001fff007819 */ /* 0x000fe20000011602 */
[----:B------:R-:W-:-:S03]  /*0810*/  UISETP.NE.AND UP0, UPT, UR5, URZ, UPT ;  /* 0x0000003f0500728c */ /* 0x000fc6000bf05270 */
[----:B------:R-:W-:Y:S01]  /*0820*/  LEA.HI.SX32 R0, R2, R0, 0x1c ;  /* 0x0000000002007211 */ /* 0x000fe200078fe2ff */
[----:B------:R-:W-:-:S03]  /*0830*/  USEL UR4, UR5, UR4, UP0 ;  /* 0x0000000405047287 */ /* 0x000fc60008000000 */
[----:B------:R-:W-:-:S04]  /*0840*/  IMNMX R230, RZ, R0, !PT ;  /* 0x00000000ffe67217 */ /* 0x000fc80007800200 */
[----:B------:R-:W-:-:S13]  /*0850*/  ISETP.LT.AND P0, PT, R230, UR10, PT ;  /* 0x0000000ae6007c0c */ /* 0x000fda000bf01270 */
[----:B------:R-:W-:Y:S05]  /*0860*/  @!P0 BRA `(.L_x_2392) ;  /* 0x000001c000008947 */ /* 0x000fea0003800000 */
[----:B------:R-:W-:Y:S01]  /*0870*/  IMAD.U32 R0, RZ, RZ, UR4 ;  /* 0x00000004ff007e24 */ /* 0x000fe2000f8e00ff */
[----:B------:R-:W-:-:S04]  /*0880*/  UIADD3 UR5, UR4, -0x1, UR10 ;  /* 0xffffffff04057890 */ /* 0x000fc8000fffe00a */
[-C--:B------:R-:W-:Y:S02]  /*0890*/  IABS R4, R0.reuse ;  /* 0x0000000000047213 */ /* 0x080fe40000000000 */
[----:B------:R-:W-:Y:S02]  /*08a0*/  IADD3 R5, -R230, UR5, RZ ;  /* 0x00000005e6057c10 */ /* 0x000fe4000fffe1ff */
[----:B------:R-:W1:Y:S01]  /*08b0*/  I2F.RP R6, R4 ;  /* 0x0000000400067306 */ /* 0x000e620000209400 */
[----:B------:R-:W-:Y:S02]  /*08c0*/  IABS R0, R0 ;  /* 0x0000000000007213 */ /* 0x000fe40000000000 */
[----:B------:R-:W-:Y:S02]  /*08d0*/  IABS R2, R5 ;  /* 0x0000000500027213 */ /* 0x000fe40000000000 */
[----:B------:R-:W-:Y:S01]  /*08e0*/  LOP3.LUT R5, R5, UR4, RZ, 0x3c, !PT ;  /* 0x0000000405057c12 */ /* 0x000fe2000f8e3cff */
[----:B------:R-:W-:-:S03]  /*08f0*/  IMAD.MOV R0, RZ, RZ, -R0 ;  /* 0x000000ffff007224 */ /* 0x000fc600078e0a00 */
[----:B------:R-:W-:Y:S01]  /*0900*/  ISETP.GE.AND P0, PT, R5, RZ, PT ;  /* 0x000000ff0500720c */ /* 0x000fe20003f06270 */
[----:B-1----:R-:W1:Y:S02]  /*0910*/  MUFU.RCP R6, R6 ;  /* 0x0000000600067308 */ /* 0x002e640000001000 */
[----:B-1----:R-:W-:-:S06]  /*0920*/  IADD3 R6, R6, 0xffffffe, RZ ;  /* 0x0ffffffe06067810 */ /* 0x002fcc0007ffe0ff */
[----:B------:R-:W1:Y:S02]  /*0930*/  F2I.FTZ.U32.TRUNC.NTZ R7, R6 ;  /* 0x0000000600077305 */ /* 0x000e64000021f000 */
[----:B-1----:R-:W-:Y:S02]  /*0940*/  IMAD.MOV R3, RZ, RZ, -R7 ;  /* 0x000000ffff037224 */ /* 0x002fe400078e0a07 */
        /* <DEDUP_REMOVED lines=8> */
[----:B------:R-:W-:Y:S02]  /*09d0*/  ISETP.NE.AND P1, PT, RZ, UR4, PT ;  /* 0x00000004ff007c0c */ /* 0x000fe4000bf25270 */
[----:B------:R-:W-:-:S13]  /*09e0*/  ISETP.GE.U32.AND P2, PT, R0, R4, PT ;  /* 0x000000040000720c */ /* 0x000fda0003f46070 */
[----:B------:R-:W-:-:S05]  /*09f0*/  @P2 IADD3 R3, R3, 0x1, RZ ;  /* 0x0000000103032810 */ /* 0x000fca0007ffe0ff */
[----:B------:R-:W-:Y:S01]  /*0a00*/  @!P0 IMAD.MOV R3, RZ, RZ, -R3 ;  /* 0x000000ffff038224 */ /* 0x000fe200078e0a03 */
[----:B------:R-:W-:-:S05]  /*0a10*/  @!P1 LOP3.LUT R3, RZ, UR4, RZ, 0x33, !PT ;  /* 0x00000004ff039c12 */ /* 0x000fca000f8e33ff */
[----:B------:R-:W-:Y:S02]  /*0a20*/  IMAD.MOV.U32 R6, RZ, RZ, R3 ;  /* 0x000000ffff067224 */ /* 0x000fe400078e0003 */
.L_x_2392:
        /* <DEDUP_REMOVED lines=11> */
[----:B------:R-:W-:Y:S01]  /*0ae0*/  CS2R R116, SRZ ;  /* 0x0000000000747805 */ /* 0x000fe2000001ff00 */
        /* <DEDUP_REMOVED lines=42> */
[----:B------:R1:W2:Y:S01]  /*0d90*/  @P1 LDG.E R2, [R2.64] ;  /* 0x0000001002021981 */ /* 0x0002a2000c1e1900 */
[CC--:B------:R-:W-:Y:S01]  /*0da0*/  LEA.HI R18, R173.reuse, R171.reuse, RZ, 0x3 ;  /* 0x000000abad127211 */ /* 0x0c0fe200078f18ff */
[----:B------:R-:W-:Y:S01]  /*0db0*/  UIMAD UR7, UR7, UR4, URZ ;  /* 0x00000004070772a4 */ /* 0x000fe2000f8e023f */
[----:B------:R-:W-:Y:S01]  /*0dc0*/  PLOP3.LUT P0, PT, PT, PT, UP2, 0x80, 0x0 ;  /* 0x000000000000781c */ /* 0x000fe20003f0f028 */
[----:B------:R-:W-:Y:S01]  /*0dd0*/  UIMAD.WIDE.U32 UR12, UR9, UR4, URZ ;  /* 0x00000004090c72a5 */ /* 0x000fe2000f8e003f */
[----:B------:R-:W-:Y:S01]  /*0de0*/  LOP3.LUT R0, R18, 0xfffffff8, RZ, 0xc0, !PT ;  /* 0xfffffff812007812 */ /* 0x000fe200078ec0ff */
[----:B------:R-:W-:Y:S01]  /*0df0*/  UIMAD UR7, UR9, UR5, UR7 ;  /* 0x00000005090772a4 */ /* 0x000fe2000f8e0207 */
[----:B------:R-:W-:Y:S01]  /*0e00*/  SHF.R.S32.HI R18, RZ, 0x3, R18 ;  /* 0x00000003ff127819 */ /* 0x000fe20000011412 */
[----:B------:R-:W-:Y:S01]  /*0e10*/  USHF.R.S32.HI UR10, URZ, 0x1f, UR6 ;  /* 0x0000001f3f0a7899 */ /* 0x000fe20008011406 */
[-C--:B------:R-:W-:Y:S01]  /*0e20*/  LEA.HI R21, R173, R171.reuse, RZ, 0x4 ;  /* 0x000000abad157211 */ /* 0x080fe200078f20ff */
[----:B------:R-:W-:Y:S01]  /*0e30*/  IMAD.IADD R0, R171, 0x1, -R0 ;  /* 0x00000001ab007824 */ /* 0x000fe200078e0a00 */
[----:B------:R-:W-:Y:S01]  /*0e40*/  ULDC.64 UR4, c[0x0][0x1c0] ;  /* 0x0000700000047ab9 */ /* 0x000fe20000000a00 */
[----:B------:R-:W-:Y:S01]  /*0e50*/  IMAD.SHL.U32 R229, R18, 0x40, RZ ;  /* 0x0000004012e57824 */ /* 0x000fe200078e00ff */
[----:B------:R-:W-:Y:S01]  /*0e60*/  UIADD3 UR13, UR13, UR7, URZ ;  /* 0x000000070d0d7290 */ /* 0x000fe2000fffe03f */
[C---:B------:R-:W-:Y:S01]  /*0e70*/  IMAD R233, R0.reuse, 0x10, R18 ;  /* 0x0000001000e97824 */ /* 0x040fe200078e0212 */
[----:B------:R-:W-:Y:S01]  /*0e80*/  UIMAD UR10, UR10, UR4, URZ ;  /* 0x000000040a0a72a4 */ /* 0x000fe2000f8e023f */
[----:B------:R-:W-:Y:S01]  /*0e90*/  IMAD.SHL.U32 R0, R0, 0x8, RZ ;  /* 0x0000000800007824 */ /* 0x000fe200078e00ff */
[----:B------:R-:W-:Y:S01]  /*0ea0*/  UIMAD.WIDE.U32 UR12, UR6, UR4, UR12 ;  /* 0x00000004060c72a5 */ /* 0x000fe2000f8e000c */
[----:B------:R-:W-:Y:S01]  /*0eb0*/  LOP3.LUT R229, R229, 0x1c0, RZ, 0xc0, !PT ;  /* 0x000001c0e5e57812 */ /* 0x000fe200078ec0ff */
[----:B------:R-:W-:Y:S01]  /*0ec0*/  UIMAD UR5, UR6, UR5, UR10 ;  /* 0x00000005060572a4 */ /* 0x000fe2000f8e020a */
[----:B------:R-:W-:Y:S01]  /*0ed0*/  IADD3 R4, R233, UR19, RZ ;  /* 0x00000013e9047c10 */ /* 0x000fe2000fffe0ff */
[----:B------:R-:W-:Y:S01]  /*0ee0*/  ULDC UR4, c[0x0][0x2c4] ;  /* 0x0000b10000047ab9 */ /* 0x000fe20000000800 */
[----:B------:R-:W-:Y:S01]  /*0ef0*/  LEA.HI R88, R173, R171, RZ, 0x3 ;  /* 0x000000abad587211 */ /* 0x000fe200078f18ff */
[----:B------:R-:W-:Y:S01]  /*0f00*/  UIADD3 UR5, UR13, UR5, URZ ;  /* 0x000000050d057290 */ /* 0x000fe2000fffe03f */
[----:B------:R-:W-:Y:S01]  /*0f10*/  IMAD.U32 R9, RZ, RZ, UR13 ;  /* 0x0000000dff097e24 */ /* 0x000fe2000f8e00ff */
[----:B------:R-:W-:Y:S01]  /*0f20*/  ULDC UR7, c[0x0][0x168] ;  /* 0x00005a0000077ab9 */ /* 0x000fe20000000800 */
[----:B-1----:R-:W-:Y:S01]  /*0f30*/  @P2 IMAD.HI.U32 R3, R4, c[0x0][0x2c8], RZ ;  /* 0x0000b20004032a27 */ /* 0x002fe200078e00ff */
[----:B------:R-:W-:Y:S01]  /*0f40*/  UIMAD UR7, UR4, UR7, URZ ;  /* 0x00000007040772a4 */ /* 0x000fe2000f8e023f */
[----:B------:R-:W-:Y:S01]  /*0f50*/  LOP3.LUT R88, R88, 0xfffffff8, RZ, 0xc0, !PT ;  /* 0xfffffff858587812 */ /* 0x000fe200078ec0ff */
[----:B------:R-:W-:Y:S01]  /*0f60*/  BSSY B0, `(.L_x_2394) ;  /* 0x0000034000007945 */ /* 0x000fe20003800000 */
[----:B------:R-:W-:Y:S01]  /*0f70*/  IMAD.MOV.U32 R7, RZ, RZ, R4 ;  /* 0x000000ffff077224 */ /* 0x000fe200078e0004 */
[----:B------:R-:W-:Y:S01]  /*0f80*/  @P0 SHF.R.U32.HI R7, RZ, c[0x0][0x2cc], R3 ;  /* 0x0000b300ff070a19 */ /* 0x000fe20000011603 */
[----:B------:R-:W-:Y:S01]  /*0f90*/  IMAD.U32 R8, RZ, RZ, UR12 ;  /* 0x0000000cff087e24 */ /* 0x000fe2000f8e00ff */
[----:B------:R-:W-:Y:S01]  /*0fa0*/  ISETP.GE.AND P0, PT, R0, c[0x0][0x198], PT ;  /* 0x0000660000007a0c */ /* 0x000fe20003f06270 */
[----:B------:R-:W-:Y:S01]  /*0fb0*/  IMAD.U32 R9, RZ, RZ, UR5 ;  /* 0x00000005ff097e24 */ /* 0x000fe2000f8e00ff */
[--C-:B------:R-:W-:Y:S01]  /*0fc0*/  SHF.R.S32.HI R5, RZ, 0x1f, R7.reuse ;  /* 0x0000001fff057819 */ /* 0x100fe20000011407 */
[----:B------:R-:W-:-:S02]  /*0fd0*/  IMAD.MOV R3, RZ, RZ, -R7 ;  /* 0x000000ffff037224 */ /* 0x000fc400078e0a07 */
[----:B------:R-:W-:-:S04]  /*0fe0*/  IMAD.WIDE.U32 R10, R7, c[0x0][0x1b0], R8 ;  /* 0x00006c00070a7a25 */ /* 0x000fc800078e0008 */
[----:B------:R-:W-:Y:S02]  /*0ff0*/  IMAD R5, R5, c[0x0][0x1b0], RZ ;  /* 0x00006c0005057a24 */ /* 0x000fe400078e02ff */
[----:B------:R-:W-:Y:S01]  /*1000*/  IMAD R4, R3, c[0x0][0x2c4], R4 ;  /* 0x0000b10003047a24 */ /* 0x000fe200078e0204 */
[----:B------:R-:W-:Y:S01]  /*1010*/  LOP3.LUT R3, R229, 0x38, R0, 0xf8, !PT ;  /* 0x00000038e5037812 */ /* 0x000fe200078ef800 */
[----:B------:R-:W-:Y:S01]  /*1020*/  IMAD R5, R7, c[0x0][0x1b4], R5 ;  /* 0x00006d0007057a24 */ /* 0x000fe200078e0205 */
[----:B------:R-:W-:Y:S01]  /*1030*/  LOP3.LUT R7, R21, 0xfffffff0, RZ, 0xc0, !PT ;  /* 0xfffffff015077812 */ /* 0x000fe200078ec0ff */
[----:B------:R-:W-:Y:S01]  /*1040*/  IMAD.IADD R88, R171, 0x1, -R88 ;  /* 0x00000001ab587824 */ /* 0x000fe200078e0a58 */
[----:B------:R-:W-:Y:S01]  /*1050*/  SHF.R.S32.HI R9, RZ, 0x1f, R4 ;  /* 0x0000001fff097819 */ /* 0x000fe20000011404 */
[----:B------:R-:W-:Y:S01]  /*1060*/  IMAD.IADD R11, R11, 0x1, R5 ;  /* 0x000000010b0b7824 */ /* 0x000fe200078e0205 */
[----:B------:R-:W-:Y:S01]  /*1070*/  SHF.R.U32.HI R229, RZ, 0x3, R229 ;  /* 0x00000003ffe57819 */ /* 0x000fe200000116e5 */
[----:B------:R-:W-:-:S02]  /*1080*/  IMAD.IADD R0, R171, 0x1, -R7 ;  /* 0x00000001ab007824 */ /* 0x000fc400078e0a07 */
[----:B------:R-:W-:Y:S01]  /*1090*/  IMAD R9, R9, c[0x0][0x1a8], RZ ;  /* 0x00006a0009097a24 */ /* 0x000fe200078e02ff */
[----:B------:R-:W-:Y:S01]  /*10a0*/  LOP3.LUT R229, R3, R229, RZ, 0x3c, !PT ;  /* 0x000000e503e57212 */ /* 0x000fe200078e3cff */
[----:B------:R-:W-:Y:S01]  /*10b0*/  IMAD.SHL.U32 R236, R88, 0x8, RZ ;  /* 0x0000000858ec7824 */ /* 0x000fe200078e00ff */
[----:B------:R-:W-:Y:S01]  /*10c0*/  SHF.R.S32.HI R20, RZ, 0x1f, R0 ;  /* 0x0000001fff147819 */ /* 0x000fe20000011400 */
[C---:B------:R-:W-:Y:S02]  /*10d0*/  IMAD R9, R4.reuse, c[0x0][0x1ac], R9 ;  /* 0x00006b0004097a24 */ /* 0x040fe400078e0209 */
[----:B------:R-:W-:Y:S01]  /*10e0*/  IMAD.WIDE.U32 R4, R4, c[0x0][0x1a8], R10 ;  /* 0x00006a0004047a25 */ /* 0x000fe200078e000a */
[----:B------:R-:W-:Y:S02]  /*10f0*/  LEA.HI R20, R20, R0, RZ, 0x3 ;  /* 0x0000000014147211 */ /* 0x000fe400078f18ff */
[----:B------:R-:W-:Y:S01]  /*1100*/  SHF.R.S32.HI R235, RZ, 0x1f, R236 ;  /* 0x0000001fffeb7819 */ /* 0x000fe200000114ec */
[----:B------:R-:W-:Y:S01]  /*1110*/  IMAD.IADD R9, R5, 0x1, R9 ;  /* 0x0000000105097824 */ /* 0x000fe200078e0209 */
[----:B------:R-:W-:-:S02]  /*1120*/  LOP3.LUT R19, R20, 0xfffffff8, RZ, 0xc0, !PT ;  /* 0xfffffff814137812 */ /* 0x000fc400078ec0ff */
[----:B------:R-:W-:Y:S02]  /*1130*/  LEA R10, P2, R4, c[0x0][0x160], 0x1 ;  /* 0x00005800040a7a11 */ /* 0x000fe400078408ff */
[----:B------:R-:W-:Y:S01]  /*1140*/  LEA.HI R5, R173, R171, RZ, 0x6 ;  /* 0x000000abad057211 */ /* 0x000fe200078f30ff */
[----:B------:R-:W-:Y:S01]  /*1150*/  IMAD.IADD R19, R0, 0x1, -R19 ;  /* 0x0000000100137824 */ /* 0x000fe200078e0a13 */
[----:B------:R-:W-:Y:S01]  /*1160*/  LEA.HI.X R9, R4, c[0x0][0x164], R9, 0x1, P2 ;  /* 0x0000590004097a11 */ /* 0x000fe200010f0c09 */
[----:B------:R-:W-:Y:S01]  /*1170*/  IMAD.MOV.U32 R0, RZ, RZ, 0x10 ;  /* 0x00000010ff007424 */ /* 0x000fe200078e00ff */
[----:B------:R1:W3:Y:S01]  /*1180*/  SHFL.IDX PT, R12, R10, RZ, 0x181f ;  /* 0x00181fff0a0c7589 */ /* 0x0002e200000e0000 */
[----:B------:R-:W-:Y:S02]  /*1190*/  IMAD.SHL.U32 R5, R5, 0x8, RZ ;  /* 0x0000000805057824 */ /* 0x000fe400078e00ff */
[----:B------:R-:W-:Y:S01]  /*11a0*/  IMAD.MOV.U32 R4, RZ, RZ, 0x20 ;  /* 0x00000020ff047424 */ /* 0x000fe200078e00ff */
[----:B------:R1:W4:Y:S02]  /*11b0*/  SHFL.IDX PT, R3, R9, RZ, 0x181f ;  /* 0x00181fff09037589 */ /* 0x00032400000e0000 */
[----:B------:R-:W-:Y:S01]  /*11c0*/  LOP3.LUT R229, R229, 0xfffffe00, R5, 0xf8, !PT ;  /* 0xfffffe00e5e57812 */ /* 0x000fe200078ef805 */
[----:B--2---:R2:W1:Y:S02]  /*11d0*/  @P1 R2UR UR10, R2 ;  /* 0x00000000020a13c2 */ /* 0x00446400000e0000 */
[----:B-1----:R-:W-:Y:S01]  /*11e0*/  @!UP0 UMOV UR10, UR6 ;  /* 0x00000006000a8c82 */ /* 0x002fe20008000000 */
[----:B--2---:R-:W-:-:S04]  /*11f0*/  IADD3 R2, R18, UR19, RZ ;  /* 0x0000001312027c10 */ /* 0x004fc8000fffe0ff */
[----:B------:R-:W-:-:S04]  /*1200*/  ISETP.GE.AND P3, PT, R2, UR7, PT ;  /* 0x0000000702007c0c */ /* 0x000fc8000bf66270 */
[----:B------:R-:W-:-:S05]  /*1210*/  R2P PR, R19, 0x6 ;  /* 0x0000000613007804 */ /* 0x000fca0000000000 */
[----:B------:R-:W-:Y:S02]  /*1220*/  SEL R0, R0, 0xfffffff0, !P1 ;  /* 0xfffffff000007807 */ /* 0x000fe40004800000 */
[----:B------:R-:W-:Y:S02]  /*1230*/  SEL R4, R4, 0xffffffe0, !P2 ;  /* 0xffffffe004047807 */ /* 0x000fe40005000000 */
[----:B------:R-:W-:Y:S05]  /*1240*/  @P3 BRA `(.L_x_2395) ;  /* 0x0000005000003947 */ /* 0x000fea0003800000 */
[----:B---34-:R-:W-:-:S04]  /*1250*/  LEA R12, P1, R236, R12, 0x1 ;  /* 0x0000000cec0c7211 */ /* 0x018fc800078208ff */
[----:B------:R-:W-:Y:S01]  /*1260*/  LEA.HI.X R13, R236, R3, R235, 0x1, P1 ;  /* 0x00000003ec0d7211 */ /* 0x000fe200008f0ceb */
[----:B------:R-:W-:-:S05]  /*1270*/  IMAD.SHL.U32 R3, R229, 0x2, RZ ;  /* 0x00000002e5037824 */ /* 0x000fca00078e00ff */
[----:B------:R-:W-:Y:S01]  /*1280*/  @!PT LDS RZ, [RZ] ;  /* 0x00000000fffff984 */ /* 0x000fe20000000800 */
[----:B------:R1:W-:Y:S03]  /*1290*/  LDGSTS.E.BYPASS.LTC128B.128 [R3+0x6100], [R12.64], !P0 ;  /* 0x061000000c037fae */ /* 0x0003e6000c101d50 */
.L_x_2395:
[----:B---34-:R-:W-:Y:S05]  /*12a0*/  BSYNC B0 ;  /* 0x0000000000007941 */ /* 0x018fea0003800000 */
.L_x_2394:
[----:B------:R-:W-:Y:S01]  /*12b0*/  IADD3 R5, R2, 0x10, RZ ;  /* 0x0000001002057810 */ /* 0x000fe20007ffe0ff */
[----:B-1----:R1:W2:Y:S01]  /*12c0*/  SHFL.IDX PT, R3, R9, 0x1, 0x181f ;  /* 0x00381f0009037f89 */ /* 0x0022a200000e0000 */
[----:B------:R-:W-:Y:S02]  /*12d0*/  BSSY B0, `(.L_x_2396) ;  /* 0x0000009000007945 */ /* 0x000fe40003800000 */
[----:B------:R-:W-:Y:S01]  /*12e0*/  ISETP.GE.AND P1, PT, R5, UR7, PT ;  /* 0x0000000705007c0c */ /* 0x000fe2000bf26270 */
[----:B------:R1:W3:-:S12]  /*12f0*/  SHFL.IDX PT, R12, R10, 0x1, 0x181f ;  /* 0x00381f000a0c7f89 */ /* 0x0002d800000e0000 */
[----:B------:R-:W-:Y:S05]  /*1300*/  @P1 BRA `(.L_x_2397) ;  /* 0x0000005000001947 */ /* 0x000fea0003800000 */
[----:B---3--:R-:W-:-:S04]  /*1310*/  LEA R12, P1, R236, R12, 0x1 ;  /* 0x0000000cec0c7211 */ /* 0x008fc800078208ff */
[----:B--2---:R-:W-:Y:S01]  /*1320*/  LEA.HI.X R13, R236, R3, R235, 0x1, P1 ;  /* 0x00000003ec0d7211 */ /* 0x004fe200008f0ceb */
[----:B------:R-:W-:-:S05]  /*1330*/  IMAD.SHL.U32 R3, R229, 0x2, RZ ;  /* 0x00000002e5037824 */ /* 0x000fca00078e00ff */
[----:B------:R-:W-:Y:S01]  /*1340*/  @!PT LDS RZ, [RZ] ;  /* 0x00000000fffff984 */ /* 0x000fe20000000800 */
[----:B------:R2:W-:Y:S03]  /*1350*/  LDGSTS.E.BYPASS.LTC128B.128 [R3+0x6900], [R12.64], !P0 ;  /* 0x069000000c037fae */ /* 0x0005e6000c101d50 */
.L_x_2397:
[----:B------:R-:W-:Y:S05]  /*1360*/  BSYNC B0 ;  /* 0x0000000000007941 */ /* 0x000fea0003800000 */
.L_x_2396:
[----:B------:R-:W-:Y:S01]  /*1370*/  IADD3 R5, R2, 0x20, RZ ;  /* 0x0000002002057810 */ /* 0x000fe20007ffe0ff */
[----:B--2---:R2:W4:Y:S01]  /*1380*/  SHFL.IDX PT, R3, R9, 0x2, 0x181f ;  /* 0x00581f0009037f89 */ /* 0x00452200000e0000 */
[----:B------:R-:W-:Y:S02]  /*1390*/  BSSY B0, `(.L_x_2398) ;  /* 0x0000009000007945 */ /* 0x000fe40003800000 */
[----:B------:R-:W-:Y:S01]  /*13a0*/  ISETP.GE.AND P1, PT, R5, UR7, PT ;  /* 0x0000000705007c0c */ /* 0x000fe2000bf26270 */
[----:B---3--:R2:W3:-:S12]  /*13b0*/  SHFL.IDX PT, R12, R10, 0x2, 0x181f ;  /* 0x00581f000a0c7f89 */ /* 0x0084d800000e0000 */
[----:B------:R-:W-:Y:S05]  /*13c0*/  @P1 BRA `(.L_x_2399) ;  /* 0x0000005000001947 */ /* 0x000fea0003800000 */
[----:B---3--:R-:W-:-:S04]  /*13d0*/  LEA R12, P1, R236, R12, 0x1 ;  /* 0x0000000cec0c7211 */ /* 0x008fc800078208ff */
[----:B----4-:R-:W-:Y:S01]  /*13e0*/  LEA.HI.X R13, R236, R3, R235, 0x1, P1 ;  /* 0x00000003ec0d7211 */ /* 0x010fe200008f0ceb */
[----:B------:R-:W-:-:S05]  /*13f0*/  IMAD.SHL.U32 R3, R229, 0x2, RZ ;  /* 0x00000002e5037824 */ /* 0x000fca00078e00ff */
[----:B------:R-:W-:Y:S01]  /*1400*/  @!PT LDS RZ, [RZ] ;  /* 0x00000000fffff984 */ /* 0x000fe20000000800 */
[----:B------:R3:W-:Y:S03]  /*1410*/  LDGSTS.E.BYPASS.LTC128B.128 [R3+0x7100], [R12.64], !P0 ;  /* 0x071000000c037fae */ /* 0x0007e6000c101d50 */
.L_x_2399:
[----:B------:R-:W-:Y:S05]  /*1420*/  BSYNC B0 ;  /* 0x0000000000007941 */ /* 0x000fea0003800000 */
.L_x_2398:
[----:B------:R-:W-:Y:S01]  /*1430*/  IADD3 R5, R2, 0x30, RZ ;  /* 0x0000003002057810 */ /* 0x000fe20007ffe0ff */
[----:B---34-:R3:W4:Y:S01]  /*1440*/  SHFL.IDX PT, R3, R9, 0x3, 0x181f ;  /* 0x00781f0009037f89 */ /* 0x01872200000e0000 */
[----:B------:R-:W-:Y:S02]  /*1450*/  BSSY B0, `(.L_x_2400) ;  /* 0x0000009000007945 */ /* 0x000fe40003800000 */
[----:B------:R-:W-:Y:S01]  /*1460*/  ISETP.GE.AND P1, PT, R5, UR7, PT ;  /* 0x0000000705007c0c */ /* 0x000fe2000bf26270 */
[----:B------:R3:W1:-:S12]  /*1470*/  SHFL.IDX PT, R12, R10, 0x3, 0x181f ;  /* 0x00781f000a0c7f89 */ /* 0x00065800000e0000 */
[----:B------:R-:W-:Y:S05]  /*1480*/  @P1 BRA `(.L_x_2401) ;  /* 0x0000005000001947 */ /* 0x000fea0003800000 */
[----:B-1----:R-:W-:-:S04]  /*1490*/  LEA R12, P1, R236, R12, 0x1 ;  /* 0x0000000cec0c7211 */ /* 0x002fc800078208ff */
[----:B----4-:R-:W-:Y:S01]  /*14a0*/  LEA.HI.X R13, R236, R3, R235, 0x1, P1 ;  /* 0x00000003ec0d7211 */ /* 0x010fe200008f0ceb */
[----:B------:R-:W-:-:S05]  /*14b0*/  IMAD.SHL.U32 R3, R229, 0x2, RZ ;  /* 0x00000002e5037824 */ /* 0x000fca00078e00ff */
[----:B------:R-:W-:Y:S01]  /*14c0*/  @!PT LDS RZ, [RZ] ;  /* 0x00000000fffff984 */ /* 0x000fe20000000800 */
[----:B------:R1:W-:Y:S03]  /*14d0*/  LDGSTS.E.BYPASS.LTC128B.128 [R3+0x7900], [R12.64], !P0 ;  /* 0x079000000c037fae */ /* 0x0003e6000c101d50 */
.L_x_2401:
[----:B------:R-:W-:Y:S05]  /*14e0*/  BSYNC B0 ;  /* 0x0000000000007941 */ /* 0x000fea0003800000 */
.L_x_2400:
[----:B------:R-:W-:Y:S01]  /*14f0*/  IADD3 R5, R2, 0x40, RZ ;  /* 0x0000004002057810 */ /* 0x000fe20007ffe0ff */
[----:B-1--4-:R1:W4:Y:S01]  /*1500*/  SHFL.IDX PT, R3, R9, 0x4, 0x181f ;  /* 0x00981f0009037f89 */ /* 0x01232200000e0000 */
[----:B------:R-:W-:Y:S02]  /*1510*/  BSSY B0, `(.L_x_2402) ;  /* 0x0000009000007945 */ /* 0x000fe40003800000 */
[----:B------:R-:W-:Y:S01]  /*1520*/  ISETP.GE.AND P1, PT, R5, UR7, PT ;  /* 0x0000000705007c0c */ /* 0x000fe2000bf26270 */
[----:B------:R1:W2:-:S12]  /*1530*/  SHFL.IDX PT, R12, R10, 0x4, 0x181f ;  /* 0x00981f000a0c7f89 */ /* 0x00029800000e0000 */
[----:B------:R-:W-:Y:S05]  /*1540*/  @P1 BRA `(.L_x_2403) ;  /* 0x0000005000001947 */ /* 0x000fea0003800000 */
[----:B--2---:R-:W-:-:S04]  /*1550*/  LEA R12, P1, R236, R12, 0x1 ;  /* 0x0000000cec0c7211 */ /* 0x004fc800078208ff */
[----:B----4-:R-:W-:Y:S01]  /*1560*/  LEA.HI.X R13, R236, R3, R235, 0x1, P1 ;  /* 0x00000003ec0d7211 */ /* 0x010fe200008f0ceb */
[----:B------:R-:W-:-:S05]  /*1570*/  IMAD.SHL.U32 R3, R229, 0x2, RZ ;  /* 0x00000002e5037824 */ /* 0x000fca00078e00ff */
[----:B------:R-:W-:Y:S01]  /*1580*/  @!PT LDS RZ, [RZ] ;  /* 0x00000000fffff984 */ /* 0x000fe20000000800 */
[----:B------:R2:W-:Y:S03]  /*1590*/  LDGSTS.E.BYPASS.LTC128B.128 [R3+0x8100], [R12.64], !P0 ;  /* 0x081000000c037fae */ /* 0x0005e6000c101d50 */
.L_x_2403:
[----:B------:R-:W-:Y:S05]  /*15a0*/  BSYNC B0 ;  /* 0x0000000000007941 */ /* 0x000fea0003800000 */
.L_x_2402:
[----:B------:R-:W-:Y:S01]  /*15b0*/  IADD3 R5, R2, 0x50, RZ ;  /* 0x0000005002057810 */ /* 0x000fe20007ffe0ff */
[----:B--2-4-:R2:W4:Y:S01]  /*15c0*/  SHFL.IDX PT, R3, R9, 0x5, 0x181f ;  /* 0x00b81f0009037f89 */ /* 0x01452200000e0000 */
        /* <DEDUP_REMOVED lines=9> */
.L_x_2405:
[----:B------:R-:W-:Y:S05]  /*1660*/  BSYNC B0 ;  /* 0x0000000000007941 */ /* 0x000fea0003800000 */
.L_x_2404:
        /* <DEDUP_REMOVED lines=11> */
.L_x_2407:
[----:B------:R-:W-:Y:S05]  /*1720*/  BSYNC B0 ;  /* 0x0000000000007941 */ /* 0x000fea0003800000 */
.L_x_2406:
[----:B-123--:R-:W1:Y:S01]  /*1730*/  SHFL.IDX PT, R10, R10, 0x7, 0x181f ;  /* 0x00f81f000a0a7f89 */ /* 0x00ee6200000e0000 */
[----:B------:R-:W-:Y:S01]  /*1740*/  ULDC UR4, c[0x0][0x2b8] ;  /* 0x0000ae0000047ab9 */ /* 0x000fe20000000800 */
[----:B----4-:R-:W-:Y:S01]  /*1750*/  IMAD.MOV.U32 R3, RZ, RZ, 0x60 ;  /* 0x00000060ff037424 */ /* 0x010fe200078e00ff */
[----:B------:R-:W-:Y:S01]  /*1760*/  UISETP.NE.AND UP3, UPT, UR4, 0x1, UPT ;  /* 0x000000010400788c */ /* 0x000fe2000bf65270 */
[----:B------:R-:W2:Y:S01]  /*1770*/  SHFL.IDX PT, R9, R9, 0x7, 0x181f ;  /* 0x00f81f0009097f89 */ /* 0x000ea200000e0000 */
[----:B------:R-:W-:Y:S01]  /*1780*/  IADD3 R2, R2, 0x70, RZ ;  /* 0x0000007002027810 */ /* 0x000fe20007ffe0ff */
[----:B------:R-:W-:Y:S01]  /*1790*/  IMAD R169, R6, R3, -0x60 ;  /* 0xffffffa006a97424 */ /* 0x000fe200078e0203 */
[----:B------:R-:W-:Y:S01]  /*17a0*/  USHF.R.S32.HI UR6, URZ, 0x1f, UR10 ;  /* 0x0000001f3f067899 */ /* 0x000fe2000801140a */
[----:B------:R-:W-:Y:S01]  /*17b0*/  IMAD.SHL.U32 R229, R229, 0x2, RZ ;  /* 0x00000002e5e57824 */ /* 0x000fe200078e00ff */
[----:B------:R-:W-:Y:S01]  /*17c0*/  PLOP3.LUT P2, PT, PT, PT, UP3, 0x80, 0x0 ;  /* 0x000000000000781c */ /* 0x000fe20003f4f038 */
[C---:B------:R-:W-:Y:S01]  /*17d0*/  IMAD.IADD R232, R233.reuse, 0x1, R169 ;  /* 0x00000001e9e87824 */ /* 0x040fe200078e02a9 */
[----:B------:R-:W-:Y:S01]  /*17e0*/  ISETP.GE.AND P3, PT, R2, UR7, PT ;  /* 0x0000000702007c0c */ /* 0x000fe2000bf66270 */
[----:B------:R-:W-:Y:S01]  /*17f0*/  ULDC.64 UR4, c[0x0][0x2b0] ;  /* 0x0000ac0000047ab9 */ /* 0x000fe20000000a00 */
[----:B------:R-:W-:Y:S01]  /*1800*/  PLOP3.LUT P1, PT, PT, PT, UP3, 0x80, 0x0 ;  /* 0x000000000000781c */ /* 0x000fe20003f2f038 */
[----:B------:R-:W-:Y:S01]  /*1810*/  UIMAD UR6, UR6, UR4, URZ ;  /* 0x00000004060672a4 */ /* 0x000fe2000f8e023f */
[C---:B------:R-:W-:Y:S01]  /*1820*/  ISETP.GE.AND P4, PT, R232.reuse, UR8, PT ;  /* 0x00000008e8007c0c */ /* 0x040fe2000bf86270 */
[----:B-----5:R-:W-:Y:S01]  /*1830*/  IMAD.IADD R232, R232, 0x1, R234 ;  /* 0x00000001e8e87824 */ /* 0x020fe200078e02ea */
[----:B------:R-:W-:Y:S01]  /*1840*/  UIMAD.WIDE.U32 UR14, UR10, UR4, URZ ;  /* 0x000000040a0e72a5 */ /* 0x000fe2000f8e003f */
[----:B------:R-:W-:Y:S01]  /*1850*/  IMAD.MOV.U32 R231, RZ, RZ, RZ ;  /* 0x000000ffffe77224 */ /* 0x000fe200078e00ff */
[----:B------:R-:W-:Y:S01]  /*1860*/  ISETP.GT.OR P4, PT, R233, 0x5f, P4 ;  /* 0x0000005fe900780c */ /* 0x000fe20002784670 */
[----:B------:R-:W-:Y:S01]  /*1870*/  UIMAD UR5, UR10, UR5, UR6 ;  /* 0x000000050a0572a4 */ /* 0x000fe2000f8e0206 */
[----:B------:R-:W-:-:S02]  /*1880*/  IMAD.MOV.U32 R2, RZ, RZ, R232 ;  /* 0x000000ffff027224 */ /* 0x000fc400078e00e8 */
[----:B------:R-:W-:Y:S01]  /*1890*/  @P2 IMAD.HI.U32 R5, R232, c[0x0][0x2bc], RZ ;  /* 0x0000af00e8052a27 */ /* 0x000fe200078e00ff */
[----:B-1----:R-:W-:Y:S01]  /*18a0*/  @!P3 LEA R10, P2, R236, R10, 0x1 ;  /* 0x0000000aec0ab211 */ /* 0x002fe200078408ff */
[----:B------:R-:W-:-:S03]  /*18b0*/  UIADD3 UR7, UR15, UR5, URZ ;  /* 0x000000050f077290 */ /* 0x000fc6000fffe03f */
[----:B--2---:R-:W-:Y:S01]  /*18c0*/  @!P3 LEA.HI.X R11, R236, R9, R235, 0x1, P2 ;  /* 0x00000009ec0bb211 */ /* 0x004fe200010f0ceb */
[----:B------:R-:W-:Y:S01]  /*18d0*/  USHF.R.S32.HI UR12, URZ, 0x1f, UR9 ;  /* 0x0000001f3f0c7899 */ /* 0x000fe20008011409 */
[----:B------:R-:W-:Y:S01]  /*18e0*/  @P1 SHF.R.U32.HI R2, RZ, c[0x0][0x2c0], R5 ;  /* 0x0000b000ff021a19 */ /* 0x000fe20000011605 */
[----:B------:R-:W-:Y:S02]  /*18f0*/  ULDC.64 UR4, c[0x0][0x1e8] ;  /* 0x00007a0000047ab9 */ /* 0x000fe40000000a00 */
[----:B------:R-:W-:Y:S01]  /*1900*/  @!PT LDS RZ, [RZ] ;  /* 0x00000000fffff984 */ /* 0x000fe20000000800 */
[----:B------:R1:W-:Y:S01]  /*1910*/  @!P3 LDGSTS.E.BYPASS.LTC128B.128 [R229+0x9900], [R10.64], !P0 ;  /* 0x099000000ae5bfae */ /* 0x0003e2000c101d50 */
[----:B------:R-:W-:-:S03]  /*1920*/  @!P4 IADD3 R7, P1, R2, UR14, RZ ;  /* 0x0000000e0207cc10 */ /* 0x000fc6000ff3e0ff */
[----:B------:R-:W0:Y:S01]  /*1930*/  LDGDEPBAR ;  /* 0x00000000000079af */ /* 0x000e220000000000 */
[----:B------:R-:W-:Y:S02]  /*1940*/  @!P4 LEA.HI.X.SX32 R5, R2, UR7, 0x1, P1 ;  /* 0x000000070205cc11 */ /* 0x000fe400088f0eff */
[----:B------:R-:W-:-:S04]  /*1950*/  @!P4 LEA R8, P1, R7, c[0x0][0x2a0], 0x2 ;  /* 0x0000a8000708ca11 */ /* 0x000fc800078210ff */
[----:B------:R-:W-:Y:S01]  /*1960*/  @!P4 LEA.HI.X R9, R7, c[0x0][0x2a4], R5, 0x2, P1 ;  /* 0x0000a9000709ca11 */ /* 0x000fe200008f1405 */
[----:B------:R-:W-:Y:S06]  /*1970*/  BAR.SYNC.DEFER_BLOCKING 0x0 ;  /* 0x0000000000007b1d */ /* 0x000fec0000010000 */
[----:B------:R2:W3:Y:S01]  /*1980*/  @!P4 LDG.E R231, [R8.64] ;  /* 0x0000001008e7c981 */ /* 0x0004e2000c1e1900 */
[----:B------:R-:W-:Y:S01]  /*1990*/  IMAD.MOV R2, RZ, RZ, -R2 ;  /* 0x000000ffff027224 */ /* 0x000fe200078e0a02 */
[----:B------:R-:W-:Y:S01]  /*19a0*/  UIMAD UR6, UR12, UR4, URZ ;  /* 0x000000040c0672a4 */ /* 0x000fe2000f8e023f */
[----:B------:R-:W-:Y:S01]  /*19b0*/  IMAD R3, R6, -0x60, R3 ;  /* 0xffffffa006037824 */ /* 0x000fe200078e0203 */
[----:B------:R-:W-:Y:S01]  /*19c0*/  UIMAD.WIDE.U32 UR10, UR9, UR4, URZ ;  /* 0x00000004090a72a5 */ /* 0x000fe2000f8e003f */
[----:B------:R-:W-:Y:S01]  /*19d0*/  IMAD R232, R2, c[0x0][0x2b8], R232 ;  /* 0x0000ae0002e87a24 */ /* 0x000fe200078e02e8 */
[----:B------:R-:W-:Y:S01]  /*19e0*/  UIMAD UR6, UR9, UR5, UR6 ;  /* 0x00000005090672a4 */ /* 0x000fe2000f8e0206 */
[----:B------:R-:W-:Y:S01]  /*19f0*/  ISETP.GE.AND P4, PT, R236, c[0x0][0x1d4], PT ;  /* 0x00007500ec007a0c */ /* 0x000fe20003f86270 */
[----:B------:R-:W-:Y:S01]  /*1a00*/  IMAD.SHL.U32 R19, R19, 0x40, RZ ;  /* 0x0000004013137824 */ /* 0x000fe200078e00ff */
[----:B------:R-:W-:Y:S01]  /*1a10*/  IADD3 R5, R3, UR8, RZ ;  /* 0x0000000803057c10 */ /* 0x000fe2000fffe0ff */
[----:B------:R-:W-:Y:S01]  /*1a20*/  IMAD.WIDE.U32 R12, R232, c[0x0][0x1e0], RZ ;  /* 0x00007800e80c7a25 */ /* 0x000fe200078e00ff */
[----:B------:R-:W-:Y:S01]  /*1a30*/  UIADD3 UR6, UR11, UR6, URZ ;  /* 0x000000060b067290 */ /* 0x000fe2000fffe03f */
[----:B------:R-:W-:Y:S01]  /*1a40*/  LEA.HI R172, R173, R171, RZ, 0x5 ;  /* 0x000000abadac7211 */ /* 0x000fe200078f28ff */
[----:B------:R-:W-:Y:S01]  /*1a50*/  ULDC.64 UR4, c[0x0][0x210] ;  /* 0x0000840000047ab9 */ /* 0x000fe20000000a00 */
[----:B------:R-:W-:Y:S01]  /*1a60*/  IMAD.SHL.U32 R168, R20, 0x40, RZ ;  /* 0x0000004014a87824 */ /* 0x000fe200078e00ff */
[----:B------:R-:W-:Y:S01]  /*1a70*/  LOP3.LUT R19, R19, 0x1c0, RZ, 0xc0, !PT ;  /* 0x000001c013137812 */ /* 0x000fe200078ec0ff */
[----:B------:R-:W-:Y:S01]  /*1a80*/  IMAD.WIDE.U32 R38, R232, c[0x0][0x208], RZ ;  /* 0x00008200e8267a25 */ /* 0x000fe200078e00ff */
[----:B------:R-:W-:Y:S01]  /*1a90*/  SHF.R.S32.HI R170, RZ, 0x5, R172 ;  /* 0x00000005ffaa7819 */ /* 0x000fe200000114ac */
[----:B------:R-:W-:Y:S01]  /*1aa0*/  UIMAD UR12, UR12, UR4, URZ ;  /* 0x000000040c0c72a4 */ /* 0x000fe2000f8e023f */
[----:B------:R-:W-:Y:S01]  /*1ab0*/  LOP3.LUT R168, R168, 0xfffffe00, RZ, 0xc0, !PT ;  /* 0xfffffe00a8a87812 */ /* 0x000fe200078ec0ff */
[----:B------:R-:W-:Y:S01]  /*1ac0*/  UIMAD.WIDE.U32 UR20, UR9, UR4, URZ ;  /* 0x00000004091472a5 */ /* 0x000fe2000f8e003f */
[----:B------:R-:W-:Y:S01]  /*1ad0*/  IADD3 R239, R229, 0x100, RZ ;  /* 0x00000100e5ef7810 */ /* 0x000fe20007ffe0ff */
[----:B------:R-:W-:-:S02]  /*1ae0*/  UIMAD UR12, UR9, UR5, UR12 ;  /* 0x00000005090c72a4 */ /* 0x000fc4000f8e020c */
[----:B------:R-:W-:Y:S01]  /*1af0*/  IMAD R228, R170, 0x400, R168 ;  /* 0x00000400aae47824 */ /* 0x000fe200078e02a8 */
[----:B--2---:R-:W-:Y:S01]  /*1b00*/  SHF.R.S32.HI R8, RZ, 0x1f, R232 ;  /* 0x0000001fff087819 */ /* 0x004fe200000114e8 */
[----:B------:R-:W-:-:S04]  /*1b10*/  UIADD3 UR12, UR21, UR12, URZ ;  /* 0x0000000c150c7290 */ /* 0x000fc8000fffe03f */
[C---:B-1----:R-:W-:Y:S02]  /*1b20*/  IMAD R10, R8.reuse, c[0x0][0x1e0], RZ ;  /* 0x00007800080a7a24 */ /* 0x042fe400078e02ff */
[----:B------:R-:W-:Y:S02]  /*1b30*/  IMAD R8, R8, c[0x0][0x208], RZ ;  /* 0x0000820008087a24 */ /* 0x000fe400078e02ff */
[C---:B------:R-:W-:Y:S02]  /*1b40*/  IMAD R10, R232.reuse, c[0x0][0x1e4], R10 ;  /* 0x00007900e80a7a24 */ /* 0x040fe400078e020a */
[----:B------:R-:W-:Y:S02]  /*1b50*/  IMAD R8, R232, c[0x0][0x20c], R8 ;  /* 0x00008300e8087a24 */ /* 0x000fe400078e0208 */
[----:B------:R-:W-:Y:S02]  /*1b60*/  IMAD.IADD R11, R13, 0x1, R10 ;  /* 0x000000010d0b7824 */ /* 0x000fe400078e020a */
[----:B------:R-:W-:-:S02]  /*1b70*/  IMAD.MOV.U32 R10, RZ, RZ, R12 ;  /* 0x000000ffff0a7224 */ /* 0x000fc400078e000c */
[----:B------:R-:W-:Y:S01]  /*1b80*/  IMAD.IADD R39, R39, 0x1, R8 ;  /* 0x0000000127277824 */ /* 0x000fe200078e0208 */
[----:B---3--:R-:W-:Y:S01]  /*1b90*/  SHF.R.S32.HI R36, RZ, 0x1f, R231 ;  /* 0x0000001fff247819 */ /* 0x008fe200000114e7 */
[----:B------:R-:W-:-:S04]  /*1ba0*/  IMAD.WIDE.U32 R10, R231, c[0x0][0x1f0], R10 ;  /* 0x00007c00e70a7a25 */ /* 0x000fc800078e000a */
[----:B------:R-:W-:Y:S01]  /*1bb0*/  IMAD R9, R36, c[0x0][0x1f0], RZ ;  /* 0x00007c0024097a24 */ /* 0x000fe200078e02ff */
[----:B------:R-:W-:Y:S01]  /*1bc0*/  IADD3 R2, P0, R10, UR10, RZ ;  /* 0x0000000a0a027c10 */ /* 0x000fe2000ff1e0ff */
[----:B------:R-:W-:Y:S02]  /*1bd0*/  IMAD R36, R36, c[0x0][0x218], RZ ;  /* 0x0000860024247a24 */ /* 0x000fe400078e02ff */
[C---:B------:R-:W-:Y:S02]  /*1be0*/  IMAD R9, R231.reuse, c[0x0][0x1f4], R9 ;  /* 0x00007d00e7097a24 */ /* 0x040fe400078e0209 */
[----:B------:R-:W-:-:S03]  /*1bf0*/  IMAD.WIDE.U32 R38, R231, c[0x0][0x218], R38 ;  /* 0x00008600e7267a25 */ /* 0x000fc600078e0026 */
[----:B------:R-:W-:Y:S01]  /*1c00*/  IADD3.X R9, R11, UR6, R9, P0, !PT ;  /* 0x000000060b097c10 */ /* 0x000fe200087fe409 */
[----:B------:R-:W-:Y:S01]  /*1c10*/  IMAD R36, R231, c[0x0][0x21c], R36 ;  /* 0x00008700e7247a24 */ /* 0x000fe200078e0224 */
[----:B------:R-:W-:-:S04]  /*1c20*/  LEA R11, P0, R2, c[0x0][0x1c8], 0x1 ;  /* 0x00007200020b7a11 */ /* 0x000fc800078008ff */
[----:B------:R-:W-:Y:S01]  /*1c30*/  LEA.HI.X R9, R2, c[0x0][0x1cc], R9, 0x1, P0 ;  /* 0x0000730002097a11 */ /* 0x000fe200000f0c09 */
[----:B------:R-:W1:Y:S01]  /*1c40*/  SHFL.IDX PT, R22, R11, RZ, 0x181f ;  /* 0x00181fff0b167589 */ /* 0x000e6200000e0000 */
[----:B------:R-:W-:Y:S02]  /*1c50*/  IMAD.IADD R2, R5, 0x1, -R18 ;  /* 0x0000000105027824 */ /* 0x000fe400078e0a12 */
[----:B------:R-:W-:Y:S01]  /*1c60*/  IMAD.SHL.U32 R18, R18, 0x8, RZ ;  /* 0x0000000812127824 */ /* 0x000fe200078e00ff */
[----:B------:R-:W2:Y:S02]  /*1c70*/  SHFL.IDX PT, R7, R9, RZ, 0x181f ;  /* 0x00181fff09077589 */ /* 0x000ea400000e0000 */
[C---:B------:R-:W-:Y:S02]  /*1c80*/  ISETP.GE.AND P1, PT, R2.reuse, 0x1, PT ;  /* 0x000000010200780c */ /* 0x040fe40003f26270 */
[----:B------:R-:W3:Y:S01]  /*1c90*/  SHFL.IDX PT, R16, R11, 0x1, 0x181f ;  /* 0x00381f000b107f89 */ /* 0x000ee200000e0000 */
[----:B------:R-:W-:-:S02]  /*1ca0*/  ISETP.GE.AND P0, PT, R2, 0x11, PT ;  /* 0x000000110200780c */ /* 0x000fc40003f06270 */
[C---:B------:R-:W-:Y:S01]  /*1cb0*/  ISETP.GE.AND P6, PT, R2.reuse, 0x21, PT ;  /* 0x000000210200780c */ /* 0x040fe20003fc6270 */
[----:B------:R-:W4:Y:S01]  /*1cc0*/  SHFL.IDX PT, R17, R9, 0x1, 0x181f ;  /* 0x00381f0009117f89 */ /* 0x000f2200000e0000 */
[C---:B------:R-:W-:Y:S02]  /*1cd0*/  ISETP.GE.AND P5, PT, R2.reuse, 0x31, PT ;  /* 0x000000310200780c */ /* 0x040fe40003fa6270 */
[----:B------:R-:W-:Y:S01]  /*1ce0*/  ISETP.GE.AND P3, PT, R2, 0x41, PT ;  /* 0x000000410200780c */ /* 0x000fe20003f66270 */
[----:B------:R-:W3:Y:S04]  /*1cf0*/  SHFL.IDX PT, R14, R11, 0x2, 0x181f ;  /* 0x00581f000b0e7f89 */ /* 0x000ee800000e0000 */
[----:B------:R-:W3:Y:S01]  /*1d00*/  SHFL.IDX PT, R12, R11, 0x3, 0x181f ;  /* 0x00781f000b0c7f89 */ /* 0x000ee200000e0000 */
[----:B-1----:R-:W-:-:S03]  /*1d10*/  @P1 LEA R22, P2, R236, R22, 0x1 ;  /* 0x00000016ec161211 */ /* 0x002fc600078408ff */
[----:B------:R-:W1:Y:S01]  /*1d20*/  SHFL.IDX PT, R15, R9, 0x2, 0x181f ;  /* 0x00581f00090f7f89 */ /* 0x000e6200000e0000 */
[----:B--2---:R-:W-:-:S03]  /*1d30*/  @P1 LEA.HI.X R23, R236, R7, R235, 0x1, P2 ;  /* 0x00000007ec171211 */ /* 0x004fc600010f0ceb */
[----:B------:R-:W2:Y:S01]  /*1d40*/  SHFL.IDX PT, R10, R11, 0x4, 0x181f ;  /* 0x00981f000b0a7f89 */ /* 0x000ea200000e0000 */
[----:B------:R-:W-:-:S03]  /*1d50*/  ISETP.GE.AND P2, PT, R2, 0x51, PT ;  /* 0x000000510200780c */ /* 0x000fc60003f46270 */
[----:B------:R-:W1:Y:S04]  /*1d60*/  SHFL.IDX PT, R13, R9, 0x3, 0x181f ;  /* 0x00781f00090d7f89 */ /* 0x000e6800000e0000 */
[----:B------:R-:W-:Y:S04]  /*1d70*/  SHFL.IDX PT, R7, R11, 0x5, 0x181f ;  /* 0x00b81f000b077f89 */ /* 0x000fe800000e0000 */
[----:B------:R-:W1:Y:S04]  /*1d80*/  SHFL.IDX PT, R11, R9, 0x4, 0x181f ;  /* 0x00981f00090b7f89 */ /* 0x000e6800000e0000 */
[----:B------:R-:W1:Y:S04]  /*1d90*/  SHFL.IDX PT, R9, R9, 0x5, 0x181f ;  /* 0x00b81f0009097f89 */ /* 0x000e6800000e0000 */
[----:B------:R3:W-:Y:S02]  /*1da0*/  @P1 LDGSTS.E.BYPASS.LTC128B.128 [R229+0x3100], [R22.64], !P4 ;  /* 0x0310000016e51fae */ /* 0x0007e4000e101d50 */
[----:B---3--:R-:W-:-:S02]  /*1db0*/  @P0 LEA R22, P1, R236, R16, 0x1 ;  /* 0x00000010ec160211 */ /* 0x008fc400078208ff */
[----:B------:R-:W-:Y:S02]  /*1dc0*/  SHF.R.S32.HI R16, RZ, 0x4, R21 ;  /* 0x00000004ff107819 */ /* 0x000fe40000011415 */
[C-C-:B----4-:R-:W-:Y:S02]  /*1dd0*/  @P0 LEA.HI.X R23, R236.reuse, R17, R235.reuse, 0x1, P1 ;  /* 0x00000011ec170211 */ /* 0x150fe400008f0ceb */
[C---:B------:R-:W-:Y:S02]  /*1de0*/  @P6 LEA R14, P1, R236.reuse, R14, 0x1 ;  /* 0x0000000eec0e6211 */ /* 0x040fe400078208ff */
[----:B------:R-:W-:Y:S01]  /*1df0*/  LEA.HI R21, R21, R16, RZ, 0x1 ;  /* 0x0000001015157211 */ /* 0x000fe200078f08ff */
[----:B------:R3:W-:Y:S01]  /*1e00*/  @P0 LDGSTS.E.BYPASS.LTC128B.128 [R229+0x3900], [R22.64], !P4 ;  /* 0x0390000016e50fae */ /* 0x0007e2000e101d50 */
[C---:B------:R-:W-:Y:S02]  /*1e10*/  @P5 LEA R12, P0, R236.reuse, R12, 0x1 ;  /* 0x0000000cec0c5211 */ /* 0x040fe400078008ff */
[----:B-1----:R-:W-:-:S02]  /*1e20*/  @P6 LEA.HI.X R15, R236, R15, R235, 0x1, P1 ;  /* 0x0000000fec0f6211 */ /* 0x002fc400008f0ceb */
[C---:B--2---:R-:W-:Y:S02]  /*1e30*/  @P3 LEA R10, P1, R236.reuse, R10, 0x1 ;  /* 0x0000000aec0a3211 */ /* 0x044fe400078208ff */
[C-C-:B------:R-:W-:Y:S01]  /*1e40*/  @P5 LEA.HI.X R13, R236.reuse, R13, R235.reuse, 0x1, P0 ;  /* 0x0000000dec0d5211 */ /* 0x140fe200000f0ceb */
[----:B------:R1:W-:Y:S01]  /*1e50*/  @P6 LDGSTS.E.BYPASS.LTC128B.128 [R229+0x4100], [R14.64], !P4 ;  /* 0x041000000ee56fae */ /* 0x0003e2000e101d50 */
[----:B------:R-:W-:Y:S02]  /*1e60*/  @P3 LEA.HI.X R11, R236, R11, R235, 0x1, P1 ;  /* 0x0000000bec0b3211 */ /* 0x000fe400008f0ceb */
[----:B------:R-:W-:Y:S01]  /*1e70*/  LOP3.LUT R21, R21, 0xfffffffe, RZ, 0xc0, !PT ;  /* 0xfffffffe15157812 */ /* 0x000fe200078ec0ff */
[----:B------:R1:W-:Y:S01]  /*1e80*/  @P5 LDGSTS.E.BYPASS.LTC128B.128 [R229+0x4900], [R12.64], !P4 ;  /* 0x049000000ce55fae */ /* 0x0003e2000e101d50 */
[----:B------:R-:W-:-:S03]  /*1e90*/  LOP3.LUT P1, RZ, R88, 0x2, RZ, 0xc0, !PT ;  /* 0x0000000258ff7812 */ /* 0x000fc6000782c0ff */
[----:B------:R2:W-:Y:S01]  /*1ea0*/  @P3 LDGSTS.E.BYPASS.LTC128B.128 [R229+0x5100], [R10.64], !P4 ;  /* 0x051000000ae53fae */ /* 0x0005e2000e101d50 */
[----:B------:R-:W-:Y:S01]  /*1eb0*/  IMAD.IADD R16, R16, 0x1, -R21 ;  /* 0x0000000110107824 */ /* 0x000fe200078e0a15 */
[----:B---3--:R-:W-:Y:S01]  /*1ec0*/  @P2 LEA R22, P0, R236, R7, 0x1 ;  /* 0x00000007ec162211 */ /* 0x008fe200078008ff */
[----:B------:R-:W-:-:S03]  /*1ed0*/  IMAD.SHL.U32 R7, R88, 0x40, RZ ;  /* 0x0000004058077824 */ /* 0x000fc600078e00ff */
[----:B------:R-:W-:Y:S01]  /*1ee0*/  @P2 LEA.HI.X R23, R236, R9, R235, 0x1, P0 ;  /* 0x00000009ec172211 */ /* 0x000fe200000f0ceb */
[----:B------:R-:W-:Y:S01]  /*1ef0*/  IMAD.SHL.U32 R9, R16, 0x8, RZ ;  /* 0x0000000810097824 */ /* 0x000fe200078e00ff */
[----:B------:R-:W-:Y:S02]  /*1f00*/  LOP3.LUT R7, R7, 0x1c0, RZ, 0xc0, !PT ;  /* 0x000001c007077812 */ /* 0x000fe400078ec0ff */
[----:B------:R-:W-:Y:S01]  /*1f10*/  IADD3 R94, P0, R38, UR20, RZ ;  /* 0x00000014265e7c10 */ /* 0x000fe2000ff1e0ff */
[----:B------:R3:W-:Y:S01]  /*1f20*/  @P2 LDGSTS.E.BYPASS.LTC128B.128 [R229+0x5900], [R22.64], !P4 ;  /* 0x0590000016e52fae */ /* 0x0007e2000e101d50 */
[----:B------:R-:W-:Y:S02]  /*1f30*/  LOP3.LUT R18, R7, 0x8, R18, 0xf8, !PT ;  /* 0x0000000807127812 */ /* 0x000fe400078ef812 */
[----:B------:R-:W-:Y:S01]  /*1f40*/  SHF.R.U32.HI R7, RZ, 0x3, R7 ;  /* 0x00000003ff077819 */ /* 0x000fe20000011607 */
[----:B------:R-:W0:Y:S01]  /*1f50*/  LDGDEPBAR ;  /* 0x00000000000079af */ /* 0x000e220000000000 */
[----:B------:R-:W-:-:S02]  /*1f60*/  LOP3.LUT R9, R19, 0x8, R9, 0xf8, !PT ;  /* 0x0000000813097812 */ /* 0x000fc400078ef809 */
[----:B------:R-:W-:Y:S02]  /*1f70*/  SHF.R.U32.HI R19, RZ, 0x3, R19 ;  /* 0x00000003ff137819 */ /* 0x000fe40000011613 */
[----:B------:R-:W-:Y:S02]  /*1f80*/  LOP3.LUT R18, R18, R7, RZ, 0x3c, !PT ;  /* 0x0000000712127212 */ /* 0x000fe400078e3cff */
[----:B------:R-:W-:Y:S02]  /*1f90*/  LOP3.LUT R7, R9, R19, RZ, 0x3c, !PT ;  /* 0x0000001309077212 */ /* 0x000fe400078e3cff */
[----:B------:R-:W-:Y:S01]  /*1fa0*/  IADD3.X R36, R39, UR12, R36, P0, !PT ;  /* 0x0000000c27247c10 */ /* 0x000fe200087fe424 */
[----:B------:R-:W-:Y:S01]  /*1fb0*/  IMAD R227, R16, 0x200, R18 ;  /* 0x0000020010e37824 */ /* 0x000fe200078e0212 */
[----:B------:R-:W-:Y:S01]  /*1fc0*/  LEA R93, P0, R94, c[0x0][0x1f8], 0x1 ;  /* 0x00007e005e5d7a11 */ /* 0x000fe200078008ff */
[----:B------:R-:W-:Y:S01]  /*1fd0*/  IMAD.IADD R228, R7, 0x1, R228 ;  /* 0x0000000107e47824 */ /* 0x000fe200078e02e4 */
[----:B------:R-:W-:Y:S01]  /*1fe0*/  SHF.L.U64.HI R235, R236, 0x1, R235 ;  /* 0x00000001eceb7819 */ /* 0x000fe200000102eb */
[----:B------:R-:W-:Y:S01]  /*1ff0*/  IMAD.SHL.U32 R227, R227, 0x2, RZ ;  /* 0x00000002e3e37824 */ /* 0x000fe200078e00ff */
[----:B------:R-:W-:Y:S01]  /*2000*/  LEA.HI.X R94, R94, c[0x0][0x1fc], R36, 0x1, P0 ;  /* 0x00007f005e5e7a11 */ /* 0x000fe200000f0c24 */
[----:B------:R-:W-:Y:S01]  /*2010*/  IMAD.SHL.U32 R228, R228, 0x2, RZ ;  /* 0x00000002e4e47824 */ /* 0x000fe200078e00ff */
[----:B------:R-:W4:Y:S01]  /*2020*/  SHFL.IDX PT, R92, R93, 0x1, 0x181f ;  /* 0x00381f005d5c7f89 */ /* 0x000f2200000e0000 */
[C---:B------:R-:W-:Y:S01]  /*2030*/  ISETP.GE.AND P2, PT, R236.reuse, c[0x0][0x1d4], PT ;  /* 0x00007500ec007a0c */ /* 0x040fe20003f46270 */
[----:B------:R-:W-:Y:S01]  /*2040*/  IMAD.SHL.U32 R236, R236, 0x2, RZ ;  /* 0x00000002ecec7824 */ /* 0x000fe200078e00ff */
[C---:B------:R-:W-:Y:S01]  /*2050*/  IADD3 R37, R227.reuse, 0x3100, RZ ;  /* 0x00003100e3257810 */ /* 0x040fe20007ffe0ff */
[----:B------:R-:W-:Y:S01]  /*2060*/  SHFL.IDX PT, R95, R94, 0x1, 0x181f ;  /* 0x00381f005e5f7f89 */ /* 0x000fe200000e0000 */
[----:B------:R-:W-:Y:S01]  /*2070*/  IADD3 R226, R227, 0x3120, RZ ;  /* 0x00003120e3e27810 */ /* 0x000fe20007ffe0ff */
[----:B------:R-:W-:Y:S01]  /*2080*/  IMAD R224, R0, 0x2, R228 ;  /* 0x0000000200e07824 */ /* 0x000fe200078e02e4 */
[----:B------:R-:W-:-:S04]  /*2090*/  DEPBAR.LE SB0, 0x1 ;  /* 0x000080400000791a */ /* 0x000fc80000000000 */
[----:B------:R-:W-:-:S04]  /*20a0*/  DEPBAR.LE SB0, 0x0 ;  /* 0x000080000000791a */ /* 0x000fc80000000000 */
[----:B------:R-:W-:Y:S01]  /*20b0*/  BAR.SYNC.DEFER_BLOCKING 0x0 ;  /* 0x0000000000007b1d */ /* 0x000fe20000010000 */
[----:B------:R-:W-:Y:S01]  /*20c0*/  @P1 IADD3 R226, R37, -0x20, RZ ;  /* 0xffffffe025e21810 */ /* 0x000fe20007ffe0ff */
[----:B------:R-:W-:Y:S01]  /*20d0*/  IMAD R223, R4, 0x2, R228 ;  /* 0x0000000204df7824 */ /* 0x000fe200078e02e4 */
[----:B------:R-:W-:Y:S02]  /*20e0*/  LOP3.LUT P1, RZ, R88, 0x4, RZ, 0xc0, !PT ;  /* 0x0000000458ff7812 */ /* 0x000fe4000782c0ff */
[C---:B------:R-:W-:Y:S01]  /*20f0*/  ISETP.LT.OR P5, PT, R2.reuse, 0x1, P2 ;  /* 0x000000010200780c */ /* 0x040fe200017a1670 */
[----:B------:R-:W1:Y:S01]  /*2100*/  SHFL.IDX PT, R98, R93, RZ, 0x181f ;  /* 0x00181fff5d627589 */ /* 0x000e6200000e0000 */
[----:B------:R-:W-:Y:S01]  /*2110*/  ISETP.LT.OR P0, PT, R2, 0x11, P2 ;  /* 0x000000110200780c */ /* 0x000fe20001701670 */
[----:B------:R-:W-:Y:S01]  /*2120*/  IMAD R221, R0, 0x2, R223 ;  /* 0x0000000200dd7824 */ /* 0x000fe200078e02df */
[----:B----4-:R-:W-:Y:S01]  /*2130*/  IADD3 R92, P3, R92, R236, RZ ;  /* 0x000000ec5c5c7210 */ /* 0x010fe20007f7e0ff */
[----:B------:R-:W4:Y:S01]  /*2140*/  SHFL.IDX PT, R96, R94, RZ, 0x181f ;  /* 0x00181fff5e607589 */ /* 0x000f2200000e0000 */
[----:B------:R-:W-:-:S02]  /*2150*/  IADD3 R217, R226, 0x800, RZ ;  /* 0x00000800e2d97810 */ /* 0x000fc40007ffe0ff */
[C---:B------:R-:W-:Y:S01]  /*2160*/  IADD3 R216, R226.reuse, 0x1000, RZ ;  /* 0x00001000e2d87810 */ /* 0x040fe20007ffe0ff */
[----:B------:R-:W-:Y:S01]  /*2170*/  SHFL.IDX PT, R89, R94, 0x2, 0x181f ;  /* 0x00581f005e597f89 */ /* 0x000fe200000e0000 */
[C---:B------:R-:W-:Y:S02]  /*2180*/  IADD3 R215, R226.reuse, 0x1800, RZ ;  /* 0x00001800e2d77810 */ /* 0x040fe40007ffe0ff */
[C---:B------:R-:W-:Y:S01]  /*2190*/  IADD3 R214, R226.reuse, 0x2000, RZ ;  /* 0x00002000e2d67810 */ /* 0x040fe20007ffe0ff */
[----:B------:R-:W-:Y:S01]  /*21a0*/  SHFL.IDX PT, R91, R93, 0x3, 0x181f ;  /* 0x00781f005d5b7f89 */ /* 0x000fe200000e0000 */
[----:B------:R-:W-:-:S03]  /*21b0*/  IADD3 R213, R226, 0x2800, RZ ;  /* 0x00002800e2d57810 */ /* 0x000fc60007ffe0ff */
[----:B------:R-:W-:Y:S04]  /*21c0*/  SHFL.IDX PT, R90, R94, 0x3, 0x181f ;  /* 0x00781f005e5a7f89 */ /* 0x000fe800000e0000 */
[----:B------:R-:W-:Y:S04]  /*21d0*/  LDSM.16.M88.4 R28, [R228+0x6100] ;  /* 0x00610000e41c783b */ /* 0x000fe80000000200 */
[----:B------:R-:W-:Y:S01]  /*21e0*/  LDSM.16.M88.4 R32, [R228+0x8100] ;  /* 0x00810000e420783b */ /* 0x000fe20000000200 */
[----:B-1----:R-:W-:-:S03]  /*21f0*/  IADD3 R98, P6, R98, R236, RZ ;  /* 0x000000ec62627210 */ /* 0x002fc60007fde0ff */
[----:B------:R-:W1:Y:S02]  /*2200*/  LDSM.16.M88.4 R84, [R227+0x5900] ;  /* 0x00590000e354783b */ /* 0x000e640000000200 */
[----:B----4-:R-:W-:Y:S01]  /*2210*/  IMAD.X R99, R96, 0x1, R235, P6 ;  /* 0x0000000160637824 */ /* 0x010fe200030e06eb */
[C---:B------:R-:W-:Y:S01]  /*2220*/  ISETP.LT.OR P6, PT, R2.reuse, 0x21, P2 ;  /* 0x000000210200780c */ /* 0x040fe200017c1670 */
[----:B------:R-:W4:Y:S04]  /*2230*/  LDSM.16.M88.4 R76, [R227+0x3100] ;  /* 0x00310000e34c783b */ /* 0x000f280000000200 */
[----:B------:R-:W2:Y:S04]  /*2240*/  LDSM.16.M88.4 R68, [R227+0x3900] ;  /* 0x00390000e344783b */ /* 0x000ea80000000200 */
[----:B------:R-:W2:Y:S04]  /*2250*/  LDSM.16.M88.4 R60, [R227+0x4100] ;  /* 0x00410000e33c783b */ /* 0x000ea80000000200 */
[----:B------:R-:W2:Y:S04]  /*2260*/  LDSM.16.M88.4 R52, [R227+0x4900] ;  /* 0x00490000e334783b */ /* 0x000ea80000000200 */
[----:B------:R-:W2:Y:S04]  /*2270*/  LDSM.16.M88.4 R40, [R227+0x5100] ;  /* 0x00510000e328783b */ /* 0x000ea80000000200 */
[----:B------:R-:W-:Y:S04]  /*2280*/  LDSM.16.M88.4 R156, [R226] ;  /* 0x00000000e29c783b */ /* 0x000fe80000000200 */
[----:B------:R-:W-:Y:S04]  /*2290*/  LDSM.16.M88.4 R152, [R226+0x800] ;  /* 0x00080000e298783b */ /* 0x000fe80000000200 */
[----:B------:R-:W-:Y:S04]  /*22a0*/  LDSM.16.M88.4 R148, [R226+0x1000] ;  /* 0x00100000e294783b */ /* 0x000fe80000000200 */
[----:B------:R-:W-:Y:S01]  /*22b0*/  LDSM.16.M88.4 R144, [R226+0x1800] ;  /* 0x00180000e290783b */ /* 0x000fe20000000200 */
[-C--:B-1----:R-:W-:Y:S03]  /*22c0*/  HMMA.16816.F32 R36, R28, R84.reuse, RZ ;  /* 0x000000541c24723c */ /* 0x082fe600000018ff */
[----:B------:R-:W-:Y:S04]  /*22d0*/  LDSM.16.M88.4 R140, [R226+0x2000] ;  /* 0x00200000e28c783b */ /* 0x000fe80000000200 */
[----:B------:R-:W-:Y:S01]  /*22e0*/  LDSM.16.M88.4 R136, [R226+0x2800] ;  /* 0x00280000e288783b */ /* 0x000fe20000000200 */
[----:B------:R-:W-:Y:S03]  /*22f0*/  HMMA.16816.F32 R116, R32, R84, RZ ;  /* 0x000000542074723c */ /* 0x000fe600000018ff */
[----:B------:R-:W-:Y:S04]  /*2300*/  SHFL.IDX PT, R84, R93, 0x2, 0x181f ;  /* 0x00581f005d547f89 */ /* 0x000fe800000e0000 */
[----:B------:R-:W1:Y:S01]  /*2310*/  LDSM.16.M88.4 R112, [R224+0x6100] ;  /* 0x00610000e070783b */ /* 0x000e620000000200 */
[-C--:B----4-:R-:W-:Y:S03]  /*2320*/  HMMA.16816.F32 R80, R28, R76.reuse, RZ ;  /* 0x0000004c1c50723c */ /* 0x090fe600000018ff */
[----:B------:R-:W-:Y:S04]  /*2330*/  SHFL.IDX PT, R85, R93, 0x5, 0x181f ;  /* 0x00b81f005d557f89 */ /* 0x000fe800000e0000 */
[----:B------:R-:W-:Y:S01]  /*2340*/  LDSM.16.M88.4 R160, [R224+0x8100] ;  /* 0x00810000e0a0783b */ /* 0x000fe20000000200 */
[----:B------:R-:W-:Y:S03]  /*2350*/  HMMA.16816.F32 R24, R32, R76, RZ ;  /* 0x0000004c2018723c */ /* 0x000fe600000018ff */
[----:B------:R-:W-:Y:S01]  /*2360*/  @!PT LDS RZ, [RZ] ;  /* 0x00000000fffff984 */ /* 0x000fe20000000800 */
[----:B------:R-:W-:Y:S01]  /*2370*/  @!PT LDS RZ, [RZ] ;  /* 0x00000000fffff984 */ /* 0x000fe20000000800 */
[----:B------:R-:W-:Y:S01]  /*2380*/  @!PT LDS RZ, [RZ] ;  /* 0x00000000fffff984 */ /* 0x000fe20000000800 */
[----:B------:R4:W-:Y:S01]  /*2390*/  LDGSTS.E.BYPASS.LTC128B.128 [R229+0x100], [R98.64], !P5 ;  /* 0x0010000062e57fae */ /* 0x0009e2000e901d50 */
[----:B------:R-:W-:-:S04]  /*23a0*/  ISETP.LT.OR P5, PT, R2, 0x31, P2 ;  /* 0x000000310200780c */ /* 0x000fc800017a1670 */
[----:B------:R-:W-:Y:S08]  /*23b0*/  HMMA.16816.F32 R132, R32, R78, RZ ;  /* 0x0000004e2084723c */ /* 0x000ff000000018ff */
[-C--:B--2---:R-:W-:Y:S08]  /*23c0*/  HMMA.16816.F32 R72, R28, R68.reuse, RZ ;  /* 0x000000441c48723c */ /* 0x084ff000000018ff */
[C---:B---3--:R-:W-:Y:S08]  /*23d0*/  HMMA.16816.F32 R20, R32.reuse, R68, RZ ;  /* 0x000000442014723c */ /* 0x048ff000000018ff */
[----:B------:R-:W-:Y:S08]  /*23e0*/  HMMA.16816.F32 R128, R32, R70, RZ ;  /* 0x000000462080723c */ /* 0x000ff000000018ff */
[-C--:B------:R-:W-:Y:S08]  /*23f0*/  HMMA.16816.F32 R64, R28, R60.reuse, RZ ;  /* 0x0000003c1c40723c */ /* 0x080ff000000018ff */
[C---:B------:R-:W-:Y:S08]  /*2400*/  HMMA.16816.F32 R16, R32.reuse, R60, RZ ;  /* 0x0000003c2010723c */ /* 0x040ff000000018ff */
[----:B------:R-:W-:Y:S08]  /*2410*/  HMMA.16816.F32 R124, R32, R62, RZ ;  /* 0x0000003e207c723c */ /* 0x000ff000000018ff */
[-C--:B------:R-:W-:Y:S08]  /*2420*/  HMMA.16816.F32 R56, R28, R52.reuse, RZ ;  /* 0x000000341c38723c */ /* 0x080ff000000018ff */
[C---:B------:R-:W-:Y:S08]  /*2430*/  HMMA.16816.F32 R12, R32.reuse, R52, RZ ;  /* 0x00000034200c723c */ /* 0x040ff000000018ff */
[----:B------:R-:W-:Y:S08]  /*2440*/  HMMA.16816.F32 R120, R32, R54, RZ ;  /* 0x000000362078723c */ /* 0x000ff000000018ff */
[-C--:B------:R-:W-:Y:S08]  /*2450*/  HMMA.16816.F32 R48, R28, R40.reuse, RZ ;  /* 0x000000281c30723c */ /* 0x080ff000000018ff */
[C---:B------:R-:W-:Y:S08]  /*2460*/  HMMA.16816.F32 R8, R32.reuse, R40, RZ ;  /* 0x000000282008723c */ /* 0x040ff000000018ff */
[----:B------:R-:W-:Y:S08]  /*2470*/  HMMA.16816.F32 R44, R32, R42, RZ ;  /* 0x0000002a202c723c */ /* 0x000ff000000018ff */
[C---:B------:R-:W-:Y:S08]  /*2480*/  HMMA.16816.F32 R76, R28.reuse, R78, RZ ;  /* 0x0000004e1c4c723c */ /* 0x040ff000000018ff */
[C---:B------:R-:W-:Y:S08]  /*2490*/  HMMA.16816.F32 R68, R28.reuse, R70, RZ ;  /* 0x000000461c44723c */ /* 0x040ff000000018ff */
[C---:B------:R-:W-:Y:S08]  /*24a0*/  HMMA.16816.F32 R60, R28.reuse, R62, RZ ;  /* 0x0000003e1c3c723c */ /* 0x040ff000000018ff */
[C---:B------:R-:W-:Y:S08]  /*24b0*/  HMMA.16816.F32 R52, R28.reuse, R54, RZ ;  /* 0x000000361c34723c */ /* 0x040ff000000018ff */
[----:B------:R-:W-:Y:S08]  /*24c0*/  HMMA.16816.F32 R40, R28, R42, RZ ;  /* 0x0000002a1c28723c */ /* 0x000ff000000018ff */
[-C--:B------:R-:W-:Y:S08]  /*24d0*/  HMMA.16816.F32 R32, R32, R86.reuse, RZ ;  /* 0x000000562020723c */ /* 0x080ff000000018ff */
[----:B------:R-:W-:Y:S01]  /*24e0*/  HMMA.16816.F32 R28, R28, R86, RZ ;  /* 0x000000561c1c723c */ /* 0x000fe200000018ff */
[----:B------:R2:W3:Y:S04]  /*24f0*/  SHFL.IDX PT, R87, R93, 0x4, 0x181f ;  /* 0x00981f005d577f89 */ /* 0x0004e800000e0000 */
[----:B------:R-:W3:Y:S03]  /*2500*/  SHFL.IDX PT, R86, R94, 0x4, 0x181f ;  /* 0x00981f005e567f89 */ /* 0x000ee600000e0000 */
[C---:B-1----:R-:W-:Y:S08]  /*2510*/  HMMA.16816.F32 R80, R112.reuse, R156, R80 ;  /* 0x0000009c7050723c */ /* 0x042ff00000001850 */
[----:B------:R-:W-:Y:S01]  /*2520*/  HMMA.16816.F32 R72, R112, R152, R72 ;  /* 0x000000987048723c */ /* 0x000fe20000001848 */
[----:B--2---:R-:W-:Y:S01]  /*2530*/  IMAD.X R93, R95, 0x1, R235, P3 ;  /* 0x000000015f5d7824 */ /* 0x004fe200018e06eb */
[----:B------:R-:W-:-:S06]  /*2540*/  IADD3 R88, P3, R84, R236, RZ ;  /* 0x000000ec54587210 */ /* 0x000fcc0007f7e0ff */
[----:B------:R-:W-:Y:S01]  /*2550*/  HMMA.16816.F32 R64, R112, R148, R64 ;  /* 0x000000947040723c */ /* 0x000fe20000001840 */
[----:B------:R1:W2:Y:S01]  /*2560*/  SHFL.IDX PT, R84, R94, 0x5, 0x181f ;  /* 0x00b81f005e547f89 */ /* 0x0002a200000e0000 */
[----:B------:R-:W-:-:S03]  /*2570*/  IMAD.X R89, R89, 0x1, R235, P3 ;  /* 0x0000000159597824 */ /* 0x000fc600018e06eb */
[----:B------:R2:W-:Y:S03]  /*2580*/  LDGSTS.E.BYPASS.LTC128B.128 [R229+0x900], [R92.64], !P0 ;  /* 0x009000005ce57fae */ /* 0x0005e6000c101d50 */
[C---:B------:R-:W-:Y:S01]  /*2590*/  HMMA.16816.F32 R56, R112.reuse, R144, R56 ;  /* 0x000000907038723c */ /* 0x040fe20000001838 */
[----:B------:R2:W-:Y:S07]  /*25a0*/  LDGSTS.E.BYPASS.LTC128B.128 [R229+0x1100], [R88.64], !P6 ;  /* 0x0110000058e57fae */ /* 0x0005ee000f101d50 */
[----:B------:R-:W-:Y:S01]  /*25b0*/  HMMA.16816.F32 R48, R112, R140, R48 ;  /* 0x0000008c7030723c */ /* 0x000fe20000001830 */
[----:B-1----:R-:W-:-:S07]  /*25c0*/  IADD3 R94, P3, R91, R236, RZ ;  /* 0x000000ec5b5e7210 */ /* 0x002fce0007f7e0ff */
[----:B------:R-:W-:Y:S01]  /*25d0*/  HMMA.16816.F32 R36, R112, R136, R36 ;  /* 0x000000887024723c */ /* 0x000fe20000001824 */
[----:B------:R-:W-:Y:S01]  /*25e0*/  IMAD.X R95, R90, 0x1, R235, P3 ;  /* 0x000000015a5f7824 */ /* 0x000fe200018e06eb */
[----:B------:R-:W-:Y:S02]  /*25f0*/  ISETP.LT.OR P3, PT, R2, 0x41, P2 ;  /* 0x000000410200780c */ /* 0x000fe40001761670 */
[----:B---3--:R-:W-:-:S04]  /*2600*/  IADD3 R90, P0, R87, R236, RZ ;  /* 0x000000ec575a7210 */ /* 0x008fc80007f1e0ff */
[C---:B------:R-:W-:Y:S01]  /*2610*/  HMMA.16816.F32 R76, R112.reuse, R158, R76 ;  /* 0x0000009e704c723c */ /* 0x040fe2000000184c */
[----:B------:R-:W-:Y:S01]  /*2620*/  ISETP.LT.OR P2, PT, R2, 0x51, P2 ;  /* 0x000000510200780c */ /* 0x000fe20001741670 */
[----:B------:R-:W-:Y:S01]  /*2630*/  IMAD.MOV.U32 R2, RZ, RZ, 0x40 ;  /* 0x00000040ff027424 */ /* 0x000fe200078e00ff */
[----:B------:R1:W-:Y:S01]  /*2640*/  LDGSTS.E.BYPASS.LTC128B.128 [R229+0x1900], [R94.64], !P5 ;  /* 0x019000005ee57fae */ /* 0x0003e2000e901d50 */
[--C-:B------:R-:W-:Y:S01]  /*2650*/  IMAD.X R91, R86, 0x1, R235.reuse, P0 ;  /* 0x00000001565b7824 */ /* 0x100fe200000e06eb */
[----:B------:R-:W-:Y:S02]  /*2660*/  IADD3 R86, P0, R85, R236, RZ ;  /* 0x000000ec55567210 */ /* 0x000fe40007f1e0ff */
[----:B------:R-:W-:Y:S01]  /*2670*/  SEL R2, R2, 0xffffffc0, !P1 ;  /* 0xffffffc002027807 */ /* 0x000fe20004800000 */
[C---:B------:R-:W-:Y:S02]  /*2680*/  HMMA.16816.F32 R68, R112.reuse, R154, R68 ;  /* 0x0000009a7044723c */ /* 0x040fe40000001844 */
[----:B--2---:R-:W-:Y:S01]  /*2690*/  IMAD.X R87, R84, 0x1, R235, P0 ;  /* 0x0000000154577824 */ /* 0x004fe200000e06eb */
[----:B------:R2:W-:Y:S01]  /*26a0*/  LDGSTS.E.BYPASS.LTC128B.128 [R229+0x2100], [R90.64], !P3 ;  /* 0x021000005ae57fae */ /* 0x0005e2000d901d50 */
[----:B------:R-:W-:Y:S01]  /*26b0*/  IMAD.IADD R222, R227, 0x1, R2 ;  /* 0x00000001e3de7824 */ /* 0x000fe200078e0202 */
[----:B------:R-:W-:Y:S01]  /*26c0*/  ISETP.GT.AND P3, PT, R233, 0x5f, PT ;  /* 0x0000005fe900780c */ /* 0x000fe20003f64270 */
[----:B------:R-:W-:Y:S01]  /*26d0*/  IMAD.IADD R212, R2, 0x1, R226 ;  /* 0x0000000102d47824 */ /* 0x000fe200078e02e2 */
[----:B------:R3:W-:Y:S01]  /*26e0*/  LDGSTS.E.BYPASS.LTC128B.128 [R229+0x2900], [R86.64], !P2 ;  /* 0x0290000056e57fae */ /* 0x0007e2000d101d50 */
[----:B------:R-:W-:Y:S01]  /*26f0*/  HMMA.16816.F32 R60, R112, R150, R60 ;  /* 0x00000096703c723c */ /* 0x000fe2000000183c */
[----:B------:R-:W-:-:S02]  /*2700*/  IADD3 R2, R6, -0x1, RZ ;  /* 0xffffffff06027810 */ /* 0x000fc40007ffe0ff */
[----:B------:R-:W-:Y:S02]  /*2710*/  LDSM.16.M88.4 R108, [R223+0x8100] ;  /* 0x00810000df6c783b */ /* 0x000fe40000000200 */
[----:B------:R-:W-:Y:S02]  /*2720*/  ISETP.GT.AND P0, PT, R2, R230, PT ;  /* 0x000000e60200720c */ /* 0x000fe40003f04270 */
[----:B------:R-:W3:Y:S01]  /*2730*/  LDSM.16.M88.4 R104, [R222+0x3100] ;  /* 0x00310000de68783b */ /* 0x000ee20000000200 */
[C---:B------:R-:W-:Y:S03]  /*2740*/  HMMA.16816.F32 R52, R112.reuse, R146, R52 ;  /* 0x000000927034723c */ /* 0x040fe60000001834 */
[----:B------:R-:W3:Y:S04]  /*2750*/  LDSM.16.M88.4 R100, [R222+0x3900] ;  /* 0x00390000de64783b */ /* 0x000ee80000000200 */
[----:B----4-:R-:W4:Y:S01]  /*2760*/  LDSM.16.M88.4 R96, [R222+0x4100] ;  /* 0x00410000de60783b */ /* 0x010f220000000200 */
[C---:B------:R-:W-:Y:S03]  /*2770*/  HMMA.16816.F32 R40, R112.reuse, R142, R40 ;  /* 0x0000008e7028723c */ /* 0x040fe60000001828 */
[----:B-1----:R-:W1:Y:S04]  /*2780*/  LDSM.16.M88.4 R92, [R222+0x4900] ;  /* 0x00490000de5c783b */ /* 0x002e680000000200 */
[----:B--2---:R-:W2:Y:S01]  /*2790*/  LDSM.16.M88.4 R88, [R222+0x5100] ;  /* 0x00510000de58783b */ /* 0x004ea20000000200 */
[----:B------:R-:W-:Y:S03]  /*27a0*/  HMMA.16816.F32 R28, R112, R138, R28 ;  /* 0x0000008a701c723c */ /* 0x000fe6000000181c */
[----:B---3--:R-:W3:Y:S04]  /*27b0*/  LDSM.16.M88.4 R84, [R222+0x5900] ;  /* 0x00590000de54783b */ /* 0x008ee80000000200 */
[----:B------:R-:W1:Y:S01]  /*27c0*/  LDSM.16.M88.4 R112, [R223+0x6100] ;  /* 0x00610000df70783b */ /* 0x000e620000000200 */
[C---:B------:R-:W-:Y:S03]  /*27d0*/  HMMA.16816.F32 R24, R160.reuse, R156, R24 ;  /* 0x0000009ca018723c */ /* 0x040fe60000001818 */
[----:B------:R-:W-:Y:S04]  /*27e0*/  LDSM.16.M88.4 R164, [R221+0x6100] ;  /* 0x00610000dda4783b */ /* 0x000fe80000000200 */
[----:B------:R-:W0:Y:S01]  /*27f0*/  LDGDEPBAR ;  /* 0x00000000000079af */ /* 0x000e220000000000 */
        /* <DEDUP_REMOVED lines=9> */
[C---:B------:R-:W-:Y:S01]  /*2890*/  HMMA.16816.F32 R124, R160.reuse, R150, R124 ;  /* 0x00000096a07c723c */ /* 0x040fe2000000187c */
[----:B------:R-:W-:Y:S07]  /*28a0*/  LDSM.16.M88.4 R148, [R212+0x1000] ;  /* 0x00100000d494783b */ /* 0x000fee0000000200 */
[C---:B------:R-:W-:Y:S01]  /*28b0*/  HMMA.16816.F32 R120, R160.reuse, R146, R120 ;  /* 0x00000092a078723c */ /* 0x040fe20000001878 */
[----:B------:R-:W-:Y:S07]  /*28c0*/  LDSM.16.M88.4 R144, [R212+0x1800] ;  /* 0x00180000d490783b */ /* 0x000fee0000000200 */
[C---:B------:R-:W-:Y:S01]  /*28d0*/  HMMA.16816.F32 R44, R160.reuse, R142, R44 ;  /* 0x0000008ea02c723c */ /* 0x040fe2000000182c */
[----:B------:R-:W-:Y:S07]  /*28e0*/  LDSM.16.M88.4 R140, [R212+0x2000] ;  /* 0x00200000d48c783b */ /* 0x000fee0000000200 */
[----:B------:R-:W-:Y:S01]  /*28f0*/  HMMA.16816.F32 R32, R160, R138, R32 ;  /* 0x0000008aa020723c */ /* 0x000fe20000001820 */
[----:B------:R-:W2:Y:S04]  /*2900*/  LDSM.16.M88.4 R160, [R221+0x8100] ;  /* 0x00810000dda0783b */ /* 0x000ea80000000200 */
[----:B------:R-:W3:Y:S01]  /*2910*/  LDSM.16.M88.4 R136, [R212+0x2800] ;  /* 0x00280000d488783b */ /* 0x000ee20000000200 */
[----:B------:R-:W-:-:S04]  /*2920*/  DEPBAR.LE SB0, 0x0 ;  /* 0x000080000000791a */ /* 0x000fc80000000000 */
[C---:B------:R-:W-:Y:S08]  /*2930*/  HMMA.16816.F32 R24, R108.reuse, R104, R24 ;  /* 0x000000686c18723c */ /* 0x040ff00000001818 */
[C---:B------:R-:W-:Y:S08]  /*2940*/  HMMA.16816.F32 R20, R108.reuse, R100, R20 ;  /* 0x000000646c14723c */ /* 0x040ff00000001814 */
[C---:B----4-:R-:W-:Y:S08]  /*2950*/  HMMA.16816.F32 R16, R108.reuse, R96, R16 ;  /* 0x000000606c10723c */ /* 0x050ff00000001810 */
[C---:B-1----:R-:W-:Y:S08]  /*2960*/  HMMA.16816.F32 R12, R108.reuse, R92, R12 ;  /* 0x0000005c6c0c723c */ /* 0x042ff0000000180c */
[C---:B--2---:R-:W-:Y:S08]  /*2970*/  HMMA.16816.F32 R8, R108.reuse, R88, R8 ;  /* 0x000000586c08723c */ /* 0x044ff00000001808 */
[C---:B---3--:R-:W-:Y:S08]  /*2980*/  HMMA.16816.F32 R116, R108.reuse, R84, R116 ;  /* 0x000000546c74723c */ /* 0x048ff00000001874 */
        /* <DEDUP_REMOVED lines=67> */
[----:B------:R-:W-:-:S03]  /*2dc0*/  IADD3 R2, P0, R86, UR10, RZ ;  /* 0x0000000a56027c10 */ /* 0x000fc6000ff1e0ff */
[----:B------:R-:W-:-:S05]  /*2dd0*/  IMAD R84, R231, c[0x0][0x1f4], R84 ;  /* 0x00007d00e7547a24 */ /* 0x000fca00078e0254 */
[----:B------:R-:W-:Y:S02]  /*2de0*/  IADD3.X R84, R87, UR6, R84, P0, !PT ;  /* 0x0000000657547c10 */ /* 0x000fe400087fe454 */
[----:B------:R-:W-:-:S04]  /*2df0*/  LEA R98, P0, R2, c[0x0][0x1c8], 0x1 ;  /* 0x0000720002627a11 */ /* 0x000fc800078008ff */
[----:B------:R-:W-:Y:S01]  /*2e00*/  LEA.HI.X R2, R2, c[0x0][0x1cc], R84, 0x1, P0 ;  /* 0x0000730002027a11 */ /* 0x000fe200000f0c54 */
[----:B------:R-:W1:Y:S04]  /*2e10*/  SHFL.IDX PT, R93, R98, RZ, 0x181f ;  /* 0x00181fff625d7589 */ /* 0x000e6800000e0000 */
[----:B------:R-:W2:Y:S04]  /*2e20*/  SHFL.IDX PT, R94, R2, RZ, 0x181f ;  /* 0x00181fff025e7589 */ /* 0x000ea800000e0000 */
[----:B------:R-:W3:Y:S04]  /*2e30*/  SHFL.IDX PT, R91, R98, 0x1, 0x181f ;  /* 0x00381f00625b7f89 */ /* 0x000ee800000e0000 */
[----:B------:R-:W-:Y:S04]  /*2e40*/  SHFL.IDX PT, R89, R98, 0x2, 0x181f ;  /* 0x00581f0062597f89 */ /* 0x000fe800000e0000 */
[----:B------:R-:W4:Y:S04]  /*2e50*/  SHFL.IDX PT, R92, R2, 0x1, 0x181f ;  /* 0x00381f00025c7f89 */ /* 0x000f2800000e0000 */
[----:B------:R-:W5:Y:S04]  /*2e60*/  SHFL.IDX PT, R87, R98, 0x3, 0x181f ;  /* 0x00781f0062577f89 */ /* 0x000f6800000e0000 */
[----:B------:R-:W5:Y:S01]  /*2e70*/  SHFL.IDX PT, R85, R98, 0x4, 0x181f ;  /* 0x00981f0062557f89 */ /* 0x000f6200000e0000 */
[----:B-1----:R-:W-:-:S03]  /*2e80*/  IADD3 R96, P0, R93, R236, RZ ;  /* 0x000000ec5d607210 */ /* 0x002fc60007f1e0ff */
[----:B------:R1:W1:Y:S02]  /*2e90*/  SHFL.IDX PT, R84, R98, 0x5, 0x181f ;  /* 0x00b81f0062547f89 */ /* 0x00026400000e0000 */
[----:B--2---:R-:W-:Y:S02]  /*2ea0*/  IMAD.X R97, R94, 0x1, R235, P0 ;  /* 0x000000015e617824 */ /* 0x004fe400000e06eb */
[----:B------:R-:W-:Y:S01]  /*2eb0*/  SHFL.IDX PT, R90, R2, 0x2, 0x181f ;  /* 0x00581f00025a7f89 */ /* 0x000fe200000e0000 */
[----:B---3--:R-:W-:-:S03]  /*2ec0*/  IADD3 R94, P0, R91, R236, RZ ;  /* 0x000000ec5b5e7210 */ /* 0x008fc60007f1e0ff */
[----:B------:R-:W2:Y:S04]  /*2ed0*/  SHFL.IDX PT, R88, R2, 0x3, 0x181f ;  /* 0x00781f0002587f89 */ /* 0x000ea800000e0000 */
[----:B------:R-:W3:Y:S01]  /*2ee0*/  SHFL.IDX PT, R86, R2, 0x4, 0x181f ;  /* 0x00981f0002567f89 */ /* 0x000ee200000e0000 */
[----:B----4-:R-:W-:-:S03]  /*2ef0*/  IMAD.X R95, R92, 0x1, R235, P0 ;  /* 0x000000015c5f7824 */ /* 0x010fc600000e06eb */
[----:B------:R-:W4:Y:S01]  /*2f00*/  SHFL.IDX PT, R2, R2, 0x5, 0x181f ;  /* 0x00b81f0002027f89 */ /* 0x000f2200000e0000 */
[----:B-----5:R-:W-:-:S03]  /*2f10*/  IADD3 R92, P2, R87, R236, RZ ;  /* 0x000000ec575c7210 */ /* 0x020fc60007f5e0ff */
[----:B------:R5:W-:Y:S01]  /*2f20*/  LDGSTS.E.BYPASS.LTC128B.128 [R229+0x3100], [R96.64], !P4 ;  /* 0x0310000060e57fae */ /* 0x000be2000e101d50 */
[----:B-1----:R-:W-:-:S03]  /*2f30*/  IADD3 R98, P1, R85, R236, RZ ;  /* 0x000000ec55627210 */ /* 0x002fc60007f3e0ff */
[----:B------:R1:W-:Y:S01]  /*2f40*/  LDGSTS.E.BYPASS.LTC128B.128 [R229+0x3900], [R94.64], !P4 ;  /* 0x039000005ee57fae */ /* 0x0003e2000e101d50 */
[-C--:B------:R-:W-:Y:S01]  /*2f50*/  IADD3 R84, P0, R84, R236.reuse, RZ ;  /* 0x000000ec54547210 */ /* 0x080fe20007f1e0ff */
[--C-:B--2---:R-:W-:Y:S02]  /*2f60*/  IMAD.X R93, R88, 0x1, R235.reuse, P2 ;  /* 0x00000001585d7824 */ /* 0x104fe400010e06eb */
[--C-:B---3--:R-:W-:Y:S02]  /*2f70*/  IMAD.X R99, R86, 0x1, R235.reuse, P1 ;  /* 0x0000000156637824 */ /* 0x108fe400008e06eb */
[----:B----4-:R-:W-:Y:S01]  /*2f80*/  IMAD.X R85, R2, 0x1, R235, P0 ;  /* 0x0000000102557824 */ /* 0x010fe200000e06eb */
[----:B-----5:R-:W-:-:S05]  /*2f90*/  IADD3 R96, P5, R89, R236, RZ ;  /* 0x000000ec59607210 */ /* 0x020fca0007fbe0ff */
[----:B------:R-:W-:-:S05]  /*2fa0*/  IMAD.X R97, R90, 0x1, R235, P5 ;  /* 0x000000015a617824 */ /* 0x000fca00028e06eb */
[----:B------:R1:W-:Y:S04]  /*2fb0*/  LDGSTS.E.BYPASS.LTC128B.128 [R229+0x4100], [R96.64], !P4 ;  /* 0x0410000060e57fae */ /* 0x0003e8000e101d50 */
[----:B------:R1:W-:Y:S04]  /*2fc0*/  LDGSTS.E.BYPASS.LTC128B.128 [R229+0x4900], [R92.64], !P4 ;  /* 0x049000005ce57fae */ /* 0x0003e8000e101d50 */
[----:B------:R1:W-:Y:S04]  /*2fd0*/  LDGSTS.E.BYPASS.LTC128B.128 [R229+0x5100], [R98.64], !P4 ;  /* 0x0510000062e57fae */ /* 0x0003e8000e101d50 */
[----:B------:R1:W-:Y:S02]  /*2fe0*/  LDGSTS.E.BYPASS.LTC128B.128 [R229+0x5900], [R84.64], !P4 ;  /* 0x0590000054e57fae */ /* 0x0003e4000e101d50 */
.L_x_2408:
[----:B-1----:R-:W-:Y:S01]  /*2ff0*/  LEA.HI R85, R173, R171, RZ, 0x2 ;  /* 0x000000abad557211 */ /* 0x002fe200078f10ff */
[----:B------:R-:W-:Y:S01]  /*3000*/  ULDC UR13, c[0x0][0x324] ;  /* 0x0000c900000d7ab9 */ /* 0x000fe20000000800 */
[----:B------:R-:W-:Y:S01]  /*3010*/  LOP3.LUT R84, R172, 0xffffffe0, RZ, 0xc0, !PT ;  /* 0xffffffe0ac547812 */ /* 0x000fe200078ec0ff */
[----:B------:R-:W-:Y:S01]  /*3020*/  ULOP3.LUT UR13, URZ, UR13, URZ, 0x33, !UPT ;  /* 0x0000000d3f0d7292 */ /* 0x000fe2000f8e333f */
[----:B------:R-:W-:Y:S01]  /*3030*/  LOP3.LUT R85, R85, 0xfffffffc, RZ, 0xc0, !PT ;  /* 0xfffffffc55557812 */ /* 0x000fe200078ec0ff */
[----:B------:R-:W0:Y:S01]  /*3040*/  LDGDEPBAR ;  /* 0x00000000000079af */ /* 0x000e220000000000 */
[----:B------:R-:W-:Y:S01]  /*3050*/  SHF.R.S32.HI R86, RZ, 0x1f, R170 ;  /* 0x0000001fff567819 */ /* 0x000fe200000114aa */
[C---:B------:R-:W-:Y:S01]  /*3060*/  IMAD.IADD R84, R171.reuse, 0x1, -R84 ;  /* 0x00000001ab547824 */ /* 0x040fe200078e0a54 */
[----:B------:R-:W-:Y:S01]  /*3070*/  PLOP3.LUT P1, PT, PT, PT, UP2, 0x80, 0x0 ;  /* 0x000000000000781c */ /* 0x000fe20003f2f028 */
[----:B------:R-:W-:Y:S01]  /*3080*/  IMAD.IADD R171, R171, 0x1, -R85 ;  /* 0x00000001abab7824 */ /* 0x000fe200078e0a55 */
[----:B------:R-:W-:-:S02]  /*3090*/  LEA.HI R86, R86, R170, RZ, 0x2 ;  /* 0x000000aa56567211 */ /* 0x000fc400078f10ff */
[----:B------:R-:W-:Y:S02]  /*30a0*/  SHF.R.S32.HI R2, RZ, 0x1f, R84 ;  /* 0x0000001fff027819 */ /* 0x000fe40000011454 */
[----:B------:R-:W-:Y:S02]  /*30b0*/  LOP3.LUT R86, R86, 0xffffffc, RZ, 0xc0, !PT ;  /* 0x0ffffffc56567812 */ /* 0x000fe400078ec0ff */
[----:B------:R-:W-:Y:S02]  /*30c0*/  LEA.HI R85, R171, R171, RZ, 0x1 ;  /* 0x000000abab557211 */ /* 0x000fe400078f08ff */
[----:B------:R-:W-:Y:S01]  /*30d0*/  LEA.HI R2, R2, R84, RZ, 0x2 ;  /* 0x0000005402027211 */ /* 0x000fe200078f10ff */
[----:B------:R-:W-:Y:S01]  /*30e0*/  IMAD.IADD R170, R170, 0x1, -R86 ;  /* 0x00000001aaaa7824 */ /* 0x000fe200078e0a56 */
[----:B------:R-:W-:Y:S01]  /*30f0*/  PLOP3.LUT P0, PT, PT, PT, UP2, 0x80, 0x0 ;  /* 0x000000000000781c */ /* 0x000fe20003f0f028 */
[----:B------:R-:W-:Y:S01]  /*3100*/  IMAD.SHL.U32 R87, R85, 0x20, RZ ;  /* 0x0000002055577824 */ /* 0x000fe200078e00ff */
[----:B------:R-:W-:-:S02]  /*3110*/  LEA.HI.SX32 R86, R2, UR19, 0x1e ;  /* 0x0000001302567c11 */ /* 0x000fc4000f8ff2ff */
[----:B------:R-:W-:Y:S02]  /*3120*/  LOP3.LUT R85, R85, 0x1ffffffe, RZ, 0xc0, !PT ;  /* 0x1ffffffe55557812 */ /* 0x000fe400078ec0ff */
[----:B------:R-:W-:Y:S01]  /*3130*/  LOP3.LUT R87, R87, 0xffffffc0, RZ, 0xc0, !PT ;  /* 0xffffffc057577812 */ /* 0x000fe200078ec0ff */
[----:B------:R-:W-:Y:S02]  /*3140*/  IMAD R86, R170, 0x10, R86 ;  /* 0x00000010aa567824 */ /* 0x000fe400078e0256 */
[----:B------:R-:W-:Y:S02]  /*3150*/  IMAD.IADD R85, R171, 0x1, -R85 ;  /* 0x00000001ab557824 */ /* 0x000fe400078e0a55 */
[----:B------:R-:W-:-:S04]  /*3160*/  IMAD.IADD R86, R87, 0x1, R86 ;  /* 0x0000000157567824 */ /* 0x000fc800078e0256 */
[----:B------:R-:W-:-:S04]  /*3170*/  IMAD R237, R85, 0x8, R86 ;  /* 0x0000000855ed7824 */ /* 0x000fc800078e0256 */
[----:B------:R-:W-:-:S04]  /*3180*/  @P1 IMAD.HI.U32 R85, R237, c[0x0][0x2c8], RZ ;  /* 0x0000b200ed551a27 */ /* 0x000fc800078e00ff */
[----:B------:R-:W-:Y:S01]  /*3190*/  IMAD.MOV.U32 R96, RZ, RZ, R237 ;  /* 0x000000ffff607224 */ /* 0x000fe200078e00ed */
[----:B------:R-:W-:Y:S02]  /*31a0*/  @P0 SHF.R.U32.HI R96, RZ, c[0x0][0x2cc], R85 ;  /* 0x0000b300ff600a19 */ /* 0x000fe40000011655 */
[----:B------:R-:W-:Y:S02]  /*31b0*/  LOP3.LUT R85, R2, 0x7ffffffc, RZ, 0xc0, !PT ;  /* 0x7ffffffc02557812 */ /* 0x000fe400078ec0ff */
[----:B------:R-:W-:Y:S01]  /*31c0*/  PLOP3.LUT P0, PT, PT, PT, UP1, 0x40, 0x0 ;  /* 0x000000000000781c */ /* 0x000fe20003f0e818 */
[----:B------:R-:W1:Y:S02]  /*31d0*/  SHFL.IDX PT, R2, R96, RZ, 0x1c1f ;  /* 0x001c1fff60027589 */ /* 0x000e6400000e0000 */
[----:B------:R-:W-:Y:S02]  /*31e0*/  IMAD.IADD R85, R84, 0x1, -R85 ;  /* 0x0000000154557824 */ /* 0x000fe400078e0a55 */
[----:B------:R-:W-:-:S02]  /*31f0*/  IMAD.MOV.U32 R84, RZ, RZ, c[0x0][0x2ac] ;  /* 0x0000ab00ff547624 */ /* 0x000fc400078e00ff */
[----:B------:R-:W-:Y:S02]  /*3200*/  IMAD.SHL.U32 R238, R85, 0x2, RZ ;  /* 0x0000000255ee7824 */ /* 0x000fe400078e00ff */
[----:B------:R-:W-:Y:S02]  /*3210*/  IMAD R84, R84, c[0x0][0x1d0], R3 ;  /* 0x0000740054547a24 */ /* 0x000fe400078e0203 */
[--C-:B------:R-:W-:Y:S01]  /*3220*/  IMAD.IADD R100, R3, 0x1, -R238.reuse ;  /* 0x0000000103647824 */ /* 0x100fe200078e0aee */
[----:B------:R-:W-:Y:S01]  /*3230*/  IADD3 R98, -R238, 0x1, R5 ;  /* 0x00000001ee627810 */ /* 0x000fe20007ffe105 */
[----:B------:R-:W-:Y:S02]  /*3240*/  IMAD.IADD R97, R84, 0x1, -R238 ;  /* 0x0000000154617824 */ /* 0x000fe400078e0aee */
[----:B------:R-:W-:Y:S01]  /*3250*/  IMAD.IADD R5, R168, 0x1, R7 ;  /* 0x00000001a8057824 */ /* 0x000fe200078e0207 */
[----:B------:R-:W-:-:S04]  /*3260*/  IADD3 R98, R98, -c[0x0][0x168], RZ ;  /* 0x80005a0062627a10 */ /* 0x000fc80007ffe0ff */
[C---:B------:R-:W-:Y:S02]  /*3270*/  IADD3 R99, R98.reuse, c[0x0][0x328], RZ ;  /* 0x0000ca0062637a10 */ /* 0x040fe40007ffe0ff */
[----:B------:R-:W-:-:S03]  /*3280*/  IADD3 R98, R98, UR13, RZ ;  /* 0x0000000d62627c10 */ /* 0x000fc6000fffe0ff */
[--C-:B-1----:R-:W-:Y:S02]  /*3290*/  IMAD.IADD R87, R99, 0x1, R2.reuse ;  /* 0x0000000163577824 */ /* 0x102fe400078e0202 */
[----:B------:R-:W-:-:S03]  /*32a0*/  IMAD.IADD R84, R98, 0x1, R2 ;  /* 0x0000000162547824 */ /* 0x000fc600078e0202 */
[----:B------:R-:W-:Y:S01]  /*32b0*/  IMNMX R87, R87, R97, PT ;  /* 0x0000006157577217 */ /* 0x000fe20003800200 */
[----:B------:R-:W-:Y:S05]  /*32c0*/  @P0 BRA `(.L_x_2409) ;  /* 0x0000015000000947 */ /* 0x000fea0003800000 */
[----:B------:R-:W-:Y:S01]  /*32d0*/  IMAD.U32 R7, RZ, RZ, UR8 ;  /* 0x00000008ff077e24 */ /* 0x000fe2000f8e00ff */
        /* <DEDUP_REMOVED lines=11> */
.L_x_2411:
[----:B------:R-:W-:-:S04]  /*3390*/  MOV R2, c[0x0][0x32c] ;  /* 0x0000cb0000027a02 */ /* 0x000fc80000000f00 */
[----:B------:R-:W-:-:S13]  /*33a0*/  ISETP.NE.AND P0, PT, R2, 0x1, PT ;  /* 0x000000010200780c */ /* 0x000fda0003f05270 */
[----:B------:R-:W-:-:S05]  /*33b0*/  @P0 IMAD.HI.U32 R2, R7, c[0x0][0x330], RZ ;  /* 0x0000cc0007020a27 */ /* 0x000fca00078e00ff */
[----:B------:R-:W-:Y:S02]  /*33c0*/  @P0 SHF.R.U32.HI R7, RZ, c[0x0][0x334], R2 ;  /* 0x0000cd00ff070a19 */ /* 0x000fe40000011602 */
.L_x_2412:
[----:B------:R-:W-:Y:S05]  /*33d0*/  BSYNC B0 ;  /* 0x0000000000007941 */ /* 0x000fea0003800000 */
.L_x_2410:
[----:B------:R-:W-:-:S05]  /*33e0*/  IMAD R7, R7, c[0x0][0x32c], R100 ;  /* 0x0000cb0007077a24 */ /* 0x000fca00078e0264 */
[----:B------:R-:W-:Y:S02]  /*33f0*/  IADD3 R2, R7, c[0x0][0x32c], RZ ;  /* 0x0000cb0007027a10 */ /* 0x000fe40007ffe0ff */
[----:B------:R-:W-:Y:S02]  /*3400*/  IMNMX R84, R84, R7, !PT ;  /* 0x0000000754547217 */ /* 0x000fe40007800200 */
[----:B------:R-:W-:Y:S02]  /*3410*/  IMNMX R87, R87, R2, PT ;  /* 0x0000000257577217 */ /* 0x000fe40003800200 */
.L_x_2409:
[----:B------:R-:W1:Y:S01]  /*3420*/  SHFL.IDX PT, R2, R96, 0x1, 0x1c1f ;  /* 0x003c1f0060027f89 */ /* 0x000e6200000e0000 */
[----:B------:R-:W-:Y:S01]  /*3430*/  PLOP3.LUT P0, PT, PT, PT, UP1, 0x40, 0x0 ;  /* 0x000000000000781c */ /* 0x000fe20003f0e818 */
[--C-:B-1----:R-:W-:Y:S02]  /*3440*/  IMAD.IADD R142, R99, 0x1, R2.reuse ;  /* 0x00000001638e7824 */ /* 0x102fe400078e0202 */
[----:B------:R-:W-:-:S03]  /*3450*/  IMAD.IADD R139, R98, 0x1, R2 ;  /* 0x00000001628b7824 */ /* 0x000fc600078e0202 */
[----:B------:R-:W-:-:S07]  /*3460*/  IMNMX R142, R142, R97, PT ;  /* 0x000000618e8e7217 */ /* 0x000fce0003800200 */
        /* <DEDUP_REMOVED lines=13> */
.L_x_2415:
[----:B------:R-:W-:-:S04]  /*3540*/  MOV R2, c[0x0][0x32c] ;  /* 0x0000cb0000027a02 */ /* 0x000fc80000000f00 */
[----:B------:R-:W-:-:S13]  /*3550*/  ISETP.NE.AND P0, PT, R2, 0x1, PT ;  /* 0x000000010200780c */ /* 0x000fda0003f05270 */
[----:B------:R-:W-:-:S05]  /*3560*/  @P0 IMAD.HI.U32 R2, R7, c[0x0][0x330], RZ ;  /* 0x0000cc0007020a27 */ /* 0x000fca00078e00ff */
[----:B------:R-:W-:Y:S02]  /*3570*/  @P0 SHF.R.U32.HI R7, RZ, c[0x0][0x334], R2 ;  /* 0x0000cd00ff070a19 */ /* 0x000fe40000011602 */
.L_x_2416:
[----:B------:R-:W-:Y:S05]  /*3580*/  BSYNC B0 ;  /* 0x0000000000007941 */ /* 0x000fea0003800000 */
.L_x_2414:
[----:B------:R-:W-:-:S05]  /*3590*/  IMAD R7, R7, c[0x0][0x32c], R100 ;  /* 0x0000cb0007077a24 */ /* 0x000fca00078e0264 */
[----:B------:R-:W-:Y:S02]  /*35a0*/  IADD3 R2, R7, c[0x0][0x32c], RZ ;  /* 0x0000cb0007027a10 */ /* 0x000fe40007ffe0ff */
[----:B------:R-:W-:Y:S02]  /*35b0*/  IMNMX R139, R139, R7, !PT ;  /* 0x000000078b8b7217 */ /* 0x000fe40007800200 */
[----:B------:R-:W-:Y:S02]  /*35c0*/  IMNMX R142, R142, R2, PT ;  /* 0x000000028e8e7217 */ /* 0x000fe40003800200 */
.L_x_2413:
[C---:B------:R-:W-:Y:S02]  /*35d0*/  ISETP.GE.AND P0, PT, R3.reuse, 0x2, PT ;  /* 0x000000020300780c */ /* 0x040fe40003f06270 */
        /* <DEDUP_REMOVED lines=10> */
[C---:B------:R-:W-:Y:S02]  /*3680*/  ISETP.GT.AND P1, PT, R84.reuse, 0x8, !P1 ;  /* 0x000000085400780c */ /* 0x040fe40004f24270 */
        /* <DEDUP_REMOVED lines=28> */
[C---:B------:R-:W-:Y:S02]  /*3850*/  ISETP.GT.AND P0, PT, R84.reuse, 0x21, !P1 ;  /* 0x000000215400780c */ /* 0x040fe40004f04270 */
        /* <DEDUP_REMOVED lines=50> */
[----:B------:R-:W-:Y:S02]  /*3b80*/  ISETP.GE.AND P6, PT, R3, 0x51, PT ;  /* 0x000000510300780c */ /* 0x000fe40003fc6270 */
        /* <DEDUP_REMOVED lines=17> */
[----:B------:R-:W-:Y:S01]  /*3ca0*/  ISETP.GT.AND P0, PT, R84, RZ, !P1 ;  /* 0x000000ff5400720c */ /* 0x000fe20004f04270 */
[----:B------:R-:W1:Y:S01]  /*3cb0*/  SHFL.IDX PT, R28, R96, 0x2, 0x1c1f ;  /* 0x005c1f00601c7f89 */ /* 0x000e6200000e0000 */
[----:B------:R-:W-:Y:S02]  /*3cc0*/  ISETP.GE.AND P1, PT, R3, 0x5a, PT ;  /* 0x0000005a0300780c */ /* 0x000fe40003f26270 */
[----:B------:R-:W-:-:S04]  /*3cd0*/  ISETP.LT.OR P0, PT, R87, 0x1, P0 ;  /* 0x000000015700780c */ /* 0x000fc80000701670 */
[----:B------:R-:W-:Y:S02]  /*3ce0*/  FSEL R41, R80, -INF , !P0 ;  /* 0xff80000050297808 */ /* 0x000fe40004000000 */
[----:B------:R-:W-:-:S04]  /*3cf0*/  ISETP.GT.AND P0, PT, R84, 0x59, !P1 ;  /* 0x000000595400780c */ /* 0x000fc80004f04270 */
[----:B------:R-:W-:-:S04]  /*3d00*/  ISETP.LT.OR P0, PT, R87, 0x5a, P0 ;  /* 0x0000005a5700780c */ /* 0x000fc80000701670 */
[----:B------:R-:W-:Y:S02]  /*3d10*/  FSEL R111, R29, -INF , !P0 ;  /* 0xff8000001d6f7808 */ /* 0x000fe40004000000 */
        /* <DEDUP_REMOVED lines=17> */
.L_x_2419:
[----:B------:R-:W-:-:S04]  /*3e30*/  MOV R28, c[0x0][0x32c] ;  /* 0x0000cb00001c7a02 */ /* 0x000fc80000000f00 */
[----:B------:R-:W-:-:S13]  /*3e40*/  ISETP.NE.AND P0, PT, R28, 0x1, PT ;  /* 0x000000011c00780c */ /* 0x000fda0003f05270 */
[----:B------:R-:W-:-:S05]  /*3e50*/  @P0 IMAD.HI.U32 R28, R29, c[0x0][0x330], RZ ;  /* 0x0000cc001d1c0a27 */ /* 0x000fca00078e00ff */
[----:B------:R-:W-:Y:S02]  /*3e60*/  @P0 SHF.R.U32.HI R29, RZ, c[0x0][0x334], R28 ;  /* 0x0000cd00ff1d0a19 */ /* 0x000fe4000001161c */
.L_x_2420:
[----:B------:R-:W-:Y:S05]  /*3e70*/  BSYNC B0 ;  /* 0x0000000000007941 */ /* 0x000fea0003800000 */
.L_x_2418:
[----:B------:R-:W-:-:S05]  /*3e80*/  IMAD R29, R29, c[0x0][0x32c], R100 ;  /* 0x0000cb001d1d7a24 */ /* 0x000fca00078e0264 */
[----:B------:R-:W-:Y:S02]  /*3e90*/  IADD3 R28, R29, c[0x0][0x32c], RZ ;  /* 0x0000cb001d1c7a10 */ /* 0x000fe40007ffe0ff */
[----:B------:R-:W-:Y:S02]  /*3ea0*/  IMNMX R3, R3, R29, !PT ;  /* 0x0000001d03037217 */ /* 0x000fe40007800200 */
[----:B------:R-:W-:Y:S02]  /*3eb0*/  IMNMX R48, R48, R28, PT ;  /* 0x0000001c30307217 */ /* 0x000fe40003800200 */
.L_x_2417:
[----:B------:R-:W-:Y:S02]  /*3ec0*/  ISETP.NE.AND P0, PT, R102, RZ, PT ;  /* 0x000000ff6600720c */ /* 0x000fe40003f05270 */
[----:B------:R-:W-:Y:S02]  /*3ed0*/  P2R R147, PR, RZ, 0x10 ;  /* 0x00000010ff937803 */ /* 0x000fe40000000000 */
[----:B------:R-:W-:Y:S02]  /*3ee0*/  ISETP.GT.AND P0, PT, R139, 0x8, !P0 ;  /* 0x000000088b00780c */ /* 0x000fe40004704270 */
[----:B------:R-:W-:-:S02]  /*3ef0*/  ISETP.NE.AND P4, PT, R52, RZ, PT ;  /* 0x000000ff3400720c */ /* 0x000fc40003f85270 */
[----:B------:R-:W-:Y:S02]  /*3f00*/  ISETP.LT.OR P0, PT, R142, 0x9, P0 ;  /* 0x000000098e00780c */ /* 0x000fe40000701670 */
[----:B------:R-:W-:Y:S02]  /*3f10*/  P2R R57, PR, RZ, 0x8 ;  /* 0x00000008ff397803 */ /* 0x000fe40000000000 */
[----:B------:R-:W-:Y:S02]  /*3f20*/  FSEL R29, R78, -INF , !P0 ;  /* 0xff8000004e1d7808 */ /* 0x000fe40004000000 */
[----:B------:R-:W-:Y:S02]  /*3f30*/  ISETP.NE.AND P0, PT, R101, RZ, PT ;  /* 0x000000ff6500720c */ /* 0x000fe40003f05270 */
[----:B------:R-:W-:Y:S02]  /*3f40*/  ISETP.NE.AND P3, PT, R40, RZ, PT ;  /* 0x000000ff2800720c */ /* 0x000fe40003f65270 */
[----:B------:R-:W-:-:S02]  /*3f50*/  ISETP.GT.AND P0, PT, R139, 0x9, !P0 ;  /* 0x000000098b00780c */ /* 0x000fc40004704270 */
[----:B------:R-:W-:Y:S02]  /*3f60*/  P2R R36, PR, RZ, 0x10 ;  /* 0x00000010ff247803 */ /* 0x000fe40000000000 */
        /* <DEDUP_REMOVED lines=58> */
[----:B------:R-:W-:Y:S02]  /*4310*/  ISETP.GT.AND P0, PT, R139, 0x48, !P4 ;  /* 0x000000488b00780c */ /* 0x000fe40006704270 */
[----:B------:R-:W-:Y:S02]  /*4320*/  ISETP.NE.AND P4, PT, R146, RZ, PT ;  /* 0x000000ff9200720c */ /* 0x000fe40003f85270 */
        /* <DEDUP_REMOVED lines=12> */
[----:B------:R-:W-:-:S04]  /*43f0*/  ISETP.GT.AND P0, PT, R139, 0x1, !P0 ;  /* 0x000000018b00780c */ /* 0x000fc80004704270 */
[----:B------:R-:W-:-:S04]  /*4400*/  ISETP.LT.OR P0, PT, R142, 0x2, P0 ;  /* 0x000000028e00780c */ /* 0x000fc80000701670 */
[----:B------:R-:W-:Y:S02]  /*4410*/  FSEL R83, R83, -INF , !P0 ;  /* 0xff80000053537808 */ /* 0x000fe40004000000 */
[----:B------:R-:W-:-:S04]  /*4420*/  ISETP.GT.AND P0, PT, R139, RZ, !P4 ;  /* 0x000000ff8b00720c */ /* 0x000fc80006704270 */
        /* <DEDUP_REMOVED lines=8> */
[----:B------:R-:W-:Y:S02]  /*44b0*/  ISETP.GT.AND P0, PT, R3, RZ, !P4 ;  /* 0x000000ff0300720c */ /* 0x000fe40006704270 */
[----:B------:R-:W-:Y:S02]  /*44c0*/  ISETP.NE.AND P4, PT, R36, RZ, PT ;  /* 0x000000ff2400720c */ /* 0x000fe40003f85270 */
        /* <DEDUP_REMOVED lines=87> */
[----:B------:R-:W-:Y:S02]  /*4a40*/  ISETP.GT.AND P0, PT, R3, 0x59, !P1 ;  /* 0x000000590300780c */ /* 0x000fe40004f04270 */
[----:B------:R-:W1:Y:S02]  /*4a50*/  SHFL.IDX PT, R3, R96, 0x3, 0x1c1f ;  /* 0x007c1f0060037f89 */ /* 0x000e6400000e0000 */
        /* <DEDUP_REMOVED lines=19> */
.L_x_2423:
[----:B------:R-:W-:-:S04]  /*4b90*/  MOV R3, c[0x0][0x32c] ;  /* 0x0000cb0000037a02 */ /* 0x000fc80000000f00 */
[----:B------:R-:W-:-:S13]  /*4ba0*/  ISETP.NE.AND P0, PT, R3, 0x1, PT ;  /* 0x000000010300780c */ /* 0x000fda0003f05270 */
[----:B------:R-:W-:-:S05]  /*4bb0*/  @P0 IMAD.HI.U32 R3, R8, c[0x0][0x330], RZ ;  /* 0x0000cc0008030a27 */ /* 0x000fca00078e00ff */
[----:B------:R-:W-:Y:S02]  /*4bc0*/  @P0 SHF.R.U32.HI R8, RZ, c[0x0][0x334], R3 ;  /* 0x0000cd00ff080a19 */ /* 0x000fe40000011603 */
.L_x_2424:
[----:B------:R-:W-:Y:S05]  /*4bd0*/  BSYNC B0 ;  /* 0x0000000000007941 */ /* 0x000fea0003800000 */
.L_x_2422:
[----:B------:R-:W-:-:S05]  /*4be0*/  IMAD R8, R8, c[0x0][0x32c], R100 ;  /* 0x0000cb0008087a24 */ /* 0x000fca00078e0264 */
[----:B------:R-:W-:Y:S02]  /*4bf0*/  IADD3 R3, R8, c[0x0][0x32c], RZ ;  /* 0x0000cb0008037a10 */ /* 0x000fe40007ffe0ff */
[----:B------:R-:W-:Y:S02]  /*4c00*/  IMNMX R98, R98, R8, !PT ;  /* 0x0000000862627217 */ /* 0x000fe40007800200 */
[----:B------:R-:W-:Y:S02]  /*4c10*/  IMNMX R97, R97, R3, PT ;  /* 0x0000000361617217 */ /* 0x000fe40003800200 */
.L_x_2421:
[----:B------:R-:W-:Y:S01]  /*4c20*/  ISETP.NE.AND P0, PT, R102, RZ, PT ;  /* 0x000000ff6600720c */ /* 0x000fe20003f05270 */
[----:B------:R-:W-:Y:S01]  /*4c30*/  IMAD.SHL.U32 R225, R5, 0x2, RZ ;  /* 0x0000000205e17824 */ /* 0x000fe200078e00ff */
[----:B------:R-:W-:Y:S01]  /*4c40*/  FMNMX.FTZ R3, R41, R95, !PT ;  /* 0x0000005f29037209 */ /* 0x000fe20007810000 */
[----:B------:R-:W-:Y:S01]  /*4c50*/  ULDC.64 UR4, c[0x0][0x2c8] ;  /* 0x0000b20000047ab9 */ /* 0x000fe20000000a00 */
[----:B------:R-:W-:Y:S01]  /*4c60*/  ISETP.GT.AND P0, PT, R98, 0x8, !P0 ;  /* 0x000000086200780c */ /* 0x000fe20004704270 */
[--C-:B------:R-:W-:Y:S01]  /*4c70*/  IMAD R219, R4, 0x2, R225.reuse ;  /* 0x0000000204db7824 */ /* 0x100fe200078e02e1 */
[----:B------:R-:W-:Y:S01]  /*4c80*/  FMNMX.FTZ R3, R94, R3, !PT ;  /* 0x000000035e037209 */ /* 0x000fe20007810000 */
[C---:B------:R-:W-:Y:S01]  /*4c90*/  IMAD R220, R0.reuse, 0x2, R225 ;  /* 0x0000000200dc7824 */ /* 0x040fe200078e02e1 */
[----:B------:R-:W-:Y:S01]  /*4ca0*/  ISETP.LT.OR P0, PT, R97, 0x9, P0 ;  /* 0x000000096100780c */ /* 0x000fe20000701670 */
[----:B------:R-:W-:Y:S01]  /*4cb0*/  IMAD R218, R0, 0x2, R219 ;  /* 0x0000000200da7824 */ /* 0x000fe200078e02db */
[----:B------:R-:W-:Y:S01]  /*4cc0*/  FMNMX.FTZ R3, R93, R3, !PT ;  /* 0x000000035d037209 */ /* 0x000fe20007810000 */
[----:B------:R-:W-:Y:S01]  /*4cd0*/  UIMAD.WIDE.U32 UR22, UR19, UR4, URZ ;  /* 0x00000004131672a5 */ /* 0x000fe2000f8e003f */
[----:B------:R-:W-:-:S02]  /*4ce0*/  FSEL R57, R134, -INF , !P0 ;  /* 0xff80000086397808 */ /* 0x000fc40004000000 */
[----:B------:R-:W-:Y:S01]  /*4cf0*/  ISETP.NE.AND P0, PT, R101, RZ, PT ;  /* 0x000000ff6500720c */ /* 0x000fe20003f05270 */
[----:B------:R-:W-:Y:S01]  /*4d00*/  @UP2 USHF.R.U32.HI UR19, URZ, UR5, UR23 ;  /* 0x000000053f132299 */ /* 0x000fe20008011617 */
[----:B------:R-:W-:Y:S02]  /*4d10*/  FMNMX.FTZ R3, R92, R3, !PT ;  /* 0x000000035c037209 */ /* 0x000fe40007810000 */
[----:B------:R-:W-:Y:S01]  /*4d20*/  ISETP.GT.AND P0, PT, R98, 0x9, !P0 ;  /* 0x000000096200780c */ /* 0x000fe20004704270 */
[----:B------:R-:W-:Y:S01]  /*4d30*/  UIADD3 UR4, UR18, UR19, URZ ;  /* 0x0000001312047290 */ /* 0x000fe2000fffe03f */
[----:B------:R-:W-:Y:S02]  /*4d40*/  FMNMX.FTZ R3, R91, R3, !PT ;  /* 0x000000035b037209 */ /* 0x000fe40007810000 */
[----:B------:R-:W-:Y:S01]  /*4d50*/  ISETP.LT.OR P0, PT, R97, 0xa, P0 ;  /* 0x0000000a6100780c */ /* 0x000fe20000701670 */
[----:B------:R-:W-:Y:S01]  /*4d60*/  ULDC UR18, c[0x0][0x328] ;  /* 0x0000ca0000127ab9 */ /* 0x000fe20000000800 */
[----:B------:R-:W-:Y:S01]  /*4d70*/  FMNMX.FTZ R3, R90, R3, !PT ;  /* 0x000000035a037209 */ /* 0x000fe20007810000 */
[----:B------:R-:W-:Y:S01]  /*4d80*/  UIADD3 UR18, UR4, UR18, URZ ;  /* 0x0000001204127290 */ /* 0x000fe2000fffe03f */
        /* <DEDUP_REMOVED lines=11> */
[----:B------:R-:W-:Y:S02]  /*4e40*/  FMNMX.FTZ R3, R7, R3, !PT ;  /* 0x0000000307037209 */ /* 0x000fe40007810000 */
[----:B------:R-:W-:-:S02]  /*4e50*/  ISETP.LT.OR P0, PT, R97, 0x12, P0 ;  /* 0x000000126100780c */ /* 0x000fc40000701670 */
[----:B------:R-:W-:Y:S02]  /*4e60*/  FMNMX.FTZ R3, R73, R3, !PT ;  /* 0x0000000349037209 */ /* 0x000fe40007810000 */
[----:B------:R-:W-:Y:S02]  /*4e70*/  FSEL R38, R23, -INF , !P0 ;  /* 0xff80000017267808 */ /* 0x000fe40004000000 */
[----:B------:R-:W-:Y:S01]  /*4e80*/  ISETP.NE.AND P0, PT, R141, RZ, PT ;  /* 0x000000ff8d00720c */ /* 0x000fe20003f05270 */
[----:B------:R-:W-:Y:S01]  /*4e90*/  LDSM.16.MT88.4 R20, [R220+0x900] ;  /* 0x00090000dc14783b */ /* 0x000fe20000004200 */
[----:B------:R-:W-:Y:S02]  /*4ea0*/  FMNMX.FTZ R3, R72, R3, !PT ;  /* 0x0000000348037209 */ /* 0x000fe40007810000 */
[----:B------:R-:W-:Y:S02]  /*4eb0*/  ISETP.GT.AND P0, PT, R98, 0x18, !P0 ;  /* 0x000000186200780c */ /* 0x000fe40004704270 */
[----:B------:R-:W-:-:S02]  /*4ec0*/  FMNMX.FTZ R3, R69, R3, !PT ;  /* 0x0000000345037209 */ /* 0x000fc40007810000 */
[----:B------:R-:W-:Y:S02]  /*4ed0*/  ISETP.LT.OR P0, PT, R97, 0x19, P0 ;  /* 0x000000196100780c */ /* 0x000fe40000701670 */
[----:B------:R-:W-:Y:S02]  /*4ee0*/  FMNMX.FTZ R8, R82, R83, !PT ;  /* 0x0000005352087209 */ /* 0x000fe40007810000 */
[----:B------:R-:W-:Y:S02]  /*4ef0*/  FSEL R33, R130, -INF , !P0 ;  /* 0xff80000082217808 */ /* 0x000fe40004000000 */
[----:B------:R-:W-:Y:S02]  /*4f00*/  ISETP.NE.AND P0, PT, R140, RZ, PT ;  /* 0x000000ff8c00720c */ /* 0x000fe40003f05270 */
[----:B------:R-:W-:Y:S02]  /*4f10*/  FMNMX.FTZ R3, R68, R3, !PT ;  /* 0x0000000344037209 */ /* 0x000fe40007810000 */
[----:B------:R-:W-:-:S02]  /*4f20*/  ISETP.GT.AND P0, PT, R98, 0x19, !P0 ;  /* 0x000000196200780c */ /* 0x000fc40004704270 */
[----:B------:R-:W-:Y:S02]  /*4f30*/  FMNMX.FTZ R8, R29, R8, !PT ;  /* 0x000000081d087209 */ /* 0x000fe40007810000 */
[----:B------:R-:W-:Y:S02]  /*4f40*/  ISETP.LT.OR P0, PT, R97, 0x1a, P0 ;  /* 0x0000001a6100780c */ /* 0x000fe40000701670 */
[----:B------:R-:W-:Y:S02]  /*4f50*/  FMNMX.FTZ R3, R65, R3, !PT ;  /* 0x0000000341037209 */ /* 0x000fe40007810000 */
[----:B------:R-:W-:Y:S02]  /*4f60*/  FSEL R32, R131, -INF , !P0 ;  /* 0xff80000083207808 */ /* 0x000fe40004000000 */
        /* <DEDUP_REMOVED lines=14> */
[----:B------:R-:W-:Y:S01]  /*5050*/  ISETP.NE.AND P0, PT, R113, RZ, PT ;  /* 0x000000ff7100720c */ /* 0x000fe20003f05270 */
[----:B------:R-:W-:Y:S01]  /*5060*/  LDSM.16.MT88.4 R16, [R219+0x900] ;  /* 0x00090000db10783b */ /* 0x000fe20000004200 */
        /* <DEDUP_REMOVED lines=27> */
[----:B------:R-:W-:Y:S01]  /*5220*/  ISETP.NE.AND P0, PT, R105, RZ, PT ;  /* 0x000000ff6900720c */ /* 0x000fe20003f05270 */
[----:B------:R-:W-:Y:S01]  /*5230*/  LDSM.16.MT88.4 R12, [R218+0x900] ;  /* 0x00090000da0c783b */ /* 0x000fe20000004200 */
        /* <DEDUP_REMOVED lines=22> */
[C---:B------:R-:W-:Y:S02]  /*53a0*/  ISETP.GT.AND P0, PT, R98.reuse, 0x41, !P0 ;  /* 0x000000416200780c */ /* 0x040fe40004704270 */
[----:B------:R-:W-:Y:S02]  /*53b0*/  ISETP.GT.AND P6, PT, R98, 0x50, !P6 ;  /* 0x000000506200780c */ /* 0x000fe400077c4270 */
[----:B------:R-:W-:-:S02]  /*53c0*/  ISETP.LT.OR P0, PT, R97, 0x42, P0 ;  /* 0x000000426100780c */ /* 0x000fc40000701670 */
[----:B------:R-:W-:Y:S02]  /*53d0*/  ISETP.GT.AND P5, PT, R98, 0x51, !P5 ;  /* 0x000000516200780c */ /* 0x000fe40006fa4270 */
[----:B------:R-:W-:Y:S02]  /*53e0*/  FSEL R179, R11, -INF , !P0 ;  /* 0xff8000000bb37808 */ /* 0x000fe40004000000 */
[----:B------:R-:W-:Y:S02]  /*53f0*/  ISETP.NE.AND P0, PT, R2, RZ, PT ;  /* 0x000000ff0200720c */ /* 0x000fe40003f05270 */
[----:B------:R-:W1:Y:S01]  /*5400*/  SHFL.BFLY PT, R2, R3, 0x2, 0x1f ;  /* 0x0c401f0003027f89 */ /* 0x000e6200000e0000 */
[----:B------:R-:W-:Y:S02]  /*5410*/  ISETP.LT.OR P6, PT, R97, 0x51, P6 ;  /* 0x000000516100780c */ /* 0x000fe400037c1670 */
[C---:B------:R-:W-:Y:S02]  /*5420*/  ISETP.GT.AND P0, PT, R98.reuse, 0x1, !P0 ;  /* 0x000000016200780c */ /* 0x040fe40004704270 */
[----:B------:R-:W-:-:S02]  /*5430*/  ISETP.GT.AND P2, PT, R98, 0x58, !P2 ;  /* 0x000000586200780c */ /* 0x000fc40005744270 */
[C---:B------:R-:W-:Y:S02]  /*5440*/  ISETP.LT.OR P0, PT, R97.reuse, 0x2, P0 ;  /* 0x000000026100780c */ /* 0x040fe40000701670 */
[----:B------:R-:W-:Y:S02]  /*5450*/  ISETP.LT.OR P5, PT, R97, 0x52, P5 ;  /* 0x000000526100780c */ /* 0x000fe40002fa1670 */
[----:B------:R-:W-:Y:S02]  /*5460*/  FSEL R75, R27, -INF , !P0 ;  /* 0xff8000001b4b7808 */ /* 0x000fe40004000000 */
[----:B------:R-:W-:Y:S02]  /*5470*/  ISETP.NE.AND P0, PT, R146, RZ, PT ;  /* 0x000000ff9200720c */ /* 0x000fe40003f05270 */
[----:B------:R-:W-:Y:S02]  /*5480*/  FSEL R178, R118, -INF , !P6 ;  /* 0xff80000076b27808 */ /* 0x000fe40007000000 */
[----:B------:R-:W-:-:S02]  /*5490*/  ISETP.GT.AND P0, PT, R98, RZ, !P0 ;  /* 0x000000ff6200720c */ /* 0x000fc40004704270 */
[----:B------:R-:W-:Y:S02]  /*54a0*/  ISETP.GT.AND P1, PT, R98, 0x59, !P1 ;  /* 0x000000596200780c */ /* 0x000fe40004f24270 */
[C---:B------:R-:W-:Y:S02]  /*54b0*/  ISETP.LT.OR P0, PT, R97.reuse, 0x1, P0 ;  /* 0x000000016100780c */ /* 0x040fe40000701670 */
[----:B------:R-:W-:Y:S02]  /*54c0*/  ISETP.LT.OR P2, PT, R97, 0x59, P2 ;  /* 0x000000596100780c */ /* 0x000fe40001741670 */
[----:B-1----:R-:W-:Y:S02]  /*54d0*/  FMNMX.FTZ R3, R3, R2, !PT ;  /* 0x0000000203037209 */ /* 0x002fe40007810000 */
[----:B------:R-:W-:Y:S02]  /*54e0*/  FSEL R181, R26, -INF , !P0 ;  /* 0xff8000001ab57808 */ /* 0x000fe40004000000 */
[----:B------:R-:W-:Y:S01]  /*54f0*/  ISETP.NE.AND P0, PT, R52, RZ, PT ;  /* 0x000000ff3400720c */ /* 0x000fe20003f05270 */
[----:B------:R-:W1:Y:S01]  /*5500*/  SHFL.BFLY PT, R2, R3, 0x1, 0x1f ;  /* 0x0c201f0003027f89 */ /* 0x000e6200000e0000 */
[----:B------:R-:W-:-:S02]  /*5510*/  FMNMX.FTZ R44, R181, R75, !PT ;  /* 0x0000004bb52c7209 */ /* 0x000fc40007810000 */
[----:B------:R-:W-:Y:S01]  /*5520*/  ISETP.GT.AND P0, PT, R98, 0x48, !P0 ;  /* 0x000000486200780c */ /* 0x000fe20004704270 */
[----:B------:R-:W-:Y:S01]  /*5530*/  LDSM.16.MT88.4 R52, [R225+0x100] ;  /* 0x00010000e134783b */ /* 0x000fe20000004200 */
[----:B------:R-:W-:Y:S02]  /*5540*/  FMNMX.FTZ R44, R57, R44, !PT ;  /* 0x0000002c392c7209 */ /* 0x000fe40007810000 */
[----:B------:R-:W-:Y:S01]  /*5550*/  ISETP.LT.OR P0, PT, R97, 0x49, P0 ;  /* 0x000000496100780c */ /* 0x000fe20000701670 */
[----:B------:R-:W-:Y:S01]  /*5560*/  LDSM.16.MT88.4 R24, [R218+0x100] ;  /* 0x00010000da18783b */ /* 0x000fe20000004200 */
[----:B------:R-:W-:Y:S02]  /*5570*/  FMNMX.FTZ R44, R51, R44, !PT ;  /* 0x0000002c332c7209 */ /* 0x000fe40007810000 */
[----:B------:R-:W-:Y:S02]  /*5580*/  FSEL R180, R46, -INF , !P0 ;  /* 0xff8000002eb47808 */ /* 0x000fe40004000000 */
[----:B------:R-:W-:-:S02]  /*5590*/  FMNMX.FTZ R44, R48, R44, !PT ;  /* 0x0000002c302c7209 */ /* 0x000fc40007810000 */
[----:B------:R-:W-:Y:S02]  /*55a0*/  FSEL R176, R119, -INF , !P5 ;  /* 0xff80000077b07808 */ /* 0x000fe40006800000 */
[----:B------:R-:W-:Y:S02]  /*55b0*/  FMNMX.FTZ R44, R38, R44, !PT ;  /* 0x0000002c262c7209 */ /* 0x000fe40007810000 */
[----:B------:R-:W-:Y:S02]  /*55c0*/  ISETP.LT.OR P1, PT, R97, 0x5a, P1 ;  /* 0x0000005a6100780c */ /* 0x000fe40000f21670 */
[----:B------:R-:W-:Y:S02]  /*55d0*/  FMNMX.FTZ R44, R33, R44, !PT ;  /* 0x0000002c212c7209 */ /* 0x000fe40007810000 */
[----:B------:R-:W-:Y:S02]  /*55e0*/  FSEL R174, R34, -INF , !P2 ;  /* 0xff80000022ae7808 */ /* 0x000fe40005000000 */
[----:B-1----:R-:W-:-:S02]  /*55f0*/  FMNMX.FTZ R3, R3, R2, !PT ;  /* 0x0000000203037209 */ /* 0x002fc40007810000 */
[----:B------:R-:W1:Y:S01]  /*5600*/  SHFL.BFLY PT, R2, R8, 0x2, 0x1f ;  /* 0x0c401f0008027f89 */ /* 0x000e6200000e0000 */
[----:B------:R-:W-:Y:S02]  /*5610*/  FMNMX.FTZ R44, R32, R44, !PT ;  /* 0x0000002c202c7209 */ /* 0x000fe40007810000 */
[C---:B------:R-:W-:Y:S01]  /*5620*/  FMUL.FTZ R123, R3.reuse, c[0x0][0x2d0] ;  /* 0x0000b400037b7a20 */ /* 0x040fe20000410000 */
[----:B------:R-:W-:Y:S02]  /*5630*/  FSETP.NEU.FTZ.AND P0, PT, R3, -INF , PT ;  /* 0xff8000000300780b */ /* 0x000fe40003f1d000 */
[----:B------:R-:W-:Y:S02]  /*5640*/  FMNMX.FTZ R44, R247, R44, !PT ;  /* 0x0000002cf72c7209 */ /* 0x000fe40007810000 */
[----:B------:R-:W-:Y:S02]  /*5650*/  FSEL R123, R123, RZ, P0 ;  /* 0x000000ff7b7b7208 */ /* 0x000fe40000000000 */
[----:B------:R-:W-:-:S02]  /*5660*/  FMNMX.FTZ R44, R78, R44, !PT ;  /* 0x0000002c4e2c7209 */ /* 0x000fc40007810000 */
[----:B------:R-:W-:Y:S01]  /*5670*/  FSEL R175, R35, -INF , !P1 ;  /* 0xff80000023af7808 */ /* 0x000fe20004800000 */
[--C-:B------:R-:W-:Y:S01]  /*5680*/  FFMA.FTZ R141, R41, c[0x0][0x2d0], -R123.reuse ;  /* 0x0000b400298d7a23 */ /* 0x100fe2000001087b */
[----:B------:R-:W-:Y:S01]  /*5690*/  FMNMX.FTZ R44, R155, R44, !PT ;  /* 0x0000002c9b2c7209 */ /* 0x000fe20007810000 */
[--C-:B------:R-:W-:Y:S02]  /*56a0*/  FFMA.FTZ R140, R95, c[0x0][0x2d0], -R123.reuse ;  /* 0x0000b4005f8c7a23 */ /* 0x100fe4000001087b */
[--C-:B------:R-:W-:Y:S01]  /*56b0*/  FFMA.FTZ R164, R94, c[0x0][0x2d0], -R123.reuse ;  /* 0x0000b4005ea47a23 */ /* 0x100fe2000001087b */
[----:B------:R-:W-:Y:S01]  /*56c0*/  FMNMX.FTZ R44, R154, R44, !PT ;  /* 0x0000002c9a2c7209 */ /* 0x000fe20007810000 */
[--C-:B------:R-:W-:Y:S01]  /*56d0*/  FFMA.FTZ R107, R93, c[0x0][0x2d0], -R123.reuse ;  /* 0x0000b4005d6b7a23 */ /* 0x100fe2000001087b */
[----:B------:R-:W-:Y:S01]  /*56e0*/  MUFU.EX2 R141, R141 ;  /* 0x0000008d008d7308 */ /* 0x000fe20000000800 */
[--C-:B------:R-:W-:Y:S01]  /*56f0*/  FFMA.FTZ R105, R92, c[0x0][0x2d0], -R123.reuse ;  /* 0x0000b4005c697a23 */ /* 0x100fe2000001087b */
[----:B------:R-:W-:Y:S01]  /*5700*/  FMNMX.FTZ R44, R209, R44, !PT ;  /* 0x0000002cd12c7209 */ /* 0x000fe20007810000 */
[--C-:B------:R-:W-:Y:S01]  /*5710*/  FFMA.FTZ R99, R91, c[0x0][0x2d0], -R123.reuse ;  /* 0x0000b4005b637a23 */ /* 0x100fe2000001087b */
[----:B-1----:R-:W-:Y:S01]  /*5720*/  FMNMX.FTZ R8, R8, R2, !PT ;  /* 0x0000000208087209 */ /* 0x002fe20007810000 */
[--C-:B------:R-:W-:Y:S01]  /*5730*/  FFMA.FTZ R46, R88, c[0x0][0x2d0], -R123.reuse ;  /* 0x0000b400582e7a23 */ /* 0x100fe2000001087b */
[----:B------:R-:W-:Y:S01]  /*5740*/  FMNMX.FTZ R44, R205, R44, !PT ;  /* 0x0000002ccd2c7209 */ /* 0x000fe20007810000 */
[--C-:B------:R-:W-:Y:S01]  /*5750*/  FFMA.FTZ R118, R86, c[0x0][0x2d0], -R123.reuse ;  /* 0x0000b40056767a23 */ /* 0x100fe2000001087b */
[----:B------:R-:W1:Y:S01]  /*5760*/  MUFU.EX2 R140, R140 ;  /* 0x0000008c008c7308 */ /* 0x000e620000000800 */
[----:B------:R-:W2:Y:S01]  /*5770*/  SHFL.BFLY PT, R2, R8, 0x1, 0x1f ;  /* 0x0c201f0008027f89 */ /* 0x000ea200000e0000 */
[----:B------:R-:W-:Y:S01]  /*5780*/  FMNMX.FTZ R44, R203, R44, !PT ;  /* 0x0000002ccb2c7209 */ /* 0x000fe20007810000 */
[----:B------:R-:W-:-:S02]  /*5790*/  FFMA.FTZ R45, R81, c[0x0][0x2d0], -R123 ;  /* 0x0000b400512d7a23 */ /* 0x000fc4000001087b */
[----:B------:R-:W-:Y:S01]  /*57a0*/  LDSM.16.MT88.4 R92, [R225+0x1100] ;  /* 0x00110000e15c783b */ /* 0x000fe20000004200 */
[----:B------:R-:W-:Y:S01]  /*57b0*/  FMNMX.FTZ R44, R202, R44, !PT ;  /* 0x0000002cca2c7209 */ /* 0x000fe20007810000 */
[--C-:B------:R-:W-:Y:S01]  /*57c0*/  FFMA.FTZ R7, R7, c[0x0][0x2d0], -R123.reuse ;  /* 0x0000b40007077a23 */ /* 0x100fe2000001087b */
[----:B------:R-:W-:Y:S01]  /*57d0*/  MUFU.EX2 R164, R164 ;  /* 0x000000a400a47308 */ /* 0x000fe20000000800 */
[--C-:B------:R-:W-:Y:S01]  /*57e0*/  FFMA.FTZ R195, R73, c[0x0][0x2d0], -R123.reuse ;  /* 0x0000b40049c37a23 */ /* 0x100fe2000001087b */
[----:B------:R-:W-:Y:S01]  /*57f0*/  FMNMX.FTZ R44, R177, R44, !PT ;  /* 0x0000002cb12c7209 */ /* 0x000fe20007810000 */
[--C-:B------:R-:W-:Y:S02]  /*5800*/  FFMA.FTZ R194, R72, c[0x0][0x2d0], -R123.reuse ;  /* 0x0000b40048c27a23 */ /* 0x100fe4000001087b */
[--C-:B------:R-:W-:Y:S01]  /*5810*/  FFMA.FTZ R197, R69, c[0x0][0x2d0], -R123.reuse ;  /* 0x0000b40045c57a23 */ /* 0x100fe2000001087b */
[----:B------:R-:W-:Y:S01]  /*5820*/  FMNMX.FTZ R44, R179, R44, !PT ;  /* 0x0000002cb32c7209 */ /* 0x000fe20007810000 */
[--C-:B------:R-:W-:Y:S01]  /*5830*/  FFMA.FTZ R199, R68, c[0x0][0x2d0], -R123.reuse ;  /* 0x0000b40044c77a23 */ /* 0x100fe2000001087b */
[----:B------:R-:W3:Y:S01]  /*5840*/  MUFU.EX2 R107, R107 ;  /* 0x0000006b006b7308 */ /* 0x000ee20000000800 */
[----:B-1----:R-:W-:Y:S01]  /*5850*/  F2FP.PACK_AB R124, R140, R141 ;  /* 0x0000008d8c7c723e */ /* 0x002fe200000000ff */
[--C-:B------:R-:W-:Y:S01]  /*5860*/  FFMA.FTZ R200, R65, c[0x0][0x2d0], -R123.reuse ;  /* 0x0000b40041c87a23 */ /* 0x100fe2000001087b */
[----:B------:R-:W-:Y:S01]  /*5870*/  FMNMX.FTZ R44, R180, R44, !PT ;  /* 0x0000002cb42c7209 */ /* 0x000fe20007810000 */
[----:B------:R-:W-:-:S02]  /*5880*/  FFMA.FTZ R208, R208, c[0x0][0x2d0], -R123 ;  /* 0x0000b400d0d07a23 */ /* 0x000fc4000001087b */
[--C-:B------:R-:W-:Y:S02]  /*5890*/  FFMA.FTZ R210, R210, c[0x0][0x2d0], -R123.reuse ;  /* 0x0000b400d2d27a23 */ /* 0x100fe4000001087b */
[----:B------:R-:W-:Y:S01]  /*58a0*/  MUFU.EX2 R105, R105 ;  /* 0x0000006900697308 */ /* 0x000fe20000000800 */
[----:B--2---:R-:W-:Y:S01]  /*58b0*/  FMNMX.FTZ R2, R8, R2, !PT ;  /* 0x0000000208027209 */ /* 0x004fe20007810000 */
[--C-:B------:R-:W-:Y:S01]  /*58c0*/  FFMA.FTZ R211, R77, c[0x0][0x2d0], -R123.reuse ;  /* 0x0000b4004dd37a23 */ /* 0x100fe2000001087b */
[----:B------:R-:W-:Y:S01]  /*58d0*/  FMNMX.FTZ R8, R59, R58, !PT ;  /* 0x0000003a3b087209 */ /* 0x000fe20007810000 */
[----:B------:R-:W-:Y:S01]  /*58e0*/  FFMA.FTZ R111, R111, c[0x0][0x2d0], -R123 ;  /* 0x0000b4006f6f7a23 */ /* 0x000fe2000001087b */
[C---:B------:R-:W-:Y:S01]  /*58f0*/  FSETP.NEU.FTZ.AND P0, PT, R2.reuse, -INF , PT ;  /* 0xff8000000200780b */ /* 0x040fe20003f1d000 */
[----:B------:R-:W-:Y:S01]  /*5900*/  FMUL.FTZ R122, R2, c[0x0][0x2d0] ;  /* 0x0000b400027a7a20 */ /* 0x000fe20000410000 */
[----:B------:R-:W-:Y:S01]  /*5910*/  FMNMX.FTZ R8, R56, R8, !PT ;  /* 0x0000000838087209 */ /* 0x000fe20007810000 */
[----:B------:R-:W-:Y:S01]  /*5920*/  MUFU.EX2 R99, R99 ;  /* 0x0000006300637308 */ /* 0x000fe20000000800 */
[----:B---3--:R-:W-:-:S02]  /*5930*/  F2FP.PACK_AB R126, R107, R164 ;  /* 0x000000a46b7e723e */ /* 0x008fc400000000ff */
[----:B------:R-:W-:Y:S02]  /*5940*/  FMNMX.FTZ R8, R50, R8, !PT ;  /* 0x0000000832087209 */ /* 0x000fe40007810000 */
[----:B------:R-:W-:Y:S02]  /*5950*/  FSEL R122, R122, RZ, P0 ;  /* 0x000000ff7a7a7208 */ /* 0x000fe40000000000 */
[----:B------:R-:W-:Y:S01]  /*5960*/  FMNMX.FTZ R8, R49, R8, !PT ;  /* 0x0000000831087209 */ /* 0x000fe20007810000 */
[----:B------:R-:W-:Y:S01]  /*5970*/  MUFU.EX2 R46, R46 ;  /* 0x0000002e002e7308 */ /* 0x000fe20000000800 */
[----:B------:R-:W-:Y:S01]  /*5980*/  ISETP.NE.AND P0, PT, R40, RZ, PT ;  /* 0x000000ff2800720c */ /* 0x000fe20003f05270 */
[--C-:B------:R-:W-:Y:S01]  /*5990*/  FFMA.FTZ R167, R29, c[0x0][0x2d0], -R122.reuse ;  /* 0x0000b4001da77a23 */ /* 0x100fe2000001087a */
[----:B------:R-:W-:Y:S01]  /*59a0*/  FMNMX.FTZ R8, R39, R8, !PT ;  /* 0x0000000827087209 */ /* 0x000fe20007810000 */
[--C-:B------:R-:W-:Y:S01]  /*59b0*/  FFMA.FTZ R104, R28, c[0x0][0x2d0], -R122.reuse ;  /* 0x0000b4001c687a23 */ /* 0x100fe2000001087a */
[----:B------:R-:W-:Y:S01]  /*59c0*/  ISETP.GT.AND P0, PT, R98, 0x49, !P0 ;  /* 0x000000496200780c */ /* 0x000fe20004704270 */
[----:B------:R-:W-:Y:S01]  /*59d0*/  LDSM.16.MT88.4 R40, [R220+0x100] ;  /* 0x00010000dc28783b */ /* 0x000fe20000004200 */
[----:B------:R-:W-:Y:S01]  /*59e0*/  FMNMX.FTZ R5, R37, R8, !PT ;  /* 0x0000000825057209 */ /* 0x000fe20007810000 */
[--C-:B------:R-:W-:Y:S01]  /*59f0*/  FFMA.FTZ R166, R82, c[0x0][0x2d0], -R122.reuse ;  /* 0x0000b40052a67a23 */ /* 0x100fe2000001087a */
[----:B------:R-:W-:Y:S01]  /*5a00*/  ISETP.LT.OR P0, PT, R97, 0x4a, P0 ;  /* 0x0000004a6100780c */ /* 0x000fe20000701670 */
[----:B------:R-:W-:Y:S01]  /*5a10*/  LDSM.16.MT88.4 R28, [R219+0x100] ;  /* 0x00010000db1c783b */ /* 0x000fe20000004200 */
[----:B------:R-:W-:Y:S01]  /*5a20*/  FMNMX.FTZ R5, R36, R5, !PT ;  /* 0x0000000524057209 */ /* 0x000fe20007810000 */
[--C-:B------:R-:W-:Y:S01]  /*5a30*/  FFMA.FTZ R165, R83, c[0x0][0x2d0], -R122.reuse ;  /* 0x0000b40053a57a23 */ /* 0x100fe2000001087a */
[----:B------:R-:W-:Y:S01]  /*5a40*/  FSEL R182, R47, -INF , !P0 ;  /* 0xff8000002fb67808 */ /* 0x000fe20004000000 */
[----:B------:R-:W-:Y:S01]  /*5a50*/  MUFU.EX2 R166, R166 ;  /* 0x000000a600a67308 */ /* 0x000fe20000000800 */
[----:B------:R-:W-:Y:S01]  /*5a60*/  FMNMX.FTZ R5, R244, R5, !PT ;  /* 0x00000005f4057209 */ /* 0x000fe20007810000 */
[--C-:B------:R-:W-:Y:S01]  /*5a70*/  FFMA.FTZ R106, R61, c[0x0][0x2d0], -R122.reuse ;  /* 0x0000b4003d6a7a23 */ /* 0x100fe2000001087a */
[----:B------:R-:W-:Y:S01]  /*5a80*/  FMNMX.FTZ R44, R182, R44, !PT ;  /* 0x0000002cb62c7209 */ /* 0x000fe20007810000 */
[--C-:B------:R-:W-:Y:S01]  /*5a90*/  FFMA.FTZ R117, R60, c[0x0][0x2d0], -R122.reuse ;  /* 0x0000b4003c757a23 */ /* 0x100fe2000001087a */
[----:B------:R-:W-:Y:S01]  /*5aa0*/  FMNMX.FTZ R5, R245, R5, !PT ;  /* 0x00000005f5057209 */ /* 0x000fe20007810000 */
[----:B------:R-:W-:Y:S01]  /*5ab0*/  LDSM.16.MT88.4 R60, [R225+0x900] ;  /* 0x00090000e13c783b */ /* 0x000fe20000004200 */
[----:B------:R-:W-:Y:S01]  /*5ac0*/  FMNMX.FTZ R44, R178, R44, !PT ;  /* 0x0000002cb22c7209 */ /* 0x000fe20007810000 */
[----:B------:R-:W1:Y:S01]  /*5ad0*/  MUFU.EX2 R165, R165 ;  /* 0x000000a500a57308 */ /* 0x000e620000000800 */
[----:B------:R-:W-:Y:S01]  /*5ae0*/  FMNMX.FTZ R4, R246, R5, !PT ;  /* 0x00000005f6047209 */ /* 0x000fe20007810000 */
[--C-:B------:R-:W-:Y:S01]  /*5af0*/  FFMA.FTZ R98, R90, c[0x0][0x2d0], -R123.reuse ;  /* 0x0000b4005a627a23 */ /* 0x100fe2000001087b */
[----:B------:R-:W-:Y:S01]  /*5b00*/  FMNMX.FTZ R44, R176, R44, !PT ;  /* 0x0000002cb02c7209 */ /* 0x000fe20007810000 */
[--C-:B------:R-:W-:Y:S01]  /*5b10*/  FFMA.FTZ R116, R87, c[0x0][0x2d0], -R122.reuse ;  /* 0x0000b40057747a23 */ /* 0x100fe2000001087a */
[----:B------:R-:W-:Y:S01]  /*5b20*/  FMNMX.FTZ R4, R76, R4, !PT ;  /* 0x000000044c047209 */ /* 0x000fe20007810000 */
[--C-:B------:R-:W-:Y:S01]  /*5b30*/  FFMA.FTZ R89, R89, c[0x0][0x2d0], -R122.reuse ;  /* 0x0000b40059597a23 */ /* 0x100fe2000001087a */
[----:B------:R-:W-:Y:S01]  /*5b40*/  FMNMX.FTZ R44, R174, R44, !PT ;  /* 0x0000002cae2c7209 */ /* 0x000fe20007810000 */
[----:B------:R-:W-:Y:S01]  /*5b50*/  MUFU.EX2 R167, R167 ;  /* 0x000000a700a77308 */ /* 0x000fe20000000800 */
[----:B------:R-:W-:Y:S01]  /*5b60*/  FMNMX.FTZ R0, R152, R4, !PT ;  /* 0x0000000498007209 */ /* 0x000fe20007810000 */
[----:B------:R-:W-:Y:S01]  /*5b70*/  FFMA.FTZ R97, R85, c[0x0][0x2d0], -R123 ;  /* 0x0000b40055617a23 */ /* 0x000fe2000001087b */
[----:B------:R-:W-:Y:S01]  /*5b80*/  FMNMX.FTZ R44, R175, R44, !PT ;  /* 0x0000002caf2c7209 */ /* 0x000fe20007810000 */
[--C-:B------:R-:W-:Y:S01]  /*5b90*/  FFMA.FTZ R96, R84, c[0x0][0x2d0], -R122.reuse ;  /* 0x0000b40054607a23 */ /* 0x100fe2000001087a */
[----:B------:R-:W-:Y:S01]  /*5ba0*/  FMNMX.FTZ R0, R153, R0, !PT ;  /* 0x0000000099007209 */ /* 0x000fe20007810000 */
[--C-:B------:R-:W-:Y:S01]  /*5bb0*/  FFMA.FTZ R47, R80, c[0x0][0x2d0], -R122.reuse ;  /* 0x0000b400502f7a23 */ /* 0x100fe2000001087a */
[----:B------:R-:W-:Y:S01]  /*5bc0*/  LDSM.16.MT88.4 R84, [R219+0x1100] ;  /* 0x00110000db54783b */ /* 0x000fe20000004200 */
[----:B------:R-:W2:Y:S01]  /*5bd0*/  MUFU.EX2 R104, R104 ;  /* 0x0000006800687308 */ /* 0x000ea20000000800 */
[----:B------:R-:W-:Y:S01]  /*5be0*/  FMNMX.FTZ R0, R120, R0, !PT ;  /* 0x0000000078007209 */ /* 0x000fe20007810000 */
[--C-:B------:R-:W-:Y:S01]  /*5bf0*/  FFMA.FTZ R201, R70, c[0x0][0x2d0], -R122.reuse ;  /* 0x0000b40046c97a23 */ /* 0x100fe2000001087a */
[----:B------:R-:W3:Y:S01]  /*5c00*/  SHFL.BFLY PT, R5, R44, 0x2, 0x1f ;  /* 0x0c401f002c057f89 */ /* 0x000ee200000e0000 */
[----:B-1----:R-:W-:Y:S01]  /*5c10*/  F2FP.PACK_AB R125, R165, R166 ;  /* 0x000000a6a57d723e */ /* 0x002fe200000000ff */
[--C-:B------:R-:W-:Y:S01]  /*5c20*/  FFMA.FTZ R204, R67, c[0x0][0x2d0], -R122.reuse ;  /* 0x0000b40043cc7a23 */ /* 0x100fe2000001087a */
[----:B------:R-:W-:Y:S01]  /*5c30*/  FMNMX.FTZ R0, R121, R0, !PT ;  /* 0x0000000079007209 */ /* 0x000fe20007810000 */
[----:B------:R-:W-:Y:S01]  /*5c40*/  LDSM.16.MT88.4 R80, [R218+0x1100] ;  /* 0x00110000da50783b */ /* 0x000fe20000004200 */
[----:B------:R-:W1:Y:S01]  /*5c50*/  MUFU.EX2 R98, R98 ;  /* 0x0000006200627308 */ /* 0x000e620000000800 */
[----:B------:R-:W-:Y:S01]  /*5c60*/  F2FP.PACK_AB R8, R99, R105 ;  /* 0x000000696308723e */ /* 0x000fe200000000ff */
[--C-:B------:R-:W-:Y:S01]  /*5c70*/  FFMA.FTZ R207, R66, c[0x0][0x2d0], -R122.reuse ;  /* 0x0000b40042cf7a23 */ /* 0x100fe2000001087a */
[----:B------:R-:W-:Y:S01]  /*5c80*/  FMNMX.FTZ R0, R142, R0, !PT ;  /* 0x000000008e007209 */ /* 0x000fe20007810000 */
[----:B------:R-:W-:-:S02]  /*5c90*/  FFMA.FTZ R206, R64, c[0x0][0x2d0], -R122 ;  /* 0x0000b40040ce7a23 */ /* 0x000fc4000001087a */
[----:B------:R-:W-:Y:S01]  /*5ca0*/  LDSM.16.MT88.4 R64, [R219+0x1900] ;  /* 0x00190000db40783b */ /* 0x000fe20000004200 */
[----:B------:R-:W-:Y:S01]  /*5cb0*/  FMNMX.FTZ R0, R143, R0, !PT ;  /* 0x000000008f007209 */ /* 0x000fe20007810000 */
[----:B------:R-:W-:Y:S01]  /*5cc0*/  MUFU.EX2 R106, R106 ;  /* 0x0000006a006a7308 */ /* 0x000fe20000000800 */
[----:B--2---:R-:W-:Y:S01]  /*5cd0*/  F2FP.PACK_AB R127, R104, R167 ;  /* 0x000000a7687f723e */ /* 0x004fe200000000ff */
[--C-:B------:R-:W-:Y:S01]  /*5ce0*/  FFMA.FTZ R240, R240, c[0x0][0x2d0], -R122.reuse ;  /* 0x0000b400f0f07a23 */ /* 0x100fe2000001087a */
[----:B------:R-:W-:Y:S01]  /*5cf0*/  FMNMX.FTZ R0, R156, R0, !PT ;  /* 0x000000009c007209 */ /* 0x000fe20007810000 */
[--C-:B------:R-:W-:Y:S02]  /*5d00*/  FFMA.FTZ R241, R241, c[0x0][0x2d0], -R122.reuse ;  /* 0x0000b400f1f17a23 */ /* 0x100fe4000001087a */
[--C-:B------:R-:W-:Y:S01]  /*5d10*/  FFMA.FTZ R242, R242, c[0x0][0x2d0], -R122.reuse ;  /* 0x0000b400f2f27a23 */ /* 0x100fe2000001087a */
[----:B------:R-:W-:Y:S01]  /*5d20*/  FMNMX.FTZ R0, R157, R0, !PT ;  /* 0x000000009d007209 */ /* 0x000fe20007810000 */
[C---:B------:R-:W-:Y:S01]  /*5d30*/  HMMA.16816.F32 R160, R124.reuse, R52, RZ ;  /* 0x000000347ca0723c */ /* 0x040fe200000018ff */
[----:B------:R-:W2:Y:S01]  /*5d40*/  MUFU.EX2 R117, R117 ;  /* 0x0000007500757308 */ /* 0x000ea20000000800 */
[----:B-1----:R-:W-:Y:S01]  /*5d50*/  F2FP.PACK_AB R10, R46, R98 ;  /* 0x000000622e0a723e */ /* 0x002fe200000000ff */
[--C-:B------:R-:W-:Y:S01]  /*5d60*/  FFMA.FTZ R243, R79, c[0x0][0x2d0], -R122.reuse ;  /* 0x0000b4004ff37a23 */ /* 0x100fe2000001087a */
[----:B------:R-:W-:Y:S01]  /*5d70*/  FMNMX.FTZ R0, R158, R0, !PT ;  /* 0x000000009e007209 */ /* 0x000fe20007810000 */
[----:B------:R-:W-:Y:S01]  /*5d80*/  FADD.FTZ R165, R166, R165 ;  /* 0x000000a5a6a57221 */ /* 0x000fe20000010000 */
[----:B---3--:R-:W-:Y:S01]  /*5d90*/  FMNMX.FTZ R44, R44, R5, !PT ;  /* 0x000000052c2c7209 */ /* 0x008fe20007810000 */
[----:B------:R-:W-:Y:S01]  /*5da0*/  FFMA.FTZ R5, R74, c[0x0][0x2d0], -R122 ;  /* 0x0000b4004a057a23 */ /* 0x000fe2000001087a */
[----:B------:R-:W-:Y:S01]  /*5db0*/  FMNMX.FTZ R0, R159, R0, !PT ;  /* 0x000000009f007209 */ /* 0x000fe20007810000 */
[----:B------:R-:W-:Y:S01]  /*5dc0*/  HMMA.16816.F32 R144, R124, R40, RZ ;  /* 0x000000287c90723c */ /* 0x000fe200000018ff */
[----:B------:R1:W3:Y:S01]  /*5dd0*/  MUFU.EX2 R119, R89 ;  /* 0x0000005900777308 */ /* 0x0002e20000000800 */
[----:B------:R-:W4:Y:S01]  /*5de0*/  SHFL.BFLY PT, R34, R44, 0x1, 0x1f ;  /* 0x0c201f002c227f89 */ /* 0x000f2200000e0000 */
[----:B------:R-:W-:Y:S01]  /*5df0*/  FMNMX.FTZ R0, R171, R0, !PT ;  /* 0x00000000ab007209 */ /* 0x000fe20007810000 */
[----:B------:R-:W-:-:S03]  /*5e00*/  FADD.FTZ R165, R167, R165 ;  /* 0x000000a5a7a57221 */ /* 0x000fc60000010000 */
[----:B------:R-:W-:Y:S01]  /*5e10*/  FMNMX.FTZ R0, R173, R0, !PT ;  /* 0x00000000ad007209 */ /* 0x000fe20007810000 */
[C---:B------:R-:W-:Y:S01]  /*5e20*/  HMMA.16816.F32 R132, R124.reuse, R28, RZ ;  /* 0x0000001c7c84723c */ /* 0x040fe200000018ff */
[----:B------:R-:W5:Y:S01]  /*5e30*/  MUFU.EX2 R116, R116 ;  /* 0x0000007400747308 */ /* 0x000f620000000800 */
[C---:B--2---:R-:W-:Y:S01]  /*5e40*/  F2FP.PACK_AB R9, R117.reuse, R106 ;  /* 0x0000006a7509723e */ /* 0x044fe200000000ff */
[----:B------:R-:W-:Y:S01]  /*5e50*/  FADD.FTZ R165, R104, R165 ;  /* 0x000000a568a57221 */ /* 0x000fe20000010000 */
[----:B------:R-:W2:Y:S03]  /*5e60*/  SHFL.BFLY PT, R4, R0, 0x2, 0x1f ;  /* 0x0c401f0000047f89 */ /* 0x000ea600000e0000 */
[----:B------:R-:W-:Y:S01]  /*5e70*/  FADD.FTZ R165, R106, R165 ;  /* 0x000000a56aa57221 */ /* 0x000fe20000010000 */
[----:B------:R-:W-:Y:S01]  /*5e80*/  HMMA.16816.F32 R128, R124, R24, RZ ;  /* 0x000000187c80723c */ /* 0x000fe200000018ff */
[----:B-1----:R-:W-:Y:S01]  /*5e90*/  LDSM.16.MT88.4 R88, [R220+0x1100] ;  /* 0x00110000dc58783b */ /* 0x002fe20000004200 */
[----:B------:R-:W-:Y:S01]  /*5ea0*/  MUFU.EX2 R118, R118 ;  /* 0x0000007600767308 */ /* 0x000fe20000000800 */
[----:B------:R-:W-:-:S04]  /*5eb0*/  FADD.FTZ R165, R117, R165 ;  /* 0x000000a575a57221 */ /* 0x000fc80000010000 */
[----:B---3--:R-:W-:Y:S01]  /*5ec0*/  FADD.FTZ R165, R119, R165 ;  /* 0x000000a577a57221 */ /* 0x008fe20000010000 */
[----:B------:R-:W-:Y:S01]  /*5ed0*/  HMMA.16816.F32 R148, R124, R54, RZ ;  /* 0x000000367c94723c */ /* 0x000fe200000018ff */
[----:B-----5:R-:W-:Y:S01]  /*5ee0*/  F2FP.PACK_AB R11, R116, R119 ;  /* 0x00000077740b723e */ /* 0x020fe200000000ff */
[----:B------:R-:W-:Y:S01]  /*5ef0*/  MUFU.EX2 R97, R97 ;  /* 0x0000006100617308 */ /* 0x000fe20000000800 */
[----:B----4-:R-:W-:Y:S01]  /*5f00*/  FMNMX.FTZ R44, R34, R44, !PT ;  /* 0x0000002c222c7209 */ /* 0x010fe20007810000 */
[----:B------:R-:W-:-:S04]  /*5f10*/  FADD.FTZ R165, R116, R165 ;  /* 0x000000a574a57221 */ /* 0x000fc80000010000 */
[----:B------:R-:W-:Y:S01]  /*5f20*/  HMMA.16816.F32 R100, R124, R42, RZ ;  /* 0x0000002a7c64723c */ /* 0x000fe200000018ff */
[----:B------:R-:W-:Y:S01]  /*5f30*/  FMUL.FTZ R198, R44, c[0x0][0x2d0] ;  /* 0x0000b4002cc67a20 */ /* 0x000fe20000410000 */
[----:B------:R-:W-:Y:S01]  /*5f40*/  MUFU.EX2 R45, R45 ;  /* 0x0000002d002d7308 */ /* 0x000fe20000000800 */
[----:B--2---:R-:W-:-:S05]  /*5f50*/  FMNMX.FTZ R0, R0, R4, !PT ;  /* 0x0000000400007209 */ /* 0x004fca0007810000 */
[C---:B------:R-:W-:Y:S01]  /*5f60*/  HMMA.16816.F32 R112, R124.reuse, R30, RZ ;  /* 0x0000001e7c70723c */ /* 0x040fe200000018ff */
[----:B------:R-:W1:Y:S01]  /*5f70*/  SHFL.BFLY PT, R4, R0, 0x1, 0x1f ;  /* 0x0c201f0000047f89 */ /* 0x000e6200000e0000 */
[----:B------:R-:W-:Y:S06]  /*5f80*/  MUFU.EX2 R7, R7 ;  /* 0x0000000700077308 */ /* 0x000fec0000000800 */
[----:B------:R-:W-:Y:S02]  /*5f90*/  HMMA.16816.F32 R124, R124, R26, RZ ;  /* 0x0000001a7c7c723c */ /* 0x000fe400000018ff */
[----:B------:R-:W2:Y:S06]  /*5fa0*/  MUFU.EX2 R96, R96 ;  /* 0x0000006000607308 */ /* 0x000eac0000000800 */
[C---:B------:R-:W-:Y:S02]  /*5fb0*/  HMMA.16816.F32 R160, R8.reuse, R60, R160 ;  /* 0x0000003c08a0723c */ /* 0x040fe400000018a0 */
[----:B------:R-:W3:Y:S06]  /*5fc0*/  MUFU.EX2 R47, R47 ;  /* 0x0000002f002f7308 */ /* 0x000eec0000000800 */
[----:B------:R-:W-:Y:S01]  /*5fd0*/  HMMA.16816.F32 R144, R8, R20, R144 ;  /* 0x000000140890723c */ /* 0x000fe20000001890 */
[----:B-1----:R-:W-:Y:S01]  /*5fe0*/  FMNMX.FTZ R0, R0, R4, !PT ;  /* 0x0000000400007209 */ /* 0x002fe20007810000 */
[----:B------:R-:W-:Y:S01]  /*5ff0*/  FFMA.FTZ R4, R71, c[0x0][0x2d0], -R122 ;  /* 0x0000b40047047a23 */ /* 0x000fe2000001087a */
[----:B------:R-:W-:Y:S01]  /*6000*/  MUFU.EX2 R5, R5 ;  /* 0x0000000500057308 */ /* 0x000fe20000000800 */
[----:B------:R-:W-:Y:S01]  /*6010*/  LDSM.16.MT88.4 R68, [R220+0x1900] ;  /* 0x00190000dc44783b */ /* 0x000fe20000004200 */
[C---:B------:R-:W-:Y:S01]  /*6020*/  FSETP.NEU.FTZ.AND P0, PT, R0.reuse, -INF , PT ;  /* 0xff8000000000780b */ /* 0x040fe20003f1d000 */
[----:B------:R-:W-:-:S02]  /*6030*/  FMUL.FTZ R196, R0, c[0x0][0x2d0] ;  /* 0x0000b40000c47a20 */ /* 0x000fc40000410000 */
[C---:B------:R-:W-:Y:S01]  /*6040*/  HMMA.16816.F32 R132, R8.reuse, R16, R132 ;  /* 0x000000100884723c */ /* 0x040fe20000001884 */
[----:B--2---:R-:W-:Y:S02]  /*6050*/  FADD.FTZ R165, R96, R165 ;  /* 0x000000a560a57221 */ /* 0x004fe40000010000 */
[----:B------:R-:W-:Y:S01]  /*6060*/  FSEL R196, R196, RZ, P0 ;  /* 0x000000ffc4c47208 */ /* 0x000fe20000000000 */
[----:B------:R-:W1:Y:S01]  /*6070*/  MUFU.EX2 R4, R4 ;  /* 0x0000000400047308 */ /* 0x000e620000000800 */
[----:B------:R-:W-:Y:S01]  /*6080*/  FSETP.NEU.FTZ.AND P0, PT, R44, -INF , PT ;  /* 0xff8000002c00780b */ /* 0x000fe20003f1d000 */
[----:B---3--:R-:W-:Y:S02]  /*6090*/  FADD.FTZ R165, R47, R165 ;  /* 0x000000a52fa57221 */ /* 0x008fe40000010000 */
[----:B------:R-:W-:Y:S01]  /*60a0*/  HMMA.16816.F32 R128, R8, R12, R128 ;  /* 0x0000000c0880723c */ /* 0x000fe20000001880 */
[----:B------:R-:W-:Y:S01]  /*60b0*/  FSEL R198, R198, RZ, P0 ;  /* 0x000000ffc6c67208 */ /* 0x000fe20000000000 */
[--C-:B------:R-:W-:Y:S01]  /*60c0*/  FFMA.FTZ R168, R59, c[0x0][0x2d0], -R196.reuse ;  /* 0x0000b4003ba87a23 */ /* 0x100fe200000108c4 */
[----:B------:R-:W-:Y:S01]  /*60d0*/  PLOP3.LUT P0, PT, PT, PT, UP1, 0x40, 0x0 ;  /* 0x000000000000781c */ /* 0x000fe20003f0e818 */
[--C-:B------:R-:W-:Y:S01]  /*60e0*/  FFMA.FTZ R170, R58, c[0x0][0x2d0], -R196.reuse ;  /* 0x0000b4003aaa7a23 */ /* 0x100fe200000108c4 */
[----:B------:R-:W-:Y:S01]  /*60f0*/  MUFU.EX2 R195, R195 ;  /* 0x000000c300c37308 */ /* 0x000fe20000000800 */
[----:B------:R-:W-:-:S02]  /*6100*/  FFMA.FTZ R169, R56, c[0x0][0x2d0], -R196 ;  /* 0x0000b40038a97a23 */ /* 0x000fc400000108c4 */
[C---:B------:R-:W-:Y:S01]  /*6110*/  HMMA.16816.F32 R148, R8.reuse, R62, R148 ;  /* 0x0000003e0894723c */ /* 0x040fe20000001894 */
[----:B------:R-:W-:Y:S02]  /*6120*/  FFMA.FTZ R172, R50, c[0x0][0x2d0], -R196 ;  /* 0x0000b40032ac7a23 */ /* 0x000fe400000108c4 */
[--C-:B------:R-:W-:Y:S02]  /*6130*/  FFMA.FTZ R181, R181, c[0x0][0x2d0], -R198.reuse ;  /* 0x0000b400b5b57a23 */ /* 0x100fe400000108c6 */
[--C-:B------:R-:W-:Y:S01]  /*6140*/  FFMA.FTZ R184, R75, c[0x0][0x2d0], -R198.reuse ;  /* 0x0000b4004bb87a23 */ /* 0x100fe200000108c6 */
[----:B------:R-:W-:Y:S01]  /*6150*/  MUFU.EX2 R168, R168 ;  /* 0x000000a800a87308 */ /* 0x000fe20000000800 */
[--C-:B------:R-:W-:Y:S01]  /*6160*/  FFMA.FTZ R183, R57, c[0x0][0x2d0], -R198.reuse ;  /* 0x0000b40039b77a23 */ /* 0x100fe200000108c6 */
[----:B------:R-:W-:Y:S01]  /*6170*/  HMMA.16816.F32 R100, R8, R22, R100 ;  /* 0x000000160864723c */ /* 0x000fe20000001864 */
[----:B------:R-:W-:Y:S01]  /*6180*/  FFMA.FTZ R185, R51, c[0x0][0x2d0], -R198 ;  /* 0x0000b40033b97a23 */ /* 0x000fe200000108c6 */
[----:B------:R-:W2:Y:S01]  /*6190*/  LDSM.16.MT88.4 R72, [R225+0x1900] ;  /* 0x00190000e148783b */ /* 0x000ea20000004200 */
[----:B------:R-:W-:-:S02]  /*61a0*/  FFMA.FTZ R186, R49, c[0x0][0x2d0], -R196 ;  /* 0x0000b40031ba7a23 */ /* 0x000fc400000108c4 */
[--C-:B------:R-:W-:Y:S01]  /*61b0*/  FFMA.FTZ R189, R39, c[0x0][0x2d0], -R196.reuse ;  /* 0x0000b40027bd7a23 */ /* 0x100fe200000108c4 */
[----:B------:R-:W3:Y:S01]  /*61c0*/  MUFU.EX2 R170, R170 ;  /* 0x000000aa00aa7308 */ /* 0x000ee20000000800 */
[--C-:B------:R-:W-:Y:S01]  /*61d0*/  FFMA.FTZ R187, R37, c[0x0][0x2d0], -R196.reuse ;  /* 0x0000b40025bb7a23 */ /* 0x100fe200000108c4 */
[C---:B------:R-:W-:Y:S01]  /*61e0*/  HMMA.16816.F32 R112, R8.reuse, R18, R112 ;  /* 0x000000120870723c */ /* 0x040fe20000001870 */
[----:B------:R-:W-:Y:S02]  /*61f0*/  FFMA.FTZ R188, R36, c[0x0][0x2d0], -R196 ;  /* 0x0000b40024bc7a23 */ /* 0x000fe400000108c4 */
[--C-:B------:R-:W-:Y:S02]  /*6200*/  FFMA.FTZ R191, R48, c[0x0][0x2d0], -R198.reuse ;  /* 0x0000b40030bf7a23 */ /* 0x100fe400000108c6 */
[--C-:B------:R-:W-:Y:S01]  /*6210*/  FFMA.FTZ R193, R38, c[0x0][0x2d0], -R198.reuse ;  /* 0x0000b40026c17a23 */ /* 0x100fe200000108c6 */
[----:B------:R-:W-:Y:S01]  /*6220*/  MUFU.EX2 R169, R169 ;  /* 0x000000a900a97308 */ /* 0x000fe20000000800 */
[--C-:B------:R-:W-:Y:S01]  /*6230*/  FFMA.FTZ R190, R33, c[0x0][0x2d0], -R198.reuse ;  /* 0x0000b40021be7a23 */ /* 0x100fe200000108c6 */
[----:B------:R-:W-:Y:S01]  /*6240*/  HMMA.16816.F32 R124, R8, R14, R124 ;  /* 0x0000000e087c723c */ /* 0x000fe2000000187c */
[----:B------:R-:W-:-:S02]  /*6250*/  FFMA.FTZ R192, R32, c[0x0][0x2d0], -R198 ;  /* 0x0000b40020c07a23 */ /* 0x000fc400000108c6 */
[--C-:B------:R-:W-:Y:S02]  /*6260*/  FFMA.FTZ R249, R246, c[0x0][0x2d0], -R196.reuse ;  /* 0x0000b400f6f97a23 */ /* 0x100fe400000108c4 */
[--C-:B------:R-:W-:Y:S01]  /*6270*/  FFMA.FTZ R244, R244, c[0x0][0x2d0], -R196.reuse ;  /* 0x0000b400f4f47a23 */ /* 0x100fe200000108c4 */
[----:B------:R-:W4:Y:S01]  /*6280*/  MUFU.EX2 R172, R172 ;  /* 0x000000ac00ac7308 */ /* 0x000f220000000800 */
[----:B------:R-:W-:Y:S01]  /*6290*/  F2FP.PACK_AB R8, R97, R118 ;  /* 0x000000766108723e */ /* 0x000fe200000000ff */
[--C-:B------:R-:W-:Y:S01]  /*62a0*/  FFMA.FTZ R245, R245, c[0x0][0x2d0], -R196.reuse ;  /* 0x0000b400f5f57a23 */ /* 0x100fe200000108c4 */
[----:B------:R-:W-:Y:S01]  /*62b0*/  F2FP.PACK_AB R9, R47, R96 ;  /* 0x000000602f09723e */ /* 0x000fe200000000ff */
[----:B------:R-:W-:Y:S01]  /*62c0*/  FFMA.FTZ R248, R76, c[0x0][0x2d0], -R196 ;  /* 0x0000b4004cf87a23 */ /* 0x000fe200000108c4 */
[----:B------:R-:W-:Y:S01]  /*62d0*/  F2FP.PACK_AB R10, R7, R45 ;  /* 0x0000002d070a723e */ /* 0x000fe200000000ff */
[--C-:B------:R-:W-:Y:S01]  /*62e0*/  FFMA.FTZ R247, R247, c[0x0][0x2d0], -R198.reuse ;  /* 0x0000b400f7f77a23 */ /* 0x100fe200000108c6 */
[----:B-1----:R-:W-:Y:S01]  /*62f0*/  F2FP.PACK_AB R11, R4, R5 ;  /* 0x00000005040b723e */ /* 0x002fe200000000ff */
[----:B------:R-:W-:Y:S01]  /*6300*/  MUFU.EX2 R181, R181 ;  /* 0x000000b500b57308 */ /* 0x000fe20000000800 */
[----:B------:R-:W-:-:S02]  /*6310*/  FFMA.FTZ R246, R78, c[0x0][0x2d0], -R198 ;  /* 0x0000b4004ef67a23 */ /* 0x000fc400000108c6 */
[--C-:B------:R-:W-:Y:S02]  /*6320*/  FFMA.FTZ R250, R155, c[0x0][0x2d0], -R198.reuse ;  /* 0x0000b4009bfa7a23 */ /* 0x100fe400000108c6 */
[----:B------:R-:W-:Y:S01]  /*6330*/  FFMA.FTZ R251, R154, c[0x0][0x2d0], -R198 ;  /* 0x0000b4009afb7a23 */ /* 0x000fe200000108c6 */
[C---:B------:R-:W-:Y:S01]  /*6340*/  HMMA.16816.F32 R160, R8.reuse, R92, R160 ;  /* 0x0000005c08a0723c */ /* 0x040fe200000018a0 */
[----:B------:R-:W-:Y:S01]  /*6350*/  FFMA.FTZ R120, R120, c[0x0][0x2d0], -R196 ;  /* 0x0000b40078787a23 */ /* 0x000fe200000108c4 */
[----:B------:R-:W1:Y:S01]  /*6360*/  MUFU.EX2 R184, R184 ;  /* 0x000000b800b87308 */ /* 0x000e620000000800 */
[----:B------:R-:W-:Y:S02]  /*6370*/  FADD.FTZ R165, R5, R165 ;  /* 0x000000a505a57221 */ /* 0x000fe40000010000 */
[----:B------:R-:W-:Y:S02]  /*6380*/  FFMA.FTZ R175, R175, c[0x0][0x2d0], -R198 ;  /* 0x0000b400afaf7a23 */ /* 0x000fe400000108c6 */
[----:B------:R-:W-:Y:S01]  /*6390*/  FADD.FTZ R165, R4, R165 ;  /* 0x000000a504a57221 */ /* 0x000fe20000010000 */
[C---:B------:R-:W-:Y:S02]  /*63a0*/  HMMA.16816.F32 R144, R8.reuse, R88, R144 ;  /* 0x000000580890723c */ /* 0x040fe40000001890 */
[----:B------:R-:W-:Y:S06]  /*63b0*/  MUFU.EX2 R183, R183 ;  /* 0x000000b700b77308 */ /* 0x000fec0000000800 */
[C---:B------:R-:W-:Y:S02]  /*63c0*/  HMMA.16816.F32 R132, R8.reuse, R84, R132 ;  /* 0x000000540884723c */ /* 0x040fe40000001884 */
[----:B------:R-:W5:Y:S06]  /*63d0*/  MUFU.EX2 R185, R185 ;  /* 0x000000b900b97308 */ /* 0x000f6c0000000800 */
[C---:B------:R-:W-:Y:S02]  /*63e0*/  HMMA.16816.F32 R128, R8.reuse, R80, R128 ;  /* 0x000000500880723c */ /* 0x040fe40000001880 */
[----:B------:R-:W1:Y:S06]  /*63f0*/  MUFU.EX2 R186, R186 ;  /* 0x000000ba00ba7308 */ /* 0x000e6c0000000800 */
[C---:B------:R-:W-:Y:S02]  /*6400*/  HMMA.16816.F32 R148, R8.reuse, R94, R148 ;  /* 0x0000005e0894723c */ /* 0x040fe40000001894 */
[----:B------:R-:W-:Y:S06]  /*6410*/  MUFU.EX2 R189, R189 ;  /* 0x000000bd00bd7308 */ /* 0x000fec0000000800 */
[C---:B------:R-:W-:Y:S02]  /*6420*/  HMMA.16816.F32 R100, R8.reuse, R90, R100 ;  /* 0x0000005a0864723c */ /* 0x040fe40000001864 */
[----:B------:R-:W-:Y:S06]  /*6430*/  MUFU.EX2 R187, R187 ;  /* 0x000000bb00bb7308 */ /* 0x000fec0000000800 */
[C---:B------:R-:W-:Y:S02]  /*6440*/  HMMA.16816.F32 R112, R8.reuse, R86, R112 ;  /* 0x000000560870723c */ /* 0x040fe40000001870 */
[----:B------:R-:W-:Y:S06]  /*6450*/  MUFU.EX2 R188, R188 ;  /* 0x000000bc00bc7308 */ /* 0x000fec0000000800 */
[----:B------:R-:W-:Y:S02]  /*6460*/  HMMA.16816.F32 R124, R8, R82, R124 ;  /* 0x00000052087c723c */ /* 0x000fe4000000187c */
[----:B------:R-:W2:Y:S05]  /*6470*/  MUFU.EX2 R191, R191 ;  /* 0x000000bf00bf7308 */ /* 0x000eaa0000000800 */
[----:B---3--:R-:W-:Y:S01]  /*6480*/  F2FP.PACK_AB R8, R170, R168 ;  /* 0x000000a8aa08723e */ /* 0x008fe200000000ff */
[----:B------:R-:W-:Y:S01]  /*6490*/  FADD.FTZ R168, R168, R170 ;  /* 0x000000aaa8a87221 */ /* 0x000fe20000010000 */
[----:B----4-:R-:W-:Y:S01]  /*64a0*/  F2FP.PACK_AB R10, R172, R169 ;  /* 0x000000a9ac0a723e */ /* 0x010fe200000000ff */
[----:B------:R-:W3:Y:S01]  /*64b0*/  MUFU.EX2 R193, R193 ;  /* 0x000000c100c17308 */ /* 0x000ee20000000800 */
[----:B-1----:R-:W-:Y:S01]  /*64c0*/  F2FP.PACK_AB R9, R184, R181 ;  /* 0x000000b5b809723e */ /* 0x002fe200000000ff */
[----:B------:R-:W-:Y:S01]  /*64d0*/  FADD.FTZ R181, R181, R184 ;  /* 0x000000b8b5b57221 */ /* 0x000fe20000010000 */
[----:B-----5:R-:W-:Y:S01]  /*64e0*/  F2FP.PACK_AB R11, R185, R183 ;  /* 0x000000b7b90b723e */ /* 0x020fe200000000ff */
[----:B------:R-:W-:-:S02]  /*64f0*/  FADD.FTZ R168, R169, R168 ;  /* 0x000000a8a9a87221 */ /* 0x000fc40000010000 */
[----:B------:R-:W-:Y:S02]  /*6500*/  FADD.FTZ R181, R183, R181 ;  /* 0x000000b5b7b57221 */ /* 0x000fe40000010000 */
[----:B------:R-:W1:Y:S01]  /*6510*/  MUFU.EX2 R190, R190 ;  /* 0x000000be00be7308 */ /* 0x000e620000000800 */
[----:B------:R-:W-:Y:S01]  /*6520*/  FADD.FTZ R168, R172, R168 ;  /* 0x000000a8aca87221 */ /* 0x000fe20000010000 */
[C---:B------:R-:W-:Y:S01]  /*6530*/  HMMA.16816.F32 R56, R8.reuse, R52, RZ ;  /* 0x000000340838723c */ /* 0x040fe200000018ff */
[----:B------:R-:W-:Y:S02]  /*6540*/  FADD.FTZ R181, R185, R181 ;  /* 0x000000b5b9b57221 */ /* 0x000fe40000010000 */
[----:B------:R-:W-:Y:S02]  /*6550*/  FADD.FTZ R168, R186, R168 ;  /* 0x000000a8baa87221 */ /* 0x000fe40000010000 */
[----:B--2---:R-:W-:Y:S01]  /*6560*/  FADD.FTZ R181, R191, R181 ;  /* 0x000000b5bfb57221 */ /* 0x004fe20000010000 */
[----:B------:R-:W2:Y:S01]  /*6570*/  MUFU.EX2 R192, R192 ;  /* 0x000000c000c07308 */ /* 0x000ea20000000800 */
[----:B------:R-:W-:Y:S01]  /*6580*/  FADD.FTZ R168, R189, R168 ;  /* 0x000000a8bda87221 */ /* 0x000fe20000010000 */
[----:B------:R-:W-:Y:S01]  /*6590*/  HMMA.16816.F32 R52, R8, R54, RZ ;  /* 0x000000360834723c */ /* 0x000fe200000018ff */
[----:B---3--:R-:W-:-:S02]  /*65a0*/  FADD.FTZ R181, R193, R181 ;  /* 0x000000b5c1b57221 */ /* 0x008fc40000010000 */
[----:B------:R-:W-:-:S03]  /*65b0*/  FADD.FTZ R168, R187, R168 ;  /* 0x000000a8bba87221 */ /* 0x000fc60000010000 */
[----:B------:R-:W-:Y:S01]  /*65c0*/  MUFU.EX2 R194, R194 ;  /* 0x000000c200c27308 */ /* 0x000fe20000000800 */
[----:B-1----:R-:W-:Y:S01]  /*65d0*/  FADD.FTZ R181, R190, R181 ;  /* 0x000000b5beb57221 */ /* 0x002fe20000010000 */
[----:B------:R-:W-:Y:S01]  /*65e0*/  HMMA.16816.F32 R36, R8, R28, RZ ;  /* 0x0000001c0824723c */ /* 0x000fe200000018ff */
[----:B------:R-:W-:-:S05]  /*65f0*/  FADD.FTZ R168, R188, R168 ;  /* 0x000000a8bca87221 */ /* 0x000fca0000010000 */
[----:B------:R-:W-:Y:S01]  /*6600*/  MUFU.EX2 R197, R197 ;  /* 0x000000c500c57308 */ /* 0x000fe20000000800 */
[----:B--2---:R-:W-:Y:S01]  /*6610*/  FADD.FTZ R181, R192, R181 ;  /* 0x000000b5c0b57221 */ /* 0x004fe20000010000 */
[C---:B------:R-:W-:Y:S06]  /*6620*/  HMMA.16816.F32 R32, R8.reuse, R30, RZ ;  /* 0x0000001e0820723c */ /* 0x040fec00000018ff */
[----:B------:R-:W-:Y:S02]  /*6630*/  MUFU.EX2 R199, R199 ;  /* 0x000000c700c77308 */ /* 0x000fe40000000800 */
[C---:B------:R-:W-:Y:S06]  /*6640*/  HMMA.16816.F32 R48, R8.reuse, R40, RZ ;  /* 0x000000280830723c */ /* 0x040fec00000018ff */
[----:B------:R-:W1:Y:S02]  /*6650*/  MUFU.EX2 R201, R201 ;  /* 0x000000c900c97308 */ /* 0x000e640000000800 */
[C---:B------:R-:W-:Y:S06]  /*6660*/  HMMA.16816.F32 R28, R8.reuse, R24, RZ ;  /* 0x00000018081c723c */ /* 0x040fec00000018ff */
[----:B------:R-:W2:Y:S02]  /*6670*/  MUFU.EX2 R204, R204 ;  /* 0x000000cc00cc7308 */ /* 0x000ea40000000800 */
[C---:B------:R-:W-:Y:S06]  /*6680*/  HMMA.16816.F32 R40, R8.reuse, R42, RZ ;  /* 0x0000002a0828723c */ /* 0x040fec00000018ff */
[----:B------:R-:W3:Y:S01]  /*6690*/  MUFU.EX2 R207, R207 ;  /* 0x000000cf00cf7308 */ /* 0x000ee20000000800 */
[----:B-1----:R-:W-:Y:S01]  /*66a0*/  FADD.FTZ R165, R201, R165 ;  /* 0x000000a5c9a57221 */ /* 0x002fe20000010000 */
[----:B------:R-:W-:Y:S06]  /*66b0*/  HMMA.16816.F32 R24, R8, R26, RZ ;  /* 0x0000001a0818723c */ /* 0x000fec00000018ff */
[----:B------:R-:W1:Y:S01]  /*66c0*/  MUFU.EX2 R206, R206 ;  /* 0x000000ce00ce7308 */ /* 0x000e620000000800 */
[----:B------:R-:W-:Y:S01]  /*66d0*/  F2FP.PACK_AB R8, R189, R186 ;  /* 0x000000babd08723e */ /* 0x000fe200000000ff */
[----:B--2---:R-:W-:Y:S01]  /*66e0*/  FADD.FTZ R165, R204, R165 ;  /* 0x000000a5cca57221 */ /* 0x004fe20000010000 */
[----:B------:R-:W-:-:S02]  /*66f0*/  F2FP.PACK_AB R10, R188, R187 ;  /* 0x000000bbbc0a723e */ /* 0x000fc400000000ff */
[----:B------:R-:W-:Y:S02]  /*6700*/  F2FP.PACK_AB R9, R193, R191 ;  /* 0x000000bfc109723e */ /* 0x000fe400000000ff */
[----:B------:R-:W-:Y:S01]  /*6710*/  F2FP.PACK_AB R11, R192, R190 ;  /* 0x000000bec00b723e */ /* 0x000fe200000000ff */
[----:B------:R-:W-:Y:S01]  /*6720*/  MUFU.EX2 R200, R200 ;  /* 0x000000c800c87308 */ /* 0x000fe20000000800 */
[----:B---3--:R-:W-:-:S05]  /*6730*/  FADD.FTZ R165, R207, R165 ;  /* 0x000000a5cfa57221 */ /* 0x008fca0000010000 */
[----:B------:R-:W-:Y:S02]  /*6740*/  HMMA.16816.F32 R56, R8, R60, R56 ;  /* 0x0000003c0838723c */ /* 0x000fe40000001838 */
[----:B------:R-:W2:Y:S01]  /*6750*/  MUFU.EX2 R208, R208 ;  /* 0x000000d000d07308 */ /* 0x000ea20000000800 */
[----:B-1----:R-:W-:-:S05]  /*6760*/  FADD.FTZ R165, R206, R165 ;  /* 0x000000a5cea57221 */ /* 0x002fca0000010000 */
[C---:B------:R-:W-:Y:S01]  /*6770*/  HMMA.16816.F32 R52, R8.reuse, R62, R52 ;  /* 0x0000003e0834723c */ /* 0x040fe20000001834 */
[----:B------:R-:W1:Y:S01]  /*6780*/  LDSM.16.MT88.4 R60, [R218+0x1900] ;  /* 0x00190000da3c783b */ /* 0x000e620000004200 */
[----:B------:R-:W-:Y:S06]  /*6790*/  MUFU.EX2 R210, R210 ;  /* 0x000000d200d27308 */ /* 0x000fec0000000800 */
[----:B------:R-:W-:Y:S02]  /*67a0*/  HMMA.16816.F32 R48, R8, R20, R48 ;  /* 0x000000140830723c */ /* 0x000fe40000001830 */
[----:B------:R-:W3:Y:S01]  /*67b0*/  MUFU.EX2 R211, R211 ;  /* 0x000000d300d37308 */ /* 0x000ee20000000800 */
[----:B--2---:R-:W-:-:S05]  /*67c0*/  F2FP.PACK_AB R76, R208, R200 ;  /* 0x000000c8d04c723e */ /* 0x004fca00000000ff */
[C---:B------:R-:W-:Y:S02]  /*67d0*/  HMMA.16816.F32 R36, R8.reuse, R16, R36 ;  /* 0x000000100824723c */ /* 0x040fe40000001824 */
[----:B------:R-:W2:Y:S06]  /*67e0*/  MUFU.EX2 R240, R240 ;  /* 0x000000f000f07308 */ /* 0x000eac0000000800 */
[----:B------:R-:W-:Y:S02]  /*67f0*/  HMMA.16816.F32 R28, R8, R12, R28 ;  /* 0x0000000c081c723c */ /* 0x000fe4000000181c */
[----:B------:R-:W4:Y:S01]  /*6800*/  MUFU.EX2 R241, R241 ;  /* 0x000000f100f17308 */ /* 0x000f220000000800 */
[----:B---3--:R-:W-:-:S05]  /*6810*/  F2FP.PACK_AB R78, R211, R210 ;  /* 0x000000d2d34e723e */ /* 0x008fca00000000ff */
[----:B------:R-:W-:Y:S01]  /*6820*/  HMMA.16816.F32 R40, R8, R22, R40 ;  /* 0x000000160828723c */ /* 0x000fe20000001828 */
[----:B------:R-:W3:Y:S01]  /*6830*/  LDSM.16.MT88.4 R20, [R225+0x2100] ;  /* 0x00210000e114783b */ /* 0x000ee20000004200 */
[----:B------:R-:W5:Y:S01]  /*6840*/  MUFU.EX2 R242, R242 ;  /* 0x000000f200f27308 */ /* 0x000f620000000800 */
[----:B--2---:R-:W-:-:S05]  /*6850*/  FADD.FTZ R165, R240, R165 ;  /* 0x000000a5f0a57221 */ /* 0x004fca0000010000 */
[----:B------:R-:W-:Y:S01]  /*6860*/  HMMA.16816.F32 R32, R8, R18, R32 ;  /* 0x000000120820723c */ /* 0x000fe20000001820 */
[----:B------:R-:W2:Y:S01]  /*6870*/  LDSM.16.MT88.4 R16, [R220+0x2100] ;  /* 0x00210000dc10783b */ /* 0x000ea20000004200 */
[----:B------:R-:W1:Y:S01]  /*6880*/  MUFU.EX2 R243, R243 ;  /* 0x000000f300f37308 */ /* 0x000e620000000800 */
[C---:B----4-:R-:W-:Y:S01]  /*6890*/  F2FP.PACK_AB R77, R241.reuse, R240 ;  /* 0x000000f0f14d723e */ /* 0x050fe200000000ff */
[----:B------:R-:W-:-:S04]  /*68a0*/  FADD.FTZ R165, R241, R165 ;  /* 0x000000a5f1a57221 */ /* 0x000fc80000010000 */
[----:B------:R-:W-:Y:S01]  /*68b0*/  HMMA.16816.F32 R24, R8, R14, R24 ;  /* 0x0000000e0818723c */ /* 0x000fe20000001818 */
[----:B------:R-:W4:Y:S01]  /*68c0*/  LDSM.16.MT88.4 R12, [R219+0x2100] ;  /* 0x00210000db0c783b */ /* 0x000f220000004200 */
[----:B------:R-:W1:Y:S01]  /*68d0*/  MUFU.EX2 R244, R244 ;  /* 0x000000f400f47308 */ /* 0x000e620000000800 */
[----:B-----5:R-:W-:-:S04]  /*68e0*/  FADD.FTZ R165, R242, R165 ;  /* 0x000000a5f2a57221 */ /* 0x020fc80000010000 */
[----:B------:R-:W-:Y:S02]  /*68f0*/  F2FP.PACK_AB R8, R194, R195 ;  /* 0x000000c3c208723e */ /* 0x000fe400000000ff */
[----:B------:R-:W-:Y:S01]  /*6900*/  F2FP.PACK_AB R9, R204, R201 ;  /* 0x000000c9cc09723e */ /* 0x000fe200000000ff */
[----:B------:R-:W5:Y:S01]  /*6910*/  MUFU.EX2 R245, R245 ;  /* 0x000000f500f57308 */ /* 0x000f620000000800 */
[----:B------:R-:W-:Y:S01]  /*6920*/  F2FP.PACK_AB R10, R199, R197 ;  /* 0x000000c5c70a723e */ /* 0x000fe200000000ff */
[C---:B-1----:R-:W-:Y:S01]  /*6930*/  FADD.FTZ R165, R243.reuse, R165 ;  /* 0x000000a5f3a57221 */ /* 0x042fe20000010000 */
[----:B------:R-:W-:Y:S02]  /*6940*/  F2FP.PACK_AB R11, R206, R207 ;  /* 0x000000cfce0b723e */ /* 0x000fe400000000ff */
[----:B------:R-:W-:-:S03]  /*6950*/  F2FP.PACK_AB R79, R243, R242 ;  /* 0x000000f2f34f723e */ /* 0x000fc600000000ff */
[----:B------:R-:W1:Y:S01]  /*6960*/  MUFU.EX2 R249, R249 ;  /* 0x000000f900f97308 */ /* 0x000e620000000800 */
[----:B------:R-:W-:Y:S01]  /*6970*/  FADD.FTZ R168, R244, R168 ;  /* 0x000000a8f4a87221 */ /* 0x000fe20000010000 */
[C---:B------:R-:W-:Y:S06]  /*6980*/  HMMA.16816.F32 R160, R8.reuse, R72, R160 ;  /* 0x0000004808a0723c */ /* 0x040fec00000018a0 */
[----:B------:R-:W2:Y:S01]  /*6990*/  MUFU.EX2 R248, R248 ;  /* 0x000000f800f87308 */ /* 0x000ea20000000800 */
[----:B-----5:R-:W-:Y:S01]  /*69a0*/  FADD.FTZ R168, R245, R168 ;  /* 0x000000a8f5a87221 */ /* 0x020fe20000010000 */
[C---:B------:R-:W-:Y:S06]  /*69b0*/  HMMA.16816.F32 R148, R8.reuse, R74, R148 ;  /* 0x0000004a0894723c */ /* 0x040fec0000001894 */
[----:B------:R-:W5:Y:S01]  /*69c0*/  MUFU.EX2 R247, R247 ;  /* 0x000000f700f77308 */ /* 0x000f620000000800 */
[----:B-1----:R-:W-:Y:S01]  /*69d0*/  FADD.FTZ R168, R249, R168 ;  /* 0x000000a8f9a87221 */ /* 0x002fe20000010000 */
[C---:B------:R-:W-:Y:S06]  /*69e0*/  HMMA.16816.F32 R144, R8.reuse, R68, R144 ;  /* 0x000000440890723c */ /* 0x040fec0000001890 */
[----:B------:R-:W1:Y:S01]  /*69f0*/  MUFU.EX2 R246, R246 ;  /* 0x000000f600f67308 */ /* 0x000e620000000800 */
[----:B--2---:R-:W-:Y:S01]  /*6a00*/  FADD.FTZ R168, R248, R168 ;  /* 0x000000a8f8a87221 */ /* 0x004fe20000010000 */
[C---:B------:R-:W-:Y:S06]  /*6a10*/  HMMA.16816.F32 R100, R8.reuse, R70, R100 ;  /* 0x000000460864723c */ /* 0x040fec0000001864 */
[----:B------:R-:W2:Y:S01]  /*6a20*/  MUFU.EX2 R250, R250 ;  /* 0x000000fa00fa7308 */ /* 0x000ea20000000800 */
[----:B-----5:R-:W-:Y:S01]  /*6a30*/  FADD.FTZ R181, R247, R181 ;  /* 0x000000b5f7b57221 */ /* 0x020fe20000010000 */
[C---:B------:R-:W-:Y:S06]  /*6a40*/  HMMA.16816.F32 R132, R8.reuse, R64, R132 ;  /* 0x000000400884723c */ /* 0x040fec0000001884 */
[----:B------:R-:W5:Y:S01]  /*6a50*/  MUFU.EX2 R251, R251 ;  /* 0x000000fb00fb7308 */ /* 0x000f620000000800 */
[----:B-1----:R-:W-:Y:S01]  /*6a60*/  FADD.FTZ R181, R246, R181 ;  /* 0x000000b5f6b57221 */ /* 0x002fe20000010000 */
[----:B------:R-:W-:Y:S03]  /*6a70*/  HMMA.16816.F32 R112, R8, R66, R112 ;  /* 0x000000420870723c */ /* 0x000fe60000001870 */
[----:B--2---:R-:W-:-:S05]  /*6a80*/  FADD.FTZ R181, R250, R181 ;  /* 0x000000b5fab57221 */ /* 0x004fca0000010000 */
[----:B------:R-:W-:Y:S01]  /*6a90*/  HMMA.16816.F32 R128, R8, R60, R128 ;  /* 0x0000003c0880723c */ /* 0x000fe20000001880 */
[----:B-----5:R-:W-:-:S07]  /*6aa0*/  FADD.FTZ R181, R251, R181 ;  /* 0x000000b5fbb57221 */ /* 0x020fce0000010000 */
[----:B------:R-:W-:Y:S01]  /*6ab0*/  HMMA.16816.F32 R124, R8, R62, R124 ;  /* 0x0000003e087c723c */ /* 0x000fe2000000187c */
[----:B------:R-:W1:Y:S07]  /*6ac0*/  LDSM.16.MT88.4 R8, [R218+0x2100] ;  /* 0x00210000da08783b */ /* 0x000e6e0000004200 */
[C---:B---3--:R-:W-:Y:S08]  /*6ad0*/  HMMA.16816.F32 R160, R76.reuse, R20, R160 ;  /* 0x000000144ca0723c */ /* 0x048ff000000018a0 */
[C---:B------:R-:W-:Y:S08]  /*6ae0*/  HMMA.16816.F32 R148, R76.reuse, R22, R148 ;  /* 0x000000164c94723c */ /* 0x040ff00000001894 */
[C---:B------:R-:W-:Y:S08]  /*6af0*/  HMMA.16816.F32 R144, R76.reuse, R16, R144 ;  /* 0x000000104c90723c */ /* 0x040ff00000001890 */
[C---:B------:R-:W-:Y:S08]  /*6b00*/  HMMA.16816.F32 R100, R76.reuse, R18, R100 ;  /* 0x000000124c64723c */ /* 0x040ff00000001864 */
[C---:B----4-:R-:W-:Y:S08]  /*6b10*/  HMMA.16816.F32 R132, R76.reuse, R12, R132 ;  /* 0x0000000c4c84723c */ /* 0x050ff00000001884 */
[C---:B------:R-:W-:Y:S08]  /*6b20*/  HMMA.16816.F32 R112, R76.reuse, R14, R112 ;  /* 0x0000000e4c70723c */ /* 0x040ff00000001870 */
[C---:B-1----:R-:W-:Y:S08]  /*6b30*/  HMMA.16816.F32 R128, R76.reuse, R8, R128 ;  /* 0x000000084c80723c */ /* 0x042ff00000001880 */
[----:B------:R-:W-:Y:S07]  /*6b40*/  HMMA.16816.F32 R124, R76, R10, R124 ;  /* 0x0000000a4c7c723c */ /* 0x000fee000000187c */
[----:B------:R-:W-:-:S02]  /*6b50*/  F2FP.PACK_AB R76, R245, R244 ;  /* 0x000000f4f54c723e */ /* 0x000fc400000000ff */
[----:B------:R-:W-:Y:S02]  /*6b60*/  F2FP.PACK_AB R78, R248, R249 ;  /* 0x000000f9f84e723e */ /* 0x000fe400000000ff */
[----:B------:R-:W-:Y:S02]  /*6b70*/  F2FP.PACK_AB R77, R246, R247 ;  /* 0x000000f7f64d723e */ /* 0x000fe400000000ff */
[----:B------:R-:W-:Y:S02]  /*6b80*/  F2FP.PACK_AB R79, R251, R250 ;  /* 0x000000fafb4f723e */ /* 0x000fe400000000ff */
[----:B------:R-:W-:-:S05]  /*6b90*/  IADD3 R244, R6, -0x2, RZ ;  /* 0xfffffffe06f47810 */ /* 0x000fca0007ffe0ff */
[C---:B------:R-:W-:Y:S07]  /*6ba0*/  HMMA.16816.F32 R48, R76.reuse, R88, R48 ;  /* 0x000000584c30723c */ /* 0x040fee0000001830 */
[----:B------:R-:W-:Y:S01]  /*6bb0*/  FFMA.FTZ R89, R137, c[0x0][0x2d0], -R122 ;  /* 0x0000b40089597a23 */ /* 0x000fe2000001087a */
[----:B------:R-:W-:Y:S01]  /*6bc0*/  HMMA.16816.F32 R40, R76, R90, R40 ;  /* 0x0000005a4c28723c */ /* 0x000fe20000001828 */
[----:B------:R-:W-:-:S04]  /*6bd0*/  FFMA.FTZ R88, R110, c[0x0][0x2d0], -R123 ;  /* 0x0000b4006e587a23 */ /* 0x000fc8000001087b */
[----:B------:R-:W-:Y:S02]  /*6be0*/  MUFU.EX2 R89, R89 ;  /* 0x0000005900597308 */ /* 0x000fe40000000800 */
[----:B------:R-:W-:Y:S01]  /*6bf0*/  FFMA.FTZ R90, R138, c[0x0][0x2d0], -R122 ;  /* 0x0000b4008a5a7a23 */ /* 0x000fe2000001087a */
[----:B------:R-:W-:Y:S01]  /*6c00*/  HMMA.16816.F32 R32, R76, R86, R32 ;  /* 0x000000564c20723c */ /* 0x000fe20000001820 */
[----:B------:R-:W-:-:S04]  /*6c10*/  FFMA.FTZ R91, R153, c[0x0][0x2d0], -R196 ;  /* 0x0000b400995b7a23 */ /* 0x000fc800000108c4 */
[----:B------:R1:W-:Y:S02]  /*6c20*/  MUFU.EX2 R86, R111 ;  /* 0x0000006f00567308 */ /* 0x0003e40000000800 */
[--C-:B------:R-:W-:Y:S01]  /*6c30*/  FFMA.FTZ R87, R136, c[0x0][0x2d0], -R122.reuse ;  /* 0x0000b40088577a23 */ /* 0x100fe2000001087a */
[C---:B------:R-:W-:Y:S01]  /*6c40*/  HMMA.16816.F32 R36, R76.reuse, R84, R36 ;  /* 0x000000544c24723c */ /* 0x040fe20000001824 */
[----:B------:R-:W-:Y:S02]  /*6c50*/  FFMA.FTZ R122, R139, c[0x0][0x2d0], -R122 ;  /* 0x0000b4008b7a7a23 */ /* 0x000fe4000001087a */
[----:B------:R-:W-:Y:S02]  /*6c60*/  LDSM.16.MT88.4 R136, [R220+0x2900] ;  /* 0x00290000dc88783b */ /* 0x000fe40000004200 */
[----:B------:R-:W2:Y:S02]  /*6c70*/  MUFU.EX2 R88, R88 ;  /* 0x0000005800587308 */ /* 0x000ea40000000800 */
[--C-:B------:R-:W-:Y:S01]  /*6c80*/  FFMA.FTZ R84, R108, c[0x0][0x2d0], -R123.reuse ;  /* 0x0000b4006c547a23 */ /* 0x100fe2000001087b */
[----:B------:R-:W-:Y:S01]  /*6c90*/  HMMA.16816.F32 R28, R76, R80, R28 ;  /* 0x000000504c1c723c */ /* 0x000fe2000000181c */
[----:B------:R-:W-:-:S04]  /*6ca0*/  FFMA.FTZ R85, R109, c[0x0][0x2d0], -R123 ;  /* 0x0000b4006d557a23 */ /* 0x000fc8000001087b */
[----:B------:R-:W-:Y:S01]  /*6cb0*/  MUFU.EX2 R80, R122 ;  /* 0x0000007a00507308 */ /* 0x000fe20000000800 */
[----:B-1----:R-:W-:Y:S01]  /*6cc0*/  LDSM.16.MT88.4 R108, [R219+0x2900] ;  /* 0x00290000db6c783b */ /* 0x002fe20000004200 */
[--C-:B------:R-:W-:Y:S01]  /*6cd0*/  FFMA.FTZ R81, R152, c[0x0][0x2d0], -R196.reuse ;  /* 0x0000b40098517a23 */ /* 0x100fe200000108c4 */
[C---:B------:R-:W-:Y:S02]  /*6ce0*/  HMMA.16816.F32 R24, R76.reuse, R82, R24 ;  /* 0x000000524c18723c */ /* 0x040fe40000001818 */
[----:B------:R-:W1:Y:S03]  /*6cf0*/  LDSM.16.MT88.4 R152, [R225+0x2900] ;  /* 0x00290000e198783b */ /* 0x000e660000004200 */
[----:B------:R3:W-:Y:S02]  /*6d00*/  MUFU.EX2 R82, R120 ;  /* 0x0000007800527308 */ /* 0x0007e40000000800 */
[----:B------:R-:W-:Y:S01]  /*6d10*/  FFMA.FTZ R83, R121, c[0x0][0x2d0], -R196 ;  /* 0x0000b40079537a23 */ /* 0x000fe200000108c4 */
[C---:B------:R-:W-:Y:S05]  /*6d20*/  HMMA.16816.F32 R56, R76.reuse, R92, R56 ;  /* 0x0000005c4c38723c */ /* 0x040fea0000001838 */
[----:B------:R-:W-:Y:S02]  /*6d30*/  MUFU.EX2 R84, R84 ;  /* 0x0000005400547308 */ /* 0x000fe40000000800 */
[--C-:B------:R-:W-:Y:S01]  /*6d40*/  FFMA.FTZ R92, R209, c[0x0][0x2d0], -R198.reuse ;  /* 0x0000b400d15c7a23 */ /* 0x100fe200000108c6 */
[----:B------:R-:W-:Y:S01]  /*6d50*/  HMMA.16816.F32 R52, R76, R94, R52 ;  /* 0x0000005e4c34723c */ /* 0x000fe20000001834 */
[--C-:B------:R-:W-:Y:S01]  /*6d60*/  FFMA.FTZ R93, R205, c[0x0][0x2d0], -R198.reuse ;  /* 0x0000b400cd5d7a23 */ /* 0x100fe200000108c6 */
[----:B---3--:R-:W3:Y:S03]  /*6d70*/  LDSM.16.MT88.4 R120, [R218+0x2900] ;  /* 0x00290000da78783b */ /* 0x008ee60000004200 */
[----:B------:R-:W4:Y:S02]  /*6d80*/  MUFU.EX2 R85, R85 ;  /* 0x0000005500557308 */ /* 0x000f240000000800 */
[--C-:B------:R-:W-:Y:S01]  /*6d90*/  FFMA.FTZ R94, R203, c[0x0][0x2d0], -R198.reuse ;  /* 0x0000b400cb5e7a23 */ /* 0x100fe200000108c6 */
[----:B--2---:R-:W-:Y:S01]  /*6da0*/  F2FP.PACK_AB R78, R86, R88 ;  /* 0x00000058564e723e */ /* 0x004fe200000000ff */
[----:B------:R-:W-:-:S04]  /*6db0*/  FFMA.FTZ R95, R202, c[0x0][0x2d0], -R198 ;  /* 0x0000b400ca5f7a23 */ /* 0x000fc800000108c6 */
[----:B------:R-:W2:Y:S08]  /*6dc0*/  MUFU.EX2 R87, R87 ;  /* 0x0000005700577308 */ /* 0x000eb00000000800 */
[----:B------:R-:W5:Y:S01]  /*6dd0*/  MUFU.EX2 R90, R90 ;  /* 0x0000005a005a7308 */ /* 0x000f620000000800 */
[----:B----4-:R-:W-:-:S07]  /*6de0*/  F2FP.PACK_AB R76, R85, R84 ;  /* 0x00000054554c723e */ /* 0x010fce00000000ff */
[----:B------:R-:W4:Y:S01]  /*6df0*/  MUFU.EX2 R81, R81 ;  /* 0x0000005100517308 */ /* 0x000f220000000800 */
[----:B--2---:R-:W-:Y:S01]  /*6e00*/  F2FP.PACK_AB R77, R89, R87 ;  /* 0x00000057594d723e */ /* 0x004fe200000000ff */
[----:B------:R-:W-:-:S04]  /*6e10*/  FADD.FTZ R165, R87, R165 ;  /* 0x000000a557a57221 */ /* 0x000fc80000010000 */
[----:B------:R-:W-:Y:S02]  /*6e20*/  FADD.FTZ R165, R89, R165 ;  /* 0x000000a559a57221 */ /* 0x000fe40000010000 */
[----:B------:R-:W2:Y:S01]  /*6e30*/  MUFU.EX2 R91, R91 ;  /* 0x0000005b005b7308 */ /* 0x000ea20000000800 */
[----:B-----5:R-:W-:Y:S01]  /*6e40*/  F2FP.PACK_AB R79, R80, R90 ;  /* 0x0000005a504f723e */ /* 0x020fe200000000ff */
[----:B------:R-:W-:-:S04]  /*6e50*/  FADD.FTZ R165, R90, R165 ;  /* 0x000000a55aa57221 */ /* 0x000fc80000010000 */
[----:B------:R-:W-:Y:S02]  /*6e60*/  FADD.FTZ R242, R80, R165 ;  /* 0x000000a550f27221 */ /* 0x000fe40000010000 */
[----:B------:R-:W5:Y:S01]  /*6e70*/  MUFU.EX2 R83, R83 ;  /* 0x0000005300537308 */ /* 0x000f620000000800 */
[----:B-1----:R-:W-:Y:S01]  /*6e80*/  HMMA.16816.F32 R160, R76, R152, R160 ;  /* 0x000000984ca0723c */ /* 0x002fe200000018a0 */
[----:B----4-:R-:W-:-:S06]  /*6e90*/  FADD.FTZ R168, R81, R168 ;  /* 0x000000a851a87221 */ /* 0x010fcc0000010000 */
[----:B------:R-:W1:Y:S01]  /*6ea0*/  MUFU.EX2 R92, R92 ;  /* 0x0000005c005c7308 */ /* 0x000e620000000800 */
[----:B------:R-:W-:Y:S01]  /*6eb0*/  HMMA.16816.F32 R148, R76, R154, R148 ;  /* 0x0000009a4c94723c */ /* 0x000fe20000001894 */
[----:B--2---:R-:W-:-:S04]  /*6ec0*/  FADD.FTZ R168, R91, R168 ;  /* 0x000000a85ba87221 */ /* 0x004fc80000010000 */
[----:B------:R-:W-:Y:S02]  /*6ed0*/  FADD.FTZ R168, R82, R168 ;  /* 0x000000a852a87221 */ /* 0x000fe40000010000 */
[----:B------:R-:W2:Y:S01]  /*6ee0*/  MUFU.EX2 R93, R93 ;  /* 0x0000005d005d7308 */ /* 0x000ea20000000800 */
[----:B------:R-:W-:Y:S01]  /*6ef0*/  HMMA.16816.F32 R144, R76, R136, R144 ;  /* 0x000000884c90723c */ /* 0x000fe20000001890 */
[----:B-----5:R-:W-:-:S06]  /*6f00*/  FADD.FTZ R168, R83, R168 ;  /* 0x000000a853a87221 */ /* 0x020fcc0000010000 */
[----:B------:R-:W4:Y:S01]  /*6f10*/  MUFU.EX2 R94, R94 ;  /* 0x0000005e005e7308 */ /* 0x000f220000000800 */
[----:B------:R-:W-:Y:S01]  /*6f20*/  HMMA.16816.F32 R100, R76, R138, R100 ;  /* 0x0000008a4c64723c */ /* 0x000fe20000001864 */
[----:B-1----:R-:W-:-:S06]  /*6f30*/  FADD.FTZ R181, R92, R181 ;  /* 0x000000b55cb57221 */ /* 0x002fcc0000010000 */
[----:B------:R-:W1:Y:S01]  /*6f40*/  MUFU.EX2 R95, R95 ;  /* 0x0000005f005f7308 */ /* 0x000e620000000800 */
[----:B------:R-:W-:Y:S01]  /*6f50*/  HMMA.16816.F32 R132, R76, R108, R132 ;  /* 0x0000006c4c84723c */ /* 0x000fe20000001884 */
[----:B--2---:R-:W-:-:S04]  /*6f60*/  FADD.FTZ R181, R93, R181 ;  /* 0x000000b55db57221 */ /* 0x004fc80000010000 */
[----:B----4-:R-:W-:-:S03]  /*6f70*/  FADD.FTZ R181, R94, R181 ;  /* 0x000000b55eb57221 */ /* 0x010fc60000010000 */
[----:B------:R-:W-:Y:S01]  /*6f80*/  HMMA.16816.F32 R112, R76, R110, R112 ;  /* 0x0000006e4c70723c */ /* 0x000fe20000001870 */
[----:B-1----:R-:W-:-:S07]  /*6f90*/  FADD.FTZ R181, R95, R181 ;  /* 0x000000b55fb57221 */ /* 0x002fce0000010000 */
[C---:B---3--:R-:W-:Y:S08]  /*6fa0*/  HMMA.16816.F32 R128, R76.reuse, R120, R128 ;  /* 0x000000784c80723c */ /* 0x048ff00000001880 */
[----:B------:R-:W-:Y:S07]  /*6fb0*/  HMMA.16816.F32 R124, R76, R122, R124 ;  /* 0x0000007a4c7c723c */ /* 0x000fee000000187c */
[----:B------:R-:W-:-:S02]  /*6fc0*/  F2FP.PACK_AB R76, R91, R81 ;  /* 0x000000515b4c723e */ /* 0x000fc400000000ff */
[----:B------:R-:W-:Y:S02]  /*6fd0*/  F2FP.PACK_AB R78, R83, R82 ;  /* 0x00000052534e723e */ /* 0x000fe400000000ff */
[----:B------:R-:W-:Y:S02]  /*6fe0*/  F2FP.PACK_AB R77, R93, R92 ;  /* 0x0000005c5d4d723e */ /* 0x000fe400000000ff */
[----:B------:R-:W-:-:S07]  /*6ff0*/  F2FP.PACK_AB R79, R95, R94 ;  /* 0x0000005e5f4f723e */ /* 0x000fce00000000ff */
[C---:B------:R-:W-:Y:S07]  /*7000*/  HMMA.16816.F32 R56, R76.reuse, R72, R56 ;  /* 0x000000484c38723c */ /* 0x040fee0000001838 */
[--C-:B------:R-:W-:Y:S01]  /*7010*/  FFMA.FTZ R72, R180, c[0x0][0x2d0], -R198.reuse ;  /* 0x0000b400b4487a23 */ /* 0x100fe200000108c6 */
[----:B------:R-:W-:Y:S01]  /*7020*/  HMMA.16816.F32 R40, R76, R70, R40 ;  /* 0x000000464c28723c */ /* 0x000fe20000001828 */
[----:B------:R-:W-:-:S04]  /*7030*/  FFMA.FTZ R73, R182, c[0x0][0x2d0], -R198 ;  /* 0x0000b400b6497a23 */ /* 0x000fc800000108c6 */
[----:B------:R-:W-:Y:S02]  /*7040*/  MUFU.EX2 R72, R72 ;  /* 0x0000004800487308 */ /* 0x000fe40000000800 */
[--C-:B------:R-:W-:Y:S01]  /*7050*/  FFMA.FTZ R70, R177, c[0x0][0x2d0], -R198.reuse ;  /* 0x0000b400b1467a23 */ /* 0x100fe200000108c6 */
[----:B------:R-:W-:Y:S01]  /*7060*/  HMMA.16816.F32 R36, R76, R64, R36 ;  /* 0x000000404c24723c */ /* 0x000fe20000001824 */
[----:B------:R-:W-:-:S04]  /*7070*/  FFMA.FTZ R71, R179, c[0x0][0x2d0], -R198 ;  /* 0x0000b400b3477a23 */ /* 0x000fc800000108c6 */
[----:B------:R-:W1:Y:S02]  /*7080*/  MUFU.EX2 R70, R70 ;  /* 0x0000004600467308 */ /* 0x000e640000000800 */
[--C-:B------:R-:W-:Y:S01]  /*7090*/  FFMA.FTZ R64, R142, c[0x0][0x2d0], -R196.reuse ;  /* 0x0000b4008e407a23 */ /* 0x100fe200000108c4 */
[----:B------:R-:W-:Y:S01]  /*70a0*/  HMMA.16816.F32 R32, R76, R66, R32 ;  /* 0x000000424c20723c */ /* 0x000fe20000001820 */
[----:B------:R-:W-:-:S04]  /*70b0*/  FFMA.FTZ R65, R143, c[0x0][0x2d0], -R196 ;  /* 0x0000b4008f417a23 */ /* 0x000fc800000108c4 */
[----:B------:R-:W2:Y:S02]  /*70c0*/  MUFU.EX2 R64, R64 ;  /* 0x0000004000407308 */ /* 0x000ea40000000800 */
[--C-:B------:R-:W-:Y:S01]  /*70d0*/  FFMA.FTZ R66, R156, c[0x0][0x2d0], -R196.reuse ;  /* 0x0000b4009c427a23 */ /* 0x100fe200000108c4 */
[----:B------:R-:W-:Y:S01]  /*70e0*/  HMMA.16816.F32 R28, R76, R60, R28 ;  /* 0x0000003c4c1c723c */ /* 0x000fe2000000181c */
[----:B------:R-:W-:-:S04]  /*70f0*/  FFMA.FTZ R67, R157, c[0x0][0x2d0], -R196 ;  /* 0x0000b4009d437a23 */ /* 0x000fc800000108c4 */
[----:B------:R-:W3:Y:S01]  /*7100*/  MUFU.EX2 R65, R65 ;  /* 0x0000004100417308 */ /* 0x000ee20000000800 */
[----:B-1----:R-:W-:Y:S02]  /*7110*/  FADD.FTZ R181, R70, R181 ;  /* 0x000000b546b57221 */ /* 0x002fe40000010000 */
[C---:B------:R-:W-:Y:S05]  /*7120*/  HMMA.16816.F32 R24, R76.reuse, R62, R24 ;  /* 0x0000003e4c18723c */ /* 0x040fea0000001818 */
[----:B------:R-:W-:Y:S01]  /*7130*/  MUFU.EX2 R66, R66 ;  /* 0x0000004200427308 */ /* 0x000fe20000000800 */
[----:B--2---:R-:W-:Y:S02]  /*7140*/  FADD.FTZ R168, R64, R168 ;  /* 0x000000a840a87221 */ /* 0x004fe40000010000 */
[C---:B------:R-:W-:Y:S05]  /*7150*/  HMMA.16816.F32 R48, R76.reuse, R68, R48 ;  /* 0x000000444c30723c */ /* 0x040fea0000001830 */
[----:B------:R-:W1:Y:S01]  /*7160*/  MUFU.EX2 R67, R67 ;  /* 0x0000004300437308 */ /* 0x000e620000000800 */
[----:B---3--:R-:W-:Y:S01]  /*7170*/  F2FP.PACK_AB R60, R65, R64 ;  /* 0x00000040413c723e */ /* 0x008fe200000000ff */
[--C-:B------:R-:W-:Y:S01]  /*7180*/  FFMA.FTZ R68, R158, c[0x0][0x2d0], -R196.reuse ;  /* 0x0000b4009e447a23 */ /* 0x100fe200000108c4 */
[----:B------:R-:W-:Y:S01]  /*7190*/  HMMA.16816.F32 R52, R76, R74, R52 ;  /* 0x0000004a4c34723c */ /* 0x000fe20000001834 */
[----:B------:R-:W-:-:S02]  /*71a0*/  FFMA.FTZ R69, R159, c[0x0][0x2d0], -R196 ;  /* 0x0000b4009f457a23 */ /* 0x000fc400000108c4 */
[----:B------:R-:W-:Y:S02]  /*71b0*/  FADD.FTZ R168, R65, R168 ;  /* 0x000000a841a87221 */ /* 0x000fe40000010000 */
[----:B------:R-:W2:Y:S02]  /*71c0*/  MUFU.EX2 R71, R71 ;  /* 0x0000004700477308 */ /* 0x000ea40000000800 */
[----:B------:R-:W-:Y:S02]  /*71d0*/  FFMA.FTZ R76, R178, c[0x0][0x2d0], -R198 ;  /* 0x0000b400b24c7a23 */ /* 0x000fe400000108c6 */
[--C-:B------:R-:W-:Y:S02]  /*71e0*/  FFMA.FTZ R74, R171, c[0x0][0x2d0], -R196.reuse ;  /* 0x0000b400ab4a7a23 */ /* 0x100fe400000108c4 */
[----:B------:R-:W-:Y:S02]  /*71f0*/  FFMA.FTZ R75, R173, c[0x0][0x2d0], -R196 ;  /* 0x0000b400ad4b7a23 */ /* 0x000fe400000108c4 */
[----:B------:R-:W3:Y:S01]  /*7200*/  MUFU.EX2 R73, R73 ;  /* 0x0000004900497308 */ /* 0x000ee20000000800 */
[----:B-1----:R-:W-:Y:S01]  /*7210*/  F2FP.PACK_AB R62, R67, R66 ;  /* 0x00000042433e723e */ /* 0x002fe200000000ff */
[----:B------:R-:W-:-:S04]  /*7220*/  FADD.FTZ R168, R66, R168 ;  /* 0x000000a842a87221 */ /* 0x000fc80000010000 */
[----:B------:R-:W-:Y:S01]  /*7230*/  FADD.FTZ R168, R67, R168 ;  /* 0x000000a843a87221 */ /* 0x000fe20000010000 */
[C---:B--2---:R-:W-:Y:S01]  /*7240*/  F2FP.PACK_AB R61, R71.reuse, R70 ;  /* 0x00000046473d723e */ /* 0x044fe200000000ff */
[----:B------:R-:W1:Y:S01]  /*7250*/  MUFU.EX2 R68, R68 ;  /* 0x0000004400447308 */ /* 0x000e620000000800 */
[----:B------:R-:W-:-:S04]  /*7260*/  FADD.FTZ R181, R71, R181 ;  /* 0x000000b547b57221 */ /* 0x000fc80000010000 */
[----:B------:R-:W-:Y:S01]  /*7270*/  FADD.FTZ R181, R72, R181 ;  /* 0x000000b548b57221 */ /* 0x000fe20000010000 */
[C---:B---3--:R-:W-:Y:S02]  /*7280*/  F2FP.PACK_AB R63, R73.reuse, R72 ;  /* 0x00000048493f723e */ /* 0x048fe400000000ff */
[----:B------:R-:W2:Y:S01]  /*7290*/  MUFU.EX2 R76, R76 ;  /* 0x0000004c004c7308 */ /* 0x000ea20000000800 */
[----:B------:R-:W-:-:S04]  /*72a0*/  FADD.FTZ R181, R73, R181 ;  /* 0x000000b549b57221 */ /* 0x000fc80000010000 */
[----:B------:R-:W-:Y:S03]  /*72b0*/  HMMA.16816.F32 R36, R60, R12, R36 ;  /* 0x0000000c3c24723c */ /* 0x000fe60000001824 */
[----:B------:R-:W3:Y:S01]  /*72c0*/  MUFU.EX2 R69, R69 ;  /* 0x0000004500457308 */ /* 0x000ee20000000800 */
[----:B-1----:R-:W-:-:S03]  /*72d0*/  FADD.FTZ R168, R68, R168 ;  /* 0x000000a844a87221 */ /* 0x002fc60000010000 */
[----:B------:R-:W-:Y:S01]  /*72e0*/  FADD.FTZ R12, R141, R140 ;  /* 0x0000008c8d0c7221 */ /* 0x000fe20000010000 */
[C---:B------:R-:W-:Y:S03]  /*72f0*/  HMMA.16816.F32 R56, R60.reuse, R20, R56 ;  /* 0x000000143c38723c */ /* 0x040fe60000001838 */
[----:B------:R-:W1:Y:S01]  /*7300*/  MUFU.EX2 R74, R74 ;  /* 0x0000004a004a7308 */ /* 0x000e620000000800 */
[----:B------:R-:W-:Y:S02]  /*7310*/  FADD.FTZ R12, R164, R12 ;  /* 0x0000000ca40c7221 */ /* 0x000fe40000010000 */
[----:B--2---:R-:W-:Y:S02]  /*7320*/  FADD.FTZ R181, R76, R181 ;  /* 0x000000b54cb57221 */ /* 0x004fe40000010000 */
[----:B------:R-:W-:Y:S01]  /*7330*/  FADD.FTZ R12, R107, R12 ;  /* 0x0000000c6b0c7221 */ /* 0x000fe20000010000 */
[----:B------:R-:W-:Y:S01]  /*7340*/  HMMA.16816.F32 R48, R60, R16, R48 ;  /* 0x000000103c30723c */ /* 0x000fe20000001830 */
[----:B------:R-:W-:Y:S01]  /*7350*/  FFMA.FTZ R20, R176, c[0x0][0x2d0], -R198 ;  /* 0x0000b400b0147a23 */ /* 0x000fe200000108c6 */
[----:B------:R-:W2:Y:S01]  /*7360*/  MUFU.EX2 R75, R75 ;  /* 0x0000004b004b7308 */ /* 0x000ea20000000800 */
[----:B------:R-:W-:-:S02]  /*7370*/  FADD.FTZ R12, R105, R12 ;  /* 0x0000000c690c7221 */ /* 0x000fc40000010000 */
[----:B------:R-:W-:Y:S02]  /*7380*/  FFMA.FTZ R21, R174, c[0x0][0x2d0], -R198 ;  /* 0x0000b400ae157a23 */ /* 0x000fe400000108c6 */
[----:B------:R-:W-:Y:S01]  /*7390*/  FADD.FTZ R12, R99, R12 ;  /* 0x0000000c630c7221 */ /* 0x000fe20000010000 */
[C---:B------:R-:W-:Y:S01]  /*73a0*/  HMMA.16816.F32 R28, R60.reuse, R8, R28 ;  /* 0x000000083c1c723c */ /* 0x040fe2000000181c */
[C---:B---3--:R-:W-:Y:S01]  /*73b0*/  FADD.FTZ R168, R69.reuse, R168 ;  /* 0x000000a845a87221 */ /* 0x048fe20000010000 */
[----:B------:R-:W3:Y:S01]  /*73c0*/  MUFU.EX2 R20, R20 ;  /* 0x0000001400147308 */ /* 0x000ee20000000800 */
[----:B------:R-:W-:Y:S02]  /*73d0*/  FADD.FTZ R12, R98, R12 ;  /* 0x0000000c620c7221 */ /* 0x000fe40000010000 */
[----:B-1----:R-:W-:Y:S02]  /*73e0*/  FADD.FTZ R168, R74, R168 ;  /* 0x000000a84aa87221 */ /* 0x002fe40000010000 */
[----:B------:R-:W-:Y:S01]  /*73f0*/  FADD.FTZ R12, R46, R12 ;  /* 0x0000000c2e0c7221 */ /* 0x000fe20000010000 */
[----:B------:R-:W-:Y:S01]  /*7400*/  HMMA.16816.F32 R52, R60, R22, R52 ;  /* 0x000000163c34723c */ /* 0x000fe20000001834 */
[----:B------:R-:W-:Y:S01]  /*7410*/  F2FP.PACK_AB R8, R69, R68 ;  /* 0x000000444508723e */ /* 0x000fe200000000ff */
[----:B------:R-:W1:Y:S01]  /*7420*/  MUFU.EX2 R21, R21 ;  /* 0x0000001500157308 */ /* 0x000e620000000800 */
[----:B------:R-:W-:-:S02]  /*7430*/  FADD.FTZ R12, R118, R12 ;  /* 0x0000000c760c7221 */ /* 0x000fc40000010000 */
[----:B--2---:R-:W-:Y:S02]  /*7440*/  FADD.FTZ R241, R75, R168 ;  /* 0x000000a84bf17221 */ /* 0x004fe40000010000 */
[----:B------:R-:W-:Y:S01]  /*7450*/  FADD.FTZ R12, R97, R12 ;  /* 0x0000000c610c7221 */ /* 0x000fe20000010000 */
[C---:B------:R-:W-:Y:S02]  /*7460*/  HMMA.16816.F32 R40, R60.reuse, R18, R40 ;  /* 0x000000123c28723c */ /* 0x040fe40000001828 */
[----:B------:R-:W2:Y:S01]  /*7470*/  MUFU.EX2 R16, R175 ;  /* 0x000000af00107308 */ /* 0x000ea20000000800 */
[----:B------:R-:W-:Y:S01]  /*7480*/  FADD.FTZ R12, R45, R12 ;  /* 0x0000000c2d0c7221 */ /* 0x000fe20000010000 */
[C---:B---3--:R-:W-:Y:S01]  /*7490*/  F2FP.PACK_AB R9, R20.reuse, R76 ;  /* 0x0000004c1409723e */ /* 0x048fe200000000ff */
[----:B------:R-:W-:Y:S02]  /*74a0*/  FADD.FTZ R181, R20, R181 ;  /* 0x000000b514b57221 */ /* 0x000fe40000010000 */
[----:B------:R-:W-:Y:S01]  /*74b0*/  FADD.FTZ R12, R7, R12 ;  /* 0x0000000c070c7221 */ /* 0x000fe20000010000 */
[----:B------:R-:W-:Y:S01]  /*74c0*/  HMMA.16816.F32 R32, R60, R14, R32 ;  /* 0x0000000e3c20723c */ /* 0x000fe20000001820 */
[----:B-1----:R-:W-:-:S02]  /*74d0*/  FADD.FTZ R181, R21, R181 ;  /* 0x000000b515b57221 */ /* 0x002fc40000010000 */
[----:B------:R-:W-:-:S04]  /*74e0*/  FADD.FTZ R12, R195, R12 ;  /* 0x0000000cc30c7221 */ /* 0x000fc80000010000 */
[----:B------:R-:W-:Y:S01]  /*74f0*/  FADD.FTZ R12, R194, R12 ;  /* 0x0000000cc20c7221 */ /* 0x000fe20000010000 */
[----:B------:R-:W-:Y:S01]  /*7500*/  HMMA.16816.F32 R24, R60, R10, R24 ;  /* 0x0000000a3c18723c */ /* 0x000fe20000001818 */
[----:B--2---:R-:W-:Y:S02]  /*7510*/  FADD.FTZ R240, R16, R181 ;  /* 0x000000b510f07221 */ /* 0x004fe40000010000 */
[----:B------:R-:W-:-:S04]  /*7520*/  FADD.FTZ R12, R197, R12 ;  /* 0x0000000cc50c7221 */ /* 0x000fc80000010000 */
[----:B------:R-:W-:Y:S01]  /*7530*/  FADD.FTZ R12, R199, R12 ;  /* 0x0000000cc70c7221 */ /* 0x000fe20000010000 */
[----:B------:R-:W-:Y:S02]  /*7540*/  F2FP.PACK_AB R10, R75, R74 ;  /* 0x0000004a4b0a723e */ /* 0x000fe400000000ff */
[----:B------:R-:W-:Y:S01]  /*7550*/  F2FP.PACK_AB R11, R16, R21 ;  /* 0x00000015100b723e */ /* 0x000fe200000000ff */
[----:B------:R-:W-:-:S04]  /*7560*/  FADD.FTZ R12, R200, R12 ;  /* 0x0000000cc80c7221 */ /* 0x000fc80000010000 */
[----:B------:R-:W-:Y:S02]  /*7570*/  FADD.FTZ R12, R208, R12 ;  /* 0x0000000cd00c7221 */ /* 0x000fe40000010000 */
[----:B------:R-:W-:Y:S02]  /*7580*/  HMMA.16816.F32 R156, R8, R152, R56 ;  /* 0x00000098089c723c */ /* 0x000fe40000001838 */
        /* <DEDUP_REMOVED lines=8> */
[C---:B------:R-:W-:Y:S08]  /*7610*/  HMMA.16816.F32 R116, R8.reuse, R120, R28 ;  /* 0x000000780874723c */ /* 0x040ff0000000181c */
[C---:B------:R-:W-:Y:S08]  /*7620*/  HMMA.16816.F32 R152, R8.reuse, R154, R52 ;  /* 0x0000009a0898723c */ /* 0x040ff00000001834 */
[C---:B------:R-:W-:Y:S08]  /*7630*/  HMMA.16816.F32 R136, R8.reuse, R138, R40 ;  /* 0x0000008a0888723c */ /* 0x040ff00000001828 */
[C---:B------:R-:W-:Y:S08]  /*7640*/  HMMA.16816.F32 R108, R8.reuse, R110, R32 ;  /* 0x0000006e086c723c */ /* 0x040ff00000001820 */
[----:B------:R-:W-:Y:S01]  /*7650*/  HMMA.16816.F32 R120, R8, R122, R24 ;  /* 0x0000007a0878723c */ /* 0x000fe20000001818 */
[----:B------:R-:W-:Y:S07]  /*7660*/  @P0 BRA `(.L_x_2425) ;  /* 0x0000016000000947 */ /* 0x000fee0003800000 */
[----:B------:R-:W-:Y:S01]  /*7670*/  ISETP.LT.AND P0, PT, RZ, UR4, PT ;  /* 0x00000004ff007c0c */ /* 0x000fe2000bf01270 */
        /* <DEDUP_REMOVED lines=11> */
.L_x_2426:
[----:B------:R-:W-:Y:S02]  /*7730*/  UMOV UR5, 0x1 ;  /* 0x0000000100057882 */ /* 0x000fe40000000000 */
[----:B------:R-:W-:Y:S02]  /*7740*/  ULDC UR4, c[0x0][0x32c] ;  /* 0x0000cb0000047ab9 */ /* 0x000fe40000000800 */
[----:B------:R-:W-:-:S03]  /*7750*/  UISETP.NE.AND UP0, UPT, UR5, UR4, UPT ;  /* 0x000000040500728c */ /* 0x000fc6000bf05270 */
[----:B------:R-:W-:Y:S02]  /*7760*/  ULDC.64 UR4, c[0x0][0x330] ;  /* 0x0000cc0000047ab9 */ /* 0x000fe40000000a00 */
[----:B------:R-:W-:-:S06]  /*7770*/  UIMAD.WIDE.U32 UR22, UR19, UR4, URZ ;  /* 0x00000004131672a5 */ /* 0x000fcc000f8e003f */
[----:B------:R-:W-:Y:S02]  /*7780*/  @UP0 USHF.R.U32.HI UR19, URZ, UR5, UR23 ;  /* 0x000000053f130299 */ /* 0x000fe40008011617 */
.L_x_2427:
[----:B------:R-:W-:Y:S02]  /*7790*/  ULDC UR4, c[0x0][0x32c] ;  /* 0x0000cb0000047ab9 */ /* 0x000fe40000000800 */
[----:B------:R-:W-:-:S04]  /*77a0*/  UIMAD UR4, UR19, UR4, UR4 ;  /* 0x00000004130472a4 */ /* 0x000fc8000f8e0204 */
[----:B------:R-:W-:-:S04]  /*77b0*/  UISETP.LT.AND UP0, UPT, UR18, UR4, UPT ;  /* 0x000000041200728c */ /* 0x000fc8000bf01270 */
[----:B------:R-:W-:-:S03]  /*77c0*/  USEL UR18, UR18, UR4, UP0 ;  /* 0x0000000412127287 */ /* 0x000fc60008000000 */
.L_x_2425:
[----:B------:R-:W1:Y:S01]  /*77d0*/  R2UR UR4, R230 ;  /* 0x00000000e60473c2 */ /* 0x000e6200000e0000 */
[----:B------:R-:W-:-:S04]  /*77e0*/  UIMAD.WIDE UR18, UR18, 0x2aaaaaab, URZ ;  /* 0x2aaaaaab121278a5 */ /* 0x000fc8000f8e023f */
[----:B------:R-:W-:-:S04]  /*77f0*/  USHF.R.U32.HI UR5, URZ, 0x1f, UR19 ;  /* 0x0000001f3f057899 */ /* 0x000fc80008011613 */
[----:B------:R-:W-:-:S04]  /*7800*/  ULEA.HI.SX32 UR5, UR19, UR5, 0x1c ;  /* 0x0000000513057291 */ /* 0x000fc8000f8fe23f */
        /* <DEDUP_REMOVED lines=8> */
.L_x_2447:
[----:B------:R-:W-:Y:S04]  /*7890*/  DEPBAR.LE SB0, 0x0 ;  /* 0x000080000000791a */ /* 0x000fe80000000000 */
[----:B------:R-:W-:Y:S01]  /*78a0*/  BAR.SYNC.DEFER_BLOCKING 0x0 ;  /* 0x0000000000007b1d */ /* 0x000fe20000010000 */
[----:B------:R-:W-:Y:S05]  /*78b0*/  ISETP.GT.AND P0, PT, R230, R244, PT ;  /* 0x000000f4e600720c */ /* 0x000fea0003f04270 */
[----:B------:R1:W2:Y:S04]  /*78c0*/  LDSM.16.M88.4 R96, [R228+0x6100] ;  /* 0x00610000e460783b */ /* 0x0002a80000000200 */
[----:B------:R1:W3:Y:S04]  /*78d0*/  LDSM.16.M88.4 R92, [R228+0x8100] ;  /* 0x00810000e45c783b */ /* 0x0002e80000000200 */
        /* <DEDUP_REMOVED lines=14> */
[----:B------:R-:W-:-:S05]  /*79c0*/  @P0 BRA `(.L_x_2429) ;  /* 0x000002b000000947 */ /* 0x000fca0003800000 */
[----:B--234-:R-:W-:Y:S01]  /*79d0*/  SHF.R.S32.HI R0, RZ, 0x1f, R232 ;  /* 0x0000001fff007819 */ /* 0x01cfe200000114e8 */
[----:B------:R-:W-:Y:S01]  /*79e0*/  IMAD.WIDE.U32 R4, R232, c[0x0][0x208], RZ ;  /* 0x00008200e8047a25 */ /* 0x000fe200078e00ff */
[----:B------:R-:W-:Y:S03]  /*79f0*/  SHF.R.S32.HI R2, RZ, 0x1f, R231 ;  /* 0x0000001fff027819 */ /* 0x000fe600000114e7 */
[----:B------:R-:W-:Y:S02]  /*7a00*/  IMAD R0, R0, c[0x0][0x208], RZ ;  /* 0x0000820000007a24 */ /* 0x000fe400078e02ff */
[----:B------:R-:W-:Y:S02]  /*7a10*/  IMAD R2, R2, c[0x0][0x218], RZ ;  /* 0x0000860002027a24 */ /* 0x000fe400078e02ff */
[----:B------:R-:W-:Y:S02]  /*7a20*/  IMAD R0, R232, c[0x0][0x20c], R0 ;  /* 0x00008300e8007a24 */ /* 0x000fe400078e0200 */
[----:B------:R-:W-:Y:S02]  /*7a30*/  IMAD R2, R231, c[0x0][0x21c], R2 ;  /* 0x00008700e7027a24 */ /* 0x000fe400078e0202 */
[----:B------:R-:W-:Y:S04]  /*7a40*/  IMAD.IADD R5, R5, 0x1, R0 ;  /* 0x0000000105057824 */ /* 0x000fe800078e0200 */
[----:B------:R-:W-:Y:S05]  /*7a50*/  IMAD.WIDE.U32 R4, R231, c[0x0][0x218], R4 ;  /* 0x00008600e7047a25 */ /* 0x000fea00078e0004 */
[----:B------:R-:W-:Y:S04]  /*7a60*/  IADD3 R0, P0, R4, UR20, RZ ;  /* 0x0000001404007c10 */ /* 0x000fe8000ff1e0ff */
[----:B------:R-:W-:Y:S02]  /*7a70*/  IADD3.X R2, R5, UR12, R2, P0, !PT ;  /* 0x0000000c05027c10 */ /* 0x000fe400087fe402 */
[C---:B------:R-:W-:Y:S04]  /*7a80*/  LEA R20, P0, R0.reuse, c[0x0][0x1f8], 0x1 ;  /* 0x00007e0000147a11 */ /* 0x040fe800078008ff */
[----:B------:R-:W-:Y:S01]  /*7a90*/  LEA.HI.X R0, R0, c[0x0][0x1fc], R2, 0x1, P0 ;  /* 0x00007f0000007a11 */ /* 0x000fe200000f0c02 */
[----:B------:R-:W2:Y:S04]  /*7aa0*/  SHFL.IDX PT, R11, R20, RZ, 0x181f ;  /* 0x00181fff140b7589 */ /* 0x000ea800000e0000 */
[----:B------:R-:W3:Y:S04]  /*7ab0*/  SHFL.IDX PT, R12, R0, RZ, 0x181f ;  /* 0x00181fff000c7589 */ /* 0x000ee800000e0000 */
[----:B------:R-:W4:Y:S04]  /*7ac0*/  SHFL.IDX PT, R9, R20, 0x1, 0x181f ;  /* 0x00381f0014097f89 */ /* 0x000f2800000e0000 */
[----:B------:R-:W-:Y:S04]  /*7ad0*/  SHFL.IDX PT, R7, R20, 0x2, 0x181f ;  /* 0x00581f0014077f89 */ /* 0x000fe800000e0000 */
[----:B------:R-:W5:Y:S04]  /*7ae0*/  SHFL.IDX PT, R10, R0, 0x1, 0x181f ;  /* 0x00381f00000a7f89 */ /* 0x000f6800000e0000 */
[----:B------:R-:W1:Y:S04]  /*7af0*/  SHFL.IDX PT, R5, R20, 0x3, 0x181f ;  /* 0x00781f0014057f89 */ /* 0x000e6800000e0000 */
[----:B------:R-:W-:Y:S04]  /*7b00*/  SHFL.IDX PT, R8, R0, 0x2, 0x181f ;  /* 0x00581f0000087f89 */ /* 0x000fe800000e0000 */
[----:B------:R-:W1:Y:S04]  /*7b10*/  SHFL.IDX PT, R3, R20, 0x4, 0x181f ;  /* 0x00981f0014037f89 */ /* 0x000e6800000e0000 */
[----:B------:R1:W-:Y:S04]  /*7b20*/  SHFL.IDX PT, R2, R20, 0x5, 0x181f ;  /* 0x00b81f0014027f89 */ /* 0x0003e800000e0000 */
[----:B------:R-:W1:Y:S04]  /*7b30*/  SHFL.IDX PT, R6, R0, 0x3, 0x181f ;  /* 0x00781f0000067f89 */ /* 0x000e6800000e0000 */
[----:B------:R-:W1:Y:S04]  /*7b40*/  SHFL.IDX PT, R4, R0, 0x4, 0x181f ;  /* 0x00981f0000047f89 */ /* 0x000e6800000e0000 */
[----:B------:R-:W1:Y:S01]  /*7b50*/  SHFL.IDX PT, R0, R0, 0x5, 0x181f ;  /* 0x00b81f0000007f89 */ /* 0x000e6200000e0000 */
[-C--:B--2---:R-:W-:Y:S05]  /*7b60*/  IADD3 R14, P0, R11, R236.reuse, RZ ;  /* 0x000000ec0b0e7210 */ /* 0x084fea0007f1e0ff */
[--C-:B---3--:R-:W-:Y:S01]  /*7b70*/  IMAD.X R15, R12, 0x1, R235.reuse, P0 ;  /* 0x000000010c0f7824 */ /* 0x108fe200000e06eb */
[-C--:B----4-:R-:W-:Y:S04]  /*7b80*/  IADD3 R12, P0, R9, R236.reuse, RZ ;  /* 0x000000ec090c7210 */ /* 0x090fe80007f1e0ff */
[----:B------:R2:W-:Y:S01]  /*7b90*/  LDGSTS.E.BYPASS.LTC128B.128 [R239], [R14.64], !P4 ;  /* 0x000000000eef7fae */ /* 0x0005e2000e101d50 */
[--C-:B-----5:R-:W-:Y:S01]  /*7ba0*/  IMAD.X R13, R10, 0x1, R235.reuse, P0 ;  /* 0x000000010a0d7824 */ /* 0x120fe200000e06eb */
[-C--:B-1----:R-:W-:Y:S02]  /*7bb0*/  IADD3 R10, P2, R5, R236.reuse, RZ ;  /* 0x000000ec050a7210 */ /* 0x082fe40007f5e0ff */
[-C--:B------:R-:W-:Y:S02]  /*7bc0*/  IADD3 R20, P1, R3, R236.reuse, RZ ;  /* 0x000000ec03147210 */ /* 0x080fe40007f3e0ff */
[----:B------:R1:W-:Y:S01]  /*7bd0*/  LDGSTS.E.BYPASS.LTC128B.128 [R239+0x800], [R12.64], !P4 ;  /* 0x008000000cef7fae */ /* 0x0003e2000e101d50 */
[--C-:B------:R-:W-:Y:S01]  /*7be0*/  IMAD.X R11, R6, 0x1, R235.reuse, P2 ;  /* 0x00000001060b7824 */ /* 0x100fe200010e06eb */
[-C--:B------:R-:W-:Y:S01]  /*7bf0*/  IADD3 R2, P0, R2, R236.reuse, RZ ;  /* 0x000000ec02027210 */ /* 0x080fe20007f1e0ff */
[----:B------:R-:W-:Y:S03]  /*7c00*/  IMAD.X R21, R4, 0x1, R235, P1 ;  /* 0x0000000104157824 */ /* 0x000fe600008e06eb */
[-C--:B------:R-:W-:Y:S02]  /*7c10*/  IADD3.X R3, R0, R235.reuse, RZ, P0, !PT ;  /* 0x000000eb00037210 */ /* 0x080fe400007fe4ff */
[----:B--2---:R-:W-:Y:S04]  /*7c20*/  IADD3 R14, P5, R7, R236, RZ ;  /* 0x000000ec070e7210 */ /* 0x004fe80007fbe0ff */
[----:B------:R-:W-:Y:S05]  /*7c30*/  IADD3.X R15, R8, R235, RZ, P5, !PT ;  /* 0x000000eb080f7210 */ /* 0x000fea0002ffe4ff */
[----:B------:R1:W-:Y:S04]  /*7c40*/  LDGSTS.E.BYPASS.LTC128B.128 [R239+0x1000], [R14.64], !P4 ;  /* 0x010000000eef7fae */ /* 0x0003e8000e101d50 */
[----:B------:R1:W-:Y:S04]  /*7c50*/  LDGSTS.E.BYPASS.LTC128B.128 [R239+0x1800], [R10.64], !P4 ;  /* 0x018000000aef7fae */ /* 0x0003e8000e101d50 */
[----:B------:R1:W-:Y:S04]  /*7c60*/  LDGSTS.E.BYPASS.LTC128B.128 [R239+0x2000], [R20.64], !P4 ;  /* 0x0200000014ef7fae */ /* 0x0003e8000e101d50 */
[----:B------:R1:W-:Y:S02]  /*7c70*/  LDGSTS.E.BYPASS.LTC128B.128 [R239+0x2800], [R2.64], !P4 ;  /* 0x0280000002ef7fae */ /* 0x0003e4000e101d50 */
.L_x_2429:
[-C--:B--234-:R-:W-:Y:S01]  /*7c80*/  HMMA.16816.F32 R4, R96, R16.reuse, RZ ;  /* 0x000000106004723c */ /* 0x09cfe200000018ff */
[----:B------:R-:W-:Y:S02]  /*7c90*/  LDSM.16.M88.4 R204, [R222+0x4100] ;  /* 0x00410000decc783b */ /* 0x000fe40000000200 */
[----:B------:R-:W-:Y:S05]  /*7ca0*/  ISETP.GT.AND P0, PT, R244, R230, PT ;  /* 0x000000e6f400720c */ /* 0x000fea0003f04270 */
[C---:B-1----:R-:W-:Y:S01]  /*7cb0*/  HMMA.16816.F32 R8, R92.reuse, R16, RZ ;  /* 0x000000105c08723c */ /* 0x042fe200000018ff */
[----:B------:R-:W0:Y:S07]  /*7cc0*/  LDGDEPBAR ;  /* 0x00000000000079af */ /* 0x000e2e0000000000 */
[-C--:B------:R-:W-:Y:S01]  /*7cd0*/  HMMA.16816.F32 R12, R92, R18.reuse, RZ ;  /* 0x000000125c0c723c */ /* 0x080fe200000018ff */
[----:B------:R-:W-:Y:S07]  /*7ce0*/  LDSM.16.M88.4 R208, [R222+0x4900] ;  /* 0x00490000ded0783b */ /* 0x000fee0000000200 */
        /* <DEDUP_REMOVED lines=54> */
[----:B------:R-:W-:Y:S07]  /*8050*/  LDSM.16.M88.4 R200, [R212+0x1000] ;  /* 0x00100000d4c8783b */ /* 0x000fee0000000200 */
        /* <DEDUP_REMOVED lines=19> */
[-C--:B----4-:R-:W-:Y:S08]  /*8190*/  HMMA.16816.F32 R68, R168, R172.reuse, R68 ;  /* 0x000000aca844723c */ /* 0x090ff00000001844 */
[C---:B------:R-:W-:Y:S08]  /*81a0*/  HMMA.16816.F32 R72, R184.reuse, R172, R72 ;  /* 0x000000acb848723c */ /* 0x040ff00000001848 */
[-C--:B------:R-:W-:Y:S08]  /*81b0*/  HMMA.16816.F32 R76, R184, R174.reuse, R76 ;  /* 0x000000aeb84c723c */ /* 0x080ff0000000184c */
[C---:B------:R-:W-:Y:S01]  /*81c0*/  HMMA.16816.F32 R80, R168.reuse, R174, R80 ;  /* 0x000000aea850723c */ /* 0x040fe20000001850 */
[----:B------:R-:W4:Y:S01]  /*81d0*/  LDSM.16.M88.4 R172, [R212+0x2800] ;  /* 0x00280000d4ac783b */ /* 0x000f220000000200 */
[----:B------:R-:W-:Y:S06]  /*81e0*/  DEPBAR.LE SB0, 0x0 ;  /* 0x000080000000791a */ /* 0x000fec0000000000 */
[-C--:B-1----:R-:W-:Y:S01]  /*81f0*/  HMMA.16816.F32 R84, R168, R176.reuse, R84 ;  /* 0x000000b0a854723c */ /* 0x082fe20000001854 */
[----:B------:R-:W-:Y:S07]  /*8200*/  BAR.SYNC.DEFER_BLOCKING 0x0 ;  /* 0x0000000000007b1d */ /* 0x000fee0000010000 */
[C---:B------:R-:W-:Y:S08]  /*8210*/  HMMA.16816.F32 R88, R184.reuse, R176, R88 ;  /* 0x000000b0b858723c */ /* 0x040ff00000001858 */
[-C--:B------:R-:W-:Y:S08]  /*8220*/  HMMA.16816.F32 R92, R184, R178.reuse, R92 ;  /* 0x000000b2b85c723c */ /* 0x080ff0000000185c */
[----:B------:R-:W-:Y:S08]  /*8230*/  HMMA.16816.F32 R96, R168, R178, R96 ;  /* 0x000000b2a860723c */ /* 0x000ff00000001860 */
[-C--:B--2---:R-:W-:Y:S08]  /*8240*/  HMMA.16816.F32 R4, R180, R188.reuse, R4 ;  /* 0x000000bcb404723c */ /* 0x084ff00000001804 */
        /* <DEDUP_REMOVED lines=15> */
[-C--:B-----5:R-:W-:Y:S08]  /*8340*/  HMMA.16816.F32 R68, R180, R208.reuse, R68 ;  /* 0x000000d0b444723c */ /* 0x0a0ff00000001844 */
[C---:B------:R-:W-:Y:S08]  /*8350*/  HMMA.16816.F32 R72, R192.reuse, R208, R72 ;  /* 0x000000d0c048723c */ /* 0x040ff00000001848 */
[-C--:B------:R-:W-:Y:S08]  /*8360*/  HMMA.16816.F32 R76, R192, R210.reuse, R76 ;  /* 0x000000d2c04c723c */ /* 0x080ff0000000184c */
[C---:B------:R-:W-:Y:S08]  /*8370*/  HMMA.16816.F32 R80, R180.reuse, R210, R80 ;  /* 0x000000d2b450723c */ /* 0x040ff00000001850 */
[-C--:B----4-:R-:W-:Y:S08]  /*8380*/  HMMA.16816.F32 R84, R180, R172.reuse, R84 ;  /* 0x000000acb454723c */ /* 0x090ff00000001854 */
[C---:B------:R-:W-:Y:S08]  /*8390*/  HMMA.16816.F32 R88, R192.reuse, R172, R88 ;  /* 0x000000acc058723c */ /* 0x040ff00000001858 */
[-C--:B------:R-:W-:Y:S08]  /*83a0*/  HMMA.16816.F32 R92, R192, R174.reuse, R92 ;  /* 0x000000aec05c723c */ /* 0x080ff0000000185c */
[----:B------:R-:W-:Y:S01]  /*83b0*/  HMMA.16816.F32 R96, R180, R174, R96 ;  /* 0x000000aeb460723c */ /* 0x000fe20000001860 */
[----:B------:R-:W-:-:S07]  /*83c0*/  @!P0 BRA `(.L_x_2430) ;  /* 0x000003a000008947 */ /* 0x000fce0003800000 */
[----:B------:R-:W-:Y:S01]  /*83d0*/  PLOP3.LUT P1, PT, PT, PT, UP3, 0x80, 0x0 ;  /* 0x000000000000781c */ /* 0x000fe20003f2f038 */
[----:B------:R-:W-:Y:S01]  /*83e0*/  IMAD R232, R244, 0x60, R234 ;  /* 0x00000060f4e87824 */ /* 0x000fe200078e02ea */
[----:B------:R-:W-:Y:S01]  /*83f0*/  PLOP3.LUT P0, PT, PT, PT, UP3, 0x80, 0x0 ;  /* 0x000000000000781c */ /* 0x000fe20003f0f038 */
[----:B------:R-:W-:Y:S03]  /*8400*/  IMAD.MOV.U32 R231, RZ, RZ, RZ ;  /* 0x000000ffffe77224 */ /* 0x000fe600078e00ff */
[----:B------:R-:W-:Y:S05]  /*8410*/  IADD3 R232, R232, -0x60, R233 ;  /* 0xffffffa0e8e87810 */ /* 0x000fea0007ffe0e9 */
[----:B------:R-:W-:Y:S02]  /*8420*/  IMAD.MOV.U32 R0, RZ, RZ, R232 ;  /* 0x000000ffff007224 */ /* 0x000fe400078e00e8 */
[----:B------:R-:W-:Y:S05]  /*8430*/  @P1 IMAD.HI.U32 R2, R232, c[0x0][0x2bc], RZ ;  /* 0x0000af00e8021a27 */ /* 0x000fea00078e00ff */
[----:B------:R-:W-:Y:S04]  /*8440*/  @P0 SHF.R.U32.HI R0, RZ, c[0x0][0x2c0], R2 ;  /* 0x0000b000ff000a19 */ /* 0x000fe80000011602 */
[C---:B------:R-:W-:Y:S04]  /*8450*/  @!P3 IADD3 R168, P0, R0.reuse, UR14, RZ ;  /* 0x0000000e00a8bc10 */ /* 0x040fe8000ff1e0ff */
[----:B------:R-:W-:Y:S01]  /*8460*/  @!P3 LEA.HI.X.SX32 R3, R0, UR7, 0x1, P0 ;  /* 0x000000070003bc11 */ /* 0x000fe200080f0eff */
[----:B------:R-:W-:Y:S01]  /*8470*/  IMAD.MOV R0, RZ, RZ, -R0 ;  /* 0x000000ffff007224 */ /* 0x000fe200078e0a00 */
[----:B------:R-:W-:Y:S03]  /*8480*/  @!P3 LEA R2, P0, R168, c[0x0][0x2a0], 0x2 ;  /* 0x0000a800a802ba11 */ /* 0x000fe600078010ff */
        /* <DEDUP_REMOVED lines=12> */
[----:B------:R-:W-:Y:S05]  /*8550*/  IMAD R0, R231, c[0x0][0x1f4], R0 ;  /* 0x00007d00e7007a24 */ /* 0x000fea00078e0200 */
[----:B------:R-:W-:Y:S02]  /*8560*/  IADD3.X R0, R3, UR6, R0, P0, !PT ;  /* 0x0000000603007c10 */ /* 0x000fe400087fe400 */
[C---:B------:R-:W-:Y:S04]  /*8570*/  LEA R180, P0, R2.reuse, c[0x0][0x1c8], 0x1 ;  /* 0x0000720002b47a11 */ /* 0x040fe800078008ff */
[----:B------:R-:W-:Y:S01]  /*8580*/  LEA.HI.X R0, R2, c[0x0][0x1cc], R0, 0x1, P0 ;  /* 0x0000730002007a11 */ /* 0x000fe200000f0c00 */
[----:B------:R-:W1:Y:S04]  /*8590*/  SHFL.IDX PT, R175, R180, RZ, 0x181f ;  /* 0x00181fffb4af7589 */ /* 0x000e6800000e0000 */
[----:B------:R-:W2:Y:S04]  /*85a0*/  SHFL.IDX PT, R176, R0, RZ, 0x181f ;  /* 0x00181fff00b07589 */ /* 0x000ea800000e0000 */
[----:B------:R-:W3:Y:S04]  /*85b0*/  SHFL.IDX PT, R173, R180, 0x1, 0x181f ;  /* 0x00381f00b4ad7f89 */ /* 0x000ee800000e0000 */
[----:B------:R-:W-:Y:S04]  /*85c0*/  SHFL.IDX PT, R171, R180, 0x2, 0x181f ;  /* 0x00581f00b4ab7f89 */ /* 0x000fe800000e0000 */
[----:B------:R-:W4:Y:S04]  /*85d0*/  SHFL.IDX PT, R174, R0, 0x1, 0x181f ;  /* 0x00381f0000ae7f89 */ /* 0x000f2800000e0000 */
[----:B------:R-:W5:Y:S04]  /*85e0*/  SHFL.IDX PT, R169, R180, 0x3, 0x181f ;  /* 0x00781f00b4a97f89 */ /* 0x000f6800000e0000 */
[----:B------:R-:W-:Y:S01]  /*85f0*/  SHFL.IDX PT, R172, R0, 0x2, 0x181f ;  /* 0x00581f0000ac7f89 */ /* 0x000fe200000e0000 */
[-C--:B-1----:R-:W-:Y:S03]  /*8600*/  IADD3 R178, P0, R175, R236.reuse, RZ ;  /* 0x000000ecafb27210 */ /* 0x082fe60007f1e0ff */
[----:B------:R-:W1:Y:S02]  /*8610*/  SHFL.IDX PT, R3, R180, 0x4, 0x181f ;  /* 0x00981f00b4037f89 */ /* 0x000e6400000e0000 */
[--C-:B--2---:R-:W-:Y:S02]  /*8620*/  IMAD.X R179, R176, 0x1, R235.reuse, P0 ;  /* 0x00000001b0b37824 */ /* 0x104fe400000e06eb */
[----:B------:R1:W2:Y:S01]  /*8630*/  SHFL.IDX PT, R2, R180, 0x5, 0x181f ;  /* 0x00b81f00b4027f89 */ /* 0x0002a200000e0000 */
[-C--:B---3--:R-:W-:Y:S03]  /*8640*/  IADD3 R176, P0, R173, R236.reuse, RZ ;  /* 0x000000ecadb07210 */ /* 0x088fe60007f1e0ff */
[----:B------:R3:W-:Y:S04]  /*8650*/  LDGSTS.E.BYPASS.LTC128B.128 [R229+0x3100], [R178.64], !P4 ;  /* 0x03100000b2e57fae */ /* 0x0007e8000e101d50 */
[----:B------:R-:W3:Y:S01]  /*8660*/  SHFL.IDX PT, R170, R0, 0x3, 0x181f ;  /* 0x00781f0000aa7f89 */ /* 0x000ee200000e0000 */
[--C-:B----4-:R-:W-:Y:S03]  /*8670*/  IMAD.X R177, R174, 0x1, R235.reuse, P0 ;  /* 0x00000001aeb17824 */ /* 0x110fe600000e06eb */
[----:B------:R-:W4:Y:S01]  /*8680*/  SHFL.IDX PT, R168, R0, 0x4, 0x181f ;  /* 0x00981f0000a87f89 */ /* 0x000f2200000e0000 */
[-C--:B-----5:R-:W-:Y:S03]  /*8690*/  IADD3 R174, P2, R169, R236.reuse, RZ ;  /* 0x000000eca9ae7210 */ /* 0x0a0fe60007f5e0ff */
[----:B------:R-:W5:Y:S04]  /*86a0*/  SHFL.IDX PT, R0, R0, 0x5, 0x181f ;  /* 0x00b81f0000007f89 */ /* 0x000f6800000e0000 */
[----:B------:R5:W-:Y:S01]  /*86b0*/  LDGSTS.E.BYPASS.LTC128B.128 [R229+0x3900], [R176.64], !P4 ;  /* 0x03900000b0e57fae */ /* 0x000be2000e101d50 */
[-C--:B-1----:R-:W-:Y:S02]  /*86c0*/  IADD3 R180, P1, R3, R236.reuse, RZ ;  /* 0x000000ec03b47210 */ /* 0x082fe40007f3e0ff */
[-C--:B--2---:R-:W-:Y:S02]  /*86d0*/  IADD3 R2, P0, R2, R236.reuse, RZ ;  /* 0x000000ec02027210 */ /* 0x084fe40007f1e0ff */
[----:B---3--:R-:W-:Y:S01]  /*86e0*/  IADD3 R178, P5, R171, R236, RZ ;  /* 0x000000ecabb27210 */ /* 0x008fe20007fbe0ff */
[--C-:B------:R-:W-:Y:S04]  /*86f0*/  IMAD.X R175, R170, 0x1, R235.reuse, P2 ;  /* 0x00000001aaaf7824 */ /* 0x100fe800010e06eb */
[--C-:B------:R-:W-:Y:S02]  /*8700*/  IMAD.X R179, R172, 0x1, R235.reuse, P5 ;  /* 0x00000001acb37824 */ /* 0x100fe400028e06eb */
[--C-:B----4-:R-:W-:Y:S02]  /*8710*/  IMAD.X R181, R168, 0x1, R235.reuse, P1 ;  /* 0x00000001a8b57824 */ /* 0x110fe400008e06eb */
[----:B-----5:R-:W-:Y:S01]  /*8720*/  IMAD.X R3, R0, 0x1, R235, P0 ;  /* 0x0000000100037824 */ /* 0x020fe200000e06eb */
[----:B------:R1:W-:Y:S04]  /*8730*/  LDGSTS.E.BYPASS.LTC128B.128 [R229+0x4100], [R178.64], !P4 ;  /* 0x04100000b2e57fae */ /* 0x0003e8000e101d50 */
[----:B------:R1:W-:Y:S04]  /*8740*/  LDGSTS.E.BYPASS.LTC128B.128 [R229+0x4900], [R174.64], !P4 ;  /* 0x04900000aee57fae */ /* 0x0003e8000e101d50 */
[----:B------:R1:W-:Y:S04]  /*8750*/  LDGSTS.E.BYPASS.LTC128B.128 [R229+0x5100], [R180.64], !P4 ;  /* 0x05100000b4e57fae */ /* 0x0003e8000e101d50 */
[----:B------:R1:W-:Y:S02]  /*8760*/  LDGSTS.E.BYPASS.LTC128B.128 [R229+0x5900], [R2.64], !P4 ;  /* 0x0590000002e57fae */ /* 0x0003e4000e101d50 */
.L_x_2430:
[----:B------:R-:W-:Y:S01]  /*8770*/  IMAD.MOV.U32 R171, RZ, RZ, R237 ;  /* 0x000000ffffab7224 */ /* 0x000fe200078e00ed */
[----:B------:R-:W-:Y:S01]  /*8780*/  PLOP3.LUT P1, PT, PT, PT, UP2, 0x80, 0x0 ;  /* 0x000000000000781c */ /* 0x000fe20003f2f028 */
[----:B------:R-:W0:Y:S01]  /*8790*/  LDGDEPBAR ;  /* 0x00000000000079af */ /* 0x000e220000000000 */
[----:B------:R-:W-:Y:S01]  /*87a0*/  PLOP3.LUT P0, PT, PT, PT, UP2, 0x80, 0x0 ;  /* 0x000000000000781c */ /* 0x000fe20003f0f028 */
[----:B------:R-:W-:Y:S05]  /*87b0*/  IMAD R170, R244, -0x60, RZ ;  /* 0xffffffa0f4aa7824 */ /* 0x000fea00078e02ff */
[----:B-1----:R-:W-:Y:S05]  /*87c0*/  IADD3 R2, -R238, 0x1, R170 ;  /* 0x00000001ee027810 */ /* 0x002fea0007ffe1aa */
[----:B------:R-:W-:Y:S05]  /*87d0*/  @P1 IMAD.HI.U32 R0, R237, c[0x0][0x2c8], RZ ;  /* 0x0000b200ed001a27 */ /* 0x000fea00078e00ff */
[----:B------:R-:W-:Y:S01]  /*87e0*/  @P0 SHF.R.U32.HI R171, RZ, c[0x0][0x2cc], R0 ;  /* 0x0000b300ffab0a19 */ /* 0x000fe20000011600 */
[----:B------:R-:W-:Y:S01]  /*87f0*/  IMAD.MOV.U32 R0, RZ, RZ, c[0x0][0x2ac] ;  /* 0x0000ab00ff007624 */ /* 0x000fe200078e00ff */
[----:B------:R-:W-:Y:S03]  /*8800*/  PLOP3.LUT P0, PT, PT, PT, UP1, 0x40, 0x0 ;  /* 0x000000000000781c */ /* 0x000fe60003f0e818 */
[----:B------:R-:W1:Y:S01]  /*8810*/  SHFL.IDX PT, R168, R171, RZ, 0x1c1f ;  /* 0x001c1fffaba87589 */ /* 0x000e6200000e0000 */
        /* <DEDUP_REMOVED lines=22> */
.L_x_2433:
[----:B------:R-:W-:Y:S04]  /*8980*/  MOV R0, c[0x0][0x32c] ;  /* 0x0000cb0000007a02 */ /* 0x000fe80000000f00 */
[----:B------:R-:W-:Y:S11]  /*8990*/  ISETP.NE.AND P0, PT, R0, 0x1, PT ;  /* 0x000000010000780c */ /* 0x000ff60003f05270 */
[----:B------:R-:W-:Y:S02]  /*89a0*/  @!UPT UIADD3 URZ, URZ, URZ, URZ ;  /* 0x0000003f3f3ff290 */ /* 0x000fe4000fffe03f */
[----:B------:R-:W-:Y:S05]  /*89b0*/  @P0 IMAD.HI.U32 R0, R168, c[0x0][0x330], RZ ;  /* 0x0000cc00a8000a27 */ /* 0x000fea00078e00ff */
[----:B------:R-:W-:Y:S02]  /*89c0*/  @P0 SHF.R.U32.HI R168, RZ, c[0x0][0x334], R0 ;  /* 0x0000cd00ffa80a19 */ /* 0x000fe40000011600 */
.L_x_2434:
[----:B------:R-:W-:Y:S05]  /*89d0*/  BSYNC B0 ;  /* 0x0000000000007941 */ /* 0x000fea0003800000 */
.L_x_2432:
[----:B------:R-:W-:Y:S04]  /*89e0*/  IMAD.IADD R0, R170, 0x1, -R238 ;  /* 0x00000001aa007824 */ /* 0x000fe800078e0aee */
[----:B------:R-:W-:Y:S05]  /*89f0*/  IMAD R168, R168, c[0x0][0x32c], R0 ;  /* 0x0000cb00a8a87a24 */ /* 0x000fea00078e0200 */
[----:B------:R-:W-:Y:S02]  /*8a00*/  IADD3 R0, R168, c[0x0][0x32c], RZ ;  /* 0x0000cb00a8007a10 */ /* 0x000fe40007ffe0ff */
[----:B------:R-:W-:Y:S02]  /*8a10*/  IMNMX R180, R180, R168, !PT ;  /* 0x000000a8b4b47217 */ /* 0x000fe40007800200 */
[----:B------:R-:W-:Y:S02]  /*8a20*/  IMNMX R183, R183, R0, PT ;  /* 0x00000000b7b77217 */ /* 0x000fe40003800200 */
.L_x_2431:
[----:B------:R-:W-:Y:S01]  /*8a30*/  PLOP3.LUT P0, PT, PT, PT, UP1, 0x40, 0x0 ;  /* 0x000000000000781c */ /* 0x000fe20003f0e818 */
[----:B------:R-:W1:Y:S02]  /*8a40*/  SHFL.IDX PT, R168, R171, 0x1, 0x1c1f ;  /* 0x003c1f00aba87f89 */ /* 0x000e6400000e0000 */
[----:B-1----:R-:W-:Y:S01]  /*8a50*/  IADD3 R177, R2, R168, RZ ;  /* 0x000000a802b17210 */ /* 0x002fe20007ffe0ff */
[----:B------:R-:W-:Y:S09]  /*8a60*/  IMAD.IADD R181, R3, 0x1, R168 ;  /* 0x0000000103b57824 */ /* 0x000ff200078e02a8 */
        /* <DEDUP_REMOVED lines=16> */
.L_x_2437:
[----:B------:R-:W-:Y:S04]  /*8b70*/  MOV R0, 0x1 ;  /* 0x0000000100007802 */ /* 0x000fe80000000f00 */
[----:B------:R-:W-:Y:S11]  /*8b80*/  ISETP.NE.AND P0, PT, R0, c[0x0][0x32c], PT ;  /* 0x0000cb0000007a0c */ /* 0x000ff60003f05270 */
[----:B------:R-:W-:Y:S02]  /*8b90*/  @!UPT UIADD3 URZ, URZ, URZ, URZ ;  /* 0x0000003f3f3ff290 */ /* 0x000fe4000fffe03f */
[----:B------:R-:W-:Y:S05]  /*8ba0*/  @P0 IMAD.HI.U32 R0, R168, c[0x0][0x330], RZ ;  /* 0x0000cc00a8000a27 */ /* 0x000fea00078e00ff */
[----:B------:R-:W-:Y:S02]  /*8bb0*/  @P0 SHF.R.U32.HI R168, RZ, c[0x0][0x334], R0 ;  /* 0x0000cd00ffa80a19 */ /* 0x000fe40000011600 */
.L_x_2438:
[----:B------:R-:W-:Y:S05]  /*8bc0*/  BSYNC B0 ;  /* 0x0000000000007941 */ /* 0x000fea0003800000 */
.L_x_2436:
[----:B------:R-:W-:Y:S04]  /*8bd0*/  IMAD.IADD R0, R170, 0x1, -R238 ;  /* 0x00000001aa007824 */ /* 0x000fe800078e0aee */
[----:B------:R-:W-:Y:S05]  /*8be0*/  IMAD R0, R168, c[0x0][0x32c], R0 ;  /* 0x0000cb00a8007a24 */ /* 0x000fea00078e0200 */
[----:B------:R-:W-:Y:S02]  /*8bf0*/  IADD3 R168, R0, c[0x0][0x32c], RZ ;  /* 0x0000cb0000a87a10 */ /* 0x000fe40007ffe0ff */
[----:B------:R-:W-:Y:S02]  /*8c00*/  IMNMX R177, R177, R0, !PT ;  /* 0x00000000b1b17217 */ /* 0x000fe40007800200 */
[----:B------:R-:W-:Y:S02]  /*8c10*/  IMNMX R181, R181, R168, PT ;  /* 0x000000a8b5b57217 */ /* 0x000fe40003800200 */
.L_x_2435:
        /* <DEDUP_REMOVED lines=20> */
.L_x_2441:
[----:B------:R-:W-:Y:S04]  /*8d60*/  MOV R0, c[0x0][0x32c] ;  /* 0x0000cb0000007a02 */ /* 0x000fe80000000f00 */
[----:B------:R-:W-:Y:S11]  /*8d70*/  ISETP.NE.AND P0, PT, R0, 0x1, PT ;  /* 0x000000010000780c */ /* 0x000ff60003f05270 */
[----:B------:R-:W-:Y:S02]  /*8d80*/  @!UPT UIADD3 URZ, URZ, URZ, URZ ;  /* 0x0000003f3f3ff290 */ /* 0x000fe4000fffe03f */
[----:B------:R-:W-:Y:S05]  /*8d90*/  @P0 IMAD.HI.U32 R0, R168, c[0x0][0x330], RZ ;  /* 0x0000cc00a8000a27 */ /* 0x000fea00078e00ff */
[----:B------:R-:W-:Y:S02]  /*8da0*/  @P0 SHF.R.U32.HI R168, RZ, c[0x0][0x334], R0 ;  /* 0x0000cd00ffa80a19 */ /* 0x000fe40000011600 */
.L_x_2442:
[----:B------:R-:W-:Y:S05]  /*8db0*/  BSYNC B0 ;  /* 0x0000000000007941 */ /* 0x000fea0003800000 */
.L_x_2440:
[----:B------:R-:W-:Y:S04]  /*8dc0*/  IMAD.IADD R0, R170, 0x1, -R238 ;  /* 0x00000001aa007824 */ /* 0x000fe800078e0aee */
[----:B------:R-:W-:Y:S05]  /*8dd0*/  IMAD R0, R168, c[0x0][0x32c], R0 ;  /* 0x0000cb00a8007a24 */ /* 0x000fea00078e0200 */
[----:B------:R-:W-:Y:S02]  /*8de0*/  IADD3 R168, R0, c[0x0][0x32c], RZ ;  /* 0x0000cb0000a87a10 */ /* 0x000fe40007ffe0ff */
[----:B------:R-:W-:Y:S02]  /*8df0*/  IMNMX R174, R174, R0, !PT ;  /* 0x00000000aeae7217 */ /* 0x000fe40007800200 */
[----:B------:R-:W-:Y:S02]  /*8e00*/  IMNMX R175, R175, R168, PT ;  /* 0x000000a8afaf7217 */ /* 0x000fe40003800200 */
.L_x_2439:
[C---:B------:R-:W-:Y:S02]  /*8e10*/  ISETP.GE.AND P1, PT, R170.reuse, 0x9, PT ;  /* 0x00000009aa00780c */ /* 0x040fe40003f26270 */
[----:B------:R-:W-:Y:S02]  /*8e20*/  ISETP.GE.AND P5, PT, R170, 0xa, PT ;  /* 0x0000000aaa00780c */ /* 0x000fe40003fa6270 */
[----:B------:R-:W-:Y:S02]  /*8e30*/  ISETP.GT.AND P0, PT, R180, 0x8, !P1 ;  /* 0x00000008b400780c */ /* 0x000fe40004f04270 */
[----:B------:R-:W-:Y:S02]  /*8e40*/  P2R R173, PR, RZ, 0x2 ;  /* 0x00000002ffad7803 */ /* 0x000fe40000000000 */
[----:B------:R-:W-:Y:S02]  /*8e50*/  ISETP.LT.OR P0, PT, R183, 0x9, P0 ;  /* 0x00000009b700780c */ /* 0x000fe40000701670 */
[C---:B------:R-:W-:Y:S02]  /*8e60*/  ISETP.GT.AND P1, PT, R177.reuse, 0x8, !P1 ;  /* 0x00000008b100780c */ /* 0x040fe40004f24270 */
[----:B------:R-:W-:Y:S02]  /*8e70*/  P2R R179, PR, RZ, 0x10 ;  /* 0x00000010ffb37803 */ /* 0x000fe40000000000 */
[----:B------:R-:W-:Y:S02]  /*8e80*/  FSEL R169, R16, -INF , !P0 ;  /* 0xff80000010a97808 */ /* 0x000fe40004000000 */
[----:B------:R-:W-:Y:S02]  /*8e90*/  ISETP.GT.AND P0, PT, R177, 0x9, !P5 ;  /* 0x00000009b100780c */ /* 0x000fe40006f04270 */
[C---:B------:R-:W-:Y:S02]  /*8ea0*/  ISETP.LT.OR P1, PT, R181.reuse, 0x9, P1 ;  /* 0x00000009b500780c */ /* 0x040fe40000f21670 */
[----:B------:R-:W-:Y:S02]  /*8eb0*/  ISETP.GE.AND P4, PT, R170, 0x11, PT ;  /* 0x00000011aa00780c */ /* 0x000fe40003f86270 */
[----:B------:R-:W-:Y:S02]  /*8ec0*/  ISETP.LT.OR P0, PT, R181, 0xa, P0 ;  /* 0x0000000ab500780c */ /* 0x000fe40000701670 */
[----:B------:R-:W-:Y:S02]  /*8ed0*/  FSEL R0, R18, -INF , !P1 ;  /* 0xff80000012007808 */ /* 0x000fe40004800000 */
[----:B------:R-:W-:Y:S02]  /*8ee0*/  ISETP.GT.AND P1, PT, R180, 0x10, !P4 ;  /* 0x00000010b400780c */ /* 0x000fe40006724270 */
[----:B------:R-:W-:Y:S02]  /*8ef0*/  P2R R176, PR, RZ, 0x8 ;  /* 0x00000008ffb07803 */ /* 0x000fe40000000000 */
[----:B------:R-:W-:Y:S02]  /*8f00*/  FSEL R19, R19, -INF , !P0 ;  /* 0xff80000013137808 */ /* 0x000fe40004000000 */
[C---:B------:R-:W-:Y:S02]  /*8f10*/  ISETP.LT.OR P0, PT, R183.reuse, 0x11, P1 ;  /* 0x00000011b700780c */ /* 0x040fe40000f01670 */
[----:B------:R-:W-:Y:S02]  /*8f20*/  ISETP.GE.AND P3, PT, R170, 0x12, PT ;  /* 0x00000012aa00780c */ /* 0x000fe40003f66270 */
[----:B------:R-:W-:Y:S02]  /*8f30*/  ISETP.GT.AND P2, PT, R180, 0x9, !P5 ;  /* 0x00000009b400780c */ /* 0x000fe40006f44270 */
[----:B------:R-:W-:Y:S02]  /*8f40*/  FSEL R20, R20, -INF , !P0 ;  /* 0xff80000014147808 */ /* 0x000fe40004000000 */
[----:B------:R-:W-:Y:S02]  /*8f50*/  ISETP.GT.AND P0, PT, R180, 0x11, !P3 ;  /* 0x00000011b400780c */ /* 0x000fe40005f04270 */
[C---:B------:R-:W-:Y:S02]  /*8f60*/  ISETP.LT.OR P2, PT, R183.reuse, 0xa, P2 ;  /* 0x0000000ab700780c */ /* 0x040fe40001741670 */
[----:B------:R-:W-:Y:S02]  /*8f70*/  ISETP.LT.OR P0, PT, R183, 0x12, P0 ;  /* 0x00000012b700780c */ /* 0x000fe40000701670 */
[----:B------:R-:W-:Y:S02]  /*8f80*/  FSEL R168, R17, -INF , !P2 ;  /* 0xff80000011a87808 */ /* 0x000fe40005000000 */
[----:B------:R-:W-:Y:S02]  /*8f90*/  FSEL R17, R21, -INF , !P0 ;  /* 0xff80000015117808 */ /* 0x000fe40004000000 */
[----:B------:R-:W-:Y:S02]  /*8fa0*/  ISETP.GT.AND P0, PT, R177, 0x10, !P4 ;  /* 0x00000010b100780c */ /* 0x000fe40006704270 */
[C---:B------:R-:W-:Y:S02]  /*8fb0*/  ISETP.GE.AND P2, PT, R170.reuse, 0x19, PT ;  /* 0x00000019aa00780c */ /* 0x040fe40003f46270 */
[----:B------:R-:W-:Y:S02]  /*8fc0*/  ISETP.LT.OR P0, PT, R181, 0x11, P0 ;  /* 0x00000011b500780c */ /* 0x000fe40000701670 */
[----:B------:R-:W-:Y:S02]  /*8fd0*/  ISETP.GE.AND P1, PT, R170, 0x1a, PT ;  /* 0x0000001aaa00780c */ /* 0x000fe40003f26270 */
[----:B------:R-:W-:Y:S02]  /*8fe0*/  FSEL R18, R22, -INF , !P0 ;  /* 0xff80000016127808 */ /* 0x000fe40004000000 */
[----:B------:R-:W-:Y:S02]  /*8ff0*/  ISETP.GT.AND P0, PT, R177, 0x11, !P3 ;  /* 0x00000011b100780c */ /* 0x000fe40005f04270 */
[----:B------:R-:W-:Y:S02]  /*9000*/  P2R R22, PR, RZ, 0x4 ;  /* 0x00000004ff167803 */ /* 0x000fe40000000000 */
[----:B------:R-:W-:Y:S02]  /*9010*/  ISETP.LT.OR P0, PT, R181, 0x12, P0 ;  /* 0x00000012b500780c */ /* 0x000fe40000701670 */
[----:B------:R-:W-:Y:S02]  /*9020*/  P2R R21, PR, RZ, 0x2 ;  /* 0x00000002ff157803 */ /* 0x000fe40000000000 */
[----:B------:R-:W-:Y:S02]  /*9030*/  FSEL R16, R23, -INF , !P0 ;  /* 0xff80000017107808 */ /* 0x000fe40004000000 */
[----:B------:R-:W-:Y:S02]  /*9040*/  ISETP.GT.AND P0, PT, R180, 0x18, !P2 ;  /* 0x00000018b400780c */ /* 0x000fe40005704270 */
[----:B------:R-:W-:Y:S02]  /*9050*/  P2R R178, PR, RZ, 0x10 ;  /* 0x00000010ffb27803 */ /* 0x000fe40000000000 */
[C---:B------:R-:W-:Y:S02]  /*9060*/  ISETP.LT.OR P0, PT, R183.reuse, 0x19, P0 ;  /* 0x00000019b700780c */ /* 0x040fe40000701670 */
[----:B------:R-:W-:Y:S02]  /*9070*/  ISETP.GE.AND P4, PT, R170, 0x4a, PT ;  /* 0x0000004aaa00780c */ /* 0x000fe40003f86270 */
[----:B------:R-:W-:Y:S02]  /*9080*/  FSEL R32, R32, -INF , !P0 ;  /* 0xff80000020207808 */ /* 0x000fe40004000000 */
[----:B------:R-:W-:Y:S02]  /*9090*/  ISETP.GT.AND P0, PT, R180, 0x19, !P1 ;  /* 0x00000019b400780c */ /* 0x000fe40004f04270 */
[C---:B------:R-:W-:Y:S02]  /*90a0*/  ISETP.GE.AND P6, PT, R170.reuse, 0x52, PT ;  /* 0x00000052aa00780c */ /* 0x040fe40003fc6270 */
[----:B------:R-:W-:Y:S02]  /*90b0*/  ISETP.LT.OR P0, PT, R183, 0x1a, P0 ;  /* 0x0000001ab700780c */ /* 0x000fe40000701670 */
[----:B------:R-:W-:Y:S02]  /*90c0*/  P2R R182, PR, RZ, 0x8 ;  /* 0x00000008ffb67803 */ /* 0x000fe40000000000 */
[----:B------:R-:W-:Y:S02]  /*90d0*/  FSEL R33, R33, -INF , !P0 ;  /* 0xff80000021217808 */ /* 0x000fe40004000000 */
[----:B------:R-:W-:Y:S02]  /*90e0*/  ISETP.GT.AND P0, PT, R177, 0x18, !P2 ;  /* 0x00000018b100780c */ /* 0x000fe40005704270 */
[----:B------:R-:W-:Y:S02]  /*90f0*/  ISETP.GE.AND P2, PT, R170, 0x21, PT ;  /* 0x00000021aa00780c */ /* 0x000fe40003f46270 */
        /* <DEDUP_REMOVED lines=10> */
[C---:B------:R-:W-:Y:S02]  /*91a0*/  ISETP.LT.OR P0, PT, R183.reuse, 0x21, P0 ;  /* 0x00000021b700780c */ /* 0x040fe40000701670 */
[----:B------:R-:W-:Y:S02]  /*91b0*/  P2R R172, PR, RZ, 0x20 ;  /* 0x00000020ffac7803 */ /* 0x000fe40000000000 */
[----:B------:R-:W-:Y:S02]  /*91c0*/  FSEL R190, R36, -INF , !P0 ;  /* 0xff80000024be7808 */ /* 0x000fe40004000000 */
[----:B------:R-:W-:Y:S02]  /*91d0*/  ISETP.GT.AND P0, PT, R180, 0x21, !P1 ;  /* 0x00000021b400780c */ /* 0x000fe40004f04270 */
[C---:B------:R-:W-:Y:S02]  /*91e0*/  ISETP.GE.AND P5, PT, R170.reuse, 0x59, PT ;  /* 0x00000059aa00780c */ /* 0x040fe40003fa6270 */
[----:B------:R-:W-:Y:S04]  /*91f0*/  ISETP.LT.OR P0, PT, R183, 0x22, P0 ;  /* 0x00000022b700780c */ /* 0x000fe80000701670 */
[----:B------:R-:W-:Y:S02]  /*9200*/  FSEL R36, R37, -INF , !P0 ;  /* 0xff80000025247808 */ /* 0x000fe40004000000 */
[----:B------:R-:W-:Y:S02]  /*9210*/  ISETP.GT.AND P0, PT, R177, 0x20, !P2 ;  /* 0x00000020b100780c */ /* 0x000fe40005704270 */
[----:B------:R-:W-:Y:S01]  /*9220*/  ISETP.GE.AND P2, PT, R170, 0x29, PT ;  /* 0x00000029aa00780c */ /* 0x000fe20003f46270 */
[----:B------:R1:W-:Y:S01]  /*9230*/  STL [R1+0x10], R36 ;  /* 0x0000102401007387 */ /* 0x0003e20000100800 */
[----:B------:R-:W-:Y:S02]  /*9240*/  ISETP.LT.OR P0, PT, R181, 0x21, P0 ;  /* 0x00000021b500780c */ /* 0x000fe40000701670 */
[----:B------:R-:W-:Y:S02]  /*9250*/  P2R R37, PR, RZ, 0x4 ;  /* 0x00000004ff257803 */ /* 0x000fe40000000000 */
[----:B-1----:R-:W-:Y:S02]  /*9260*/  FSEL R36, R38, -INF , !P0 ;  /* 0xff80000026247808 */ /* 0x002fe40004000000 */
[----:B------:R-:W-:Y:S02]  /*9270*/  ISETP.GT.AND P0, PT, R177, 0x21, !P1 ;  /* 0x00000021b100780c */ /* 0x000fe40004f04270 */
[----:B------:R-:W-:Y:S01]  /*9280*/  ISETP.GE.AND P1, PT, R170, 0x2a, PT ;  /* 0x0000002aaa00780c */ /* 0x000fe20003f26270 */
[----:B------:R1:W-:Y:S01]  /*9290*/  STL [R1+0xc], R36 ;  /* 0x00000c2401007387 */ /* 0x0003e20000100800 */
[----:B------:R-:W-:Y:S04]  /*92a0*/  ISETP.LT.OR P0, PT, R181, 0x22, P0 ;  /* 0x00000022b500780c */ /* 0x000fe80000701670 */
[----:B------:R-:W-:Y:S02]  /*92b0*/  FSEL R211, R39, -INF , !P0 ;  /* 0xff80000027d37808 */ /* 0x000fe40004000000 */
[----:B------:R-:W-:Y:S04]  /*92c0*/  ISETP.GT.AND P0, PT, R180, 0x28, !P2 ;  /* 0x00000028b400780c */ /* 0x000fe80005704270 */
[C---:B------:R-:W-:Y:S04]  /*92d0*/  ISETP.LT.OR P0, PT, R183.reuse, 0x29, P0 ;  /* 0x00000029b700780c */ /* 0x040fe80000701670 */
[----:B------:R-:W-:Y:S02]  /*92e0*/  FSEL R196, R48, -INF , !P0 ;  /* 0xff80000030c47808 */ /* 0x000fe40004000000 */
[----:B------:R-:W-:Y:S02]  /*92f0*/  ISETP.GT.AND P0, PT, R180, 0x29, !P1 ;  /* 0x00000029b400780c */ /* 0x000fe40004f04270 */
[----:B------:R-:W-:Y:S02]  /*9300*/  P2R R48, PR, RZ, 0x10 ;  /* 0x00000010ff307803 */ /* 0x000fe40000000000 */
[----:B------:R-:W-:Y:S04]  /*9310*/  ISETP.LT.OR P0, PT, R183, 0x2a, P0 ;  /* 0x0000002ab700780c */ /* 0x000fe80000701670 */
[----:B------:R-:W-:Y:S02]  /*9320*/  FSEL R188, R49, -INF , !P0 ;  /* 0xff80000031bc7808 */ /* 0x000fe40004000000 */
[----:B------:R-:W-:Y:S02]  /*9330*/  ISETP.GT.AND P0, PT, R177, 0x28, !P2 ;  /* 0x00000028b100780c */ /* 0x000fe40005704270 */
[----:B------:R-:W-:Y:S02]  /*9340*/  ISETP.GE.AND P2, PT, R170, 0x31, PT ;  /* 0x00000031aa00780c */ /* 0x000fe40003f46270 */
[----:B------:R-:W-:Y:S02]  /*9350*/  ISETP.LT.OR P0, PT, R181, 0x29, P0 ;  /* 0x00000029b500780c */ /* 0x000fe40000701670 */
[----:B-1----:R-:W-:Y:S02]  /*9360*/  P2R R36, PR, RZ, 0x2 ;  /* 0x00000002ff247803 */ /* 0x002fe40000000000 */
[----:B------:R-:W-:Y:S02]  /*9370*/  FSEL R205, R50, -INF , !P0 ;  /* 0xff80000032cd7808 */ /* 0x000fe40004000000 */
[----:B------:R-:W-:Y:S02]  /*9380*/  ISETP.GT.AND P0, PT, R177, 0x29, !P1 ;  /* 0x00000029b100780c */ /* 0x000fe40004f04270 */
[----:B------:R-:W-:Y:S02]  /*9390*/  ISETP.GE.AND P1, PT, R170, 0x32, PT ;  /* 0x00000032aa00780c */ /* 0x000fe40003f26270 */
[----:B------:R-:W-:Y:S02]  /*93a0*/  ISETP.LT.OR P0, PT, R181, 0x2a, P0 ;  /* 0x0000002ab500780c */ /* 0x000fe40000701670 */
[----:B------:R-:W-:Y:S02]  /*93b0*/  P2R R39, PR, RZ, 0x4 ;  /* 0x00000004ff277803 */ /* 0x000fe40000000000 */
[----:B------:R-:W-:Y:S02]  /*93c0*/  FSEL R251, R51, -INF , !P0 ;  /* 0xff80000033fb7808 */ /* 0x000fe40004000000 */
[----:B------:R-:W-:Y:S02]  /*93d0*/  ISETP.GT.AND P0, PT, R180, 0x30, !P2 ;  /* 0x00000030b400780c */ /* 0x000fe40005704270 */
[----:B------:R-:W-:Y:S02]  /*93e0*/  P2R R38, PR, RZ, 0x2 ;  /* 0x00000002ff267803 */ /* 0x000fe40000000000 */
[C---:B------:R-:W-:Y:S04]  /*93f0*/  ISETP.LT.OR P0, PT, R183.reuse, 0x31, P0 ;  /* 0x00000031b700780c */ /* 0x040fe80000701670 */
[----:B------:R-:W-:Y:S02]  /*9400*/  FSEL R208, R52, -INF , !P0 ;  /* 0xff80000034d07808 */ /* 0x000fe40004000000 */
[----:B------:R-:W-:Y:S04]  /*9410*/  ISETP.GT.AND P0, PT, R180, 0x31, !P1 ;  /* 0x00000031b400780c */ /* 0x000fe80004f04270 */
[----:B------:R-:W-:Y:S04]  /*9420*/  ISETP.LT.OR P0, PT, R183, 0x32, P0 ;  /* 0x00000032b700780c */ /* 0x000fe80000701670 */
        /* <DEDUP_REMOVED lines=46> */
[----:B------:R-:W-:Y:S04]  /*9710*/  ISETP.GT.AND P0, PT, R180, 0x49, !P4 ;  /* 0x00000049b400780c */ /* 0x000fe80006704270 */
[----:B------:R-:W-:Y:S04]  /*9720*/  ISETP.LT.OR P0, PT, R183, 0x4a, P0 ;  /* 0x0000004ab700780c */ /* 0x000fe80000701670 */
[----:B------:R-:W-:Y:S02]  /*9730*/  FSEL R203, R81, -INF , !P0 ;  /* 0xff80000051cb7808 */ /* 0x000fe40004000000 */
[----:B------:R-:W-:Y:S02]  /*9740*/  ISETP.GT.AND P0, PT, R177, 0x48, !P1 ;  /* 0x00000048b100780c */ /* 0x000fe40004f04270 */
[----:B------:R-:W-:Y:S02]  /*9750*/  ISETP.GE.AND P1, PT, R170, 0x51, PT ;  /* 0x00000051aa00780c */ /* 0x000fe40003f26270 */
        /* <DEDUP_REMOVED lines=19> */
[----:B------:R-:W-:Y:S04]  /*9890*/  ISETP.GT.AND P0, PT, R180, RZ, !P3 ;  /* 0x000000ffb400720c */ /* 0x000fe80005f04270 */
        /* <DEDUP_REMOVED lines=9> */
[----:B------:R-:W-:Y:S04]  /*9930*/  ISETP.LT.OR P0, PT, R181, 0x1, P0 ;  /* 0x00000001b500780c */ /* 0x000fe80000701670 */
[----:B------:R-:W-:Y:S02]  /*9940*/  FSEL R6, R6, -INF , !P0 ;  /* 0xff80000006067808 */ /* 0x000fe40004000000 */
[----:B------:R-:W-:Y:S04]  /*9950*/  ISETP.GT.AND P0, PT, R180, 0x58, !P5 ;  /* 0x00000058b400780c */ /* 0x000fe80006f04270 */
[C---:B------:R-:W-:Y:S04]  /*9960*/  ISETP.LT.OR P0, PT, R183.reuse, 0x59, P0 ;  /* 0x00000059b700780c */ /* 0x040fe80000701670 */
[----:B------:R-:W-:Y:S02]  /*9970*/  FSEL R186, R96, -INF , !P0 ;  /* 0xff80000060ba7808 */ /* 0x000fe40004000000 */
[----:B------:R-:W-:Y:S04]  /*9980*/  ISETP.GE.AND P0, PT, R170, 0x5a, PT ;  /* 0x0000005aaa00780c */ /* 0x000fe80003f06270 */
        /* <DEDUP_REMOVED lines=10> */
[----:B------:R-:W-:Y:S02]  /*9a30*/  ISETP.NE.AND P4, PT, R48, RZ, PT ;  /* 0x000000ff3000720c */ /* 0x000fe40003f85270 */
        /* <DEDUP_REMOVED lines=22> */
[----:B------:R-:W-:Y:S01]  /*9ba0*/  ISETP.NE.AND P2, PT, R21, RZ, PT ;  /* 0x000000ff1500720c */ /* 0x000fe20003f45270 */
[----:B------:R-:W1:Y:S03]  /*9bb0*/  SHFL.IDX PT, R28, R171, 0x3, 0x1c1f ;  /* 0x007c1f00ab1c7f89 */ /* 0x000e6600000e0000 */
[----:B------:R-:W-:Y:S04]  /*9bc0*/  ISETP.GT.AND P2, PT, R174, 0x19, !P2 ;  /* 0x00000019ae00780c */ /* 0x000fe80005744270 */
[----:B------:R-:W-:Y:S04]  /*9bd0*/  ISETP.LT.OR P2, PT, R175, 0x1a, P2 ;  /* 0x0000001aaf00780c */ /* 0x000fe80001741670 */
[----:B------:R-:W-:Y:S02]  /*9be0*/  FSEL R48, R29, -INF , !P2 ;  /* 0xff8000001d307808 */ /* 0x000fe40005000000 */
[----:B------:R-:W-:Y:S04]  /*9bf0*/  ISETP.NE.AND P2, PT, R184, RZ, PT ;  /* 0x000000ffb800720c */ /* 0x000fe80003f45270 */
[----:B------:R-:W-:Y:S04]  /*9c00*/  ISETP.GT.AND P2, PT, R174, 0x20, !P2 ;  /* 0x00000020ae00780c */ /* 0x000fe80005744270 */
[----:B------:R-:W-:Y:S01]  /*9c10*/  ISETP.LT.OR P2, PT, R175, 0x21, P2 ;  /* 0x00000021af00780c */ /* 0x000fe20001741670 */
[--C-:B-1----:R-:W-:Y:S03]  /*9c20*/  IMAD.IADD R24, R3, 0x1, R28.reuse ;  /* 0x0000000103187824 */ /* 0x102fe600078e021c */
[----:B------:R-:W-:Y:S01]  /*9c30*/  FSEL R40, R40, -INF , !P2 ;  /* 0xff80000028287808 */ /* 0x000fe20005000000 */
[----:B------:R-:W-:Y:S01]  /*9c40*/  IMAD.IADD R25, R2, 0x1, R28 ;  /* 0x0000000102197824 */ /* 0x000fe200078e021c */
        /* <DEDUP_REMOVED lines=38> */
[----:B------:R-:W-:Y:S04]  /*9eb0*/  ISETP.LT.OR P2, PT, R175, 0x49, P2 ;  /* 0x00000049af00780c */ /* 0x000fe80001741670 */
[----:B------:R-:W-:Y:S02]  /*9ec0*/  FSEL R207, R76, -INF , !P2 ;  /* 0xff8000004ccf7808 */ /* 0x000fe40005000000 */
[C---:B------:R-:W-:Y:S02]  /*9ed0*/  ISETP.GT.AND P2, PT, R174.reuse, 0x49, !P4 ;  /* 0x00000049ae00780c */ /* 0x040fe40006744270 */
[----:B------:R-:W-:Y:S02]  /*9ee0*/  ISETP.NE.AND P4, PT, R179, RZ, PT ;  /* 0x000000ffb300720c */ /* 0x000fe40003f85270 */
        /* <DEDUP_REMOVED lines=11> */
[----:B------:R-:W-:Y:S02]  /*9fa0*/  ISETP.GT.AND P2, PT, R174, RZ, !P3 ;  /* 0x000000ffae00720c */ /* 0x000fe40005f44270 */
[----:B------:R-:W-:Y:S02]  /*9fb0*/  ISETP.NE.AND P3, PT, R176, RZ, PT ;  /* 0x000000ffb000720c */ /* 0x000fe40003f65270 */
[C---:B------:R-:W-:Y:S04]  /*9fc0*/  ISETP.LT.OR P2, PT, R175.reuse, 0x1, P2 ;  /* 0x00000001af00780c */ /* 0x040fe80001741670 */
[----:B------:R-:W-:Y:S02]  /*9fd0*/  FSEL R8, R8, -INF , !P2 ;  /* 0xff80000008087808 */ /* 0x000fe40005000000 */
[----:B------:R-:W-:Y:S04]  /*9fe0*/  ISETP.GT.AND P2, PT, R174, 0x59, !P0 ;  /* 0x00000059ae00780c */ /* 0x000fe80004744270 */
[----:B------:R-:W-:Y:S04]  /*9ff0*/  ISETP.LT.OR P2, PT, R175, 0x5a, P2 ;  /* 0x0000005aaf00780c */ /* 0x000fe80001741670 */
        /* <DEDUP_REMOVED lines=19> */
.L_x_2445:
[----:B------:R-:W-:Y:S04]  /*a130*/  MOV R2, c[0x0][0x32c] ;  /* 0x0000cb0000027a02 */ /* 0x000fe80000000f00 */
[----:B------:R-:W-:Y:S11]  /*a140*/  ISETP.NE.AND P2, PT, R2, 0x1, PT ;  /* 0x000000010200780c */ /* 0x000ff60003f45270 */
[----:B------:R-:W-:Y:S02]  /*a150*/  @!UPT UIADD3 URZ, URZ, URZ, URZ ;  /* 0x0000003f3f3ff290 */ /* 0x000fe4000fffe03f */
[----:B------:R-:W-:Y:S05]  /*a160*/  @P2 IMAD.HI.U32 R2, R28, c[0x0][0x330], RZ ;  /* 0x0000cc001c022a27 */ /* 0x000fea00078e00ff */
[----:B------:R-:W-:Y:S02]  /*a170*/  @P2 SHF.R.U32.HI R28, RZ, c[0x0][0x334], R2 ;  /* 0x0000cd00ff1c2a19 */ /* 0x000fe40000011602 */
.L_x_2446:
[----:B------:R-:W-:Y:S05]  /*a180*/  BSYNC B0 ;  /* 0x0000000000007941 */ /* 0x000fea0003800000 */
.L_x_2444:
[----:B------:R-:W-:Y:S04]  /*a190*/  IMAD.IADD R170, R170, 0x1, -R238 ;  /* 0x00000001aaaa7824 */ /* 0x000fe800078e0aee */
[----:B------:R-:W-:Y:S05]  /*a1a0*/  IMAD R170, R28, c[0x0][0x32c], R170 ;  /* 0x0000cb001caa7a24 */ /* 0x000fea00078e02aa */
[----:B------:R-:W-:Y:S02]  /*a1b0*/  IADD3 R2, R170, c[0x0][0x32c], RZ ;  /* 0x0000cb00aa027a10 */ /* 0x000fe40007ffe0ff */
[----:B------:R-:W-:Y:S02]  /*a1c0*/  IMNMX R25, R25, R170, !PT ;  /* 0x000000aa19197217 */ /* 0x000fe40007800200 */
[----:B------:R-:W-:Y:S02]  /*a1d0*/  IMNMX R24, R24, R2, PT ;  /* 0x0000000218187217 */ /* 0x000fe40003800200 */
.L_x_2443:
[----:B------:R-:W2:Y:S01]  /*a1e0*/  LDL.LU R89, [R1+0x10] ;  /* 0x0000100001597983 */ /* 0x000ea20000300800 */
[----:B------:R-:W-:Y:S01]  /*a1f0*/  ISETP.NE.AND P2, PT, R67, RZ, PT ;  /* 0x000000ff4300720c */ /* 0x000fe20003f45270 */
[----:B------:R-:W-:Y:S01]  /*a200*/  IMAD.MOV.U32 R86, RZ, RZ, R208 ;  /* 0x000000ffff567224 */ /* 0x000fe200078e00d0 */
[----:B------:R-:W-:Y:S01]  /*a210*/  FMNMX.FTZ R3, R4, R167, !PT ;  /* 0x000000a704037209 */ /* 0x000fe20007810000 */
[----:B------:R-:W3:Y:S01]  /*a220*/  LDL.LU R44, [R1+0xc] ;  /* 0x00000c00012c7983 */ /* 0x000ee20000300800 */
[----:B------:R-:W-:Y:S01]  /*a230*/  ISETP.GT.AND P2, PT, R25, RZ, !P2 ;  /* 0x000000ff1900720c */ /* 0x000fe20005744270 */
[----:B------:R-:W-:Y:S01]  /*a240*/  IMAD.MOV.U32 R61, RZ, RZ, R246 ;  /* 0x000000ffff3d7224 */ /* 0x000fe200078e00f6 */
        /* <DEDUP_REMOVED lines=19> */
[----:B------:R-:W-:Y:S01]  /*a380*/  MOV R92, R40 ;  /* 0x00000028005c7202 */ /* 0x000fe20000000f00 */
[----:B------:R-:W-:Y:S01]  /*a390*/  IMAD.MOV.U32 R40, RZ, RZ, R191 ;  /* 0x000000ffff287224 */ /* 0x000fe200078e00bf */
[----:B------:R-:W-:Y:S02]  /*a3a0*/  ISETP.GT.AND P2, PT, R25, 0x9, !P2 ;  /* 0x000000091900780c */ /* 0x000fe40005744270 */
[----:B------:R-:W-:Y:S02]  /*a3b0*/  MOV R85, R211 ;  /* 0x000000d300557202 */ /* 0x000fe40000000f00 */
[----:B------:R-:W-:Y:S02]  /*a3c0*/  ISETP.LT.OR P2, PT, R24, 0xa, P2 ;  /* 0x0000000a1800780c */ /* 0x000fe40001741670 */
[----:B------:R-:W-:Y:S02]  /*a3d0*/  MOV R87, R205 ;  /* 0x000000cd00577202 */ /* 0x000fe40000000f00 */
[----:B------:R-:W-:Y:S02]  /*a3e0*/  FSEL R15, R15, -INF , !P2 ;  /* 0xff8000000f0f7808 */ /* 0x000fe40005000000 */
[----:B------:R-:W-:Y:S02]  /*a3f0*/  ISETP.NE.AND P2, PT, R178, RZ, PT ;  /* 0x000000ffb200720c */ /* 0x000fe40003f45270 */
[----:B------:R-:W-:Y:S02]  /*a400*/  MOV R29, R195 ;  /* 0x000000c3001d7202 */ /* 0x000fe40000000f00 */
[C---:B------:R-:W-:Y:S02]  /*a410*/  ISETP.GT.AND P2, PT, R25.reuse, 0x10, !P2 ;  /* 0x000000101900780c */ /* 0x040fe40005744270 */
[C---:B------:R-:W-:Y:S02]  /*a420*/  ISETP.GT.AND P1, PT, R25.reuse, 0x50, !P1 ;  /* 0x000000501900780c */ /* 0x040fe40004f24270 */
[C---:B------:R-:W-:Y:S02]  /*a430*/  ISETP.LT.OR P2, PT, R24.reuse, 0x11, P2 ;  /* 0x000000111800780c */ /* 0x040fe40001741670 */
[----:B------:R-:W-:Y:S02]  /*a440*/  ISETP.LT.OR P1, PT, R24, 0x51, P1 ;  /* 0x000000511800780c */ /* 0x000fe40000f21670 */
[----:B------:R-:W-:Y:S02]  /*a450*/  FSEL R57, R26, -INF , !P2 ;  /* 0xff8000001a397808 */ /* 0x000fe40005000000 */
[----:B------:R-:W-:Y:S02]  /*a460*/  ISETP.NE.AND P2, PT, R182, RZ, PT ;  /* 0x000000ffb600720c */ /* 0x000fe40003f45270 */
[C---:B------:R-:W-:Y:S02]  /*a470*/  ISETP.GT.AND P6, PT, R25.reuse, 0x51, !P6 ;  /* 0x000000511900780c */ /* 0x040fe400077c4270 */
[----:B------:R-:W-:Y:S02]  /*a480*/  ISETP.GT.AND P2, PT, R25, 0x11, !P2 ;  /* 0x000000111900780c */ /* 0x000fe40005744270 */
[----:B------:R-:W-:Y:S02]  /*a490*/  FSEL R191, R90, -INF , !P1 ;  /* 0xff8000005abf7808 */ /* 0x000fe40004800000 */
[C---:B------:R-:W-:Y:S02]  /*a4a0*/  ISETP.LT.OR P2, PT, R24.reuse, 0x12, P2 ;  /* 0x000000121800780c */ /* 0x040fe40001741670 */
[----:B------:R-:W-:Y:S02]  /*a4b0*/  ISETP.LT.OR P6, PT, R24, 0x52, P6 ;  /* 0x000000521800780c */ /* 0x000fe400037c1670 */
[----:B------:R-:W-:Y:S02]  /*a4c0*/  FSEL R56, R27, -INF , !P2 ;  /* 0xff8000001b387808 */ /* 0x000fe40005000000 */
[----:B------:R-:W-:Y:S02]  /*a4d0*/  ISETP.NE.AND P2, PT, R22, RZ, PT ;  /* 0x000000ff1600720c */ /* 0x000fe40003f45270 */
[C---:B------:R-:W-:Y:S02]  /*a4e0*/  ISETP.GT.AND P5, PT, R25.reuse, 0x58, !P5 ;  /* 0x000000581900780c */ /* 0x040fe40006fa4270 */
[----:B------:R-:W-:Y:S02]  /*a4f0*/  ISETP.GT.AND P2, PT, R25, 0x18, !P2 ;  /* 0x000000181900780c */ /* 0x000fe40005744270 */
[----:B------:R-:W-:Y:S02]  /*a500*/  MOV R90, R187 ;  /* 0x000000bb005a7202 */ /* 0x000fe40000000f00 */
[C---:B------:R-:W-:Y:S02]  /*a510*/  ISETP.LT.OR P2, PT, R24.reuse, 0x19, P2 ;  /* 0x000000191800780c */ /* 0x040fe40001741670 */
[----:B------:R-:W-:Y:S02]  /*a520*/  ISETP.LT.OR P5, PT, R24, 0x59, P5 ;  /* 0x000000591800780c */ /* 0x000fe40002fa1670 */
        /* <DEDUP_REMOVED lines=28> */
[----:B------:R-:W-:Y:S01]  /*a6f0*/  FSEL R28, R46, -INF , !P2 ;  /* 0xff8000002e1c7808 */ /* 0x000fe20005000000 */
[----:B------:R-:W-:Y:S01]  /*a700*/  IMAD.MOV.U32 R46, RZ, RZ, R199 ;  /* 0x000000ffff2e7224 */ /* 0x000fe200078e00c7 */
        /* <DEDUP_REMOVED lines=8> */
[----:B------:R-:W-:Y:S02]  /*a790*/  MOV R47, R198 ;  /* 0x000000c6002f7202 */ /* 0x000fe40000000f00 */
[----:B------:R-:W-:Y:S02]  /*a7a0*/  ISETP.GT.AND P2, PT, R25, 0x30, !P2 ;  /* 0x000000301900780c */ /* 0x000fe40005744270 */
[----:B------:R-:W-:Y:S02]  /*a7b0*/  FMNMX.FTZ R21, R47, R21, !PT ;  /* 0x000000152f157209 */ /* 0x000fe40007810000 */
[----:B------:R-:W-:Y:S02]  /*a7c0*/  ISETP.LT.OR P2, PT, R24, 0x31, P2 ;  /* 0x000000311800780c */ /* 0x000fe40001741670 */
[----:B------:R-:W-:Y:S02]  /*a7d0*/  FMNMX.FTZ R21, R81, R21, !PT ;  /* 0x0000001551157209 */ /* 0x000fe40007810000 */
[----:B------:R-:W-:Y:S01]  /*a7e0*/  FSEL R45, R58, -INF , !P2 ;  /* 0xff8000003a2d7808 */ /* 0x000fe20005000000 */
[----:B------:R-:W-:Y:S01]  /*a7f0*/  IMAD.MOV.U32 R58, RZ, RZ, R2 ;  /* 0x000000ffff3a7224 */ /* 0x000fe200078e0002 */
[----:B------:R-:W-:Y:S02]  /*a800*/  FMNMX.FTZ R2, R6, R166, !PT ;  /* 0x000000a606027209 */ /* 0x000fe40007810000 */
        /* <DEDUP_REMOVED lines=8> */
[----:B------:R-:W-:Y:S02]  /*a890*/  FMNMX.FTZ R2, R18, R2, !PT ;  /* 0x0000000212027209 */ /* 0x000fe40007810000 */
        /* <DEDUP_REMOVED lines=43> */
[----:B------:R-:W-:Y:S02]  /*ab50*/  FMNMX.FTZ R23, R93, R23, !PT ;  /* 0x000000175d177209 */ /* 0x000fe40007810000 */
[----:B------:R-:W-:Y:S02]  /*ab60*/  ISETP.GT.AND P0, PT, R25, 0x59, !P0 ;  /* 0x000000591900780c */ /* 0x000fe40004704270 */
[----:B------:R-:W-:Y:S02]  /*ab70*/  FMNMX.FTZ R23, R84, R23, !PT ;  /* 0x0000001754177209 */ /* 0x000fe40007810000 */
[----:B------:R-:W-:Y:S01]  /*ab80*/  FSEL R184, R94, -INF , !P5 ;  /* 0xff8000005eb87808 */ /* 0x000fe20006800000 */
[----:B------:R-:W-:Y:S01]  /*ab90*/  IMAD.MOV.U32 R94, RZ, RZ, R196 ;  /* 0x000000ffff5e7224 */ /* 0x000fe200078e00c4 */
[----:B------:R-:W-:Y:S02]  /*aba0*/  FMNMX.FTZ R23, R28, R23, !PT ;  /* 0x000000171c177209 */ /* 0x000fe40007810000 */
[----:B------:R-:W-:Y:S04]  /*abb0*/  ISETP.LT.OR P0, PT, R24, 0x5a, P0 ;  /* 0x0000005a1800780c */ /* 0x000fe80000701670 */
[----:B------:R-:W-:Y:S02]  /*abc0*/  FSEL R73, R95, -INF , !P0 ;  /* 0xff8000005f497808 */ /* 0x000fe40004000000 */
[----:B------:R-:W-:Y:S02]  /*abd0*/  MOV R95, R29 ;  /* 0x0000001d005f7202 */ /* 0x000fe40000000f00 */
[----:B---3--:R-:W-:Y:S02]  /*abe0*/  FMNMX.FTZ R2, R44, R2, !PT ;  /* 0x000000022c027209 */ /* 0x008fe40007810000 */
[----:B--2---:R-:W-:Y:S02]  /*abf0*/  FMNMX.FTZ R3, R89, R3, !PT ;  /* 0x0000000359037209 */ /* 0x004fe40007810000 */
        /* <DEDUP_REMOVED lines=29> */
[----:B------:R-:W-:Y:S01]  /*add0*/  FSEL R187, R91, -INF , !P6 ;  /* 0xff8000005bbb7808 */ /* 0x000fe20007000000 */
[----:B------:R-:W1:Y:S01]  /*ade0*/  SHFL.BFLY PT, R22, R3, 0x2, 0x1f ;  /* 0x0c401f0003167f89 */ /* 0x000e6200000e0000 */
[----:B------:R-:W-:Y:S07]  /*adf0*/  IMAD.MOV.U32 R91, RZ, RZ, R192 ;  /* 0x000000ffff5b7224 */ /* 0x000fee00078e00c0 */
[----:B------:R-:W2:Y:S01]  /*ae00*/  SHFL.BFLY PT, R26, R2, 0x2, 0x1f ;  /* 0x0c401f00021a7f89 */ /* 0x000ea200000e0000 */
[----:B-1----:R-:W-:Y:S07]  /*ae10*/  FMNMX.FTZ R3, R3, R22, !PT ;  /* 0x0000001603037209 */ /* 0x002fee0007810000 */
[----:B------:R-:W1:Y:S01]  /*ae20*/  SHFL.BFLY PT, R22, R3, 0x1, 0x1f ;  /* 0x0c201f0003167f89 */ /* 0x000e6200000e0000 */
[----:B--2---:R-:W-:Y:S02]  /*ae30*/  FMNMX.FTZ R2, R2, R26, !PT ;  /* 0x0000001a02027209 */ /* 0x004fe40007810000 */
[----:B-1----:R-:W-:Y:S05]  /*ae40*/  FMNMX.FTZ R3, R3, R22, !PT ;  /* 0x0000001603037209 */ /* 0x002fea0007810000 */
[----:B------:R-:W1:Y:S01]  /*ae50*/  SHFL.BFLY PT, R22, R2, 0x1, 0x1f ;  /* 0x0c201f0002167f89 */ /* 0x000e6200000e0000 */
[C---:B------:R-:W-:Y:S01]  /*ae60*/  FSETP.NEU.FTZ.AND P2, PT, R3.reuse, -INF , PT ;  /* 0xff8000000300780b */ /* 0x040fe20003f5d000 */
[C---:B------:R-:W-:Y:S03]  /*ae70*/  FMUL.FTZ R199, R3.reuse, c[0x0][0x2d0] ;  /* 0x0000b40003c77a20 */ /* 0x040fe60000410000 */
[----:B------:R-:W-:Y:S02]  /*ae80*/  FSEL R71, R3, RZ, P2 ;  /* 0x000000ff03477208 */ /* 0x000fe40001000000 */
[----:B------:R-:W-:Y:S03]  /*ae90*/  FSEL R199, R199, RZ, P2 ;  /* 0x000000ffc7c77208 */ /* 0x000fe60001000000 */
[----:B------:R-:W-:Y:S02]  /*aea0*/  FADD.FTZ R71, -R71, R167 ;  /* 0x000000a747477221 */ /* 0x000fe40000010100 */
[--C-:B------:R-:W-:Y:S02]  /*aeb0*/  FFMA.FTZ R172, R4, c[0x0][0x2d0], -R199.reuse ;  /* 0x0000b40004ac7a23 */ /* 0x100fe400000108c7 */
[----:B------:R-:W2:Y:S01]  /*aec0*/  SHFL.BFLY PT, R4, R21, 0x2, 0x1f ;  /* 0x0c401f0015047f89 */ /* 0x000ea200000e0000 */
        /* <DEDUP_REMOVED lines=8> */
[----:B------:R-:W-:Y:S01]  /*af50*/  FMUL.FTZ R71, R71, c[0x0][0x2d0] ;  /* 0x0000b40047477a20 */ /* 0x000fe20000410000 */
[----:B------:R-:W-:Y:S01]  /*af60*/  FMNMX.FTZ R5, R59, R5, !PT ;  /* 0x000000053b057209 */ /* 0x000fe20007810000 */
[--C-:B------:R-:W-:Y:S01]  /*af70*/  FFMA.FTZ R178, R17, c[0x0][0x2d0], -R199.reuse ;  /* 0x0000b40011b27a23 */ /* 0x100fe200000108c7 */
[----:B------:R-:W-:Y:S02]  /*af80*/  FSETP.NEU.FTZ.AND P1, PT, R2, -INF , PT ;  /* 0xff8000000200780b */ /* 0x000fe40003f3d000 */
[----:B------:R-:W1:Y:S01]  /*af90*/  MUFU.EX2 R97, R97 ;  /* 0x0000006100617308 */ /* 0x000e620000000800 */
[----:B------:R-:W-:Y:S01]  /*afa0*/  FMNMX.FTZ R5, R62, R5, !PT ;  /* 0x000000053e057209 */ /* 0x000fe20007810000 */
[C---:B------:R-:W-:Y:S01]  /*afb0*/  FMUL.FTZ R198, R2.reuse, c[0x0][0x2d0] ;  /* 0x0000b40002c67a20 */ /* 0x040fe20000410000 */
[----:B------:R-:W-:Y:S01]  /*afc0*/  FSEL R70, R2, RZ, P1 ;  /* 0x000000ff02467208 */ /* 0x000fe20000800000 */
[--C-:B------:R-:W-:Y:S02]  /*afd0*/  FFMA.FTZ R249, R249, c[0x0][0x2d0], -R199.reuse ;  /* 0x0000b400f9f97a23 */ /* 0x100fe400000108c7 */
[--C-:B------:R-:W-:Y:S01]  /*afe0*/  FFMA.FTZ R248, R248, c[0x0][0x2d0], -R199.reuse ;  /* 0x0000b400f8f87a23 */ /* 0x100fe200000108c7 */
[----:B------:R-:W-:Y:S01]  /*aff0*/  FSEL R198, R198, RZ, P1 ;  /* 0x000000ffc6c67208 */ /* 0x000fe20000800000 */
[----:B------:R-:W-:Y:S02]  /*b000*/  FADD.FTZ R70, -R70, R166 ;  /* 0x000000a646467221 */ /* 0x000fe40000010100 */
[----:B------:R-:W-:Y:S01]  /*b010*/  MUFU.EX2 R74, R74 ;  /* 0x0000004a004a7308 */ /* 0x000fe20000000800 */
[----:B--2---:R-:W-:Y:S01]  /*b020*/  FMNMX.FTZ R21, R21, R4, !PT ;  /* 0x0000000415157209 */ /* 0x004fe20007810000 */
[--C-:B------:R-:W-:Y:S01]  /*b030*/  FFMA.FTZ R96, R0, c[0x0][0x2d0], -R198.reuse ;  /* 0x0000b40000607a23 */ /* 0x100fe200000108c6 */
[----:B------:R-:W-:Y:S01]  /*b040*/  FMNMX.FTZ R4, R63, R5, !PT ;  /* 0x000000053f047209 */ /* 0x000fe20007810000 */
[--C-:B------:R-:W-:Y:S02]  /*b050*/  FFMA.FTZ R169, R7, c[0x0][0x2d0], -R198.reuse ;  /* 0x0000b40007a97a23 */ /* 0x100fe400000108c6 */
[----:B------:R-:W2:Y:S01]  /*b060*/  SHFL.BFLY PT, R5, R21, 0x1, 0x1f ;  /* 0x0c201f0015057f89 */ /* 0x000ea200000e0000 */
[----:B------:R-:W-:Y:S01]  /*b070*/  FMNMX.FTZ R4, R246, R4, !PT ;  /* 0x00000004f6047209 */ /* 0x000fe20007810000 */
[--C-:B------:R-:W-:Y:S02]  /*b080*/  FFMA.FTZ R168, R19, c[0x0][0x2d0], -R198.reuse ;  /* 0x0000b40013a87a23 */ /* 0x100fe400000108c6 */
[----:B------:R-:W3:Y:S01]  /*b090*/  MUFU.EX2 R75, R75 ;  /* 0x0000004b004b7308 */ /* 0x000ee20000000800 */
[----:B------:R-:W-:Y:S01]  /*b0a0*/  FMNMX.FTZ R4, R211, R4, !PT ;  /* 0x00000004d3047209 */ /* 0x000fe20007810000 */
[--C-:B------:R-:W-:Y:S02]  /*b0b0*/  FFMA.FTZ R174, R6, c[0x0][0x2d0], -R198.reuse ;  /* 0x0000b40006ae7a23 */ /* 0x100fe400000108c6 */
[----:B------:R-:W-:Y:S01]  /*b0c0*/  FMUL.FTZ R70, R70, c[0x0][0x2d0] ;  /* 0x0000b40046467a20 */ /* 0x000fe20000410000 */
[----:B------:R-:W-:Y:S01]  /*b0d0*/  FMNMX.FTZ R4, R208, R4, !PT ;  /* 0x00000004d0047209 */ /* 0x000fe20007810000 */
[--C-:B------:R-:W-:Y:S01]  /*b0e0*/  FFMA.FTZ R196, R35, c[0x0][0x2d0], -R198.reuse ;  /* 0x0000b40023c47a23 */ /* 0x100fe200000108c6 */
[----:B-1----:R-:W-:Y:S01]  /*b0f0*/  F2FP.PACK_AB R76, R97, R172 ;  /* 0x000000ac614c723e */ /* 0x002fe200000000ff */
[--C-:B------:R-:W-:Y:S01]  /*b100*/  FFMA.FTZ R182, R16, c[0x0][0x2d0], -R198.reuse ;  /* 0x0000b40010b67a23 */ /* 0x100fe200000108c6 */
[----:B------:R-:W-:Y:S01]  /*b110*/  FMNMX.FTZ R4, R205, R4, !PT ;  /* 0x00000004cd047209 */ /* 0x000fe20007810000 */
[----:B------:R-:W-:Y:S01]  /*b120*/  MUFU.EX2 R174, R174 ;  /* 0x000000ae00ae7308 */ /* 0x000fe20000000800 */
[--C-:B------:R-:W-:Y:S02]  /*b130*/  FFMA.FTZ R252, R252, c[0x0][0x2d0], -R198.reuse ;  /* 0x0000b400fcfc7a23 */ /* 0x100fe400000108c6 */
[----:B------:R-:W-:Y:S01]  /*b140*/  FMNMX.FTZ R4, R191, R4, !PT ;  /* 0x00000004bf047209 */ /* 0x000fe20007810000 */
[--C-:B------:R-:W-:Y:S02]  /*b150*/  FFMA.FTZ R250, R250, c[0x0][0x2d0], -R198.reuse ;  /* 0x0000b400fafa7a23 */ /* 0x100fe400000108c6 */
[--C-:B------:R-:W-:Y:S01]  /*b160*/  FFMA.FTZ R247, R247, c[0x0][0x2d0], -R198.reuse ;  /* 0x0000b400f7f77a23 */ /* 0x100fe200000108c6 */
[----:B------:R-:W-:Y:S01]  /*b170*/  FMNMX.FTZ R4, R187, R4, !PT ;  /* 0x00000004bb047209 */ /* 0x000fe20007810000 */
[--C-:B------:R-:W-:Y:S02]  /*b180*/  FFMA.FTZ R209, R209, c[0x0][0x2d0], -R198.reuse ;  /* 0x0000b400d1d17a23 */ /* 0x100fe400000108c6 */
[----:B------:R-:W1:Y:S01]  /*b190*/  MUFU.EX2 R169, R169 ;  /* 0x000000a900a97308 */ /* 0x000e620000000800 */
[----:B------:R-:W-:Y:S01]  /*b1a0*/  FMNMX.FTZ R4, R184, R4, !PT ;  /* 0x00000004b8047209 */ /* 0x000fe20007810000 */
[--C-:B------:R-:W-:Y:S01]  /*b1b0*/  FFMA.FTZ R206, R206, c[0x0][0x2d0], -R199.reuse ;  /* 0x0000b400cece7a23 */ /* 0x100fe200000108c7 */
[----:B--2---:R-:W-:Y:S01]  /*b1c0*/  FMNMX.FTZ R0, R21, R5, !PT ;  /* 0x0000000515007209 */ /* 0x004fe20007810000 */
[--C-:B------:R-:W-:Y:S01]  /*b1d0*/  FFMA.FTZ R203, R203, c[0x0][0x2d0], -R199.reuse ;  /* 0x0000b400cbcb7a23 */ /* 0x100fe200000108c7 */
[----:B------:R-:W-:Y:S01]  /*b1e0*/  FMNMX.FTZ R4, R73, R4, !PT ;  /* 0x0000000449047209 */ /* 0x000fe20007810000 */
[----:B------:R-:W-:Y:S01]  /*b1f0*/  LDSM.16.MT88.4 R20, [R225+0x100] ;  /* 0x00010000e114783b */ /* 0x000fe20000004200 */
[C---:B------:R-:W-:Y:S01]  /*b200*/  FSETP.NEU.FTZ.AND P0, PT, R0.reuse, -INF , PT ;  /* 0xff8000000000780b */ /* 0x040fe20003f1d000 */
[----:B------:R-:W-:Y:S01]  /*b210*/  FMUL.FTZ R195, R0, c[0x0][0x2d0] ;  /* 0x0000b40000c37a20 */ /* 0x000fe20000410000 */
[----:B---3--:R-:W-:Y:S01]  /*b220*/  F2FP.PACK_AB R78, R75, R74 ;  /* 0x0000004a4b4e723e */ /* 0x008fe200000000ff */
[----:B------:R-:W-:Y:S01]  /*b230*/  MUFU.EX2 R96, R96 ;  /* 0x0000006000607308 */ /* 0x000fe20000000800 */
[--C-:B------:R-:W-:Y:S02]  /*b240*/  FFMA.FTZ R202, R202, c[0x0][0x2d0], -R198.reuse ;  /* 0x0000b400caca7a23 */ /* 0x100fe400000108c6 */
[----:B------:R-:W-:Y:S01]  /*b250*/  FSEL R195, R195, RZ, P0 ;  /* 0x000000ffc3c37208 */ /* 0x000fe20000000000 */
[----:B------:R-:W2:Y:S01]  /*b260*/  SHFL.BFLY PT, R5, R4, 0x2, 0x1f ;  /* 0x0c401f0004057f89 */ /* 0x000ea200000e0000 */
[--C-:B------:R-:W-:Y:S02]  /*b270*/  FFMA.FTZ R201, R201, c[0x0][0x2d0], -R198.reuse ;  /* 0x0000b400c9c97a23 */ /* 0x100fe400000108c6 */
[----:B------:R-:W-:Y:S02]  /*b280*/  FFMA.FTZ R200, R200, c[0x0][0x2d0], -R199 ;  /* 0x0000b400c8c87a23 */ /* 0x000fe400000108c7 */
[--C-:B------:R-:W-:Y:S01]  /*b290*/  FFMA.FTZ R51, R51, c[0x0][0x2d0], -R195.reuse ;  /* 0x0000b40033337a23 */ /* 0x100fe200000108c3 */
[----:B------:R-:W3:Y:S01]  /*b2a0*/  MUFU.EX2 R168, R168 ;  /* 0x000000a800a87308 */ /* 0x000ee20000000800 */
[--C-:B------:R-:W-:Y:S02]  /*b2b0*/  FFMA.FTZ R49, R49, c[0x0][0x2d0], -R195.reuse ;  /* 0x0000b40031317a23 */ /* 0x100fe400000108c3 */
[--C-:B------:R-:W-:Y:S01]  /*b2c0*/  FFMA.FTZ R173, R8, c[0x0][0x2d0], -R195.reuse ;  /* 0x0000b40008ad7a23 */ /* 0x100fe200000108c3 */
[----:B-1----:R-:W-:Y:S01]  /*b2d0*/  F2FP.PACK_AB R77, R169, R174 ;  /* 0x000000aea94d723e */ /* 0x002fe200000000ff */
[--C-:B------:R-:W-:Y:S02]  /*b2e0*/  FFMA.FTZ R99, R9, c[0x0][0x2d0], -R195.reuse ;  /* 0x0000b40009637a23 */ /* 0x100fe400000108c3 */
[--C-:B------:R-:W-:Y:S02]  /*b2f0*/  FFMA.FTZ R98, R12, c[0x0][0x2d0], -R195.reuse ;  /* 0x0000b4000c627a23 */ /* 0x100fe400000108c3 */
[--C-:B------:R-:W-:Y:S01]  /*b300*/  FFMA.FTZ R170, R13, c[0x0][0x2d0], -R195.reuse ;  /* 0x0000b4000daa7a23 */ /* 0x100fe200000108c3 */
[----:B------:R-:W1:Y:S01]  /*b310*/  MUFU.EX2 R71, R71 ;  /* 0x0000004700477308 */ /* 0x000e620000000800 */
[--C-:B------:R-:W-:Y:S02]  /*b320*/  FFMA.FTZ R245, R245, c[0x0][0x2d0], -R195.reuse ;  /* 0x0000b400f5f57a23 */ /* 0x100fe400000108c3 */
[--C-:B------:R-:W-:Y:S02]  /*b330*/  FFMA.FTZ R210, R210, c[0x0][0x2d0], -R195.reuse ;  /* 0x0000b400d2d27a23 */ /* 0x100fe400000108c3 */
[--C-:B------:R-:W-:Y:S02]  /*b340*/  FFMA.FTZ R207, R207, c[0x0][0x2d0], -R195.reuse ;  /* 0x0000b400cfcf7a23 */ /* 0x100fe400000108c3 */
[----:B------:R-:W-:Y:S01]  /*b350*/  FFMA.FTZ R204, R204, c[0x0][0x2d0], -R195 ;  /* 0x0000b400cccc7a23 */ /* 0x000fe200000108c3 */
[----:B--2---:R-:W-:Y:S01]  /*b360*/  FMNMX.FTZ R4, R4, R5, !PT ;  /* 0x0000000504047209 */ /* 0x004fe20007810000 */
[----:B------:R-:W-:Y:S01]  /*b370*/  FFMA.FTZ R197, R197, c[0x0][0x2d0], -R199 ;  /* 0x0000b400c5c57a23 */ /* 0x000fe200000108c7 */
[----:B------:R-:W2:Y:S01]  /*b380*/  MUFU.EX2 R70, R70 ;  /* 0x0000004600467308 */ /* 0x000ea20000000800 */
[----:B------:R-:W-:Y:S01]  /*b390*/  FSEL R5, R0, RZ, P0 ;  /* 0x000000ff00057208 */ /* 0x000fe20000000000 */
[--C-:B------:R-:W-:Y:S01]  /*b3a0*/  FFMA.FTZ R194, R194, c[0x0][0x2d0], -R198.reuse ;  /* 0x0000b400c2c27a23 */ /* 0x100fe200000108c6 */
[----:B------:R-:W4:Y:S01]  /*b3b0*/  SHFL.BFLY PT, R72, R4, 0x1, 0x1f ;  /* 0x0c201f0004487f89 */ /* 0x000f2200000e0000 */
[----:B---3--:R-:W-:Y:S01]  /*b3c0*/  F2FP.PACK_AB R79, R168, R96 ;  /* 0x00000060a84f723e */ /* 0x008fe200000000ff */
[--C-:B------:R-:W-:Y:S02]  /*b3d0*/  FFMA.FTZ R189, R189, c[0x0][0x2d0], -R198.reuse ;  /* 0x0000b400bdbd7a23 */ /* 0x100fe400000108c6 */
[----:B------:R-:W-:Y:S02]  /*b3e0*/  FADD.FTZ R5, -R5, R165 ;  /* 0x000000a505057221 */ /* 0x000fe40000010100 */
[----:B------:R-:W-:Y:S01]  /*b3f0*/  FFMA.FTZ R186, R186, c[0x0][0x2d0], -R199 ;  /* 0x0000b400baba7a23 */ /* 0x000fe200000108c7 */
[----:B------:R-:W-:Y:S01]  /*b400*/  MUFU.EX2 R173, R173 ;  /* 0x000000ad00ad7308 */ /* 0x000fe20000000800 */
[----:B------:R-:W-:Y:S02]  /*b410*/  FMUL.FTZ R5, R5, c[0x0][0x2d0] ;  /* 0x0000b40005057a20 */ /* 0x000fe40000410000 */
[----:B------:R-:W-:Y:S02]  /*b420*/  FFMA.FTZ R180, R180, c[0x0][0x2d0], -R198 ;  /* 0x0000b400b4b47a23 */ /* 0x000fe400000108c6 */
[C---:B-1----:R-:W-:Y:S02]  /*b430*/  FMUL.FTZ R17, R71.reuse, R149 ;  /* 0x0000009547117220 */ /* 0x042fe40000410000 */
[----:B------:R-:W-:Y:S02]  /*b440*/  IMAD.MOV.U32 R149, RZ, RZ, R58 ;  /* 0x000000ffff957224 */ /* 0x000fe400078e003a */
[C---:B------:R-:W-:Y:S01]  /*b450*/  FMUL.FTZ R16, R71.reuse, R148 ;  /* 0x0000009447107220 */ /* 0x040fe20000410000 */
[----:B------:R1:W-:Y:S01]  /*b460*/  MUFU.EX2 R69, R5 ;  /* 0x0000000500457308 */ /* 0x0003e20000000800 */
[----:B------:R-:W-:Y:S02]  /*b470*/  FFMA.FTZ R172, R71, R243, R172 ;  /* 0x000000f347ac7223 */ /* 0x000fe400000100ac */
[----:B--2---:R-:W-:Y:S02]  /*b480*/  FMUL.FTZ R7, R70, R163 ;  /* 0x000000a346077220 */ /* 0x004fe40000410000 */
[----:B------:R-:W-:Y:S01]  /*b490*/  IMAD.MOV.U32 R163, RZ, RZ, R80 ;  /* 0x000000ffffa37224 */ /* 0x000fe200078e0050 */
[----:B----4-:R-:W-:Y:S01]  /*b4a0*/  FMNMX.FTZ R72, R72, R4, !PT ;  /* 0x0000000448487209 */ /* 0x010fe20007810000 */
[----:B------:R-:W-:Y:S01]  /*b4b0*/  FMUL.FTZ R19, R70, R151 ;  /* 0x0000009746137220 */ /* 0x000fe20000410000 */
[----:B------:R-:W-:Y:S02]  /*b4c0*/  MOV R151, R84 ;  /* 0x0000005400977202 */ /* 0x000fe40000000f00 */
[----:B------:R-:W2:Y:S01]  /*b4d0*/  MUFU.EX2 R99, R99 ;  /* 0x0000006300637308 */ /* 0x000ea20000000800 */
[C---:B------:R-:W-:Y:S01]  /*b4e0*/  FSETP.NEU.FTZ.AND P0, PT, R72.reuse, -INF , PT ;  /* 0xff8000004800780b */ /* 0x040fe20003f1d000 */
[----:B------:R-:W-:Y:S02]  /*b4f0*/  FMUL.FTZ R192, R72, c[0x0][0x2d0] ;  /* 0x0000b40048c07a20 */ /* 0x000fe40000410000 */
[----:B------:R-:W-:Y:S01]  /*b500*/  FMUL.FTZ R35, R70, R103 ;  /* 0x0000006746237220 */ /* 0x000fe20000410000 */
[----:B------:R-:W-:Y:S01]  /*b510*/  FSEL R4, R72, RZ, P0 ;  /* 0x000000ff48047208 */ /* 0x000fe20000000000 */
[----:B------:R-:W-:Y:S01]  /*b520*/  FMUL.FTZ R6, R70, R162 ;  /* 0x000000a246067220 */ /* 0x000fe20000410000 */
[----:B------:R-:W-:Y:S01]  /*b530*/  FSEL R192, R192, RZ, P0 ;  /* 0x000000ffc0c07208 */ /* 0x000fe20000000000 */
[----:B------:R-:W-:Y:S01]  /*b540*/  FADD.FTZ R172, R97, R172 ;  /* 0x000000ac61ac7221 */ /* 0x000fe20000010000 */
[----:B------:R-:W-:Y:S01]  /*b550*/  MOV R162, R40 ;  /* 0x0000002800a27202 */ /* 0x000fe20000000f00 */
[----:B------:R-:W-:Y:S01]  /*b560*/  MUFU.EX2 R98, R98 ;  /* 0x0000006200627308 */ /* 0x000fe20000000800 */
[----:B------:R-:W-:Y:S01]  /*b570*/  FADD.FTZ R4, -R4, R164 ;  /* 0x000000a404047221 */ /* 0x000fe20000010100 */
[----:B------:R-:W-:Y:S01]  /*b580*/  ISETP.GT.AND P0, PT, R244, UR4, PT ;  /* 0x00000004f4007c0c */ /* 0x000fe2000bf04270 */
[--C-:B------:R-:W-:Y:S01]  /*b590*/  FFMA.FTZ R175, R10, c[0x0][0x2d0], -R192.reuse ;  /* 0x0000b4000aaf7a23 */ /* 0x100fe200000108c0 */
[----:B------:R-:W-:Y:S01]  /*b5a0*/  IADD3 R244, R244, -0x1, RZ ;  /* 0xfffffffff4f47810 */ /* 0x000fe20007ffe0ff */
[----:B------:R-:W-:Y:S02]  /*b5b0*/  FMUL.FTZ R4, R4, c[0x0][0x2d0] ;  /* 0x0000b40004047a20 */ /* 0x000fe40000410000 */
[----:B-1----:R-:W-:Y:S02]  /*b5c0*/  FMUL.FTZ R5, R71, R161 ;  /* 0x000000a147057220 */ /* 0x002fe40000410000 */
[----:B------:R-:W-:Y:S01]  /*b5d0*/  IMAD.MOV.U32 R161, RZ, RZ, R81 ;  /* 0x000000ffffa17224 */ /* 0x000fe200078e0051 */
[----:B------:R1:W3:Y:S01]  /*b5e0*/  MUFU.EX2 R68, R4 ;  /* 0x0000000400447308 */ /* 0x0002e20000000800 */
[--C-:B------:R-:W-:Y:S02]  /*b5f0*/  FFMA.FTZ R167, R11, c[0x0][0x2d0], -R192.reuse ;  /* 0x0000b4000ba77a23 */ /* 0x100fe400000108c0 */
[--C-:B------:R-:W-:Y:S01]  /*b600*/  FFMA.FTZ R166, R14, c[0x0][0x2d0], -R192.reuse ;  /* 0x0000b4000ea67a23 */ /* 0x100fe200000108c0 */
[----:B--2---:R-:W-:Y:S01]  /*b610*/  F2FP.PACK_AB R64, R99, R173 ;  /* 0x000000ad6340723e */ /* 0x004fe200000000ff */
[----:B------:R-:W-:Y:S02]  /*b620*/  FFMA.FTZ R165, R15, c[0x0][0x2d0], -R192 ;  /* 0x0000b4000fa57a23 */ /* 0x000fe400000108c0 */
[----:B------:R-:W-:Y:S01]  /*b630*/  IMAD.MOV.U32 R148, RZ, RZ, R161 ;  /* 0x000000ffff947224 */ /* 0x000fe200078e00a1 */
[----:B------:R-:W-:Y:S01]  /*b640*/  MOV R161, R62 ;  /* 0x0000003e00a17202 */ /* 0x000fe20000000f00 */
[C---:B------:R-:W-:Y:S01]  /*b650*/  FMUL.FTZ R8, R69.reuse, R156 ;  /* 0x0000009c45087220 */ /* 0x040fe20000410000 */
[----:B------:R-:W2:Y:S01]  /*b660*/  MUFU.EX2 R170, R170 ;  /* 0x000000aa00aa7308 */ /* 0x000ea20000000800 */
[C---:B------:R-:W-:Y:S01]  /*b670*/  FMUL.FTZ R9, R69.reuse, R157 ;  /* 0x0000009d45097220 */ /* 0x040fe20000410000 */
[----:B------:R-:W-:Y:S01]  /*b680*/  MOV R157, R28 ;  /* 0x0000001c009d7202 */ /* 0x000fe20000000f00 */
[C---:B------:R-:W-:Y:S01]  /*b690*/  FMUL.FTZ R12, R69.reuse, R152 ;  /* 0x00000098450c7220 */ /* 0x040fe20000410000 */
[----:B------:R-:W-:Y:S01]  /*b6a0*/  MOV R152, R190 ;  /* 0x000000be00987202 */ /* 0x000fe20000000f00 */
[C---:B------:R-:W-:Y:S02]  /*b6b0*/  FMUL.FTZ R13, R69.reuse, R153 ;  /* 0x00000099450d7220 */ /* 0x040fe40000410000 */
[----:B------:R-:W-:Y:S02]  /*b6c0*/  FFMA.FTZ R164, R18, c[0x0][0x2d0], -R198 ;  /* 0x0000b40012a47a23 */ /* 0x000fe400000108c6 */
[----:B------:R-:W-:Y:S01]  /*b6d0*/  FMUL.FTZ R18, R70, R150 ;  /* 0x0000009646127220 */ /* 0x000fe20000410000 */
[----:B------:R-:W-:Y:S01]  /*b6e0*/  MUFU.EX2 R175, R175 ;  /* 0x000000af00af7308 */ /* 0x000fe20000000800 */
[----:B------:R-:W-:Y:S02]  /*b6f0*/  IMAD.MOV.U32 R150, RZ, RZ, R157 ;  /* 0x000000ffff967224 */ /* 0x000fe400078e009d */
[----:B------:R-:W-:Y:S02]  /*b700*/  FMUL.FTZ R24, R69, R140 ;  /* 0x0000008c45187220 */ /* 0x000fe40000410000 */
[----:B-1----:R-:W-:Y:S01]  /*b710*/  FMUL.FTZ R4, R71, R160 ;  /* 0x000000a047047220 */ /* 0x002fe20000410000 */
[----:B------:R-:W-:Y:S01]  /*b720*/  MOV R160, R82 ;  /* 0x0000005200a07202 */ /* 0x000fe20000000f00 */
[C---:B---3--:R-:W-:Y:S01]  /*b730*/  FMUL.FTZ R10, R68.reuse, R158 ;  /* 0x0000009e440a7220 */ /* 0x048fe20000410000 */
[----:B------:R-:W1:Y:S01]  /*b740*/  LDSM.16.MT88.4 R80, [R218+0x100] ;  /* 0x00010000da50783b */ /* 0x000e620000004200 */
[----:B------:R-:W-:Y:S01]  /*b750*/  MOV R158, R193 ;  /* 0x000000c1009e7202 */ /* 0x000fe20000000f00 */
[----:B------:R-:W3:Y:S01]  /*b760*/  MUFU.EX2 R167, R167 ;  /* 0x000000a700a77308 */ /* 0x000ee20000000800 */
[C---:B------:R-:W-:Y:S01]  /*b770*/  FMUL.FTZ R11, R68.reuse, R159 ;  /* 0x0000009f440b7220 */ /* 0x040fe20000410000 */
[-C--:B------:R-:W-:Y:S01]  /*b780*/  HMMA.16816.F32 R4, R76, R20.reuse, R4 ;  /* 0x000000144c04723c */ /* 0x080fe20000001804 */
[----:B------:R-:W-:Y:S01]  /*b790*/  FMUL.FTZ R14, R68, R154 ;  /* 0x0000009a440e7220 */ /* 0x000fe20000410000 */
[----:B------:R-:W-:Y:S01]  /*b7a0*/  MOV R154, R158 ;  /* 0x0000009e009a7202 */ /* 0x000fe20000000f00 */
[----:B------:R-:W-:Y:S01]  /*b7b0*/  IMAD.MOV.U32 R158, RZ, RZ, R91 ;  /* 0x000000ffff9e7224 */ /* 0x000fe200078e005b */
[----:B--2---:R-:W-:Y:S01]  /*b7c0*/  F2FP.PACK_AB R66, R170, R98 ;  /* 0x00000062aa42723e */ /* 0x004fe200000000ff */
[C---:B------:R-:W-:Y:S01]  /*b7d0*/  FMUL.FTZ R15, R68.reuse, R155 ;  /* 0x0000009b440f7220 */ /* 0x040fe20000410000 */
[----:B------:R-:W-:Y:S01]  /*b7e0*/  MOV R155, R162 ;  /* 0x000000a2009b7202 */ /* 0x000fe20000000f00 */
[C---:B------:R-:W-:Y:S01]  /*b7f0*/  FMUL.FTZ R25, R69.reuse, R141 ;  /* 0x0000008d45197220 */ /* 0x040fe20000410000 */
[----:B------:R-:W-:Y:S01]  /*b800*/  MUFU.EX2 R166, R166 ;  /* 0x000000a600a67308 */ /* 0x000fe20000000800 */
[----:B------:R-:W-:Y:S03]  /*b810*/  MOV R162, R59 ;  /* 0x0000003b00a27202 */ /* 0x000fe60000000f00 */
[C---:B------:R-:W-:Y:S01]  /*b820*/  FMUL.FTZ R26, R68.reuse, R142 ;  /* 0x0000008e441a7220 */ /* 0x040fe20000410000 */
[----:B------:R-:W-:Y:S01]  /*b830*/  MOV R157, R160 ;  /* 0x000000a0009d7202 */ /* 0x000fe20000000f00 */
[----:B------:R-:W-:Y:S02]  /*b840*/  IMAD.MOV.U32 R160, RZ, RZ, R63 ;  /* 0x000000ffffa07224 */ /* 0x000fe400078e003f */
[C---:B------:R-:W-:Y:S02]  /*b850*/  FMUL.FTZ R27, R68.reuse, R143 ;  /* 0x0000008f441b7220 */ /* 0x040fe40000410000 */
[----:B------:R-:W2:Y:S01]  /*b860*/  MUFU.EX2 R165, R165 ;  /* 0x000000a500a57308 */ /* 0x000ea20000000800 */
[C---:B------:R-:W-:Y:S02]  /*b870*/  FMUL.FTZ R28, R69.reuse, R136 ;  /* 0x00000088451c7220 */ /* 0x040fe40000410000 */
[----:B------:R-:W-:Y:S01]  /*b880*/  FMUL.FTZ R29, R69, R137 ;  /* 0x00000089451d7220 */ /* 0x000fe20000410000 */
[----:B---3--:R-:W-:Y:S01]  /*b890*/  F2FP.PACK_AB R65, R167, R175 ;  /* 0x000000afa741723e */ /* 0x008fe200000000ff */
[C---:B------:R-:W-:Y:S02]  /*b8a0*/  FMUL.FTZ R30, R68.reuse, R138 ;  /* 0x0000008a441e7220 */ /* 0x040fe40000410000 */
[----:B------:R-:W-:Y:S02]  /*b8b0*/  FMUL.FTZ R31, R68, R139 ;  /* 0x0000008b441f7220 */ /* 0x000fe40000410000 */
[----:B------:R-:W-:Y:S01]  /*b8c0*/  IMAD.MOV.U32 R159, RZ, RZ, R188 ;  /* 0x000000ffff9f7224 */ /* 0x000fe200078e00bc */
[----:B------:R3:W-:Y:S01]  /*b8d0*/  MUFU.EX2 R136, R51 ;  /* 0x0000003300887308 */ /* 0x0007e20000000800 */
[--C-:B------:R-:W-:Y:S02]  /*b8e0*/  FFMA.FTZ R188, R32, c[0x0][0x2d0], -R199.reuse ;  /* 0x0000b40020bc7a23 */ /* 0x100fe400000108c7 */
[----:B------:R-:W-:Y:S02]  /*b8f0*/  FMUL.FTZ R32, R71, R100 ;  /* 0x0000006447207220 */ /* 0x000fe40000410000 */
[----:B------:R-:W-:Y:S02]  /*b900*/  FFMA.FTZ R190, R33, c[0x0][0x2d0], -R199 ;  /* 0x0000b40021be7a23 */ /* 0x000fe400000108c7 */
[----:B------:R-:W-:Y:S02]  /*b910*/  FMUL.FTZ R33, R71, R101 ;  /* 0x0000006547217220 */ /* 0x000fe40000410000 */
[----:B------:R-:W-:Y:S01]  /*b920*/  FFMA.FTZ R193, R34, c[0x0][0x2d0], -R198 ;  /* 0x0000b40022c17a23 */ /* 0x000fe200000108c6 */
[----:B------:R-:W-:Y:S01]  /*b930*/  MUFU.EX2 R171, R171 ;  /* 0x000000ab00ab7308 */ /* 0x000fe20000000800 */
[----:B------:R-:W-:Y:S02]  /*b940*/  FMUL.FTZ R34, R70, R102 ;  /* 0x0000006646227220 */ /* 0x000fe40000410000 */
[----:B------:R-:W-:Y:S01]  /*b950*/  FMUL.FTZ R40, R69, R104 ;  /* 0x0000006845287220 */ /* 0x000fe20000410000 */
[----:B--2---:R-:W-:Y:S01]  /*b960*/  F2FP.PACK_AB R67, R165, R166 ;  /* 0x000000a6a543723e */ /* 0x004fe200000000ff */
[C---:B------:R-:W-:Y:S02]  /*b970*/  FMUL.FTZ R42, R68.reuse, R106 ;  /* 0x0000006a442a7220 */ /* 0x040fe40000410000 */
[C---:B------:R-:W-:Y:S02]  /*b980*/  FMUL.FTZ R43, R68.reuse, R107 ;  /* 0x0000006b442b7220 */ /* 0x040fe40000410000 */
[----:B------:R-:W-:Y:S01]  /*b990*/  IMAD.MOV.U32 R156, RZ, RZ, R41 ;  /* 0x000000ffff9c7224 */ /* 0x000fe200078e0029 */
[----:B------:R-:W-:Y:S01]  /*b9a0*/  MUFU.EX2 R178, R178 ;  /* 0x000000b200b27308 */ /* 0x000fe20000000800 */
[C---:B------:R-:W-:Y:S01]  /*b9b0*/  HMMA.16816.F32 R8, R64.reuse, R20, R8 ;  /* 0x000000144008723c */ /* 0x040fe20000001808 */
[----:B------:R-:W-:Y:S02]  /*b9c0*/  FMUL.FTZ R41, R69, R105 ;  /* 0x0000006945297220 */ /* 0x000fe40000410000 */
[----:B------:R-:W-:Y:S01]  /*b9d0*/  IMAD.MOV.U32 R141, RZ, RZ, R159 ;  /* 0x000000ffff8d7224 */ /* 0x000fe200078e009f */
[----:B------:R-:W-:Y:S01]  /*b9e0*/  MOV R159, R46 ;  /* 0x0000002e009f7202 */ /* 0x000fe20000000f00 */
[----:B------:R-:W-:Y:S01]  /*b9f0*/  FMUL.FTZ R46, R68, R110 ;  /* 0x0000006e442e7220 */ /* 0x000fe20000410000 */
[----:B------:R-:W-:Y:S01]  /*ba00*/  MOV R140, R156 ;  /* 0x0000009c008c7202 */ /* 0x000fe20000000f00 */
[C---:B------:R-:W-:Y:S01]  /*ba10*/  FMUL.FTZ R21, R71.reuse, R145 ;  /* 0x0000009147157220 */ /* 0x040fe20000410000 */
[-C--:B------:R-:W-:Y:S01]  /*ba20*/  HMMA.16816.F32 R12, R64, R22.reuse, R12 ;  /* 0x00000016400c723c */ /* 0x080fe2000000180c */
[----:B------:R-:W-:Y:S03]  /*ba30*/  MUFU.EX2 R164, R164 ;  /* 0x000000a400a47308 */ /* 0x000fe60000000800 */
[----:B------:R-:W-:Y:S01]  /*ba40*/  FMUL.FTZ R20, R71, R144 ;  /* 0x0000009047147220 */ /* 0x000fe20000410000 */
[----:B------:R-:W-:Y:S01]  /*ba50*/  MOV R145, R86 ;  /* 0x0000005600917202 */ /* 0x000fe20000000f00 */
[----:B------:R-:W-:Y:S01]  /*ba60*/  IMAD.MOV.U32 R144, RZ, RZ, R47 ;  /* 0x000000ffff907224 */ /* 0x000fe200078e002f */
[----:B------:R-:W-:Y:S01]  /*ba70*/  MOV R143, R141 ;  /* 0x0000008d008f7202 */ /* 0x000fe20000000f00 */
[C---:B------:R-:W-:Y:S01]  /*ba80*/  HMMA.16816.F32 R16, R76.reuse, R22, R16 ;  /* 0x000000164c10723c */ /* 0x040fe20000001810 */
[----:B------:R-:W-:Y:S02]  /*ba90*/  IMAD.MOV.U32 R156, RZ, RZ, R163 ;  /* 0x000000ffff9c7224 */ /* 0x000fe400078e00a3 */
[----:B------:R-:W-:Y:S01]  /*baa0*/  MUFU.EX2 R182, R182 ;  /* 0x000000b600b67308 */ /* 0x000fe20000000800 */
[----:B------:R-:W-:Y:S01]  /*bab0*/  MOV R163, R45 ;  /* 0x0000002d00a37202 */ /* 0x000fe20000000f00 */
[C---:B------:R-:W-:Y:S02]  /*bac0*/  FMUL.FTZ R45, R69.reuse, R109 ;  /* 0x0000006d452d7220 */ /* 0x040fe40000410000 */
[C---:B------:R-:W-:Y:S02]  /*bad0*/  FMUL.FTZ R22, R70.reuse, R146 ;  /* 0x0000009246167220 */ /* 0x040fe40000410000 */
[----:B------:R-:W-:Y:S03]  /*bae0*/  FMUL.FTZ R23, R70, R147 ;  /* 0x0000009346177220 */ /* 0x000fe60000410000 */
[----:B------:R-:W-:Y:S01]  /*baf0*/  FMUL.FTZ R47, R68, R111 ;  /* 0x0000006f442f7220 */ /* 0x000fe20000410000 */
[----:B------:R-:W-:Y:S01]  /*bb00*/  MUFU.EX2 R188, R188 ;  /* 0x000000bc00bc7308 */ /* 0x000fe20000000800 */
[----:B------:R-:W-:Y:S02]  /*bb10*/  IMAD.MOV.U32 R142, RZ, RZ, R44 ;  /* 0x000000ffff8e7224 */ /* 0x000fe400078e002c */
[-C--:B------:R-:W-:Y:S01]  /*bb20*/  HMMA.16816.F32 R20, R76, R36.reuse, R20 ;  /* 0x000000244c14723c */ /* 0x080fe20000001814 */
[----:B------:R-:W-:Y:S02]  /*bb30*/  FMUL.FTZ R44, R69, R108 ;  /* 0x0000006c452c7220 */ /* 0x000fe40000410000 */
[----:B---3--:R-:W-:Y:S02]  /*bb40*/  FMUL.FTZ R51, R70, R115 ;  /* 0x0000007346337220 */ /* 0x008fe40000410000 */
[--C-:B------:R-:W-:Y:S02]  /*bb50*/  FFMA.FTZ R137, R50, c[0x0][0x2d0], -R195.reuse ;  /* 0x0000b40032897a23 */ /* 0x100fe400000108c3 */
[----:B------:R-:W-:Y:S01]  /*bb60*/  MUFU.EX2 R190, R190 ;  /* 0x000000be00be7308 */ /* 0x000fe20000000800 */
[C---:B------:R-:W-:Y:S01]  /*bb70*/  HMMA.16816.F32 R24, R64.reuse, R36, R24 ;  /* 0x000000244018723c */ /* 0x040fe20000001818 */
[----:B------:R-:W-:Y:S03]  /*bb80*/  FMUL.FTZ R50, R70, R114 ;  /* 0x0000007246327220 */ /* 0x000fe60000410000 */
[----:B------:R-:W-:Y:S02]  /*bb90*/  FFMA.FTZ R104, R48, c[0x0][0x2d0], -R195 ;  /* 0x0000b40030687a23 */ /* 0x000fe400000108c3 */
[C---:B------:R-:W-:Y:S02]  /*bba0*/  FMUL.FTZ R48, R71.reuse, R112 ;  /* 0x0000007047307220 */ /* 0x040fe40000410000 */
[-C--:B------:R-:W-:Y:S01]  /*bbb0*/  HMMA.16816.F32 R28, R64, R38.reuse, R28 ;  /* 0x00000026401c723c */ /* 0x080fe2000000181c */
[----:B------:R-:W-:Y:S03]  /*bbc0*/  MUFU.EX2 R193, R193 ;  /* 0x000000c100c17308 */ /* 0x000fe60000000800 */
[C---:B------:R-:W-:Y:S02]  /*bbd0*/  FMUL.FTZ R36, R71.reuse, R132 ;  /* 0x0000008447247220 */ /* 0x040fe40000410000 */
[----:B------:R-:W-:Y:S02]  /*bbe0*/  IMAD.MOV.U32 R146, RZ, RZ, R87 ;  /* 0x000000ffff927224 */ /* 0x000fe400078e0057 */
[C---:B------:R-:W-:Y:S01]  /*bbf0*/  HMMA.16816.F32 R32, R76.reuse, R38, R32 ;  /* 0x000000264c20723c */ /* 0x040fe20000001820 */
[----:B------:R-:W-:Y:S02]  /*bc00*/  IMAD.MOV.U32 R147, RZ, RZ, R85 ;  /* 0x000000ffff937224 */ /* 0x000fe400078e0055 */
[----:B------:R2:W-:Y:S01]  /*bc10*/  MUFU.EX2 R132, R49 ;  /* 0x0000003100847308 */ /* 0x0005e20000000800 */
[----:B------:R-:W-:Y:S01]  /*bc20*/  FMUL.FTZ R37, R71, R133 ;  /* 0x0000008547257220 */ /* 0x000fe20000410000 */
[----:B------:R-:W3:Y:S01]  /*bc30*/  LDSM.16.MT88.4 R84, [R225+0x900] ;  /* 0x00090000e154783b */ /* 0x000ee20000004200 */
[--C-:B------:R-:W-:Y:S02]  /*bc40*/  FFMA.FTZ R106, R57, c[0x0][0x2d0], -R192.reuse ;  /* 0x0000b400396a7a23 */ /* 0x100fe400000108c0 */
[C---:B------:R-:W-:Y:S04]  /*bc50*/  FMUL.FTZ R38, R70.reuse, R134 ;  /* 0x0000008646267220 */ /* 0x040fe80000410000 */
[----:B------:R-:W-:Y:S01]  /*bc60*/  FMUL.FTZ R39, R70, R135 ;  /* 0x0000008746277220 */ /* 0x000fe20000410000 */
[----:B------:R-:W-:Y:S01]  /*bc70*/  MUFU.EX2 R196, R196 ;  /* 0x000000c400c47308 */ /* 0x000fe20000000800 */
[----:B------:R-:W-:Y:S02]  /*bc80*/  FFMA.FTZ R109, R88, c[0x0][0x2d0], -R192 ;  /* 0x0000b400586d7a23 */ /* 0x000fe400000108c0 */
[--C-:B------:R-:W-:Y:S02]  /*bc90*/  FFMA.FTZ R110, R89, c[0x0][0x2d0], -R199.reuse ;  /* 0x0000b400596e7a23 */ /* 0x100fe400000108c7 */
[----:B------:R-:W-:Y:S01]  /*bca0*/  IMAD.MOV.U32 R141, RZ, RZ, R92 ;  /* 0x000000ffff8d7224 */ /* 0x000fe200078e005c */
[-C--:B------:R-:W-:Y:S01]  /*bcb0*/  HMMA.16816.F32 R36, R76, R52.reuse, R36 ;  /* 0x000000344c24723c */ /* 0x080fe20000001824 */
[----:B------:R-:W-:Y:S02]  /*bcc0*/  FMUL.FTZ R57, R69, R117 ;  /* 0x0000007545397220 */ /* 0x000fe40000410000 */
[--C-:B------:R-:W-:Y:S01]  /*bcd0*/  FFMA.FTZ R107, R56, c[0x0][0x2d0], -R192.reuse ;  /* 0x0000b400386b7a23 */ /* 0x100fe200000108c0 */
[----:B------:R-:W4:Y:S01]  /*bce0*/  MUFU.EX2 R137, R137 ;  /* 0x0000008900897308 */ /* 0x000f220000000800 */
[--C-:B------:R-:W-:Y:S02]  /*bcf0*/  FFMA.FTZ R117, R94, c[0x0][0x2d0], -R199.reuse ;  /* 0x0000b4005e757a23 */ /* 0x100fe400000108c7 */
[----:B------:R-:W-:Y:S01]  /*bd00*/  FFMA.FTZ R105, R152, c[0x0][0x2d0], -R199 ;  /* 0x0000b40098697a23 */ /* 0x000fe200000108c7 */
[C---:B------:R-:W-:Y:S01]  /*bd10*/  HMMA.16816.F32 R40, R64.reuse, R52, R40 ;  /* 0x000000344028723c */ /* 0x040fe20000001828 */
[----:B--2---:R-:W-:Y:S03]  /*bd20*/  FMUL.FTZ R49, R71, R113 ;  /* 0x0000007147317220 */ /* 0x004fe60000410000 */
[----:B------:R-:W-:Y:S01]  /*bd30*/  FMUL.FTZ R56, R69, R116 ;  /* 0x0000007445387220 */ /* 0x000fe20000410000 */
[----:B------:R-:W-:Y:S01]  /*bd40*/  MOV R152, R90 ;  /* 0x0000005a00987202 */ /* 0x000fe20000000f00 */
[----:B------:R-:W-:Y:S01]  /*bd50*/  MUFU.EX2 R104, R104 ;  /* 0x0000006800687308 */ /* 0x000fe20000000800 */
[----:B------:R-:W2:Y:S01]  /*bd60*/  LDSM.16.MT88.4 R88, [R220+0x900] ;  /* 0x00090000dc58783b */ /* 0x000ea20000004200 */
[-C--:B------:R-:W-:Y:S01]  /*bd70*/  HMMA.16816.F32 R44, R64, R54.reuse, R44 ;  /* 0x00000036402c723c */ /* 0x080fe2000000182c */
[C---:B------:R-:W-:Y:S03]  /*bd80*/  FMUL.FTZ R52, R71.reuse, R128 ;  /* 0x0000008047347220 */ /* 0x040fe60000410000 */
[----:B------:R-:W-:Y:S02]  /*bd90*/  FMUL.FTZ R53, R71, R129 ;  /* 0x0000008147357220 */ /* 0x000fe40000410000 */
[C---:B------:R-:W-:Y:S02]  /*bda0*/  FMUL.FTZ R58, R68.reuse, R118 ;  /* 0x00000076443a7220 */ /* 0x040fe40000410000 */
[----:B------:R-:W-:Y:S01]  /*bdb0*/  MUFU.EX2 R106, R106 ;  /* 0x0000006a006a7308 */ /* 0x000fe20000000800 */
[C---:B------:R-:W-:Y:S03]  /*bdc0*/  HMMA.16816.F32 R48, R76.reuse, R54, R48 ;  /* 0x000000364c30723c */ /* 0x040fe60000001830 */
[----:B------:R-:W-:Y:S02]  /*bdd0*/  FMUL.FTZ R59, R68, R119 ;  /* 0x00000077443b7220 */ /* 0x000fe40000410000 */
[----:B------:R-:W-:Y:S02]  /*bde0*/  IMAD.MOV.U32 R153, RZ, RZ, R61 ;  /* 0x000000ffff997224 */ /* 0x000fe400078e003d */
[C---:B------:R-:W-:Y:S02]  /*bdf0*/  FMUL.FTZ R54, R70.reuse, R130 ;  /* 0x0000008246367220 */ /* 0x040fe40000410000 */
[----:B------:R-:W-:Y:S01]  /*be00*/  FMUL.FTZ R55, R70, R131 ;  /* 0x0000008346377220 */ /* 0x000fe20000410000 */
[----:B------:R-:W5:Y:S02]  /*be10*/  MUFU.EX2 R107, R107 ;  /* 0x0000006b006b7308 */ /* 0x000f640000000800 */
[C---:B------:R-:W-:Y:S02]  /*be20*/  FMUL.FTZ R61, R69.reuse, R121 ;  /* 0x00000079453d7220 */ /* 0x040fe40000410000 */
[----:B------:R-:W-:Y:S02]  /*be30*/  FFMA.FTZ R108, R60, c[0x0][0x2d0], -R192 ;  /* 0x0000b4003c6c7a23 */ /* 0x000fe400000108c0 */
[-C--:B-1----:R-:W-:Y:S01]  /*be40*/  HMMA.16816.F32 R52, R76, R80.reuse, R52 ;  /* 0x000000504c34723c */ /* 0x082fe20000001834 */
[----:B------:R-:W-:Y:S02]  /*be50*/  FMUL.FTZ R60, R69, R120 ;  /* 0x00000078453c7220 */ /* 0x000fe40000410000 */
[C---:B------:R-:W-:Y:S01]  /*be60*/  FMUL.FTZ R62, R68.reuse, R122 ;  /* 0x0000007a443e7220 */ /* 0x040fe20000410000 */
[----:B------:R-:W-:Y:S01]  /*be70*/  MUFU.EX2 R108, R108 ;  /* 0x0000006c006c7308 */ /* 0x000fe20000000800 */
[----:B------:R-:W-:Y:S02]  /*be80*/  FMUL.FTZ R63, R68, R123 ;  /* 0x0000007b443f7220 */ /* 0x000fe40000410000 */
[----:B------:R-:W-:Y:S01]  /*be90*/  FFMA.FTZ R116, R147, c[0x0][0x2d0], -R198 ;  /* 0x0000b40093747a23 */ /* 0x000fe200000108c6 */
[C---:B------:R-:W-:Y:S01]  /*bea0*/  HMMA.16816.F32 R56, R64.reuse, R80, R56 ;  /* 0x000000504038723c */ /* 0x040fe20000001838 */
[----:B------:R-:W-:Y:S03]  /*beb0*/  MOV R147, R144 ;  /* 0x0000009000937202 */ /* 0x000fe60000000f00 */
[----:B------:R-:W-:Y:S01]  /*bec0*/  MOV R144, R93 ;  /* 0x0000005d00907202 */ /* 0x000fe20000000f00 */
[----:B------:R-:W-:Y:S01]  /*bed0*/  FFMA.FTZ R246, R246, c[0x0][0x2d0], -R192 ;  /* 0x0000b400f6f67a23 */ /* 0x000fe200000108c0 */
[----:B------:R-:W1:Y:S01]  /*bee0*/  MUFU.EX2 R109, R109 ;  /* 0x0000006d006d7308 */ /* 0x000e620000000800 */
[----:B----4-:R-:W-:Y:S01]  /*bef0*/  F2FP.PACK_AB R80, R137, R136 ;  /* 0x000000888950723e */ /* 0x010fe200000000ff */
[-C--:B------:R-:W-:Y:S01]  /*bf00*/  HMMA.16816.F32 R60, R64, R82.reuse, R60 ;  /* 0x00000052403c723c */ /* 0x080fe2000000183c */
[----:B------:R-:W-:Y:S03]  /*bf10*/  FFMA.FTZ R111, R142, c[0x0][0x2d0], -R198 ;  /* 0x0000b4008e6f7a23 */ /* 0x000fe600000108c6 */
[----:B-----5:R-:W-:Y:S01]  /*bf20*/  F2FP.PACK_AB R81, R107, R106 ;  /* 0x0000006a6b51723e */ /* 0x020fe200000000ff */
[----:B------:R-:W-:Y:S01]  /*bf30*/  IMAD.MOV.U32 R142, RZ, RZ, R146 ;  /* 0x000000ffff8e7224 */ /* 0x000fe200078e0092 */
[----:B------:R-:W-:Y:S01]  /*bf40*/  MOV R146, R148 ;  /* 0x0000009400927202 */ /* 0x000fe20000000f00 */
[C---:B------:R-:W-:Y:S01]  /*bf50*/  FMUL.FTZ R64, R71.reuse, R124 ;  /* 0x0000007c47407220 */ /* 0x040fe20000410000 */
[----:B------:R-:W-:Y:S01]  /*bf60*/  MUFU.EX2 R105, R105 ;  /* 0x0000006900697308 */ /* 0x000fe20000000800 */
[----:B------:R-:W-:Y:S03]  /*bf70*/  FMUL.FTZ R65, R71, R125 ;  /* 0x0000007d47417220 */ /* 0x000fe60000410000 */
[C---:B------:R-:W-:Y:S02]  /*bf80*/  FMUL.FTZ R66, R70.reuse, R126 ;  /* 0x0000007e46427220 */ /* 0x040fe40000410000 */
[----:B------:R-:W-:Y:S02]  /*bf90*/  FMUL.FTZ R67, R70, R127 ;  /* 0x0000007f46437220 */ /* 0x000fe40000410000 */
[----:B------:R-:W-:Y:S01]  /*bfa0*/  IMAD.MOV.U32 R148, RZ, RZ, R155 ;  /* 0x000000ffff947224 */ /* 0x000fe200078e009b */
[----:B------:R-:W-:Y:S01]  /*bfb0*/  MOV R155, R95 ;  /* 0x0000005f009b7202 */ /* 0x000fe20000000f00 */
[----:B------:R-:W-:Y:S01]  /*bfc0*/  MUFU.EX2 R110, R110 ;  /* 0x0000006e006e7308 */ /* 0x000fe20000000800 */
[----:B------:R-:W4:Y:S01]  /*bfd0*/  LDSM.16.MT88.4 R92, [R219+0x900] ;  /* 0x00090000db5c783b */ /* 0x000f220000004200 */
[----:B------:R-:W-:Y:S01]  /*bfe0*/  FFMA.FTZ R211, R211, c[0x0][0x2d0], -R192 ;  /* 0x0000b400d3d37a23 */ /* 0x000fe200000108c0 */
[----:B------:R-:W-:Y:S01]  /*bff0*/  HMMA.16816.F32 R64, R76, R82, R64 ;  /* 0x000000524c40723c */ /* 0x000fe20000001840 */
[----:B------:R-:W-:Y:S02]  /*c000*/  FFMA.FTZ R118, R143, c[0x0][0x2d0], -R199 ;  /* 0x0000b4008f767a23 */ /* 0x000fe400000108c7 */
[--C-:B------:R-:W-:Y:S02]  /*c010*/  FFMA.FTZ R119, R142, c[0x0][0x2d0], -R198.reuse ;  /* 0x0000b4008e777a23 */ /* 0x100fe400000108c6 */
[----:B------:R-:W-:Y:S02]  /*c020*/  FFMA.FTZ R128, R251, c[0x0][0x2d0], -R198 ;  /* 0x0000b400fb807a23 */ /* 0x000fe400000108c6 */
[----:B------:R-:W-:Y:S01]  /*c030*/  F2FP.PACK_AB R76, R178, R171 ;  /* 0x000000abb24c723e */ /* 0x000fe200000000ff */
[----:B------:R-:W-:Y:S01]  /*c040*/  MUFU.EX2 R111, R111 ;  /* 0x0000006f006f7308 */ /* 0x000fe20000000800 */
[----:B------:R-:W-:Y:S03]  /*c050*/  F2FP.PACK_AB R77, R182, R164 ;  /* 0x000000a4b64d723e */ /* 0x000fe600000000ff */
[----:B------:R-:W-:Y:S01]  /*c060*/  F2FP.PACK_AB R78, R190, R188 ;  /* 0x000000bcbe4e723e */ /* 0x000fe200000000ff */
[--C-:B------:R-:W-:Y:S01]  /*c070*/  FFMA.FTZ R129, R141, c[0x0][0x2d0], -R195.reuse ;  /* 0x0000b4008d817a23 */ /* 0x100fe200000108c3 */
[----:B------:R-:W-:Y:S01]  /*c080*/  F2FP.PACK_AB R79, R196, R193 ;  /* 0x000000c1c44f723e */ /* 0x000fe200000000ff */
[--C-:B------:R-:W-:Y:S01]  /*c090*/  FFMA.FTZ R208, R208, c[0x0][0x2d0], -R192.reuse ;  /* 0x0000b400d0d07a23 */ /* 0x100fe200000108c0 */
[----:B------:R-:W-:Y:S01]  /*c0a0*/  F2FP.PACK_AB R82, R104, R132 ;  /* 0x000000846852723e */ /* 0x000fe200000000ff */
[----:B------:R-:W-:Y:S01]  /*c0b0*/  FFMA.FTZ R205, R205, c[0x0][0x2d0], -R192 ;  /* 0x0000b400cdcd7a23 */ /* 0x000fe200000108c0 */
[----:B-1----:R-:W-:Y:S01]  /*c0c0*/  F2FP.PACK_AB R83, R109, R108 ;  /* 0x0000006c6d53723e */ /* 0x002fe200000000ff */
[----:B------:R-:W-:Y:S01]  /*c0d0*/  MUFU.EX2 R116, R116 ;  /* 0x0000007400747308 */ /* 0x000fe20000000800 */
[--C-:B------:R-:W-:Y:S01]  /*c0e0*/  FFMA.FTZ R130, R140, c[0x0][0x2d0], -R195.reuse ;  /* 0x0000b4008c827a23 */ /* 0x100fe200000108c3 */
[-C--:B---3--:R-:W-:Y:S01]  /*c0f0*/  HMMA.16816.F32 R4, R76, R84.reuse, R4 ;  /* 0x000000544c04723c */ /* 0x088fe20000001804 */
[--C-:B------:R-:W-:Y:S02]  /*c100*/  FFMA.FTZ R131, R147, c[0x0][0x2d0], -R195.reuse ;  /* 0x0000b40093837a23 */ /* 0x100fe400000108c3 */
[----:B------:R-:W-:Y:S02]  /*c110*/  FFMA.FTZ R251, R146, c[0x0][0x2d0], -R195 ;  /* 0x0000b40092fb7a23 */ /* 0x000fe400000108c3 */
[----:B------:R-:W-:Y:S02]  /*c120*/  FFMA.FTZ R173, R69, R241, R173 ;  /* 0x000000f145ad7223 */ /* 0x000fe400000100ad */
[----:B------:R-:W-:Y:S01]  /*c130*/  FADD.FTZ R172, R74, R172 ;  /* 0x000000ac4aac7221 */ /* 0x000fe20000010000 */
[C---:B------:R-:W-:Y:S01]  /*c140*/  HMMA.16816.F32 R8, R80.reuse, R84, R8 ;  /* 0x000000545008723c */ /* 0x040fe20000001808 */
[----:B------:R-:W-:Y:S03]  /*c150*/  MUFU.EX2 R117, R117 ;  /* 0x0000007500757308 */ /* 0x000fe60000000800 */
[----:B------:R-:W-:Y:S02]  /*c160*/  FADD.FTZ R173, R99, R173 ;  /* 0x000000ad63ad7221 */ /* 0x000fe40000010000 */
[----:B------:R-:W-:Y:S02]  /*c170*/  FFMA.FTZ R175, R68, R240, R175 ;  /* 0x000000f044af7223 */ /* 0x000fe400000100af */
[-C--:B------:R-:W-:Y:S01]  /*c180*/  HMMA.16816.F32 R12, R80, R86.reuse, R12 ;  /* 0x00000056500c723c */ /* 0x080fe2000000180c */
[----:B------:R-:W-:Y:S02]  /*c190*/  FADD.FTZ R173, R98, R173 ;  /* 0x000000ad62ad7221 */ /* 0x000fe40000010000 */
        /* <DEDUP_REMOVED lines=8> */
[-C--:B--2---:R-:W-:Y:S01]  /*c220*/  HMMA.16816.F32 R20, R76, R88.reuse, R20 ;  /* 0x000000584c14723c */ /* 0x084fe20000001814 */
[----:B------:R-:W-:Y:S03]  /*c230*/  FADD.FTZ R173, R136, R173 ;  /* 0x000000ad88ad7221 */ /* 0x000fe60000010000 */
[----:B------:R-:W-:Y:S02]  /*c240*/  FFMA.FTZ R174, R70, R242, R174 ;  /* 0x000000f246ae7223 */ /* 0x000fe400000100ae */
[----:B------:R-:W-:Y:S01]  /*c250*/  FADD.FTZ R175, R166, R175 ;  /* 0x000000afa6af7221 */ /* 0x000fe20000010000 */
[----:B------:R-:W-:Y:S01]  /*c260*/  MUFU.EX2 R128, R128 ;  /* 0x0000008000807308 */ /* 0x000fe20000000800 */
[C---:B------:R-:W-:Y:S01]  /*c270*/  HMMA.16816.F32 R24, R80.reuse, R88, R24 ;  /* 0x000000585018723c */ /* 0x040fe20000001818 */
[----:B------:R-:W-:Y:S03]  /*c280*/  MOV R166, R2 ;  /* 0x0000000200a67202 */ /* 0x000fe60000000f00 */
[----:B------:R-:W-:Y:S02]  /*c290*/  FADD.FTZ R172, R178, R172 ;  /* 0x000000acb2ac7221 */ /* 0x000fe40000010000 */
[----:B------:R-:W-:Y:S02]  /*c2a0*/  FADD.FTZ R173, R137, R173 ;  /* 0x000000ad89ad7221 */ /* 0x000fe40000010000 */
[-C--:B------:R-:W-:Y:S01]  /*c2b0*/  HMMA.16816.F32 R28, R80, R90.reuse, R28 ;  /* 0x0000005a501c723c */ /* 0x080fe2000000181c */
[----:B------:R-:W-:Y:S01]  /*c2c0*/  FFMA.FTZ R88, R145, c[0x0][0x2d0], -R199 ;  /* 0x0000b40091587a23 */ /* 0x000fe200000108c7 */
[----:B------:R-:W2:Y:S02]  /*c2d0*/  MUFU.EX2 R129, R129 ;  /* 0x0000008100817308 */ /* 0x000ea40000000800 */
[----:B------:R-:W-:Y:S02]  /*c2e0*/  FADD.FTZ R174, R169, R174 ;  /* 0x000000aea9ae7221 */ /* 0x000fe40000010000 */
[----:B------:R-:W-:Y:S01]  /*c2f0*/  FADD.FTZ R175, R165, R175 ;  /* 0x000000afa5af7221 */ /* 0x000fe20000010000 */
[----:B------:R-:W-:Y:S01]  /*c300*/  MOV R165, R0 ;  /* 0x0000000000a57202 */ /* 0x000fe20000000f00 */
[C---:B------:R-:W-:Y:S01]  /*c310*/  HMMA.16816.F32 R32, R76.reuse, R90, R32 ;  /* 0x0000005a4c20723c */ /* 0x040fe20000001820 */
[----:B------:R-:W-:Y:S03]  /*c320*/  FADD.FTZ R172, R188, R172 ;  /* 0x000000acbcac7221 */ /* 0x000fe60000010000 */
[----:B------:R3:W-:Y:S01]  /*c330*/  MUFU.EX2 R102, R88 ;  /* 0x0000005800667308 */ /* 0x0007e20000000800 */
[----:B------:R-:W-:Y:S02]  /*c340*/  FADD.FTZ R173, R132, R173 ;  /* 0x000000ad84ad7221 */ /* 0x000fe40000010000 */
[----:B------:R-:W-:Y:S01]  /*c350*/  FADD.FTZ R174, R96, R174 ;  /* 0x000000ae60ae7221 */ /* 0x000fe20000010000 */
[-C--:B----4-:R-:W-:Y:S01]  /*c360*/  HMMA.16816.F32 R36, R76, R92.reuse, R36 ;  /* 0x0000005c4c24723c */ /* 0x090fe20000001824 */
[----:B------:R-:W-:Y:S03]  /*c370*/  FADD.FTZ R175, R106, R175 ;  /* 0x000000af6aaf7221 */ /* 0x000fe60000010000 */
[----:B------:R-:W-:Y:S02]  /*c380*/  FADD.FTZ R172, R190, R172 ;  /* 0x000000acbeac7221 */ /* 0x000fe40000010000 */
[----:B------:R-:W4:Y:S01]  /*c390*/  MUFU.EX2 R130, R130 ;  /* 0x0000008200827308 */ /* 0x000f220000000800 */
[----:B------:R-:W-:Y:S01]  /*c3a0*/  FADD.FTZ R104, R104, R173 ;  /* 0x000000ad68687221 */ /* 0x000fe20000010000 */
[C---:B------:R-:W-:Y:S01]  /*c3b0*/  HMMA.16816.F32 R40, R80.reuse, R92, R40 ;  /* 0x0000005c5028723c */ /* 0x040fe20000001828 */
[----:B------:R-:W-:Y:S03]  /*c3c0*/  FADD.FTZ R174, R168, R174 ;  /* 0x000000aea8ae7221 */ /* 0x000fe60000010000 */
[----:B------:R-:W-:Y:S02]  /*c3d0*/  FADD.FTZ R107, R107, R175 ;  /* 0x000000af6b6b7221 */ /* 0x000fe40000010000 */
[----:B--2---:R-:W-:Y:S02]  /*c3e0*/  FADD.FTZ R104, R129, R104 ;  /* 0x0000006881687221 */ /* 0x004fe40000010000 */
[-C--:B------:R-:W-:Y:S01]  /*c3f0*/  HMMA.16816.F32 R44, R80, R94.reuse, R44 ;  /* 0x0000005e502c723c */ /* 0x080fe2000000182c */
[--C-:B------:R-:W-:Y:S01]  /*c400*/  FFMA.FTZ R92, R151, c[0x0][0x2d0], -R192.reuse ;  /* 0x0000b400975c7a23 */ /* 0x100fe200000108c0 */
[----:B------:R-:W2:Y:S02]  /*c410*/  MUFU.EX2 R131, R131 ;  /* 0x0000008300837308 */ /* 0x000ea40000000800 */
[----:B---3--:R-:W-:Y:S02]  /*c420*/  FFMA.FTZ R88, R144, c[0x0][0x2d0], -R192 ;  /* 0x0000b40090587a23 */ /* 0x008fe400000108c0 */
[----:B------:R-:W-:Y:S01]  /*c430*/  FADD.FTZ R174, R164, R174 ;  /* 0x000000aea4ae7221 */ /* 0x000fe20000010000 */
[----:B------:R-:W-:Y:S01]  /*c440*/  MOV R164, R72 ;  /* 0x0000004800a47202 */ /* 0x000fe20000000f00 */
[C---:B------:R-:W-:Y:S01]  /*c450*/  HMMA.16816.F32 R48, R76.reuse, R94, R48 ;  /* 0x0000005e4c30723c */ /* 0x040fe20000001830 */
[----:B------:R-:W-:Y:S03]  /*c460*/  FADD.FTZ R107, R108, R107 ;  /* 0x0000006b6c6b7221 */ /* 0x000fe60000010000 */
[----:B------:R3:W-:Y:S01]  /*c470*/  MUFU.EX2 R100, R88 ;  /* 0x0000005800647308 */ /* 0x0007e20000000800 */
[----:B------:R-:W-:Y:S02]  /*c480*/  FADD.FTZ R174, R182, R174 ;  /* 0x000000aeb6ae7221 */ /* 0x000fe40000010000 */
[----:B----4-:R-:W-:Y:S01]  /*c490*/  FADD.FTZ R104, R130, R104 ;  /* 0x0000006882687221 */ /* 0x010fe20000010000 */
[-C--:B-1----:R-:W-:Y:S01]  /*c4a0*/  HMMA.16816.F32 R52, R76, R84.reuse, R52 ;  /* 0x000000544c34723c */ /* 0x082fe20000001834 */
[----:B------:R-:W-:Y:S03]  /*c4b0*/  FADD.FTZ R107, R109, R107 ;  /* 0x0000006b6d6b7221 */ /* 0x000fe60000010000 */
[----:B------:R-:W-:Y:S02]  /*c4c0*/  FADD.FTZ R174, R193, R174 ;  /* 0x000000aec1ae7221 */ /* 0x000fe40000010000 */
[----:B------:R-:W1:Y:S01]  /*c4d0*/  MUFU.EX2 R101, R92 ;  /* 0x0000005c00657308 */ /* 0x000e620000000800 */
[----:B------:R-:W-:Y:S01]  /*c4e0*/  IMAD.MOV.U32 R167, RZ, RZ, R3 ;  /* 0x000000ffffa77224 */ /* 0x000fe200078e0003 */
[C---:B------:R-:W-:Y:S01]  /*c4f0*/  HMMA.16816.F32 R56, R80.reuse, R84, R56 ;  /* 0x000000545038723c */ /* 0x040fe20000001838 */
[----:B------:R-:W-:Y:S03]  /*c500*/  FADD.FTZ R174, R196, R174 ;  /* 0x000000aec4ae7221 */ /* 0x000fe60000010000 */
[----:B--2---:R-:W-:Y:S02]  /*c510*/  FADD.FTZ R104, R131, R104 ;  /* 0x0000006883687221 */ /* 0x004fe40000010000 */
[----:B------:R-:W-:Y:S02]  /*c520*/  FADD.FTZ R174, R111, R174 ;  /* 0x000000ae6fae7221 */ /* 0x000fe40000010000 */
[-C--:B------:R-:W-:Y:S01]  /*c530*/  HMMA.16816.F32 R60, R80, R86.reuse, R60 ;  /* 0x00000056503c723c */ /* 0x080fe2000000183c */
[----:B------:R-:W-:Y:S01]  /*c540*/  FFMA.FTZ R84, R149, c[0x0][0x2d0], -R192 ;  /* 0x0000b40095547a23 */ /* 0x000fe200000108c0 */
[----:B------:R-:W2:Y:S01]  /*c550*/  MUFU.EX2 R251, R251 ;  /* 0x000000fb00fb7308 */ /* 0x000ea20000000800 */
[----:B---3--:R-:W3:Y:S01]  /*c560*/  LDSM.16.MT88.4 R88, [R225+0x1100] ;  /* 0x00110000e158783b */ /* 0x008ee20000004200 */
[----:B------:R-:W-:Y:S03]  /*c570*/  FADD.FTZ R174, R116, R174 ;  /* 0x000000ae74ae7221 */ /* 0x000fe60000010000 */
[----:B------:R-:W-:Y:S01]  /*c580*/  FFMA.FTZ R80, R148, c[0x0][0x2d0], -R199 ;  /* 0x0000b40094507a23 */ /* 0x000fe200000108c7 */
[----:B------:R-:W-:Y:S01]  /*c590*/  HMMA.16816.F32 R64, R76, R86, R64 ;  /* 0x000000564c40723c */ /* 0x000fe20000001840 */
[----:B------:R-:W-:Y:S03]  /*c5a0*/  FADD.FTZ R174, R119, R174 ;  /* 0x000000ae77ae7221 */ /* 0x000fe60000010000 */
[----:B------:R4:W-:Y:S01]  /*c5b0*/  MUFU.EX2 R114, R80 ;  /* 0x0000005000727308 */ /* 0x0009e20000000800 */
[----:B------:R-:W-:Y:S01]  /*c5c0*/  FADD.FTZ R174, R128, R174 ;  /* 0x000000ae80ae7221 */ /* 0x000fe20000010000 */
[----:B-1----:R-:W-:Y:S01]  /*c5d0*/  F2FP.PACK_AB R81, R101, R100 ;  /* 0x000000646551723e */ /* 0x002fe200000000ff */
[----:B------:R-:W-:Y:S01]  /*c5e0*/  FFMA.FTZ R92, R150, c[0x0][0x2d0], -R192 ;  /* 0x0000b400965c7a23 */ /* 0x000fe200000108c0 */
[----:B------:R-:W-:Y:S01]  /*c5f0*/  F2FP.PACK_AB R76, R110, R105 ;  /* 0x000000696e4c723e */ /* 0x000fe200000000ff */
[----:B------:R-:W-:Y:S03]  /*c600*/  LDSM.16.MT88.4 R148, [R225+0x2900] ;  /* 0x00290000e194783b */ /* 0x000fe60000004200 */
[----:B------:R-:W-:Y:S01]  /*c610*/  F2FP.PACK_AB R77, R116, R111 ;  /* 0x0000006f744d723e */ /* 0x000fe200000000ff */
[----:B------:R-:W-:Y:S01]  /*c620*/  FADD.FTZ R105, R105, R172 ;  /* 0x000000ac69697221 */ /* 0x000fe20000010000 */
[----:B------:R1:W-:Y:S01]  /*c630*/  MUFU.EX2 R121, R84 ;  /* 0x0000005400797308 */ /* 0x0003e20000000800 */
[----:B------:R-:W-:Y:S02]  /*c640*/  F2FP.PACK_AB R78, R118, R117 ;  /* 0x00000075764e723e */ /* 0x000fe400000000ff */
[----:B------:R-:W-:Y:S01]  /*c650*/  F2FP.PACK_AB R79, R128, R119 ;  /* 0x00000077804f723e */ /* 0x000fe200000000ff */
[----:B------:R-:W-:Y:S01]  /*c660*/  FADD.FTZ R105, R110, R105 ;  /* 0x000000696e697221 */ /* 0x000fe20000010000 */
[C---:B--2---:R-:W-:Y:S01]  /*c670*/  F2FP.PACK_AB R82, R251.reuse, R131 ;  /* 0x00000083fb52723e */ /* 0x044fe200000000ff */
[----:B------:R-:W-:Y:S02]  /*c680*/  FADD.FTZ R251, R251, R104 ;  /* 0x00000068fbfb7221 */ /* 0x000fe40000010000 */
[----:B------:R-:W-:Y:S02]  /*c690*/  FADD.FTZ R105, R117, R105 ;  /* 0x0000006975697221 */ /* 0x000fe40000010000 */
[----:B------:R-:W2:Y:S02]  /*c6a0*/  MUFU.EX2 R113, R92 ;  /* 0x0000005c00717308 */ /* 0x000ea40000000800 */
[----:B------:R-:W-:Y:S02]  /*c6b0*/  FADD.FTZ R118, R118, R105 ;  /* 0x0000006976767221 */ /* 0x000fe40000010000 */
[--C-:B----4-:R-:W-:Y:S06]  /*c6c0*/  FFMA.FTZ R80, R155, c[0x0][0x2d0], -R198.reuse ;  /* 0x0000b4009b507a23 */ /* 0x110fec00000108c6 */
[----:B------:R4:W-:Y:S01]  /*c6d0*/  MUFU.EX2 R103, R80 ;  /* 0x0000005000677308 */ /* 0x0009e20000000800 */
[-C--:B---3--:R-:W-:Y:S01]  /*c6e0*/  HMMA.16816.F32 R4, R76, R88.reuse, R4 ;  /* 0x000000584c04723c */ /* 0x088fe20000001804 */
[----:B-1----:R-:W1:Y:S08]  /*c6f0*/  LDSM.16.MT88.4 R84, [R220+0x1100] ;  /* 0x00110000dc54783b */ /* 0x002e700000004200 */
[----:B------:R-:W-:Y:S03]  /*c700*/  MUFU.EX2 R252, R252 ;  /* 0x000000fc00fc7308 */ /* 0x000fe60000000800 */
[----:B--2---:R-:W-:Y:S01]  /*c710*/  F2FP.PACK_AB R83, R121, R113 ;  /* 0x000000717953723e */ /* 0x004fe200000000ff */
[--C-:B------:R-:W-:Y:S02]  /*c720*/  FFMA.FTZ R92, R154, c[0x0][0x2d0], -R198.reuse ;  /* 0x0000b4009a5c7a23 */ /* 0x100fe400000108c6 */
[----:B------:R-:W-:Y:S04]  /*c730*/  FFMA.FTZ R198, R177, c[0x0][0x2d0], -R198 ;  /* 0x0000b400b1c67a23 */ /* 0x000fe800000108c6 */
[----:B------:R2:W-:Y:S01]  /*c740*/  MUFU.EX2 R115, R92 ;  /* 0x0000005c00737308 */ /* 0x0005e20000000800 */
[----:B----4-:R-:W-:Y:S09]  /*c750*/  F2FP.PACK_AB R80, R130, R129 ;  /* 0x000000818250723e */ /* 0x010ff200000000ff */
[----:B------:R-:W-:Y:S01]  /*c760*/  MUFU.EX2 R250, R250 ;  /* 0x000000fa00fa7308 */ /* 0x000fe20000000800 */
[C---:B------:R-:W-:Y:S07]  /*c770*/  HMMA.16816.F32 R8, R80.reuse, R88, R8 ;  /* 0x000000585008723c */ /* 0x040fee0000001808 */
[----:B------:R-:W-:Y:S01]  /*c780*/  FFMA.FTZ R88, R153, c[0x0][0x2d0], -R199 ;  /* 0x0000b40099587a23 */ /* 0x000fe200000108c7 */
[-C--:B------:R-:W-:Y:S01]  /*c790*/  HMMA.16816.F32 R12, R80, R90.reuse, R12 ;  /* 0x0000005a500c723c */ /* 0x080fe2000000180c */
[----:B------:R-:W-:Y:S01]  /*c7a0*/  MUFU.EX2 R249, R249 ;  /* 0x000000f900f97308 */ /* 0x000fe20000000800 */
[----:B--2---:R-:W2:Y:S06]  /*c7b0*/  LDSM.16.MT88.4 R92, [R219+0x1100] ;  /* 0x00110000db5c783b */ /* 0x004eac0000004200 */
[C---:B------:R-:W-:Y:S03]  /*c7c0*/  HMMA.16816.F32 R16, R76.reuse, R90, R16 ;  /* 0x0000005a4c10723c */ /* 0x040fe60000001810 */
[----:B------:R3:W-:Y:S05]  /*c7d0*/  MUFU.EX2 R122, R88 ;  /* 0x00000058007a7308 */ /* 0x0007ea0000000800 */
[-C--:B-1----:R-:W-:Y:S05]  /*c7e0*/  HMMA.16816.F32 R20, R76, R84.reuse, R20 ;  /* 0x000000544c14723c */ /* 0x082fea0000001814 */
[----:B------:R-:W-:Y:S03]  /*c7f0*/  MUFU.EX2 R248, R248 ;  /* 0x000000f800f87308 */ /* 0x000fe60000000800 */
[C---:B------:R-:W-:Y:S07]  /*c800*/  HMMA.16816.F32 R24, R80.reuse, R84, R24 ;  /* 0x000000545018723c */ /* 0x040fee0000001818 */
[----:B------:R-:W-:Y:S01]  /*c810*/  FFMA.FTZ R84, R159, c[0x0][0x2d0], -R195 ;  /* 0x0000b4009f547a23 */ /* 0x000fe200000108c3 */
[-C--:B------:R-:W-:Y:S01]  /*c820*/  HMMA.16816.F32 R28, R80, R86.reuse, R28 ;  /* 0x00000056501c723c */ /* 0x080fe2000000181c */
[----:B------:R-:W-:Y:S03]  /*c830*/  MUFU.EX2 R247, R247 ;  /* 0x000000f700f77308 */ /* 0x000fe60000000800 */
[--C-:B---3--:R-:W-:Y:S02]  /*c840*/  FFMA.FTZ R88, R152, c[0x0][0x2d0], -R199.reuse ;  /* 0x0000b40098587a23 */ /* 0x108fe400000108c7 */
[----:B------:R-:W-:Y:S02]  /*c850*/  FFMA.FTZ R199, R183, c[0x0][0x2d0], -R199 ;  /* 0x0000b400b7c77a23 */ /* 0x000fe400000108c7 */
[C---:B------:R-:W-:Y:S03]  /*c860*/  HMMA.16816.F32 R32, R76.reuse, R86, R32 ;  /* 0x000000564c20723c */ /* 0x040fe60000001820 */
[----:B------:R1:W-:Y:S05]  /*c870*/  MUFU.EX2 R112, R84 ;  /* 0x0000005400707308 */ /* 0x0003ea0000000800 */
[-C--:B--2---:R-:W-:Y:S05]  /*c880*/  HMMA.16816.F32 R36, R76, R92.reuse, R36 ;  /* 0x0000005c4c24723c */ /* 0x084fea0000001824 */
[----:B------:R2:W-:Y:S03]  /*c890*/  MUFU.EX2 R125, R88 ;  /* 0x00000058007d7308 */ /* 0x0005e60000000800 */
[C---:B------:R-:W-:Y:S07]  /*c8a0*/  HMMA.16816.F32 R40, R80.reuse, R92, R40 ;  /* 0x0000005c5028723c */ /* 0x040fee0000001828 */
[--C-:B------:R-:W-:Y:S01]  /*c8b0*/  FFMA.FTZ R92, R162, c[0x0][0x2d0], -R192.reuse ;  /* 0x0000b400a25c7a23 */ /* 0x100fe200000108c0 */
[-C--:B------:R-:W-:Y:S01]  /*c8c0*/  HMMA.16816.F32 R44, R80, R94.reuse, R44 ;  /* 0x0000005e502c723c */ /* 0x080fe2000000182c */
[----:B------:R-:W-:Y:S03]  /*c8d0*/  MUFU.EX2 R209, R209 ;  /* 0x000000d100d17308 */ /* 0x000fe60000000800 */
[--C-:B-1----:R-:W-:Y:S04]  /*c8e0*/  FFMA.FTZ R84, R158, c[0x0][0x2d0], -R195.reuse ;  /* 0x0000b4009e547a23 */ /* 0x102fe800000108c3 */
[C---:B------:R-:W-:Y:S03]  /*c8f0*/  HMMA.16816.F32 R48, R76.reuse, R94, R48 ;  /* 0x0000005e4c30723c */ /* 0x040fe60000001830 */
[----:B------:R1:W3:Y:S01]  /*c900*/  MUFU.EX2 R120, R84 ;  /* 0x0000005400787308 */ /* 0x0002e20000000800 */
[----:B--2---:R-:W2:Y:S09]  /*c910*/  LDSM.16.MT88.4 R88, [R218+0x1100] ;  /* 0x00110000da58783b */ /* 0x004eb20000004200 */
[----:B------:R4:W-:Y:S10]  /*c920*/  MUFU.EX2 R126, R92 ;  /* 0x0000005c007e7308 */ /* 0x0009f40000000800 */
[----:B------:R-:W-:Y:S01]  /*c930*/  MUFU.EX2 R206, R206 ;  /* 0x000000ce00ce7308 */ /* 0x000fe20000000800 */
[--C-:B-1----:R-:W-:Y:S09]  /*c940*/  FFMA.FTZ R84, R157, c[0x0][0x2d0], -R195.reuse ;  /* 0x0000b4009d547a23 */ /* 0x102ff200000108c3 */
[----:B------:R1:W-:Y:S01]  /*c950*/  MUFU.EX2 R123, R84 ;  /* 0x00000054007b7308 */ /* 0x0003e20000000800 */
[--C-:B----4-:R-:W-:Y:S09]  /*c960*/  FFMA.FTZ R92, R161, c[0x0][0x2d0], -R192.reuse ;  /* 0x0000b400a15c7a23 */ /* 0x110ff200000108c0 */
[----:B------:R4:W5:Y:S01]  /*c970*/  MUFU.EX2 R133, R92 ;  /* 0x0000005c00857308 */ /* 0x0009620000000800 */
[-C--:B--2---:R-:W-:Y:S08]  /*c980*/  HMMA.16816.F32 R52, R76, R88.reuse, R52 ;  /* 0x000000584c34723c */ /* 0x084ff00000001834 */
[C---:B------:R-:W-:Y:S01]  /*c990*/  HMMA.16816.F32 R56, R80.reuse, R88, R56 ;  /* 0x000000585038723c */ /* 0x040fe20000001838 */
[----:B------:R-:W-:Y:S03]  /*c9a0*/  MUFU.EX2 R203, R203 ;  /* 0x000000cb00cb7308 */ /* 0x000fe60000000800 */
[--C-:B-1----:R-:W-:Y:S03]  /*c9b0*/  FFMA.FTZ R84, R156, c[0x0][0x2d0], -R195.reuse ;  /* 0x0000b4009c547a23 */ /* 0x102fe600000108c3 */
[--C-:B------:R-:W-:Y:S01]  /*c9c0*/  FFMA.FTZ R88, R160, c[0x0][0x2d0], -R192.reuse ;  /* 0x0000b400a0587a23 */ /* 0x100fe200000108c0 */
[-C--:B------:R-:W-:Y:S03]  /*c9d0*/  HMMA.16816.F32 R60, R80, R90.reuse, R60 ;  /* 0x0000005a503c723c */ /* 0x080fe6000000183c */
[----:B------:R1:W2:Y:S01]  /*c9e0*/  MUFU.EX2 R127, R84 ;  /* 0x00000054007f7308 */ /* 0x0002a20000000800 */
[----:B----4-:R-:W-:Y:S03]  /*c9f0*/  LDSM.16.MT88.4 R92, [R219+0x1900] ;  /* 0x00190000db5c783b */ /* 0x010fe60000004200 */
[----:B---3--:R-:W-:Y:S01]  /*ca00*/  F2FP.PACK_AB R80, R120, R112 ;  /* 0x000000707850723e */ /* 0x008fe200000000ff */
[----:B------:R-:W-:Y:S01]  /*ca10*/  HMMA.16816.F32 R64, R76, R90, R64 ;  /* 0x0000005a4c40723c */ /* 0x000fe20000001840 */
[----:B-----5:R-:W-:Y:S04]  /*ca20*/  MOV R177, R133 ;  /* 0x0000008500b17202 */ /* 0x020fe80000000f00 */
[----:B------:R3:W4:Y:S02]  /*ca30*/  MUFU.EX2 R134, R88 ;  /* 0x0000005800867308 */ /* 0x0007240000000800 */
[----:B------:R-:W-:Y:S02]  /*ca40*/  F2FP.PACK_AB R76, R114, R102 ;  /* 0x00000066724c723e */ /* 0x000fe400000000ff */
[----:B------:R-:W-:Y:S03]  /*ca50*/  F2FP.PACK_AB R77, R115, R103 ;  /* 0x00000067734d723e */ /* 0x000fe600000000ff */
[----:B------:R-:W-:Y:S02]  /*ca60*/  F2FP.PACK_AB R78, R125, R122 ;  /* 0x0000007a7d4e723e */ /* 0x000fe400000000ff */
[----:B------:R-:W-:Y:S01]  /*ca70*/  F2FP.PACK_AB R79, R250, R252 ;  /* 0x000000fcfa4f723e */ /* 0x000fe200000000ff */
[----:B------:R-:W-:Y:S01]  /*ca80*/  MUFU.EX2 R202, R202 ;  /* 0x000000ca00ca7308 */ /* 0x000fe20000000800 */
[--C-:B-1----:R-:W-:Y:S01]  /*ca90*/  FFMA.FTZ R84, R163, c[0x0][0x2d0], -R192.reuse ;  /* 0x0000b400a3547a23 */ /* 0x102fe200000108c0 */
[----:B--2---:R-:W-:Y:S08]  /*caa0*/  F2FP.PACK_AB R82, R127, R123 ;  /* 0x0000007b7f52723e */ /* 0x004ff000000000ff */
[----:B------:R1:W2:Y:S01]  /*cab0*/  MUFU.EX2 R124, R84 ;  /* 0x00000054007c7308 */ /* 0x0002a20000000800 */
[----:B---3--:R-:W-:Y:S01]  /*cac0*/  LDSM.16.MT88.4 R88, [R220+0x1900] ;  /* 0x00190000dc58783b */ /* 0x008fe20000004200 */
[----:B----4-:R-:W-:Y:S02]  /*cad0*/  F2FP.PACK_AB R83, R134, R133 ;  /* 0x000000858653723e */ /* 0x010fe400000000ff */
[----:B------:R-:W-:Y:S06]  /*cae0*/  MOV R183, R134 ;  /* 0x0000008600b77202 */ /* 0x000fec0000000f00 */
[----:B------:R-:W-:Y:S10]  /*caf0*/  MUFU.EX2 R201, R201 ;  /* 0x000000c900c97308 */ /* 0x000ff40000000800 */
[----:B------:R-:W-:Y:S01]  /*cb00*/  MUFU.EX2 R245, R245 ;  /* 0x000000f500f57308 */ /* 0x000fe20000000800 */
[----:B-1----:R-:W1:Y:S01]  /*cb10*/  LDSM.16.MT88.4 R84, [R225+0x1900] ;  /* 0x00190000e154783b */ /* 0x002e620000004200 */
[----:B--2---:R-:W-:Y:S08]  /*cb20*/  F2FP.PACK_AB R81, R126, R124 ;  /* 0x0000007c7e51723e */ /* 0x004ff000000000ff */
[----:B------:R-:W2:Y:S10]  /*cb30*/  MUFU.EX2 R210, R210 ;  /* 0x000000d200d27308 */ /* 0x000eb40000000800 */
[----:B------:R-:W-:Y:S10]  /*cb40*/  MUFU.EX2 R207, R207 ;  /* 0x000000cf00cf7308 */ /* 0x000ff40000000800 */
[----:B------:R-:W3:Y:S10]  /*cb50*/  MUFU.EX2 R204, R204 ;  /* 0x000000cc00cc7308 */ /* 0x000ef40000000800 */
[----:B------:R-:W-:Y:S01]  /*cb60*/  MUFU.EX2 R246, R246 ;  /* 0x000000f600f67308 */ /* 0x000fe20000000800 */
[-C--:B-1----:R-:W-:Y:S09]  /*cb70*/  HMMA.16816.F32 R4, R76, R84.reuse, R4 ;  /* 0x000000544c04723c */ /* 0x082ff20000001804 */
[----:B------:R-:W1:Y:S01]  /*cb80*/  MUFU.EX2 R211, R211 ;  /* 0x000000d300d37308 */ /* 0x000e620000000800 */
[C---:B------:R-:W-:Y:S08]  /*cb90*/  HMMA.16816.F32 R8, R80.reuse, R84, R8 ;  /* 0x000000545008723c */ /* 0x040ff00000001808 */
[-C--:B------:R-:W-:Y:S01]  /*cba0*/  HMMA.16816.F32 R12, R80, R86.reuse, R12 ;  /* 0x00000056500c723c */ /* 0x080fe2000000180c */
[----:B------:R-:W-:Y:S07]  /*cbb0*/  MUFU.EX2 R208, R208 ;  /* 0x000000d000d07308 */ /* 0x000fee0000000800 */
[C---:B------:R-:W-:Y:S01]  /*cbc0*/  HMMA.16816.F32 R16, R76.reuse, R86, R16 ;  /* 0x000000564c10723c */ /* 0x040fe20000001810 */
[----:B------:R-:W4:Y:S02]  /*cbd0*/  LDSM.16.MT88.4 R84, [R218+0x1900] ;  /* 0x00190000da54783b */ /* 0x000f240000004200 */
[----:B------:R-:W5:Y:S05]  /*cbe0*/  MUFU.EX2 R205, R205 ;  /* 0x000000cd00cd7308 */ /* 0x000f6a0000000800 */
[-C--:B------:R-:W-:Y:S05]  /*cbf0*/  HMMA.16816.F32 R20, R76, R88.reuse, R20 ;  /* 0x000000584c14723c */ /* 0x080fea0000001814 */
        /* <DEDUP_REMOVED lines=10> */
[----:B------:R-:W-:Y:S02]  /*cca0*/  MUFU.EX2 R186, R186 ;  /* 0x000000ba00ba7308 */ /* 0x000fe40000000800 */
[-C--:B------:R-:W-:Y:S08]  /*ccb0*/  HMMA.16816.F32 R44, R80, R94.reuse, R44 ;  /* 0x0000005e502c723c */ /* 0x080ff0000000182c */
[C---:B------:R-:W-:Y:S01]  /*ccc0*/  HMMA.16816.F32 R48, R76.reuse, R94, R48 ;  /* 0x0000005e4c30723c */ /* 0x040fe20000001830 */
[----:B------:R-:W-:Y:S01]  /*ccd0*/  LDSM.16.MT88.4 R92, [R219+0x2100] ;  /* 0x00210000db5c783b */ /* 0x000fe20000004200 */
[----:B------:R-:W-:Y:S06]  /*cce0*/  MUFU.EX2 R199, R199 ;  /* 0x000000c700c77308 */ /* 0x000fec0000000800 */
[-C--:B----4-:R-:W-:Y:S04]  /*ccf0*/  HMMA.16816.F32 R52, R76, R84.reuse, R52 ;  /* 0x000000544c34723c */ /* 0x090fe80000001834 */
[----:B------:R-:W-:Y:S04]  /*cd00*/  MUFU.EX2 R180, R180 ;  /* 0x000000b400b47308 */ /* 0x000fe80000000800 */
[C---:B------:R-:W-:Y:S06]  /*cd10*/  HMMA.16816.F32 R56, R80.reuse, R84, R56 ;  /* 0x000000545038723c */ /* 0x040fec0000001838 */
[----:B------:R-:W4:Y:S02]  /*cd20*/  MUFU.EX2 R198, R198 ;  /* 0x000000c600c67308 */ /* 0x000f240000000800 */
[-C--:B------:R-:W-:Y:S07]  /*cd30*/  HMMA.16816.F32 R60, R80, R86.reuse, R60 ;  /* 0x00000056503c723c */ /* 0x080fee000000183c */
[----:B--2---:R-:W-:Y:S01]  /*cd40*/  F2FP.PACK_AB R80, R210, R245 ;  /* 0x000000f5d250723e */ /* 0x004fe200000000ff */
[----:B------:R-:W-:Y:S01]  /*cd50*/  HMMA.16816.F32 R64, R76, R86, R64 ;  /* 0x000000564c40723c */ /* 0x000fe20000001840 */
[----:B------:R-:W2:Y:S03]  /*cd60*/  LDSM.16.MT88.4 R84, [R220+0x2100] ;  /* 0x00210000dc54783b */ /* 0x000ea60000004200 */
[----:B---3--:R-:W-:Y:S02]  /*cd70*/  F2FP.PACK_AB R82, R204, R207 ;  /* 0x000000cfcc52723e */ /* 0x008fe400000000ff */
[----:B-1----:R-:W-:Y:S02]  /*cd80*/  F2FP.PACK_AB R81, R211, R246 ;  /* 0x000000f6d351723e */ /* 0x002fe400000000ff */
[----:B------:R-:W-:Y:S04]  /*cd90*/  F2FP.PACK_AB R76, R248, R249 ;  /* 0x000000f9f84c723e */ /* 0x000fe800000000ff */
[----:B------:R-:W-:Y:S02]  /*cda0*/  F2FP.PACK_AB R77, R209, R247 ;  /* 0x000000f7d14d723e */ /* 0x000fe400000000ff */
[----:B------:R-:W-:Y:S02]  /*cdb0*/  F2FP.PACK_AB R78, R203, R206 ;  /* 0x000000cecb4e723e */ /* 0x000fe400000000ff */
[----:B------:R-:W-:Y:S02]  /*cdc0*/  F2FP.PACK_AB R79, R201, R202 ;  /* 0x000000cac94f723e */ /* 0x000fe400000000ff */
[----:B-----5:R-:W-:Y:S05]  /*cdd0*/  F2FP.PACK_AB R83, R205, R208 ;  /* 0x000000d0cd53723e */ /* 0x020fea00000000ff */
[-C--:B------:R-:W-:Y:S08]  /*cde0*/  HMMA.16816.F32 R4, R76, R88.reuse, R4 ;  /* 0x000000584c04723c */ /* 0x080ff00000001804 */
[C---:B------:R-:W-:Y:S08]  /*cdf0*/  HMMA.16816.F32 R8, R80.reuse, R88, R8 ;  /* 0x000000585008723c */ /* 0x040ff00000001808 */
[-C--:B------:R-:W-:Y:S08]  /*ce00*/  HMMA.16816.F32 R12, R80, R90.reuse, R12 ;  /* 0x0000005a500c723c */ /* 0x080ff0000000180c */
[C---:B------:R-:W-:Y:S01]  /*ce10*/  HMMA.16816.F32 R16, R76.reuse, R90, R16 ;  /* 0x0000005a4c10723c */ /* 0x040fe20000001810 */
[----:B------:R-:W1:Y:S07]  /*ce20*/  LDSM.16.MT88.4 R88, [R218+0x2100] ;  /* 0x00210000da58783b */ /* 0x000e6e0000004200 */
[-C--:B--2---:R-:W-:Y:S08]  /*ce30*/  HMMA.16816.F32 R20, R76, R84.reuse, R20 ;  /* 0x000000544c14723c */ /* 0x084ff00000001814 */
[C---:B------:R-:W-:Y:S07]  /*ce40*/  HMMA.16816.F32 R24, R80.reuse, R84, R24 ;  /* 0x000000545018723c */ /* 0x040fee0000001818 */
[----:B------:R-:W-:Y:S01]  /*ce50*/  FFMA.FTZ R84, R185, c[0x0][0x2d0], -R195 ;  /* 0x0000b400b9547a23 */ /* 0x000fe200000108c3 */
[-C--:B------:R-:W-:Y:S01]  /*ce60*/  HMMA.16816.F32 R28, R80, R86.reuse, R28 ;  /* 0x00000056501c723c */ /* 0x080fe2000000181c */
[----:B------:R-:W-:Y:S03]  /*ce70*/  IMAD.MOV.U32 R185, RZ, RZ, R127 ;  /* 0x000000ffffb97224 */ /* 0x000fe600078e007f */
[----:B----4-:R-:W-:Y:S01]  /*ce80*/  F2FP.PACK_AB R127, R198, R180 ;  /* 0x000000b4c67f723e */ /* 0x010fe200000000ff */
[--C-:B------:R-:W-:Y:S01]  /*ce90*/  FFMA.FTZ R85, R181, c[0x0][0x2d0], -R195.reuse ;  /* 0x0000b400b5557a23 */ /* 0x100fe200000108c3 */
[----:B------:R-:W-:Y:S01]  /*cea0*/  MOV R181, R126 ;  /* 0x0000007e00b57202 */ /* 0x000fe20000000f00 */
[----:B------:R-:W-:Y:S01]  /*ceb0*/  MUFU.EX2 R84, R84 ;  /* 0x0000005400547308 */ /* 0x000fe20000000800 */
[C---:B------:R-:W-:Y:S01]  /*cec0*/  HMMA.16816.F32 R32, R76.reuse, R86, R32 ;  /* 0x000000564c20723c */ /* 0x040fe20000001820 */
[----:B------:R-:W-:Y:S06]  /*ced0*/  F2FP.PACK_AB R126, R199, R186 ;  /* 0x000000bac77e723e */ /* 0x000fec00000000ff */
[----:B------:R-:W-:Y:S01]  /*cee0*/  FFMA.FTZ R87, R191, c[0x0][0x2d0], -R192 ;  /* 0x0000b400bf577a23 */ /* 0x000fe200000108c0 */
[-C--:B------:R-:W-:Y:S01]  /*cef0*/  HMMA.16816.F32 R36, R76, R92.reuse, R36 ;  /* 0x0000005c4c24723c */ /* 0x080fe20000001824 */
[--C-:B------:R-:W-:Y:S01]  /*cf00*/  FFMA.FTZ R86, R179, c[0x0][0x2d0], -R195.reuse ;  /* 0x0000b400b3567a23 */ /* 0x100fe200000108c3 */
[----:B------:R-:W2:Y:S02]  /*cf10*/  MUFU.EX2 R85, R85 ;  /* 0x0000005500557308 */ /* 0x000ea40000000800 */
[----:B------:R-:W-:Y:S01]  /*cf20*/  MOV R179, R125 ;  /* 0x0000007d00b37202 */ /* 0x000fe20000000f00 */
[----:B------:R-:W-:Y:S01]  /*cf30*/  FFMA.FTZ R195, R176, c[0x0][0x2d0], -R195 ;  /* 0x0000b400b0c37a23 */ /* 0x000fe200000108c3 */
[----:B------:R-:W-:Y:S01]  /*cf40*/  F2FP.PACK_AB R125, R189, R194 ;  /* 0x000000c2bd7d723e */ /* 0x000fe200000000ff */
[----:B------:R-:W-:Y:S01]  /*cf50*/  IMAD.MOV.U32 R176, RZ, RZ, R124 ;  /* 0x000000ffffb07224 */ /* 0x000fe200078e007c */
[C---:B------:R-:W-:Y:S01]  /*cf60*/  HMMA.16816.F32 R40, R80.reuse, R92, R40 ;  /* 0x0000005c5028723c */ /* 0x040fe20000001828 */
[----:B------:R-:W-:Y:S03]  /*cf70*/  F2FP.PACK_AB R124, R197, R200 ;  /* 0x000000c8c57c723e */ /* 0x000fe600000000ff */
[----:B------:R-:W-:Y:S01]  /*cf80*/  MOV R191, R123 ;  /* 0x0000007b00bf7202 */ /* 0x000fe20000000f00 */
[----:B------:R-:W-:Y:S02]  /*cf90*/  MUFU.EX2 R86, R86 ;  /* 0x0000005600567308 */ /* 0x000fe40000000800 */
[--C-:B------:R-:W-:Y:S01]  /*cfa0*/  FFMA.FTZ R93, R184, c[0x0][0x2d0], -R192.reuse ;  /* 0x0000b400b85d7a23 */ /* 0x100fe200000108c0 */
[-C--:B------:R-:W-:Y:S01]  /*cfb0*/  HMMA.16816.F32 R44, R80, R94.reuse, R44 ;  /* 0x0000005e502c723c */ /* 0x080fe2000000182c */
[----:B------:R-:W-:Y:S03]  /*cfc0*/  MOV R184, R115 ;  /* 0x0000007300b87202 */ /* 0x000fe60000000f00 */
[--C-:B------:R-:W-:Y:S01]  /*cfd0*/  FFMA.FTZ R92, R187, c[0x0][0x2d0], -R192.reuse ;  /* 0x0000b400bb5c7a23 */ /* 0x100fe200000108c0 */
[----:B------:R-:W-:Y:S01]  /*cfe0*/  MOV R187, R120 ;  /* 0x0000007800bb7202 */ /* 0x000fe20000000f00 */
[----:B------:R-:W-:Y:S01]  /*cff0*/  FFMA.FTZ R192, R73, c[0x0][0x2d0], -R192 ;  /* 0x0000b40049c07a23 */ /* 0x000fe200000108c0 */
[----:B------:R-:W-:Y:S01]  /*d000*/  MOV R73, R112 ;  /* 0x0000007000497202 */ /* 0x000fe20000000f00 */
[C---:B------:R-:W-:Y:S01]  /*d010*/  HMMA.16816.F32 R48, R76.reuse, R94, R48 ;  /* 0x0000005e4c30723c */ /* 0x040fe20000001830 */
[----:B------:R-:W3:Y:S03]  /*d020*/  MUFU.EX2 R195, R195 ;  /* 0x000000c300c37308 */ /* 0x000ee60000000800 */
[----:B--2---:R-:W-:Y:S01]  /*d030*/  F2FP.PACK_AB R120, R85, R84 ;  /* 0x000000545578723e */ /* 0x004fe200000000ff */
[----:B------:R-:W-:Y:S02]  /*d040*/  FADD.FTZ R251, R73, R251 ;  /* 0x000000fb49fb7221 */ /* 0x000fe40000010000 */
[----:B------:R-:W-:Y:S01]  /*d050*/  MOV R95, R122 ;  /* 0x0000007a005f7202 */ /* 0x000fe20000000f00 */
[-C--:B-1----:R-:W-:Y:S01]  /*d060*/  HMMA.16816.F32 R52, R76, R88.reuse, R52 ;  /* 0x000000584c34723c */ /* 0x082fe20000001834 */
[----:B------:R-:W-:Y:S02]  /*d070*/  IMAD.MOV.U32 R94, RZ, RZ, R121 ;  /* 0x000000ffff5e7224 */ /* 0x000fe400078e0079 */
[----:B------:R-:W-:Y:S01]  /*d080*/  MUFU.EX2 R87, R87 ;  /* 0x0000005700577308 */ /* 0x000fe20000000800 */
[----:B------:R-:W-:Y:S04]  /*d090*/  FADD.FTZ R251, R187, R251 ;  /* 0x000000fbbbfb7221 */ /* 0x000fe80000010000 */
[C---:B------:R-:W-:Y:S01]  /*d0a0*/  HMMA.16816.F32 R56, R80.reuse, R88, R56 ;  /* 0x000000585038723c */ /* 0x040fe20000001838 */
[----:B------:R-:W-:Y:S04]  /*d0b0*/  FADD.FTZ R251, R191, R251 ;  /* 0x000000fbbffb7221 */ /* 0x000fe80000010000 */
[----:B------:R-:W1:Y:S01]  /*d0c0*/  MUFU.EX2 R92, R92 ;  /* 0x0000005c005c7308 */ /* 0x000e620000000800 */
[----:B------:R-:W-:Y:S01]  /*d0d0*/  FADD.FTZ R251, R185, R251 ;  /* 0x000000fbb9fb7221 */ /* 0x000fe20000010000 */
[----:B------:R-:W-:Y:S01]  /*d0e0*/  MOV R88, R113 ;  /* 0x0000007100587202 */ /* 0x000fe20000000f00 */
[-C--:B------:R-:W-:Y:S01]  /*d0f0*/  HMMA.16816.F32 R60, R80, R90.reuse, R60 ;  /* 0x0000005a503c723c */ /* 0x080fe2000000183c */
[----:B------:R-:W-:Y:S02]  /*d100*/  IMAD.MOV.U32 R89, RZ, RZ, R114 ;  /* 0x000000ffff597224 */ /* 0x000fe400078e0072 */
[----:B------:R-:W-:Y:S01]  /*d110*/  LDSM.16.MT88.4 R112, [R219+0x2900] ;  /* 0x00290000db70783b */ /* 0x000fe20000004200 */
[----:B---3--:R-:W-:Y:S01]  /*d120*/  F2FP.PACK_AB R122, R195, R86 ;  /* 0x00000056c37a723e */ /* 0x008fe200000000ff */
[----:B------:R-:W-:Y:S02]  /*d130*/  FADD.FTZ R251, R245, R251 ;  /* 0x000000fbf5fb7221 */ /* 0x000fe40000010000 */
[----:B------:R-:W-:Y:S01]  /*d140*/  MUFU.EX2 R93, R93 ;  /* 0x0000005d005d7308 */ /* 0x000fe20000000800 */
[----:B------:R-:W-:Y:S01]  /*d150*/  HMMA.16816.F32 R64, R76, R90, R64 ;  /* 0x0000005a4c40723c */ /* 0x000fe20000001840 */
[----:B------:R-:W-:Y:S03]  /*d160*/  IMAD.MOV.U32 R83, RZ, RZ, R103 ;  /* 0x000000ffff537224 */ /* 0x000fe600078e0067 */
[----:B------:R-:W-:Y:S01]  /*d170*/  MOV R82, R102 ;  /* 0x0000006600527202 */ /* 0x000fe20000000f00 */
[----:B------:R-:W-:Y:S01]  /*d180*/  IMAD.MOV.U32 R80, RZ, RZ, R100 ;  /* 0x000000ffff507224 */ /* 0x000fe200078e0064 */
[----:B------:R-:W-:Y:S01]  /*d190*/  MOV R81, R101 ;  /* 0x0000006500517202 */ /* 0x000fe20000000f00 */
[----:B------:R-:W-:Y:S01]  /*d1a0*/  FADD.FTZ R174, R83, R174 ;  /* 0x000000ae53ae7221 */ /* 0x000fe20000010000 */
[-C--:B------:R-:W-:Y:S01]  /*d1b0*/  HMMA.16816.F32 R160, R124, R148.reuse, R4 ;  /* 0x000000947ca0723c */ /* 0x080fe20000001804 */
[----:B------:R-:W2:Y:S01]  /*d1c0*/  MUFU.EX2 R192, R192 ;  /* 0x000000c000c07308 */ /* 0x000ea20000000800 */
[----:B------:R-:W3:Y:S02]  /*d1d0*/  LDSM.16.MT88.4 R100, [R220+0x2900] ;  /* 0x00290000dc64783b */ /* 0x000ee40000004200 */
[----:B------:R-:W-:Y:S01]  /*d1e0*/  FADD.FTZ R118, R82, R118 ;  /* 0x0000007652767221 */ /* 0x000fe20000010000 */
[----:B-1----:R-:W-:Y:S01]  /*d1f0*/  F2FP.PACK_AB R121, R92, R87 ;  /* 0x000000575c79723e */ /* 0x002fe200000000ff */
[----:B------:R-:W-:Y:S02]  /*d200*/  FADD.FTZ R174, R184, R174 ;  /* 0x000000aeb8ae7221 */ /* 0x000fe40000010000 */
[----:B------:R-:W-:Y:S02]  /*d210*/  FADD.FTZ R118, R89, R118 ;  /* 0x0000007659767221 */ /* 0x000fe40000010000 */
[----:B------:R-:W1:Y:S02]  /*d220*/  LDSM.16.MT88.4 R4, [R218+0x2900] ;  /* 0x00290000da04783b */ /* 0x000e640000004200 */
[----:B------:R-:W-:Y:S02]  /*d230*/  FADD.FTZ R118, R95, R118 ;  /* 0x000000765f767221 */ /* 0x000fe40000010000 */
[----:B------:R-:W-:Y:S02]  /*d240*/  FADD.FTZ R174, R252, R174 ;  /* 0x000000aefcae7221 */ /* 0x000fe40000010000 */
[----:B------:R-:W-:Y:S02]  /*d250*/  FADD.FTZ R118, R179, R118 ;  /* 0x00000076b3767221 */ /* 0x000fe40000010000 */
[----:B------:R-:W-:Y:S02]  /*d260*/  FADD.FTZ R174, R250, R174 ;  /* 0x000000aefaae7221 */ /* 0x000fe40000010000 */
[----:B------:R-:W-:Y:S02]  /*d270*/  FADD.FTZ R118, R249, R118 ;  /* 0x00000076f9767221 */ /* 0x000fe40000010000 */
[----:B------:R-:W-:Y:S02]  /*d280*/  FADD.FTZ R174, R247, R174 ;  /* 0x000000aef7ae7221 */ /* 0x000fe40000010000 */
[----:B------:R-:W-:Y:S01]  /*d290*/  FADD.FTZ R118, R248, R118 ;  /* 0x00000076f8767221 */ /* 0x000fe20000010000 */
[----:B--2---:R-:W-:Y:S01]  /*d2a0*/  F2FP.PACK_AB R123, R192, R93 ;  /* 0x0000005dc07b723e */ /* 0x004fe200000000ff */
[----:B------:R-:W-:Y:S02]  /*d2b0*/  FADD.FTZ R174, R209, R174 ;  /* 0x000000aed1ae7221 */ /* 0x000fe40000010000 */
[----:B------:R-:W-:Y:S02]  /*d2c0*/  FADD.FTZ R206, R206, R118 ;  /* 0x00000076cece7221 */ /* 0x000fe40000010000 */
[----:B------:R-:W-:Y:S02]  /*d2d0*/  FADD.FTZ R251, R210, R251 ;  /* 0x000000fbd2fb7221 */ /* 0x000fe40000010000 */
        /* <DEDUP_REMOVED lines=9> */
[C---:B------:R-:W-:Y:S01]  /*d370*/  HMMA.16816.F32 R148, R124.reuse, R150, R16 ;  /* 0x000000967c94723c */ /* 0x040fe20000001810 */
[----:B------:R-:W-:Y:S03]  /*d380*/  FADD.FTZ R8, R88, R8 ;  /* 0x0000000858087221 */ /* 0x000fe60000010000 */
[----:B------:R-:W-:Y:S02]  /*d390*/  FADD.FTZ R206, R200, R206 ;  /* 0x000000cec8ce7221 */ /* 0x000fe40000010000 */
[----:B------:R-:W-:Y:S02]  /*d3a0*/  FADD.FTZ R8, R94, R8 ;  /* 0x000000085e087221 */ /* 0x000fe40000010000 */
[-C--:B---3--:R-:W-:Y:S01]  /*d3b0*/  HMMA.16816.F32 R144, R124, R100.reuse, R20 ;  /* 0x000000647c90723c */ /* 0x088fe20000001814 */
[----:B------:R-:W-:Y:S03]  /*d3c0*/  FADD.FTZ R174, R194, R174 ;  /* 0x000000aec2ae7221 */ /* 0x000fe60000010000 */
[----:B------:R-:W-:Y:S02]  /*d3d0*/  FADD.FTZ R8, R176, R8 ;  /* 0x00000008b0087221 */ /* 0x000fe40000010000 */
[----:B------:R-:W-:Y:S02]  /*d3e0*/  FADD.FTZ R251, R84, R251 ;  /* 0x000000fb54fb7221 */ /* 0x000fe40000010000 */
[C---:B------:R-:W-:Y:S01]  /*d3f0*/  HMMA.16816.F32 R140, R120.reuse, R100, R24 ;  /* 0x00000064788c723c */ /* 0x040fe20000001818 */
[----:B------:R-:W-:Y:S03]  /*d400*/  FADD.FTZ R8, R181, R8 ;  /* 0x00000008b5087221 */ /* 0x000fe60000010000 */
[----:B------:R-:W-:Y:S02]  /*d410*/  FADD.FTZ R206, R197, R206 ;  /* 0x000000cec5ce7221 */ /* 0x000fe40000010000 */
[----:B------:R-:W-:Y:S02]  /*d420*/  FADD.FTZ R8, R177, R8 ;  /* 0x00000008b1087221 */ /* 0x000fe40000010000 */
        /* <DEDUP_REMOVED lines=19> */
[----:B------:R-:W-:Y:S01]  /*d560*/  FADD.FTZ R241, R195, R251 ;  /* 0x000000fbc3f17221 */ /* 0x000fe20000010000 */
[----:B------:R-:W-:Y:S01]  /*d570*/  MOV R44, R72 ;  /* 0x00000048002c7202 */ /* 0x000fe20000000f00 */
[C---:B------:R-:W-:Y:S01]  /*d580*/  HMMA.16816.F32 R112, R124.reuse, R114, R48 ;  /* 0x000000727c70723c */ /* 0x040fe20000001830 */
[----:B------:R-:W-:Y:S04]  /*d590*/  FADD.FTZ R8, R93, R8 ;  /* 0x000000085d087221 */ /* 0x000fe80000010000 */
[----:B------:R-:W-:Y:S03]  /*d5a0*/  FADD.FTZ R240, R192, R8 ;  /* 0x00000008c0f07221 */ /* 0x000fe60000010000 */
[-C--:B-1----:R-:W-:Y:S08]  /*d5b0*/  HMMA.16816.F32 R128, R124, R4.reuse, R52 ;  /* 0x000000047c80723c */ /* 0x082ff00000001834 */
[C---:B------:R-:W-:Y:S08]  /*d5c0*/  HMMA.16816.F32 R116, R120.reuse, R4, R56 ;  /* 0x000000047874723c */ /* 0x040ff00000001838 */
[-C--:B------:R-:W-:Y:S08]  /*d5d0*/  HMMA.16816.F32 R120, R120, R6.reuse, R60 ;  /* 0x000000067878723c */ /* 0x080ff0000000183c */
[----:B------:R-:W-:Y:S01]  /*d5e0*/  HMMA.16816.F32 R124, R124, R6, R64 ;  /* 0x000000067c7c723c */ /* 0x000fe20000001840 */
[----:B------:R-:W-:-:S07]  /*d5f0*/  @P0 BRA `(.L_x_2447) ;  /* 0xffffa29000000947 */ /* 0x000fce000383ffff */
.L_x_2428:
[----:B------:R-:W1:Y:S01]  /*d600*/  S2UR UR18, SR_CTAID.X ;  /* 0x00000000001279c3 */ /* 0x000e620000002500 */
[----:B------:R-:W-:Y:S01]  /*d610*/  ULDC.64 UR4, c[0x0][0x2c8] ;  /* 0x0000b20000047ab9 */ /* 0x000fe20000000a00 */
[----:B------:R-:W-:Y:S01]  /*d620*/  IMAD.MOV.U32 R4, RZ, RZ, 0x1 ;  /* 0x00000001ff047424 */ /* 0x000fe200078e00ff */
[----:B------:R-:W-:Y:S01]  /*d630*/  PLOP3.LUT P0, PT, PT, PT, UP1, 0x40, 0x0 ;  /* 0x000000000000781c */ /* 0x000fe20003f0e818 */
[----:B------:R-:W-:-:S03]  /*d640*/  IMAD.MOV.U32 R5, RZ, RZ, c[0x0][0x2ac] ;  /* 0x0000ab00ff057624 */ /* 0x000fc600078e00ff */
[----:B------:R-:W-:-:S05]  /*d650*/  IADD3 R6, R4, -c[0x0][0x168], RZ ;  /* 0x80005a0004067a10 */ /* 0x000fca0007ffe0ff */
[----:B------:R-:W-:Y:S01]  /*d660*/  IMAD R5, R5, c[0x0][0x1d0], R6 ;  /* 0x0000740005057a24 */ /* 0x000fe200078e0206 */
[----:B-1----:R-:W-:-:S04]  /*d670*/  ULEA UR18, UR18, 0x7f, 0x7 ;  /* 0x0000007f12127891 */ /* 0x002fc8000f8e383f */
        /* <DEDUP_REMOVED lines=14> */
.L_x_2449:
[----:B------:R-:W-:-:S13]  /*d760*/  ISETP.NE.AND P0, PT, R4, c[0x0][0x32c], PT ;  /* 0x0000cb0004007a0c */ /* 0x000fda0003f05270 */
[----:B------:R-:W-:-:S05]  /*d770*/  @P0 IMAD.HI.U32 R4, R5, c[0x0][0x330], RZ ;  /* 0x0000cc0005040a27 */ /* 0x000fca00078e00ff */
[----:B------:R-:W-:-:S05]  /*d780*/  @P0 SHF.R.U32.HI R5, RZ, c[0x0][0x334], R4 ;  /* 0x0000cd00ff050a19 */ /* 0x000fca0000011604 */
.L_x_2450:
[----:B------:R-:W-:-:S05]  /*d790*/  IMAD R5, R5, c[0x0][0x32c], RZ ;  /* 0x0000cb0005057a24 */ /* 0x000fca00078e02ff */
[----:B------:R-:W-:-:S04]  /*d7a0*/  IMNMX R6, R6, R5, !PT ;  /* 0x0000000506067217 */ /* 0x000fc80007800200 */
.L_x_2448:
[----:B------:R-:W-:-:S05]  /*d7b0*/  IADD3 R5, R6, 0x5f, RZ ;  /* 0x0000005f06057810 */ /* 0x000fca0007ffe0ff */
[----:B------:R-:W-:-:S05]  /*d7c0*/  IMAD.HI R5, R5, 0x2aaaaaab, RZ ;  /* 0x2aaaaaab05057827 */ /* 0x000fca00078e02ff */
[----:B------:R-:W-:-:S04]  /*d7d0*/  SHF.R.U32.HI R4, RZ, 0x1f, R5 ;  /* 0x0000001fff047819 */ /* 0x000fc80000011605 */
[----:B------:R-:W-:-:S04]  /*d7e0*/  LEA.HI.SX32 R4, R5, R4, 0x1c ;  /* 0x0000000405047211 */ /* 0x000fc800078fe2ff */
[----:B------:R-:W-:-:S04]  /*d7f0*/  IMNMX R245, R230, R4, !PT ;  /* 0x00000004e6f57217 */ /* 0x000fc80007800200 */
[----:B------:R-:W-:-:S13]  /*d800*/  ISETP.GE.AND P0, PT, R244, R245, PT ;  /* 0x000000f5f400720c */ /* 0x000fda0003f06270 */
[----:B------:R-:W-:Y:S05]  /*d810*/  @!P0 BRA `(.L_x_2451) ;  /* 0x000038d000008947 */ /* 0x000fea0003800000 */
[----:B------:R-:W-:Y:S01]  /*d820*/  IMAD.MOV.U32 R166, RZ, RZ, R2 ;  /* 0x000000ffffa67224 */ /* 0x000fe200078e0002 */
[----:B------:R-:W-:Y:S01]  /*d830*/  MOV R164, R44 ;  /* 0x0000002c00a47202 */ /* 0x000fe20000000f00 */
[----:B------:R-:W-:Y:S01]  /*d840*/  IMAD.MOV.U32 R167, RZ, RZ, R3 ;  /* 0x000000ffffa77224 */ /* 0x000fe200078e0003 */
[----:B------:R-:W-:Y:S02]  /*d850*/  MOV R165, R0 ;  /* 0x0000000000a57202 */ /* 0x000fe40000000f00 */
.L_x_2454:
        /* <DEDUP_REMOVED lines=63> */
.L_x_2452:
        /* <DEDUP_REMOVED lines=175> */
.L_x_2453:
[----:B------:R-:W-:Y:S01]  /*e740*/  FMNMX.FTZ R169, R8, R165, !PT ;  /* 0x000000a508a97209 */ /* 0x000fe20007810000 */
[----:B-1----:R-:W-:Y:S01]  /*e750*/  LDSM.16.MT88.4 R172, [R220+0x100] ;  /* 0x00010000dcac783b */ /* 0x002fe20000004200 */
        /* <DEDUP_REMOVED lines=82> */
[----:B------:R-:W-:Y:S01]  /*ec80*/  FMNMX.FTZ R3, R80, R3, !PT ;  /* 0x0000000350037209 */ /* 0x000fe20007810000 */
[----:B------:R-:W1:Y:S01]  /*ec90*/  SHFL.BFLY PT, R2, R170, 0x1, 0x1f ;  /* 0x0c201f00aa027f89 */ /* 0x000e6200000e0000 */
[----:B------:R-:W-:Y:S02]  /*eca0*/  FMNMX.FTZ R169, R93, R169, !PT ;  /* 0x000000a95da97209 */ /* 0x000fe40007810000 */
[----:B------:R-:W-:Y:S02]  /*ecb0*/  FMNMX.FTZ R3, R81, R3, !PT ;  /* 0x0000000351037209 */ /* 0x000fe40007810000 */
[----:B------:R-:W-:Y:S02]  /*ecc0*/  FMNMX.FTZ R0, R63, R0, !PT ;  /* 0x000000003f007209 */ /* 0x000fe40007810000 */
[----:B------:R-:W-:Y:S01]  /*ecd0*/  FMNMX.FTZ R3, R84, R3, !PT ;  /* 0x0000000354037209 */ /* 0x000fe20007810000 */
[----:B------:R-:W2:Y:S01]  /*ece0*/  SHFL.BFLY PT, R168, R169, 0x2, 0x1f ;  /* 0x0c401f00a9a87f89 */ /* 0x000ea200000e0000 */
[----:B------:R-:W-:Y:S02]  /*ecf0*/  FMNMX.FTZ R0, R74, R0, !PT ;  /* 0x000000004a007209 */ /* 0x000fe40007810000 */
[----:B------:R-:W-:Y:S02]  /*ed00*/  FMNMX.FTZ R3, R85, R3, !PT ;  /* 0x0000000355037209 */ /* 0x000fe40007810000 */
[----:B------:R-:W-:Y:S02]  /*ed10*/  ISETP.GT.AND P0, PT, R244, R245, PT ;  /* 0x000000f5f400720c */ /* 0x000fe40003f04270 */
[----:B------:R-:W-:Y:S02]  /*ed20*/  FMNMX.FTZ R3, R96, R3, !PT ;  /* 0x0000000360037209 */ /* 0x000fe40007810000 */
[----:B------:R-:W-:Y:S02]  /*ed30*/  IADD3 R244, R244, -0x1, RZ ;  /* 0xfffffffff4f47810 */ /* 0x000fe40007ffe0ff */
[----:B------:R-:W-:Y:S02]  /*ed40*/  FMNMX.FTZ R3, R97, R3, !PT ;  /* 0x0000000361037209 */ /* 0x000fe40007810000 */
[----:B-1----:R-:W-:Y:S03]  /*ed50*/  FMNMX.FTZ R2, R170, R2, !PT ;  /* 0x00000002aa027209 */ /* 0x002fe60007810000 */
[----:B------:R-:W1:Y:S02]  /*ed60*/  SHFL.BFLY PT, R171, R3, 0x2, 0x1f ;  /* 0x0c401f0003ab7f89 */ /* 0x000e6400000e0000 */
[C---:B------:R-:W-:Y:S02]  /*ed70*/  FMUL.FTZ R204, R2.reuse, c[0x0][0x2d0] ;  /* 0x0000b40002cc7a20 */ /* 0x040fe40000410000 */
[----:B------:R-:W-:Y:S01]  /*ed80*/  FADD.FTZ R166, -R2, R166 ;  /* 0x000000a602a67221 */ /* 0x000fe20000010100 */
[----:B--2---:R-:W-:Y:S01]  /*ed90*/  FMNMX.FTZ R169, R169, R168, !PT ;  /* 0x000000a8a9a97209 */ /* 0x004fe20007810000 */
[--C-:B------:R-:W-:Y:S01]  /*eda0*/  FFMA.FTZ R191, R22, c[0x0][0x2d0], -R204.reuse ;  /* 0x0000b40016bf7a23 */ /* 0x100fe200000108cc */
[----:B------:R-:W-:Y:S01]  /*edb0*/  FMNMX.FTZ R168, R75, R0, !PT ;  /* 0x000000004ba87209 */ /* 0x000fe20007810000 */
[--C-:B------:R-:W-:Y:S02]  /*edc0*/  FFMA.FTZ R192, R23, c[0x0][0x2d0], -R204.reuse ;  /* 0x0000b40017c07a23 */ /* 0x100fe400000108cc */
[--C-:B------:R-:W-:Y:S01]  /*edd0*/  FFMA.FTZ R54, R54, c[0x0][0x2d0], -R204.reuse ;  /* 0x0000b40036367a23 */ /* 0x100fe200000108cc */
[----:B------:R-:W2:Y:S01]  /*ede0*/  SHFL.BFLY PT, R0, R169, 0x1, 0x1f ;  /* 0x0c201f00a9007f89 */ /* 0x000ea200000e0000 */
[----:B------:R-:W-:Y:S01]  /*edf0*/  MUFU.EX2 R191, R191 ;  /* 0x000000bf00bf7308 */ /* 0x000fe20000000800 */
[--C-:B------:R-:W-:Y:S01]  /*ee00*/  FFMA.FTZ R55, R55, c[0x0][0x2d0], -R204.reuse ;  /* 0x0000b40037377a23 */ /* 0x100fe200000108cc */
[----:B------:R-:W-:Y:S01]  /*ee10*/  FMNMX.FTZ R168, R78, R168, !PT ;  /* 0x000000a84ea87209 */ /* 0x000fe20007810000 */
[--C-:B------:R-:W-:Y:S02]  /*ee20*/  FFMA.FTZ R66, R66, c[0x0][0x2d0], -R204.reuse ;  /* 0x0000b40042427a23 */ /* 0x100fe400000108cc */
[--C-:B------:R-:W-:Y:S01]  /*ee30*/  FFMA.FTZ R67, R67, c[0x0][0x2d0], -R204.reuse ;  /* 0x0000b40043437a23 */ /* 0x100fe200000108cc */
[----:B------:R-:W-:Y:S01]  /*ee40*/  FMNMX.FTZ R168, R79, R168, !PT ;  /* 0x000000a84fa87209 */ /* 0x000fe20007810000 */
[--C-:B------:R-:W-:Y:S02]  /*ee50*/  FFMA.FTZ R195, R34, c[0x0][0x2d0], -R204.reuse ;  /* 0x0000b40022c37a23 */ /* 0x100fe400000108cc */
        /* <DEDUP_REMOVED lines=8> */
[--C-:B------:R-:W-:Y:S02]  /*eee0*/  FFMA.FTZ R180, R6, c[0x0][0x2d0], -R204.reuse ;  /* 0x0000b40006b47a23 */ /* 0x100fe400000108cc */
[--C-:B------:R-:W-:Y:S01]  /*eef0*/  FFMA.FTZ R177, R7, c[0x0][0x2d0], -R204.reuse ;  /* 0x0000b40007b17a23 */ /* 0x100fe200000108cc */
[----:B------:R-:W-:Y:S01]  /*ef00*/  MUFU.EX2 R195, R195 ;  /* 0x000000c300c37308 */ /* 0x000fe20000000800 */
[--C-:B------:R-:W-:Y:S01]  /*ef10*/  FFMA.FTZ R178, R18, c[0x0][0x2d0], -R204.reuse ;  /* 0x0000b40012b27a23 */ /* 0x100fe200000108cc */
[----:B------:R-:W1:Y:S01]  /*ef20*/  SHFL.BFLY PT, R171, R3, 0x1, 0x1f ;  /* 0x0c201f0003ab7f89 */ /* 0x000e6200000e0000 */
[----:B--2---:R-:W-:Y:S01]  /*ef30*/  FMNMX.FTZ R0, R169, R0, !PT ;  /* 0x00000000a9007209 */ /* 0x004fe20007810000 */
[--C-:B------:R-:W-:Y:S01]  /*ef40*/  FFMA.FTZ R211, R50, c[0x0][0x2d0], -R204.reuse ;  /* 0x0000b40032d37a23 */ /* 0x100fe200000108cc */
[----:B------:R-:W-:Y:S01]  /*ef50*/  FMNMX.FTZ R168, R94, R168, !PT ;  /* 0x000000a85ea87209 */ /* 0x000fe20007810000 */
[----:B------:R-:W-:Y:S02]  /*ef60*/  FFMA.FTZ R246, R51, c[0x0][0x2d0], -R204 ;  /* 0x0000b40033f67a23 */ /* 0x000fe400000108cc */
[C---:B------:R-:W-:Y:S01]  /*ef70*/  FMUL.FTZ R202, R0.reuse, c[0x0][0x2d0] ;  /* 0x0000b40000ca7a20 */ /* 0x040fe20000410000 */
[----:B------:R-:W-:Y:S01]  /*ef80*/  FMNMX.FTZ R168, R95, R168, !PT ;  /* 0x000000a85fa87209 */ /* 0x000fe20007810000 */
[----:B------:R-:W2:Y:S01]  /*ef90*/  MUFU.EX2 R166, R166 ;  /* 0x000000a600a67308 */ /* 0x000ea20000000800 */
[----:B------:R-:W-:Y:S02]  /*efa0*/  FADD.FTZ R165, -R0, R165 ;  /* 0x000000a500a57221 */ /* 0x000fe40000010100 */
[--C-:B------:R-:W-:Y:S01]  /*efb0*/  FFMA.FTZ R247, R40, c[0x0][0x2d0], -R202.reuse ;  /* 0x0000b40028f77a23 */ /* 0x100fe200000108ca */
[----:B------:R-:W3:Y:S01]  /*efc0*/  SHFL.BFLY PT, R169, R168, 0x2, 0x1f ;  /* 0x0c401f00a8a97f89 */ /* 0x000ee200000e0000 */
[--C-:B------:R-:W-:Y:S02]  /*efd0*/  FFMA.FTZ R248, R45, c[0x0][0x2d0], -R202.reuse ;  /* 0x0000b4002df87a23 */ /* 0x100fe400000108ca */
[--C-:B------:R-:W-:Y:S02]  /*efe0*/  FFMA.FTZ R56, R56, c[0x0][0x2d0], -R202.reuse ;  /* 0x0000b40038387a23 */ /* 0x100fe400000108ca */
[--C-:B------:R-:W-:Y:S01]  /*eff0*/  FFMA.FTZ R57, R57, c[0x0][0x2d0], -R202.reuse ;  /* 0x0000b40039397a23 */ /* 0x100fe200000108ca */
[----:B------:R-:W-:Y:S01]  /*f000*/  MUFU.EX2 R180, R180 ;  /* 0x000000b400b47308 */ /* 0x000fe20000000800 */
[--C-:B------:R-:W-:Y:S02]  /*f010*/  FFMA.FTZ R197, R24, c[0x0][0x2d0], -R202.reuse ;  /* 0x0000b40018c57a23 */ /* 0x100fe400000108ca */
[--C-:B------:R-:W-:Y:S02]  /*f020*/  FFMA.FTZ R198, R25, c[0x0][0x2d0], -R202.reuse ;  /* 0x0000b40019c67a23 */ /* 0x100fe400000108ca */
[--C-:B------:R-:W-:Y:S01]  /*f030*/  FFMA.FTZ R203, R28, c[0x0][0x2d0], -R202.reuse ;  /* 0x0000b4001ccb7a23 */ /* 0x100fe200000108ca */
[----:B-1----:R-:W-:Y:S01]  /*f040*/  FMNMX.FTZ R3, R3, R171, !PT ;  /* 0x000000ab03037209 */ /* 0x002fe20007810000 */
[----:B------:R-:W-:Y:S02]  /*f050*/  FMUL.FTZ R165, R165, c[0x0][0x2d0] ;  /* 0x0000b400a5a57a20 */ /* 0x000fe40000410000 */
[--C-:B------:R-:W-:Y:S01]  /*f060*/  FFMA.FTZ R182, R12, c[0x0][0x2d0], -R202.reuse ;  /* 0x0000b4000cb67a23 */ /* 0x100fe200000108ca */
[----:B------:R-:W-:Y:S01]  /*f070*/  MUFU.EX2 R177, R177 ;  /* 0x000000b100b17308 */ /* 0x000fe20000000800 */
[----:B------:R-:W-:Y:S02]  /*f080*/  FMUL.FTZ R205, R3, c[0x0][0x2d0] ;  /* 0x0000b40003cd7a20 */ /* 0x000fe40000410000 */
[----:B------:R-:W-:Y:S02]  /*f090*/  FFMA.FTZ R183, R13, c[0x0][0x2d0], -R202 ;  /* 0x0000b4000db77a23 */ /* 0x000fe400000108ca */
[--C-:B------:R-:W-:Y:S02]  /*f0a0*/  FFMA.FTZ R189, R20, c[0x0][0x2d0], -R205.reuse ;  /* 0x0000b40014bd7a23 */ /* 0x100fe400000108cd */
[--C-:B------:R-:W-:Y:S01]  /*f0b0*/  FFMA.FTZ R190, R21, c[0x0][0x2d0], -R205.reuse ;  /* 0x0000b40015be7a23 */ /* 0x100fe200000108cd */
[----:B---3--:R-:W-:Y:S01]  /*f0c0*/  FMNMX.FTZ R169, R168, R169, !PT ;  /* 0x000000a9a8a97209 */ /* 0x008fe20007810000 */
[----:B------:R-:W-:Y:S01]  /*f0d0*/  LDSM.16.MT88.4 R20, [R225+0x100] ;  /* 0x00010000e114783b */ /* 0x000fe20000004200 */
[----:B------:R-:W-:Y:S01]  /*f0e0*/  MUFU.EX2 R178, R178 ;  /* 0x000000b200b27308 */ /* 0x000fe20000000800 */
[C---:B--2---:R-:W-:Y:S02]  /*f0f0*/  FMUL.FTZ R38, R166.reuse, R130 ;  /* 0x00000082a6267220 */ /* 0x044fe40000410000 */
[----:B------:R-:W-:Y:S02]  /*f100*/  FMUL.FTZ R39, R166, R131 ;  /* 0x00000083a6277220 */ /* 0x000fe40000410000 */
[--C-:B------:R-:W-:Y:S02]  /*f110*/  FFMA.FTZ R251, R52, c[0x0][0x2d0], -R205.reuse ;  /* 0x0000b40034fb7a23 */ /* 0x100fe400000108cd */
[--C-:B------:R-:W-:Y:S01]  /*f120*/  FFMA.FTZ R252, R53, c[0x0][0x2d0], -R205.reuse ;  /* 0x0000b40035fc7a23 */ /* 0x100fe200000108cd */
[----:B------:R-:W1:Y:S01]  /*f130*/  SHFL.BFLY PT, R168, R169, 0x1, 0x1f ;  /* 0x0c201f00a9a87f89 */ /* 0x000e6200000e0000 */
[--C-:B------:R-:W-:Y:S01]  /*f140*/  FFMA.FTZ R64, R64, c[0x0][0x2d0], -R205.reuse ;  /* 0x0000b40040407a23 */ /* 0x100fe200000108cd */
[----:B------:R-:W2:Y:S01]  /*f150*/  MUFU.EX2 R165, R165 ;  /* 0x000000a500a57308 */ /* 0x000ea20000000800 */
[--C-:B------:R-:W-:Y:S02]  /*f160*/  FFMA.FTZ R65, R65, c[0x0][0x2d0], -R205.reuse ;  /* 0x0000b40041417a23 */ /* 0x100fe400000108cd */
[----:B------:R-:W-:Y:S02]  /*f170*/  FMUL.FTZ R18, R166, R150 ;  /* 0x00000096a6127220 */ /* 0x000fe40000410000 */
[--C-:B------:R-:W-:Y:S02]  /*f180*/  FFMA.FTZ R194, R33, c[0x0][0x2d0], -R205.reuse ;  /* 0x0000b40021c27a23 */ /* 0x100fe400000108cd */
[--C-:B------:R-:W-:Y:S02]  /*f190*/  FFMA.FTZ R206, R37, c[0x0][0x2d0], -R205.reuse ;  /* 0x0000b40025ce7a23 */ /* 0x100fe400000108cd */
[--C-:B------:R-:W-:Y:S01]  /*f1a0*/  FFMA.FTZ R171, R16, c[0x0][0x2d0], -R205.reuse ;  /* 0x0000b40010ab7a23 */ /* 0x100fe200000108cd */
[----:B------:R-:W-:Y:S01]  /*f1b0*/  MUFU.EX2 R182, R182 ;  /* 0x000000b600b67308 */ /* 0x000fe20000000800 */
[--C-:B------:R-:W-:Y:S02]  /*f1c0*/  FFMA.FTZ R176, R17, c[0x0][0x2d0], -R205.reuse ;  /* 0x0000b40011b07a23 */ /* 0x100fe400000108cd */
[C---:B------:R-:W-:Y:S02]  /*f1d0*/  FMUL.FTZ R6, R166.reuse, R162 ;  /* 0x000000a2a6067220 */ /* 0x040fe40000410000 */
[----:B------:R-:W-:Y:S02]  /*f1e0*/  FMUL.FTZ R7, R166, R163 ;  /* 0x000000a3a6077220 */ /* 0x000fe40000410000 */
[----:B------:R-:W-:Y:S02]  /*f1f0*/  FFMA.FTZ R193, R32, c[0x0][0x2d0], -R205 ;  /* 0x0000b40020c17a23 */ /* 0x000fe400000108cd */
[C---:B------:R-:W-:Y:S01]  /*f200*/  FMUL.FTZ R102, R166.reuse, R102 ;  /* 0x00000066a6667220 */ /* 0x040fe20000410000 */
[----:B------:R-:W-:Y:S01]  /*f210*/  MUFU.EX2 R171, R171 ;  /* 0x000000ab00ab7308 */ /* 0x000fe20000000800 */
[----:B------:R-:W-:Y:S01]  /*f220*/  FMUL.FTZ R103, R166, R103 ;  /* 0x00000067a6677220 */ /* 0x000fe20000410000 */
[----:B-1----:R-:W-:Y:S01]  /*f230*/  FMNMX.FTZ R168, R168, R169, !PT ;  /* 0x000000a9a8a87209 */ /* 0x002fe20007810000 */
[----:B------:R-:W-:Y:S02]  /*f240*/  FFMA.FTZ R169, R19, c[0x0][0x2d0], -R204 ;  /* 0x0000b40013a97a23 */ /* 0x000fe400000108cc */
[C---:B--2---:R-:W-:Y:S02]  /*f250*/  FMUL.FTZ R24, R165.reuse, R140 ;  /* 0x0000008ca5187220 */ /* 0x044fe40000410000 */
[C---:B------:R-:W-:Y:S02]  /*f260*/  FMUL.FTZ R25, R165.reuse, R141 ;  /* 0x0000008da5197220 */ /* 0x040fe40000410000 */
[C---:B------:R-:W-:Y:S01]  /*f270*/  FMUL.FTZ R33, R165.reuse, R137 ;  /* 0x00000089a5217220 */ /* 0x040fe20000410000 */
[----:B------:R-:W1:Y:S01]  /*f280*/  MUFU.EX2 R176, R176 ;  /* 0x000000b000b07308 */ /* 0x000e620000000800 */
[----:B------:R-:W-:Y:S02]  /*f290*/  FMUL.FTZ R201, R168, c[0x0][0x2d0] ;  /* 0x0000b400a8c97a20 */ /* 0x000fe40000410000 */
[----:B------:R-:W-:Y:S02]  /*f2a0*/  FMUL.FTZ R12, R165, R152 ;  /* 0x00000098a50c7220 */ /* 0x000fe40000410000 */
[--C-:B------:R-:W-:Y:S02]  /*f2b0*/  FFMA.FTZ R249, R46, c[0x0][0x2d0], -R201.reuse ;  /* 0x0000b4002ef97a23 */ /* 0x100fe400000108c9 */
[--C-:B------:R-:W-:Y:S02]  /*f2c0*/  FFMA.FTZ R250, R47, c[0x0][0x2d0], -R201.reuse ;  /* 0x0000b4002ffa7a23 */ /* 0x100fe400000108c9 */
[--C-:B------:R-:W-:Y:S01]  /*f2d0*/  FFMA.FTZ R58, R58, c[0x0][0x2d0], -R201.reuse ;  /* 0x0000b4003a3a7a23 */ /* 0x100fe200000108c9 */
[----:B------:R-:W2:Y:S01]  /*f2e0*/  MUFU.EX2 R169, R169 ;  /* 0x000000a900a97308 */ /* 0x000ea20000000800 */
[--C-:B------:R-:W-:Y:S02]  /*f2f0*/  FFMA.FTZ R59, R59, c[0x0][0x2d0], -R201.reuse ;  /* 0x0000b4003b3b7a23 */ /* 0x100fe400000108c9 */
[----:B------:R-:W-:Y:S02]  /*f300*/  FMUL.FTZ R13, R165, R153 ;  /* 0x00000099a50d7220 */ /* 0x000fe40000410000 */
[----:B------:R-:W-:Y:S02]  /*f310*/  FMUL.FTZ R19, R166, R151 ;  /* 0x00000097a6137220 */ /* 0x000fe40000410000 */
[--C-:B------:R-:W-:Y:S02]  /*f320*/  FFMA.FTZ R199, R26, c[0x0][0x2d0], -R201.reuse ;  /* 0x0000b4001ac77a23 */ /* 0x100fe400000108c9 */
[--C-:B------:R-:W-:Y:S01]  /*f330*/  FFMA.FTZ R200, R27, c[0x0][0x2d0], -R201.reuse ;  /* 0x0000b4001bc87a23 */ /* 0x100fe200000108c9 */
[----:B------:R-:W-:Y:S01]  /*f340*/  MUFU.EX2 R183, R183 ;  /* 0x000000b700b77308 */ /* 0x000fe20000000800 */
[----:B------:R-:W-:Y:S02]  /*f350*/  FMUL.FTZ R32, R165, R136 ;  /* 0x00000088a5207220 */ /* 0x000fe40000410000 */
[--C-:B------:R-:W-:Y:S01]  /*f360*/  FFMA.FTZ R136, R31, c[0x0][0x2d0], -R201.reuse ;  /* 0x0000b4001f887a23 */ /* 0x100fe200000108c9 */
[----:B-1----:R-:W-:Y:S01]  /*f370*/  F2FP.PACK_AB R162, R176, R171 ;  /* 0x000000abb0a2723e */ /* 0x002fe200000000ff */
[----:B------:R-:W-:Y:S02]  /*f380*/  FMUL.FTZ R31, R166, R135 ;  /* 0x00000087a61f7220 */ /* 0x000fe40000410000 */
[--C-:B------:R-:W-:Y:S02]  /*f390*/  FFMA.FTZ R185, R14, c[0x0][0x2d0], -R201.reuse ;  /* 0x0000b4000eb97a23 */ /* 0x100fe400000108c9 */
[----:B------:R-:W-:Y:S01]  /*f3a0*/  FFMA.FTZ R186, R15, c[0x0][0x2d0], -R201 ;  /* 0x0000b4000fba7a23 */ /* 0x000fe200000108c9 */
[----:B------:R-:W-:Y:S01]  /*f3b0*/  MUFU.EX2 R189, R189 ;  /* 0x000000bd00bd7308 */ /* 0x000fe20000000800 */
[C---:B------:R-:W-:Y:S02]  /*f3c0*/  FMUL.FTZ R104, R165.reuse, R104 ;  /* 0x00000068a5687220 */ /* 0x040fe40000410000 */
[----:B------:R-:W-:Y:S01]  /*f3d0*/  FMUL.FTZ R105, R165, R105 ;  /* 0x00000069a5697220 */ /* 0x000fe20000410000 */
[----:B--2---:R-:W-:Y:S01]  /*f3e0*/  F2FP.PACK_AB R163, R169, R178 ;  /* 0x000000b2a9a3723e */ /* 0x004fe200000000ff */
[C---:B------:R-:W-:Y:S02]  /*f3f0*/  FMUL.FTZ R108, R165.reuse, R108 ;  /* 0x0000006ca56c7220 */ /* 0x040fe40000410000 */
[----:B------:R-:W-:Y:S02]  /*f400*/  FMUL.FTZ R109, R165, R109 ;  /* 0x0000006da56d7220 */ /* 0x000fe40000410000 */
[----:B------:R-:W-:Y:S01]  /*f410*/  FMUL.FTZ R114, R166, R114 ;  /* 0x00000072a6727220 */ /* 0x000fe20000410000 */
[----:B------:R-:W-:Y:S01]  /*f420*/  MUFU.EX2 R185, R185 ;  /* 0x000000b900b97308 */ /* 0x000fe20000000800 */
[----:B------:R-:W-:Y:S02]  /*f430*/  FADD.FTZ R167, -R3, R167 ;  /* 0x000000a703a77221 */ /* 0x000fe40000010100 */
[--C-:B------:R-:W-:Y:S02]  /*f440*/  FFMA.FTZ R179, R4, c[0x0][0x2d0], -R205.reuse ;  /* 0x0000b40004b37a23 */ /* 0x100fe400000108cd */
[----:B------:R-:W-:Y:S02]  /*f450*/  FMUL.FTZ R167, R167, c[0x0][0x2d0] ;  /* 0x0000b400a7a77a20 */ /* 0x000fe40000410000 */
[--C-:B------:R-:W-:Y:S02]  /*f460*/  FFMA.FTZ R170, R5, c[0x0][0x2d0], -R205.reuse ;  /* 0x0000b40005aa7a23 */ /* 0x100fe400000108cd */
[----:B------:R-:W-:Y:S01]  /*f470*/  FMUL.FTZ R115, R166, R115 ;  /* 0x00000073a6737220 */ /* 0x000fe20000410000 */
[----:B------:R-:W-:Y:S01]  /*f480*/  MUFU.EX2 R179, R179 ;  /* 0x000000b300b37308 */ /* 0x000fe20000000800 */
[----:B------:R-:W-:Y:S02]  /*f490*/  FADD.FTZ R164, -R168, R164 ;  /* 0x000000a4a8a47221 */ /* 0x000fe40000010100 */
[C---:B------:R-:W-:Y:S02]  /*f4a0*/  FMUL.FTZ R116, R165.reuse, R116 ;  /* 0x00000074a5747220 */ /* 0x040fe40000410000 */
[----:B------:R-:W-:Y:S02]  /*f4b0*/  FMUL.FTZ R164, R164, c[0x0][0x2d0] ;  /* 0x0000b400a4a47a20 */ /* 0x000fe40000410000 */
[C---:B------:R-:W-:Y:S02]  /*f4c0*/  FMUL.FTZ R117, R165.reuse, R117 ;  /* 0x00000075a5757220 */ /* 0x040fe40000410000 */
[C---:B------:R-:W-:Y:S01]  /*f4d0*/  FMUL.FTZ R120, R165.reuse, R120 ;  /* 0x00000078a5787220 */ /* 0x040fe20000410000 */
[----:B------:R-:W1:Y:S01]  /*f4e0*/  MUFU.EX2 R167, R167 ;  /* 0x000000a700a77308 */ /* 0x000e620000000800 */
[----:B------:R-:W-:Y:S02]  /*f4f0*/  FMUL.FTZ R121, R165, R121 ;  /* 0x00000079a5797220 */ /* 0x000fe40000410000 */
[C---:B------:R-:W-:Y:S02]  /*f500*/  FMUL.FTZ R126, R166.reuse, R126 ;  /* 0x0000007ea67e7220 */ /* 0x040fe40000410000 */
[----:B------:R-:W-:Y:S02]  /*f510*/  FMUL.FTZ R127, R166, R127 ;  /* 0x0000007fa67f7220 */ /* 0x000fe40000410000 */
[--C-:B------:R-:W-:Y:S02]  /*f520*/  FFMA.FTZ R209, R48, c[0x0][0x2d0], -R205.reuse ;  /* 0x0000b40030d17a23 */ /* 0x100fe400000108cd */
[----:B------:R-:W-:Y:S01]  /*f530*/  FFMA.FTZ R210, R49, c[0x0][0x2d0], -R205 ;  /* 0x0000b40031d27a23 */ /* 0x000fe200000108cd */
[----:B------:R-:W2:Y:S01]  /*f540*/  MUFU.EX2 R170, R170 ;  /* 0x000000aa00aa7308 */ /* 0x000ea20000000800 */
[--C-:B------:R-:W-:Y:S01]  /*f550*/  FFMA.FTZ R188, R8, c[0x0][0x2d0], -R202.reuse ;  /* 0x0000b40008bc7a23 */ /* 0x100fe200000108ca */
[----:B------:R-:W-:Y:S01]  /*f560*/  F2FP.PACK_AB R49, R192, R191 ;  /* 0x000000bfc031723e */ /* 0x000fe200000000ff */
[--C-:B------:R-:W-:Y:S02]  /*f570*/  FFMA.FTZ R181, R9, c[0x0][0x2d0], -R202.reuse ;  /* 0x0000b40009b57a23 */ /* 0x100fe400000108ca */
[--C-:B------:R-:W-:Y:S02]  /*f580*/  FFMA.FTZ R187, R10, c[0x0][0x2d0], -R201.reuse ;  /* 0x0000b4000abb7a23 */ /* 0x100fe400000108c9 */
[--C-:B------:R-:W-:Y:S02]  /*f590*/  FFMA.FTZ R184, R11, c[0x0][0x2d0], -R201.reuse ;  /* 0x0000b4000bb87a23 */ /* 0x100fe400000108c9 */
[C---:B------:R-:W-:Y:S01]  /*f5a0*/  FMUL.FTZ R8, R165.reuse, R156 ;  /* 0x0000009ca5087220 */ /* 0x040fe20000410000 */
[----:B------:R-:W3:Y:S01]  /*f5b0*/  MUFU.EX2 R164, R164 ;  /* 0x000000a400a47308 */ /* 0x000ee20000000800 */
[----:B------:R-:W-:Y:S02]  /*f5c0*/  FMUL.FTZ R9, R165, R157 ;  /* 0x0000009da5097220 */ /* 0x000fe40000410000 */
[--C-:B------:R-:W-:Y:S02]  /*f5d0*/  FFMA.FTZ R60, R60, c[0x0][0x2d0], -R202.reuse ;  /* 0x0000b4003c3c7a23 */ /* 0x100fe400000108ca */
[C---:B-1----:R-:W-:Y:S02]  /*f5e0*/  FMUL.FTZ R28, R167.reuse, R132 ;  /* 0x00000084a71c7220 */ /* 0x042fe40000410000 */
[C---:B------:R-:W-:Y:S02]  /*f5f0*/  FMUL.FTZ R37, R167.reuse, R129 ;  /* 0x00000081a7257220 */ /* 0x040fe40000410000 */
[C---:B------:R-:W-:Y:S01]  /*f600*/  FMUL.FTZ R16, R167.reuse, R148 ;  /* 0x00000094a7107220 */ /* 0x040fe20000410000 */
[----:B------:R-:W-:Y:S01]  /*f610*/  MUFU.EX2 R188, R188 ;  /* 0x000000bc00bc7308 */ /* 0x000fe20000000800 */
[C---:B------:R-:W-:Y:S02]  /*f620*/  FMUL.FTZ R17, R167.reuse, R149 ;  /* 0x00000095a7117220 */ /* 0x040fe40000410000 */
[C---:B------:R-:W-:Y:S01]  /*f630*/  FMUL.FTZ R4, R167.reuse, R160 ;  /* 0x000000a0a7047220 */ /* 0x040fe20000410000 */
[----:B--2---:R-:W-:Y:S01]  /*f640*/  F2FP.PACK_AB R160, R170, R179 ;  /* 0x000000b3aaa0723e */ /* 0x004fe200000000ff */
[----:B------:R-:W-:Y:S01]  /*f650*/  FMUL.FTZ R5, R167, R161 ;  /* 0x000000a1a7057220 */ /* 0x000fe20000410000 */
[----:B------:R-:W-:Y:S01]  /*f660*/  F2FP.PACK_AB R161, R177, R180 ;  /* 0x000000b4b1a1723e */ /* 0x000fe200000000ff */
[C---:B------:R-:W-:Y:S02]  /*f670*/  FMUL.FTZ R100, R167.reuse, R100 ;  /* 0x00000064a7647220 */ /* 0x040fe40000410000 */
[C---:B------:R-:W-:Y:S01]  /*f680*/  FMUL.FTZ R101, R167.reuse, R101 ;  /* 0x00000065a7657220 */ /* 0x040fe20000410000 */
[----:B------:R-:W1:Y:S01]  /*f690*/  MUFU.EX2 R181, R181 ;  /* 0x000000b500b57308 */ /* 0x000e620000000800 */
[----:B------:R-:W-:Y:S02]  /*f6a0*/  FMUL.FTZ R112, R167, R112 ;  /* 0x00000070a7707220 */ /* 0x000fe40000410000 */
[-C--:B------:R-:W-:Y:S05]  /*f6b0*/  HMMA.16816.F32 R4, R160, R20.reuse, R4 ;  /* 0x00000014a004723c */ /* 0x080fea0000001804 */
[C---:B---3--:R-:W-:Y:S02]  /*f6c0*/  FMUL.FTZ R26, R164.reuse, R142 ;  /* 0x0000008ea41a7220 */ /* 0x048fe40000410000 */
[----:B------:R-:W-:Y:S01]  /*f6d0*/  MUFU.EX2 R187, R187 ;  /* 0x000000bb00bb7308 */ /* 0x000fe20000000800 */
[C---:B------:R-:W-:Y:S02]  /*f6e0*/  FMUL.FTZ R27, R164.reuse, R143 ;  /* 0x0000008fa41b7220 */ /* 0x040fe40000410000 */
[----:B------:R-:W-:Y:S02]  /*f6f0*/  LDSM.16.MT88.4 R140, [R219+0x900] ;  /* 0x00090000db8c783b */ /* 0x000fe40000004200 */
[C---:B------:R-:W-:Y:S02]  /*f700*/  FMUL.FTZ R34, R164.reuse, R138 ;  /* 0x0000008aa4227220 */ /* 0x040fe40000410000 */
[C---:B------:R-:W-:Y:S02]  /*f710*/  FMUL.FTZ R35, R164.reuse, R139 ;  /* 0x0000008ba4237220 */ /* 0x040fe40000410000 */
[C---:B------:R-:W-:Y:S01]  /*f720*/  FMUL.FTZ R14, R164.reuse, R154 ;  /* 0x0000009aa40e7220 */ /* 0x040fe20000410000 */
[----:B------:R-:W2:Y:S01]  /*f730*/  MUFU.EX2 R184, R184 ;  /* 0x000000b800b87308 */ /* 0x000ea20000000800 */
[C---:B------:R-:W-:Y:S02]  /*f740*/  FMUL.FTZ R15, R164.reuse, R155 ;  /* 0x0000009ba40f7220 */ /* 0x040fe40000410000 */
[C---:B------:R-:W-:Y:S01]  /*f750*/  FMUL.FTZ R10, R164.reuse, R158 ;  /* 0x0000009ea40a7220 */ /* 0x040fe20000410000 */
[----:B-1----:R-:W-:Y:S01]  /*f760*/  F2FP.PACK_AB R156, R181, R188 ;  /* 0x000000bcb59c723e */ /* 0x002fe200000000ff */
[C---:B------:R-:W-:Y:S01]  /*f770*/  FMUL.FTZ R11, R164.reuse, R159 ;  /* 0x0000009fa40b7220 */ /* 0x040fe20000410000 */
[----:B------:R-:W-:Y:S01]  /*f780*/  F2FP.PACK_AB R158, R183, R182 ;  /* 0x000000b6b79e723e */ /* 0x000fe200000000ff */
[C---:B------:R-:W-:Y:S02]  /*f790*/  FMUL.FTZ R106, R164.reuse, R106 ;  /* 0x0000006aa46a7220 */ /* 0x040fe40000410000 */
[C---:B------:R-:W-:Y:S01]  /*f7a0*/  FMUL.FTZ R107, R164.reuse, R107 ;  /* 0x0000006ba46b7220 */ /* 0x040fe20000410000 */
[----:B------:R-:W1:Y:S01]  /*f7b0*/  MUFU.EX2 R186, R186 ;  /* 0x000000ba00ba7308 */ /* 0x000e620000000800 */
[C---:B------:R-:W-:Y:S02]  /*f7c0*/  FMUL.FTZ R110, R164.reuse, R110 ;  /* 0x0000006ea46e7220 */ /* 0x040fe40000410000 */
[C---:B------:R-:W-:Y:S02]  /*f7d0*/  FMUL.FTZ R111, R164.reuse, R111 ;  /* 0x0000006fa46f7220 */ /* 0x040fe40000410000 */
[C---:B------:R-:W-:Y:S02]  /*f7e0*/  FMUL.FTZ R113, R167.reuse, R113 ;  /* 0x00000071a7717220 */ /* 0x040fe40000410000 */
[C---:B------:R-:W-:Y:S02]  /*f7f0*/  FMUL.FTZ R118, R164.reuse, R118 ;  /* 0x00000076a4767220 */ /* 0x040fe40000410000 */
[C---:B------:R-:W-:Y:S01]  /*f800*/  FMUL.FTZ R119, R164.reuse, R119 ;  /* 0x00000077a4777220 */ /* 0x040fe20000410000 */
[----:B------:R-:W3:Y:S01]  /*f810*/  MUFU.EX2 R190, R190 ;  /* 0x000000be00be7308 */ /* 0x000ee20000000800 */
[C---:B------:R-:W-:Y:S02]  /*f820*/  FMUL.FTZ R122, R164.reuse, R122 ;  /* 0x0000007aa47a7220 */ /* 0x040fe40000410000 */
[----:B------:R-:W-:Y:S01]  /*f830*/  FMUL.FTZ R123, R164, R123 ;  /* 0x0000007ba47b7220 */ /* 0x000fe20000410000 */
[----:B--2---:R-:W-:Y:S01]  /*f840*/  F2FP.PACK_AB R157, R184, R187 ;  /* 0x000000bbb89d723e */ /* 0x004fe200000000ff */
[C---:B------:R-:W-:Y:S02]  /*f850*/  FMUL.FTZ R124, R167.reuse, R124 ;  /* 0x0000007ca77c7220 */ /* 0x040fe40000410000 */
[----:B------:R-:W-:Y:S02]  /*f860*/  FMUL.FTZ R125, R167, R125 ;  /* 0x0000007da77d7220 */ /* 0x000fe40000410000 */
[--C-:B------:R-:W-:Y:S01]  /*f870*/  FFMA.FTZ R61, R61, c[0x0][0x2d0], -R202.reuse ;  /* 0x0000b4003d3d7a23 */ /* 0x100fe200000108ca */
[----:B------:R-:W-:Y:S01]  /*f880*/  MUFU.EX2 R152, R54 ;  /* 0x0000003600987308 */ /* 0x000fe20000000800 */
[--C-:B------:R-:W-:Y:S02]  /*f890*/  FFMA.FTZ R62, R62, c[0x0][0x2d0], -R201.reuse ;  /* 0x0000b4003e3e7a23 */ /* 0x100fe400000108c9 */
[--C-:B------:R-:W-:Y:S01]  /*f8a0*/  FFMA.FTZ R63, R63, c[0x0][0x2d0], -R201.reuse ;  /* 0x0000b4003f3f7a23 */ /* 0x100fe200000108c9 */
[----:B-1----:R-:W-:Y:S01]  /*f8b0*/  F2FP.PACK_AB R159, R186, R185 ;  /* 0x000000b9ba9f723e */ /* 0x002fe200000000ff */
[--C-:B------:R-:W-:Y:S02]  /*f8c0*/  FFMA.FTZ R72, R72, c[0x0][0x2d0], -R202.reuse ;  /* 0x0000b40048487a23 */ /* 0x100fe400000108ca */
[--C-:B------:R-:W-:Y:S02]  /*f8d0*/  FFMA.FTZ R73, R73, c[0x0][0x2d0], -R202.reuse ;  /* 0x0000b40049497a23 */ /* 0x100fe400000108ca */
[--C-:B------:R-:W-:Y:S01]  /*f8e0*/  FFMA.FTZ R74, R74, c[0x0][0x2d0], -R201.reuse ;  /* 0x0000b4004a4a7a23 */ /* 0x100fe200000108c9 */
[----:B------:R1:W-:Y:S01]  /*f8f0*/  MUFU.EX2 R155, R55 ;  /* 0x00000037009b7308 */ /* 0x0003e20000000800 */
[C---:B------:R-:W-:Y:S04]  /*f900*/  HMMA.16816.F32 R8, R156.reuse, R20, R8 ;  /* 0x000000149c08723c */ /* 0x040fe80000001808 */
[----:B---3--:R-:W-:Y:S01]  /*f910*/  F2FP.PACK_AB R48, R190, R189 ;  /* 0x000000bdbe30723e */ /* 0x008fe200000000ff */
[--C-:B------:R-:W-:Y:S02]  /*f920*/  FFMA.FTZ R75, R75, c[0x0][0x2d0], -R201.reuse ;  /* 0x0000b4004b4b7a23 */ /* 0x100fe400000108c9 */
[C---:B------:R-:W-:Y:S01]  /*f930*/  FMUL.FTZ R20, R167.reuse, R144 ;  /* 0x00000090a7147220 */ /* 0x040fe20000410000 */
[-C--:B------:R-:W-:Y:S01]  /*f940*/  HMMA.16816.F32 R12, R156, R22.reuse, R12 ;  /* 0x000000169c0c723c */ /* 0x080fe2000000180c */
[----:B------:R-:W-:Y:S03]  /*f950*/  MUFU.EX2 R150, R64 ;  /* 0x0000004000967308 */ /* 0x000fe60000000800 */
[----:B------:R-:W-:Y:S02]  /*f960*/  FMUL.FTZ R21, R167, R145 ;  /* 0x00000091a7157220 */ /* 0x000fe40000410000 */
[--C-:B------:R-:W-:Y:S02]  /*f970*/  FFMA.FTZ R76, R76, c[0x0][0x2d0], -R202.reuse ;  /* 0x0000b4004c4c7a23 */ /* 0x100fe400000108ca */
[C---:B------:R-:W-:Y:S03]  /*f980*/  HMMA.16816.F32 R16, R160.reuse, R22, R16 ;  /* 0x00000016a010723c */ /* 0x040fe60000001810 */
[----:B------:R-:W-:Y:S01]  /*f990*/  MUFU.EX2 R151, R66 ;  /* 0x0000004200977308 */ /* 0x000fe20000000800 */
[----:B------:R-:W-:Y:S02]  /*f9a0*/  FFMA.FTZ R77, R77, c[0x0][0x2d0], -R202 ;  /* 0x0000b4004d4d7a23 */ /* 0x000fe400000108ca */
[--C-:B------:R-:W-:Y:S01]  /*f9b0*/  FFMA.FTZ R78, R78, c[0x0][0x2d0], -R201.reuse ;  /* 0x0000b4004e4e7a23 */ /* 0x100fe200000108c9 */
[----:B-1----:R-:W-:Y:S01]  /*f9c0*/  LDSM.16.MT88.4 R52, [R220+0x1100] ;  /* 0x00110000dc34783b */ /* 0x002fe20000004200 */
[C---:B------:R-:W-:Y:S04]  /*f9d0*/  FMUL.FTZ R22, R166.reuse, R146 ;  /* 0x00000092a6167220 */ /* 0x040fe80000410000 */
[C---:B------:R-:W-:Y:S01]  /*f9e0*/  FMUL.FTZ R23, R166.reuse, R147 ;  /* 0x00000093a6177220 */ /* 0x040fe20000410000 */
[----:B------:R-:W-:Y:S01]  /*f9f0*/  MUFU.EX2 R153, R56 ;  /* 0x0000003800997308 */ /* 0x000fe20000000800 */
[----:B------:R-:W-:Y:S01]  /*fa00*/  FFMA.FTZ R79, R79, c[0x0][0x2d0], -R201 ;  /* 0x0000b4004f4f7a23 */ /* 0x000fe200000108c9 */
[----:B------:R-:W1:Y:S01]  /*fa10*/  LDSM.16.MT88.4 R144, [R219+0x100] ;  /* 0x00010000db90783b */ /* 0x000e620000004200 */
[----:B------:R-:W-:Y:S02]  /*fa20*/  FFMA.FTZ R179, R167, R243, R179 ;  /* 0x000000f3a7b37223 */ /* 0x000fe400000100b3 */
[----:B------:R-:W-:Y:S01]  /*fa30*/  FFMA.FTZ R180, R166, R242, R180 ;  /* 0x000000f2a6b47223 */ /* 0x000fe200000100b4 */
[-C--:B------:R-:W-:Y:S03]  /*fa40*/  HMMA.16816.F32 R20, R160, R172.reuse, R20 ;  /* 0x000000aca014723c */ /* 0x080fe60000001814 */
[----:B------:R-:W-:Y:S01]  /*fa50*/  FFMA.FTZ R188, R165, R241, R188 ;  /* 0x000000f1a5bc7223 */ /* 0x000fe200000100bc */
[----:B------:R-:W-:Y:S01]  /*fa60*/  MUFU.EX2 R148, R57 ;  /* 0x0000003900947308 */ /* 0x000fe20000000800 */
[----:B------:R-:W-:Y:S01]  /*fa70*/  MOV R165, R0 ;  /* 0x0000000000a57202 */ /* 0x000fe20000000f00 */
[----:B------:R-:W-:Y:S01]  /*fa80*/  FFMA.FTZ R187, R164, R240, R187 ;  /* 0x000000f0a4bb7223 */ /* 0x000fe200000100bb */
[----:B------:R-:W-:Y:S01]  /*fa90*/  MOV R164, R168 ;  /* 0x000000a800a47202 */ /* 0x000fe20000000f00 */
[C---:B------:R-:W-:Y:S04]  /*faa0*/  HMMA.16816.F32 R24, R156.reuse, R172, R24 ;  /* 0x000000ac9c18723c */ /* 0x040fe80000001818 */
[----:B------:R-:W-:Y:S02]  /*fab0*/  FADD.FTZ R179, R170, R179 ;  /* 0x000000b3aab37221 */ /* 0x000fe40000010000 */
[----:B------:R-:W-:Y:S01]  /*fac0*/  MUFU.EX2 R154, R58 ;  /* 0x0000003a009a7308 */ /* 0x000fe20000000800 */
[----:B------:R-:W-:Y:S01]  /*fad0*/  FFMA.FTZ R172, R29, c[0x0][0x2d0], -R202 ;  /* 0x0000b4001dac7a23 */ /* 0x000fe200000108ca */
[-C--:B------:R-:W-:Y:S04]  /*fae0*/  HMMA.16816.F32 R32, R156, R174.reuse, R32 ;  /* 0x000000ae9c20723c */ /* 0x080fe80000001820 */
[C---:B------:R-:W-:Y:S02]  /*faf0*/  FMUL.FTZ R29, R167.reuse, R133 ;  /* 0x00000085a71d7220 */ /* 0x040fe40000410000 */
[----:B------:R-:W-:Y:S02]  /*fb00*/  FFMA.FTZ R173, R30, c[0x0][0x2d0], -R201 ;  /* 0x0000b4001ead7a23 */ /* 0x000fe400000108c9 */
[C---:B------:R-:W-:Y:S01]  /*fb10*/  HMMA.16816.F32 R100, R160.reuse, R174, R100 ;  /* 0x000000aea064723c */ /* 0x040fe20000001864 */
[----:B------:R2:W-:Y:S03]  /*fb20*/  MUFU.EX2 R174, R136 ;  /* 0x0000008800ae7308 */ /* 0x0005e60000000800 */
[----:B------:R-:W-:Y:S01]  /*fb30*/  FMUL.FTZ R30, R166, R134 ;  /* 0x00000086a61e7220 */ /* 0x000fe20000410000 */
[----:B------:R-:W-:Y:S01]  /*fb40*/  MOV R166, R2 ;  /* 0x0000000200a67202 */ /* 0x000fe20000000f00 */
[----:B------:R-:W3:Y:S01]  /*fb50*/  LDSM.16.MT88.4 R132, [R218+0x100] ;  /* 0x00010000da84783b */ /* 0x000ee20000004200 */
[----:B------:R-:W-:Y:S02]  /*fb60*/  FFMA.FTZ R175, R36, c[0x0][0x2d0], -R205 ;  /* 0x0000b40024af7a23 */ /* 0x000fe400000108cd */
[----:B------:R-:W-:Y:S02]  /*fb70*/  FMUL.FTZ R36, R167, R128 ;  /* 0x00000080a7247220 */ /* 0x000fe40000410000 */
[----:B------:R4:W-:Y:S01]  /*fb80*/  MUFU.EX2 R149, R59 ;  /* 0x0000003b00957308 */ /* 0x0009e20000000800 */
[-C--:B-1----:R-:W-:Y:S02]  /*fb90*/  HMMA.16816.F32 R28, R160, R144.reuse, R28 ;  /* 0x00000090a01c723c */ /* 0x082fe4000000181c */
[----:B------:R-:W1:Y:S01]  /*fba0*/  LDSM.16.MT88.4 R128, [R225+0x900] ;  /* 0x00090000e180783b */ /* 0x000e620000004200 */
[----:B------:R-:W-:Y:S01]  /*fbb0*/  FADD.FTZ R180, R177, R180 ;  /* 0x000000b4b1b47221 */ /* 0x000fe20000010000 */
[----:B------:R-:W-:Y:S01]  /*fbc0*/  MOV R167, R3 ;  /* 0x0000000300a77202 */ /* 0x000fe20000000f00 */
[----:B------:R-:W-:Y:S02]  /*fbd0*/  FADD.FTZ R188, R181, R188 ;  /* 0x000000bcb5bc7221 */ /* 0x000fe40000010000 */
[----:B------:R-:W-:Y:S01]  /*fbe0*/  FADD.FTZ R187, R184, R187 ;  /* 0x000000bbb8bb7221 */ /* 0x000fe20000010000 */
[C---:B------:R-:W-:Y:S01]  /*fbf0*/  HMMA.16816.F32 R104, R156.reuse, R144, R104 ;  /* 0x000000909c68723c */ /* 0x040fe20000001868 */
[----:B------:R-:W-:Y:S03]  /*fc00*/  MUFU.EX2 R145, R65 ;  /* 0x0000004100917308 */ /* 0x000fe60000000800 */
[----:B------:R-:W-:Y:S01]  /*fc10*/  FADD.FTZ R179, R171, R179 ;  /* 0x000000b3abb37221 */ /* 0x000fe20000010000 */
[----:B--2---:R-:W2:Y:S01]  /*fc20*/  LDSM.16.MT88.4 R136, [R220+0x900] ;  /* 0x00090000dc88783b */ /* 0x004ea20000004200 */
[----:B------:R-:W-:Y:S02]  /*fc30*/  FADD.FTZ R180, R178, R180 ;  /* 0x000000b4b2b47221 */ /* 0x000fe40000010000 */
[-C--:B------:R-:W-:Y:S03]  /*fc40*/  HMMA.16816.F32 R108, R156, R146.reuse, R108 ;  /* 0x000000929c6c723c */ /* 0x080fe6000000186c */
[----:B------:R5:W-:Y:S01]  /*fc50*/  MUFU.EX2 R144, R67 ;  /* 0x0000004300907308 */ /* 0x000be20000000800 */
[----:B------:R-:W-:Y:S02]  /*fc60*/  FADD.FTZ R188, R182, R188 ;  /* 0x000000bcb6bc7221 */ /* 0x000fe40000010000 */
[----:B------:R-:W-:Y:S01]  /*fc70*/  FADD.FTZ R187, R185, R187 ;  /* 0x000000bbb9bb7221 */ /* 0x000fe20000010000 */
[----:B----4-:R-:W-:Y:S01]  /*fc80*/  LDSM.16.MT88.4 R56, [R219+0x1900] ;  /* 0x00190000db38783b */ /* 0x010fe20000004200 */
[C---:B------:R-:W-:Y:S04]  /*fc90*/  HMMA.16816.F32 R112, R160.reuse, R146, R112 ;  /* 0x00000092a070723c */ /* 0x040fe80000001870 */
[----:B------:R-:W-:Y:S01]  /*fca0*/  FADD.FTZ R179, R176, R179 ;  /* 0x000000b3b0b37221 */ /* 0x000fe20000010000 */
[----:B------:R-:W-:Y:S01]  /*fcb0*/  MUFU.EX2 R247, R247 ;  /* 0x000000f700f77308 */ /* 0x000fe20000000800 */
[----:B------:R-:W-:Y:S02]  /*fcc0*/  FADD.FTZ R180, R169, R180 ;  /* 0x000000b4a9b47221 */ /* 0x000fe40000010000 */
[----:B------:R-:W-:Y:S01]  /*fcd0*/  FADD.FTZ R188, R183, R188 ;  /* 0x000000bcb7bc7221 */ /* 0x000fe20000010000 */
[-C--:B---3--:R-:W-:Y:S03]  /*fce0*/  HMMA.16816.F32 R36, R160, R132.reuse, R36 ;  /* 0x00000084a024723c */ /* 0x088fe60000001824 */
[----:B------:R-:W-:Y:S03]  /*fcf0*/  FADD.FTZ R187, R186, R187 ;  /* 0x000000bbbabb7221 */ /* 0x000fe60000010000 */
[----:B------:R-:W3:Y:S01]  /*fd00*/  MUFU.EX2 R193, R193 ;  /* 0x000000c100c17308 */ /* 0x000ee20000000800 */
[----:B------:R-:W-:Y:S01]  /*fd10*/  FADD.FTZ R179, R189, R179 ;  /* 0x000000b3bdb37221 */ /* 0x000fe20000010000 */
[C---:B------:R-:W-:Y:S01]  /*fd20*/  HMMA.16816.F32 R116, R156.reuse, R132, R116 ;  /* 0x000000849c74723c */ /* 0x040fe20000001874 */
[----:B-----5:R-:W-:Y:S03]  /*fd30*/  LDSM.16.MT88.4 R64, [R219+0x1100] ;  /* 0x00110000db40783b */ /* 0x020fe60000004200 */
[----:B------:R-:W-:Y:S02]  /*fd40*/  FADD.FTZ R180, R191, R180 ;  /* 0x000000b4bfb47221 */ /* 0x000fe40000010000 */
[----:B------:R-:W-:Y:S02]  /*fd50*/  FADD.FTZ R179, R190, R179 ;  /* 0x000000b3beb37221 */ /* 0x000fe40000010000 */
[----:B------:R-:W4:Y:S01]  /*fd60*/  MUFU.EX2 R194, R194 ;  /* 0x000000c200c27308 */ /* 0x000f220000000800 */
[-C--:B------:R-:W-:Y:S03]  /*fd70*/  HMMA.16816.F32 R120, R156, R134.reuse, R120 ;  /* 0x000000869c78723c */ /* 0x080fe60000001878 */
[----:B------:R-:W-:Y:S05]  /*fd80*/  FADD.FTZ R180, R192, R180 ;  /* 0x000000b4c0b47221 */ /* 0x000fea0000010000 */
[----:B------:R-:W-:Y:S01]  /*fd90*/  HMMA.16816.F32 R124, R160, R134, R124 ;  /* 0x00000086a07c723c */ /* 0x000fe2000000187c */
[----:B------:R-:W5:Y:S03]  /*fda0*/  MUFU.EX2 R196, R196 ;  /* 0x000000c400c47308 */ /* 0x000f660000000800 */
[----:B------:R-:W-:Y:S02]  /*fdb0*/  FADD.FTZ R180, R195, R180 ;  /* 0x000000b4c3b47221 */ /* 0x000fe40000010000 */
[----:B---3--:R-:W-:Y:S05]  /*fdc0*/  FADD.FTZ R179, R193, R179 ;  /* 0x000000b3c1b37221 */ /* 0x008fea0000010000 */
[----:B------:R-:W3:Y:S01]  /*fdd0*/  MUFU.EX2 R197, R197 ;  /* 0x000000c500c57308 */ /* 0x000ee20000000800 */
[C---:B----4-:R-:W-:Y:S01]  /*fde0*/  F2FP.PACK_AB R50, R194.reuse, R193 ;  /* 0x000000c1c232723e */ /* 0x050fe200000000ff */
[----:B------:R-:W-:Y:S08]  /*fdf0*/  FADD.FTZ R194, R194, R179 ;  /* 0x000000b3c2c27221 */ /* 0x000ff00000010000 */
[----:B------:R-:W4:Y:S01]  /*fe00*/  MUFU.EX2 R198, R198 ;  /* 0x000000c600c67308 */ /* 0x000f220000000800 */
[C---:B-----5:R-:W-:Y:S01]  /*fe10*/  F2FP.PACK_AB R51, R196.reuse, R195 ;  /* 0x000000c3c433723e */ /* 0x060fe200000000ff */
[----:B------:R-:W-:Y:S08]  /*fe20*/  FADD.FTZ R196, R196, R180 ;  /* 0x000000b4c4c47221 */ /* 0x000ff00000010000 */
[----:B------:R-:W5:Y:S01]  /*fe30*/  MUFU.EX2 R199, R199 ;  /* 0x000000c700c77308 */ /* 0x000f620000000800 */
[-C--:B-1----:R-:W-:Y:S05]  /*fe40*/  HMMA.16816.F32 R4, R48, R128.reuse, R4 ;  /* 0x000000803004723c */ /* 0x082fea0000001804 */
[----:B---3--:R-:W-:Y:S04]  /*fe50*/  FADD.FTZ R188, R197, R188 ;  /* 0x000000bcc5bc7221 */ /* 0x008fe80000010000 */
[----:B------:R-:W1:Y:S03]  /*fe60*/  MUFU.EX2 R200, R200 ;  /* 0x000000c800c87308 */ /* 0x000e660000000800 */
[C---:B----4-:R-:W-:Y:S01]  /*fe70*/  F2FP.PACK_AB R132, R198.reuse, R197 ;  /* 0x000000c5c684723e */ /* 0x050fe200000000ff */
[----:B------:R-:W-:Y:S06]  /*fe80*/  FADD.FTZ R188, R198, R188 ;  /* 0x000000bcc6bc7221 */ /* 0x000fec0000010000 */
[----:B------:R-:W3:Y:S01]  /*fe90*/  MUFU.EX2 R203, R203 ;  /* 0x000000cb00cb7308 */ /* 0x000ee20000000800 */
[----:B-----5:R-:W-:Y:S09]  /*fea0*/  FADD.FTZ R187, R199, R187 ;  /* 0x000000bbc7bb7221 */ /* 0x020ff20000010000 */
[----:B------:R-:W4:Y:S01]  /*feb0*/  MUFU.EX2 R172, R172 ;  /* 0x000000ac00ac7308 */ /* 0x000f220000000800 */
[C---:B-1----:R-:W-:Y:S01]  /*fec0*/  F2FP.PACK_AB R133, R200.reuse, R199 ;  /* 0x000000c7c885723e */ /* 0x042fe200000000ff */
[----:B------:R-:W-:Y:S08]  /*fed0*/  FADD.FTZ R187, R200, R187 ;  /* 0x000000bbc8bb7221 */ /* 0x000ff00000010000 */
[----:B------:R-:W1:Y:S01]  /*fee0*/  MUFU.EX2 R173, R173 ;  /* 0x000000ad00ad7308 */ /* 0x000e620000000800 */
[----:B---3--:R-:W-:Y:S09]  /*fef0*/  FADD.FTZ R188, R203, R188 ;  /* 0x000000bccbbc7221 */ /* 0x008ff20000010000 */
[----:B------:R-:W-:Y:S01]  /*ff00*/  MUFU.EX2 R248, R248 ;  /* 0x000000f800f87308 */ /* 0x000fe20000000800 */
[C---:B----4-:R-:W-:Y:S01]  /*ff10*/  F2FP.PACK_AB R134, R172.reuse, R203 ;  /* 0x000000cbac86723e */ /* 0x050fe200000000ff */
[----:B------:R-:W-:Y:S04]  /*ff20*/  FADD.FTZ R172, R172, R188 ;  /* 0x000000bcacac7221 */ /* 0x000fe80000010000 */
[----:B------:R-:W-:Y:S04]  /*ff30*/  FADD.FTZ R172, R247, R172 ;  /* 0x000000acf7ac7221 */ /* 0x000fe80000010000 */
[----:B------:R-:W-:Y:S01]  /*ff40*/  MUFU.EX2 R249, R249 ;  /* 0x000000f900f97308 */ /* 0x000fe20000000800 */
[C---:B-1----:R-:W-:Y:S01]  /*ff50*/  F2FP.PACK_AB R135, R174.reuse, R173 ;  /* 0x000000adae87723e */ /* 0x042fe200000000ff */
[----:B------:R-:W-:Y:S04]  /*ff60*/  FADD.FTZ R187, R173, R187 ;  /* 0x000000bbadbb7221 */ /* 0x000fe80000010000 */
[----:B------:R-:W-:Y:S04]  /*ff70*/  FADD.FTZ R187, R174, R187 ;  /* 0x000000bbaebb7221 */ /* 0x000fe80000010000 */
[----:B------:R-:W-:Y:S01]  /*ff80*/  MUFU.EX2 R250, R250 ;  /* 0x000000fa00fa7308 */ /* 0x000fe20000000800 */
[C---:B------:R-:W-:Y:S07]  /*ff90*/  HMMA.16816.F32 R8, R132.reuse, R128, R8 ;  /* 0x000000808408723c */ /* 0x040fee0000001808 */
[--C-:B------:R-:W-:Y:S01]  /*ffa0*/  FFMA.FTZ R128, R41, c[0x0][0x2d0], -R202.reuse ;  /* 0x0000b40029807a23 */ /* 0x100fe200000108ca */
[-C--:B------:R-:W-:Y:S01]  /*ffb0*/  HMMA.16816.F32 R12, R132, R130.reuse, R12 ;  /* 0x00000082840c723c */ /* 0x080fe2000000180c */
[----:B------:R-:W1:Y:S03]  /*ffc0*/  MUFU.EX2 R175, R175 ;  /* 0x000000af00af7308 */ /* 0x000e660000000800 */
[--C-:B------:R-:W-:Y:S04]  /*ffd0*/  FFMA.FTZ R129, R42, c[0x0][0x2d0], -R201.reuse ;  /* 0x0000b4002a817a23 */ /* 0x100fe800000108c9 */
[C---:B------:R-:W-:Y:S03]  /*ffe0*/  HMMA.16816.F32 R16, R48.reuse, R130, R16 ;  /* 0x000000823010723c */ /* 0x040fe60000001810 */
[----:B------:R-:W3:Y:S04]  /*fff0*/  MUFU.EX2 R128, R128 ;  /* 0x0000008000807308 */ /* 0x000ee80000000800 */
[----:B------:R-:W-:Y:S01]  /*10000*/  FFMA.FTZ R130, R43, c[0x0][0x2d0], -R201 ;  /* 0x0000b4002b827a23 */ /* 0x000fe200000108c9 */
[-C--:B--2---:R-:W-:Y:S01]  /*10010*/  HMMA.16816.F32 R20, R48, R136.reuse, R20 ;  /* 0x000000883014723c */ /* 0x084fe20000001814 */
[----:B------:R-:W2:Y:S03]  /*10020*/  LDSM.16.MT88.4 R40, [R218+0x900] ;  /* 0x00090000da28783b */ /* 0x000ea60000004200 */
[----:B------:R-:W-:Y:S01]  /*10030*/  FFMA.FTZ R131, R44, c[0x0][0x2d0], -R202 ;  /* 0x0000b4002c837a23 */ /* 0x000fe200000108ca */
[----:B------:R-:W4:Y:S03]  /*10040*/  MUFU.EX2 R129, R129 ;  /* 0x0000008100817308 */ /* 0x000f260000000800 */
[C---:B------:R-:W-:Y:S01]  /*10050*/  HMMA.16816.F32 R24, R132.reuse, R136, R24 ;  /* 0x000000888418723c */ /* 0x040fe20000001818 */
[----:B------:R-:W5:Y:S03]  /*10060*/  LDSM.16.MT88.4 R44, [R225+0x1100] ;  /* 0x00110000e12c783b */ /* 0x000f660000004200 */
[----:B-1----:R-:W-:Y:S03]  /*10070*/  FADD.FTZ R194, R175, R194 ;  /* 0x000000c2afc27221 */ /* 0x002fe60000010000 */
[----:B------:R-:W1:Y:S01]  /*10080*/  MUFU.EX2 R130, R130 ;  /* 0x0000008200827308 */ /* 0x000e620000000800 */
[-C--:B------:R-:W-:Y:S04]  /*10090*/  HMMA.16816.F32 R32, R132, R138.reuse, R32 ;  /* 0x0000008a8420723c */ /* 0x080fe80000001820 */
[----:B---3--:R-:W-:Y:S04]  /*100a0*/  FADD.FTZ R172, R128, R172 ;  /* 0x000000ac80ac7221 */ /* 0x008fe80000010000 */
[C---:B------:R-:W-:Y:S01]  /*100b0*/  HMMA.16816.F32 R100, R48.reuse, R138, R100 ;  /* 0x0000008a3064723c */ /* 0x040fe20000001864 */
[----:B------:R-:W3:Y:S03]  /*100c0*/  MUFU.EX2 R131, R131 ;  /* 0x0000008300837308 */ /* 0x000ee60000000800 */
[----:B----4-:R-:W-:Y:S04]  /*100d0*/  FADD.FTZ R187, R129, R187 ;  /* 0x000000bb81bb7221 */ /* 0x010fe80000010000 */
[-C--:B------:R-:W-:Y:S03]  /*100e0*/  HMMA.16816.F32 R28, R48, R140.reuse, R28 ;  /* 0x0000008c301c723c */ /* 0x080fe6000000181c */
[----:B------:R-:W4:Y:S01]  /*100f0*/  MUFU.EX2 R206, R206 ;  /* 0x000000ce00ce7308 */ /* 0x000f220000000800 */
[----:B-1----:R-:W-:Y:S04]  /*10100*/  FADD.FTZ R187, R130, R187 ;  /* 0x000000bb82bb7221 */ /* 0x002fe80000010000 */
[C---:B------:R-:W-:Y:S04]  /*10110*/  HMMA.16816.F32 R104, R132.reuse, R140, R104 ;  /* 0x0000008c8468723c */ /* 0x040fe80000001868 */
[----:B------:R-:W-:Y:S01]  /*10120*/  FADD.FTZ R187, R249, R187 ;  /* 0x000000bbf9bb7221 */ /* 0x000fe20000010000 */
[----:B------:R-:W1:Y:S03]  /*10130*/  MUFU.EX2 R207, R207 ;  /* 0x000000cf00cf7308 */ /* 0x000e660000000800 */
[-C--:B------:R-:W-:Y:S04]  /*10140*/  HMMA.16816.F32 R108, R132, R142.reuse, R108 ;  /* 0x0000008e846c723c */ /* 0x080fe8000000186c */
[----:B---3--:R-:W-:Y:S02]  /*10150*/  FADD.FTZ R172, R131, R172 ;  /* 0x000000ac83ac7221 */ /* 0x008fe40000010000 */
[----:B------:R-:W-:Y:S01]  /*10160*/  FADD.FTZ R187, R250, R187 ;  /* 0x000000bbfabb7221 */ /* 0x000fe20000010000 */
[----:B------:R-:W3:Y:S01]  /*10170*/  MUFU.EX2 R208, R208 ;  /* 0x000000d000d07308 */ /* 0x000ee20000000800 */
[C---:B------:R-:W-:Y:S04]  /*10180*/  HMMA.16816.F32 R112, R48.reuse, R142, R112 ;  /* 0x0000008e3070723c */ /* 0x040fe80000001870 */
[----:B----4-:R-:W-:Y:S02]  /*10190*/  FADD.FTZ R194, R206, R194 ;  /* 0x000000c2cec27221 */ /* 0x010fe40000010000 */
[----:B------:R-:W-:Y:S02]  /*101a0*/  FADD.FTZ R172, R248, R172 ;  /* 0x000000acf8ac7221 */ /* 0x000fe40000010000 */
[-C--:B--2---:R-:W-:Y:S01]  /*101b0*/  HMMA.16816.F32 R36, R48, R40.reuse, R36 ;  /* 0x000000283024723c */ /* 0x084fe20000001824 */
[----:B------:R-:W2:Y:S03]  /*101c0*/  MUFU.EX2 R209, R209 ;  /* 0x000000d100d17308 */ /* 0x000ea60000000800 */
[----:B-1----:R-:W-:Y:S04]  /*101d0*/  FADD.FTZ R196, R207, R196 ;  /* 0x000000c4cfc47221 */ /* 0x002fe80000010000 */
[C---:B------:R-:W-:Y:S03]  /*101e0*/  HMMA.16816.F32 R116, R132.reuse, R40, R116 ;  /* 0x000000288474723c */ /* 0x040fe60000001874 */
[----:B------:R-:W1:Y:S04]  /*101f0*/  MUFU.EX2 R210, R210 ;  /* 0x000000d200d27308 */ /* 0x000e680000000800 */
[----:B------:R-:W-:Y:S01]  /*10200*/  F2FP.PACK_AB R40, R206, R175 ;  /* 0x000000afce28723e */ /* 0x000fe200000000ff */
[-C--:B------:R-:W-:Y:S04]  /*10210*/  HMMA.16816.F32 R120, R132, R42.reuse, R120 ;  /* 0x0000002a8478723c */ /* 0x080fe80000001878 */
[C---:B---3--:R-:W-:Y:S01]  /*10220*/  F2FP.PACK_AB R41, R208.reuse, R207 ;  /* 0x000000cfd029723e */ /* 0x048fe200000000ff */
[----:B------:R-:W3:Y:S01]  /*10230*/  MUFU.EX2 R211, R211 ;  /* 0x000000d300d37308 */ /* 0x000ee20000000800 */
[----:B------:R-:W-:Y:S02]  /*10240*/  FADD.FTZ R196, R208, R196 ;  /* 0x000000c4d0c47221 */ /* 0x000fe40000010000 */
[----:B------:R-:W-:Y:S04]  /*10250*/  HMMA.16816.F32 R124, R48, R42, R124 ;  /* 0x0000002a307c723c */ /* 0x000fe8000000187c */
[----:B--2---:R-:W-:Y:S03]  /*10260*/  FADD.FTZ R194, R209, R194 ;  /* 0x000000c2d1c27221 */ /* 0x004fe60000010000 */
[----:B------:R-:W2:Y:S01]  /*10270*/  MUFU.EX2 R246, R246 ;  /* 0x000000f600f67308 */ /* 0x000ea20000000800 */
[----:B------:R-:W-:Y:S04]  /*10280*/  F2FP.PACK_AB R48, R128, R247 ;  /* 0x000000f78030723e */ /* 0x000fe800000000ff */
[C---:B-1----:R-:W-:Y:S01]  /*10290*/  F2FP.PACK_AB R42, R210.reuse, R209 ;  /* 0x000000d1d22a723e */ /* 0x042fe200000000ff */
[----:B------:R-:W-:Y:S01]  /*102a0*/  FADD.FTZ R194, R210, R194 ;  /* 0x000000c2d2c27221 */ /* 0x000fe20000010000 */
[----:B------:R-:W-:Y:S02]  /*102b0*/  F2FP.PACK_AB R49, R130, R129 ;  /* 0x000000818231723e */ /* 0x000fe400000000ff */
[----:B------:R-:W-:Y:S01]  /*102c0*/  F2FP.PACK_AB R50, R248, R131 ;  /* 0x00000083f832723e */ /* 0x000fe200000000ff */
[----:B------:R-:W1:Y:S01]  /*102d0*/  MUFU.EX2 R251, R251 ;  /* 0x000000fb00fb7308 */ /* 0x000e620000000800 */
[----:B------:R-:W-:Y:S01]  /*102e0*/  F2FP.PACK_AB R51, R250, R249 ;  /* 0x000000f9fa33723e */ /* 0x000fe200000000ff */
[----:B---3--:R-:W-:Y:S08]  /*102f0*/  FADD.FTZ R196, R211, R196 ;  /* 0x000000c4d3c47221 */ /* 0x008ff00000010000 */
[----:B------:R-:W3:Y:S01]  /*10300*/  MUFU.EX2 R252, R252 ;  /* 0x000000fc00fc7308 */ /* 0x000ee20000000800 */
[C---:B--2---:R-:W-:Y:S01]  /*10310*/  F2FP.PACK_AB R43, R246.reuse, R211 ;  /* 0x000000d3f62b723e */ /* 0x044fe200000000ff */
[----:B------:R-:W-:Y:S08]  /*10320*/  FADD.FTZ R196, R246, R196 ;  /* 0x000000c4f6c47221 */ /* 0x000ff00000010000 */
[----:B------:R-:W-:Y:S01]  /*10330*/  MUFU.EX2 R60, R60 ;  /* 0x0000003c003c7308 */ /* 0x000fe20000000800 */
[-C--:B-----5:R-:W-:Y:S05]  /*10340*/  HMMA.16816.F32 R4, R40, R44.reuse, R4 ;  /* 0x0000002c2804723c */ /* 0x0a0fea0000001804 */
[----:B-1----:R-:W-:Y:S03]  /*10350*/  FADD.FTZ R194, R251, R194 ;  /* 0x000000c2fbc27221 */ /* 0x002fe60000010000 */
[C---:B------:R-:W-:Y:S01]  /*10360*/  HMMA.16816.F32 R8, R48.reuse, R44, R8 ;  /* 0x0000002c3008723c */ /* 0x040fe20000001808 */
[----:B------:R-:W1:Y:S03]  /*10370*/  MUFU.EX2 R61, R61 ;  /* 0x0000003d003d7308 */ /* 0x000e660000000800 */
[----:B---3--:R-:W-:Y:S04]  /*10380*/  FADD.FTZ R194, R252, R194 ;  /* 0x000000c2fcc27221 */ /* 0x008fe80000010000 */
[-C--:B------:R-:W-:Y:S03]  /*10390*/  HMMA.16816.F32 R12, R48, R46.reuse, R12 ;  /* 0x0000002e300c723c */ /* 0x080fe6000000180c */
[----:B------:R-:W-:Y:S05]  /*103a0*/  MUFU.EX2 R62, R62 ;  /* 0x0000003e003e7308 */ /* 0x000fea0000000800 */
[C---:B------:R-:W-:Y:S01]  /*103b0*/  HMMA.16816.F32 R16, R40.reuse, R46, R16 ;  /* 0x0000002e2810723c */ /* 0x040fe20000001810 */
[----:B------:R-:W2:Y:S04]  /*103c0*/  LDSM.16.MT88.4 R44, [R218+0x1100] ;  /* 0x00110000da2c783b */ /* 0x000ea80000004200 */
[----:B------:R-:W3:Y:S03]  /*103d0*/  MUFU.EX2 R63, R63 ;  /* 0x0000003f003f7308 */ /* 0x000ee60000000800 */
[-C--:B------:R-:W-:Y:S07]  /*103e0*/  HMMA.16816.F32 R20, R40, R52.reuse, R20 ;  /* 0x000000342814723c */ /* 0x080fee0000001814 */
[----:B------:R-:W-:Y:S01]  /*103f0*/  MUFU.EX2 R72, R72 ;  /* 0x0000004800487308 */ /* 0x000fe20000000800 */
[C---:B------:R-:W-:Y:S08]  /*10400*/  HMMA.16816.F32 R24, R48.reuse, R52, R24 ;  /* 0x000000343018723c */ /* 0x040ff00000001818 */
[-C--:B------:R-:W-:Y:S01]  /*10410*/  HMMA.16816.F32 R32, R48, R54.reuse, R32 ;  /* 0x000000363020723c */ /* 0x080fe20000001820 */
[----:B------:R-:W-:Y:S07]  /*10420*/  MUFU.EX2 R73, R73 ;  /* 0x0000004900497308 */ /* 0x000fee0000000800 */
[C---:B------:R-:W-:Y:S01]  /*10430*/  HMMA.16816.F32 R100, R40.reuse, R54, R100 ;  /* 0x000000362864723c */ /* 0x040fe20000001864 */
[----:B------:R-:W4:Y:S02]  /*10440*/  LDSM.16.MT88.4 R52, [R225+0x1900] ;  /* 0x00190000e134783b */ /* 0x000f240000004200 */
[----:B------:R-:W-:Y:S05]  /*10450*/  MUFU.EX2 R74, R74 ;  /* 0x0000004a004a7308 */ /* 0x000fea0000000800 */
[-C--:B------:R-:W-:Y:S05]  /*10460*/  HMMA.16816.F32 R28, R40, R64.reuse, R28 ;  /* 0x00000040281c723c */ /* 0x080fea000000181c */
[----:B------:R-:W-:Y:S03]  /*10470*/  MUFU.EX2 R75, R75 ;  /* 0x0000004b004b7308 */ /* 0x000fe60000000800 */
[C---:B------:R-:W-:Y:S07]  /*10480*/  HMMA.16816.F32 R104, R48.reuse, R64, R104 ;  /* 0x000000403068723c */ /* 0x040fee0000001868 */
[----:B------:R-:W-:Y:S01]  /*10490*/  MUFU.EX2 R76, R76 ;  /* 0x0000004c004c7308 */ /* 0x000fe20000000800 */
[-C--:B------:R-:W-:Y:S04]  /*104a0*/  HMMA.16816.F32 R108, R48, R66.reuse, R108 ;  /* 0x00000042306c723c */ /* 0x080fe8000000186c */
[--C-:B------:R-:W-:Y:S02]  /*104b0*/  FFMA.FTZ R64, R68, c[0x0][0x2d0], -R205.reuse ;  /* 0x0000b40044407a23 */ /* 0x100fe400000108cd */
[--C-:B------:R-:W-:Y:S02]  /*104c0*/  FFMA.FTZ R65, R69, c[0x0][0x2d0], -R205.reuse ;  /* 0x0000b40045417a23 */ /* 0x100fe400000108cd */
[C---:B------:R-:W-:Y:S01]  /*104d0*/  HMMA.16816.F32 R112, R40.reuse, R66, R112 ;  /* 0x000000422870723c */ /* 0x040fe20000001870 */
[----:B------:R-:W-:Y:S03]  /*104e0*/  MUFU.EX2 R77, R77 ;  /* 0x0000004d004d7308 */ /* 0x000fe60000000800 */
[--C-:B------:R-:W-:Y:S02]  /*104f0*/  FFMA.FTZ R68, R80, c[0x0][0x2d0], -R205.reuse ;  /* 0x0000b40050447a23 */ /* 0x100fe400000108cd */
[--C-:B------:R-:W-:Y:S02]  /*10500*/  FFMA.FTZ R69, R81, c[0x0][0x2d0], -R205.reuse ;  /* 0x0000b40051457a23 */ /* 0x100fe400000108cd */
[-C--:B--2---:R-:W-:Y:S03]  /*10510*/  HMMA.16816.F32 R36, R40, R44.reuse, R36 ;  /* 0x0000002c2824723c */ /* 0x084fe60000001824 */
[----:B------:R-:W2:Y:S01]  /*10520*/  MUFU.EX2 R64, R64 ;  /* 0x0000004000407308 */ /* 0x000ea20000000800 */
[--C-:B------:R-:W-:Y:S02]  /*10530*/  FFMA.FTZ R66, R70, c[0x0][0x2d0], -R204.reuse ;  /* 0x0000b40046427a23 */ /* 0x100fe400000108cc */
[--C-:B------:R-:W-:Y:S02]  /*10540*/  FFMA.FTZ R67, R71, c[0x0][0x2d0], -R204.reuse ;  /* 0x0000b40047437a23 */ /* 0x100fe400000108cc */
[C---:B------:R-:W-:Y:S04]  /*10550*/  HMMA.16816.F32 R116, R48.reuse, R44, R116 ;  /* 0x0000002c3074723c */ /* 0x040fe80000001874 */
[--C-:B------:R-:W-:Y:S01]  /*10560*/  FFMA.FTZ R70, R82, c[0x0][0x2d0], -R204.reuse ;  /* 0x0000b40052467a23 */ /* 0x100fe200000108cc */
[----:B------:R-:W5:Y:S01]  /*10570*/  MUFU.EX2 R65, R65 ;  /* 0x0000004100417308 */ /* 0x000f620000000800 */
[--C-:B------:R-:W-:Y:S01]  /*10580*/  FFMA.FTZ R71, R83, c[0x0][0x2d0], -R204.reuse ;  /* 0x0000b40053477a23 */ /* 0x100fe200000108cc */
[----:B------:R-:W-:Y:S01]  /*10590*/  F2FP.PACK_AB R44, R148, R153 ;  /* 0x00000099942c723e */ /* 0x000fe200000000ff */
[-C--:B------:R-:W-:Y:S01]  /*105a0*/  HMMA.16816.F32 R120, R48, R46.reuse, R120 ;  /* 0x0000002e3078723c */ /* 0x080fe20000001878 */
[----:B------:R-:W2:Y:S03]  /*105b0*/  LDSM.16.MT88.4 R48, [R220+0x1900] ;  /* 0x00190000dc30783b */ /* 0x000ea60000004200 */
[----:B------:R-:W-:Y:S01]  /*105c0*/  F2FP.PACK_AB R45, R149, R154 ;  /* 0x0000009a952d723e */ /* 0x000fe200000000ff */
[----:B------:R-:W-:Y:S02]  /*105d0*/  FFMA.FTZ R81, R85, c[0x0][0x2d0], -R205 ;  /* 0x0000b40055517a23 */ /* 0x000fe400000108cd */
[--C-:B------:R-:W-:Y:S01]  /*105e0*/  FFMA.FTZ R85, R98, c[0x0][0x2d0], -R204.reuse ;  /* 0x0000b40062557a23 */ /* 0x100fe200000108cc */
[----:B------:R-:W-:Y:S01]  /*105f0*/  HMMA.16816.F32 R124, R40, R46, R124 ;  /* 0x0000002e287c723c */ /* 0x000fe2000000187c */
[----:B------:R-:W-:Y:S03]  /*10600*/  MUFU.EX2 R66, R66 ;  /* 0x0000004200427308 */ /* 0x000fe60000000800 */
[-C--:B------:R-:W-:Y:S01]  /*10610*/  MOV R98, R151.reuse ;  /* 0x0000009700627202 */ /* 0x080fe20000000f00 */
[--C-:B------:R-:W-:Y:S02]  /*10620*/  FFMA.FTZ R82, R86, c[0x0][0x2d0], -R204.reuse ;  /* 0x0000b40056527a23 */ /* 0x100fe400000108cc */
[----:B------:R-:W-:Y:S01]  /*10630*/  F2FP.PACK_AB R42, R145, R150 ;  /* 0x00000096912a723e */ /* 0x000fe200000000ff */
[--C-:B------:R-:W-:Y:S01]  /*10640*/  FFMA.FTZ R83, R87, c[0x0][0x2d0], -R204.reuse ;  /* 0x0000b40057537a23 */ /* 0x100fe200000108cc */
[----:B------:R-:W-:Y:S02]  /*10650*/  F2FP.PACK_AB R43, R144, R151 ;  /* 0x00000097902b723e */ /* 0x000fe400000000ff */
[----:B------:R-:W-:Y:S01]  /*10660*/  MUFU.EX2 R67, R67 ;  /* 0x0000004300437308 */ /* 0x000fe20000000800 */
[----:B------:R-:W-:Y:S01]  /*10670*/  F2FP.PACK_AB R40, R252, R251 ;  /* 0x000000fbfc28723e */ /* 0x000fe200000000ff */
[----:B------:R-:W-:Y:S01]  /*10680*/  FFMA.FTZ R204, R99, c[0x0][0x2d0], -R204 ;  /* 0x0000b40063cc7a23 */ /* 0x000fe200000108cc */
[----:B------:R-:W-:Y:S01]  /*10690*/  F2FP.PACK_AB R41, R155, R152 ;  /* 0x000000989b29723e */ /* 0x000fe200000000ff */
[--C-:B------:R-:W-:Y:S01]  /*106a0*/  FFMA.FTZ R87, R89, c[0x0][0x2d0], -R202.reuse ;  /* 0x0000b40059577a23 */ /* 0x100fe200000108ca */
[----:B------:R-:W-:Y:S01]  /*106b0*/  MOV R99, R150 ;  /* 0x0000009600637202 */ /* 0x000fe20000000f00 */
[--C-:B------:R-:W-:Y:S01]  /*106c0*/  FFMA.FTZ R89, R91, c[0x0][0x2d0], -R201.reuse ;  /* 0x0000b4005b597a23 */ /* 0x100fe200000108c9 */
[----:B------:R-:W-:Y:S01]  /*106d0*/  MOV R91, R149 ;  /* 0x00000095005b7202 */ /* 0x000fe20000000f00 */
[--C-:B------:R-:W-:Y:S01]  /*106e0*/  FFMA.FTZ R86, R88, c[0x0][0x2d0], -R202.reuse ;  /* 0x0000b40058567a23 */ /* 0x100fe200000108ca */
[----:B-1----:R-:W-:Y:S01]  /*106f0*/  F2FP.PACK_AB R46, R61, R60 ;  /* 0x0000003c3d2e723e */ /* 0x002fe200000000ff */
[-C--:B----4-:R-:W-:Y:S01]  /*10700*/  HMMA.16816.F32 R4, R40, R52.reuse, R4 ;  /* 0x000000342804723c */ /* 0x090fe20000001804 */
[----:B------:R-:W1:Y:S02]  /*10710*/  MUFU.EX2 R68, R68 ;  /* 0x0000004400447308 */ /* 0x000e640000000800 */
[----:B---3--:R-:W-:Y:S01]  /*10720*/  F2FP.PACK_AB R47, R63, R62 ;  /* 0x0000003e3f2f723e */ /* 0x008fe200000000ff */
[----:B------:R-:W-:Y:S02]  /*10730*/  FFMA.FTZ R88, R90, c[0x0][0x2d0], -R201 ;  /* 0x0000b4005a587a23 */ /* 0x000fe400000108c9 */
[--C-:B------:R-:W-:Y:S01]  /*10740*/  FFMA.FTZ R90, R92, c[0x0][0x2d0], -R202.reuse ;  /* 0x0000b4005c5a7a23 */ /* 0x100fe200000108ca */
[----:B------:R-:W-:Y:S01]  /*10750*/  MOV R92, R148 ;  /* 0x00000094005c7202 */ /* 0x000fe20000000f00 */
[--C-:B------:R-:W-:Y:S01]  /*10760*/  FFMA.FTZ R80, R84, c[0x0][0x2d0], -R205.reuse ;  /* 0x0000b40054507a23 */ /* 0x100fe200000108cd */
[----:B------:R-:W-:Y:S01]  /*10770*/  LDSM.16.MT88.4 R148, [R225+0x2900] ;  /* 0x00290000e194783b */ /* 0x000fe20000004200 */
[C---:B------:R-:W-:Y:S01]  /*10780*/  HMMA.16816.F32 R8, R44.reuse, R52, R8 ;  /* 0x000000342c08723c */ /* 0x040fe20000001808 */
[----:B------:R-:W3:Y:S03]  /*10790*/  MUFU.EX2 R69, R69 ;  /* 0x0000004500457308 */ /* 0x000ee60000000800 */
[--C-:B------:R-:W-:Y:S01]  /*107a0*/  FFMA.FTZ R84, R96, c[0x0][0x2d0], -R205.reuse ;  /* 0x0000b40060547a23 */ /* 0x100fe200000108cd */
[----:B------:R-:W-:Y:S01]  /*107b0*/  MOV R96, R144 ;  /* 0x0000009000607202 */ /* 0x000fe20000000f00 */
[----:B------:R-:W-:Y:S01]  /*107c0*/  FFMA.FTZ R205, R97, c[0x0][0x2d0], -R205 ;  /* 0x0000b40061cd7a23 */ /* 0x000fe200000108cd */
[----:B------:R-:W-:Y:S01]  /*107d0*/  MOV R97, R145 ;  /* 0x0000009100617202 */ /* 0x000fe20000000f00 */
[-C--:B------:R-:W-:Y:S03]  /*107e0*/  HMMA.16816.F32 R12, R44, R54.reuse, R12 ;  /* 0x000000362c0c723c */ /* 0x080fe6000000180c */
[----:B------:R-:W-:Y:S01]  /*107f0*/  MUFU.EX2 R70, R70 ;  /* 0x0000004600467308 */ /* 0x000fe20000000800 */
[----:B------:R-:W-:Y:S01]  /*10800*/  FFMA.FTZ R202, R93, c[0x0][0x2d0], -R202 ;  /* 0x0000b4005dca7a23 */ /* 0x000fe200000108ca */
[----:B------:R-:W-:Y:S01]  /*10810*/  MOV R93, R155 ;  /* 0x0000009b005d7202 */ /* 0x000fe20000000f00 */
[----:B------:R-:W-:Y:S02]  /*10820*/  FADD.FTZ R194, R99, R194 ;  /* 0x000000c263c27221 */ /* 0x000fe40000010000 */
[C---:B------:R-:W-:Y:S01]  /*10830*/  HMMA.16816.F32 R16, R40.reuse, R54, R16 ;  /* 0x000000362810723c */ /* 0x040fe20000001810 */
[----:B------:R-:W4:Y:S03]  /*10840*/  LDSM.16.MT88.4 R52, [R218+0x1900] ;  /* 0x00190000da34783b */ /* 0x000f260000004200 */
[----:B------:R-:W-:Y:S01]  /*10850*/  FADD.FTZ R194, R97, R194 ;  /* 0x000000c261c27221 */ /* 0x000fe20000010000 */
[----:B------:R-:W-:Y:S03]  /*10860*/  MUFU.EX2 R71, R71 ;  /* 0x0000004700477308 */ /* 0x000fe60000000800 */
[-C--:B--2---:R-:W-:Y:S04]  /*10870*/  HMMA.16816.F32 R20, R40, R48.reuse, R20 ;  /* 0x000000302814723c */ /* 0x084fe80000001814 */
[----:B------:R-:W-:Y:S03]  /*10880*/  FADD.FTZ R194, R64, R194 ;  /* 0x000000c240c27221 */ /* 0x000fe60000010000 */
[----:B------:R-:W-:Y:S01]  /*10890*/  MUFU.EX2 R78, R78 ;  /* 0x0000004e004e7308 */ /* 0x000fe20000000800 */
[C---:B------:R-:W-:Y:S04]  /*108a0*/  HMMA.16816.F32 R24, R44.reuse, R48, R24 ;  /* 0x000000302c18723c */ /* 0x040fe80000001818 */
[----:B-----5:R-:W-:Y:S04]  /*108b0*/  FADD.FTZ R194, R65, R194 ;  /* 0x000000c241c27221 */ /* 0x020fe80000010000 */
[-C--:B------:R-:W-:Y:S01]  /*108c0*/  HMMA.16816.F32 R32, R44, R50.reuse, R32 ;  /* 0x000000322c20723c */ /* 0x080fe20000001820 */
[----:B------:R-:W-:Y:S03]  /*108d0*/  MUFU.EX2 R79, R79 ;  /* 0x0000004f004f7308 */ /* 0x000fe60000000800 */
[----:B-1----:R-:W-:Y:S04]  /*108e0*/  FADD.FTZ R194, R68, R194 ;  /* 0x000000c244c27221 */ /* 0x002fe80000010000 */
[C---:B------:R-:W-:Y:S01]  /*108f0*/  HMMA.16816.F32 R100, R40.reuse, R50, R100 ;  /* 0x000000322864723c */ /* 0x040fe20000001864 */
[----:B------:R-:W1:Y:S02]  /*10900*/  LDSM.16.MT88.4 R48, [R225+0x2100] ;  /* 0x00210000e130783b */ /* 0x000e640000004200 */
[----:B------:R-:W2:Y:S01]  /*10910*/  MUFU.EX2 R80, R80 ;  /* 0x0000005000507308 */ /* 0x000ea20000000800 */
[----:B---3--:R-:W-:Y:S04]  /*10920*/  FADD.FTZ R194, R69, R194 ;  /* 0x000000c245c27221 */ /* 0x008fe80000010000 */
[-C--:B------:R-:W-:Y:S05]  /*10930*/  HMMA.16816.F32 R28, R40, R56.reuse, R28 ;  /* 0x00000038281c723c */ /* 0x080fea000000181c */
[----:B------:R-:W3:Y:S03]  /*10940*/  MUFU.EX2 R81, R81 ;  /* 0x0000005100517308 */ /* 0x000ee60000000800 */
[C---:B------:R-:W-:Y:S07]  /*10950*/  HMMA.16816.F32 R104, R44.reuse, R56, R104 ;  /* 0x000000382c68723c */ /* 0x040fee0000001868 */
[----:B------:R-:W-:Y:S01]  /*10960*/  MUFU.EX2 R82, R82 ;  /* 0x0000005200527308 */ /* 0x000fe20000000800 */
[-C--:B------:R-:W-:Y:S04]  /*10970*/  HMMA.16816.F32 R108, R44, R58.reuse, R108 ;  /* 0x0000003a2c6c723c */ /* 0x080fe8000000186c */
[----:B--2---:R-:W-:Y:S04]  /*10980*/  FADD.FTZ R194, R80, R194 ;  /* 0x000000c250c27221 */ /* 0x004fe80000010000 */
[C---:B------:R-:W-:Y:S01]  /*10990*/  HMMA.16816.F32 R112, R40.reuse, R58, R112 ;  /* 0x0000003a2870723c */ /* 0x040fe20000001870 */
[----:B------:R-:W-:Y:S01]  /*109a0*/  LDSM.16.MT88.4 R56, [R219+0x2100] ;  /* 0x00210000db38783b */ /* 0x000fe20000004200 */
[----:B------:R-:W-:Y:S02]  /*109b0*/  MUFU.EX2 R83, R83 ;  /* 0x0000005300537308 */ /* 0x000fe40000000800 */
[----:B---3--:R-:W-:Y:S04]  /*109c0*/  FADD.FTZ R194, R81, R194 ;  /* 0x000000c251c27221 */ /* 0x008fe80000010000 */
[-C--:B----4-:R-:W-:Y:S04]  /*109d0*/  HMMA.16816.F32 R36, R40, R52.reuse, R36 ;  /* 0x000000342824723c */ /* 0x090fe80000001824 */
[----:B------:R-:W2:Y:S04]  /*109e0*/  MUFU.EX2 R84, R84 ;  /* 0x0000005400547308 */ /* 0x000ea80000000800 */
[C---:B------:R-:W-:Y:S06]  /*109f0*/  HMMA.16816.F32 R116, R44.reuse, R52, R116 ;  /* 0x000000342c74723c */ /* 0x040fec0000001874 */
[----:B------:R-:W3:Y:S02]  /*10a00*/  MUFU.EX2 R205, R205 ;  /* 0x000000cd00cd7308 */ /* 0x000ee40000000800 */
[-C--:B------:R-:W-:Y:S07]  /*10a10*/  HMMA.16816.F32 R120, R44, R54.reuse, R120 ;  /* 0x000000362c78723c */ /* 0x080fee0000001878 */
[----:B------:R-:W-:Y:S01]  /*10a20*/  F2FP.PACK_AB R44, R73, R72 ;  /* 0x00000048492c723e */ /* 0x000fe200000000ff */
[----:B------:R-:W-:Y:S01]  /*10a30*/  HMMA.16816.F32 R124, R40, R54, R124 ;  /* 0x00000036287c723c */ /* 0x000fe2000000187c */
[----:B------:R-:W4:Y:S01]  /*10a40*/  LDSM.16.MT88.4 R52, [R220+0x2100] ;  /* 0x00210000dc34783b */ /* 0x000f220000004200 */
[----:B------:R-:W-:Y:S02]  /*10a50*/  MUFU.EX2 R85, R85 ;  /* 0x0000005500557308 */ /* 0x000fe40000000800 */
[----:B------:R-:W-:Y:S01]  /*10a60*/  F2FP.PACK_AB R45, R75, R74 ;  /* 0x0000004a4b2d723e */ /* 0x000fe200000000ff */
[----:B--2---:R-:W-:Y:S01]  /*10a70*/  FADD.FTZ R194, R84, R194 ;  /* 0x000000c254c27221 */ /* 0x004fe20000010000 */
[----:B------:R-:W-:Y:S02]  /*10a80*/  F2FP.PACK_AB R46, R77, R76 ;  /* 0x0000004c4d2e723e */ /* 0x000fe400000000ff */
[----:B------:R-:W-:Y:S04]  /*10a90*/  F2FP.PACK_AB R40, R65, R64 ;  /* 0x000000404128723e */ /* 0x000fe800000000ff */
[----:B------:R-:W-:Y:S01]  /*10aa0*/  F2FP.PACK_AB R41, R67, R66 ;  /* 0x000000424329723e */ /* 0x000fe200000000ff */
[----:B------:R-:W-:Y:S01]  /*10ab0*/  MUFU.EX2 R204, R204 ;  /* 0x000000cc00cc7308 */ /* 0x000fe20000000800 */
[----:B------:R-:W-:Y:S01]  /*10ac0*/  F2FP.PACK_AB R42, R69, R68 ;  /* 0x00000044452a723e */ /* 0x000fe200000000ff */
[----:B---3--:R-:W-:Y:S01]  /*10ad0*/  FADD.FTZ R243, R205, R194 ;  /* 0x000000c2cdf37221 */ /* 0x008fe20000010000 */
[----:B------:R-:W-:Y:S02]  /*10ae0*/  F2FP.PACK_AB R43, R71, R70 ;  /* 0x00000046472b723e */ /* 0x000fe400000000ff */
[----:B------:R-:W-:Y:S05]  /*10af0*/  F2FP.PACK_AB R47, R79, R78 ;  /* 0x0000004e4f2f723e */ /* 0x000fea00000000ff */
[-C--:B-1----:R-:W-:Y:S01]  /*10b00*/  HMMA.16816.F32 R4, R40, R48.reuse, R4 ;  /* 0x000000302804723c */ /* 0x082fe20000001804 */
[----:B------:R-:W-:Y:S07]  /*10b10*/  MUFU.EX2 R86, R86 ;  /* 0x0000005600567308 */ /* 0x000fee0000000800 */
[C---:B------:R-:W-:Y:S03]  /*10b20*/  HMMA.16816.F32 R8, R44.reuse, R48, R8 ;  /* 0x000000302c08723c */ /* 0x040fe60000001808 */
[----:B------:R-:W1:Y:S05]  /*10b30*/  MUFU.EX2 R87, R87 ;  /* 0x0000005700577308 */ /* 0x000e6a0000000800 */
[-C--:B------:R-:W-:Y:S05]  /*10b40*/  HMMA.16816.F32 R12, R44, R50.reuse, R12 ;  /* 0x000000322c0c723c */ /* 0x080fea000000180c */
[----:B------:R-:W-:Y:S03]  /*10b50*/  MUFU.EX2 R88, R88 ;  /* 0x0000005800587308 */ /* 0x000fe60000000800 */
[C---:B------:R-:W-:Y:S01]  /*10b60*/  HMMA.16816.F32 R16, R40.reuse, R50, R16 ;  /* 0x000000322810723c */ /* 0x040fe20000001810 */
[----:B------:R-:W2:Y:S06]  /*10b70*/  LDSM.16.MT88.4 R48, [R218+0x2100] ;  /* 0x00210000da30783b */ /* 0x000eac0000004200 */
[----:B------:R-:W3:Y:S01]  /*10b80*/  MUFU.EX2 R89, R89 ;  /* 0x0000005900597308 */ /* 0x000ee20000000800 */
[-C--:B----4-:R-:W-:Y:S08]  /*10b90*/  HMMA.16816.F32 R20, R40, R52.reuse, R20 ;  /* 0x000000342814723c */ /* 0x090ff00000001814 */
[C---:B------:R-:W-:Y:S01]  /*10ba0*/  HMMA.16816.F32 R24, R44.reuse, R52, R24 ;  /* 0x000000342c18723c */ /* 0x040fe20000001818 */
[----:B------:R-:W-:Y:S07]  /*10bb0*/  MUFU.EX2 R90, R90 ;  /* 0x0000005a005a7308 */ /* 0x000fee0000000800 */
[-C--:B------:R-:W-:Y:S03]  /*10bc0*/  HMMA.16816.F32 R32, R44, R54.reuse, R32 ;  /* 0x000000362c20723c */ /* 0x080fe60000001820 */
[----:B------:R-:W4:Y:S05]  /*10bd0*/  MUFU.EX2 R202, R202 ;  /* 0x000000ca00ca7308 */ /* 0x000f2a0000000800 */
[C---:B------:R-:W-:Y:S01]  /*10be0*/  HMMA.16816.F32 R100, R40.reuse, R54, R100 ;  /* 0x000000362864723c */ /* 0x040fe20000001864 */
[----:B------:R-:W5:Y:S07]  /*10bf0*/  LDSM.16.MT88.4 R52, [R220+0x2900] ;  /* 0x00290000dc34783b */ /* 0x000f6e0000004200 */
[-C--:B------:R-:W-:Y:S08]  /*10c00*/  HMMA.16816.F32 R28, R40, R56.reuse, R28 ;  /* 0x00000038281c723c */ /* 0x080ff0000000181c */
[C---:B------:R-:W-:Y:S07]  /*10c10*/  HMMA.16816.F32 R104, R44.reuse, R56, R104 ;  /* 0x000000382c68723c */ /* 0x040fee0000001868 */
[--C-:B------:R-:W-:Y:S01]  /*10c20*/  FFMA.FTZ R56, R94, c[0x0][0x2d0], -R201.reuse ;  /* 0x0000b4005e387a23 */ /* 0x100fe200000108c9 */
[-C--:B------:R-:W-:Y:S04]  /*10c30*/  HMMA.16816.F32 R108, R44, R58.reuse, R108 ;  /* 0x0000003a2c6c723c */ /* 0x080fe8000000186c */
[----:B------:R-:W-:Y:S01]  /*10c40*/  FFMA.FTZ R201, R95, c[0x0][0x2d0], -R201 ;  /* 0x0000b4005fc97a23 */ /* 0x000fe200000108c9 */
[----:B------:R-:W-:Y:S01]  /*10c50*/  MUFU.EX2 R56, R56 ;  /* 0x0000003800387308 */ /* 0x000fe20000000800 */
[----:B------:R-:W-:Y:S02]  /*10c60*/  MOV R57, R154 ;  /* 0x0000009a00397202 */ /* 0x000fe40000000f00 */
[C---:B------:R-:W-:Y:S04]  /*10c70*/  HMMA.16816.F32 R112, R40.reuse, R58, R112 ;  /* 0x0000003a2870723c */ /* 0x040fe80000001870 */
[----:B------:R-:W-:Y:S01]  /*10c80*/  FADD.FTZ R187, R57, R187 ;  /* 0x000000bb39bb7221 */ /* 0x000fe20000010000 */
[----:B------:R-:W-:Y:S02]  /*10c90*/  MOV R94, R153 ;  /* 0x00000099005e7202 */ /* 0x000fe40000000f00 */
[----:B------:R-:W1:Y:S01]  /*10ca0*/  MUFU.EX2 R201, R201 ;  /* 0x000000c900c97308 */ /* 0x000e620000000800 */
[-C--:B--2---:R-:W-:Y:S04]  /*10cb0*/  HMMA.16816.F32 R36, R40, R48.reuse, R36 ;  /* 0x000000302824723c */ /* 0x084fe80000001824 */
[----:B------:R-:W-:Y:S01]  /*10cc0*/  MOV R95, R152 ;  /* 0x00000098005f7202 */ /* 0x000fe20000000f00 */
        /* <DEDUP_REMOVED lines=9> */
[----:B------:R-:W-:Y:S04]  /*10d60*/  HMMA.16816.F32 R124, R40, R50, R124 ;  /* 0x00000032287c723c */ /* 0x000fe8000000187c */
[----:B---3--:R-:W-:Y:S01]  /*10d70*/  F2FP.PACK_AB R45, R89, R88 ;  /* 0x00000058592d723e */ /* 0x008fe200000000ff */
[----:B------:R-:W-:Y:S01]  /*10d80*/  FADD.FTZ R196, R98, R196 ;  /* 0x000000c462c47221 */ /* 0x000fe20000010000 */
[----:B----4-:R-:W-:Y:S01]  /*10d90*/  F2FP.PACK_AB R46, R202, R90 ;  /* 0x0000005aca2e723e */ /* 0x010fe200000000ff */
[----:B------:R-:W-:Y:S01]  /*10da0*/  FADD.FTZ R187, R62, R187 ;  /* 0x000000bb3ebb7221 */ /* 0x000fe20000010000 */
[----:B------:R-:W-:Y:S01]  /*10db0*/  F2FP.PACK_AB R40, R81, R80 ;  /* 0x000000505128723e */ /* 0x000fe200000000ff */
[----:B------:R-:W-:Y:S03]  /*10dc0*/  FADD.FTZ R196, R96, R196 ;  /* 0x000000c460c47221 */ /* 0x000fe60000010000 */
[----:B------:R-:W-:Y:S01]  /*10dd0*/  F2FP.PACK_AB R41, R83, R82 ;  /* 0x000000525329723e */ /* 0x000fe200000000ff */
[----:B------:R-:W-:Y:S01]  /*10de0*/  FADD.FTZ R172, R61, R172 ;  /* 0x000000ac3dac7221 */ /* 0x000fe20000010000 */
[----:B------:R-:W-:Y:S01]  /*10df0*/  F2FP.PACK_AB R42, R205, R84 ;  /* 0x00000054cd2a723e */ /* 0x000fe200000000ff */
[----:B------:R-:W-:Y:S01]  /*10e00*/  FADD.FTZ R187, R63, R187 ;  /* 0x000000bb3fbb7221 */ /* 0x000fe20000010000 */
[----:B------:R-:W-:Y:S01]  /*10e10*/  F2FP.PACK_AB R43, R204, R85 ;  /* 0x00000055cc2b723e */ /* 0x000fe200000000ff */
[----:B------:R-:W-:Y:S01]  /*10e20*/  FADD.FTZ R196, R66, R196 ;  /* 0x000000c442c47221 */ /* 0x000fe20000010000 */
[----:B------:R-:W-:Y:S01]  /*10e30*/  F2FP.PACK_AB R47, R201, R56 ;  /* 0x00000038c92f723e */ /* 0x000fe200000000ff */
[----:B------:R-:W-:Y:S02]  /*10e40*/  FADD.FTZ R172, R72, R172 ;  /* 0x000000ac48ac7221 */ /* 0x000fe40000010000 */
[----:B------:R-:W-:Y:S02]  /*10e50*/  FADD.FTZ R187, R74, R187 ;  /* 0x000000bb4abb7221 */ /* 0x000fe40000010000 */
[-C--:B------:R-:W-:Y:S01]  /*10e60*/  HMMA.16816.F32 R160, R40, R148.reuse, R4 ;  /* 0x0000009428a0723c */ /* 0x080fe20000001804 */
[----:B------:R-:W1:Y:S02]  /*10e70*/  LDSM.16.MT88.4 R4, [R219+0x2900] ;  /* 0x00290000db04783b */ /* 0x000e640000004200 */
[----:B------:R-:W-:Y:S02]  /*10e80*/  FADD.FTZ R196, R67, R196 ;  /* 0x000000c443c47221 */ /* 0x000fe40000010000 */
[----:B------:R-:W-:Y:S02]  /*10e90*/  FADD.FTZ R172, R73, R172 ;  /* 0x000000ac49ac7221 */ /* 0x000fe40000010000 */
[----:B------:R-:W-:Y:S01]  /*10ea0*/  FADD.FTZ R187, R75, R187 ;  /* 0x000000bb4bbb7221 */ /* 0x000fe20000010000 */
[C---:B------:R-:W-:Y:S01]  /*10eb0*/  HMMA.16816.F32 R156, R44.reuse, R148, R8 ;  /* 0x000000942c9c723c */ /* 0x040fe20000001808 */
[----:B------:R-:W2:Y:S03]  /*10ec0*/  LDSM.16.MT88.4 R8, [R218+0x2900] ;  /* 0x00290000da08783b */ /* 0x000ea60000004200 */
        /* <DEDUP_REMOVED lines=8> */
[-C--:B-----5:R-:W-:Y:S04]  /*10f50*/  HMMA.16816.F32 R144, R40, R52.reuse, R20 ;  /* 0x000000342890723c */ /* 0x0a0fe80000001814 */
        /* <DEDUP_REMOVED lines=11> */
[-C--:B-1----:R-:W-:Y:S04]  /*11010*/  HMMA.16816.F32 R132, R40, R4.reuse, R28 ;  /* 0x000000042884723c */ /* 0x082fe8000000181c */
[----:B------:R-:W-:Y:S02]  /*11020*/  FADD.FTZ R187, R56, R187 ;  /* 0x000000bb38bb7221 */ /* 0x000fe40000010000 */
[----:B------:R-:W-:Y:S02]  /*11030*/  FADD.FTZ R242, R204, R196 ;  /* 0x000000c4ccf27221 */ /* 0x000fe40000010000 */
[C---:B------:R-:W-:Y:S04]  /*11040*/  HMMA.16816.F32 R104, R44.reuse, R4, R104 ;  /* 0x000000042c68723c */ /* 0x040fe80000001868 */
[----:B------:R-:W-:Y:S02]  /*11050*/  FADD.FTZ R241, R202, R172 ;  /* 0x000000accaf17221 */ /* 0x000fe40000010000 */
[----:B------:R-:W-:Y:S02]  /*11060*/  FADD.FTZ R240, R201, R187 ;  /* 0x000000bbc9f07221 */ /* 0x000fe40000010000 */
[-C--:B------:R-:W-:Y:S08]  /*11070*/  HMMA.16816.F32 R108, R44, R6.reuse, R108 ;  /* 0x000000062c6c723c */ /* 0x080ff0000000186c */
[C---:B------:R-:W-:Y:S08]  /*11080*/  HMMA.16816.F32 R112, R40.reuse, R6, R112 ;  /* 0x000000062870723c */ /* 0x040ff00000001870 */
[-C--:B--2---:R-:W-:Y:S08]  /*11090*/  HMMA.16816.F32 R128, R40, R8.reuse, R36 ;  /* 0x000000082880723c */ /* 0x084ff00000001824 */
[C---:B------:R-:W-:Y:S08]  /*110a0*/  HMMA.16816.F32 R116, R44.reuse, R8, R116 ;  /* 0x000000082c74723c */ /* 0x040ff00000001874 */
[-C--:B------:R-:W-:Y:S07]  /*110b0*/  HMMA.16816.F32 R120, R44, R10.reuse, R120 ;  /* 0x0000000a2c78723c */ /* 0x080fee0000001878 */
[----:B------:R-:W-:Y:S01]  /*110c0*/  MOV R44, R168 ;  /* 0x000000a8002c7202 */ /* 0x000fe20000000f00 */
[----:B------:R-:W-:Y:S01]  /*110d0*/  HMMA.16816.F32 R124, R40, R10, R124 ;  /* 0x0000000a287c723c */ /* 0x000fe2000000187c */
[----:B------:R-:W-:-:S07]  /*110e0*/  @P0 BRA `(.L_x_2454) ;  /* 0xffffc77000000947 */ /* 0x000fce000383ffff */
.L_x_2451:
[----:B------:R-:W-:-:S13]  /*110f0*/  ISETP.GE.AND P0, PT, R244, R230, PT ;  /* 0x000000e6f400720c */ /* 0x000fda0003f06270 */
[----:B------:R-:W-:Y:S05]  /*11100*/  @!P0 BRA `(.L_x_2455) ;  /* 0x00005ac000008947 */ /* 0x000fea0003800000 */
[----:B------:R-:W-:Y:S01]  /*11110*/  IMAD.MOV.U32 R166, RZ, RZ, R2 ;  /* 0x000000ffffa67224 */ /* 0x000fe200078e0002 */
[----:B------:R-:W-:Y:S01]  /*11120*/  MOV R164, R44 ;  /* 0x0000002c00a47202 */ /* 0x000fe20000000f00 */
[----:B------:R-:W-:Y:S01]  /*11130*/  IMAD.MOV.U32 R167, RZ, RZ, R3 ;  /* 0x000000ffffa77224 */ /* 0x000fe200078e0003 */
[----:B------:R-:W-:Y:S02]  /*11140*/  MOV R165, R0 ;  /* 0x0000000000a57202 */ /* 0x000fe40000000f00 */
.L_x_2473:
[----:B------:R-:W-:Y:S04]  /*11150*/  DEPBAR.LE SB0, 0x0 ;  /* 0x000080000000791a */ /* 0x000fe80000000000 */
[----:B------:R-:W-:Y:S01]  /*11160*/  BAR.SYNC.DEFER_BLOCKING 0x0 ;  /* 0x0000000000007b1d */ /* 0x000fe20000010000 */
[----:B------:R-:W-:Y:S01]  /*11170*/  IMAD.WIDE.U32 R2, R232, c[0x0][0x208], RZ ;  /* 0x00008200e8027a25 */ /* 0x000fe200078e00ff */
[----:B------:R-:W-:Y:S05]  /*11180*/  SHF.R.S32.HI R0, RZ, 0x1f, R232 ;  /* 0x0000001fff007819 */ /* 0x000fea00000114e8 */
[----:B------:R-:W-:Y:S04]  /*11190*/  IMAD R0, R0, c[0x0][0x208], RZ ;  /* 0x0000820000007a24 */ /* 0x000fe800078e02ff */
[----:B------:R-:W-:Y:S04]  /*111a0*/  IMAD R0, R232, c[0x0][0x20c], R0 ;  /* 0x00008300e8007a24 */ /* 0x000fe800078e0200 */
[----:B------:R-:W-:Y:S01]  /*111b0*/  IMAD.IADD R3, R3, 0x1, R0 ;  /* 0x0000000103037824 */ /* 0x000fe200078e0200 */
[----:B------:R-:W-:Y:S03]  /*111c0*/  SHF.R.S32.HI R0, RZ, 0x1f, R231 ;  /* 0x0000001fff007819 */ /* 0x000fe600000114e7 */
[C---:B------:R-:W-:Y:S04]  /*111d0*/  IMAD.WIDE.U32 R2, R231.reuse, c[0x0][0x218], R2 ;  /* 0x00008600e7027a25 */ /* 0x040fe800078e0002 */
[----:B------:R-:W-:Y:S01]  /*111e0*/  IMAD R0, R0, c[0x0][0x218], RZ ;  /* 0x0000860000007a24 */ /* 0x000fe200078e02ff */
[----:B------:R-:W-:Y:S01]  /*111f0*/  LDSM.16.M88.4 R96, [R228+0x6100] ;  /* 0x00610000e460783b */ /* 0x000fe20000000200 */
[----:B------:R-:W-:Y:S02]  /*11200*/  IADD3 R188, P0, R2, UR20, RZ ;  /* 0x0000001402bc7c10 */ /* 0x000fe4000ff1e0ff */
[----:B------:R-:W-:Y:S03]  /*11210*/  IMAD R0, R231, c[0x0][0x21c], R0 ;  /* 0x00008700e7007a24 */ /* 0x000fe600078e0200 */
[----:B------:R-:W1:Y:S02]  /*11220*/  LDSM.16.M88.4 R16, [R227+0x3100] ;  /* 0x00310000e310783b */ /* 0x000e640000000200 */
[----:B------:R-:W-:Y:S02]  /*11230*/  IADD3.X R2, R3, UR12, R0, P0, !PT ;  /* 0x0000000c03027c10 */ /* 0x000fe400087fe400 */
[C---:B------:R-:W-:Y:S02]  /*11240*/  LEA R0, P0, R188.reuse, c[0x0][0x1f8], 0x1 ;  /* 0x00007e00bc007a11 */ /* 0x040fe400078008ff */
[----:B------:R-:W2:Y:S02]  /*11250*/  LDSM.16.M88.4 R92, [R228+0x8100] ;  /* 0x00810000e45c783b */ /* 0x000ea40000000200 */
[----:B------:R-:W-:Y:S04]  /*11260*/  LEA.HI.X R188, R188, c[0x0][0x1fc], R2, 0x1, P0 ;  /* 0x00007f00bcbc7a11 */ /* 0x000fe800000f0c02 */
[----:B------:R-:W3:Y:S06]  /*11270*/  LDSM.16.M88.4 R32, [R227+0x3900] ;  /* 0x00390000e320783b */ /* 0x000eec0000000200 */
[----:B------:R-:W-:Y:S06]  /*11280*/  LDSM.16.M88.4 R48, [R227+0x4100] ;  /* 0x00410000e330783b */ /* 0x000fec0000000200 */
[----:B------:R-:W-:Y:S06]  /*11290*/  LDSM.16.M88.4 R64, [R227+0x4900] ;  /* 0x00490000e340783b */ /* 0x000fec0000000200 */
[----:B------:R-:W-:Y:S06]  /*112a0*/  LDSM.16.M88.4 R80, [R227+0x5100] ;  /* 0x00510000e350783b */ /* 0x000fec0000000200 */
[----:B------:R-:W-:Y:S01]  /*112b0*/  LDSM.16.M88.4 R168, [R227+0x5900] ;  /* 0x00590000e3a8783b */ /* 0x000fe20000000200 */
[-C--:B-1----:R-:W-:Y:S05]  /*112c0*/  HMMA.16816.F32 R4, R96, R16.reuse, RZ ;  /* 0x000000106004723c */ /* 0x082fea00000018ff */
[----:B------:R-:W-:Y:S03]  /*112d0*/  LDSM.16.M88.4 R172, [R224+0x6100] ;  /* 0x00610000e0ac783b */ /* 0x000fe60000000200 */
[C---:B--2---:R-:W-:Y:S03]  /*112e0*/  HMMA.16816.F32 R8, R92.reuse, R16, RZ ;  /* 0x000000105c08723c */ /* 0x044fe600000018ff */
[----:B------:R-:W-:Y:S06]  /*112f0*/  LDSM.16.M88.4 R176, [R226] ;  /* 0x00000000e2b0783b */ /* 0x000fec0000000200 */
[----:B------:R-:W-:Y:S01]  /*11300*/  LDSM.16.M88.4 R180, [R224+0x8100] ;  /* 0x00810000e0b4783b */ /* 0x000fe20000000200 */
[-C--:B------:R-:W-:Y:S05]  /*11310*/  HMMA.16816.F32 R12, R92, R18.reuse, RZ ;  /* 0x000000125c0c723c */ /* 0x080fea00000018ff */
[----:B------:R-:W-:Y:S03]  /*11320*/  LDSM.16.M88.4 R184, [R217] ;  /* 0x00000000d9b8783b */ /* 0x000fe60000000200 */
[C---:B------:R-:W-:Y:S03]  /*11330*/  HMMA.16816.F32 R16, R96.reuse, R18, RZ ;  /* 0x000000126010723c */ /* 0x040fe600000018ff */
[----:B------:R-:W1:Y:S05]  /*11340*/  SHFL.IDX PT, R190, R0, RZ, 0x181f ;  /* 0x00181fff00be7589 */ /* 0x000e6a00000e0000 */
[-C--:B---3--:R-:W-:Y:S01]  /*11350*/  HMMA.16816.F32 R20, R96, R32.reuse, RZ ;  /* 0x000000206014723c */ /* 0x088fe200000018ff */
[----:B------:R-:W2:Y:S06]  /*11360*/  SHFL.IDX PT, R189, R0, 0x1, 0x181f ;  /* 0x00381f0000bd7f89 */ /* 0x000eac00000e0000 */
[----:B------:R-:W3:Y:S01]  /*11370*/  SHFL.IDX PT, R191, R188, RZ, 0x181f ;  /* 0x00181fffbcbf7589 */ /* 0x000ee200000e0000 */
[C---:B------:R-:W-:Y:S05]  /*11380*/  HMMA.16816.F32 R24, R92.reuse, R32, RZ ;  /* 0x000000205c18723c */ /* 0x040fea00000018ff */
[----:B------:R-:W4:Y:S03]  /*11390*/  SHFL.IDX PT, R195, R188, 0x1, 0x181f ;  /* 0x00381f00bcc37f89 */ /* 0x000f2600000e0000 */
[-C--:B------:R-:W-:Y:S03]  /*113a0*/  HMMA.16816.F32 R28, R92, R34.reuse, RZ ;  /* 0x000000225c1c723c */ /* 0x080fe600000018ff */
[----:B------:R-:W-:Y:S01]  /*113b0*/  SHFL.IDX PT, R194, R188, 0x2, 0x181f ;  /* 0x00581f00bcc27f89 */ /* 0x000fe200000e0000 */
[-C--:B-1----:R-:W-:Y:S04]  /*113c0*/  IADD3 R198, P1, R190, R236.reuse, RZ ;  /* 0x000000ecbec67210 */ /* 0x082fe80007f3e0ff */
[C---:B------:R-:W-:Y:S01]  /*113d0*/  HMMA.16816.F32 R32, R96.reuse, R34, RZ ;  /* 0x000000226020723c */ /* 0x040fe200000018ff */
[----:B------:R-:W-:Y:S03]  /*113e0*/  SHFL.IDX PT, R3, R188, 0x3, 0x181f ;  /* 0x00781f00bc037f89 */ /* 0x000fe600000e0000 */
[-C--:B--2---:R-:W-:Y:S01]  /*113f0*/  IADD3 R200, P0, R189, R236.reuse, RZ ;  /* 0x000000ecbdc87210 */ /* 0x084fe20007f1e0ff */
[--C-:B---3--:R-:W-:Y:S03]  /*11400*/  IMAD.X R199, R191, 0x1, R235.reuse, P1 ;  /* 0x00000001bfc77824 */ /* 0x108fe600008e06eb */
[-C--:B------:R-:W-:Y:S01]  /*11410*/  HMMA.16816.F32 R36, R96, R48.reuse, RZ ;  /* 0x000000306024723c */ /* 0x080fe200000018ff */
[----:B------:R-:W-:Y:S03]  /*11420*/  SHFL.IDX PT, R196, R188, 0x4, 0x181f ;  /* 0x00981f00bcc47f89 */ /* 0x000fe600000e0000 */
[--C-:B----4-:R-:W-:Y:S03]  /*11430*/  IMAD.X R201, R195, 0x1, R235.reuse, P0 ;  /* 0x00000001c3c97824 */ /* 0x110fe600000e06eb */
[----:B------:R-:W-:Y:S01]  /*11440*/  SHFL.IDX PT, R197, R188, 0x5, 0x181f ;  /* 0x00b81f00bcc57f89 */ /* 0x000fe200000e0000 */
[C---:B------:R-:W-:Y:S05]  /*11450*/  HMMA.16816.F32 R40, R92.reuse, R48, RZ ;  /* 0x000000305c28723c */ /* 0x040fea00000018ff */
[----:B------:R-:W-:Y:S03]  /*11460*/  LDSM.16.M88.4 R188, [R213] ;  /* 0x00000000d5bc783b */ /* 0x000fe60000000200 */
[-C--:B------:R-:W-:Y:S03]  /*11470*/  HMMA.16816.F32 R44, R92, R50.reuse, RZ ;  /* 0x000000325c2c723c */ /* 0x080fe600000018ff */
[----:B------:R-:W-:Y:S05]  /*11480*/  SHFL.IDX PT, R192, R0, 0x2, 0x181f ;  /* 0x00581f0000c07f89 */ /* 0x000fea00000e0000 */
[C---:B------:R-:W-:Y:S01]  /*11490*/  HMMA.16816.F32 R48, R96.reuse, R50, RZ ;  /* 0x000000326030723c */ /* 0x040fe200000018ff */
[----:B------:R-:W-:Y:S06]  /*114a0*/  SHFL.IDX PT, R193, R0, 0x3, 0x181f ;  /* 0x00781f0000c17f89 */ /* 0x000fec00000e0000 */
[----:B------:R-:W1:Y:S01]  /*114b0*/  SHFL.IDX PT, R2, R0, 0x4, 0x181f ;  /* 0x00981f0000027f89 */ /* 0x000e6200000e0000 */
[-C--:B------:R-:W-:Y:S05]  /*114c0*/  HMMA.16816.F32 R52, R96, R64.reuse, RZ ;  /* 0x000000406034723c */ /* 0x080fea00000018ff */
[----:B------:R-:W-:Y:S03]  /*114d0*/  SHFL.IDX PT, R0, R0, 0x5, 0x181f ;  /* 0x00b81f0000007f89 */ /* 0x000fe600000e0000 */
[C---:B------:R-:W-:Y:S08]  /*114e0*/  HMMA.16816.F32 R56, R92.reuse, R64, RZ ;  /* 0x000000405c38723c */ /* 0x040ff000000018ff */
[-C--:B------:R-:W-:Y:S01]  /*114f0*/  HMMA.16816.F32 R60, R92, R66.reuse, RZ ;  /* 0x000000425c3c723c */ /* 0x080fe200000018ff */
[-C--:B-1----:R-:W-:Y:S07]  /*11500*/  IADD3 R2, P1, R2, R236.reuse, RZ ;  /* 0x000000ec02027210 */ /* 0x082fee0007f3e0ff */
        /* <DEDUP_REMOVED lines=19> */
[----:B------:R-:W3:Y:S06]  /*11640*/  LDSM.16.M88.4 R184, [R214] ;  /* 0x00000000d6b8783b */ /* 0x000eec0000000200 */
[----:B------:R-:W-:Y:S01]  /*11650*/  @!PT LDS RZ, [RZ] ;  /* 0x00000000fffff984 */ /* 0x000fe20000000800 */
[----:B------:R-:W-:Y:S01]  /*11660*/  @!PT LDS RZ, [RZ] ;  /* 0x00000000fffff984 */ /* 0x000fe20000000800 */
[----:B------:R-:W-:Y:S01]  /*11670*/  @!PT LDS RZ, [RZ] ;  /* 0x00000000fffff984 */ /* 0x000fe20000000800 */
[----:B------:R4:W-:Y:S01]  /*11680*/  LDGSTS.E.BYPASS.LTC128B.128 [R239], [R198.64], !P4 ;  /* 0x00000000c6ef7fae */ /* 0x0009e2000e101d50 */
[-C--:B-1----:R-:W-:Y:S05]  /*11690*/  HMMA.16816.F32 R36, R172, R168.reuse, R36 ;  /* 0x000000a8ac24723c */ /* 0x082fea0000001824 */
[----:B------:R1:W-:Y:S03]  /*116a0*/  LDGSTS.E.BYPASS.LTC128B.128 [R239+0x800], [R200.64], !P4 ;  /* 0x00800000c8ef7fae */ /* 0x0003e6000e101d50 */
[C---:B------:R-:W-:Y:S08]  /*116b0*/  HMMA.16816.F32 R40, R180.reuse, R168, R40 ;  /* 0x000000a8b428723c */ /* 0x040ff00000001828 */
[-C--:B------:R-:W-:Y:S08]  /*116c0*/  HMMA.16816.F32 R44, R180, R170.reuse, R44 ;  /* 0x000000aab42c723c */ /* 0x080ff0000000182c */
[C---:B------:R-:W-:Y:S04]  /*116d0*/  HMMA.16816.F32 R48, R172.reuse, R170, R48 ;  /* 0x000000aaac30723c */ /* 0x040fe80000001830 */
[-C--:B----4-:R-:W-:Y:S02]  /*116e0*/  IADD3 R198, P0, R192, R236.reuse, RZ ;  /* 0x000000ecc0c67210 */ /* 0x090fe40007f1e0ff */
[-C--:B------:R-:W-:Y:S02]  /*116f0*/  IADD3 R192, P2, R193, R236.reuse, RZ ;  /* 0x000000ecc1c07210 */ /* 0x080fe40007f5e0ff */
[-C--:B--2---:R-:W-:Y:S04]  /*11700*/  HMMA.16816.F32 R52, R172, R176.reuse, R52 ;  /* 0x000000b0ac34723c */ /* 0x084fe80000001834 */
[--C-:B------:R-:W-:Y:S01]  /*11710*/  IMAD.X R199, R194, 0x1, R235.reuse, P0 ;  /* 0x00000001c2c77824 */ /* 0x100fe200000e06eb */
[----:B------:R-:W-:Y:S01]  /*11720*/  IADD3 R168, P0, R0, R236, RZ ;  /* 0x000000ec00a87210 */ /* 0x000fe20007f1e0ff */
[--C-:B------:R-:W-:Y:S02]  /*11730*/  IMAD.X R193, R3, 0x1, R235.reuse, P2 ;  /* 0x0000000103c17824 */ /* 0x100fe400010e06eb */
[C---:B------:R-:W-:Y:S01]  /*11740*/  HMMA.16816.F32 R56, R180.reuse, R176, R56 ;  /* 0x000000b0b438723c */ /* 0x040fe20000001838 */
[----:B------:R2:W-:Y:S03]  /*11750*/  LDGSTS.E.BYPASS.LTC128B.128 [R239+0x1000], [R198.64], !P4 ;  /* 0x01000000c6ef7fae */ /* 0x0005e6000e101d50 */
[--C-:B------:R-:W-:Y:S02]  /*11760*/  IMAD.X R3, R196, 0x1, R235.reuse, P1 ;  /* 0x00000001c4037824 */ /* 0x100fe400008e06eb */
[----:B------:R-:W-:Y:S01]  /*11770*/  IMAD.X R169, R197, 0x1, R235, P0 ;  /* 0x00000001c5a97824 */ /* 0x000fe200000e06eb */
[----:B------:R4:W-:Y:S01]  /*11780*/  LDGSTS.E.BYPASS.LTC128B.128 [R239+0x1800], [R192.64], !P4 ;  /* 0x01800000c0ef7fae */ /* 0x0009e2000e101d50 */
[-C--:B------:R-:W-:Y:S03]  /*11790*/  HMMA.16816.F32 R60, R180, R178.reuse, R60 ;  /* 0x000000b2b43c723c */ /* 0x080fe6000000183c */
[----:B------:R-:W-:Y:S02]  /*117a0*/  ISETP.GT.AND P0, PT, R244, R230, PT ;  /* 0x000000e6f400720c */ /* 0x000fe40003f04270 */
[----:B------:R2:W-:Y:S03]  /*117b0*/  LDGSTS.E.BYPASS.LTC128B.128 [R239+0x2000], [R2.64], !P4 ;  /* 0x0200000002ef7fae */ /* 0x0005e6000e101d50 */
[C---:B------:R-:W-:Y:S03]  /*117c0*/  HMMA.16816.F32 R64, R172.reuse, R178, R64 ;  /* 0x000000b2ac40723c */ /* 0x040fe60000001840 */
[----:B------:R5:W-:Y:S05]  /*117d0*/  LDGSTS.E.BYPASS.LTC128B.128 [R239+0x2800], [R168.64], !P4 ;  /* 0x02800000a8ef7fae */ /* 0x000bea000e101d50 */
[-C--:B---3--:R-:W-:Y:S01]  /*117e0*/  HMMA.16816.F32 R68, R172, R184.reuse, R68 ;  /* 0x000000b8ac44723c */ /* 0x088fe20000001844 */
[----:B-1----:R-:W-:Y:S06]  /*117f0*/  LDSM.16.M88.4 R200, [R222+0x3900] ;  /* 0x00390000dec8783b */ /* 0x002fec0000000200 */
[----:B------:R-:W0:Y:S01]  /*11800*/  LDGDEPBAR ;  /* 0x00000000000079af */ /* 0x000e220000000000 */
[C---:B------:R-:W-:Y:S05]  /*11810*/  HMMA.16816.F32 R72, R180.reuse, R184, R72 ;  /* 0x000000b8b448723c */ /* 0x040fea0000001848 */
[----:B----4-:R-:W-:Y:S03]  /*11820*/  LDSM.16.M88.4 R192, [R223+0x6100] ;  /* 0x00610000dfc0783b */ /* 0x010fe60000000200 */
[-C--:B------:R-:W-:Y:S03]  /*11830*/  HMMA.16816.F32 R76, R180, R186.reuse, R76 ;  /* 0x000000bab44c723c */ /* 0x080fe6000000184c */
[----:B--2---:R-:W-:Y:S05]  /*11840*/  LDSM.16.M88.4 R196, [R223+0x8100] ;  /* 0x00810000dfc4783b */ /* 0x004fea0000000200 */
[C---:B------:R-:W-:Y:S01]  /*11850*/  HMMA.16816.F32 R80, R172.reuse, R186, R80 ;  /* 0x000000baac50723c */ /* 0x040fe20000001850 */
[----:B-----5:R-:W1:Y:S06]  /*11860*/  LDSM.16.M88.4 R168, [R222+0x3100] ;  /* 0x00310000dea8783b */ /* 0x020e6c0000000200 */
[----:B------:R-:W2:Y:S01]  /*11870*/  LDSM.16.M88.4 R204, [R222+0x4100] ;  /* 0x00410000decc783b */ /* 0x000ea20000000200 */
[-C--:B------:R-:W-:Y:S05]  /*11880*/  HMMA.16816.F32 R84, R172, R188.reuse, R84 ;  /* 0x000000bcac54723c */ /* 0x080fea0000001854 */
[----:B------:R-:W3:Y:S03]  /*11890*/  LDSM.16.M88.4 R208, [R222+0x4900] ;  /* 0x00490000ded0783b */ /* 0x000ee60000000200 */
[C---:B------:R-:W-:Y:S03]  /*118a0*/  HMMA.16816.F32 R88, R180.reuse, R188, R88 ;  /* 0x000000bcb458723c */ /* 0x040fe60000001858 */
[----:B------:R-:W-:Y:S05]  /*118b0*/  LDSM.16.M88.4 R176, [R221+0x6100] ;  /* 0x00610000ddb0783b */ /* 0x000fea0000000200 */
[-C--:B------:R-:W-:Y:S01]  /*118c0*/  HMMA.16816.F32 R92, R180, R190.reuse, R92 ;  /* 0x000000beb45c723c */ /* 0x080fe2000000185c */
[----:B------:R-:W-:Y:S06]  /*118d0*/  LDSM.16.M88.4 R180, [R212] ;  /* 0x00000000d4b4783b */ /* 0x000fec0000000200 */
[----:B------:R-:W-:Y:S01]  /*118e0*/  LDSM.16.M88.4 R184, [R221+0x8100] ;  /* 0x00810000ddb8783b */ /* 0x000fe20000000200 */
[----:B------:R-:W-:Y:S05]  /*118f0*/  HMMA.16816.F32 R96, R172, R190, R96 ;  /* 0x000000beac60723c */ /* 0x000fea0000001860 */
[----:B------:R-:W4:Y:S03]  /*11900*/  LDSM.16.M88.4 R172, [R222+0x5100] ;  /* 0x00510000deac783b */ /* 0x000f260000000200 */
[-C--:B-1----:R-:W-:Y:S03]  /*11910*/  HMMA.16816.F32 R4, R192, R168.reuse, R4 ;  /* 0x000000a8c004723c */ /* 0x082fe60000001804 */
[----:B------:R-:W-:Y:S05]  /*11920*/  LDSM.16.M88.4 R188, [R212+0x800] ;  /* 0x00080000d4bc783b */ /* 0x000fea0000000200 */
        /* <DEDUP_REMOVED lines=8> */
[----:B------:R-:W5:Y:S07]  /*119b0*/  LDSM.16.M88.4 R200, [R212+0x1000] ;  /* 0x00100000d4c8783b */ /* 0x000f6e0000000200 */
[-C--:B--2---:R-:W-:Y:S08]  /*119c0*/  HMMA.16816.F32 R36, R192, R204.reuse, R36 ;  /* 0x000000ccc024723c */ /* 0x084ff00000001824 */
[C---:B------:R-:W-:Y:S08]  /*119d0*/  HMMA.16816.F32 R40, R196.reuse, R204, R40 ;  /* 0x000000ccc428723c */ /* 0x040ff00000001828 */
[-C--:B------:R-:W-:Y:S08]  /*119e0*/  HMMA.16816.F32 R44, R196, R206.reuse, R44 ;  /* 0x000000cec42c723c */ /* 0x080ff0000000182c */
[C---:B------:R-:W-:Y:S01]  /*119f0*/  HMMA.16816.F32 R48, R192.reuse, R206, R48 ;  /* 0x000000cec030723c */ /* 0x040fe20000001830 */
[----:B------:R-:W2:Y:S07]  /*11a00*/  LDSM.16.M88.4 R204, [R212+0x1800] ;  /* 0x00180000d4cc783b */ /* 0x000eae0000000200 */
[-C--:B---3--:R-:W-:Y:S08]  /*11a10*/  HMMA.16816.F32 R52, R192, R208.reuse, R52 ;  /* 0x000000d0c034723c */ /* 0x088ff00000001834 */
[C---:B------:R-:W-:Y:S08]  /*11a20*/  HMMA.16816.F32 R56, R196.reuse, R208, R56 ;  /* 0x000000d0c438723c */ /* 0x040ff00000001838 */
[-C--:B------:R-:W-:Y:S08]  /*11a30*/  HMMA.16816.F32 R60, R196, R210.reuse, R60 ;  /* 0x000000d2c43c723c */ /* 0x080ff0000000183c */
[C---:B------:R-:W-:Y:S01]  /*11a40*/  HMMA.16816.F32 R64, R192.reuse, R210, R64 ;  /* 0x000000d2c040723c */ /* 0x040fe20000001840 */
[----:B------:R-:W3:Y:S07]  /*11a50*/  LDSM.16.M88.4 R208, [R212+0x2000] ;  /* 0x00200000d4d0783b */ /* 0x000eee0000000200 */
[-C--:B----4-:R-:W-:Y:S08]  /*11a60*/  HMMA.16816.F32 R68, R192, R172.reuse, R68 ;  /* 0x000000acc044723c */ /* 0x090ff00000001844 */
[C---:B------:R-:W-:Y:S08]  /*11a70*/  HMMA.16816.F32 R72, R196.reuse, R172, R72 ;  /* 0x000000acc448723c */ /* 0x040ff00000001848 */
[-C--:B------:R-:W-:Y:S08]  /*11a80*/  HMMA.16816.F32 R76, R196, R174.reuse, R76 ;  /* 0x000000aec44c723c */ /* 0x080ff0000000184c */
[C---:B------:R-:W-:Y:S01]  /*11a90*/  HMMA.16816.F32 R80, R192.reuse, R174, R80 ;  /* 0x000000aec050723c */ /* 0x040fe20000001850 */
[----:B------:R-:W4:Y:S01]  /*11aa0*/  LDSM.16.M88.4 R172, [R212+0x2800] ;  /* 0x00280000d4ac783b */ /* 0x000f220000000200 */
[----:B------:R-:W-:Y:S05]  /*11ab0*/  DEPBAR.LE SB0, 0x0 ;  /* 0x000080000000791a */ /* 0x000fea0000000000 */
[----:B------:R-:W-:Y:S01]  /*11ac0*/  BAR.SYNC.DEFER_BLOCKING 0x0 ;  /* 0x0000000000007b1d */ /* 0x000fe20000010000 */
[-C--:B-1----:R-:W-:Y:S08]  /*11ad0*/  HMMA.16816.F32 R84, R192, R168.reuse, R84 ;  /* 0x000000a8c054723c */ /* 0x082ff00000001854 */
[C---:B------:R-:W-:Y:S08]  /*11ae0*/  HMMA.16816.F32 R88, R196.reuse, R168, R88 ;  /* 0x000000a8c458723c */ /* 0x040ff00000001858 */
[-C--:B------:R-:W-:Y:S08]  /*11af0*/  HMMA.16816.F32 R92, R196, R170.reuse, R92 ;  /* 0x000000aac45c723c */ /* 0x080ff0000000185c */
[----:B------:R-:W-:Y:S08]  /*11b00*/  HMMA.16816.F32 R96, R192, R170, R96 ;  /* 0x000000aac060723c */ /* 0x000ff00000001860 */
        /* <DEDUP_REMOVED lines=8> */
[-C--:B-----5:R-:W-:Y:S08]  /*11b90*/  HMMA.16816.F32 R36, R176, R200.reuse, R36 ;  /* 0x000000c8b024723c */ /* 0x0a0ff00000001824 */
        /* <DEDUP_REMOVED lines=74> */
.L_x_2456:
[----:B-1----:R-:W-:Y:S01]  /*12040*/  IMAD.MOV.U32 R174, RZ, RZ, R237 ;  /* 0x000000ffffae7224 */ /* 0x002fe200078e00ed */
[----:B------:R-:W-:Y:S01]  /*12050*/  PLOP3.LUT P1, PT, PT, PT, UP2, 0x80, 0x0 ;  /* 0x000000000000781c */ /* 0x000fe20003f2f028 */
[----:B------:R-:W0:Y:S01]  /*12060*/  LDGDEPBAR ;  /* 0x00000000000079af */ /* 0x000e220000000000 */
[----:B------:R-:W-:Y:S01]  /*12070*/  PLOP3.LUT P0, PT, PT, PT, UP2, 0x80, 0x0 ;  /* 0x000000000000781c */ /* 0x000fe20003f0f028 */
[----:B------:R-:W-:Y:S02]  /*12080*/  IMAD R169, R244, -0x60, RZ ;  /* 0xffffffa0f4a97824 */ /* 0x000fe400078e02ff */
[----:B------:R-:W-:Y:S02]  /*12090*/  IMAD.U32 R170, RZ, RZ, UR8 ;  /* 0x00000008ffaa7e24 */ /* 0x000fe4000f8e00ff */
[----:B------:R-:W-:Y:S06]  /*120a0*/  IMAD.IADD R3, R169, 0x1, -R238 ;  /* 0x00000001a9037824 */ /* 0x000fec00078e0aee */
[----:B------:R-:W-:Y:S05]  /*120b0*/  @P1 IMAD.HI.U32 R0, R237, c[0x0][0x2c8], RZ ;  /* 0x0000b200ed001a27 */ /* 0x000fea00078e00ff */
[----:B------:R-:W-:Y:S02]  /*120c0*/  @P0 SHF.R.U32.HI R174, RZ, c[0x0][0x2cc], R0 ;  /* 0x0000b300ffae0a19 */ /* 0x000fe40000011600 */
[----:B------:R-:W-:Y:S02]  /*120d0*/  PLOP3.LUT P0, PT, PT, PT, UP1, 0x40, 0x0 ;  /* 0x000000000000781c */ /* 0x000fe40003f0e818 */
[----:B------:R-:W-:Y:S01]  /*120e0*/  IADD3 R0, -R238, 0x1, R169 ;  /* 0x00000001ee007810 */ /* 0x000fe20007ffe1a9 */
[----:B------:R-:W1:Y:S03]  /*120f0*/  SHFL.IDX PT, R2, R174, RZ, 0x1c1f ;  /* 0x001c1fffae027589 */ /* 0x000e6600000e0000 */
        /* <DEDUP_REMOVED lines=21> */
.L_x_2459:
[----:B------:R-:W-:Y:S04]  /*12250*/  MOV R0, c[0x0][0x32c] ;  /* 0x0000cb0000007a02 */ /* 0x000fe80000000f00 */
[----:B------:R-:W-:Y:S11]  /*12260*/  ISETP.NE.AND P0, PT, R0, 0x1, PT ;  /* 0x000000010000780c */ /* 0x000ff60003f05270 */
[----:B------:R-:W-:Y:S02]  /*12270*/  @!UPT UIADD3 URZ, URZ, URZ, URZ ;  /* 0x0000003f3f3ff290 */ /* 0x000fe4000fffe03f */
[----:B------:R-:W-:Y:S05]  /*12280*/  @P0 IMAD.HI.U32 R0, R2, c[0x0][0x330], RZ ;  /* 0x0000cc0002000a27 */ /* 0x000fea00078e00ff */
[----:B------:R-:W-:Y:S02]  /*12290*/  @P0 SHF.R.U32.HI R2, RZ, c[0x0][0x334], R0 ;  /* 0x0000cd00ff020a19 */ /* 0x000fe40000011600 */
.L_x_2460:
[----:B------:R-:W-:Y:S05]  /*122a0*/  BSYNC B0 ;  /* 0x0000000000007941 */ /* 0x000fea0003800000 */
.L_x_2458:
[----:B------:R-:W-:Y:S05]  /*122b0*/  IMAD R2, R2, c[0x0][0x32c], R3 ;  /* 0x0000cb0002027a24 */ /* 0x000fea00078e0203 */
[----:B------:R-:W-:Y:S02]  /*122c0*/  IADD3 R0, R2, c[0x0][0x32c], RZ ;  /* 0x0000cb0002007a10 */ /* 0x000fe40007ffe0ff */
[----:B------:R-:W-:Y:S02]  /*122d0*/  IMNMX R171, R171, R2, !PT ;  /* 0x00000002abab7217 */ /* 0x000fe40007800200 */
[----:B------:R-:W-:Y:S02]  /*122e0*/  IMNMX R177, R177, R0, PT ;  /* 0x00000000b1b17217 */ /* 0x000fe40003800200 */
.L_x_2457:
        /* <DEDUP_REMOVED lines=20> */
.L_x_2463:
[----:B------:R-:W-:Y:S04]  /*12430*/  MOV R0, 0x1 ;  /* 0x0000000100007802 */ /* 0x000fe80000000f00 */
[----:B------:R-:W-:Y:S11]  /*12440*/  ISETP.NE.AND P0, PT, R0, c[0x0][0x32c], PT ;  /* 0x0000cb0000007a0c */ /* 0x000ff60003f05270 */
[----:B------:R-:W-:Y:S02]  /*12450*/  @!UPT UIADD3 URZ, URZ, URZ, URZ ;  /* 0x0000003f3f3ff290 */ /* 0x000fe4000fffe03f */
[----:B------:R-:W-:Y:S05]  /*12460*/  @P0 IMAD.HI.U32 R0, R2, c[0x0][0x330], RZ ;  /* 0x0000cc0002000a27 */ /* 0x000fea00078e00ff */
[----:B------:R-:W-:Y:S02]  /*12470*/  @P0 SHF.R.U32.HI R2, RZ, c[0x0][0x334], R0 ;  /* 0x0000cd00ff020a19 */ /* 0x000fe40000011600 */
.L_x_2464:
[----:B------:R-:W-:Y:S05]  /*12480*/  BSYNC B0 ;  /* 0x0000000000007941 */ /* 0x000fea0003800000 */
.L_x_2462:
[----:B------:R-:W-:Y:S05]  /*12490*/  IMAD R2, R2, c[0x0][0x32c], R3 ;  /* 0x0000cb0002027a24 */ /* 0x000fea00078e0203 */
[----:B------:R-:W-:Y:S02]  /*124a0*/  IADD3 R0, R2, c[0x0][0x32c], RZ ;  /* 0x0000cb0002007a10 */ /* 0x000fe40007ffe0ff */
[----:B------:R-:W-:Y:S02]  /*124b0*/  IMNMX R180, R180, R2, !PT ;  /* 0x00000002b4b47217 */ /* 0x000fe40007800200 */
[----:B------:R-:W-:Y:S02]  /*124c0*/  IMNMX R182, R182, R0, PT ;  /* 0x00000000b6b67217 */ /* 0x000fe40003800200 */
.L_x_2461:
[C---:B------:R-:W-:Y:S02]  /*124d0*/  ISETP.GE.AND P0, PT, R169.reuse, 0x2, PT ;  /* 0x00000002a900780c */ /* 0x040fe40003f06270 */
[----:B------:R-:W-:Y:S02]  /*124e0*/  ISETP.GE.AND P2, PT, R169, 0xa, PT ;  /* 0x0000000aa900780c */ /* 0x000fe40003f46270 */
[----:B------:R-:W-:Y:S02]  /*124f0*/  P2R R181, PR, RZ, 0x1 ;  /* 0x00000001ffb57803 */ /* 0x000fe40000000000 */
[----:B------:R-:W-:Y:S02]  /*12500*/  ISETP.GT.AND P0, PT, R171, 0x1, !P0 ;  /* 0x00000001ab00780c */ /* 0x000fe40004704270 */
[----:B------:R-:W-:Y:S02]  /*12510*/  ISETP.GE.AND P1, PT, R169, 0x9, PT ;  /* 0x00000009a900780c */ /* 0x000fe40003f26270 */
[----:B------:R-:W-:Y:S02]  /*12520*/  ISETP.LT.OR P0, PT, R177, 0x2, P0 ;  /* 0x00000002b100780c */ /* 0x000fe40000701670 */
[----:B------:R-:W-:Y:S02]  /*12530*/  P2R R179, PR, RZ, 0x2 ;  /* 0x00000002ffb37803 */ /* 0x000fe40000000000 */
[----:B------:R-:W-:Y:S02]  /*12540*/  FSEL R2, R5, -INF , !P0 ;  /* 0xff80000005027808 */ /* 0x000fe40004000000 */
[C---:B------:R-:W-:Y:S02]  /*12550*/  ISETP.GT.AND P0, PT, R171.reuse, 0x9, !P2 ;  /* 0x00000009ab00780c */ /* 0x040fe40005704270 */
[----:B------:R-:W-:Y:S02]  /*12560*/  ISETP.GT.AND P1, PT, R171, 0x8, !P1 ;  /* 0x00000008ab00780c */ /* 0x000fe40004f24270 */
[----:B------:R-:W-:Y:S02]  /*12570*/  P2R R183, PR, RZ, 0x4 ;  /* 0x00000004ffb77803 */ /* 0x000fe40000000000 */
[----:B------:R-:W-:Y:S02]  /*12580*/  ISETP.LT.OR P0, PT, R177, 0xa, P0 ;  /* 0x0000000ab100780c */ /* 0x000fe40000701670 */
        /* <DEDUP_REMOVED lines=14> */
[----:B------:R-:W-:Y:S01]  /*12670*/  P2R R211, PR, RZ, 0x2 ;  /* 0x00000002ffd37803 */ /* 0x000fe20000000000 */
[----:B------:R1:W-:Y:S01]  /*12680*/  STL [R1+0x8], R16 ;  /* 0x0000081001007387 */ /* 0x0003e20000100800 */
[----:B------:R-:W-:Y:S02]  /*12690*/  ISETP.LT.OR P0, PT, R177, 0x19, P0 ;  /* 0x00000019b100780c */ /* 0x000fe40000701670 */
[C---:B------:R-:W-:Y:S02]  /*126a0*/  ISETP.GE.AND P1, PT, R169.reuse, 0x1a, PT ;  /* 0x0000001aa900780c */ /* 0x040fe40003f26270 */
[C---:B------:R-:W-:Y:S02]  /*126b0*/  ISETP.GE.AND P6, PT, R169.reuse, 0x52, PT ;  /* 0x00000052a900780c */ /* 0x040fe40003fc6270 */
[----:B------:R-:W-:Y:S02]  /*126c0*/  P2R R209, PR, RZ, 0x2 ;  /* 0x00000002ffd17803 */ /* 0x000fe40000000000 */
[C---:B------:R-:W-:Y:S02]  /*126d0*/  ISETP.GE.AND P5, PT, R169.reuse, 0x59, PT ;  /* 0x00000059a900780c */ /* 0x040fe40003fa6270 */
[----:B------:R-:W-:Y:S02]  /*126e0*/  P2R R249, PR, RZ, 0x4 ;  /* 0x00000004fff97803 */ /* 0x000fe40000000000 */
[----:B------:R-:W-:Y:S02]  /*126f0*/  ISETP.GE.AND P2, PT, R169, 0x1, PT ;  /* 0x00000001a900780c */ /* 0x000fe40003f46270 */
[----:B-1----:R-:W-:Y:S02]  /*12700*/  FSEL R16, R32, -INF , !P0 ;  /* 0xff80000020107808 */ /* 0x002fe40004000000 */
[----:B------:R-:W-:Y:S02]  /*12710*/  ISETP.GT.AND P0, PT, R171, 0x19, !P1 ;  /* 0x00000019ab00780c */ /* 0x000fe40004f04270 */
[----:B------:R-:W-:Y:S02]  /*12720*/  ISETP.GE.AND P1, PT, R169, 0x21, PT ;  /* 0x00000021a900780c */ /* 0x000fe40003f26270 */
[----:B------:R-:W-:Y:S02]  /*12730*/  ISETP.LT.OR P0, PT, R177, 0x1a, P0 ;  /* 0x0000001ab100780c */ /* 0x000fe40000701670 */
[----:B------:R-:W-:Y:S02]  /*12740*/  P2R R203, PR, RZ, 0x2 ;  /* 0x00000002ffcb7803 */ /* 0x000fe40000000000 */
        /* <DEDUP_REMOVED lines=9> */
[----:B------:R-:W-:Y:S01]  /*127e0*/  STL [R1], R17 ;  /* 0x0000001101007387 */ /* 0x000fe20000100800 */
[----:B------:R-:W-:Y:S02]  /*127f0*/  ISETP.LT.OR P0, PT, R177, 0x22, P0 ;  /* 0x00000022b100780c */ /* 0x000fe40000701670 */
[----:B------:R-:W-:Y:S01]  /*12800*/  P2R R208, PR, RZ, 0x2 ;  /* 0x00000002ffd07803 */ /* 0x000fe20000000000 */
[----:B------:R-:W1:Y:S01]  /*12810*/  SHFL.IDX PT, R17, R174, 0x2, 0x1c1f ;  /* 0x005c1f00ae117f89 */ /* 0x000e6200000e0000 */
        /* <DEDUP_REMOVED lines=13> */
[----:B------:R-:W-:Y:S04]  /*128f0*/  ISETP.LT.OR P0, PT, R177, 0x31, P0 ;  /* 0x00000031b100780c */ /* 0x000fe80000701670 */
        /* <DEDUP_REMOVED lines=25> */
[----:B------:R-:W-:Y:S01]  /*12a90*/  FSEL R185, R69, -INF , !P0 ;  /* 0xff80000045b97808 */ /* 0x000fe20004000000 */
[--C-:B-1----:R-:W-:Y:S01]  /*12aa0*/  IMAD.IADD R69, R170, 0x1, R17.reuse ;  /* 0x00000001aa457824 */ /* 0x102fe200078e0211 */
[----:B------:R-:W-:Y:S02]  /*12ab0*/  ISETP.GT.AND P0, PT, R171, 0x48, !P1 ;  /* 0x00000048ab00780c */ /* 0x000fe40004f04270 */
[----:B------:R-:W-:Y:S02]  /*12ac0*/  P2R R32, PR, RZ, 0x2 ;  /* 0x00000002ff207803 */ /* 0x000fe40000000000 */
[----:B------:R-:W-:Y:S02]  /*12ad0*/  ISETP.LT.OR P0, PT, R177, 0x49, P0 ;  /* 0x00000049b100780c */ /* 0x000fe40000701670 */
[----:B------:R-:W-:Y:S02]  /*12ae0*/  ISETP.GE.AND P1, PT, R169, 0x4a, PT ;  /* 0x0000004aa900780c */ /* 0x000fe40003f26270 */
[----:B------:R-:W-:Y:S01]  /*12af0*/  FSEL R176, R80, -INF , !P0 ;  /* 0xff80000050b07808 */ /* 0x000fe20004000000 */
[----:B------:R-:W-:Y:S01]  /*12b00*/  IMAD.IADD R80, R173, 0x1, R17 ;  /* 0x00000001ad507824 */ /* 0x000fe200078e0211 */
[----:B------:R-:W-:Y:S02]  /*12b10*/  ISETP.GT.AND P0, PT, R171, 0x49, !P1 ;  /* 0x00000049ab00780c */ /* 0x000fe40004f04270 */
[----:B------:R-:W-:Y:S02]  /*12b20*/  P2R R21, PR, RZ, 0x2 ;  /* 0x00000002ff157803 */ /* 0x000fe40000000000 */
[----:B------:R-:W-:Y:S02]  /*12b30*/  ISETP.LT.OR P0, PT, R177, 0x4a, P0 ;  /* 0x0000004ab100780c */ /* 0x000fe40000701670 */
[----:B------:R-:W-:Y:S02]  /*12b40*/  ISETP.GE.AND P1, PT, R169, 0x51, PT ;  /* 0x00000051a900780c */ /* 0x000fe40003f26270 */
[----:B------:R-:W-:Y:S02]  /*12b50*/  FSEL R175, R81, -INF , !P0 ;  /* 0xff80000051af7808 */ /* 0x000fe40004000000 */
[----:B------:R-:W-:Y:S02]  /*12b60*/  ISETP.GT.AND P0, PT, R171, 0x50, !P1 ;  /* 0x00000050ab00780c */ /* 0x000fe40004f04270 */
[----:B------:R-:W-:Y:S02]  /*12b70*/  P2R R68, PR, RZ, 0x4 ;  /* 0x00000004ff447803 */ /* 0x000fe40000000000 */
        /* <DEDUP_REMOVED lines=11> */
[----:B------:R-:W-:Y:S04]  /*12c30*/  ISETP.GE.AND P0, PT, R169, 0x5a, PT ;  /* 0x0000005aa900780c */ /* 0x000fe80003f06270 */
        /* <DEDUP_REMOVED lines=21> */
.L_x_2467:
[----:B------:R-:W-:Y:S04]  /*12d90*/  MOV R4, c[0x0][0x32c] ;  /* 0x0000cb0000047a02 */ /* 0x000fe80000000f00 */
[----:B------:R-:W-:Y:S11]  /*12da0*/  ISETP.NE.AND P2, PT, R4, 0x1, PT ;  /* 0x000000010400780c */ /* 0x000ff60003f45270 */
[----:B------:R-:W-:Y:S02]  /*12db0*/  @!UPT UIADD3 URZ, URZ, URZ, URZ ;  /* 0x0000003f3f3ff290 */ /* 0x000fe4000fffe03f */
[----:B------:R-:W-:Y:S05]  /*12dc0*/  @P2 IMAD.HI.U32 R4, R17, c[0x0][0x330], RZ ;  /* 0x0000cc0011042a27 */ /* 0x000fea00078e00ff */
[----:B------:R-:W-:Y:S02]  /*12dd0*/  @P2 SHF.R.U32.HI R17, RZ, c[0x0][0x334], R4 ;  /* 0x0000cd00ff112a19 */ /* 0x000fe40000011604 */
.L_x_2468:
[----:B------:R-:W-:Y:S05]  /*12de0*/  BSYNC B0 ;  /* 0x0000000000007941 */ /* 0x000fea0003800000 */
.L_x_2466:
[----:B------:R-:W-:Y:S05]  /*12df0*/  IMAD R17, R17, c[0x0][0x32c], R3 ;  /* 0x0000cb0011117a24 */ /* 0x000fea00078e0203 */
[----:B------:R-:W-:Y:S02]  /*12e00*/  IADD3 R4, R17, c[0x0][0x32c], RZ ;  /* 0x0000cb0011047a10 */ /* 0x000fe40007ffe0ff */
[----:B------:R-:W-:Y:S02]  /*12e10*/  IMNMX R69, R69, R17, !PT ;  /* 0x0000001145457217 */ /* 0x000fe40007800200 */
[----:B------:R-:W-:Y:S02]  /*12e20*/  IMNMX R80, R80, R4, PT ;  /* 0x0000000450507217 */ /* 0x000fe40003800200 */
.L_x_2465:
[----:B------:R-:W-:Y:S02]  /*12e30*/  ISETP.NE.AND P2, PT, R179, RZ, PT ;  /* 0x000000ffb300720c */ /* 0x000fe40003f45270 */
[----:B------:R-:W-:Y:S02]  /*12e40*/  P2R R84, PR, RZ, 0x10 ;  /* 0x00000010ff547803 */ /* 0x000fe40000000000 */
[----:B------:R-:W-:Y:S02]  /*12e50*/  ISETP.GT.AND P2, PT, R180, 0x8, !P2 ;  /* 0x00000008b400780c */ /* 0x000fe40005744270 */
[----:B------:R-:W-:Y:S02]  /*12e60*/  ISETP.NE.AND P4, PT, R32, RZ, PT ;  /* 0x000000ff2000720c */ /* 0x000fe40003f85270 */
[----:B------:R-:W-:Y:S02]  /*12e70*/  ISETP.LT.OR P2, PT, R182, 0x9, P2 ;  /* 0x00000009b600780c */ /* 0x000fe40001741670 */
[----:B------:R-:W-:Y:S02]  /*12e80*/  P2R R81, PR, RZ, 0x8 ;  /* 0x00000008ff517803 */ /* 0x000fe40000000000 */
[----:B------:R-:W-:Y:S02]  /*12e90*/  FSEL R4, R18, -INF , !P2 ;  /* 0xff80000012047808 */ /* 0x000fe40005000000 */
[----:B------:R-:W-:Y:S02]  /*12ea0*/  ISETP.NE.AND P2, PT, R183, RZ, PT ;  /* 0x000000ffb700720c */ /* 0x000fe40003f45270 */
[----:B------:R-:W-:Y:S02]  /*12eb0*/  ISETP.NE.AND P3, PT, R21, RZ, PT ;  /* 0x000000ff1500720c */ /* 0x000fe40003f65270 */
[----:B------:R-:W-:Y:S04]  /*12ec0*/  ISETP.GT.AND P2, PT, R180, 0x9, !P2 ;  /* 0x00000009b400780c */ /* 0x000fe80005744270 */
[----:B------:R-:W-:Y:S04]  /*12ed0*/  ISETP.LT.OR P2, PT, R182, 0xa, P2 ;  /* 0x0000000ab600780c */ /* 0x000fe80001741670 */
[----:B------:R-:W-:Y:S02]  /*12ee0*/  FSEL R19, R19, -INF , !P2 ;  /* 0xff80000013137808 */ /* 0x000fe40005000000 */
[----:B------:R-:W-:Y:S04]  /*12ef0*/  ISETP.NE.AND P2, PT, R249, RZ, PT ;  /* 0x000000fff900720c */ /* 0x000fe80003f45270 */
[----:B------:R-:W-:Y:S04]  /*12f00*/  ISETP.GT.AND P2, PT, R180, 0x10, !P2 ;  /* 0x00000010b400780c */ /* 0x000fe80005744270 */
[----:B------:R-:W-:Y:S04]  /*12f10*/  ISETP.LT.OR P2, PT, R182, 0x11, P2 ;  /* 0x00000011b600780c */ /* 0x000fe80001741670 */
[----:B------:R-:W-:Y:S02]  /*12f20*/  FSEL R18, R22, -INF , !P2 ;  /* 0xff80000016127808 */ /* 0x000fe40005000000 */
[----:B------:R-:W-:Y:S02]  /*12f30*/  ISETP.NE.AND P2, PT, R245, RZ, PT ;  /* 0x000000fff500720c */ /* 0x000fe40003f45270 */
[----:B------:R-:W-:Y:S02]  /*12f40*/  P2R R22, PR, RZ, 0x10 ;  /* 0x00000010ff167803 */ /* 0x000fe40000000000 */
        /* <DEDUP_REMOVED lines=53> */
[----:B------:R-:W-:Y:S02]  /*132a0*/  ISETP.GT.AND P2, PT, R180, 0x48, !P4 ;  /* 0x00000048b400780c */ /* 0x000fe40006744270 */
[----:B------:R-:W-:Y:S02]  /*132b0*/  ISETP.NE.AND P4, PT, R68, RZ, PT ;  /* 0x000000ff4400720c */ /* 0x000fe40003f85270 */
        /* <DEDUP_REMOVED lines=12> */
[----:B------:R-:W-:Y:S04]  /*13380*/  ISETP.GT.AND P2, PT, R180, 0x1, !P2 ;  /* 0x00000001b400780c */ /* 0x000fe80005744270 */
[----:B------:R-:W-:Y:S04]  /*13390*/  ISETP.LT.OR P2, PT, R182, 0x2, P2 ;  /* 0x00000002b600780c */ /* 0x000fe80001741670 */
[----:B------:R-:W-:Y:S02]  /*133a0*/  FSEL R7, R7, -INF , !P2 ;  /* 0xff80000007077808 */ /* 0x000fe40005000000 */
[----:B------:R-:W-:Y:S04]  /*133b0*/  ISETP.GT.AND P2, PT, R180, RZ, !P4 ;  /* 0x000000ffb400720c */ /* 0x000fe80006744270 */
        /* <DEDUP_REMOVED lines=8> */
[----:B------:R-:W-:Y:S02]  /*13440*/  ISETP.GT.AND P2, PT, R69, RZ, !P4 ;  /* 0x000000ff4500720c */ /* 0x000fe40006744270 */
[----:B------:R-:W-:Y:S01]  /*13450*/  ISETP.NE.AND P4, PT, R22, RZ, PT ;  /* 0x000000ff1600720c */ /* 0x000fe20003f85270 */
[----:B------:R-:W-:Y:S01]  /*13460*/  IMAD.IADD R22, R173, 0x1, R23 ;  /* 0x00000001ad167824 */ /* 0x000fe200078e0217 */
        /* <DEDUP_REMOVED lines=74> */
[----:B------:R-:W-:Y:S02]  /*13910*/  ISETP.GT.AND P2, PT, R69, 0x49, !P3 ;  /* 0x000000494500780c */ /* 0x000fe40005f44270 */
[----:B------:R-:W-:Y:S02]  /*13920*/  ISETP.NE.AND P3, PT, R81, RZ, PT ;  /* 0x000000ff5100720c */ /* 0x000fe40003f65270 */
        /* <DEDUP_REMOVED lines=32> */
.L_x_2471:
[----:B------:R-:W-:Y:S04]  /*13b30*/  MOV R23, c[0x0][0x32c] ;  /* 0x0000cb0000177a02 */ /* 0x000fe80000000f00 */
[----:B------:R-:W-:Y:S11]  /*13b40*/  ISETP.NE.AND P2, PT, R23, 0x1, PT ;  /* 0x000000011700780c */ /* 0x000ff60003f45270 */
[----:B------:R-:W-:Y:S02]  /*13b50*/  @!UPT UIADD3 URZ, URZ, URZ, URZ ;  /* 0x0000003f3f3ff290 */ /* 0x000fe4000fffe03f */
[----:B------:R-:W-:Y:S05]  /*13b60*/  @P2 IMAD.HI.U32 R23, R24, c[0x0][0x330], RZ ;  /* 0x0000cc0018172a27 */ /* 0x000fea00078e00ff */
[----:B------:R-:W-:Y:S02]  /*13b70*/  @P2 SHF.R.U32.HI R24, RZ, c[0x0][0x334], R23 ;  /* 0x0000cd00ff182a19 */ /* 0x000fe40000011617 */
.L_x_2472:
[----:B------:R-:W-:Y:S05]  /*13b80*/  BSYNC B0 ;  /* 0x0000000000007941 */ /* 0x000fea0003800000 */
.L_x_2470:
[----:B------:R-:W-:Y:S05]  /*13b90*/  IMAD R3, R24, c[0x0][0x32c], R3 ;  /* 0x0000cb0018037a24 */ /* 0x000fea00078e0203 */
[----:B------:R-:W-:Y:S02]  /*13ba0*/  IADD3 R23, R3, c[0x0][0x32c], RZ ;  /* 0x0000cb0003177a10 */ /* 0x000fe40007ffe0ff */
[----:B------:R-:W-:Y:S02]  /*13bb0*/  IMNMX R170, R170, R3, !PT ;  /* 0x00000003aaaa7217 */ /* 0x000fe40007800200 */
[----:B------:R-:W-:Y:S02]  /*13bc0*/  IMNMX R22, R22, R23, PT ;  /* 0x0000001716167217 */ /* 0x000fe40003800200 */
.L_x_2469:
[----:B------:R-:W2:Y:S01]  /*13bd0*/  LDL.LU R39, [R1+0x4] ;  /* 0x0000040001277983 */ /* 0x000ea20000300800 */
[----:B------:R-:W-:Y:S02]  /*13be0*/  ISETP.NE.AND P2, PT, R68, RZ, PT ;  /* 0x000000ff4400720c */ /* 0x000fe40003f45270 */
[----:B------:R-:W-:Y:S01]  /*13bf0*/  FMNMX.FTZ R24, R6, R166, !PT ;  /* 0x000000a606187209 */ /* 0x000fe20007810000 */
[----:B------:R-:W3:Y:S01]  /*13c00*/  LDL.LU R34, [R1+0x8] ;  /* 0x0000080001227983 */ /* 0x000ee20000300800 */
[----:B------:R-:W-:Y:S02]  /*13c10*/  ISETP.GT.AND P2, PT, R170, RZ, !P2 ;  /* 0x000000ffaa00720c */ /* 0x000fe40005744270 */
[----:B------:R-:W-:Y:S01]  /*13c20*/  FMNMX.FTZ R24, R7, R24, !PT ;  /* 0x0000001807187209 */ /* 0x000fe20007810000 */
[----:B------:R-:W4:Y:S01]  /*13c30*/  LDL.LU R3, [R1] ;  /* 0x0000000001037983 */ /* 0x000f220000300800 */
        /* <DEDUP_REMOVED lines=29> */
[----:B------:R-:W-:Y:S02]  /*13e10*/  MOV R56, R28 ;  /* 0x0000001c00387202 */ /* 0x000fe40000000f00 */
[----:B------:R-:W-:Y:S02]  /*13e20*/  FSEL R61, R26, -INF , !P2 ;  /* 0xff8000001a3d7808 */ /* 0x000fe40005000000 */
[----:B------:R-:W-:Y:S02]  /*13e30*/  ISETP.NE.AND P2, PT, R245, RZ, PT ;  /* 0x000000fff500720c */ /* 0x000fe40003f45270 */
[----:B------:R-:W-:Y:S02]  /*13e40*/  MOV R28, R85 ;  /* 0x00000055001c7202 */ /* 0x000fe40000000f00 */
[----:B------:R-:W-:Y:S02]  /*13e50*/  ISETP.GT.AND P2, PT, R170, 0x11, !P2 ;  /* 0x00000011aa00780c */ /* 0x000fe40005744270 */
[----:B------:R-:W-:Y:S02]  /*13e60*/  FMNMX.FTZ R24, R248, R24, !PT ;  /* 0x00000018f8187209 */ /* 0x000fe40007810000 */
[----:B------:R-:W-:Y:S02]  /*13e70*/  ISETP.LT.OR P2, PT, R22, 0x12, P2 ;  /* 0x000000121600780c */ /* 0x000fe40001741670 */
[----:B------:R-:W-:Y:S02]  /*13e80*/  MOV R57, R25 ;  /* 0x0000001900397202 */ /* 0x000fe40000000f00 */
        /* <DEDUP_REMOVED lines=52> */
[C---:B------:R-:W-:Y:S02]  /*141d0*/  ISETP.GT.AND P1, PT, R170.reuse, 0x50, !P1 ;  /* 0x00000050aa00780c */ /* 0x040fe40004f24270 */
[----:B------:R-:W-:Y:S02]  /*141e0*/  ISETP.GT.AND P2, PT, R170, 0x31, !P2 ;  /* 0x00000031aa00780c */ /* 0x000fe40005744270 */
[C---:B------:R-:W-:Y:S02]  /*141f0*/  ISETP.LT.OR P1, PT, R22.reuse, 0x51, P1 ;  /* 0x000000511600780c */ /* 0x040fe40000f21670 */
[----:B------:R-:W-:Y:S02]  /*14200*/  ISETP.LT.OR P2, PT, R22, 0x32, P2 ;  /* 0x000000321600780c */ /* 0x000fe40001741670 */
[----:B------:R-:W-:Y:S02]  /*14210*/  ISETP.GT.AND P6, PT, R170, 0x51, !P6 ;  /* 0x00000051aa00780c */ /* 0x000fe400077c4270 */
[----:B------:R-:W-:Y:S02]  /*14220*/  FSEL R245, R59, -INF , !P2 ;  /* 0xff8000003bf57808 */ /* 0x000fe40005000000 */
[----:B------:R-:W-:Y:S02]  /*14230*/  ISETP.NE.AND P2, PT, R49, RZ, PT ;  /* 0x000000ff3100720c */ /* 0x000fe40003f45270 */
[----:B------:R-:W-:Y:S02]  /*14240*/  ISETP.LT.OR P6, PT, R22, 0x52, P6 ;  /* 0x000000521600780c */ /* 0x000fe400037c1670 */
[C---:B------:R-:W-:Y:S02]  /*14250*/  ISETP.GT.AND P2, PT, R170.reuse, 0x38, !P2 ;  /* 0x00000038aa00780c */ /* 0x040fe40005744270 */
[----:B------:R-:W-:Y:S02]  /*14260*/  ISETP.GT.AND P5, PT, R170, 0x58, !P5 ;  /* 0x00000058aa00780c */ /* 0x000fe40006fa4270 */
[C---:B------:R-:W-:Y:S02]  /*14270*/  ISETP.LT.OR P2, PT, R22.reuse, 0x39, P2 ;  /* 0x000000391600780c */ /* 0x040fe40001741670 */
[----:B------:R-:W-:Y:S02]  /*14280*/  ISETP.LT.OR P5, PT, R22, 0x59, P5 ;  /* 0x000000591600780c */ /* 0x000fe40002fa1670 */
[----:B------:R-:W-:Y:S02]  /*14290*/  FSEL R209, R62, -INF , !P2 ;  /* 0xff8000003ed17808 */ /* 0x000fe40005000000 */
[----:B------:R-:W-:Y:S02]  /*142a0*/  ISETP.NE.AND P2, PT, R48, RZ, PT ;  /* 0x000000ff3000720c */ /* 0x000fe40003f45270 */
[C---:B------:R-:W-:Y:S02]  /*142b0*/  ISETP.GT.AND P0, PT, R170.reuse, 0x59, !P0 ;  /* 0x00000059aa00780c */ /* 0x040fe40004704270 */
[----:B------:R-:W-:Y:S02]  /*142c0*/  ISETP.GT.AND P2, PT, R170, 0x39, !P2 ;  /* 0x00000039aa00780c */ /* 0x000fe40005744270 */
[C---:B------:R-:W-:Y:S02]  /*142d0*/  ISETP.LT.OR P0, PT, R22.reuse, 0x5a, P0 ;  /* 0x0000005a1600780c */ /* 0x040fe40000701670 */
[----:B------:R-:W-:Y:S02]  /*142e0*/  ISETP.LT.OR P2, PT, R22, 0x3a, P2 ;  /* 0x0000003a1600780c */ /* 0x000fe40001741670 */
[----:B------:R-:W-:Y:S02]  /*142f0*/  FSEL R90, R90, -INF , !P1 ;  /* 0xff8000005a5a7808 */ /* 0x000fe40004800000 */
[----:B------:R-:W-:Y:S02]  /*14300*/  FSEL R206, R63, -INF , !P2 ;  /* 0xff8000003fce7808 */ /* 0x000fe40005000000 */
[----:B------:R-:W-:Y:S02]  /*14310*/  ISETP.NE.AND P2, PT, R37, RZ, PT ;  /* 0x000000ff2500720c */ /* 0x000fe40003f45270 */
[----:B------:R-:W-:Y:S02]  /*14320*/  FSEL R91, R91, -INF , !P6 ;  /* 0xff8000005b5b7808 */ /* 0x000fe40007000000 */
[----:B------:R-:W-:Y:S02]  /*14330*/  ISETP.GT.AND P2, PT, R170, 0x40, !P2 ;  /* 0x00000040aa00780c */ /* 0x000fe40005744270 */
[----:B------:R-:W-:Y:S02]  /*14340*/  FSEL R94, R94, -INF , !P5 ;  /* 0xff8000005e5e7808 */ /* 0x000fe40006800000 */
[----:B------:R-:W-:Y:S02]  /*14350*/  ISETP.LT.OR P2, PT, R22, 0x41, P2 ;  /* 0x000000411600780c */ /* 0x000fe40001741670 */
[----:B------:R-:W-:Y:S02]  /*14360*/  FSEL R45, R95, -INF , !P0 ;  /* 0xff8000005f2d7808 */ /* 0x000fe40004000000 */
[----:B------:R-:W-:Y:S02]  /*14370*/  FSEL R187, R74, -INF , !P2 ;  /* 0xff8000004abb7808 */ /* 0x000fe40005000000 */
[----:B------:R-:W-:Y:S02]  /*14380*/  ISETP.NE.AND P2, PT, R33, RZ, PT ;  /* 0x000000ff2100720c */ /* 0x000fe40003f45270 */
[----:B------:R-:W-:Y:S02]  /*14390*/  FMNMX.FTZ R26, R211, R26, !PT ;  /* 0x0000001ad31a7209 */ /* 0x000fe40007810000 */
[----:B------:R-:W-:Y:S02]  /*143a0*/  ISETP.GT.AND P2, PT, R170, 0x41, !P2 ;  /* 0x00000041aa00780c */ /* 0x000fe40005744270 */
[----:B------:R-:W-:Y:S02]  /*143b0*/  FMNMX.FTZ R26, R249, R26, !PT ;  /* 0x0000001af91a7209 */ /* 0x000fe40007810000 */
[----:B------:R-:W-:Y:S04]  /*143c0*/  ISETP.LT.OR P2, PT, R22, 0x42, P2 ;  /* 0x000000421600780c */ /* 0x000fe80001741670 */
[----:B------:R-:W-:Y:S02]  /*143d0*/  FSEL R183, R75, -INF , !P2 ;  /* 0xff8000004bb77808 */ /* 0x000fe40005000000 */
[----:B------:R-:W-:Y:S04]  /*143e0*/  ISETP.NE.AND P2, PT, R32, RZ, PT ;  /* 0x000000ff2000720c */ /* 0x000fe80003f45270 */
[----:B------:R-:W-:Y:S04]  /*143f0*/  ISETP.GT.AND P2, PT, R170, 0x48, !P2 ;  /* 0x00000048aa00780c */ /* 0x000fe80005744270 */
[----:B------:R-:W-:Y:S04]  /*14400*/  ISETP.LT.OR P2, PT, R22, 0x49, P2 ;  /* 0x000000491600780c */ /* 0x000fe80001741670 */
        /* <DEDUP_REMOVED lines=14> */
[----:B------:R-:W-:Y:S02]  /*144f0*/  FMNMX.FTZ R21, R197, R21, !PT ;  /* 0x00000015c5157209 */ /* 0x000fe40007810000 */
[----:B----4-:R-:W-:Y:S02]  /*14500*/  MOV R63, R3 ;  /* 0x00000003003f7202 */ /* 0x010fe40000000f00 */
        /* <DEDUP_REMOVED lines=10> */
[----:B---3--:R-:W-:Y:S02]  /*145b0*/  FMNMX.FTZ R3, R34, R3, !PT ;  /* 0x0000000322037209 */ /* 0x008fe40007810000 */
[----:B------:R-:W-:Y:S02]  /*145c0*/  FMNMX.FTZ R21, R207, R21, !PT ;  /* 0x00000015cf157209 */ /* 0x000fe40007810000 */
[----:B------:R-:W-:Y:S02]  /*145d0*/  FMNMX.FTZ R3, R16, R3, !PT ;  /* 0x0000000310037209 */ /* 0x000fe40007810000 */
[----:B------:R-:W-:Y:S02]  /*145e0*/  FMNMX.FTZ R21, R188, R21, !PT ;  /* 0x00000015bc157209 */ /* 0x000fe40007810000 */
        /* <DEDUP_REMOVED lines=14> */
[----:B------:R-:W-:Y:S01]  /*146d0*/  SHFL.BFLY PT, R25, R24, 0x1, 0x1f ;  /* 0x0c201f0018197f89 */ /* 0x000fe200000e0000 */
[----:B------:R-:W-:Y:S02]  /*146e0*/  FMNMX.FTZ R3, R200, R3, !PT ;  /* 0x00000003c8037209 */ /* 0x000fe40007810000 */
[----:B------:R-:W-:Y:S02]  /*146f0*/  FMNMX.FTZ R21, R93, R21, !PT ;  /* 0x000000155d157209 */ /* 0x000fe40007810000 */
        /* <DEDUP_REMOVED lines=12> */
[----:B-1----:R-:W-:Y:S06]  /*147c0*/  FMNMX.FTZ R3, R3, R23, !PT ;  /* 0x0000001703037209 */ /* 0x002fec0007810000 */
[----:B------:R-:W1:Y:S01]  /*147d0*/  SHFL.BFLY PT, R23, R21, 0x2, 0x1f ;  /* 0x0c401f0015177f89 */ /* 0x000e6200000e0000 */
[C---:B------:R-:W-:Y:S01]  /*147e0*/  FSETP.NEU.FTZ.AND P2, PT, R3.reuse, -INF , PT ;  /* 0xff8000000300780b */ /* 0x040fe20003f5d000 */
[----:B------:R-:W-:Y:S05]  /*147f0*/  FMUL.FTZ R174, R3, c[0x0][0x2d0] ;  /* 0x0000b40003ae7a20 */ /* 0x000fea0000410000 */
[----:B------:R-:W-:Y:S05]  /*14800*/  FSEL R174, R174, RZ, P2 ;  /* 0x000000ffaeae7208 */ /* 0x000fea0001000000 */
[--C-:B------:R-:W-:Y:S02]  /*14810*/  FFMA.FTZ R75, R20, c[0x0][0x2d0], -R174.reuse ;  /* 0x0000b400144b7a23 */ /* 0x100fe400000108ae */
[--C-:B------:R-:W-:Y:S02]  /*14820*/  FFMA.FTZ R84, R34, c[0x0][0x2d0], -R174.reuse ;  /* 0x0000b40022547a23 */ /* 0x100fe400000108ae */
[----:B------:R-:W-:Y:S01]  /*14830*/  LDSM.16.MT88.4 R32, [R220+0x100] ;  /* 0x00010000dc20783b */ /* 0x000fe20000004200 */
[--C-:B------:R-:W-:Y:S01]  /*14840*/  FFMA.FTZ R87, R39, c[0x0][0x2d0], -R174.reuse ;  /* 0x0000b40027577a23 */ /* 0x100fe200000108ae */
[----:B------:R-:W-:Y:S01]  /*14850*/  MUFU.EX2 R75, R75 ;  /* 0x0000004b004b7308 */ /* 0x000fe20000000800 */
[--C-:B------:R-:W-:Y:S01]  /*14860*/  FFMA.FTZ R69, R2, c[0x0][0x2d0], -R174.reuse ;  /* 0x0000b40002457a23 */ /* 0x100fe200000108ae */
[----:B------:R-:W-:Y:S01]  /*14870*/  FMNMX.FTZ R2, R24, R25, !PT ;  /* 0x0000001918027209 */ /* 0x000fe20007810000 */
[--C-:B------:R-:W-:Y:S01]  /*14880*/  FFMA.FTZ R46, R5, c[0x0][0x2d0], -R174.reuse ;  /* 0x0000b400052e7a23 */ /* 0x100fe200000108ae */
[----:B------:R-:W-:Y:S01]  /*14890*/  FMNMX.FTZ R24, R245, R26, !PT ;  /* 0x0000001af5187209 */ /* 0x000fe20007810000 */
[--C-:B------:R-:W-:Y:S01]  /*148a0*/  FFMA.FTZ R86, R16, c[0x0][0x2d0], -R174.reuse ;  /* 0x0000b40010567a23 */ /* 0x100fe200000108ae */
[----:B-1----:R-:W-:Y:S01]  /*148b0*/  FMNMX.FTZ R5, R21, R23, !PT ;  /* 0x0000001715057209 */ /* 0x002fe20007810000 */
[C---:B------:R-:W-:Y:S01]  /*148c0*/  FMUL.FTZ R173, R2.reuse, c[0x0][0x2d0] ;  /* 0x0000b40002ad7a20 */ /* 0x040fe20000410000 */
[----:B------:R-:W-:Y:S01]  /*148d0*/  FMNMX.FTZ R24, R209, R24, !PT ;  /* 0x00000018d1187209 */ /* 0x000fe20007810000 */
[--C-:B------:R-:W-:Y:S01]  /*148e0*/  FFMA.FTZ R76, R53, c[0x0][0x2d0], -R174.reuse ;  /* 0x0000b400354c7a23 */ /* 0x100fe200000108ae */
[----:B------:R-:W-:Y:S01]  /*148f0*/  MUFU.EX2 R69, R69 ;  /* 0x0000004500457308 */ /* 0x000fe20000000800 */
[----:B------:R-:W-:Y:S01]  /*14900*/  FSETP.NEU.FTZ.AND P1, PT, R2, -INF , PT ;  /* 0xff8000000200780b */ /* 0x000fe20003f3d000 */
[--C-:B------:R-:W-:Y:S01]  /*14910*/  FFMA.FTZ R47, R0, c[0x0][0x2d0], -R174.reuse ;  /* 0x0000b400002f7a23 */ /* 0x100fe200000108ae */
[----:B------:R-:W-:Y:S01]  /*14920*/  FMNMX.FTZ R21, R206, R24, !PT ;  /* 0x00000018ce157209 */ /* 0x000fe20007810000 */
[--C-:B------:R-:W-:Y:S01]  /*14930*/  FFMA.FTZ R191, R191, c[0x0][0x2d0], -R174.reuse ;  /* 0x0000b400bfbf7a23 */ /* 0x100fe200000108ae */
[----:B------:R-:W-:Y:S01]  /*14940*/  FSEL R173, R173, RZ, P1 ;  /* 0x000000ffadad7208 */ /* 0x000fe20000800000 */
[--C-:B------:R-:W-:Y:S01]  /*14950*/  FFMA.FTZ R192, R192, c[0x0][0x2d0], -R174.reuse ;  /* 0x0000b400c0c07a23 */ /* 0x100fe200000108ae */
[----:B------:R-:W-:Y:S01]  /*14960*/  FMNMX.FTZ R21, R187, R21, !PT ;  /* 0x00000015bb157209 */ /* 0x000fe20007810000 */
[--C-:B------:R-:W-:Y:S01]  /*14970*/  FFMA.FTZ R201, R201, c[0x0][0x2d0], -R174.reuse ;  /* 0x0000b400c9c97a23 */ /* 0x100fe200000108ae */
[----:B------:R-:W1:Y:S01]  /*14980*/  SHFL.BFLY PT, R0, R5, 0x1, 0x1f ;  /* 0x0c201f0005007f89 */ /* 0x000e6200000e0000 */
[----:B------:R-:W2:Y:S01]  /*14990*/  MUFU.EX2 R76, R76 ;  /* 0x0000004c004c7308 */ /* 0x000ea20000000800 */
[--C-:B------:R-:W-:Y:S01]  /*149a0*/  FFMA.FTZ R78, R6, c[0x0][0x2d0], -R173.reuse ;  /* 0x0000b400064e7a23 */ /* 0x100fe200000108ad */
[----:B------:R-:W-:Y:S01]  /*149b0*/  FMNMX.FTZ R6, R183, R21, !PT ;  /* 0x00000015b7067209 */ /* 0x000fe20007810000 */
[--C-:B------:R-:W-:Y:S02]  /*149c0*/  FFMA.FTZ R72, R19, c[0x0][0x2d0], -R173.reuse ;  /* 0x0000b40013487a23 */ /* 0x100fe400000108ad */
[--C-:B------:R-:W-:Y:S01]  /*149d0*/  FFMA.FTZ R83, R18, c[0x0][0x2d0], -R173.reuse ;  /* 0x0000b40012537a23 */ /* 0x100fe200000108ad */
[----:B------:R-:W-:Y:S01]  /*149e0*/  FMNMX.FTZ R6, R181, R6, !PT ;  /* 0x00000006b5067209 */ /* 0x000fe20007810000 */
[----:B------:R-:W-:Y:S01]  /*149f0*/  LDSM.16.MT88.4 R20, [R225+0x100] ;  /* 0x00010000e114783b */ /* 0x000fe20000004200 */
[--C-:B------:R-:W-:Y:S02]  /*14a00*/  FFMA.FTZ R85, R17, c[0x0][0x2d0], -R173.reuse ;  /* 0x0000b40011557a23 */ /* 0x100fe400000108ad */
[----:B------:R-:W-:Y:S01]  /*14a10*/  MUFU.EX2 R46, R46 ;  /* 0x0000002e002e7308 */ /* 0x000fe20000000800 */
[----:B------:R-:W-:Y:S01]  /*14a20*/  FMNMX.FTZ R6, R179, R6, !PT ;  /* 0x00000006b3067209 */ /* 0x000fe20007810000 */
[--C-:B------:R-:W-:Y:S02]  /*14a30*/  FFMA.FTZ R73, R7, c[0x0][0x2d0], -R173.reuse ;  /* 0x0000b40007497a23 */ /* 0x100fe400000108ad */
[--C-:B------:R-:W-:Y:S01]  /*14a40*/  FFMA.FTZ R68, R4, c[0x0][0x2d0], -R173.reuse ;  /* 0x0000b40004447a23 */ /* 0x100fe200000108ad */
[----:B------:R-:W-:Y:S01]  /*14a50*/  FMNMX.FTZ R6, R90, R6, !PT ;  /* 0x000000065a067209 */ /* 0x000fe20007810000 */
[--C-:B------:R-:W-:Y:S02]  /*14a60*/  FFMA.FTZ R193, R193, c[0x0][0x2d0], -R173.reuse ;  /* 0x0000b400c1c17a23 */ /* 0x100fe400000108ad */
[--C-:B------:R-:W-:Y:S01]  /*14a70*/  FFMA.FTZ R194, R194, c[0x0][0x2d0], -R173.reuse ;  /* 0x0000b400c2c27a23 */ /* 0x100fe200000108ad */
[----:B------:R-:W-:Y:S01]  /*14a80*/  FMNMX.FTZ R6, R91, R6, !PT ;  /* 0x000000065b067209 */ /* 0x000fe20007810000 */
[----:B------:R-:W3:Y:S01]  /*14a90*/  MUFU.EX2 R47, R47 ;  /* 0x0000002f002f7308 */ /* 0x000ee20000000800 */
[--C-:B------:R-:W-:Y:S02]  /*14aa0*/  FFMA.FTZ R247, R247, c[0x0][0x2d0], -R174.reuse ;  /* 0x0000b400f7f77a23 */ /* 0x100fe400000108ae */
[----:B------:R-:W-:Y:S01]  /*14ab0*/  FMNMX.FTZ R4, R94, R6, !PT ;  /* 0x000000065e047209 */ /* 0x000fe20007810000 */
[--C-:B------:R-:W-:Y:S01]  /*14ac0*/  FFMA.FTZ R251, R251, c[0x0][0x2d0], -R173.reuse ;  /* 0x0000b400fbfb7a23 */ /* 0x100fe200000108ad */
[----:B--2---:R-:W-:Y:S01]  /*14ad0*/  F2FP.PACK_AB R48, R69, R76 ;  /* 0x0000004c4530723e */ /* 0x004fe200000000ff */
[--C-:B------:R-:W-:Y:S01]  /*14ae0*/  FFMA.FTZ R248, R248, c[0x0][0x2d0], -R173.reuse ;  /* 0x0000b400f8f87a23 */ /* 0x100fe200000108ad */
[----:B------:R-:W-:Y:S01]  /*14af0*/  FMNMX.FTZ R4, R45, R4, !PT ;  /* 0x000000042d047209 */ /* 0x000fe20007810000 */
[--C-:B------:R-:W-:Y:S01]  /*14b00*/  FFMA.FTZ R200, R200, c[0x0][0x2d0], -R174.reuse ;  /* 0x0000b400c8c87a23 */ /* 0x100fe200000108ae */
[----:B-1----:R-:W-:Y:S01]  /*14b10*/  FMNMX.FTZ R0, R5, R0, !PT ;  /* 0x0000000005007209 */ /* 0x002fe20007810000 */
[----:B------:R-:W-:Y:S01]  /*14b20*/  MUFU.EX2 R78, R78 ;  /* 0x0000004e004e7308 */ /* 0x000fe20000000800 */
[--C-:B------:R-:W-:Y:S01]  /*14b30*/  FFMA.FTZ R196, R196, c[0x0][0x2d0], -R174.reuse ;  /* 0x0000b400c4c47a23 */ /* 0x100fe200000108ae */
[----:B------:R-:W1:Y:S01]  /*14b40*/  SHFL.BFLY PT, R5, R4, 0x2, 0x1f ;  /* 0x0c401f0004057f89 */ /* 0x000e6200000e0000 */
[C---:B------:R-:W-:Y:S01]  /*14b50*/  FSETP.NEU.FTZ.AND P0, PT, R0.reuse, -INF , PT ;  /* 0xff8000000000780b */ /* 0x040fe20003f1d000 */
[----:B------:R-:W-:Y:S02]  /*14b60*/  FMUL.FTZ R170, R0, c[0x0][0x2d0] ;  /* 0x0000b40000aa7a20 */ /* 0x000fe40000410000 */
[--C-:B------:R-:W-:Y:S02]  /*14b70*/  FFMA.FTZ R204, R204, c[0x0][0x2d0], -R173.reuse ;  /* 0x0000b400cccc7a23 */ /* 0x100fe400000108ad */
[----:B------:R-:W-:Y:S01]  /*14b80*/  FFMA.FTZ R202, R202, c[0x0][0x2d0], -R173 ;  /* 0x0000b400caca7a23 */ /* 0x000fe200000108ad */
[----:B------:R-:W-:Y:S01]  /*14b90*/  FSEL R170, R170, RZ, P0 ;  /* 0x000000ffaaaa7208 */ /* 0x000fe20000000000 */
[----:B------:R-:W2:Y:S01]  /*14ba0*/  MUFU.EX2 R73, R73 ;  /* 0x0000004900497308 */ /* 0x000ea20000000800 */
[--C-:B------:R-:W-:Y:S02]  /*14bb0*/  FFMA.FTZ R190, R190, c[0x0][0x2d0], -R174.reuse ;  /* 0x0000b400bebe7a23 */ /* 0x100fe400000108ae */
[----:B------:R-:W-:Y:S01]  /*14bc0*/  FFMA.FTZ R185, R185, c[0x0][0x2d0], -R174 ;  /* 0x0000b400b9b97a23 */ /* 0x000fe200000108ae */
[----:B---3--:R-:W-:Y:S01]  /*14bd0*/  F2FP.PACK_AB R50, R47, R46 ;  /* 0x0000002e2f32723e */ /* 0x008fe200000000ff */
        /* <DEDUP_REMOVED lines=8> */
[--C-:B------:R-:W-:Y:S01]  /*14c60*/  FFMA.FTZ R197, R197, c[0x0][0x2d0], -R170.reuse ;  /* 0x0000b400c5c57a23 */ /* 0x100fe200000108aa */
[----:B------:R-:W-:Y:S01]  /*14c70*/  FSEL R5, R3, RZ, P2 ;  /* 0x000000ff03057208 */ /* 0x000fe20001000000 */
[--C-:B------:R-:W-:Y:S01]  /*14c80*/  FFMA.FTZ R198, R198, c[0x0][0x2d0], -R170.reuse ;  /* 0x0000b400c6c67a23 */ /* 0x100fe200000108aa */
[----:B------:R-:W1:Y:S01]  /*14c90*/  MUFU.EX2 R72, R72 ;  /* 0x0000004800487308 */ /* 0x000e620000000800 */
[----:B------:R-:W3:Y:S01]  /*14ca0*/  SHFL.BFLY PT, R44, R4, 0x1, 0x1f ;  /* 0x0c201f00042c7f89 */ /* 0x000ee200000e0000 */
[--C-:B------:R-:W-:Y:S02]  /*14cb0*/  FFMA.FTZ R199, R199, c[0x0][0x2d0], -R170.reuse ;  /* 0x0000b400c7c77a23 */ /* 0x100fe400000108aa */
[----:B------:R-:W-:Y:S01]  /*14cc0*/  FADD.FTZ R43, -R5, R167 ;  /* 0x000000a7052b7221 */ /* 0x000fe20000010100 */
[----:B------:R-:W-:Y:S01]  /*14cd0*/  MOV R167, R38 ;  /* 0x0000002600a77202 */ /* 0x000fe20000000f00 */
[--C-:B------:R-:W-:Y:S01]  /*14ce0*/  FFMA.FTZ R250, R250, c[0x0][0x2d0], -R170.reuse ;  /* 0x0000b400fafa7a23 */ /* 0x100fe200000108aa */
[----:B--2---:R-:W-:Y:S01]  /*14cf0*/  F2FP.PACK_AB R49, R73, R78 ;  /* 0x0000004e4931723e */ /* 0x004fe200000000ff */
[----:B------:R-:W-:Y:S01]  /*14d00*/  FMUL.FTZ R43, R43, c[0x0][0x2d0] ;  /* 0x0000b4002b2b7a20 */ /* 0x000fe20000410000 */
[----:B------:R-:W-:Y:S01]  /*14d10*/  FSEL R5, R2, RZ, P1 ;  /* 0x000000ff02057208 */ /* 0x000fe20000800000 */
[----:B------:R-:W-:Y:S01]  /*14d20*/  MUFU.EX2 R77, R77 ;  /* 0x0000004d004d7308 */ /* 0x000fe20000000800 */
[--C-:B------:R-:W-:Y:S02]  /*14d30*/  FFMA.FTZ R246, R246, c[0x0][0x2d0], -R170.reuse ;  /* 0x0000b400f6f67a23 */ /* 0x100fe400000108aa */
[----:B------:R-:W-:Y:S02]  /*14d40*/  FFMA.FTZ R210, R210, c[0x0][0x2d0], -R170 ;  /* 0x0000b400d2d27a23 */ /* 0x000fe400000108aa */
[----:B------:R-:W-:Y:S01]  /*14d50*/  FADD.FTZ R42, -R5, R166 ;  /* 0x000000a6052a7221 */ /* 0x000fe20000010100 */
[----:B------:R-:W-:Y:S01]  /*14d60*/  FSEL R5, R0, RZ, P0 ;  /* 0x000000ff00057208 */ /* 0x000fe20000000000 */
[----:B------:R-:W-:Y:S02]  /*14d70*/  FFMA.FTZ R166, R65, c[0x0][0x2d0], -R173 ;  /* 0x0000b40041a67a23 */ /* 0x000fe400000108ad */
[----:B------:R-:W-:Y:S01]  /*14d80*/  FMUL.FTZ R42, R42, c[0x0][0x2d0] ;  /* 0x0000b4002a2a7a20 */ /* 0x000fe20000410000 */
[----:B------:R-:W2:Y:S01]  /*14d90*/  MUFU.EX2 R43, R43 ;  /* 0x0000002b002b7308 */ /* 0x000ea20000000800 */
[----:B------:R-:W-:Y:S02]  /*14da0*/  FADD.FTZ R5, -R5, R165 ;  /* 0x000000a505057221 */ /* 0x000fe40000010100 */
[--C-:B------:R-:W-:Y:S01]  /*14db0*/  FFMA.FTZ R165, R29, c[0x0][0x2d0], -R173.reuse ;  /* 0x0000b4001da57a23 */ /* 0x100fe200000108ad */
[----:B-1----:R-:W-:Y:S01]  /*14dc0*/  F2FP.PACK_AB R51, R72, R68 ;  /* 0x000000444833723e */ /* 0x002fe200000000ff */
[----:B------:R-:W-:Y:S01]  /*14dd0*/  FMUL.FTZ R5, R5, c[0x0][0x2d0] ;  /* 0x0000b40005057a20 */ /* 0x000fe20000410000 */
[----:B---3--:R-:W-:Y:S01]  /*14de0*/  FMNMX.FTZ R44, R44, R4, !PT ;  /* 0x000000042c2c7209 */ /* 0x008fe20007810000 */
[----:B------:R-:W-:Y:S02]  /*14df0*/  FFMA.FTZ R207, R207, c[0x0][0x2d0], -R170 ;  /* 0x0000b400cfcf7a23 */ /* 0x000fe400000108aa */
[--C-:B------:R-:W-:Y:S01]  /*14e00*/  FFMA.FTZ R189, R189, c[0x0][0x2d0], -R173.reuse ;  /* 0x0000b400bdbd7a23 */ /* 0x100fe200000108ad */
[----:B------:R-:W1:Y:S01]  /*14e10*/  MUFU.EX2 R42, R42 ;  /* 0x0000002a002a7308 */ /* 0x000e620000000800 */
[C---:B------:R-:W-:Y:S01]  /*14e20*/  FSETP.NEU.FTZ.AND P0, PT, R44.reuse, -INF , PT ;  /* 0xff8000002c00780b */ /* 0x040fe20003f1d000 */
[----:B------:R-:W-:Y:S02]  /*14e30*/  FMUL.FTZ R95, R44, c[0x0][0x2d0] ;  /* 0x0000b4002c5f7a20 */ /* 0x000fe40000410000 */
[----:B------:R-:W-:Y:S01]  /*14e40*/  FFMA.FTZ R186, R186, c[0x0][0x2d0], -R173 ;  /* 0x0000b400baba7a23 */ /* 0x000fe200000108ad */
[----:B------:R-:W-:Y:S01]  /*14e50*/  FSEL R4, R44, RZ, P0 ;  /* 0x000000ff2c047208 */ /* 0x000fe20000000000 */
[--C-:B------:R-:W-:Y:S01]  /*14e60*/  FFMA.FTZ R176, R176, c[0x0][0x2d0], -R174.reuse ;  /* 0x0000b400b0b07a23 */ /* 0x100fe200000108ae */
[----:B------:R-:W-:Y:S01]  /*14e70*/  FSEL R95, R95, RZ, P0 ;  /* 0x000000ff5f5f7208 */ /* 0x000fe20000000000 */
[----:B------:R-:W-:Y:S01]  /*14e80*/  FFMA.FTZ R175, R175, c[0x0][0x2d0], -R174 ;  /* 0x0000b400afaf7a23 */ /* 0x000fe200000108ae */
[----:B------:R-:W-:Y:S01]  /*14e90*/  ISETP.GT.AND P0, PT, R244, R230, PT ;  /* 0x000000e6f400720c */ /* 0x000fe20003f04270 */
[----:B------:R3:W4:Y:S01]  /*14ea0*/  MUFU.EX2 R41, R5 ;  /* 0x0000000500297308 */ /* 0x0007220000000800 */
[----:B------:R-:W-:Y:S01]  /*14eb0*/  FADD.FTZ R4, -R4, R164 ;  /* 0x000000a404047221 */ /* 0x000fe20000010100 */
[----:B------:R-:W-:Y:S01]  /*14ec0*/  IADD3 R244, R244, -0x1, RZ ;  /* 0xfffffffff4f47810 */ /* 0x000fe20007ffe0ff */
[--C-:B------:R-:W-:Y:S02]  /*14ed0*/  FFMA.FTZ R82, R10, c[0x0][0x2d0], -R95.reuse ;  /* 0x0000b4000a527a23 */ /* 0x100fe4000001085f */
[----:B------:R-:W-:Y:S02]  /*14ee0*/  FMUL.FTZ R4, R4, c[0x0][0x2d0] ;  /* 0x0000b40004047a20 */ /* 0x000fe40000410000 */
[C---:B--2---:R-:W-:Y:S02]  /*14ef0*/  FMUL.FTZ R16, R43.reuse, R148 ;  /* 0x000000942b107220 */ /* 0x044fe40000410000 */
[----:B------:R-:W-:Y:S01]  /*14f00*/  FMUL.FTZ R17, R43, R149 ;  /* 0x000000952b117220 */ /* 0x000fe20000410000 */
[----:B------:R2:W5:Y:S01]  /*14f10*/  MUFU.EX2 R40, R4 ;  /* 0x0000000400287308 */ /* 0x0005620000000800 */
[--C-:B------:R-:W-:Y:S02]  /*14f20*/  FFMA.FTZ R81, R11, c[0x0][0x2d0], -R95.reuse ;  /* 0x0000b4000b517a23 */ /* 0x100fe4000001085f */
[--C-:B------:R-:W-:Y:S02]  /*14f30*/  FFMA.FTZ R80, R14, c[0x0][0x2d0], -R95.reuse ;  /* 0x0000b4000e507a23 */ /* 0x100fe4000001085f */
[----:B------:R-:W-:Y:S02]  /*14f40*/  FFMA.FTZ R79, R15, c[0x0][0x2d0], -R95 ;  /* 0x0000b4000f4f7a23 */ /* 0x000fe4000001085f */
[C---:B-1----:R-:W-:Y:S02]  /*14f50*/  FMUL.FTZ R18, R42.reuse, R150 ;  /* 0x000000962a127220 */ /* 0x042fe40000410000 */
[----:B------:R-:W-:Y:S01]  /*14f60*/  FMUL.FTZ R19, R42, R151 ;  /* 0x000000972a137220 */ /* 0x000fe20000410000 */
[----:B------:R-:W1:Y:S01]  /*14f70*/  MUFU.EX2 R71, R71 ;  /* 0x0000004700477308 */ /* 0x000e620000000800 */
[----:B------:R-:W-:Y:S01]  /*14f80*/  LDSM.16.MT88.4 R148, [R225+0x2900] ;  /* 0x00290000e194783b */ /* 0x000fe20000004200 */
[----:B------:R-:W-:Y:S02]  /*14f90*/  FFMA.FTZ R164, R36, c[0x0][0x2d0], -R173 ;  /* 0x0000b40024a47a23 */ /* 0x000fe400000108ad */
[----:B---3--:R-:W-:Y:S02]  /*14fa0*/  FMUL.FTZ R5, R43, R161 ;  /* 0x000000a12b057220 */ /* 0x008fe40000410000 */
[C---:B------:R-:W-:Y:S02]  /*14fb0*/  FMUL.FTZ R6, R42.reuse, R162 ;  /* 0x000000a22a067220 */ /* 0x040fe40000410000 */
[----:B------:R-:W-:Y:S01]  /*14fc0*/  FMUL.FTZ R7, R42, R163 ;  /* 0x000000a32a077220 */ /* 0x000fe20000410000 */
[----:B------:R-:W3:Y:S01]  /*14fd0*/  LDSM.16.MT88.4 R36, [R219+0x100] ;  /* 0x00010000db24783b */ /* 0x000ee20000004200 */
[----:B------:R-:W-:Y:S01]  /*14fe0*/  MUFU.EX2 R70, R70 ;  /* 0x0000004600467308 */ /* 0x000fe20000000800 */
[C---:B----4-:R-:W-:Y:S02]  /*14ff0*/  FMUL.FTZ R8, R41.reuse, R156 ;  /* 0x0000009c29087220 */ /* 0x050fe40000410000 */
[----:B------:R-:W-:Y:S02]  /*15000*/  FMUL.FTZ R9, R41, R157 ;  /* 0x0000009d29097220 */ /* 0x000fe40000410000 */
[----:B--2---:R-:W-:Y:S02]  /*15010*/  FMUL.FTZ R4, R43, R160 ;  /* 0x000000a02b047220 */ /* 0x004fe40000410000 */
[C---:B-----5:R-:W-:Y:S02]  /*15020*/  FMUL.FTZ R10, R40.reuse, R158 ;  /* 0x0000009e280a7220 */ /* 0x060fe40000410000 */
[C---:B------:R-:W-:Y:S01]  /*15030*/  FMUL.FTZ R11, R40.reuse, R159 ;  /* 0x0000009f280b7220 */ /* 0x040fe20000410000 */
[----:B------:R-:W2:Y:S01]  /*15040*/  MUFU.EX2 R74, R74 ;  /* 0x0000004a004a7308 */ /* 0x000ea20000000800 */
[----:B------:R-:W-:Y:S01]  /*15050*/  FMUL.FTZ R29, R41, R137 ;  /* 0x00000089291d7220 */ /* 0x000fe20000410000 */
[-C--:B------:R-:W-:Y:S05]  /*15060*/  HMMA.16816.F32 R4, R48, R20.reuse, R4 ;  /* 0x000000143004723c */ /* 0x080fea0000001804 */
[--C-:B------:R-:W-:Y:S01]  /*15070*/  FFMA.FTZ R137, R57, c[0x0][0x2d0], -R170.reuse ;  /* 0x0000b40039897a23 */ /* 0x100fe200000108aa */
[----:B-1----:R-:W-:Y:S01]  /*15080*/  F2FP.PACK_AB R52, R71, R77 ;  /* 0x0000004d4734723e */ /* 0x002fe200000000ff */
[----:B------:R-:W1:Y:S01]  /*15090*/  LDSM.16.MT88.4 R56, [R218+0x100] ;  /* 0x00010000da38783b */ /* 0x000e620000004200 */
[----:B------:R-:W-:Y:S01]  /*150a0*/  MUFU.EX2 R82, R82 ;  /* 0x0000005200527308 */ /* 0x000fe20000000800 */
[C---:B------:R-:W-:Y:S03]  /*150b0*/  FMUL.FTZ R116, R41.reuse, R116 ;  /* 0x0000007429747220 */ /* 0x040fe60000410000 */
[C---:B------:R-:W-:Y:S02]  /*150c0*/  FMUL.FTZ R117, R41.reuse, R117 ;  /* 0x0000007529757220 */ /* 0x040fe40000410000 */
[C---:B------:R-:W-:Y:S02]  /*150d0*/  FMUL.FTZ R118, R40.reuse, R118 ;  /* 0x0000007628767220 */ /* 0x040fe40000410000 */
[----:B------:R-:W-:Y:S02]  /*150e0*/  FMUL.FTZ R119, R40, R119 ;  /* 0x0000007728777220 */ /* 0x000fe40000410000 */
[----:B------:R-:W4:Y:S01]  /*150f0*/  MUFU.EX2 R81, R81 ;  /* 0x0000005100517308 */ /* 0x000f220000000800 */
[C---:B------:R-:W-:Y:S02]  /*15100*/  FMUL.FTZ R120, R41.reuse, R120 ;  /* 0x0000007829787220 */ /* 0x040fe40000410000 */
[----:B------:R-:W-:Y:S01]  /*15110*/  FMUL.FTZ R121, R41, R121 ;  /* 0x0000007929797220 */ /* 0x000fe20000410000 */
[----:B--2---:R-:W-:Y:S01]  /*15120*/  F2FP.PACK_AB R54, R74, R70 ;  /* 0x000000464a36723e */ /* 0x004fe200000000ff */
[C---:B------:R-:W-:Y:S02]  /*15130*/  FMUL.FTZ R122, R40.reuse, R122 ;  /* 0x0000007a287a7220 */ /* 0x040fe40000410000 */
[----:B------:R-:W-:Y:S02]  /*15140*/  FMUL.FTZ R123, R40, R123 ;  /* 0x0000007b287b7220 */ /* 0x000fe40000410000 */
[C---:B------:R-:W-:Y:S01]  /*15150*/  FMUL.FTZ R124, R43.reuse, R124 ;  /* 0x0000007c2b7c7220 */ /* 0x040fe20000410000 */
[----:B------:R-:W-:Y:S01]  /*15160*/  MUFU.EX2 R80, R80 ;  /* 0x0000005000507308 */ /* 0x000fe20000000800 */
[----:B------:R-:W-:Y:S02]  /*15170*/  FMUL.FTZ R125, R43, R125 ;  /* 0x0000007d2b7d7220 */ /* 0x000fe40000410000 */
[C---:B------:R-:W-:Y:S02]  /*15180*/  FMUL.FTZ R126, R42.reuse, R126 ;  /* 0x0000007e2a7e7220 */ /* 0x040fe40000410000 */
[----:B------:R-:W-:Y:S02]  /*15190*/  FMUL.FTZ R127, R42, R127 ;  /* 0x0000007f2a7f7220 */ /* 0x000fe40000410000 */
[C---:B------:R-:W-:Y:S02]  /*151a0*/  FMUL.FTZ R12, R41.reuse, R152 ;  /* 0x00000098290c7220 */ /* 0x040fe40000410000 */
[----:B------:R-:W-:Y:S01]  /*151b0*/  FMUL.FTZ R13, R41, R153 ;  /* 0x00000099290d7220 */ /* 0x000fe20000410000 */
[----:B------:R-:W2:Y:S01]  /*151c0*/  MUFU.EX2 R79, R79 ;  /* 0x0000004f004f7308 */ /* 0x000ea20000000800 */
[C---:B------:R-:W-:Y:S02]  /*151d0*/  FMUL.FTZ R14, R40.reuse, R154 ;  /* 0x0000009a280e7220 */ /* 0x040fe40000410000 */
[C---:B------:R-:W-:Y:S01]  /*151e0*/  FMUL.FTZ R15, R40.reuse, R155 ;  /* 0x0000009b280f7220 */ /* 0x040fe20000410000 */
[----:B----4-:R-:W-:Y:S01]  /*151f0*/  F2FP.PACK_AB R53, R81, R82 ;  /* 0x000000525135723e */ /* 0x010fe200000000ff */
[C---:B------:R-:W-:Y:S02]  /*15200*/  FMUL.FTZ R24, R41.reuse, R140 ;  /* 0x0000008c29187220 */ /* 0x040fe40000410000 */
[----:B------:R-:W-:Y:S02]  /*15210*/  FMUL.FTZ R25, R41, R141 ;  /* 0x0000008d29197220 */ /* 0x000fe40000410000 */
[C---:B------:R-:W-:Y:S01]  /*15220*/  FMUL.FTZ R26, R40.reuse, R142 ;  /* 0x0000008e281a7220 */ /* 0x040fe20000410000 */
[----:B------:R-:W-:Y:S01]  /*15230*/  MUFU.EX2 R84, R84 ;  /* 0x0000005400547308 */ /* 0x000fe20000000800 */
[C---:B------:R-:W-:Y:S02]  /*15240*/  FMUL.FTZ R27, R40.reuse, R143 ;  /* 0x0000008f281b7220 */ /* 0x040fe40000410000 */
[C---:B------:R-:W-:Y:S02]  /*15250*/  FMUL.FTZ R30, R40.reuse, R138 ;  /* 0x0000008a281e7220 */ /* 0x040fe40000410000 */
[----:B------:R-:W-:Y:S02]  /*15260*/  FMUL.FTZ R31, R40, R139 ;  /* 0x0000008b281f7220 */ /* 0x000fe40000410000 */
[C---:B------:R-:W-:Y:S02]  /*15270*/  FMUL.FTZ R100, R43.reuse, R100 ;  /* 0x000000642b647220 */ /* 0x040fe40000410000 */
[----:B------:R-:W-:Y:S01]  /*15280*/  FMUL.FTZ R101, R43, R101 ;  /* 0x000000652b657220 */ /* 0x000fe20000410000 */
[----:B------:R-:W-:Y:S01]  /*15290*/  MUFU.EX2 R83, R83 ;  /* 0x0000005300537308 */ /* 0x000fe20000000800 */
[C---:B------:R-:W-:Y:S02]  /*152a0*/  FMUL.FTZ R102, R42.reuse, R102 ;  /* 0x000000662a667220 */ /* 0x040fe40000410000 */
[----:B------:R-:W-:Y:S01]  /*152b0*/  FMUL.FTZ R103, R42, R103 ;  /* 0x000000672a677220 */ /* 0x000fe20000410000 */
[----:B--2---:R-:W-:Y:S01]  /*152c0*/  F2FP.PACK_AB R55, R79, R80 ;  /* 0x000000504f37723e */ /* 0x004fe200000000ff */
[C---:B------:R-:W-:Y:S02]  /*152d0*/  FMUL.FTZ R104, R41.reuse, R104 ;  /* 0x0000006829687220 */ /* 0x040fe40000410000 */
[C---:B------:R-:W-:Y:S02]  /*152e0*/  FMUL.FTZ R105, R41.reuse, R105 ;  /* 0x0000006929697220 */ /* 0x040fe40000410000 */
[C---:B------:R-:W-:Y:S01]  /*152f0*/  FMUL.FTZ R106, R40.reuse, R106 ;  /* 0x0000006a286a7220 */ /* 0x040fe20000410000 */
[----:B------:R-:W-:Y:S01]  /*15300*/  MUFU.EX2 R85, R85 ;  /* 0x0000005500557308 */ /* 0x000fe20000000800 */
[C---:B------:R-:W-:Y:S04]  /*15310*/  HMMA.16816.F32 R8, R52.reuse, R20, R8 ;  /* 0x000000143408723c */ /* 0x040fe80000001808 */
[C---:B------:R-:W-:Y:S02]  /*15320*/  FMUL.FTZ R107, R40.reuse, R107 ;  /* 0x0000006b286b7220 */ /* 0x040fe40000410000 */
[----:B------:R-:W-:Y:S02]  /*15330*/  FMUL.FTZ R108, R41, R108 ;  /* 0x0000006c296c7220 */ /* 0x000fe40000410000 */
[-C--:B------:R-:W-:Y:S01]  /*15340*/  HMMA.16816.F32 R12, R52, R22.reuse, R12 ;  /* 0x00000016340c723c */ /* 0x080fe2000000180c */
[----:B------:R-:W-:Y:S03]  /*15350*/  MUFU.EX2 R86, R86 ;  /* 0x0000005600567308 */ /* 0x000fe60000000800 */
[C---:B------:R-:W-:Y:S02]  /*15360*/  FMUL.FTZ R20, R43.reuse, R144 ;  /* 0x000000902b147220 */ /* 0x040fe40000410000 */
[----:B------:R-:W-:Y:S02]  /*15370*/  FMUL.FTZ R21, R43, R145 ;  /* 0x000000912b157220 */ /* 0x000fe40000410000 */
[C---:B------:R-:W-:Y:S03]  /*15380*/  HMMA.16816.F32 R16, R48.reuse, R22, R16 ;  /* 0x000000163010723c */ /* 0x040fe60000001810 */
[----:B------:R-:W-:Y:S01]  /*15390*/  MUFU.EX2 R87, R87 ;  /* 0x0000005700577308 */ /* 0x000fe20000000800 */
[----:B------:R-:W-:Y:S02]  /*153a0*/  FMUL.FTZ R109, R41, R109 ;  /* 0x0000006d296d7220 */ /* 0x000fe40000410000 */
[----:B------:R-:W-:Y:S02]  /*153b0*/  FMUL.FTZ R110, R40, R110 ;  /* 0x0000006e286e7220 */ /* 0x000fe40000410000 */
[C---:B------:R-:W-:Y:S04]  /*153c0*/  FMUL.FTZ R22, R42.reuse, R146 ;  /* 0x000000922a167220 */ /* 0x040fe80000410000 */
[----:B------:R-:W-:Y:S01]  /*153d0*/  FMUL.FTZ R23, R42, R147 ;  /* 0x000000932a177220 */ /* 0x000fe20000410000 */
[----:B------:R-:W-:Y:S01]  /*153e0*/  MUFU.EX2 R164, R164 ;  /* 0x000000a400a47308 */ /* 0x000fe20000000800 */
[----:B------:R-:W-:Y:S02]  /*153f0*/  FMUL.FTZ R111, R40, R111 ;  /* 0x0000006f286f7220 */ /* 0x000fe40000410000 */
[C---:B------:R-:W-:Y:S02]  /*15400*/  FMUL.FTZ R112, R43.reuse, R112 ;  /* 0x000000702b707220 */ /* 0x040fe40000410000 */
[----:B------:R-:W-:Y:S01]  /*15410*/  FMUL.FTZ R113, R43, R113 ;  /* 0x000000712b717220 */ /* 0x000fe20000410000 */
[-C--:B------:R-:W-:Y:S03]  /*15420*/  HMMA.16816.F32 R20, R48, R32.reuse, R20 ;  /* 0x000000203014723c */ /* 0x080fe60000001814 */
[C---:B------:R-:W-:Y:S01]  /*15430*/  FMUL.FTZ R114, R42.reuse, R114 ;  /* 0x000000722a727220 */ /* 0x040fe20000410000 */
[----:B------:R-:W-:Y:S01]  /*15440*/  MUFU.EX2 R165, R165 ;  /* 0x000000a500a57308 */ /* 0x000fe20000000800 */
[----:B------:R-:W-:Y:S02]  /*15450*/  FMUL.FTZ R115, R42, R115 ;  /* 0x000000732a737220 */ /* 0x000fe40000410000 */
[--C-:B------:R-:W-:Y:S01]  /*15460*/  FFMA.FTZ R203, R203, c[0x0][0x2d0], -R95.reuse ;  /* 0x0000b400cbcb7a23 */ /* 0x100fe2000001085f */
[C---:B------:R-:W-:Y:S04]  /*15470*/  HMMA.16816.F32 R24, R52.reuse, R32, R24 ;  /* 0x000000203418723c */ /* 0x040fe80000001818 */
[----:B------:R-:W-:Y:S02]  /*15480*/  FFMA.FTZ R205, R205, c[0x0][0x2d0], -R95 ;  /* 0x0000b400cdcd7a23 */ /* 0x000fe4000001085f */
[----:B------:R-:W-:Y:S01]  /*15490*/  MUFU.EX2 R137, R137 ;  /* 0x0000008900897308 */ /* 0x000fe20000000800 */
[--C-:B------:R-:W-:Y:S02]  /*154a0*/  FFMA.FTZ R32, R28, c[0x0][0x2d0], -R170.reuse ;  /* 0x0000b4001c207a23 */ /* 0x100fe400000108aa */
[----:B------:R-:W-:Y:S03]  /*154b0*/  FMUL.FTZ R28, R41, R136 ;  /* 0x00000088291c7220 */ /* 0x000fe60000410000 */
[----:B------:R-:W-:Y:S02]  /*154c0*/  FMUL.FTZ R33, R43, R133 ;  /* 0x000000852b217220 */ /* 0x000fe40000410000 */
[----:B------:R-:W-:Y:S02]  /*154d0*/  FFMA.FTZ R133, R167, c[0x0][0x2d0], -R170 ;  /* 0x0000b400a7857a23 */ /* 0x000fe400000108aa */
[-C--:B------:R-:W-:Y:S01]  /*154e0*/  HMMA.16816.F32 R28, R52, R34.reuse, R28 ;  /* 0x00000022341c723c */ /* 0x080fe2000000181c */
[----:B------:R2:W4:Y:S02]  /*154f0*/  MUFU.EX2 R136, R32 ;  /* 0x0000002000887308 */ /* 0x0005240000000800 */
[----:B------:R-:W-:Y:S02]  /*15500*/  FFMA.FTZ R167, R64, c[0x0][0x2d0], -R173 ;  /* 0x0000b40040a77a23 */ /* 0x000fe400000108ad */
[--C-:B------:R-:W-:Y:S02]  /*15510*/  FFMA.FTZ R208, R208, c[0x0][0x2d0], -R95.reuse ;  /* 0x0000b400d0d07a23 */ /* 0x100fe4000001085f */
[--C-:B------:R-:W-:Y:S01]  /*15520*/  FFMA.FTZ R211, R211, c[0x0][0x2d0], -R95.reuse ;  /* 0x0000b400d3d37a23 */ /* 0x100fe2000001085f */
[C---:B------:R-:W-:Y:S03]  /*15530*/  HMMA.16816.F32 R100, R48.reuse, R34, R100 ;  /* 0x000000223064723c */ /* 0x040fe60000001864 */
[----:B------:R-:W-:Y:S01]  /*15540*/  MUFU.EX2 R133, R133 ;  /* 0x0000008500857308 */ /* 0x000fe20000000800 */
[--C-:B------:R-:W-:Y:S02]  /*15550*/  FFMA.FTZ R249, R249, c[0x0][0x2d0], -R95.reuse ;  /* 0x0000b400f9f97a23 */ /* 0x100fe4000001085f */
[--C-:B------:R-:W-:Y:S02]  /*15560*/  FFMA.FTZ R245, R245, c[0x0][0x2d0], -R95.reuse ;  /* 0x0000b400f5f57a23 */ /* 0x100fe4000001085f */
[C---:B------:R-:W-:Y:S04]  /*15570*/  FMUL.FTZ R34, R42.reuse, R134 ;  /* 0x000000862a227220 */ /* 0x040fe80000410000 */
[----:B------:R-:W-:Y:S01]  /*15580*/  FMUL.FTZ R35, R42, R135 ;  /* 0x000000872a237220 */ /* 0x000fe20000410000 */
[----:B------:R-:W-:Y:S01]  /*15590*/  MUFU.EX2 R166, R166 ;  /* 0x000000a600a67308 */ /* 0x000fe20000000800 */
[----:B------:R-:W-:Y:S02]  /*155a0*/  FFMA.FTZ R134, R63, c[0x0][0x2d0], -R174 ;  /* 0x0000b4003f867a23 */ /* 0x000fe400000108ae */
[--C-:B------:R-:W-:Y:S02]  /*155b0*/  FFMA.FTZ R135, R61, c[0x0][0x2d0], -R95.reuse ;  /* 0x0000b4003d877a23 */ /* 0x100fe4000001085f */
[----:B--2---:R-:W-:Y:S02]  /*155c0*/  FMUL.FTZ R32, R43, R132 ;  /* 0x000000842b207220 */ /* 0x004fe40000410000 */
[--C-:B------:R-:W-:Y:S02]  /*155d0*/  FFMA.FTZ R209, R209, c[0x0][0x2d0], -R95.reuse ;  /* 0x0000b400d1d17a23 */ /* 0x100fe4000001085f */
[----:B------:R-:W-:Y:S01]  /*155e0*/  FFMA.FTZ R206, R206, c[0x0][0x2d0], -R95 ;  /* 0x0000b400cece7a23 */ /* 0x000fe2000001085f */
[----:B------:R2:W5:Y:S01]  /*155f0*/  MUFU.EX2 R132, R62 ;  /* 0x0000003e00847308 */ /* 0x0005620000000800 */
[--C-:B------:R-:W-:Y:S01]  /*15600*/  FFMA.FTZ R178, R178, c[0x0][0x2d0], -R173.reuse ;  /* 0x0000b400b2b27a23 */ /* 0x100fe200000108ad */
[-C--:B---3--:R-:W-:Y:S03]  /*15610*/  HMMA.16816.F32 R32, R48, R36.reuse, R32 ;  /* 0x000000243020723c */ /* 0x088fe60000001820 */
[----:B------:R-:W-:Y:S02]  /*15620*/  FFMA.FTZ R177, R177, c[0x0][0x2d0], -R173 ;  /* 0x0000b400b1b17a23 */ /* 0x000fe400000108ad */
[--C-:B------:R-:W-:Y:S02]  /*15630*/  FFMA.FTZ R188, R188, c[0x0][0x2d0], -R170.reuse ;  /* 0x0000b400bcbc7a23 */ /* 0x100fe400000108aa */
[--C-:B------:R-:W-:Y:S01]  /*15640*/  FFMA.FTZ R184, R184, c[0x0][0x2d0], -R170.reuse ;  /* 0x0000b400b8b87a23 */ /* 0x100fe200000108aa */
[C---:B------:R-:W-:Y:S01]  /*15650*/  HMMA.16816.F32 R104, R52.reuse, R36, R104 ;  /* 0x000000243468723c */ /* 0x040fe20000001868 */
[----:B------:R-:W-:Y:S03]  /*15660*/  MUFU.EX2 R135, R135 ;  /* 0x0000008700877308 */ /* 0x000fe60000000800 */
[--C-:B------:R-:W-:Y:S02]  /*15670*/  FFMA.FTZ R182, R182, c[0x0][0x2d0], -R170.reuse ;  /* 0x0000b400b6b67a23 */ /* 0x100fe400000108aa */
[----:B------:R-:W-:Y:S02]  /*15680*/  FFMA.FTZ R180, R180, c[0x0][0x2d0], -R170 ;  /* 0x0000b400b4b47a23 */ /* 0x000fe400000108aa */
[-C--:B------:R-:W-:Y:S03]  /*15690*/  HMMA.16816.F32 R108, R52, R38.reuse, R108 ;  /* 0x00000026346c723c */ /* 0x080fe6000000186c */
[----:B------:R-:W-:Y:S01]  /*156a0*/  MUFU.EX2 R134, R134 ;  /* 0x0000008600867308 */ /* 0x000fe20000000800 */
[C---:B------:R-:W-:Y:S02]  /*156b0*/  FMUL.FTZ R36, R43.reuse, R128 ;  /* 0x000000802b247220 */ /* 0x040fe40000410000 */
[--C-:B------:R-:W-:Y:S02]  /*156c0*/  FFMA.FTZ R128, R60, c[0x0][0x2d0], -R95.reuse ;  /* 0x0000b4003c807a23 */ /* 0x100fe4000001085f */
[C---:B------:R-:W-:Y:S01]  /*156d0*/  HMMA.16816.F32 R112, R48.reuse, R38, R112 ;  /* 0x000000263070723c */ /* 0x040fe20000001870 */
[----:B--2---:R-:W2:Y:S03]  /*156e0*/  LDSM.16.MT88.4 R60, [R225+0x900] ;  /* 0x00090000e13c783b */ /* 0x004ea60000004200 */
[----:B------:R-:W-:Y:S01]  /*156f0*/  FMUL.FTZ R37, R43, R129 ;  /* 0x000000812b257220 */ /* 0x000fe20000410000 */
[----:B------:R-:W3:Y:S01]  /*15700*/  MUFU.EX2 R128, R128 ;  /* 0x0000008000807308 */ /* 0x000ee20000000800 */
[--C-:B------:R-:W-:Y:S02]  /*15710*/  FFMA.FTZ R129, R67, c[0x0][0x2d0], -R95.reuse ;  /* 0x0000b40043817a23 */ /* 0x100fe4000001085f */
[C---:B------:R-:W-:Y:S04]  /*15720*/  FMUL.FTZ R38, R42.reuse, R130 ;  /* 0x000000822a267220 */ /* 0x040fe80000410000 */
[----:B------:R-:W-:Y:S02]  /*15730*/  FMUL.FTZ R39, R42, R131 ;  /* 0x000000832a277220 */ /* 0x000fe40000410000 */
[--C-:B------:R-:W-:Y:S01]  /*15740*/  FFMA.FTZ R130, R66, c[0x0][0x2d0], -R95.reuse ;  /* 0x0000b40042827a23 */ /* 0x100fe2000001085f */
[----:B------:R-:W-:Y:S01]  /*15750*/  MUFU.EX2 R129, R129 ;  /* 0x0000008100817308 */ /* 0x000fe20000000800 */
[----:B------:R-:W-:Y:S01]  /*15760*/  LDSM.16.MT88.4 R64, [R219+0x900] ;  /* 0x00090000db40783b */ /* 0x000fe20000004200 */
[--C-:B------:R-:W-:Y:S02]  /*15770*/  FFMA.FTZ R131, R252, c[0x0][0x2d0], -R174.reuse ;  /* 0x0000b400fc837a23 */ /* 0x100fe400000108ae */
[-C--:B-1----:R-:W-:Y:S03]  /*15780*/  HMMA.16816.F32 R36, R48, R56.reuse, R36 ;  /* 0x000000383024723c */ /* 0x082fe60000001824 */
[--C-:B------:R-:W-:Y:S02]  /*15790*/  FFMA.FTZ R187, R187, c[0x0][0x2d0], -R95.reuse ;  /* 0x0000b400bbbb7a23 */ /* 0x100fe4000001085f */
[--C-:B------:R-:W-:Y:S01]  /*157a0*/  FFMA.FTZ R183, R183, c[0x0][0x2d0], -R95.reuse ;  /* 0x0000b400b7b77a23 */ /* 0x100fe2000001085f */
[----:B------:R-:W1:Y:S01]  /*157b0*/  MUFU.EX2 R130, R130 ;  /* 0x0000008200827308 */ /* 0x000e620000000800 */
[--C-:B------:R-:W-:Y:S01]  /*157c0*/  FFMA.FTZ R181, R181, c[0x0][0x2d0], -R95.reuse ;  /* 0x0000b400b5b57a23 */ /* 0x100fe2000001085f */
[C---:B------:R-:W-:Y:S04]  /*157d0*/  HMMA.16816.F32 R116, R52.reuse, R56, R116 ;  /* 0x000000383474723c */ /* 0x040fe80000001874 */
[----:B------:R-:W-:Y:S02]  /*157e0*/  FFMA.FTZ R179, R179, c[0x0][0x2d0], -R95 ;  /* 0x0000b400b3b37a23 */ /* 0x000fe4000001085f */
[--C-:B------:R-:W-:Y:S02]  /*157f0*/  FFMA.FTZ R172, R172, c[0x0][0x2d0], -R174.reuse ;  /* 0x0000b400acac7a23 */ /* 0x100fe400000108ae */
[-C--:B------:R-:W-:Y:S01]  /*15800*/  HMMA.16816.F32 R120, R52, R58.reuse, R120 ;  /* 0x0000003a3478723c */ /* 0x080fe20000001878 */
[----:B------:R-:W-:Y:S03]  /*15810*/  MUFU.EX2 R131, R131 ;  /* 0x0000008300837308 */ /* 0x000fe60000000800 */
[--C-:B------:R-:W-:Y:S02]  /*15820*/  FFMA.FTZ R168, R168, c[0x0][0x2d0], -R174.reuse ;  /* 0x0000b400a8a87a23 */ /* 0x100fe400000108ae */
[--C-:B------:R-:W-:Y:S01]  /*15830*/  FFMA.FTZ R171, R171, c[0x0][0x2d0], -R173.reuse ;  /* 0x0000b400abab7a23 */ /* 0x100fe200000108ad */
[----:B----4-:R-:W-:Y:S01]  /*15840*/  F2FP.PACK_AB R52, R137, R136 ;  /* 0x000000888934723e */ /* 0x010fe200000000ff */
[----:B------:R-:W-:Y:S01]  /*15850*/  HMMA.16816.F32 R124, R48, R58, R124 ;  /* 0x0000003a307c723c */ /* 0x000fe2000000187c */
[----:B------:R-:W4:Y:S02]  /*15860*/  LDSM.16.MT88.4 R56, [R220+0x900] ;  /* 0x00090000dc38783b */ /* 0x000f240000004200 */
[----:B------:R-:W-:Y:S01]  /*15870*/  MUFU.EX2 R167, R167 ;  /* 0x000000a700a77308 */ /* 0x000fe20000000800 */
[----:B-----5:R-:W-:Y:S01]  /*15880*/  F2FP.PACK_AB R54, R133, R132 ;  /* 0x000000848536723e */ /* 0x020fe200000000ff */
[--C-:B------:R-:W-:Y:S01]  /*15890*/  FFMA.FTZ R169, R169, c[0x0][0x2d0], -R173.reuse ;  /* 0x0000b400a9a97a23 */ /* 0x100fe200000108ad */
[----:B---3--:R-:W-:Y:S01]  /*158a0*/  F2FP.PACK_AB R53, R128, R135 ;  /* 0x000000878035723e */ /* 0x008fe200000000ff */
[--C-:B------:R-:W-:Y:S01]  /*158b0*/  FFMA.FTZ R96, R96, c[0x0][0x2d0], -R174.reuse ;  /* 0x0000b40060607a23 */ /* 0x100fe200000108ae */
[----:B------:R-:W-:Y:S01]  /*158c0*/  F2FP.PACK_AB R48, R84, R75 ;  /* 0x0000004b5430723e */ /* 0x000fe200000000ff */
[----:B------:R-:W-:Y:S03]  /*158d0*/  FFMA.FTZ R174, R97, c[0x0][0x2d0], -R174 ;  /* 0x0000b40061ae7a23 */ /* 0x000fe600000108ae */
[----:B------:R-:W-:Y:S01]  /*158e0*/  F2FP.PACK_AB R49, R85, R83 ;  /* 0x000000535531723e */ /* 0x000fe200000000ff */
[----:B------:R-:W-:Y:S01]  /*158f0*/  MUFU.EX2 R191, R191 ;  /* 0x000000bf00bf7308 */ /* 0x000fe20000000800 */
[----:B------:R-:W-:Y:S01]  /*15900*/  F2FP.PACK_AB R50, R87, R86 ;  /* 0x000000565732723e */ /* 0x000fe200000000ff */
[--C-:B------:R-:W-:Y:S01]  /*15910*/  FFMA.FTZ R97, R98, c[0x0][0x2d0], -R173.reuse ;  /* 0x0000b40062617a23 */ /* 0x100fe200000108ad */
[----:B------:R-:W-:Y:S01]  /*15920*/  F2FP.PACK_AB R51, R165, R164 ;  /* 0x000000a4a533723e */ /* 0x000fe200000000ff */
[----:B------:R-:W-:Y:S01]  /*15930*/  FFMA.FTZ R173, R99, c[0x0][0x2d0], -R173 ;  /* 0x0000b40063ad7a23 */ /* 0x000fe200000108ad */
[----:B-1----:R-:W-:Y:S01]  /*15940*/  F2FP.PACK_AB R55, R130, R129 ;  /* 0x000000818237723e */ /* 0x002fe200000000ff */
[--C-:B------:R-:W-:Y:S02]  /*15950*/  FFMA.FTZ R88, R88, c[0x0][0x2d0], -R170.reuse ;  /* 0x0000b40058587a23 */ /* 0x100fe400000108aa */
[--C-:B------:R-:W-:Y:S02]  /*15960*/  FFMA.FTZ R89, R89, c[0x0][0x2d0], -R170.reuse ;  /* 0x0000b40059597a23 */ /* 0x100fe400000108aa */
[-C--:B--2---:R-:W-:Y:S01]  /*15970*/  HMMA.16816.F32 R4, R48, R60.reuse, R4 ;  /* 0x0000003c3004723c */ /* 0x084fe20000001804 */
[----:B------:R-:W-:Y:S02]  /*15980*/  MUFU.EX2 R192, R192 ;  /* 0x000000c000c07308 */ /* 0x000fe40000000800 */
[--C-:B------:R-:W-:Y:S02]  /*15990*/  FFMA.FTZ R92, R92, c[0x0][0x2d0], -R170.reuse ;  /* 0x0000b4005c5c7a23 */ /* 0x100fe400000108aa */
[----:B------:R-:W-:Y:S02]  /*159a0*/  FFMA.FTZ R170, R93, c[0x0][0x2d0], -R170 ;  /* 0x0000b4005daa7a23 */ /* 0x000fe400000108aa */
[----:B------:R-:W-:Y:S01]  /*159b0*/  FFMA.FTZ R76, R43, R243, R76 ;  /* 0x000000f32b4c7223 */ /* 0x000fe2000001004c */
[C---:B------:R-:W-:Y:S03]  /*159c0*/  HMMA.16816.F32 R8, R52.reuse, R60, R8 ;  /* 0x0000003c3408723c */ /* 0x040fe60000001808 */
[----:B------:R-:W-:Y:S01]  /*159d0*/  MUFU.EX2 R193, R193 ;  /* 0x000000c100c17308 */ /* 0x000fe20000000800 */
[----:B------:R-:W-:Y:S02]  /*159e0*/  FFMA.FTZ R77, R41, R241, R77 ;  /* 0x000000f1294d7223 */ /* 0x000fe4000001004d */
[----:B------:R-:W-:Y:S02]  /*159f0*/  FADD.FTZ R76, R69, R76 ;  /* 0x0000004c454c7221 */ /* 0x000fe40000010000 */
[-C--:B------:R-:W-:Y:S04]  /*15a00*/  HMMA.16816.F32 R12, R52, R62.reuse, R12 ;  /* 0x0000003e340c723c */ /* 0x080fe8000000180c */
[----:B------:R-:W-:Y:S01]  /*15a10*/  FADD.FTZ R77, R71, R77 ;  /* 0x0000004d474d7221 */ /* 0x000fe20000010000 */
[----:B------:R-:W-:Y:S01]  /*15a20*/  MUFU.EX2 R194, R194 ;  /* 0x000000c200c27308 */ /* 0x000fe20000000800 */
[----:B------:R-:W-:Y:S02]  /*15a30*/  FADD.FTZ R76, R46, R76 ;  /* 0x0000004c2e4c7221 */ /* 0x000fe40000010000 */
[C---:B------:R-:W-:Y:S01]  /*15a40*/  HMMA.16816.F32 R16, R48.reuse, R62, R16 ;  /* 0x0000003e3010723c */ /* 0x040fe20000001810 */
[----:B------:R-:W1:Y:S03]  /*15a50*/  LDSM.16.MT88.4 R60, [R218+0x900] ;  /* 0x00090000da3c783b */ /* 0x000e660000004200 */
[----:B------:R-:W-:Y:S02]  /*15a60*/  FADD.FTZ R77, R70, R77 ;  /* 0x0000004d464d7221 */ /* 0x000fe40000010000 */
[----:B------:R-:W-:Y:S01]  /*15a70*/  FFMA.FTZ R82, R40, R240, R82 ;  /* 0x000000f028527223 */ /* 0x000fe20000010052 */
[----:B------:R-:W2:Y:S01]  /*15a80*/  MUFU.EX2 R195, R195 ;  /* 0x000000c300c37308 */ /* 0x000ea20000000800 */
[-C--:B----4-:R-:W-:Y:S04]  /*15a90*/  HMMA.16816.F32 R20, R48, R56.reuse, R20 ;  /* 0x000000383014723c */ /* 0x090fe80000001814 */
[----:B------:R-:W-:Y:S02]  /*15aa0*/  FADD.FTZ R76, R47, R76 ;  /* 0x0000004c2f4c7221 */ /* 0x000fe40000010000 */
[----:B------:R-:W-:Y:S02]  /*15ab0*/  FADD.FTZ R77, R74, R77 ;  /* 0x0000004d4a4d7221 */ /* 0x000fe40000010000 */
[C---:B------:R-:W-:Y:S01]  /*15ac0*/  HMMA.16816.F32 R24, R52.reuse, R56, R24 ;  /* 0x000000383418723c */ /* 0x040fe20000001818 */
[----:B------:R-:W3:Y:S03]  /*15ad0*/  MUFU.EX2 R197, R197 ;  /* 0x000000c500c57308 */ /* 0x000ee60000000800 */
[----:B------:R-:W-:Y:S02]  /*15ae0*/  FADD.FTZ R82, R81, R82 ;  /* 0x0000005251527221 */ /* 0x000fe40000010000 */
[----:B------:R-:W-:Y:S02]  /*15af0*/  FADD.FTZ R76, R75, R76 ;  /* 0x0000004c4b4c7221 */ /* 0x000fe40000010000 */
[-C--:B------:R-:W-:Y:S03]  /*15b00*/  HMMA.16816.F32 R28, R52, R58.reuse, R28 ;  /* 0x0000003a341c723c */ /* 0x080fe6000000181c */
[----:B------:R-:W-:Y:S01]  /*15b10*/  MUFU.EX2 R198, R198 ;  /* 0x000000c600c67308 */ /* 0x000fe20000000800 */
[----:B------:R-:W-:Y:S02]  /*15b20*/  FADD.FTZ R77, R136, R77 ;  /* 0x0000004d884d7221 */ /* 0x000fe40000010000 */
[----:B------:R-:W-:Y:S02]  /*15b30*/  FFMA.FTZ R78, R42, R242, R78 ;  /* 0x000000f22a4e7223 */ /* 0x000fe4000001004e */
[C---:B------:R-:W-:Y:S01]  /*15b40*/  HMMA.16816.F32 R100, R48.reuse, R58, R100 ;  /* 0x0000003a3064723c */ /* 0x040fe20000001864 */
[----:B------:R-:W4:Y:S03]  /*15b50*/  LDSM.16.MT88.4 R56, [R225+0x1100] ;  /* 0x00110000e138783b */ /* 0x000f260000004200 */
[----:B------:R-:W-:Y:S01]  /*15b60*/  FADD.FTZ R82, R80, R82 ;  /* 0x0000005250527221 */ /* 0x000fe20000010000 */
[----:B------:R-:W5:Y:S01]  /*15b70*/  MUFU.EX2 R199, R199 ;  /* 0x000000c700c77308 */ /* 0x000f620000000800 */
[----:B------:R-:W-:Y:S02]  /*15b80*/  FADD.FTZ R76, R84, R76 ;  /* 0x0000004c544c7221 */ /* 0x000fe40000010000 */
[-C--:B------:R-:W-:Y:S04]  /*15b90*/  HMMA.16816.F32 R32, R48, R64.reuse, R32 ;  /* 0x000000403020723c */ /* 0x080fe80000001820 */
[----:B------:R-:W-:Y:S02]  /*15ba0*/  FADD.FTZ R77, R137, R77 ;  /* 0x0000004d894d7221 */ /* 0x000fe40000010000 */
[----:B------:R-:W-:Y:S01]  /*15bb0*/  FADD.FTZ R78, R73, R78 ;  /* 0x0000004e494e7221 */ /* 0x000fe20000010000 */
[----:B------:R-:W-:Y:S01]  /*15bc0*/  MUFU.EX2 R203, R203 ;  /* 0x000000cb00cb7308 */ /* 0x000fe20000000800 */
[C---:B------:R-:W-:Y:S04]  /*15bd0*/  HMMA.16816.F32 R104, R52.reuse, R64, R104 ;  /* 0x000000403468723c */ /* 0x040fe80000001868 */
[----:B------:R-:W-:Y:S02]  /*15be0*/  FADD.FTZ R82, R79, R82 ;  /* 0x000000524f527221 */ /* 0x000fe40000010000 */
[----:B------:R-:W-:Y:S02]  /*15bf0*/  FADD.FTZ R76, R86, R76 ;  /* 0x0000004c564c7221 */ /* 0x000fe40000010000 */
[-C--:B------:R-:W-:Y:S01]  /*15c00*/  HMMA.16816.F32 R108, R52, R66.reuse, R108 ;  /* 0x00000042346c723c */ /* 0x080fe2000000186c */
[----:B------:R-:W2:Y:S03]  /*15c10*/  MUFU.EX2 R205, R205 ;  /* 0x000000cd00cd7308 */ /* 0x000ea60000000800 */
[----:B------:R-:W-:Y:S02]  /*15c20*/  FADD.FTZ R77, R132, R77 ;  /* 0x0000004d844d7221 */ /* 0x000fe40000010000 */
[----:B------:R-:W-:Y:S02]  /*15c30*/  FADD.FTZ R78, R68, R78 ;  /* 0x0000004e444e7221 */ /* 0x000fe40000010000 */
[C---:B------:R-:W-:Y:S01]  /*15c40*/  HMMA.16816.F32 R112, R48.reuse, R66, R112 ;  /* 0x000000423070723c */ /* 0x040fe20000001870 */
[----:B------:R-:W-:Y:S02]  /*15c50*/  LDSM.16.MT88.4 R64, [R219+0x1100] ;  /* 0x00110000db40783b */ /* 0x000fe40000004200 */
[----:B------:R-:W-:Y:S01]  /*15c60*/  MUFU.EX2 R208, R208 ;  /* 0x000000d000d07308 */ /* 0x000fe20000000800 */
[----:B------:R-:W-:Y:S02]  /*15c70*/  FADD.FTZ R82, R135, R82 ;  /* 0x0000005287527221 */ /* 0x000fe40000010000 */
[----:B------:R-:W-:Y:S02]  /*15c80*/  FADD.FTZ R76, R87, R76 ;  /* 0x0000004c574c7221 */ /* 0x000fe40000010000 */
[-C--:B-1----:R-:W-:Y:S04]  /*15c90*/  HMMA.16816.F32 R36, R48, R60.reuse, R36 ;  /* 0x0000003c3024723c */ /* 0x082fe80000001824 */
[----:B------:R-:W-:Y:S01]  /*15ca0*/  FADD.FTZ R133, R133, R77 ;  /* 0x0000004d85857221 */ /* 0x000fe20000010000 */
[----:B------:R-:W1:Y:S01]  /*15cb0*/  MUFU.EX2 R211, R211 ;  /* 0x000000d300d37308 */ /* 0x000e620000000800 */
[----:B------:R-:W-:Y:S02]  /*15cc0*/  FADD.FTZ R78, R72, R78 ;  /* 0x0000004e484e7221 */ /* 0x000fe40000010000 */
[C---:B------:R-:W-:Y:S04]  /*15cd0*/  HMMA.16816.F32 R116, R52.reuse, R60, R116 ;  /* 0x0000003c3474723c */ /* 0x040fe80000001874 */
[----:B------:R-:W-:Y:S02]  /*15ce0*/  FADD.FTZ R128, R128, R82 ;  /* 0x0000005280807221 */ /* 0x000fe40000010000 */
[----:B--2---:R-:W-:Y:S01]  /*15cf0*/  FADD.FTZ R133, R195, R133 ;  /* 0x00000085c3857221 */ /* 0x004fe20000010000 */
[----:B------:R-:W2:Y:S01]  /*15d00*/  MUFU.EX2 R201, R201 ;  /* 0x000000c900c97308 */ /* 0x000ea20000000800 */
[-C--:B------:R-:W-:Y:S04]  /*15d10*/  HMMA.16816.F32 R120, R52, R62.reuse, R120 ;  /* 0x0000003e3478723c */ /* 0x080fe80000001878 */
[----:B------:R-:W-:Y:S02]  /*15d20*/  FADD.FTZ R78, R83, R78 ;  /* 0x0000004e534e7221 */ /* 0x000fe40000010000 */
[----:B------:R-:W-:Y:S01]  /*15d30*/  FADD.FTZ R128, R129, R128 ;  /* 0x0000008081807221 */ /* 0x000fe20000010000 */
[----:B---3--:R-:W-:Y:S01]  /*15d40*/  F2FP.PACK_AB R52, R197, R195 ;  /* 0x000000c3c534723e */ /* 0x008fe200000000ff */
[----:B------:R-:W-:Y:S01]  /*15d50*/  HMMA.16816.F32 R124, R48, R62, R124 ;  /* 0x0000003e307c723c */ /* 0x000fe2000000187c */
[----:B------:R-:W3:Y:S01]  /*15d60*/  LDSM.16.MT88.4 R60, [R220+0x1100] ;  /* 0x00110000dc3c783b */ /* 0x000ee20000004200 */
[----:B------:R-:W2:Y:S02]  /*15d70*/  MUFU.EX2 R247, R247 ;  /* 0x000000f700f77308 */ /* 0x000ea40000000800 */
[----:B-----5:R-:W-:Y:S01]  /*15d80*/  F2FP.PACK_AB R54, R199, R198 ;  /* 0x000000c6c736723e */ /* 0x020fe200000000ff */
        /* <DEDUP_REMOVED lines=9> */
[----:B------:R-:W-:Y:S01]  /*15e20*/  F2FP.PACK_AB R51, R194, R193 ;  /* 0x000000c1c233723e */ /* 0x000fe200000000ff */
[----:B------:R-:W-:Y:S01]  /*15e30*/  FADD.FTZ R128, R130, R128 ;  /* 0x0000008082807221 */ /* 0x000fe20000010000 */
[----:B-1----:R-:W-:Y:S01]  /*15e40*/  F2FP.PACK_AB R55, R211, R208 ;  /* 0x000000d0d337723e */ /* 0x002fe200000000ff */
[----:B------:R-:W-:Y:S01]  /*15e50*/  FADD.FTZ R78, R164, R78 ;  /* 0x0000004ea44e7221 */ /* 0x000fe20000010000 */
[----:B------:R-:W-:Y:S01]  /*15e60*/  MOV R164, R44 ;  /* 0x0000002c00a47202 */ /* 0x000fe20000000f00 */
[----:B------:R-:W-:Y:S02]  /*15e70*/  FADD.FTZ R131, R191, R131 ;  /* 0x00000083bf837221 */ /* 0x000fe40000010000 */
[-C--:B----4-:R-:W-:Y:S01]  /*15e80*/  HMMA.16816.F32 R4, R48, R56.reuse, R4 ;  /* 0x000000383004723c */ /* 0x090fe20000001804 */
[----:B------:R-:W-:Y:S02]  /*15e90*/  MUFU.EX2 R248, R248 ;  /* 0x000000f800f87308 */ /* 0x000fe40000000800 */
[----:B------:R-:W-:Y:S02]  /*15ea0*/  FADD.FTZ R128, R203, R128 ;  /* 0x00000080cb807221 */ /* 0x000fe40000010000 */
[----:B------:R-:W-:Y:S01]  /*15eb0*/  FADD.FTZ R78, R165, R78 ;  /* 0x0000004ea54e7221 */ /* 0x000fe20000010000 */
[----:B------:R-:W-:Y:S01]  /*15ec0*/  MOV R165, R0 ;  /* 0x0000000000a57202 */ /* 0x000fe20000000f00 */
[----:B------:R-:W-:Y:S01]  /*15ed0*/  FADD.FTZ R131, R192, R131 ;  /* 0x00000083c0837221 */ /* 0x000fe20000010000 */
[C---:B------:R-:W-:Y:S03]  /*15ee0*/  HMMA.16816.F32 R8, R52.reuse, R56, R8 ;  /* 0x000000383408723c */ /* 0x040fe60000001808 */
[----:B------:R-:W1:Y:S01]  /*15ef0*/  MUFU.EX2 R200, R200 ;  /* 0x000000c800c87308 */ /* 0x000e620000000800 */
[----:B------:R-:W-:Y:S02]  /*15f00*/  FADD.FTZ R128, R205, R128 ;  /* 0x00000080cd807221 */ /* 0x000fe40000010000 */
[----:B------:R-:W-:Y:S01]  /*15f10*/  FADD.FTZ R78, R166, R78 ;  /* 0x0000004ea64e7221 */ /* 0x000fe20000010000 */
[----:B------:R-:W-:Y:S01]  /*15f20*/  MOV R166, R2 ;  /* 0x0000000200a67202 */ /* 0x000fe20000000f00 */
[-C--:B------:R-:W-:Y:S04]  /*15f30*/  HMMA.16816.F32 R12, R52, R58.reuse, R12 ;  /* 0x0000003a340c723c */ /* 0x080fe8000000180c */
[----:B--2---:R-:W-:Y:S01]  /*15f40*/  FADD.FTZ R131, R201, R131 ;  /* 0x00000083c9837221 */ /* 0x004fe20000010000 */
[----:B------:R-:W2:Y:S01]  /*15f50*/  MUFU.EX2 R196, R196 ;  /* 0x000000c400c47308 */ /* 0x000ea20000000800 */
[----:B------:R-:W-:Y:S02]  /*15f60*/  FADD.FTZ R128, R208, R128 ;  /* 0x00000080d0807221 */ /* 0x000fe40000010000 */
[C---:B------:R-:W-:Y:S01]  /*15f70*/  HMMA.16816.F32 R16, R48.reuse, R58, R16 ;  /* 0x0000003a3010723c */ /* 0x040fe20000001810 */
[----:B------:R-:W4:Y:S03]  /*15f80*/  LDSM.16.MT88.4 R56, [R218+0x1100] ;  /* 0x00110000da38783b */ /* 0x000f260000004200 */
[----:B------:R-:W-:Y:S01]  /*15f90*/  FADD.FTZ R78, R167, R78 ;  /* 0x0000004ea74e7221 */ /* 0x000fe20000010000 */
[----:B------:R-:W-:Y:S01]  /*15fa0*/  MOV R167, R3 ;  /* 0x0000000300a77202 */ /* 0x000fe20000000f00 */
[----:B------:R-:W-:Y:S01]  /*15fb0*/  FADD.FTZ R131, R247, R131 ;  /* 0x00000083f7837221 */ /* 0x000fe20000010000 */
[----:B------:R-:W-:Y:S01]  /*15fc0*/  MUFU.EX2 R204, R204 ;  /* 0x000000cc00cc7308 */ /* 0x000fe20000000800 */
[-C--:B---3--:R-:W-:Y:S04]  /*15fd0*/  HMMA.16816.F32 R20, R48, R60.reuse, R20 ;  /* 0x0000003c3014723c */ /* 0x088fe80000001814 */
[----:B------:R-:W-:Y:S02]  /*15fe0*/  FADD.FTZ R128, R211, R128 ;  /* 0x00000080d3807221 */ /* 0x000fe40000010000 */
[----:B------:R-:W-:Y:S02]  /*15ff0*/  FADD.FTZ R78, R193, R78 ;  /* 0x0000004ec14e7221 */ /* 0x000fe40000010000 */
[C---:B------:R-:W-:Y:S01]  /*16000*/  HMMA.16816.F32 R24, R52.reuse, R60, R24 ;  /* 0x0000003c3418723c */ /* 0x040fe20000001818 */
[----:B------:R-:W-:Y:S03]  /*16010*/  MUFU.EX2 R202, R202 ;  /* 0x000000ca00ca7308 */ /* 0x000fe60000000800 */
[----:B------:R-:W-:Y:S02]  /*16020*/  FADD.FTZ R197, R198, R197 ;  /* 0x000000c5c6c57221 */ /* 0x000fe40000010000 */
[----:B-1----:R-:W-:Y:S02]  /*16030*/  FADD.FTZ R131, R200, R131 ;  /* 0x00000083c8837221 */ /* 0x002fe40000010000 */
[-C--:B------:R-:W-:Y:S03]  /*16040*/  HMMA.16816.F32 R28, R52, R62.reuse, R28 ;  /* 0x0000003e341c723c */ /* 0x080fe6000000181c */
[----:B------:R-:W1:Y:S01]  /*16050*/  MUFU.EX2 R250, R250 ;  /* 0x000000fa00fa7308 */ /* 0x000e620000000800 */
[----:B------:R-:W-:Y:S02]  /*16060*/  FADD.FTZ R78, R194, R78 ;  /* 0x0000004ec24e7221 */ /* 0x000fe40000010000 */
[----:B------:R-:W-:Y:S02]  /*16070*/  FADD.FTZ R197, R199, R197 ;  /* 0x000000c5c7c57221 */ /* 0x000fe40000010000 */
[C---:B------:R-:W-:Y:S01]  /*16080*/  HMMA.16816.F32 R100, R48.reuse, R62, R100 ;  /* 0x0000003e3064723c */ /* 0x040fe20000001864 */
[----:B------:R-:W3:Y:S03]  /*16090*/  LDSM.16.MT88.4 R60, [R225+0x1900] ;  /* 0x00190000e13c783b */ /* 0x000ee60000004200 */
[----:B--2---:R-:W-:Y:S01]  /*160a0*/  FADD.FTZ R131, R196, R131 ;  /* 0x00000083c4837221 */ /* 0x004fe20000010000 */
[----:B------:R-:W2:Y:S01]  /*160b0*/  MUFU.EX2 R246, R246 ;  /* 0x000000f600f67308 */ /* 0x000ea20000000800 */
[----:B------:R-:W-:Y:S02]  /*160c0*/  FADD.FTZ R78, R251, R78 ;  /* 0x0000004efb4e7221 */ /* 0x000fe40000010000 */
[-C--:B------:R-:W-:Y:S04]  /*160d0*/  HMMA.16816.F32 R32, R48, R64.reuse, R32 ;  /* 0x000000403020723c */ /* 0x080fe80000001820 */
[----:B------:R-:W-:Y:S03]  /*160e0*/  FADD.FTZ R78, R248, R78 ;  /* 0x0000004ef84e7221 */ /* 0x000fe60000010000 */
[----:B------:R-:W5:Y:S01]  /*160f0*/  MUFU.EX2 R210, R210 ;  /* 0x000000d200d27308 */ /* 0x000f620000000800 */
[C---:B------:R-:W-:Y:S04]  /*16100*/  HMMA.16816.F32 R104, R52.reuse, R64, R104 ;  /* 0x000000403468723c */ /* 0x040fe80000001868 */
[----:B-1----:R-:W-:Y:S02]  /*16110*/  FADD.FTZ R197, R250, R197 ;  /* 0x000000c5fac57221 */ /* 0x002fe40000010000 */
[----:B------:R-:W-:Y:S02]  /*16120*/  FADD.FTZ R78, R204, R78 ;  /* 0x0000004ecc4e7221 */ /* 0x000fe40000010000 */
[-C--:B------:R-:W-:Y:S01]  /*16130*/  HMMA.16816.F32 R108, R52, R66.reuse, R108 ;  /* 0x00000042346c723c */ /* 0x080fe2000000186c */
[----:B------:R-:W1:Y:S03]  /*16140*/  MUFU.EX2 R207, R207 ;  /* 0x000000cf00cf7308 */ /* 0x000e660000000800 */
[----:B------:R-:W-:Y:S02]  /*16150*/  FADD.FTZ R78, R202, R78 ;  /* 0x0000004eca4e7221 */ /* 0x000fe40000010000 */
[----:B--2---:R-:W-:Y:S02]  /*16160*/  FADD.FTZ R197, R246, R197 ;  /* 0x000000c5f6c57221 */ /* 0x004fe40000010000 */
[C---:B------:R-:W-:Y:S01]  /*16170*/  HMMA.16816.F32 R112, R48.reuse, R66, R112 ;  /* 0x000000423070723c */ /* 0x040fe20000001870 */
[----:B------:R-:W-:Y:S02]  /*16180*/  LDSM.16.MT88.4 R64, [R219+0x1900] ;  /* 0x00190000db40783b */ /* 0x000fe40000004200 */
[----:B------:R-:W2:Y:S01]  /*16190*/  MUFU.EX2 R249, R249 ;  /* 0x000000f900f97308 */ /* 0x000ea20000000800 */
[----:B-----5:R-:W-:Y:S04]  /*161a0*/  FADD.FTZ R197, R210, R197 ;  /* 0x000000c5d2c57221 */ /* 0x020fe80000010000 */
[-C--:B----4-:R-:W-:Y:S05]  /*161b0*/  HMMA.16816.F32 R36, R48, R56.reuse, R36 ;  /* 0x000000383024723c */ /* 0x090fea0000001824 */
[----:B------:R-:W4:Y:S03]  /*161c0*/  MUFU.EX2 R245, R245 ;  /* 0x000000f500f57308 */ /* 0x000f260000000800 */
[C---:B------:R-:W-:Y:S04]  /*161d0*/  HMMA.16816.F32 R116, R52.reuse, R56, R116 ;  /* 0x000000383474723c */ /* 0x040fe80000001874 */
[----:B-1----:R-:W-:Y:S03]  /*161e0*/  FADD.FTZ R197, R207, R197 ;  /* 0x000000c5cfc57221 */ /* 0x002fe60000010000 */
[----:B------:R-:W-:Y:S01]  /*161f0*/  MUFU.EX2 R209, R209 ;  /* 0x000000d100d17308 */ /* 0x000fe20000000800 */
[-C--:B------:R-:W-:Y:S04]  /*16200*/  HMMA.16816.F32 R120, R52, R58.reuse, R120 ;  /* 0x0000003a3478723c */ /* 0x080fe80000001878 */
[----:B--2---:R-:W-:Y:S03]  /*16210*/  FADD.FTZ R128, R249, R128 ;  /* 0x00000080f9807221 */ /* 0x004fe60000010000 */
[----:B------:R-:W-:Y:S01]  /*16220*/  F2FP.PACK_AB R52, R246, R250 ;  /* 0x000000faf634723e */ /* 0x000fe200000000ff */
[----:B------:R-:W-:Y:S01]  /*16230*/  HMMA.16816.F32 R124, R48, R58, R124 ;  /* 0x0000003a307c723c */ /* 0x000fe2000000187c */
[----:B------:R-:W1:Y:S01]  /*16240*/  MUFU.EX2 R206, R206 ;  /* 0x000000ce00ce7308 */ /* 0x000e620000000800 */
[----:B------:R-:W2:Y:S02]  /*16250*/  LDSM.16.MT88.4 R56, [R220+0x1900] ;  /* 0x00190000dc38783b */ /* 0x000ea40000004200 */
[----:B------:R-:W-:Y:S01]  /*16260*/  F2FP.PACK_AB R54, R207, R210 ;  /* 0x000000d2cf36723e */ /* 0x000fe200000000ff */
[C---:B----4-:R-:W-:Y:S01]  /*16270*/  FADD.FTZ R128, R245.reuse, R128 ;  /* 0x00000080f5807221 */ /* 0x050fe20000010000 */
[----:B------:R-:W-:Y:S02]  /*16280*/  F2FP.PACK_AB R53, R245, R249 ;  /* 0x000000f9f535723e */ /* 0x000fe400000000ff */
[----:B------:R-:W-:Y:S03]  /*16290*/  F2FP.PACK_AB R48, R247, R201 ;  /* 0x000000c9f730723e */ /* 0x000fe600000000ff */
[----:B------:R-:W-:Y:S01]  /*162a0*/  MUFU.EX2 R190, R190 ;  /* 0x000000be00be7308 */ /* 0x000fe20000000800 */
[----:B------:R-:W-:Y:S02]  /*162b0*/  F2FP.PACK_AB R49, R248, R251 ;  /* 0x000000fbf831723e */ /* 0x000fe400000000ff */
[----:B------:R-:W-:Y:S02]  /*162c0*/  F2FP.PACK_AB R50, R196, R200 ;  /* 0x000000c8c432723e */ /* 0x000fe400000000ff */
[----:B------:R-:W-:Y:S05]  /*162d0*/  F2FP.PACK_AB R51, R202, R204 ;  /* 0x000000ccca33723e */ /* 0x000fea00000000ff */
[----:B------:R-:W-:Y:S02]  /*162e0*/  MUFU.EX2 R185, R185 ;  /* 0x000000b900b97308 */ /* 0x000fe40000000800 */
[-C--:B---3--:R-:W-:Y:S03]  /*162f0*/  HMMA.16816.F32 R4, R48, R60.reuse, R4 ;  /* 0x0000003c3004723c */ /* 0x088fe60000001804 */
[C---:B-1----:R-:W-:Y:S01]  /*16300*/  F2FP.PACK_AB R55, R206.reuse, R209 ;  /* 0x000000d1ce37723e */ /* 0x042fe200000000ff */
[----:B------:R-:W-:Y:S04]  /*16310*/  FADD.FTZ R209, R209, R128 ;  /* 0x00000080d1d17221 */ /* 0x000fe80000010000 */
[----:B------:R-:W1:Y:S01]  /*16320*/  MUFU.EX2 R189, R189 ;  /* 0x000000bd00bd7308 */ /* 0x000e620000000800 */
[----:B------:R-:W-:Y:S01]  /*16330*/  FADD.FTZ R209, R206, R209 ;  /* 0x000000d1ced17221 */ /* 0x000fe20000010000 */
[C---:B------:R-:W-:Y:S08]  /*16340*/  HMMA.16816.F32 R8, R52.reuse, R60, R8 ;  /* 0x0000003c3408723c */ /* 0x040ff00000001808 */
[-C--:B------:R-:W-:Y:S01]  /*16350*/  HMMA.16816.F32 R12, R52, R62.reuse, R12 ;  /* 0x0000003e340c723c */ /* 0x080fe2000000180c */
[----:B------:R-:W3:Y:S07]  /*16360*/  MUFU.EX2 R186, R186 ;  /* 0x000000ba00ba7308 */ /* 0x000eee0000000800 */
[C---:B------:R-:W-:Y:S01]  /*16370*/  HMMA.16816.F32 R16, R48.reuse, R62, R16 ;  /* 0x0000003e3010723c */ /* 0x040fe20000001810 */
[----:B------:R-:W4:Y:S02]  /*16380*/  LDSM.16.MT88.4 R60, [R218+0x1900] ;  /* 0x00190000da3c783b */ /* 0x000f240000004200 */
[----:B------:R-:W-:Y:S01]  /*16390*/  MUFU.EX2 R176, R176 ;  /* 0x000000b000b07308 */ /* 0x000fe20000000800 */
[----:B-1----:R-:W-:Y:S04]  /*163a0*/  FADD.FTZ R78, R189, R78 ;  /* 0x0000004ebd4e7221 */ /* 0x002fe80000010000 */
[-C--:B--2---:R-:W-:Y:S05]  /*163b0*/  HMMA.16816.F32 R20, R48, R56.reuse, R20 ;  /* 0x000000383014723c */ /* 0x084fea0000001814 */
[----:B------:R-:W-:Y:S03]  /*163c0*/  MUFU.EX2 R175, R175 ;  /* 0x000000af00af7308 */ /* 0x000fe60000000800 */
[C---:B------:R-:W-:Y:S04]  /*163d0*/  HMMA.16816.F32 R24, R52.reuse, R56, R24 ;  /* 0x000000383418723c */ /* 0x040fe80000001818 */
[----:B---3--:R-:W-:Y:S03]  /*163e0*/  FADD.FTZ R78, R186, R78 ;  /* 0x0000004eba4e7221 */ /* 0x008fe60000010000 */
[----:B------:R-:W1:Y:S01]  /*163f0*/  MUFU.EX2 R178, R178 ;  /* 0x000000b200b27308 */ /* 0x000e620000000800 */
[-C--:B------:R-:W-:Y:S08]  /*16400*/  HMMA.16816.F32 R28, R52, R58.reuse, R28 ;  /* 0x0000003a341c723c */ /* 0x080ff0000000181c */
[C---:B------:R-:W-:Y:S01]  /*16410*/  HMMA.16816.F32 R100, R48.reuse, R58, R100 ;  /* 0x0000003a3064723c */ /* 0x040fe20000001864 */
[----:B------:R-:W2:Y:S01]  /*16420*/  LDSM.16.MT88.4 R56, [R225+0x2100] ;  /* 0x00210000e138783b */ /* 0x000ea20000004200 */
[----:B------:R-:W3:Y:S06]  /*16430*/  MUFU.EX2 R177, R177 ;  /* 0x000000b100b17308 */ /* 0x000eec0000000800 */
[-C--:B------:R-:W-:Y:S04]  /*16440*/  HMMA.16816.F32 R32, R48, R64.reuse, R32 ;  /* 0x000000403020723c */ /* 0x080fe80000001820 */
[----:B------:R-:W5:Y:S01]  /*16450*/  MUFU.EX2 R188, R188 ;  /* 0x000000bc00bc7308 */ /* 0x000f620000000800 */
[----:B-1----:R-:W-:Y:S03]  /*16460*/  FADD.FTZ R78, R178, R78 ;  /* 0x0000004eb24e7221 */ /* 0x002fe60000010000 */
[C---:B------:R-:W-:Y:S06]  /*16470*/  HMMA.16816.F32 R104, R52.reuse, R64, R104 ;  /* 0x000000403468723c */ /* 0x040fec0000001868 */
[----:B------:R-:W1:Y:S02]  /*16480*/  MUFU.EX2 R184, R184 ;  /* 0x000000b800b87308 */ /* 0x000e640000000800 */
[-C--:B------:R-:W-:Y:S04]  /*16490*/  HMMA.16816.F32 R108, R52, R66.reuse, R108 ;  /* 0x00000042346c723c */ /* 0x080fe8000000186c */
[----:B---3--:R-:W-:Y:S04]  /*164a0*/  FADD.FTZ R78, R177, R78 ;  /* 0x0000004eb14e7221 */ /* 0x008fe80000010000 */
[C---:B------:R-:W-:Y:S01]  /*164b0*/  HMMA.16816.F32 R112, R48.reuse, R66, R112 ;  /* 0x000000423070723c */ /* 0x040fe20000001870 */
[----:B------:R-:W-:Y:S01]  /*164c0*/  LDSM.16.MT88.4 R64, [R219+0x2100] ;  /* 0x00210000db40783b */ /* 0x000fe20000004200 */
[----:B------:R-:W3:Y:S02]  /*164d0*/  MUFU.EX2 R182, R182 ;  /* 0x000000b600b67308 */ /* 0x000ee40000000800 */
[----:B-----5:R-:W-:Y:S04]  /*164e0*/  FADD.FTZ R197, R188, R197 ;  /* 0x000000c5bcc57221 */ /* 0x020fe80000010000 */
[-C--:B----4-:R-:W-:Y:S04]  /*164f0*/  HMMA.16816.F32 R36, R48, R60.reuse, R36 ;  /* 0x0000003c3024723c */ /* 0x090fe80000001824 */
[----:B------:R-:W4:Y:S01]  /*16500*/  MUFU.EX2 R180, R180 ;  /* 0x000000b400b47308 */ /* 0x000f220000000800 */
[----:B-1----:R-:W-:Y:S03]  /*16510*/  FADD.FTZ R197, R184, R197 ;  /* 0x000000c5b8c57221 */ /* 0x002fe60000010000 */
[C---:B------:R-:W-:Y:S06]  /*16520*/  HMMA.16816.F32 R116, R52.reuse, R60, R116 ;  /* 0x0000003c3474723c */ /* 0x040fec0000001874 */
[----:B------:R-:W1:Y:S02]  /*16530*/  MUFU.EX2 R187, R187 ;  /* 0x000000bb00bb7308 */ /* 0x000e640000000800 */
[-C--:B------:R-:W-:Y:S04]  /*16540*/  HMMA.16816.F32 R120, R52, R62.reuse, R120 ;  /* 0x0000003e3478723c */ /* 0x080fe80000001878 */
[----:B---3--:R-:W-:Y:S03]  /*16550*/  FADD.FTZ R197, R182, R197 ;  /* 0x000000c5b6c57221 */ /* 0x008fe60000010000 */
[----:B------:R-:W-:Y:S01]  /*16560*/  F2FP.PACK_AB R52, R184, R188 ;  /* 0x000000bcb834723e */ /* 0x000fe200000000ff */
[----:B------:R-:W-:Y:S01]  /*16570*/  HMMA.16816.F32 R124, R48, R62, R124 ;  /* 0x0000003e307c723c */ /* 0x000fe2000000187c */
[----:B------:R-:W3:Y:S01]  /*16580*/  MUFU.EX2 R183, R183 ;  /* 0x000000b700b77308 */ /* 0x000ee20000000800 */
[----:B------:R-:W5:Y:S02]  /*16590*/  LDSM.16.MT88.4 R60, [R220+0x2100] ;  /* 0x00210000dc3c783b */ /* 0x000f640000004200 */
[C---:B----4-:R-:W-:Y:S01]  /*165a0*/  F2FP.PACK_AB R54, R180.reuse, R182 ;  /* 0x000000b6b436723e */ /* 0x050fe200000000ff */
[----:B------:R-:W-:Y:S02]  /*165b0*/  FADD.FTZ R197, R180, R197 ;  /* 0x000000c5b4c57221 */ /* 0x000fe40000010000 */
[----:B------:R-:W-:Y:S01]  /*165c0*/  F2FP.PACK_AB R48, R185, R190 ;  /* 0x000000beb930723e */ /* 0x000fe200000000ff */
[----:B------:R-:W-:Y:S01]  /*165d0*/  FADD.FTZ R190, R190, R131 ;  /* 0x00000083bebe7221 */ /* 0x000fe20000010000 */
[----:B------:R-:W-:Y:S02]  /*165e0*/  F2FP.PACK_AB R49, R186, R189 ;  /* 0x000000bdba31723e */ /* 0x000fe400000000ff */
[----:B------:R-:W4:Y:S01]  /*165f0*/  MUFU.EX2 R181, R181 ;  /* 0x000000b500b57308 */ /* 0x000f220000000800 */
[----:B------:R-:W-:Y:S01]  /*16600*/  F2FP.PACK_AB R50, R175, R176 ;  /* 0x000000b0af32723e */ /* 0x000fe200000000ff */
[----:B------:R-:W-:Y:S01]  /*16610*/  FADD.FTZ R190, R185, R190 ;  /* 0x000000beb9be7221 */ /* 0x000fe20000010000 */
[----:B------:R-:W-:Y:S01]  /*16620*/  F2FP.PACK_AB R51, R177, R178 ;  /* 0x000000b2b133723e */ /* 0x000fe200000000ff */
[----:B-1----:R-:W-:Y:S02]  /*16630*/  FADD.FTZ R209, R187, R209 ;  /* 0x000000d1bbd17221 */ /* 0x002fe40000010000 */
[----:B------:R-:W-:Y:S04]  /*16640*/  FADD.FTZ R190, R176, R190 ;  /* 0x000000beb0be7221 */ /* 0x000fe80000010000 */
[-C--:B--2---:R-:W-:Y:S01]  /*16650*/  HMMA.16816.F32 R4, R48, R56.reuse, R4 ;  /* 0x000000383004723c */ /* 0x084fe20000001804 */
[----:B------:R-:W1:Y:S02]  /*16660*/  MUFU.EX2 R179, R179 ;  /* 0x000000b300b37308 */ /* 0x000e640000000800 */
[----:B------:R-:W-:Y:S01]  /*16670*/  FADD.FTZ R190, R175, R190 ;  /* 0x000000beafbe7221 */ /* 0x000fe20000010000 */
[C---:B---3--:R-:W-:Y:S01]  /*16680*/  F2FP.PACK_AB R53, R183.reuse, R187 ;  /* 0x000000bbb735723e */ /* 0x048fe200000000ff */
[----:B------:R-:W-:Y:S06]  /*16690*/  FADD.FTZ R209, R183, R209 ;  /* 0x000000d1b7d17221 */ /* 0x000fec0000010000 */
[----:B------:R-:W2:Y:S01]  /*166a0*/  MUFU.EX2 R172, R172 ;  /* 0x000000ac00ac7308 */ /* 0x000ea20000000800 */
[----:B----4-:R-:W-:Y:S09]  /*166b0*/  FADD.FTZ R209, R181, R209 ;  /* 0x000000d1b5d17221 */ /* 0x010ff20000010000 */
[----:B------:R-:W3:Y:S01]  /*166c0*/  MUFU.EX2 R168, R168 ;  /* 0x000000a800a87308 */ /* 0x000ee20000000800 */
[C---:B-1----:R-:W-:Y:S01]  /*166d0*/  F2FP.PACK_AB R55, R179.reuse, R181 ;  /* 0x000000b5b337723e */ /* 0x042fe200000000ff */
[----:B------:R-:W-:Y:S08]  /*166e0*/  FADD.FTZ R209, R179, R209 ;  /* 0x000000d1b3d17221 */ /* 0x000ff00000010000 */
[----:B------:R-:W1:Y:S01]  /*166f0*/  MUFU.EX2 R171, R171 ;  /* 0x000000ab00ab7308 */ /* 0x000e620000000800 */
[C---:B------:R-:W-:Y:S04]  /*16700*/  HMMA.16816.F32 R8, R52.reuse, R56, R8 ;  /* 0x000000383408723c */ /* 0x040fe80000001808 */
[----:B--2---:R-:W-:Y:S04]  /*16710*/  FADD.FTZ R190, R172, R190 ;  /* 0x000000beacbe7221 */ /* 0x004fe80000010000 */
[-C--:B------:R-:W-:Y:S01]  /*16720*/  HMMA.16816.F32 R12, R52, R58.reuse, R12 ;  /* 0x0000003a340c723c */ /* 0x080fe2000000180c */
[----:B------:R-:W2:Y:S03]  /*16730*/  MUFU.EX2 R169, R169 ;  /* 0x000000a900a97308 */ /* 0x000ea60000000800 */
[----:B---3--:R-:W-:Y:S04]  /*16740*/  FADD.FTZ R190, R168, R190 ;  /* 0x000000bea8be7221 */ /* 0x008fe80000010000 */
[C---:B------:R-:W-:Y:S01]  /*16750*/  HMMA.16816.F32 R16, R48.reuse, R58, R16 ;  /* 0x0000003a3010723c */ /* 0x040fe20000001810 */
[----:B------:R-:W3:Y:S02]  /*16760*/  LDSM.16.MT88.4 R56, [R218+0x2100] ;  /* 0x00210000da38783b */ /* 0x000ee40000004200 */
[----:B------:R-:W4:Y:S01]  /*16770*/  MUFU.EX2 R96, R96 ;  /* 0x0000006000607308 */ /* 0x000f220000000800 */
[----:B-1----:R-:W-:Y:S04]  /*16780*/  FADD.FTZ R78, R171, R78 ;  /* 0x0000004eab4e7221 */ /* 0x002fe80000010000 */
[-C--:B-----5:R-:W-:Y:S05]  /*16790*/  HMMA.16816.F32 R20, R48, R60.reuse, R20 ;  /* 0x0000003c3014723c */ /* 0x0a0fea0000001814 */
[----:B------:R-:W1:Y:S03]  /*167a0*/  MUFU.EX2 R174, R174 ;  /* 0x000000ae00ae7308 */ /* 0x000e660000000800 */
[C---:B------:R-:W-:Y:S04]  /*167b0*/  HMMA.16816.F32 R24, R52.reuse, R60, R24 ;  /* 0x0000003c3418723c */ /* 0x040fe80000001818 */
[----:B--2---:R-:W-:Y:S03]  /*167c0*/  FADD.FTZ R78, R169, R78 ;  /* 0x0000004ea94e7221 */ /* 0x004fe60000010000 */
[----:B------:R-:W2:Y:S01]  /*167d0*/  MUFU.EX2 R97, R97 ;  /* 0x0000006100617308 */ /* 0x000ea20000000800 */
[-C--:B------:R-:W-:Y:S04]  /*167e0*/  HMMA.16816.F32 R28, R52, R62.reuse, R28 ;  /* 0x0000003e341c723c */ /* 0x080fe8000000181c */
[----:B----4-:R-:W-:Y:S04]  /*167f0*/  FADD.FTZ R190, R96, R190 ;  /* 0x000000be60be7221 */ /* 0x010fe80000010000 */
[C---:B------:R-:W-:Y:S01]  /*16800*/  HMMA.16816.F32 R100, R48.reuse, R62, R100 ;  /* 0x0000003e3064723c */ /* 0x040fe20000001864 */
[----:B------:R-:W4:Y:S01]  /*16810*/  LDSM.16.MT88.4 R60, [R220+0x2900] ;  /* 0x00290000dc3c783b */ /* 0x000f220000004200 */
[----:B------:R-:W5:Y:S02]  /*16820*/  MUFU.EX2 R173, R173 ;  /* 0x000000ad00ad7308 */ /* 0x000f640000000800 */
[----:B-1----:R-:W-:Y:S04]  /*16830*/  FADD.FTZ R243, R174, R190 ;  /* 0x000000beaef37221 */ /* 0x002fe80000010000 */
[-C--:B------:R-:W-:Y:S04]  /*16840*/  HMMA.16816.F32 R32, R48, R64.reuse, R32 ;  /* 0x000000403020723c */ /* 0x080fe80000001820 */
[----:B------:R-:W1:Y:S01]  /*16850*/  MUFU.EX2 R88, R88 ;  /* 0x0000005800587308 */ /* 0x000e620000000800 */
[----:B--2---:R-:W-:Y:S03]  /*16860*/  FADD.FTZ R78, R97, R78 ;  /* 0x0000004e614e7221 */ /* 0x004fe60000010000 */
[C---:B------:R-:W-:Y:S06]  /*16870*/  HMMA.16816.F32 R104, R52.reuse, R64, R104 ;  /* 0x000000403468723c */ /* 0x040fec0000001868 */
[----:B------:R-:W2:Y:S01]  /*16880*/  MUFU.EX2 R89, R89 ;  /* 0x0000005900597308 */ /* 0x000ea20000000800 */
[--C-:B------:R-:W-:Y:S01]  /*16890*/  FFMA.FTZ R64, R90, c[0x0][0x2d0], -R95.reuse ;  /* 0x0000b4005a407a23 */ /* 0x100fe2000001085f */
[-C--:B------:R-:W-:Y:S04]  /*168a0*/  HMMA.16816.F32 R108, R52, R66.reuse, R108 ;  /* 0x00000042346c723c */ /* 0x080fe8000000186c */
[----:B------:R-:W-:Y:S02]  /*168b0*/  FFMA.FTZ R65, R91, c[0x0][0x2d0], -R95 ;  /* 0x0000b4005b417a23 */ /* 0x000fe4000001085f */
[----:B-----5:R-:W-:Y:S02]  /*168c0*/  FADD.FTZ R242, R173, R78 ;  /* 0x0000004eadf27221 */ /* 0x020fe40000010000 */
[C---:B------:R-:W-:Y:S01]  /*168d0*/  HMMA.16816.F32 R112, R48.reuse, R66, R112 ;  /* 0x000000423070723c */ /* 0x040fe20000001870 */
[----:B------:R-:W5:Y:S03]  /*168e0*/  MUFU.EX2 R92, R92 ;  /* 0x0000005c005c7308 */ /* 0x000f660000000800 */
[----:B-1----:R-:W-:Y:S03]  /*168f0*/  FADD.FTZ R197, R88, R197 ;  /* 0x000000c558c57221 */ /* 0x002fe60000010000 */
[--C-:B------:R-:W-:Y:S01]  /*16900*/  FFMA.FTZ R66, R94, c[0x0][0x2d0], -R95.reuse ;  /* 0x0000b4005e427a23 */ /* 0x100fe2000001085f */
[-C--:B---3--:R-:W-:Y:S03]  /*16910*/  HMMA.16816.F32 R36, R48, R56.reuse, R36 ;  /* 0x000000383024723c */ /* 0x088fe60000001824 */
[----:B------:R-:W1:Y:S01]  /*16920*/  MUFU.EX2 R170, R170 ;  /* 0x000000aa00aa7308 */ /* 0x000e620000000800 */
[----:B------:R-:W-:Y:S02]  /*16930*/  FFMA.FTZ R95, R45, c[0x0][0x2d0], -R95 ;  /* 0x0000b4002d5f7a23 */ /* 0x000fe4000001085f */
[C---:B--2---:R-:W-:Y:S02]  /*16940*/  FADD.FTZ R197, R89.reuse, R197 ;  /* 0x000000c559c57221 */ /* 0x044fe40000010000 */
[C---:B------:R-:W-:Y:S05]  /*16950*/  HMMA.16816.F32 R116, R52.reuse, R56, R116 ;  /* 0x000000383474723c */ /* 0x040fea0000001874 */
[----:B------:R-:W2:Y:S03]  /*16960*/  MUFU.EX2 R64, R64 ;  /* 0x0000004000407308 */ /* 0x000ea60000000800 */
[-C--:B------:R-:W-:Y:S04]  /*16970*/  HMMA.16816.F32 R120, R52, R58.reuse, R120 ;  /* 0x0000003a3478723c */ /* 0x080fe80000001878 */
[----:B-----5:R-:W-:Y:S03]  /*16980*/  FADD.FTZ R197, R92, R197 ;  /* 0x000000c55cc57221 */ /* 0x020fe60000010000 */
[----:B------:R-:W3:Y:S01]  /*16990*/  MUFU.EX2 R65, R65 ;  /* 0x0000004100417308 */ /* 0x000ee20000000800 */
[----:B------:R-:W-:Y:S04]  /*169a0*/  HMMA.16816.F32 R124, R48, R58, R124 ;  /* 0x0000003a307c723c */ /* 0x000fe8000000187c */
[----:B------:R-:W-:Y:S01]  /*169b0*/  F2FP.PACK_AB R52, R89, R88 ;  /* 0x000000585934723e */ /* 0x000fe200000000ff */
[C---:B-1----:R-:W-:Y:S01]  /*169c0*/  FADD.FTZ R241, R170.reuse, R197 ;  /* 0x000000c5aaf17221 */ /* 0x042fe20000010000 */
[----:B------:R-:W-:Y:S02]  /*169d0*/  F2FP.PACK_AB R54, R170, R92 ;  /* 0x0000005caa36723e */ /* 0x000fe400000000ff */
[----:B------:R-:W-:Y:S01]  /*169e0*/  F2FP.PACK_AB R48, R168, R172 ;  /* 0x000000aca830723e */ /* 0x000fe200000000ff */
[----:B------:R-:W1:Y:S03]  /*169f0*/  MUFU.EX2 R66, R66 ;  /* 0x0000004200427308 */ /* 0x000e660000000800 */
[----:B------:R-:W-:Y:S01]  /*16a00*/  F2FP.PACK_AB R49, R169, R171 ;  /* 0x000000aba931723e */ /* 0x000fe200000000ff */
[----:B--2---:R-:W-:Y:S01]  /*16a10*/  FADD.FTZ R209, R64, R209 ;  /* 0x000000d140d17221 */ /* 0x004fe20000010000 */
[----:B------:R-:W-:Y:S02]  /*16a20*/  F2FP.PACK_AB R50, R174, R96 ;  /* 0x00000060ae32723e */ /* 0x000fe400000000ff */
[----:B------:R-:W-:Y:S03]  /*16a30*/  F2FP.PACK_AB R51, R173, R97 ;  /* 0x00000061ad33723e */ /* 0x000fe600000000ff */
[----:B------:R-:W2:Y:S04]  /*16a40*/  MUFU.EX2 R95, R95 ;  /* 0x0000005f005f7308 */ /* 0x000ea80000000800 */
[-C--:B------:R-:W-:Y:S01]  /*16a50*/  HMMA.16816.F32 R160, R48, R148.reuse, R4 ;  /* 0x0000009430a0723c */ /* 0x080fe20000001804 */
[----:B------:R-:W5:Y:S02]  /*16a60*/  LDSM.16.MT88.4 R4, [R219+0x2900] ;  /* 0x00290000db04783b */ /* 0x000f640000004200 */
[C---:B---3--:R-:W-:Y:S01]  /*16a70*/  F2FP.PACK_AB R53, R65.reuse, R64 ;  /* 0x000000404135723e */ /* 0x048fe200000000ff */
[----:B------:R-:W-:Y:S04]  /*16a80*/  FADD.FTZ R209, R65, R209 ;  /* 0x000000d141d17221 */ /* 0x000fe80000010000 */
[----:B-1----:R-:W-:Y:S01]  /*16a90*/  FADD.FTZ R209, R66, R209 ;  /* 0x000000d142d17221 */ /* 0x002fe20000010000 */
[C---:B--2---:R-:W-:Y:S03]  /*16aa0*/  F2FP.PACK_AB R55, R95.reuse, R66 ;  /* 0x000000425f37723e */ /* 0x044fe600000000ff */
[----:B------:R-:W-:Y:S04]  /*16ab0*/  FADD.FTZ R240, R95, R209 ;  /* 0x000000d15ff07221 */ /* 0x000fe80000010000 */
[C---:B------:R-:W-:Y:S01]  /*16ac0*/  HMMA.16816.F32 R156, R52.reuse, R148, R8 ;  /* 0x00000094349c723c */ /* 0x040fe20000001808 */
[----:B------:R-:W1:Y:S07]  /*16ad0*/  LDSM.16.MT88.4 R8, [R218+0x2900] ;  /* 0x00290000da08783b */ /* 0x000e6e0000004200 */
        /* <DEDUP_REMOVED lines=15> */
.L_x_2455:
[----:B------:R-:W1:Y:S01]  /*16bd0*/  SHFL.BFLY PT, R7, R243, 0x2, 0x1f ;  /* 0x0c401f00f3077f89 */ /* 0x000e6200000e0000 */
[----:B------:R-:W-:-:S02]  /*16be0*/  MOV R10, RZ ;  /* 0x000000ff000a7202 */ /* 0x000fc40000000f00 */
[----:B------:R-:W-:Y:S01]  /*16bf0*/  PLOP3.LUT P4, PT, PT, PT, PT, 0x8, 0x0 ;  /* 0x000000000000781c */ /* 0x000fe20003f8e170 */
        /* <DEDUP_REMOVED lines=14> */
[----:B------:R-:W-:Y:S01]  /*16ce0*/  FSETP.NE.FTZ.AND P3, PT, R7, RZ, PT ;  /* 0x000000ff0700720b */ /* 0x000fe20003f75000 */
[----:B---3--:R-:W-:Y:S01]  /*16cf0*/  FADD.FTZ R5, R5, R9 ;  /* 0x0000000905057221 */ /* 0x008fe20000010000 */
[----:B------:R-:W-:Y:S02]  /*16d00*/  FSETP.NE.FTZ.AND P2, PT, R6, RZ, PT ;  /* 0x000000ff0600720b */ /* 0x000fe40003f55000 */
[----:B------:R-:W-:Y:S01]  /*16d10*/  MOV R9, RZ ;  /* 0x000000ff00097202 */ /* 0x000fe20000000f00 */
[----:B----4-:R-:W-:Y:S01]  /*16d20*/  FADD.FTZ R4, R4, R240 ;  /* 0x000000f004047221 */ /* 0x010fe20000010000 */
[----:B------:R-:W-:-:S04]  /*16d30*/  FSETP.NE.FTZ.AND P1, PT, R5, RZ, PT ;  /* 0x000000ff0500720b */ /* 0x000fc80003f35000 */
[----:B------:R-:W-:-:S03]  /*16d40*/  FSETP.NE.FTZ.AND P0, PT, R4, RZ, PT ;  /* 0x000000ff0400720b */ /* 0x000fc60003f15000 */
[----:B------:R-:W1:Y:S01]  /*16d50*/  @P3 MUFU.RCP R8, R7 ;  /* 0x0000000700083308 */ /* 0x000e620000001000 */
[----:B------:R-:W-:Y:S02]  /*16d60*/  @P3 MOV R14, 0x3f317218 ;  /* 0x3f317218000e3802 */ /* 0x000fe40000000f00 */
[----:B------:R-:W-:-:S03]  /*16d70*/  @P2 MOV R13, 0x3f317218 ;  /* 0x3f317218000d2802 */ /* 0x000fc60000000f00 */
[----:B------:R-:W-:Y:S02]  /*16d80*/  @P3 FMUL.FTZ R14, R14, c[0x0][0x2d0] ;  /* 0x0000b4000e0e3a20 */ /* 0x000fe40000410000 */
[----:B------:R-:W2:Y:S01]  /*16d90*/  @P2 MUFU.RCP R10, R6 ;  /* 0x00000006000a2308 */ /* 0x000ea20000001000 */
[----:B------:R-:W-:Y:S01]  /*16da0*/  @P1 MOV R12, 0x3f317218 ;  /* 0x3f317218000c1802 */ /* 0x000fe20000000f00 */
[----:B------:R-:W-:Y:S01]  /*16db0*/  @P2 FMUL.FTZ R13, R13, c[0x0][0x2d0] ;  /* 0x0000b4000d0d2a20 */ /* 0x000fe20000410000 */
[----:B------:R-:W-:-:S03]  /*16dc0*/  @P0 MOV R11, 0x3f317218 ;  /* 0x3f317218000b0802 */ /* 0x000fc60000000f00 */
[----:B------:R-:W-:Y:S02]  /*16dd0*/  @P1 FMUL.FTZ R12, R12, c[0x0][0x2d0] ;  /* 0x0000b4000c0c1a20 */ /* 0x000fe40000410000 */
[C---:B-1----:R-:W-:Y:S01]  /*16de0*/  FMUL.FTZ R160, R8.reuse, R160 ;  /* 0x000000a008a07220 */ /* 0x042fe20000410000 */
[----:B------:R-:W1:Y:S01]  /*16df0*/  @P3 MUFU.LG2 R7, R7 ;  /* 0x0000000700073308 */ /* 0x000e620000000c00 */
[C---:B------:R-:W-:Y:S02]  /*16e00*/  FMUL.FTZ R161, R8.reuse, R161 ;  /* 0x000000a108a17220 */ /* 0x040fe40000410000 */
[C---:B------:R-:W-:Y:S02]  /*16e10*/  FMUL.FTZ R148, R8.reuse, R148 ;  /* 0x0000009408947220 */ /* 0x040fe40000410000 */
[C---:B------:R-:W-:Y:S02]  /*16e20*/  FMUL.FTZ R149, R8.reuse, R149 ;  /* 0x0000009508957220 */ /* 0x040fe40000410000 */
[C---:B------:R-:W-:Y:S01]  /*16e30*/  FMUL.FTZ R144, R8.reuse, R144 ;  /* 0x0000009008907220 */ /* 0x040fe20000410000 */
[----:B------:R-:W3:Y:S01]  /*16e40*/  @P2 MUFU.LG2 R6, R6 ;  /* 0x0000000600062308 */ /* 0x000ee20000000c00 */
[----:B------:R-:W-:-:S02]  /*16e50*/  FMUL.FTZ R145, R8, R145 ;  /* 0x0000009108917220 */ /* 0x000fc40000410000 */
[C---:B------:R-:W-:Y:S02]  /*16e60*/  FMUL.FTZ R100, R8.reuse, R100 ;  /* 0x0000006408647220 */ /* 0x040fe40000410000 */
[C---:B------:R-:W-:Y:S02]  /*16e70*/  FMUL.FTZ R101, R8.reuse, R101 ;  /* 0x0000006508657220 */ /* 0x040fe40000410000 */
[C---:B------:R-:W-:Y:S01]  /*16e80*/  FMUL.FTZ R132, R8.reuse, R132 ;  /* 0x0000008408847220 */ /* 0x040fe20000410000 */
[----:B------:R-:W4:Y:S01]  /*16e90*/  @P0 MUFU.LG2 R15, R4 ;  /* 0x00000004000f0308 */ /* 0x000f220000000c00 */
[C---:B------:R-:W-:Y:S02]  /*16ea0*/  FMUL.FTZ R133, R8.reuse, R133 ;  /* 0x0000008508857220 */ /* 0x040fe40000410000 */
[C---:B------:R-:W-:Y:S02]  /*16eb0*/  FMUL.FTZ R112, R8.reuse, R112 ;  /* 0x0000007008707220 */ /* 0x040fe40000410000 */
[----:B------:R-:W-:-:S02]  /*16ec0*/  FMUL.FTZ R113, R8, R113 ;  /* 0x0000007108717220 */ /* 0x000fc40000410000 */
[C---:B------:R-:W-:Y:S01]  /*16ed0*/  FMUL.FTZ R128, R8.reuse, R128 ;  /* 0x0000008008807220 */ /* 0x040fe20000410000 */
[----:B------:R-:W5:Y:S01]  /*16ee0*/  @P1 MUFU.RCP R9, R5 ;  /* 0x0000000500091308 */ /* 0x000f620000001000 */
[C---:B------:R-:W-:Y:S02]  /*16ef0*/  FMUL.FTZ R129, R8.reuse, R129 ;  /* 0x0000008108817220 */ /* 0x040fe40000410000 */
[C---:B------:R-:W-:Y:S02]  /*16f00*/  FMUL.FTZ R124, R8.reuse, R124 ;  /* 0x0000007c087c7220 */ /* 0x040fe40000410000 */
[----:B------:R-:W-:Y:S01]  /*16f10*/  FMUL.FTZ R125, R8, R125 ;  /* 0x0000007d087d7220 */ /* 0x000fe20000410000 */
[----:B------:R-:W-:Y:S01]  /*16f20*/  MOV R8, RZ ;  /* 0x000000ff00087202 */ /* 0x000fe20000000f00 */
[C---:B--2---:R-:W-:Y:S02]  /*16f30*/  FMUL.FTZ R162, R10.reuse, R162 ;  /* 0x000000a20aa27220 */ /* 0x044fe40000410000 */
[----:B------:R-:W-:-:S02]  /*16f40*/  FMUL.FTZ R163, R10, R163 ;  /* 0x000000a30aa37220 */ /* 0x000fc40000410000 */
[C---:B------:R-:W-:Y:S01]  /*16f50*/  FMUL.FTZ R150, R10.reuse, R150 ;  /* 0x000000960a967220 */ /* 0x040fe20000410000 */
[----:B------:R2:W-:Y:S01]  /*16f60*/  @P0 MUFU.RCP R8, R4 ;  /* 0x0000000400080308 */ /* 0x0005e20000001000 */
[C---:B------:R-:W-:Y:S02]  /*16f70*/  FMUL.FTZ R151, R10.reuse, R151 ;  /* 0x000000970a977220 */ /* 0x040fe40000410000 */
[C---:B------:R-:W-:Y:S02]  /*16f80*/  FMUL.FTZ R146, R10.reuse, R146 ;  /* 0x000000920a927220 */ /* 0x040fe40000410000 */
[C---:B------:R-:W-:Y:S02]  /*16f90*/  FMUL.FTZ R147, R10.reuse, R147 ;  /* 0x000000930a937220 */ /* 0x040fe40000410000 */
[C---:B------:R-:W-:Y:S02]  /*16fa0*/  FMUL.FTZ R102, R10.reuse, R102 ;  /* 0x000000660a667220 */ /* 0x040fe40000410000 */
[----:B------:R-:W-:-:S02]  /*16fb0*/  FMUL.FTZ R103, R10, R103 ;  /* 0x000000670a677220 */ /* 0x000fc40000410000 */
[C---:B------:R-:W-:Y:S02]  /*16fc0*/  FMUL.FTZ R134, R10.reuse, R134 ;  /* 0x000000860a867220 */ /* 0x040fe40000410000 */
[C---:B------:R-:W-:Y:S02]  /*16fd0*/  FMUL.FTZ R135, R10.reuse, R135 ;  /* 0x000000870a877220 */ /* 0x040fe40000410000 */
[C---:B------:R-:W-:Y:S01]  /*16fe0*/  FMUL.FTZ R114, R10.reuse, R114 ;  /* 0x000000720a727220 */ /* 0x040fe20000410000 */
[----:B--2---:R-:W-:Y:S01]  /*16ff0*/  MOV R4, 0xff800000 ;  /* 0xff80000000047802 */ /* 0x004fe20000000f00 */
[C---:B------:R-:W-:Y:S02]  /*17000*/  FMUL.FTZ R115, R10.reuse, R115 ;  /* 0x000000730a737220 */ /* 0x040fe40000410000 */
[C---:B------:R-:W-:Y:S02]  /*17010*/  FMUL.FTZ R130, R10.reuse, R130 ;  /* 0x000000820a827220 */ /* 0x040fe40000410000 */
[----:B------:R-:W-:-:S02]  /*17020*/  FMUL.FTZ R131, R10, R131 ;  /* 0x000000830a837220 */ /* 0x000fc40000410000 */
[C---:B------:R-:W-:Y:S02]  /*17030*/  FMUL.FTZ R126, R10.reuse, R126 ;  /* 0x0000007e0a7e7220 */ /* 0x040fe40000410000 */
[----:B------:R-:W-:Y:S02]  /*17040*/  FMUL.FTZ R127, R10, R127 ;  /* 0x0000007f0a7f7220 */ /* 0x000fe40000410000 */
[----:B------:R2:W2:Y:S01]  /*17050*/  @P1 MUFU.LG2 R10, R5 ;  /* 0x00000005000a1308 */ /* 0x0004a20000000c00 */
[----:B-1----:R-:W-:Y:S02]  /*17060*/  @P3 FMUL.FTZ R7, R7, 0.69314718246459960938 ;  /* 0x3f31721807073820 */ /* 0x002fe40000410000 */
[----:B---3--:R-:W-:Y:S02]  /*17070*/  @P2 FMUL.FTZ R6, R6, 0.69314718246459960938 ;  /* 0x3f31721806062820 */ /* 0x008fe40000410000 */
[----:B----4-:R-:W-:Y:S02]  /*17080*/  @P0 FMUL.FTZ R15, R15, 0.69314718246459960938 ;  /* 0x3f3172180f0f0820 */ /* 0x010fe40000410000 */
[----:B------:R-:W-:-:S02]  /*17090*/  @P0 FMUL.FTZ R11, R11, c[0x0][0x2d0] ;  /* 0x0000b4000b0b0a20 */ /* 0x000fc40000410000 */
[C---:B-----5:R-:W-:Y:S02]  /*170a0*/  FMUL.FTZ R156, R9.reuse, R156 ;  /* 0x0000009c099c7220 */ /* 0x060fe40000410000 */
[C---:B------:R-:W-:Y:S02]  /*170b0*/  FMUL.FTZ R157, R9.reuse, R157 ;  /* 0x0000009d099d7220 */ /* 0x040fe40000410000 */
[C---:B------:R-:W-:Y:S02]  /*170c0*/  FMUL.FTZ R152, R9.reuse, R152 ;  /* 0x0000009809987220 */ /* 0x040fe40000410000 */
[C---:B------:R-:W-:Y:S01]  /*170d0*/  FMUL.FTZ R153, R9.reuse, R153 ;  /* 0x0000009909997220 */ /* 0x040fe20000410000 */
[----:B--2---:R-:W-:Y:S01]  /*170e0*/  MOV R5, 0xff800000 ;  /* 0xff80000000057802 */ /* 0x004fe20000000f00 */
[----:B------:R-:W-:Y:S02]  /*170f0*/  @P1 FMUL.FTZ R10, R10, 0.69314718246459960938 ;  /* 0x3f3172180a0a1820 */ /* 0x000fe40000410000 */
        /* <DEDUP_REMOVED lines=12> */
[----:B------:R-:W-:Y:S01]  /*171c0*/  MOV R9, 0xff800000 ;  /* 0xff80000000097802 */ /* 0x000fe20000000f00 */
        /* <DEDUP_REMOVED lines=16> */
[----:B------:R-:W-:Y:S01]  /*172d0*/  MOV R8, 0xff800000 ;  /* 0xff80000000087802 */ /* 0x000fe20000000f00 */
[----:B------:R-:W-:Y:S02]  /*172e0*/  @P3 FFMA.FTZ R4, R14, R3, R7 ;  /* 0x000000030e043223 */ /* 0x000fe40000010007 */
[----:B------:R-:W-:Y:S02]  /*172f0*/  @P2 FFMA.FTZ R5, R13, R2, R6 ;  /* 0x000000020d052223 */ /* 0x000fe40000010006 */
[----:B------:R-:W-:-:S02]  /*17300*/  @P1 FFMA.FTZ R8, R12, R0, R10 ;  /* 0x000000000c081223 */ /* 0x000fc4000001000a */
[----:B------:R-:W-:Y:S02]  /*17310*/  @P0 FFMA.FTZ R9, R11, R44, R15 ;  /* 0x0000002c0b090223 */ /* 0x000fe4000001000f */
.L_x_2393:
[----:B------:R-:W-:Y:S05]  /*17320*/  @P4 BRA `(.L_x_2474) ;  /* 0x0000149000004947 */ /* 0x000fea0003800000 */
[----:B------:R-:W1:Y:S01]  /*17330*/  S2R R7, SR_TID.X ;  /* 0x0000000000077919 */ /* 0x000e620000002100 */
[----:B------:R-:W-:Y:S01]  /*17340*/  IMAD R16, RZ, RZ, -UR9 ;  /* 0x80000009ff107e24 */ /* 0x000fe2000f8e02ff */
[----:B------:R-:W-:Y:S01]  /*17350*/  USHF.R.S32.HI UR6, URZ, 0x1f, UR9 ;  /* 0x0000001f3f067899 */ /* 0x000fe20008011409 */
[----:B------:R-:W-:Y:S01]  /*17360*/  IMAD.MOV.U32 R12, RZ, RZ, c[0x0][0x4e8] ;  /* 0x00013a00ff0c7624 */ /* 0x000fe200078e00ff */
[----:B------:R-:W2:Y:S01]  /*17370*/  S2R R0, SR_CTAID.Y ;  /* 0x0000000000007919 */ /* 0x000ea20000002600 */
[----:B------:R-:W-:Y:S01]  /*17380*/  ULDC.64 UR4, c[0x0][0x4d0] ;  /* 0x0001340000047ab9 */ /* 0x000fe20000000a00 */
[----:B------:R-:W-:Y:S01]  /*17390*/  BSSY B0, `(.L_x_2475) ;  /* 0x00000ac000007945 */ /* 0x000fe20003800000 */
[----:B------:R-:W-:Y:S01]  /*173a0*/  UIMAD UR7, UR6, UR4, URZ ;  /* 0x00000004060772a4 */ /* 0x000fe2000f8e023f */
[----:B------:R-:W3:Y:S01]  /*173b0*/  S2R R20, SR_CTAID.Z ;  /* 0x0000000000147919 */ /* 0x000ee20000002700 */
[----:B------:R-:W-:-:S03]  /*173c0*/  UIMAD.WIDE.U32 UR10, UR9, UR4, URZ ;  /* 0x00000004090a72a5 */ /* 0x000fc6000f8e003f */
[----:B------:R-:W-:Y:S01]  /*173d0*/  BAR.SYNC.DEFER_BLOCKING 0x1, 0x80 ;  /* 0x0042000000007b1d */ /* 0x000fe20000010000 */
[----:B------:R-:W-:Y:S01]  /*173e0*/  UIMAD UR5, UR9, UR5, UR7 ;  /* 0x00000005090572a4 */ /* 0x000fe2000f8e0207 */
[C---:B------:R-:W-:Y:S01]  /*173f0*/  ISETP.NE.AND P0, PT, R12.reuse, 0x1, PT ;  /* 0x000000010c00780c */ /* 0x040fe20003f05270 */
[----:B------:R-:W-:Y:S02]  /*17400*/  IMAD.U32 R23, RZ, RZ, UR11 ;  /* 0x0000000bff177e24 */ /* 0x000fe4000f8e00ff */
[----:B------:R-:W-:Y:S01]  /*17410*/  UIADD3 UR5, UR11, UR5, URZ ;  /* 0x000000050b057290 */ /* 0x000fe2000fffe03f */
[----:B------:R-:W4:Y:S01]  /*17420*/  S2R R13, SR_CTAID.X ;  /* 0x00000000000d7919 */ /* 0x000f220000002500 */
[----:B------:R-:W-:Y:S02]  /*17430*/  IMAD.U32 R22, RZ, RZ, UR10 ;  /* 0x0000000aff167e24 */ /* 0x000fe4000f8e00ff */
[----:B------:R-:W-:Y:S02]  /*17440*/  IMAD R12, R12, c[0x0][0x388], RZ ;  /* 0x0000e2000c0c7a24 */ /* 0x000fe400078e02ff */
[----:B------:R-:W-:Y:S01]  /*17450*/  IMAD.U32 R23, RZ, RZ, UR5 ;  /* 0x00000005ff177e24 */ /* 0x000fe2000f8e00ff */
[----:B-1----:R-:W-:Y:S01]  /*17460*/  SHF.R.S32.HI R3, RZ, 0x1f, R7 ;  /* 0x0000001fff037819 */ /* 0x002fe20000011407 */
[----:B------:R-:W-:-:S02]  /*17470*/  ULDC.64 UR4, c[0x0][0x438] ;  /* 0x00010e0000047ab9 */ /* 0x000fc40000000a00 */
[----:B------:R-:W-:Y:S01]  /*17480*/  UIMAD UR6, UR6, UR4, URZ ;  /* 0x00000004060672a4 */ /* 0x000fe2000f8e023f */
[CC--:B------:R-:W-:Y:S01]  /*17490*/  LEA.HI R6, R3.reuse, R7.reuse, RZ, 0x2 ;  /* 0x0000000703067211 */ /* 0x0c0fe200078f10ff */
[----:B--2---:R-:W-:Y:S01]  /*174a0*/  IMAD R16, R16, c[0x0][0x550], R0 ;  /* 0x0001540010107a24 */ /* 0x004fe200078e0200 */
[-C--:B------:R-:W-:Y:S01]  /*174b0*/  LEA.HI R3, R3, R7.reuse, RZ, 0x5 ;  /* 0x0000000703037211 */ /* 0x080fe200078f28ff */
[----:B------:R-:W-:Y:S01]  /*174c0*/  UIMAD.WIDE.U32 UR10, UR9, UR4, URZ ;  /* 0x00000004090a72a5 */ /* 0x000fe2000f8e003f */
[----:B------:R-:W-:Y:S01]  /*174d0*/  LOP3.LUT R6, R6, 0xfffffffc, RZ, 0xc0, !PT ;  /* 0xfffffffc06067812 */ /* 0x000fe200078ec0ff */
[----:B------:R-:W-:Y:S01]  /*174e0*/  UIMAD UR4, UR9, UR5, UR6 ;  /* 0x00000005090472a4 */ /* 0x000fe2000f8e0206 */
[----:B------:R-:W-:Y:S01]  /*174f0*/  LOP3.LUT R2, R3, 0xffffffe0, RZ, 0xc0, !PT ;  /* 0xffffffe003027812 */ /* 0x000fe200078ec0ff */
[----:B---3--:R-:W-:Y:S01]  /*17500*/  IMAD.WIDE.U32 R22, R20, c[0x0][0x4d8], R22 ;  /* 0x0001360014167a25 */ /* 0x008fe200078e0016 */
[----:B------:R-:W-:Y:S01]  /*17510*/  IADD3 R6, -R6, R7, RZ ;  /* 0x0000000706067210 */ /* 0x000fe20007ffe1ff */
[----:B------:R-:W-:Y:S01]  /*17520*/  UIADD3 UR4, UR11, UR4, URZ ;  /* 0x000000040b047290 */ /* 0x000fe2000fffe03f */
[--C-:B------:R-:W-:Y:S01]  /*17530*/  SHF.R.S32.HI R10, RZ, 0x5, R3.reuse ;  /* 0x00000005ff0a7819 */ /* 0x100fe20000011403 */
[----:B------:R-:W-:Y:S01]  /*17540*/  IMAD.IADD R2, R7, 0x1, -R2 ;  /* 0x0000000107027824 */ /* 0x000fe200078e0a02 */
[----:B------:R-:W-:Y:S01]  /*17550*/  LEA.HI R0, R6, R6, RZ, 0x1 ;  /* 0x0000000606007211 */ /* 0x000fe200078f08ff */
[----:B------:R-:W-:Y:S01]  /*17560*/  IMAD.U32 R19, RZ, RZ, UR11 ;  /* 0x0000000bff137e24 */ /* 0x000fe2000f8e00ff */
[----:B------:R-:W-:Y:S01]  /*17570*/  SHF.R.S32.HI R3, RZ, 0x1f, R3 ;  /* 0x0000001fff037819 */ /* 0x000fe20000011403 */
[----:B------:R-:W-:Y:S01]  /*17580*/  IMAD.U32 R11, RZ, RZ, UR4 ;  /* 0x00000004ff0b7e24 */ /* 0x000fe2000f8e00ff */
[----:B------:R-:W-:-:S02]  /*17590*/  LOP3.LUT R7, R0, 0x1ffffffe, RZ, 0xc0, !PT ;  /* 0x1ffffffe00077812 */ /* 0x000fc400078ec0ff */
[----:B------:R-:W-:Y:S02]  /*175a0*/  SHF.L.U32 R15, R0, 0x5, RZ ;  /* 0x00000005000f7819 */ /* 0x000fe400000006ff */
[----:B------:R-:W-:Y:S01]  /*175b0*/  SHF.R.S32.HI R0, RZ, 0x1f, R2 ;  /* 0x0000001fff007819 */ /* 0x000fe20000011402 */
[----:B------:R-:W-:Y:S01]  /*175c0*/  IMAD.IADD R6, R6, 0x1, -R7 ;  /* 0x0000000106067824 */ /* 0x000fe200078e0a07 */
[----:B------:R-:W-:Y:S02]  /*175d0*/  LEA.HI R7, R3, R10, RZ, 0x2 ;  /* 0x0000000a03077211 */ /* 0x000fe400078f10ff */
[----:B------:R-:W-:Y:S02]  /*175e0*/  LOP3.LUT R15, R15, 0xffffffc0, RZ, 0xc0, !PT ;  /* 0xffffffc00f0f7812 */ /* 0x000fe400078ec0ff */
[----:B------:R-:W-:Y:S02]  /*175f0*/  LOP3.LUT R7, R7, 0xffffffc, RZ, 0xc0, !PT ;  /* 0x0ffffffc07077812 */ /* 0x000fe400078ec0ff */
[----:B------:R-:W-:Y:S01]  /*17600*/  LEA.HI R0, R0, R2, RZ, 0x2 ;  /* 0x0000000200007211 */ /* 0x000fe200078f10ff */
[----:B------:R-:W-:Y:S01]  /*17610*/  IMAD R15, R6, 0x8, R15 ;  /* 0x00000008060f7824 */ /* 0x000fe200078e020f */
[----:B------:R-:W-:Y:S01]  /*17620*/  SHF.R.S32.HI R3, RZ, 0x1f, R20 ;  /* 0x0000001fff037819 */ /* 0x000fe20000011414 */
[----:B------:R-:W-:Y:S01]  /*17630*/  IMAD.IADD R10, R10, 0x1, -R7 ;  /* 0x000000010a0a7824 */ /* 0x000fe200078e0a07 */
[----:B------:R-:W-:-:S02]  /*17640*/  SHF.R.S32.HI R6, RZ, 0x2, R0 ;  /* 0x00000002ff067819 */ /* 0x000fc40000011400 */
[----:B------:R-:W-:Y:S01]  /*17650*/  MOV R18, UR10 ;  /* 0x0000000a00127c02 */ /* 0x000fe20008000f00 */
[C---:B------:R-:W-:Y:S01]  /*17660*/  IMAD R7, R3.reuse, c[0x0][0x4d8], RZ ;  /* 0x0001360003077a24 */ /* 0x040fe200078e02ff */
[----:B------:R-:W-:Y:S01]  /*17670*/  LEA R6, R10, R6, 0x4 ;  /* 0x000000060a067211 */ /* 0x000fe200078e20ff */
[----:B------:R-:W-:Y:S01]  /*17680*/  IMAD R3, R3, c[0x0][0x440], RZ ;  /* 0x0001100003037a24 */ /* 0x000fe200078e02ff */
[----:B------:R-:W-:Y:S01]  /*17690*/  SHF.R.S32.HI R14, RZ, 0x1f, R16 ;  /* 0x0000001fff0e7819 */ /* 0x000fe20000011410 */
[----:B------:R-:W-:Y:S01]  /*176a0*/  IMAD.MOV.U32 R10, RZ, RZ, R18 ;  /* 0x000000ffff0a7224 */ /* 0x000fe200078e0012 */
[----:B------:R-:W-:Y:S01]  /*176b0*/  IADD3 R15, R6, R15, RZ ;  /* 0x0000000f060f7210 */ /* 0x000fe20007ffe0ff */
[----:B------:R-:W-:Y:S01]  /*176c0*/  IMAD R7, R20, c[0x0][0x4dc], R7 ;  /* 0x0001370014077a24 */ /* 0x000fe200078e0207 */
[----:B------:R-:W-:Y:S01]  /*176d0*/  LOP3.LUT P1, RZ, R2, 0x3, RZ, 0xc0, !PT ;  /* 0x0000000302ff7812 */ /* 0x000fe2000782c0ff */
[----:B------:R-:W-:Y:S01]  /*176e0*/  IMAD R3, R20, c[0x0][0x444], R3 ;  /* 0x0001110014037a24 */ /* 0x000fe200078e0203 */
[----:B------:R-:W-:Y:S01]  /*176f0*/  LOP3.LUT R0, R0, 0x7ffffffc, RZ, 0xc0, !PT ;  /* 0x7ffffffc00007812 */ /* 0x000fe200078ec0ff */
[----:B----4-:R-:W-:-:S02]  /*17700*/  IMAD R15, R13, 0x80, R15 ;  /* 0x000000800d0f7824 */ /* 0x010fc400078e020f */
[----:B------:R-:W-:Y:S01]  /*17710*/  IMAD.WIDE.U32 R20, R20, c[0x0][0x440], R10 ;  /* 0x0001100014147a25 */ /* 0x000fe200078e000a */
[----:B------:R-:W-:-:S03]  /*17720*/  IADD3 R0, R2, -R0, RZ ;  /* 0x8000000002007210 */ /* 0x000fc60007ffe0ff */
[----:B------:R-:W-:-:S04]  /*17730*/  @P0 IMAD.HI.U32 R17, R15, c[0x0][0x4ec], RZ ;  /* 0x00013b000f110a27 */ /* 0x000fc800078e00ff */
[----:B------:R-:W-:-:S04]  /*17740*/  @P0 IMAD.HI.U32 R10, R15, c[0x0][0x4ec], RZ ;  /* 0x00013b000f0a0a27 */ /* 0x000fc800078e00ff */
[----:B------:R-:W-:Y:S01]  /*17750*/  IMAD.IADD R21, R21, 0x1, R3 ;  /* 0x0000000115157824 */ /* 0x000fe200078e0203 */
[----:B------:R-:W-:Y:S01]  /*17760*/  MOV R3, R15 ;  /* 0x0000000f00037202 */ /* 0x000fe20000000f00 */
[----:B------:R-:W-:Y:S01]  /*17770*/  IMAD.IADD R23, R23, 0x1, R7 ;  /* 0x0000000117177824 */ /* 0x000fe200078e0207 */
[----:B------:R-:W-:Y:S01]  /*17780*/  @P0 SHF.R.U32.HI R3, RZ, c[0x0][0x4f0], R17 ;  /* 0x00013c00ff030a19 */ /* 0x000fe20000011611 */
[----:B------:R-:W-:Y:S01]  /*17790*/  IMAD.MOV.U32 R7, RZ, RZ, R15 ;  /* 0x000000ffff077224 */ /* 0x000fe200078e000f */
[----:B------:R-:W-:Y:S01]  /*177a0*/  @P0 SHF.R.U32.HI R7, RZ, c[0x0][0x4f0], R10 ;  /* 0x00013c00ff070a19 */ /* 0x000fe2000001160a */
[C---:B------:R-:W-:Y:S02]  /*177b0*/  IMAD R11, R14.reuse, c[0x0][0x448], RZ ;  /* 0x000112000e0b7a24 */ /* 0x040fe400078e02ff */
[----:B------:R-:W-:Y:S01]  /*177c0*/  IMAD R10, R14, c[0x0][0x4e0], RZ ;  /* 0x000138000e0a7a24 */ /* 0x000fe200078e02ff */
[----:B------:R-:W-:Y:S01]  /*177d0*/  SHF.R.S32.HI R14, RZ, 0x1f, R7 ;  /* 0x0000001fff0e7819 */ /* 0x000fe20000011407 */
[----:B------:R-:W-:-:S02]  /*177e0*/  IMAD.MOV R18, RZ, RZ, -R3 ;  /* 0x000000ffff127224 */ /* 0x000fc400078e0a03 */
[C---:B------:R-:W-:Y:S02]  /*177f0*/  IMAD R11, R16.reuse, c[0x0][0x44c], R11 ;  /* 0x00011300100b7a24 */ /* 0x040fe400078e020b */
[----:B------:R-:W-:-:S04]  /*17800*/  IMAD.WIDE.U32 R20, R16, c[0x0][0x448], R20 ;  /* 0x0001120010147a25 */ /* 0x000fc800078e0014 */
[C---:B------:R-:W-:Y:S01]  /*17810*/  IMAD R10, R16.reuse, c[0x0][0x4e4], R10 ;  /* 0x00013900100a7a24 */ /* 0x040fe200078e020a */
[----:B------:R-:W-:Y:S01]  /*17820*/  IADD3 R21, R21, R11, RZ ;  /* 0x0000000b15157210 */ /* 0x000fe20007ffe0ff */
[----:B------:R-:W-:Y:S01]  /*17830*/  IMAD.WIDE.U32 R16, R16, c[0x0][0x4e0], R22 ;  /* 0x0001380010107a25 */ /* 0x000fe200078e0016 */
[----:B------:R-:W-:-:S03]  /*17840*/  SHF.R.S32.HI R11, RZ, 0x1f, R3 ;  /* 0x0000001fff0b7819 */ /* 0x000fc60000011403 */
[----:B------:R-:W-:Y:S01]  /*17850*/  IMAD R18, R18, c[0x0][0x4e8], R15 ;  /* 0x00013a0012127a24 */ /* 0x000fe200078e020f */
[----:B------:R-:W-:Y:S01]  /*17860*/  IADD3 R16, P0, R3, R16, RZ ;  /* 0x0000001003107210 */ /* 0x000fe20007f1e0ff */
[----:B------:R-:W-:Y:S02]  /*17870*/  IMAD R14, R14, c[0x0][0x430], RZ ;  /* 0x00010c000e0e7a24 */ /* 0x000fe400078e02ff */
[----:B------:R-:W-:Y:S01]  /*17880*/  IMAD R13, R13, 0x80, R6 ;  /* 0x000000800d0d7824 */ /* 0x000fe200078e0206 */
[----:B------:R-:W-:Y:S01]  /*17890*/  SHF.R.S32.HI R3, RZ, 0x1f, R18 ;  /* 0x0000001fff037819 */ /* 0x000fe20000011412 */
[----:B------:R-:W-:Y:S01]  /*178a0*/  IMAD R14, R7, c[0x0][0x434], R14 ;  /* 0x00010d00070e7a24 */ /* 0x000fe200078e020e */
[----:B------:R-:W-:Y:S01]  /*178b0*/  IADD3.X R17, R11, R17, R10, P0, !PT ;  /* 0x000000110b117210 */ /* 0x000fe200007fe40a */
[----:B------:R-:W-:Y:S01]  /*178c0*/  IMAD.WIDE.U32 R10, R7, c[0x0][0x430], R20 ;  /* 0x00010c00070a7a25 */ /* 0x000fe200078e0014 */
[----:B------:R-:W-:-:S03]  /*178d0*/  ISETP.GE.OR P4, PT, R13, R12, P1 ;  /* 0x0000000c0d00720c */ /* 0x000fc60000f86670 */
[----:B------:R-:W-:Y:S02]  /*178e0*/  IMAD R3, R3, c[0x0][0x4c8], RZ ;  /* 0x0001320003037a24 */ /* 0x000fe400078e02ff */
[----:B------:R-:W-:Y:S02]  /*178f0*/  IMAD.MOV R7, RZ, RZ, -R7 ;  /* 0x000000ffff077224 */ /* 0x000fe400078e0a07 */
[----:B------:R-:W-:-:S04]  /*17900*/  IMAD.WIDE.U32 R16, R18, c[0x0][0x4c8], R16 ;  /* 0x0001320012107a25 */ /* 0x000fc800078e0010 */
[----:B------:R-:W-:Y:S02]  /*17910*/  IMAD R3, R18, c[0x0][0x4cc], R3 ;  /* 0x0001330012037a24 */ /* 0x000fe400078e0203 */
[----:B------:R-:W-:Y:S02]  /*17920*/  IMAD R7, R7, c[0x0][0x4e8], R15 ;  /* 0x00013a0007077a24 */ /* 0x000fe400078e020f */
[----:B------:R-:W-:Y:S01]  /*17930*/  IMAD.IADD R11, R11, 0x1, R14 ;  /* 0x000000010b0b7824 */ /* 0x000fe200078e020e */
[----:B------:R-:W-:Y:S01]  /*17940*/  LEA R14, P0, R16, c[0x0][0x4a8], 0x2 ;  /* 0x00012a00100e7a11 */ /* 0x000fe200078010ff */
[----:B------:R-:W-:Y:S01]  /*17950*/  IMAD.SHL.U32 R0, R0, 0x2, RZ ;  /* 0x0000000200007824 */ /* 0x000fe200078e00ff */
[----:B------:R-:W-:Y:S01]  /*17960*/  IADD3 R15, R17, R3, RZ ;  /* 0x00000003110f7210 */ /* 0x000fe20007ffe0ff */
[----:B------:R-:W-:Y:S01]  /*17970*/  IMAD.WIDE.U32 R22, R7, c[0x0][0x428], R10 ;  /* 0x00010a0007167a25 */ /* 0x000fe200078e000a */
[----:B------:R-:W-:Y:S01]  /*17980*/  SHF.R.S32.HI R3, RZ, 0x1f, R7 ;  /* 0x0000001fff037819 */ /* 0x000fe20000011407 */
[----:B------:R-:W-:Y:S01]  /*17990*/  SHFL.IDX PT, R20, R14, RZ, 0x1c1f ;  /* 0x001c1fff0e147589 */ /* 0x000fe200000e0000 */
[----:B------:R-:W-:-:S02]  /*179a0*/  LEA.HI.X R6, R16, c[0x0][0x4ac], R15, 0x2, P0 ;  /* 0x00012b0010067a11 */ /* 0x000fc400000f140f */
[----:B------:R-:W-:Y:S01]  /*179b0*/  IADD3 R11, R13, 0x8, RZ ;  /* 0x000000080d0b7810 */ /* 0x000fe20007ffe0ff */
[----:B------:R-:W-:Y:S01]  /*179c0*/  SHFL.IDX PT, R18, R14, 0x1, 0x1c1f ;  /* 0x003c1f000e127f89 */ /* 0x000fe200000e0000 */
[----:B------:R-:W-:Y:S01]  /*179d0*/  IMAD R3, R3, c[0x0][0x428], RZ ;  /* 0x00010a0003037a24 */ /* 0x000fe200078e02ff */
[----:B------:R-:W-:Y:S02]  /*179e0*/  IADD3 R10, R13, 0x40, RZ ;  /* 0x000000400d0a7810 */ /* 0x000fe40007ffe0ff */
[----:B------:R-:W1:Y:S01]  /*179f0*/  SHFL.IDX PT, R21, R6, RZ, 0x1c1f ;  /* 0x001c1fff06157589 */ /* 0x000e6200000e0000 */
[----:B------:R-:W-:Y:S01]  /*17a00*/  IMAD R3, R7, c[0x0][0x42c], R3 ;  /* 0x00010b0007037a24 */ /* 0x000fe200078e0203 */
[----:B------:R-:W-:Y:S02]  /*17a10*/  IADD3 R7, R13, 0x48, RZ ;  /* 0x000000480d077810 */ /* 0x000fe40007ffe0ff */
[----:B------:R-:W2:Y:S01]  /*17a20*/  SHFL.IDX PT, R19, R6, 0x1, 0x1c1f ;  /* 0x003c1f0006137f89 */ /* 0x000ea200000e0000 */
[-C--:B------:R-:W-:Y:S01]  /*17a30*/  ISETP.GE.OR P3, PT, R11, R12.reuse, P1 ;  /* 0x0000000c0b00720c */ /* 0x080fe20000f66670 */
[----:B------:R-:W-:Y:S01]  /*17a40*/  IMAD.IADD R3, R23, 0x1, R3 ;  /* 0x0000000117037824 */ /* 0x000fe200078e0203 */
[-C--:B------:R-:W-:Y:S01]  /*17a50*/  ISETP.GE.OR P2, PT, R10, R12.reuse, P1 ;  /* 0x0000000c0a00720c */ /* 0x080fe20000f46670 */
[----:B------:R-:W-:Y:S01]  /*17a60*/  SHFL.IDX PT, R16, R14, 0x2, 0x1c1f ;  /* 0x005c1f000e107f89 */ /* 0x000fe200000e0000 */
[----:B------:R-:W-:-:S02]  /*17a70*/  ISETP.GE.OR P1, PT, R7, R12, P1 ;  /* 0x0000000c0700720c */ /* 0x000fc40000f26670 */
[-C--:B------:R-:W-:Y:S01]  /*17a80*/  ISETP.GE.AND P5, PT, R10, R12.reuse, PT ;  /* 0x0000000c0a00720c */ /* 0x080fe20003fa6270 */
[----:B------:R-:W3:Y:S01]  /*17a90*/  SHFL.IDX PT, R17, R6, 0x2, 0x1c1f ;  /* 0x005c1f0006117f89 */ /* 0x000ee200000e0000 */
[----:B------:R-:W-:-:S03]  /*17aa0*/  ISETP.GE.AND P6, PT, R7, R12, PT ;  /* 0x0000000c0700720c */ /* 0x000fc60003fc6270 */
[----:B------:R-:W-:Y:S04]  /*17ab0*/  SHFL.IDX PT, R14, R14, 0x3, 0x1c1f ;  /* 0x007c1f000e0e7f89 */ /* 0x000fe800000e0000 */
[----:B------:R4:W4:Y:S04]  /*17ac0*/  SHFL.IDX PT, R15, R6, 0x3, 0x1c1f ;  /* 0x007c1f00060f7f89 */ /* 0x00092800000e0000 */
[----:B-1----:R1:W-:Y:S04]  /*17ad0*/  @!P4 ST.E [R20.64], R4 ;  /* 0x000000041400c985 */ /* 0x0023e8000c101910 */
[----:B--2---:R1:W-:Y:S04]  /*17ae0*/  @!P3 ST.E [R18.64], R5 ;  /* 0x000000051200b985 */ /* 0x0043e8000c101910 */
[----:B---3--:R1:W-:Y:S01]  /*17af0*/  @!P2 ST.E [R16.64], R8 ;  /* 0x000000081000a985 */ /* 0x0083e2000c101910 */
[----:B----4-:R-:W-:-:S03]  /*17b00*/  LEA R6, P0, R22, c[0x0][0x400], 0x2 ;  /* 0x0001000016067a11 */ /* 0x010fc600078010ff */
[----:B------:R1:W-:Y:S01]  /*17b10*/  @!P1 ST.E [R14.64], R9 ;  /* 0x000000090e009985 */ /* 0x0003e2000c101910 */
[-C--:B------:R-:W-:Y:S02]  /*17b20*/  ISETP.GE.AND P1, PT, R13, R12.reuse, PT ;  /* 0x0000000c0d00720c */ /* 0x080fe40003f26270 */
[----:B------:R-:W-:Y:S01]  /*17b30*/  LEA.HI.X R3, R22, c[0x0][0x404], R3, 0x2, P0 ;  /* 0x0001010016037a11 */ /* 0x000fe200000f1403 */
[----:B------:R1:W2:Y:S01]  /*17b40*/  SHFL.IDX PT, R20, R6, RZ, 0x1c1f ;  /* 0x001c1fff06147589 */ /* 0x0002a200000e0000 */
[----:B------:R-:W-:-:S03]  /*17b50*/  ISETP.GE.AND P0, PT, R11, R12, PT ;  /* 0x0000000c0b00720c */ /* 0x000fc60003f06270 */
[----:B------:R1:W3:Y:S06]  /*17b60*/  SHFL.IDX PT, R21, R3, RZ, 0x1c1f ;  /* 0x001c1fff03157589 */ /* 0x0002ec00000e0000 */
[----:B------:R-:W-:Y:S05]  /*17b70*/  @P1 BRA `(.L_x_2476) ;  /* 0x000002d000001947 */ /* 0x000fea0003800000 */
[C---:B-1----:R-:W-:Y:S02]  /*17b80*/  IADD3 R5, R0.reuse, 0x8, RZ ;  /* 0x0000000800057810 */ /* 0x042fe40007ffe0ff */
[----:B------:R-:W-:Y:S02]  /*17b90*/  IADD3 R4, R0, 0x10, RZ ;  /* 0x0000001000047810 */ /* 0x000fe40007ffe0ff */
[----:B------:R-:W-:-:S02]  /*17ba0*/  ISETP.GE.AND P3, PT, R5, c[0x0][0x3c8], PT ;  /* 0x0000f20005007a0c */ /* 0x000fc40003f66270 */
[----:B------:R-:W-:Y:S02]  /*17bb0*/  IADD3 R2, R0, 0x18, RZ ;  /* 0x0000001800027810 */ /* 0x000fe40007ffe0ff */
[----:B------:R-:W-:Y:S02]  /*17bc0*/  ISETP.GE.AND P2, PT, R4, c[0x0][0x3c8], PT ;  /* 0x0000f20004007a0c */ /* 0x000fe40003f46270 */
[----:B------:R-:W-:Y:S02]  /*17bd0*/  ISETP.GE.AND P1, PT, R2, c[0x0][0x3c8], PT ;  /* 0x0000f20002007a0c */ /* 0x000fe40003f26270 */
[C---:B------:R-:W-:Y:S02]  /*17be0*/  ISETP.GE.AND P4, PT, R0.reuse, c[0x0][0x3c8], PT ;  /* 0x0000f20000007a0c */ /* 0x040fe40003f86270 */
[----:B------:R-:W-:-:S03]  /*17bf0*/  IADD3 R7, R0, 0x30, RZ ;  /* 0x0000003000077810 */ /* 0x000fc60007ffe0ff */
[----:B------:R-:W-:-:S04]  /*17c00*/  @!P3 LEA.HI R5, R5, R5, RZ, 0x1 ;  /* 0x000000050505b211 */ /* 0x000fc800078f08ff */
[----:B------:R-:W-:Y:S02]  /*17c10*/  @!P2 LEA.HI R4, R4, R4, RZ, 0x1 ;  /* 0x000000040404a211 */ /* 0x000fe400078f08ff */
[----:B------:R-:W-:Y:S02]  /*17c20*/  @!P3 LOP3.LUT R5, R5, 0xfffffffe, RZ, 0xc0, !PT ;  /* 0xfffffffe0505b812 */ /* 0x000fe400078ec0ff */
[----:B------:R-:W-:Y:S01]  /*17c30*/  @!P1 LEA.HI R2, R2, R2, RZ, 0x1 ;  /* 0x0000000202029211 */ /* 0x000fe200078f08ff */
[--C-:B--23--:R-:W-:Y:S01]  /*17c40*/  @!P4 IMAD.WIDE R8, R0, 0x4, R20.reuse ;  /* 0x000000040008c825 */ /* 0x10cfe200078e0214 */
[----:B------:R-:W-:Y:S02]  /*17c50*/  @!P2 LOP3.LUT R4, R4, 0xfffffffe, RZ, 0xc0, !PT ;  /* 0xfffffffe0404a812 */ /* 0x000fe400078ec0ff */
[----:B------:R-:W-:Y:S01]  /*17c60*/  @!P1 LOP3.LUT R2, R2, 0xfffffffe, RZ, 0xc0, !PT ;  /* 0xfffffffe02029812 */ /* 0x000fe200078ec0ff */
[--C-:B------:R-:W-:Y:S01]  /*17c70*/  @!P3 IMAD.WIDE R10, R5, 0x4, R20.reuse ;  /* 0x00000004050ab825 */ /* 0x100fe200078e0214 */
[----:B------:R1:W-:Y:S03]  /*17c80*/  @!P4 ST.E.64 [R8.64], R160 ;  /* 0x000000a00800c985 */ /* 0x0003e6000c101b10 */
[----:B------:R-:W-:Y:S01]  /*17c90*/  @!P2 IMAD.WIDE R4, R4, 0x4, R20 ;  /* 0x000000040404a825 */ /* 0x000fe200078e0214 */
[----:B------:R-:W-:Y:S04]  /*17ca0*/  @!P3 ST.E.64 [R10.64], R148 ;  /* 0x000000940a00b985 */ /* 0x000fe8000c101b10 */
[----:B------:R2:W-:Y:S01]  /*17cb0*/  @!P2 ST.E.64 [R4.64], R144 ;  /* 0x000000900400a985 */ /* 0x0005e2000c101b10 */
[----:B------:R-:W-:-:S13]  /*17cc0*/  ISETP.GE.AND P2, PT, R7, c[0x0][0x3c8], PT ;  /* 0x0000f20007007a0c */ /* 0x000fda0003f46270 */
[----:B------:R-:W-:-:S04]  /*17cd0*/  @!P2 LEA.HI R7, R7, R7, RZ, 0x1 ;  /* 0x000000070707a211 */ /* 0x000fc800078f08ff */
[----:B------:R-:W-:Y:S01]  /*17ce0*/  @!P2 LOP3.LUT R7, R7, 0xfffffffe, RZ, 0xc0, !PT ;  /* 0xfffffffe0707a812 */ /* 0x000fe200078ec0ff */
[----:B-1----:R-:W-:Y:S01]  /*17cf0*/  @!P1 IMAD.WIDE R8, R2, 0x4, R20 ;  /* 0x0000000402089825 */ /* 0x002fe200078e0214 */
[----:B------:R-:W-:-:S03]  /*17d00*/  IADD3 R2, R0, 0x20, RZ ;  /* 0x0000002000027810 */ /* 0x000fc60007ffe0ff */
[----:B------:R-:W-:Y:S01]  /*17d10*/  @!P2 IMAD.WIDE R12, R7, 0x4, R20 ;  /* 0x00000004070ca825 */ /* 0x000fe200078e0214 */
[----:B------:R-:W-:Y:S01]  /*17d20*/  ISETP.GE.AND P4, PT, R2, c[0x0][0x3c8], PT ;  /* 0x0000f20002007a0c */ /* 0x000fe20003f86270 */
[----:B------:R1:W-:Y:S01]  /*17d30*/  @!P1 ST.E.64 [R8.64], R100 ;  /* 0x0000006408009985 */ /* 0x0003e2000c101b10 */
[C---:B--2---:R-:W-:Y:S02]  /*17d40*/  IADD3 R4, R0.reuse, 0x28, RZ ;  /* 0x0000002800047810 */ /* 0x044fe40007ffe0ff */
[----:B------:R-:W-:Y:S02]  /*17d50*/  IADD3 R5, R0, 0x38, RZ ;  /* 0x0000003800057810 */ /* 0x000fe40007ffe0ff */
[----:B------:R-:W-:Y:S02]  /*17d60*/  ISETP.GE.AND P3, PT, R4, c[0x0][0x3c8], PT ;  /* 0x0000f20004007a0c */ /* 0x000fe40003f66270 */
[----:B------:R-:W-:-:S05]  /*17d70*/  ISETP.GE.AND P1, PT, R5, c[0x0][0x3c8], PT ;  /* 0x0000f20005007a0c */ /* 0x000fca0003f26270 */
[----:B------:R-:W-:-:S04]  /*17d80*/  @!P4 LEA.HI R2, R2, R2, RZ, 0x1 ;  /* 0x000000020202c211 */ /* 0x000fc800078f08ff */
[----:B------:R-:W-:Y:S02]  /*17d90*/  @!P4 LOP3.LUT R2, R2, 0xfffffffe, RZ, 0xc0, !PT ;  /* 0xfffffffe0202c812 */ /* 0x000fe400078ec0ff */
[----:B------:R-:W-:Y:S02]  /*17da0*/  @!P3 LEA.HI R4, R4, R4, RZ, 0x1 ;  /* 0x000000040404b211 */ /* 0x000fe400078f08ff */
[----:B------:R-:W-:Y:S02]  /*17db0*/  @!P1 LEA.HI R5, R5, R5, RZ, 0x1 ;  /* 0x0000000505059211 */ /* 0x000fe400078f08ff */
[----:B------:R-:W-:Y:S02]  /*17dc0*/  @!P3 LOP3.LUT R4, R4, 0xfffffffe, RZ, 0xc0, !PT ;  /* 0xfffffffe0404b812 */ /* 0x000fe400078ec0ff */
[----:B------:R-:W-:-:S03]  /*17dd0*/  @!P1 LOP3.LUT R5, R5, 0xfffffffe, RZ, 0xc0, !PT ;  /* 0xfffffffe05059812 */ /* 0x000fc600078ec0ff */
[----:B------:R-:W-:-:S04]  /*17de0*/  @!P3 IMAD.WIDE R10, R4, 0x4, R20 ;  /* 0x00000004040ab825 */ /* 0x000fc800078e0214 */
[----:B-1----:R-:W-:-:S04]  /*17df0*/  @!P4 IMAD.WIDE R8, R2, 0x4, R20 ;  /* 0x000000040208c825 */ /* 0x002fc800078e0214 */
[----:B------:R-:W-:Y:S01]  /*17e00*/  @!P1 IMAD.WIDE R20, R5, 0x4, R20 ;  /* 0x0000000405149825 */ /* 0x000fe200078e0214 */
[----:B------:R1:W-:Y:S04]  /*17e10*/  @!P4 ST.E.64 [R8.64], R132 ;  /* 0x000000840800c985 */ /* 0x0003e8000c101b10 */
[----:B------:R1:W-:Y:S04]  /*17e20*/  @!P3 ST.E.64 [R10.64], R112 ;  /* 0x000000700a00b985 */ /* 0x0003e8000c101b10 */
[----:B------:R1:W-:Y:S04]  /*17e30*/  @!P2 ST.E.64 [R12.64], R128 ;  /* 0x000000800c00a985 */ /* 0x0003e8000c101b10 */
[----:B------:R1:W-:Y:S02]  /*17e40*/  @!P1 ST.E.64 [R20.64], R124 ;  /* 0x0000007c14009985 */ /* 0x0003e4000c101b10 */
.L_x_2476:
[----:B------:R-:W-:Y:S05]  /*17e50*/  BSYNC B0 ;  /* 0x0000000000007941 */ /* 0x000fea0003800000 */
.L_x_2475:
[----:B-1----:R1:W4:Y:S01]  /*17e60*/  SHFL.IDX PT, R9, R3, 0x1, 0x1c1f ;  /* 0x003c1f0003097f89 */ /* 0x00232200000e0000 */
[----:B------:R-:W-:Y:S03]  /*17e70*/  BSSY B0, `(.L_x_2477) ;  /* 0x0000030000007945 */ /* 0x000fe60003800000 */
[----:B------:R1:W3:Y:S01]  /*17e80*/  SHFL.IDX PT, R8, R6, 0x1, 0x1c1f ;  /* 0x003c1f0006087f89 */ /* 0x0002e200000e0000 */
[----:B------:R-:W-:Y:S05]  /*17e90*/  @P0 BRA `(.L_x_2478) ;  /* 0x000002d000000947 */ /* 0x000fea0003800000 */
[C---:B------:R-:W-:Y:S02]  /*17ea0*/  IADD3 R4, R0.reuse, 0x8, RZ ;  /* 0x0000000800047810 */ /* 0x040fe40007ffe0ff */
[----:B------:R-:W-:-:S02]  /*17eb0*/  IADD3 R2, R0, 0x10, RZ ;  /* 0x0000001000027810 */ /* 0x000fc40007ffe0ff */
[----:B------:R-:W-:Y:S02]  /*17ec0*/  ISETP.GE.AND P1, PT, R4, c[0x0][0x3c8], PT ;  /* 0x0000f20004007a0c */ /* 0x000fe40003f26270 */
[----:B------:R-:W-:Y:S02]  /*17ed0*/  ISETP.GE.AND P0, PT, R2, c[0x0][0x3c8], PT ;  /* 0x0000f20002007a0c */ /* 0x000fe40003f06270 */
[C---:B------:R-:W-:Y:S02]  /*17ee0*/  ISETP.GE.AND P2, PT, R0.reuse, c[0x0][0x3c8], PT ;  /* 0x0000f20000007a0c */ /* 0x040fe40003f46270 */
[----:B------:R-:W-:-:S07]  /*17ef0*/  IADD3 R7, R0, 0x30, RZ ;  /* 0x0000003000077810 */ /* 0x000fce0007ffe0ff */
[----:B------:R-:W-:Y:S02]  /*17f00*/  @!P1 LEA.HI R4, R4, R4, RZ, 0x1 ;  /* 0x0000000404049211 */ /* 0x000fe400078f08ff */
[----:B------:R-:W-:Y:S02]  /*17f10*/  @!P0 LEA.HI R2, R2, R2, RZ, 0x1 ;  /* 0x0000000202028211 */ /* 0x000fe400078f08ff */
[----:B------:R-:W-:Y:S01]  /*17f20*/  @!P1 LOP3.LUT R4, R4, 0xfffffffe, RZ, 0xc0, !PT ;  /* 0xfffffffe04049812 */ /* 0x000fe200078ec0ff */
[----:B---34-:R-:W-:Y:S01]  /*17f30*/  @!P2 IMAD.WIDE R10, R0, 0x4, R8 ;  /* 0x00000004000aa825 */ /* 0x018fe200078e0208 */
[----:B------:R-:W-:-:S03]  /*17f40*/  @!P0 LOP3.LUT R2, R2, 0xfffffffe, RZ, 0xc0, !PT ;  /* 0xfffffffe02028812 */ /* 0x000fc600078ec0ff */
[--C-:B------:R-:W-:Y:S01]  /*17f50*/  @!P1 IMAD.WIDE R4, R4, 0x4, R8.reuse ;  /* 0x0000000404049825 */ /* 0x100fe200078e0208 */
[----:B------:R3:W-:Y:S03]  /*17f60*/  @!P2 ST.E.64 [R10.64], R162 ;  /* 0x000000a20a00a985 */ /* 0x0007e6000c101b10 */
[----:B------:R-:W-:Y:S01]  /*17f70*/  @!P0 IMAD.WIDE R12, R2, 0x4, R8 ;  /* 0x00000004020c8825 */ /* 0x000fe200078e0208 */
[----:B------:R-:W-:Y:S01]  /*17f80*/  IADD3 R2, R0, 0x18, RZ ;  /* 0x0000001800027810 */ /* 0x000fe20007ffe0ff */
[----:B------:R4:W-:Y:S01]  /*17f90*/  @!P1 ST.E.64 [R4.64], R150 ;  /* 0x0000009604009985 */ /* 0x0009e2000c101b10 */
[C---:B------:R-:W-:Y:S02]  /*17fa0*/  ISETP.GE.AND P1, PT, R7.reuse, c[0x0][0x3c8], PT ;  /* 0x0000f20007007a0c */ /* 0x040fe40003f26270 */
[----:B------:R-:W-:Y:S01]  /*17fb0*/  ISETP.GE.AND P4, PT, R2, c[0x0][0x3c8], PT ;  /* 0x0000f20002007a0c */ /* 0x000fe20003f86270 */
[----:B------:R1:W-:Y:S10]  /*17fc0*/  @!P0 ST.E.64 [R12.64], R146 ;  /* 0x000000920c008985 */ /* 0x0003f4000c101b10 */
[----:B------:R-:W-:-:S02]  /*17fd0*/  @!P1 LEA.HI R7, R7, R7, RZ, 0x1 ;  /* 0x0000000707079211 */ /* 0x000fc400078f08ff */
[----:B------:R-:W-:Y:S02]  /*17fe0*/  @!P4 LEA.HI R2, R2, R2, RZ, 0x1 ;  /* 0x000000020202c211 */ /* 0x000fe400078f08ff */
[----:B------:R-:W-:Y:S02]  /*17ff0*/  @!P1 LOP3.LUT R7, R7, 0xfffffffe, RZ, 0xc0, !PT ;  /* 0xfffffffe07079812 */ /* 0x000fe400078ec0ff */
[----:B------:R-:W-:-:S03]  /*18000*/  @!P4 LOP3.LUT R2, R2, 0xfffffffe, RZ, 0xc0, !PT ;  /* 0xfffffffe0202c812 */ /* 0x000fc600078ec0ff */
[----:B------:R-:W-:Y:S01]  /*18010*/  @!P1 IMAD.WIDE R16, R7, 0x4, R8 ;  /* 0x0000000407109825 */ /* 0x000fe200078e0208 */
[----:B---3--:R-:W-:-:S04]  /*18020*/  IADD3 R10, R0, 0x28, RZ ;  /* 0x00000028000a7810 */ /* 0x008fc80007ffe0ff */
[----:B------:R-:W-:Y:S02]  /*18030*/  ISETP.GE.AND P2, PT, R10, c[0x0][0x3c8], PT ;  /* 0x0000f2000a007a0c */ /* 0x000fe40003f46270 */
[C---:B----4-:R-:W-:Y:S02]  /*18040*/  IADD3 R4, R0.reuse, 0x20, RZ ;  /* 0x0000002000047810 */ /* 0x050fe40007ffe0ff */
[----:B------:R-:W-:Y:S01]  /*18050*/  IADD3 R5, R0, 0x38, RZ ;  /* 0x0000003800057810 */ /* 0x000fe20007ffe0ff */
[----:B-1----:R-:W-:Y:S01]  /*18060*/  @!P4 IMAD.WIDE R12, R2, 0x4, R8 ;  /* 0x00000004020cc825 */ /* 0x002fe200078e0208 */
[----:B------:R-:W-:Y:S02]  /*18070*/  ISETP.GE.AND P3, PT, R4, c[0x0][0x3c8], PT ;  /* 0x0000f20004007a0c */ /* 0x000fe40003f66270 */
[----:B------:R-:W-:Y:S02]  /*18080*/  ISETP.GE.AND P0, PT, R5, c[0x0][0x3c8], PT ;  /* 0x0000f20005007a0c */ /* 0x000fe40003f06270 */
[----:B------:R1:W-:Y:S03]  /*18090*/  @!P4 ST.E.64 [R12.64], R102 ;  /* 0x000000660c00c985 */ /* 0x0003e6000c101b10 */
[----:B------:R-:W-:-:S04]  /*180a0*/  @!P2 LEA.HI R10, R10, R10, RZ, 0x1 ;  /* 0x0000000a0a0aa211 */ /* 0x000fc800078f08ff */
[----:B------:R-:W-:Y:S02]  /*180b0*/  @!P2 LOP3.LUT R10, R10, 0xfffffffe, RZ, 0xc0, !PT ;  /* 0xfffffffe0a0aa812 */ /* 0x000fe400078ec0ff */
[----:B------:R-:W-:Y:S02]  /*180c0*/  @!P3 LEA.HI R4, R4, R4, RZ, 0x1 ;  /* 0x000000040404b211 */ /* 0x000fe400078f08ff */
[----:B------:R-:W-:Y:S01]  /*180d0*/  @!P0 LEA.HI R5, R5, R5, RZ, 0x1 ;  /* 0x0000000505058211 */ /* 0x000fe200078f08ff */
[----:B------:R-:W-:Y:S01]  /*180e0*/  @!P2 IMAD.WIDE R10, R10, 0x4, R8 ;  /* 0x000000040a0aa825 */ /* 0x000fe200078e0208 */
[----:B------:R-:W-:Y:S02]  /*180f0*/  @!P3 LOP3.LUT R4, R4, 0xfffffffe, RZ, 0xc0, !PT ;  /* 0xfffffffe0404b812 */ /* 0x000fe400078ec0ff */
[----:B------:R-:W-:-:S03]  /*18100*/  @!P0 LOP3.LUT R5, R5, 0xfffffffe, RZ, 0xc0, !PT ;  /* 0xfffffffe05058812 */ /* 0x000fc600078ec0ff */
[----:B------:R-:W-:-:S04]  /*18110*/  @!P3 IMAD.WIDE R14, R4, 0x4, R8 ;  /* 0x00000004040eb825 */ /* 0x000fc800078e0208 */
[----:B------:R-:W-:Y:S01]  /*18120*/  @!P0 IMAD.WIDE R8, R5, 0x4, R8 ;  /* 0x0000000405088825 */ /* 0x000fe200078e0208 */
[----:B------:R1:W-:Y:S04]  /*18130*/  @!P3 ST.E.64 [R14.64], R134 ;  /* 0x000000860e00b985 */ /* 0x0003e8000c101b10 */
[----:B------:R1:W-:Y:S04]  /*18140*/  @!P2 ST.E.64 [R10.64], R114 ;  /* 0x000000720a00a985 */ /* 0x0003e8000c101b10 */
[----:B------:R1:W-:Y:S04]  /*18150*/  @!P1 ST.E.64 [R16.64], R130 ;  /* 0x0000008210009985 */ /* 0x0003e8000c101b10 */
[----:B------:R1:W-:Y:S02]  /*18160*/  @!P0 ST.E.64 [R8.64], R126 ;  /* 0x0000007e08008985 */ /* 0x0003e4000c101b10 */
.L_x_2478:
[----:B------:R-:W-:Y:S05]  /*18170*/  BSYNC B0 ;  /* 0x0000000000007941 */ /* 0x000fea0003800000 */
.L_x_2477:
[----:B------:R1:W4:Y:S01]  /*18180*/  SHFL.IDX PT, R5, R3, 0x2, 0x1c1f ;  /* 0x005c1f0003057f89 */ /* 0x00032200000e0000 */
[----:B------:R-:W-:Y:S03]  /*18190*/  BSSY B0, `(.L_x_2479) ;  /* 0x0000030000007945 */ /* 0x000fe60003800000 */
[----:B------:R1:W3:Y:S01]  /*181a0*/  SHFL.IDX PT, R4, R6, 0x2, 0x1c1f ;  /* 0x005c1f0006047f89 */ /* 0x0002e200000e0000 */
[----:B------:R-:W-:Y:S05]  /*181b0*/  @P5 BRA `(.L_x_2480) ;  /* 0x000002d000005947 */ /* 0x000fea0003800000 */
[C---:B------:R-:W-:Y:S02]  /*181c0*/  IADD3 R2, R0.reuse, 0x8, RZ ;  /* 0x0000000800027810 */ /* 0x040fe40007ffe0ff */
[----:B------:R-:W-:-:S02]  /*181d0*/  ISETP.GE.AND P1, PT, R0, c[0x0][0x3c8], PT ;  /* 0x0000f20000007a0c */ /* 0x000fc40003f26270 */
[----:B------:R-:W-:Y:S02]  /*181e0*/  ISETP.GE.AND P0, PT, R2, c[0x0][0x3c8], PT ;  /* 0x0000f20002007a0c */ /* 0x000fe40003f06270 */
[----:B------:R-:W-:-:S04]  /*181f0*/  IADD3 R7, R0, 0x18, RZ ;  /* 0x0000001800077810 */ /* 0x000fc80007ffe0ff */
[----:B------:R-:W-:-:S05]  /*18200*/  ISETP.GE.AND P4, PT, R7, c[0x0][0x3c8], PT ;  /* 0x0000f20007007a0c */ /* 0x000fca0003f86270 */
[----:B-1-34-:R-:W-:Y:S02]  /*18210*/  @!P1 IMAD.WIDE R8, R0, 0x4, R4 ;  /* 0x0000000400089825 */ /* 0x01afe400078e0204 */
[----:B------:R-:W-:-:S03]  /*18220*/  @!P0 LEA.HI R2, R2, R2, RZ, 0x1 ;  /* 0x0000000202028211 */ /* 0x000fc600078f08ff */
[----:B------:R1:W-:Y:S01]  /*18230*/  @!P1 ST.E.64 [R8.64], R156 ;  /* 0x0000009c08009985 */ /* 0x0003e2000c101b10 */
[----:B------:R-:W-:Y:S02]  /*18240*/  @!P0 LOP3.LUT R2, R2, 0xfffffffe, RZ, 0xc0, !PT ;  /* 0xfffffffe02028812 */ /* 0x000fe400078ec0ff */
[----:B------:R-:W-:-:S03]  /*18250*/  @!P4 LEA.HI R7, R7, R7, RZ, 0x1 ;  /* 0x000000070707c211 */ /* 0x000fc600078f08ff */
[--C-:B------:R-:W-:Y:S01]  /*18260*/  @!P0 IMAD.WIDE R10, R2, 0x4, R4.reuse ;  /* 0x00000004020a8825 */ /* 0x100fe200078e0204 */
[----:B------:R-:W-:Y:S02]  /*18270*/  IADD3 R2, R0, 0x10, RZ ;  /* 0x0000001000027810 */ /* 0x000fe40007ffe0ff */
[----:B------:R-:W-:Y:S02]  /*18280*/  @!P4 LOP3.LUT R7, R7, 0xfffffffe, RZ, 0xc0, !PT ;  /* 0xfffffffe0707c812 */ /* 0x000fe400078ec0ff */
[----:B------:R3:W-:Y:S01]  /*18290*/  @!P0 ST.E.64 [R10.64], R152 ;  /* 0x000000980a008985 */ /* 0x0007e2000c101b10 */
[----:B------:R-:W-:Y:S02]  /*182a0*/  ISETP.GE.AND P5, PT, R2, c[0x0][0x3c8], PT ;  /* 0x0000f20002007a0c */ /* 0x000fe40003fa6270 */
[----:B------:R-:W-:-:S11]  /*182b0*/  @!P4 IMAD.WIDE R14, R7, 0x4, R4 ;  /* 0x00000004070ec825 */ /* 0x000fd600078e0204 */
[----:B------:R-:W-:Y:S02]  /*182c0*/  @!P5 LEA.HI R2, R2, R2, RZ, 0x1 ;  /* 0x000000020202d211 */ /* 0x000fe400078f08ff */
[C---:B-1----:R-:W-:Y:S02]  /*182d0*/  IADD3 R9, R0.reuse, 0x30, RZ ;  /* 0x0000003000097810 */ /* 0x042fe40007ffe0ff */
[----:B------:R-:W-:Y:S02]  /*182e0*/  IADD3 R8, R0, 0x38, RZ ;  /* 0x0000003800087810 */ /* 0x000fe40007ffe0ff */
[----:B------:R-:W-:Y:S02]  /*182f0*/  ISETP.GE.AND P1, PT, R9, c[0x0][0x3c8], PT ;  /* 0x0000f20009007a0c */ /* 0x000fe40003f26270 */
[----:B------:R-:W-:Y:S02]  /*18300*/  ISETP.GE.AND P0, PT, R8, c[0x0][0x3c8], PT ;  /* 0x0000f20008007a0c */ /* 0x000fe40003f06270 */
[----:B------:R-:W-:-:S02]  /*18310*/  @!P5 LOP3.LUT R2, R2, 0xfffffffe, RZ, 0xc0, !PT ;  /* 0xfffffffe0202d812 */ /* 0x000fc400078ec0ff */
[C---:B---3--:R-:W-:Y:S02]  /*18320*/  IADD3 R11, R0.reuse, 0x20, RZ ;  /* 0x00000020000b7810 */ /* 0x048fe40007ffe0ff */
[----:B------:R-:W-:Y:S01]  /*18330*/  IADD3 R10, R0, 0x28, RZ ;  /* 0x00000028000a7810 */ /* 0x000fe20007ffe0ff */
[----:B------:R-:W-:Y:S01]  /*18340*/  @!P5 IMAD.WIDE R12, R2, 0x4, R4 ;  /* 0x00000004020cd825 */ /* 0x000fe200078e0204 */
[----:B------:R-:W-:Y:S02]  /*18350*/  ISETP.GE.AND P3, PT, R11, c[0x0][0x3c8], PT ;  /* 0x0000f2000b007a0c */ /* 0x000fe40003f66270 */
[----:B------:R-:W-:Y:S02]  /*18360*/  ISETP.GE.AND P2, PT, R10, c[0x0][0x3c8], PT ;  /* 0x0000f2000a007a0c */ /* 0x000fe40003f46270 */
[----:B------:R-:W-:Y:S01]  /*18370*/  @!P1 LEA.HI R9, R9, R9, RZ, 0x1 ;  /* 0x0000000909099211 */ /* 0x000fe200078f08ff */
[----:B------:R1:W-:Y:S01]  /*18380*/  @!P5 ST.E.64 [R12.64], R140 ;  /* 0x0000008c0c00d985 */ /* 0x0003e2000c101b10 */
[----:B------:R-:W-:-:S02]  /*18390*/  @!P0 LEA.HI R8, R8, R8, RZ, 0x1 ;  /* 0x0000000808088211 */ /* 0x000fc400078f08ff */
[----:B------:R-:W-:Y:S01]  /*183a0*/  @!P1 LOP3.LUT R9, R9, 0xfffffffe, RZ, 0xc0, !PT ;  /* 0xfffffffe09099812 */ /* 0x000fe200078ec0ff */
[----:B------:R1:W-:Y:S01]  /*183b0*/  @!P4 ST.E.64 [R14.64], R136 ;  /* 0x000000880e00c985 */ /* 0x0003e2000c101b10 */
[----:B------:R-:W-:-:S03]  /*183c0*/  @!P0 LOP3.LUT R8, R8, 0xfffffffe, RZ, 0xc0, !PT ;  /* 0xfffffffe08088812 */ /* 0x000fc600078ec0ff */
[----:B------:R-:W-:Y:S01]  /*183d0*/  @!P3 LEA.HI R11, R11, R11, RZ, 0x1 ;  /* 0x0000000b0b0bb211 */ /* 0x000fe200078f08ff */
[--C-:B------:R-:W-:Y:S01]  /*183e0*/  @!P1 IMAD.WIDE R18, R9, 0x4, R4.reuse ;  /* 0x0000000409129825 */ /* 0x100fe200078e0204 */
[----:B------:R-:W-:Y:S02]  /*183f0*/  @!P2 LEA.HI R10, R10, R10, RZ, 0x1 ;  /* 0x0000000a0a0aa211 */ /* 0x000fe400078f08ff */
[----:B------:R-:W-:Y:S01]  /*18400*/  @!P3 LOP3.LUT R11, R11, 0xfffffffe, RZ, 0xc0, !PT ;  /* 0xfffffffe0b0bb812 */ /* 0x000fe200078ec0ff */
[----:B------:R-:W-:Y:S01]  /*18410*/  @!P0 IMAD.WIDE R8, R8, 0x4, R4 ;  /* 0x0000000408088825 */ /* 0x000fe200078e0204 */
[----:B------:R-:W-:-:S03]  /*18420*/  @!P2 LOP3.LUT R10, R10, 0xfffffffe, RZ, 0xc0, !PT ;  /* 0xfffffffe0a0aa812 */ /* 0x000fc600078ec0ff */
[----:B------:R-:W-:-:S04]  /*18430*/  @!P3 IMAD.WIDE R16, R11, 0x4, R4 ;  /* 0x000000040b10b825 */ /* 0x000fc800078e0204 */
[----:B------:R-:W-:Y:S01]  /*18440*/  @!P2 IMAD.WIDE R10, R10, 0x4, R4 ;  /* 0x000000040a0aa825 */ /* 0x000fe200078e0204 */
[----:B------:R1:W-:Y:S04]  /*18450*/  @!P3 ST.E.64 [R16.64], R104 ;  /* 0x000000681000b985 */ /* 0x0003e8000c101b10 */
[----:B------:R1:W-:Y:S04]  /*18460*/  @!P2 ST.E.64 [R10.64], R108 ;  /* 0x0000006c0a00a985 */ /* 0x0003e8000c101b10 */
[----:B------:R1:W-:Y:S04]  /*18470*/  @!P1 ST.E.64 [R18.64], R116 ;  /* 0x0000007412009985 */ /* 0x0003e8000c101b10 */
[----:B------:R1:W-:Y:S02]  /*18480*/  @!P0 ST.E.64 [R8.64], R120 ;  /* 0x0000007808008985 */ /* 0x0003e4000c101b10 */
.L_x_2480:
[----:B------:R-:W-:Y:S05]  /*18490*/  BSYNC B0 ;  /* 0x0000000000007941 */ /* 0x000fea0003800000 */
.L_x_2479:
[----:B-1--4-:R1:W4:Y:S04]  /*184a0*/  SHFL.IDX PT, R9, R3, 0x3, 0x1c1f ;  /* 0x007c1f0003097f89 */ /* 0x01232800000e0000 */
[----:B---3--:R1:W3:Y:S01]  /*184b0*/  SHFL.IDX PT, R8, R6, 0x3, 0x1c1f ;  /* 0x007c1f0006087f89 */ /* 0x0082e200000e0000 */
[----:B------:R-:W-:Y:S05]  /*184c0*/  @P6 EXIT ;  /* 0x000000000000694d */ /* 0x000fea0003800000 */
[C---:B------:R-:W-:Y:S02]  /*184d0*/  IADD3 R7, R0.reuse, 0x8, RZ ;  /* 0x0000000800077810 */ /* 0x040fe40007ffe0ff */
[----:B-1----:R-:W-:-:S02]  /*184e0*/  IADD3 R6, R0, 0x10, RZ ;  /* 0x0000001000067810 */ /* 0x002fc40007ffe0ff */
[----:B------:R-:W-:Y:S02]  /*184f0*/  ISETP.GE.AND P5, PT, R7, c[0x0][0x3c8], PT ;  /* 0x0000f20007007a0c */ /* 0x000fe40003fa6270 */
[C---:B------:R-:W-:Y:S02]  /*18500*/  IADD3 R5, R0.reuse, 0x18, RZ ;  /* 0x0000001800057810 */ /* 0x040fe40007ffe0ff */
[C---:B------:R-:W-:Y:S02]  /*18510*/  IADD3 R4, R0.reuse, 0x20, RZ ;  /* 0x0000002000047810 */ /* 0x040fe40007ffe0ff */
[C---:B------:R-:W-:Y:S02]  /*18520*/  IADD3 R3, R0.reuse, 0x28, RZ ;  /* 0x0000002800037810 */ /* 0x040fe40007ffe0ff */
[----:B------:R-:W-:Y:S02]  /*18530*/  IADD3 R2, R0, 0x30, RZ ;  /* 0x0000003000027810 */ /* 0x000fe40007ffe0ff */
[----:B------:R-:W-:-:S02]  /*18540*/  ISETP.GE.AND P4, PT, R6, c[0x0][0x3c8], PT ;  /* 0x0000f20006007a0c */ /* 0x000fc40003f86270 */
[----:B------:R-:W-:Y:S02]  /*18550*/  ISETP.GE.AND P3, PT, R5, c[0x0][0x3c8], PT ;  /* 0x0000f20005007a0c */ /* 0x000fe40003f66270 */
[----:B------:R-:W-:Y:S02]  /*18560*/  ISETP.GE.AND P2, PT, R4, c[0x0][0x3c8], PT ;  /* 0x0000f20004007a0c */ /* 0x000fe40003f46270 */
[----:B------:R-:W-:Y:S02]  /*18570*/  ISETP.GE.AND P1, PT, R3, c[0x0][0x3c8], PT ;  /* 0x0000f20003007a0c */ /* 0x000fe40003f26270 */
[----:B------:R-:W-:Y:S02]  /*18580*/  ISETP.GE.AND P6, PT, R0, c[0x0][0x3c8], PT ;  /* 0x0000f20000007a0c */ /* 0x000fe40003fc6270 */
[----:B------:R-:W-:Y:S02]  /*18590*/  ISETP.GE.AND P0, PT, R2, c[0x0][0x3c8], PT ;  /* 0x0000f20002007a0c */ /* 0x000fe40003f06270 */
[----:B------:R-:W-:-:S02]  /*185a0*/  @!P5 LEA.HI R7, R7, R7, RZ, 0x1 ;  /* 0x000000070707d211 */ /* 0x000fc400078f08ff */
[----:B------:R-:W-:Y:S02]  /*185b0*/  @!P4 LEA.HI R6, R6, R6, RZ, 0x1 ;  /* 0x000000060606c211 */ /* 0x000fe400078f08ff */
[----:B------:R-:W-:Y:S02]  /*185c0*/  @!P5 LOP3.LUT R7, R7, 0xfffffffe, RZ, 0xc0, !PT ;  /* 0xfffffffe0707d812 */ /* 0x000fe400078ec0ff */
[----:B------:R-:W-:Y:S02]  /*185d0*/  @!P3 LEA.HI R5, R5, R5, RZ, 0x1 ;  /* 0x000000050505b211 */ /* 0x000fe400078f08ff */
[----:B------:R-:W-:Y:S01]  /*185e0*/  @!P2 LEA.HI R4, R4, R4, RZ, 0x1 ;  /* 0x000000040404a211 */ /* 0x000fe200078f08ff */
[--C-:B---34-:R-:W-:Y:S01]  /*185f0*/  @!P6 IMAD.WIDE R10, R0, 0x4, R8.reuse ;  /* 0x00000004000ae825 */ /* 0x118fe200078e0208 */
[----:B------:R-:W-:Y:S02]  /*18600*/  @!P1 LEA.HI R3, R3, R3, RZ, 0x1 ;  /* 0x0000000303039211 */ /* 0x000fe400078f08ff */
[----:B------:R-:W-:Y:S01]  /*18610*/  @!P0 LEA.HI R2, R2, R2, RZ, 0x1 ;  /* 0x0000000202028211 */ /* 0x000fe200078f08ff */
[----:B------:R-:W-:Y:S01]  /*18620*/  @!P5 IMAD.WIDE R12, R7, 0x4, R8 ;  /* 0x00000004070cd825 */ /* 0x000fe200078e0208 */
[----:B------:R-:W-:Y:S01]  /*18630*/  @!P4 LOP3.LUT R6, R6, 0xfffffffe, RZ, 0xc0, !PT ;  /* 0xfffffffe0606c812 */ /* 0x000fe200078ec0ff */
[----:B------:R1:W-:Y:S01]  /*18640*/  @!P6 ST.E.64 [R10.64], R158 ;  /* 0x0000009e0a00e985 */ /* 0x0003e2000c101b10 */
[----:B------:R-:W-:-:S02]  /*18650*/  @!P3 LOP3.LUT R5, R5, 0xfffffffe, RZ, 0xc0, !PT ;  /* 0xfffffffe0505b812 */ /* 0x000fc400078ec0ff */
[----:B------:R-:W-:Y:S01]  /*18660*/  @!P2 LOP3.LUT R4, R4, 0xfffffffe, RZ, 0xc0, !PT ;  /* 0xfffffffe0404a812 */ /* 0x000fe200078ec0ff */
[--C-:B------:R-:W-:Y:S01]  /*18670*/  @!P4 IMAD.WIDE R6, R6, 0x4, R8.reuse ;  /* 0x000000040606c825 */ /* 0x100fe200078e0208 */
[----:B------:R-:W-:Y:S01]  /*18680*/  @!P1 LOP3.LUT R3, R3, 0xfffffffe, RZ, 0xc0, !PT ;  /* 0xfffffffe03039812 */ /* 0x000fe200078ec0ff */
[----:B------:R3:W-:Y:S01]  /*18690*/  @!P5 ST.E.64 [R12.64], R154 ;  /* 0x0000009a0c00d985 */ /* 0x0007e2000c101b10 */
[----:B------:R-:W-:Y:S02]  /*186a0*/  @!P0 LOP3.LUT R2, R2, 0xfffffffe, RZ, 0xc0, !PT ;  /* 0xfffffffe02028812 */ /* 0x000fe400078ec0ff */
[----:B------:R-:W-:Y:S01]  /*186b0*/  IADD3 R0, R0, 0x38, RZ ;  /* 0x0000003800007810 */ /* 0x000fe20007ffe0ff */
[----:B------:R4:W-:Y:S01]  /*186c0*/  @!P4 ST.E.64 [R6.64], R142 ;  /* 0x0000008e0600c985 */ /* 0x0009e2000c101b10 */
[----:B-1----:R-:W-:-:S04]  /*186d0*/  @!P3 IMAD.WIDE R10, R5, 0x4, R8 ;  /* 0x00000004050ab825 */ /* 0x002fc800078e0208 */
[--C-:B------:R-:W-:Y:S01]  /*186e0*/  @!P2 IMAD.WIDE R4, R4, 0x4, R8.reuse ;  /* 0x000000040404a825 */ /* 0x100fe200078e0208 */
[----:B------:R4:W-:Y:S03]  /*186f0*/  @!P3 ST.E.64 [R10.64], R138 ;  /* 0x0000008a0a00b985 */ /* 0x0009e6000c101b10 */
[--C-:B---3--:R-:W-:Y:S01]  /*18700*/  @!P1 IMAD.WIDE R12, R3, 0x4, R8.reuse ;  /* 0x00000004030c9825 */ /* 0x108fe200078e0208 */
[----:B------:R4:W-:Y:S03]  /*18710*/  @!P2 ST.E.64 [R4.64], R106 ;  /* 0x0000006a0400a985 */ /* 0x0009e6000c101b10 */
[----:B------:R-:W-:Y:S01]  /*18720*/  @!P0 IMAD.WIDE R2, R2, 0x4, R8 ;  /* 0x0000000402028825 */ /* 0x000fe200078e0208 */
        /* <DEDUP_REMOVED lines=9> */
.L_x_2474:
[----:B------:R-:W1:Y:S02]  /*187c0*/  S2R R3, SR_TID.X ;  /* 0x0000000000037919 */ /* 0x000e640000002100 */
[----:B-1----:R-:W-:-:S13]  /*187d0*/  ISETP.GT.AND P0, PT, R3, 0x7f, PT ;  /* 0x0000007f0300780c */ /* 0x002fda0003f04270 */
[----:B------:R-:W-:Y:S05]  /*187e0*/  @P0 EXIT ;  /* 0x000000000000094d */ /* 0x000fea0003800000 */
[----:B------:R-:W1:Y:S01]  /*187f0*/  S2R R7, SR_CTAID.X ;  /* 0x0000000000077919 */ /* 0x000e620000002500 */
[----:B------:R-:W-:-:S05]  /*18800*/  MOV R0, c[0x0][0x4e8] ;  /* 0x00013a0000007a02 */ /* 0x000fca0000000f00 */
[----:B------:R-:W-:Y:S01]  /*18810*/  IMAD R2, R0, c[0x0][0x388], RZ ;  /* 0x0000e20000027a24 */ /* 0x000fe200078e02ff */
[----:B-1----:R-:W-:-:S04]  /*18820*/  LEA R7, R7, R3, 0x7 ;  /* 0x0000000307077211 */ /* 0x002fc800078e38ff */
[----:B------:R-:W-:-:S13]  /*18830*/  ISETP.GE.AND P0, PT, R7, R2, PT ;  /* 0x000000020700720c */ /* 0x000fda0003f06270 */
[----:B------:R-:W-:Y:S05]  /*18840*/  @P0 EXIT ;  /* 0x000000000000094d */ /* 0x000fea0003800000 */
[----:B------:R-:W1:Y:S01]  /*18850*/  S2R R4, SR_CTAID.Z ;  /* 0x0000000000047919 */ /* 0x000e620000002700 */
[----:B------:R-:W-:Y:S01]  /*18860*/  USHF.R.S32.HI UR6, URZ, 0x1f, UR9 ;  /* 0x0000001f3f067899 */ /* 0x000fe20008011409 */
[----:B------:R-:W-:Y:S01]  /*18870*/  ISETP.NE.AND P0, PT, R0, 0x1, PT ;  /* 0x000000010000780c */ /* 0x000fe20003f05270 */
[----:B------:R-:W-:Y:S01]  /*18880*/  ULDC.64 UR4, c[0x0][0x4d0] ;  /* 0x0001340000047ab9 */ /* 0x000fe20000000a00 */
[----:B------:R-:W2:Y:S01]  /*18890*/  S2R R3, SR_CTAID.Y ;  /* 0x0000000000037919 */ /* 0x000ea20000002600 */
        /* <DEDUP_REMOVED lines=14> */
[----:B--2---:R-:W-:Y:S02]  /*18980*/  IMAD R2, R2, c[0x0][0x550], R3 ;  /* 0x0001540002027a24 */ /* 0x004fe400078e0203 */
[----:B------:R-:W-:Y:S01]  /*18990*/  IMAD R0, R4, c[0x0][0x4dc], R0 ;  /* 0x0001370004007a24 */ /* 0x000fe200078e0200 */
[----:B------:R-:W-:Y:S02]  /*189a0*/  IADD3 R4, -R6, RZ, RZ ;  /* 0x000000ff06047210 */ /* 0x000fe40007ffe1ff */
[----:B------:R-:W-:Y:S01]  /*189b0*/  SHF.R.S32.HI R3, RZ, 0x1f, R2 ;  /* 0x0000001fff037819 */ /* 0x000fe20000011402 */
[----:B------:R-:W-:Y:S01]  /*189c0*/  IMAD.IADD R9, R0, 0x1, R9 ;  /* 0x0000000100097824 */ /* 0x000fe200078e0209 */
[----:B------:R-:W-:Y:S01]  /*189d0*/  SHF.R.S32.HI R0, RZ, 0x1f, R6 ;  /* 0x0000001fff007819 */ /* 0x000fe20000011406 */
[----:B------:R-:W-:-:S02]  /*189e0*/  IMAD R4, R4, c[0x0][0x4e8], R7 ;  /* 0x00013a0004047a24 */ /* 0x000fc400078e0207 */
[----:B------:R-:W-:Y:S02]  /*189f0*/  IMAD R3, R3, c[0x0][0x4e0], RZ ;  /* 0x0001380003037a24 */ /* 0x000fe400078e02ff */
[----:B------:R-:W-:-:S04]  /*18a00*/  IMAD.WIDE.U32 R8, R2, c[0x0][0x4e0], R8 ;  /* 0x0001380002087a25 */ /* 0x000fc800078e0008 */
[----:B------:R-:W-:Y:S01]  /*18a10*/  IMAD R3, R2, c[0x0][0x4e4], R3 ;  /* 0x0001390002037a24 */ /* 0x000fe200078e0203 */
[----:B------:R-:W-:Y:S02]  /*18a20*/  SHF.R.S32.HI R2, RZ, 0x1f, R4 ;  /* 0x0000001fff027819 */ /* 0x000fe40000011404 */
[----:B------:R-:W-:-:S03]  /*18a30*/  IADD3 R6, P0, R6, R8, RZ ;  /* 0x0000000806067210 */ /* 0x000fc60007f1e0ff */
[----:B------:R-:W-:Y:S01]  /*18a40*/  IMAD R2, R2, c[0x0][0x4c8], RZ ;  /* 0x0001320002027a24 */ /* 0x000fe200078e02ff */
[----:B------:R-:W-:Y:S02]  /*18a50*/  IADD3.X R7, R0, R9, R3, P0, !PT ;  /* 0x0000000900077210 */ /* 0x000fe400007fe403 */
[----:B------:R-:W-:Y:S01]  /*18a60*/  MOV R0, 0xff800000 ;  /* 0xff80000000007802 */ /* 0x000fe20000000f00 */
[C---:B------:R-:W-:Y:S02]  /*18a70*/  IMAD R2, R4.reuse, c[0x0][0x4cc], R2 ;  /* 0x0001330004027a24 */ /* 0x040fe400078e0202 */
[----:B------:R-:W-:-:S05]  /*18a80*/  IMAD.WIDE.U32 R6, R4, c[0x0][0x4c8], R6 ;  /* 0x0001320004067a25 */ /* 0x000fca00078e0006 */
[----:B------:R-:W-:Y:S02]  /*18a90*/  IADD3 R2, R7, R2, RZ ;  /* 0x0000000207027210 */ /* 0x000fe40007ffe0ff */
[----:B------:R-:W-:-:S04]  /*18aa0*/  LEA R4, P0, R6, c[0x0][0x4a8], 0x2 ;  /* 0x00012a0006047a11 */ /* 0x000fc800078010ff */
[----:B------:R-:W-:-:S05]  /*18ab0*/  LEA.HI.X R5, R6, c[0x0][0x4ac], R2, 0x2, P0 ;  /* 0x00012b0006057a11 */ /* 0x000fca00000f1402 */
[----:B------:R-:W-:Y:S01]  /*18ac0*/  STG.E [R4.64], R0 ;  /* 0x0000000004007986 */ /* 0x000fe2000c101910 */
[----:B------:R-:W-:Y:S05]  /*18ad0*/  EXIT ;  /* 0x000000000000794d */ /* 0x000fea0003800000 */
.L_x_2481:
        /* <DEDUP_REMOVED lines=10> */
.L_x_3864:


//--------------------- .text._ZN7cutlass13device_kernelIN5flash19enable_sm80_to_sm89INS1_16FlashAttnFwdSm80INS1_25CollectiveMainloopFwdSm80ILi4ELi1ELb0EN4cute5tupleIJNS5_1CILi128EEENS7_ILi80EEENS7_ILi64EEEEEELi64ENS_6half_tEfNS_4arch4Sm80ELb0ELb1ELb0ELb1ELb1ELb0ELb1ELb1EEENS1_21CollectiveEpilogueFwdINS6_IJS8_SA_S9_EEENS6_IJNS7_ILi1EEESI_SI_EEESC_SE_Li128ELb1ELb1ELb1ELb0EEENS1_36VarlenDynamicPersistentTileSchedulerILi128ELi80ELi128ELi128ELb1ELb1ELb0ELb1ELb0ELb1EEEEEEEEEvNT_6ParamsE --------------------------
	.section	.text._ZN7cutlass13device_kernelIN5flash19enable_sm80_to_sm89INS1_16FlashAttnFwdSm80INS1_25CollectiveMainloopFwdSm80ILi4ELi1ELb0EN4cute5tupleIJNS5_1CILi128EEENS7_ILi80EEENS7_ILi64EEEEEELi64ENS_6half_tEfNS_4arch4Sm80ELb0ELb1ELb0ELb1ELb1ELb0ELb1ELb1EEENS1_21CollectiveEpilogueFwdINS6_IJS8_SA_S9_EEENS6_IJNS7_ILi1EEESI_SI_EEESC_SE_Li128ELb1ELb1ELb1ELb0EEENS1_36VarlenDynamicPersistentTileSchedulerILi128ELi80ELi128ELi128ELb1ELb1ELb0ELb1ELb0ELb1EEEEEEEEEvNT_6ParamsE,"ax",@progbits
	.sectioninfo	@"SHI_REGISTERS=255"
	.align	128
.text._ZN7cutlass13device_kernelIN5flash19enable_sm80_to_sm89INS1_16FlashAttnFwdSm80INS1_25CollectiveMainloopFwdSm80ILi4ELi1ELb0EN4cute5tupleIJNS5_1CILi128EEENS7_ILi80EEENS7_ILi64EEEEEELi64ENS_6half_tEfNS_4arch4Sm80ELb0ELb1ELb0ELb1ELb1ELb0ELb1ELb1EEENS1_21CollectiveEpilogueFwdINS6_IJS8_SA_S9_EEENS6_IJNS7_ILi1EEESI_SI_EEESC_SE_Li128ELb1ELb1ELb1ELb0EEENS1_36VarlenDynamicPersistentTileSchedulerILi128ELi80ELi128ELi128ELb1ELb1ELb0ELb1ELb0ELb1EEEEEEEEEvNT_6ParamsE:
        .type           _ZN7cutlass13device_kernelIN5flash19enable_sm80_to_sm89INS1_16FlashAttnFwdSm80INS1_25CollectiveMainloopFwdSm80ILi4ELi1ELb0EN4cute5tupleIJNS5_1CILi128EEENS7_ILi80EEENS7_ILi64EEEEEELi64ENS_6half_tEfNS_4arch4Sm80ELb0ELb1ELb0ELb1ELb1ELb0ELb1ELb1EEENS1_21CollectiveEpilogueFwdINS6_IJS8_SA_S9_EEENS6_IJNS7_ILi1EEESI_SI_EEESC_SE_Li128ELb1ELb1ELb1ELb0EEENS1_36VarlenDynamicPersistentTileSchedulerILi128ELi80ELi128ELi128ELb1ELb1ELb0ELb1ELb0ELb1EEEEEEEEEvNT_6ParamsE,@function
        .size           _ZN7cutlass13device_kernelIN5flash19enable_sm80_to_sm89INS1_16FlashAttnFwdSm80INS1_25CollectiveMainloopFwdSm80ILi4ELi1ELb0EN4cute5tupleIJNS5_1CILi128EEENS7_ILi80EEENS7_ILi64EEEEEELi64ENS_6half_tEfNS_4arch4Sm80ELb0ELb1ELb0ELb1ELb1ELb0ELb1ELb1EEENS1_21CollectiveEpilogueFwdINS6_IJS8_SA_S9_EEENS6_IJNS7_ILi1EEESI_SI_EEESC_SE_Li128ELb1ELb1ELb1ELb0EEENS1_36VarlenDynamicPersistentTileSchedulerILi128ELi80ELi128ELi128ELb1ELb1ELb0ELb1ELb0ELb1EEEEEEEEEvNT_6ParamsE,(.L_x_3865 - _ZN7cutlass13device_kernelIN5flash19enable_sm80_to_sm89INS1_16FlashAttnFwdSm80INS1_25CollectiveMainloopFwdSm80ILi4ELi1ELb0EN4cute5tupleIJNS5_1CILi128EEENS7_ILi80EEENS7_ILi64EEEEEELi64ENS_6half_tEfNS_4arch4Sm80ELb0ELb1ELb0ELb1ELb1ELb0ELb1ELb1EEENS1_21CollectiveEpilogueFwdINS6_IJS8_SA_S9_EEENS6_IJNS7_ILi1EEESI_SI_EEESC_SE_Li128ELb1ELb1ELb1ELb0EEENS1_36VarlenDynamicPersistentTileSchedulerILi128ELi80ELi128ELi128ELb1ELb1ELb0ELb1ELb0ELb1EEEEEEEEEvNT_6ParamsE)
        .other          _ZN7cutlass13device_kernelIN5flash19enable_sm80_to_sm89INS1_16FlashAttnFwdSm80INS1_25CollectiveMainloopFwdSm80ILi4ELi1ELb0EN4cute5tupleIJNS5_1CILi128EEENS7_ILi80EEENS7_ILi64EEEEEELi64ENS_6half_tEfNS_4arch4Sm80ELb0ELb1ELb0ELb1ELb1ELb0ELb1ELb1EEENS1_21CollectiveEpilogueFwdINS6_IJS8_SA_S9_EEENS6_IJNS7_ILi1EEESI_SI_EEESC_SE_Li128ELb1ELb1ELb1ELb0EEENS1_36VarlenDynamicPersistentTileSchedulerILi128ELi80ELi128ELi128ELb1ELb1ELb0ELb1ELb0ELb1EEEEEEEEEvNT_6ParamsE,@"STO_CUDA_ENTRY STV_DEFAULT"
_ZN7cutlass13device_kernelIN5flash19enable_sm80_to_sm89INS1_16FlashAttnFwdSm80INS1_25CollectiveMainloopFwdSm80ILi4ELi1ELb0EN4cute5tupleIJNS5_1CILi128EEENS7_ILi80EEENS7_ILi64EEEEEELi64ENS_6half_tEfNS_4arch4Sm80ELb0ELb1ELb0ELb1ELb1ELb0ELb1ELb1EEENS1_21CollectiveEpilogueFwdINS6_IJS8_SA_S9_EEENS6_IJNS7_ILi1EEESI_SI_EEESC_SE_Li128ELb1ELb1ELb1ELb0EEENS1_36VarlenDynamicPersistentTileSchedulerILi128ELi80ELi128ELi128ELb1ELb1ELb0ELb1ELb0ELb1EEEEEEEEEvNT_6ParamsE:
        /* <DEDUP_REMOVED lines=54> */
.L_x_2487:
        /* <DEDUP_REMOVED lines=16> */
.L_x_2714:
        /* <DEDUP_REMOVED lines=16> */
.L_x_2715:
[----:B--2---:R-:W-:-:S05]  /*0560*/  IMAD R0, R0, c[0x0][0x538], RZ ;  /* 0x00014e0000007a24 */ /* 0x004fca00078e02ff */
[----:B------:R-:W-:-:S04]  /*0570*/  IADD3 R7, R0, R7, RZ ;  /* 0x0000000700077210 */ /* 0x000fc80007ffe0ff */
[----:B------:R-:W-:-:S13]  /*0580*/  ISETP.GT.AND P0, PT, R7, UR4, PT ;  /* 0x0000000407007c0c */ /* 0x000fda000bf04270 */
[----:B-1----:R-:W-:Y:S05]  /*0590*/  @!P0 BRA `(.L_x_2487) ;  /* 0xfffffdc000008947 */ /* 0x002fea000383ffff */
.L_x_2483:
[----:B------:R-:W-:-:S05]  /*05a0*/  IADD3 R10, -R0, R7, RZ ;  /* 0x00000007000a7210 */ /* 0x000fca0007ffe1ff */
[----:B------:R-:W-:-:S05]  /*05b0*/  IMAD R0, R4, c[0x0][0x538], R10 ;  /* 0x00014e0004007a24 */ /* 0x000fca00078e020a */
[----:B------:R-:W-:Y:S01]  /*05c0*/  ISETP.GT.AND P0, PT, R0, UR4, PT ;  /* 0x0000000400007c0c */ /* 0x000fe2000bf04270 */
[----:B------:R-:W-:-:S12]  /*05d0*/  BRA.DIV ~URZ, `(.L_x_2488) ;  /* 0x0001a1227f007947 */ /* 0x000fd8000b800000 */
[----:B------:R-:W-:-:S04]  /*05e0*/  VOTE.ANY R7, PT, !P0 ;  /* 0x0000000000077806 */ /* 0x000fc800040e0100 */
.L_x_2716:
[----:B------:R-:W1:Y:S02]  /*05f0*/  POPC R0, R7 ;  /* 0x0000000700007309 */ /* 0x000e640000000000 */
[----:B-1----:R-:W-:-:S05]  /*0600*/  IADD3 R2, R0, R6, RZ ;  /* 0x0000000600027210 */ /* 0x002fca0007ffe0ff */
[----:B------:R1:W-:Y:S01]  /*0610*/  STL [R1+0x4c], R2 ;  /* 0x00004c0201007387 */ /* 0x0003e20000100800 */
[----:B------:R-:W-:Y:S05]  /*0620*/  BRA.DIV ~URZ, `(.L_x_2489) ;  /* 0x0001a1227f007947 */ /* 0x000fea000b800000 */
[----:B------:R2:W3:Y:S01]  /*0630*/  SHFL.IDX PT, R12, R9, R0, 0x1f ;  /* 0x00001f00090c7589 */ /* 0x0004e200000e0000 */
[----:B------:R-:W-:-:S03]  /*0640*/  MOV R5, RZ ;  /* 0x000000ff00057202 */ /* 0x000fc60000000f00 */
[----:B------:R2:W4:Y:S04]  /*0650*/  SHFL.IDX PT, R9, R8, R0, 0x1f ;  /* 0x00001f0008097589 */ /* 0x00052800000e0000 */
.L_x_2717:
[----:B------:R-:W-:Y:S01]  /*0660*/  ISETP.NE.AND P0, PT, R7, RZ, PT ;  /* 0x000000ff0700720c */ /* 0x000fe20003f05270 */
[----:B------:R-:W-:-:S12]  /*0670*/  BSSY B0, `(.L_x_2490) ;  /* 0x0000005000007945 */ /* 0x000fd80003800000 */
[----:B------:R-:W-:Y:S05]  /*0680*/  @!P0 BRA `(.L_x_2491) ;  /* 0x0000003000008947 */ /* 0x000fea0003800000 */
[----:B--2---:R-:W-:Y:S01]  /*0690*/  IADD3 R0, R0, -0x1, RZ ;  /* 0xffffffff00007810 */ /* 0x004fe20007ffe0ff */
[----:B------:R-:W-:Y:S05]  /*06a0*/  BRA.DIV ~URZ, `(.L_x_2492) ;  /* 0x0001a1827f007947 */ /* 0x000fea000b800000 */
[----:B------:R2:W1:Y:S02]  /*06b0*/  SHFL.IDX PT, R5, R4, R0, 0x1f ;  /* 0x00001f0004057589 */ /* 0x00046400000e0000 */
.L_x_2491:
[----:B------:R-:W-:Y:S05]  /*06c0*/  BSYNC B0 ;  /* 0x0000000000007941 */ /* 0x000fea0003800000 */
.L_x_2490:
        /* <DEDUP_REMOVED lines=69> */
.L_x_2494:
        /* <DEDUP_REMOVED lines=70> */
.L_x_2495:
[----:B------:R-:W-:Y:S05]  /*0f80*/  BSYNC B0 ;  /* 0x0000000000007941 */ /* 0x000fea0003800000 */
.L_x_2493:
[----:B------:R-:W-:-:S04]  /*0f90*/  LOP3.LUT R0, RZ, R0, RZ, 0x33, !PT ;  /* 0x00000000ff007212 */ /* 0x000fc800078e33ff */
[----:B------:R-:W-:-:S05]  /*0fa0*/  IADD3 R0, R0, R12, RZ ;  /* 0x0000000c00007210 */ /* 0x000fca0007ffe0ff */
[----:B------:R2:W-:Y:S01]  /*0fb0*/  STL [R1+0x44], R0 ;  /* 0x0000440001007387 */ /* 0x0005e20000100800 */
[----:B------:R-:W-:Y:S05]  /*0fc0*/  BRA `(.L_x_2496) ;  /* 0x0000006000007947 */ /* 0x000fea0003800000 */
.L_x_2484:
[----:B------:R-:W-:Y:S01]  /*0fd0*/  MOV R0, UR4 ;  /* 0x0000000400007c02 */ /* 0x000fe20008000f00 */
[----:B------:R-:W-:Y:S04]  /*0fe0*/  STL [R1+0x44], RZ ;  /* 0x000044ff01007387 */ /* 0x000fe80000100800 */
[----:B------:R-:W-:Y:S04]  /*0ff0*/  STL [R1+0x48], RZ ;  /* 0x000048ff01007387 */ /* 0x000fe80000100800 */
[----:B------:R1:W-:Y:S02]  /*1000*/  STL [R1+0x40], R0 ;  /* 0x0000400001007387 */ /* 0x0003e40000100800 */
[----:B-1----:R-:W-:-:S05]  /*1010*/  MOV R0, c[0x0][0x53c] ;  /* 0x00014f0000007a02 */ /* 0x002fca0000000f00 */
[----:B------:R1:W-:Y:S02]  /*1020*/  STL [R1+0x4c], R0 ;  /* 0x00004c0001007387 */ /* 0x0003e40000100800 */
.L_x_2496:
        /* <DEDUP_REMOVED lines=8> */
.L_x_2482:
        /* <DEDUP_REMOVED lines=75> */
[----:B------:R-:W-:Y:S01]  /*1560*/  IMAD.MOV.U32 R7, RZ, RZ, -0x10 ;  /* 0xfffffff0ff077424 */ /* 0x000fe200078e00ff */
        /* <DEDUP_REMOVED lines=13> */
[----:B------:R-:W-:Y:S01]  /*1640*/  STL [R1+0x7c], R18 ;  /* 0x00007c1201007387 */ /* 0x000fe20000100800 */
[----:B------:R-:W-:Y:S01]  /*1650*/  LOP3.LUT R5, R2, R3, RZ, 0xfc, !PT ;  /* 0x0000000302057212 */ /* 0x000fe200078efcff */
[----:B------:R-:W-:Y:S01]  /*1660*/  IMAD.MOV.U32 R11, RZ, RZ, 0x40 ;  /* 0x00000040ff0b7424 */ /* 0x000fe200078e00ff */
        /* <DEDUP_REMOVED lines=11> */
[C---:B------:R-:W-:Y:S02]  /*1720*/  SEL R2, R11.reuse, 0xffffffc0, !P3 ;  /* 0xffffffc00b027807 */ /* 0x040fe40005800000 */
[C---:B------:R-:W-:Y:S02]  /*1730*/  IADD3 R16, R248.reuse, 0x8, RZ ;  /* 0x00000008f8107810 */ /* 0x040fe40007ffe0ff */
[----:B------:R-:W-:Y:S01]  /*1740*/  IADD3 R13, R248, 0x20, RZ ;  /* 0x00000020f80d7810 */ /* 0x000fe20007ffe0ff */
[----:B------:R-:W-:Y:S01]  /*1750*/  IMAD.IADD R194, R188, 0x1, R2 ;  /* 0x00000001bcc27824 */ /* 0x000fe200078e0202 */
[----:B------:R-:W-:Y:S02]  /*1760*/  SEL R3, R11, 0xffffffc0, !P5 ;  /* 0xffffffc00b037807 */ /* 0x000fe40006800000 */
[----:B------:R-:W-:Y:S02]  /*1770*/  IADD3 R11, R248, 0x30, RZ ;  /* 0x00000030f80b7810 */ /* 0x000fe40007ffe0ff */
[----:B------:R-:W-:-:S02]  /*1780*/  IADD3 R199, R188, 0x20, RZ ;  /* 0x00000020bcc77810 */ /* 0x000fc40007ffe0ff */
[----:B------:R-:W-:Y:S02]  /*1790*/  @P4 IADD3 R199, R188, -0x20, RZ ;  /* 0xffffffe0bcc74810 */ /* 0x000fe40007ffe0ff */
[----:B-1----:R-:W-:Y:S02]  /*17a0*/  SEL R6, R9, 0xffffffe0, !P1 ;  /* 0xffffffe009067807 */ /* 0x002fe40004800000 */
[----:B------:R-:W-:Y:S01]  /*17b0*/  SHF.R.S32.HI R9, RZ, 0x1f, R248 ;  /* 0x0000001fff097819 */ /* 0x000fe200000114f8 */
[----:B------:R-:W-:Y:S01]  /*17c0*/  IMAD.IADD R191, R2, 0x1, R199 ;  /* 0x0000000102bf7824 */ /* 0x000fe200078e02c7 */
[----:B------:R-:W-:Y:S02]  /*17d0*/  IADD3 R9, R248, 0x38, RZ ;  /* 0x00000038f8097810 */ /* 0x000fe40007ffe0ff */
[----:B------:R-:W-:Y:S02]  /*17e0*/  SHF.R.S32.HI R11, RZ, 0x1f, R11 ;  /* 0x0000001fff0b7819 */ /* 0x000fe4000001140b */
[----:B--2---:R-:W-:-:S02]  /*17f0*/  LEA R10, R8, 0x80, 0x1 ;  /* 0x00000080080a7811 */ /* 0x004fc400078e08ff */
[----:B------:R-:W-:Y:S02]  /*1800*/  SHF.R.S32.HI R8, RZ, 0x1f, R16 ;  /* 0x0000001fff087819 */ /* 0x000fe40000011410 */
[----:B------:R-:W-:Y:S01]  /*1810*/  SHF.R.S32.HI R8, RZ, 0x1f, R13 ;  /* 0x0000001fff087819 */ /* 0x000fe2000001140d */
[C-C-:B------:R-:W-:Y:S01]  /*1820*/  IMAD.IADD R11, R10.reuse, 0x1, R6.reuse ;  /* 0x000000010a0b7824 */ /* 0x140fe200078e0206 */
[----:B------:R-:W-:Y:S01]  /*1830*/  SHF.R.S32.HI R8, RZ, 0x1f, R9 ;  /* 0x0000001fff087819 */ /* 0x000fe20000011409 */
[C---:B------:R-:W-:Y:S01]  /*1840*/  IMAD.IADD R8, R10.reuse, 0x1, R7 ;  /* 0x000000010a087824 */ /* 0x040fe200078e0207 */
[C---:B------:R-:W-:Y:S01]  /*1850*/  IADD3 R9, R10.reuse, 0x40, RZ ;  /* 0x000000400a097810 */ /* 0x040fe20007ffe0ff */
[----:B------:R-:W-:Y:S01]  /*1860*/  STL [R1+0x54], R10 ;  /* 0x0000540a01007387 */ /* 0x000fe20000100800 */
[----:B------:R-:W-:Y:S01]  /*1870*/  @P2 IADD3 R9, R10, -0x40, RZ ;  /* 0xffffffc00a092810 */ /* 0x000fe20007ffe0ff */
[----:B------:R-:W-:Y:S01]  /*1880*/  IMAD.IADD R2, R8, 0x1, R6 ;  /* 0x0000000108027824 */ /* 0x000fe200078e0206 */
[----:B------:R-:W-:Y:S01]  /*1890*/  LEA R195, R4, 0x5100, 0x1 ;  /* 0x0000510004c37811 */ /* 0x000fe200078e08ff */
[----:B------:R-:W-:Y:S01]  /*18a0*/  STL [R1+0x6c], R11 ;  /* 0x00006c0b01007387 */ /* 0x000fe20000100800 */
[----:B------:R-:W-:-:S02]  /*18b0*/  LEA R189, R5, 0x100, 0x1 ;  /* 0x0000010005bd7811 */ /* 0x000fc400078e08ff */
[C---:B------:R-:W-:Y:S01]  /*18c0*/  IADD3 R15, R248.reuse, 0x10, RZ ;  /* 0x00000010f80f7810 */ /* 0x040fe20007ffe0ff */
[----:B------:R1:W-:Y:S01]  /*18d0*/  STL [R1+0x64], R8 ;  /* 0x0000640801007387 */ /* 0x0003e20000100800 */
[----:B------:R-:W-:Y:S01]  /*18e0*/  IMAD.IADD R196, R195, 0x1, R3 ;  /* 0x00000001c3c47824 */ /* 0x000fe200078e0203 */
[C---:B------:R-:W-:Y:S01]  /*18f0*/  IADD3 R14, R248.reuse, 0x18, RZ ;  /* 0x00000018f80e7810 */ /* 0x040fe20007ffe0ff */
[----:B------:R-:W-:Y:S01]  /*1900*/  IMAD.IADD R190, R3, 0x1, R189 ;  /* 0x0000000103be7824 */ /* 0x000fe200078e02bd */
[----:B------:R2:W-:Y:S01]  /*1910*/  STL [R1+0x68], R2 ;  /* 0x0000680201007387 */ /* 0x0005e20000100800 */
[----:B------:R-:W-:Y:S01]  /*1920*/  IADD3 R12, R248, 0x28, RZ ;  /* 0x00000028f80c7810 */ /* 0x000fe20007ffe0ff */
[----:B------:R-:W-:Y:S01]  /*1930*/  IMAD.IADD R198, R195, 0x1, R0 ;  /* 0x00000001c3c67824 */ /* 0x000fe200078e0200 */
[----:B------:R-:W-:Y:S01]  /*1940*/  SHF.R.S32.HI R15, RZ, 0x1f, R15 ;  /* 0x0000001fff0f7819 */ /* 0x000fe2000001140f */
[----:B------:R-:W-:Y:S01]  /*1950*/  STL [R1+0x58], R9 ;  /* 0x0000580901007387 */ /* 0x000fe20000100800 */
[----:B------:R-:W-:Y:S01]  /*1960*/  SHF.R.S32.HI R14, RZ, 0x1f, R14 ;  /* 0x0000001fff0e7819 */ /* 0x000fe2000001140e */
[C---:B------:R-:W-:Y:S01]  /*1970*/  IMAD.IADD R193, R0.reuse, 0x1, R189 ;  /* 0x0000000100c17824 */ /* 0x040fe200078e02bd */
[----:B------:R-:W-:Y:S01]  /*1980*/  SHF.R.S32.HI R12, RZ, 0x1f, R12 ;  /* 0x0000001fff0c7819 */ /* 0x000fe2000001140c */
[C---:B------:R-:W-:Y:S01]  /*1990*/  IMAD.IADD R197, R0.reuse, 0x1, R196 ;  /* 0x0000000100c57824 */ /* 0x040fe200078e02c4 */
[C---:B------:R-:W-:Y:S01]  /*19a0*/  IADD3 R203, R199.reuse, 0x800, RZ ;  /* 0x00000800c7cb7810 */ /* 0x040fe20007ffe0ff */
[----:B------:R-:W-:Y:S01]  /*19b0*/  IMAD.IADD R192, R0, 0x1, R190 ;  /* 0x0000000100c07824 */ /* 0x000fe200078e02be */
[----:B------:R-:W-:-:S02]  /*19c0*/  IADD3 R202, R199, 0x1000, RZ ;  /* 0x00001000c7ca7810 */ /* 0x000fc40007ffe0ff */
[C---:B------:R-:W-:Y:S02]  /*19d0*/  IADD3 R201, R199.reuse, 0x1800, RZ ;  /* 0x00001800c7c97810 */ /* 0x040fe40007ffe0ff */
[----:B------:R-:W-:Y:S01]  /*19e0*/  IADD3 R200, R199, 0x2000, RZ ;  /* 0x00002000c7c87810 */ /* 0x000fe20007ffe0ff */
[--C-:B-1----:R-:W-:Y:S02]  /*19f0*/  IMAD.IADD R8, R6, 0x1, R9.reuse ;  /* 0x0000000106087824 */ /* 0x102fe400078e0209 */
[----:B--2---:R-:W-:-:S03]  /*1a00*/  IMAD.IADD R2, R7, 0x1, R9 ;  /* 0x0000000107027824 */ /* 0x004fc600078e0209 */
[----:B------:R-:W-:Y:S01]  /*1a10*/  STL [R1+0x5c], R8 ;  /* 0x00005c0801007387 */ /* 0x000fe20000100800 */
[----:B------:R-:W-:-:S03]  /*1a20*/  IMAD.IADD R3, R7, 0x1, R8 ;  /* 0x0000000107037824 */ /* 0x000fc600078e0208 */
[----:B------:R1:W-:Y:S04]  /*1a30*/  STL [R1+0x60], R2 ;  /* 0x0000600201007387 */ /* 0x0003e80000100800 */
[----:B------:R2:W-:Y:S01]  /*1a40*/  STL [R1+0x74], R3 ;  /* 0x0000740301007387 */ /* 0x0005e20000100800 */
[----:B-1----:R-:W-:-:S05]  /*1a50*/  IMAD.IADD R2, R6, 0x1, R2 ;  /* 0x0000000106027824 */ /* 0x002fca00078e0202 */
[----:B------:R2:W-:Y:S02]  /*1a60*/  STL [R1+0x70], R2 ;  /* 0x0000700201007387 */ /* 0x0005e40000100800 */
.L_x_2713:
        /* <DEDUP_REMOVED lines=24> */
.L_x_2497:
[----:B------:R-:W-:-:S04]  /*1bf0*/  ISETP.NE.U32.AND P0, PT, RZ, c[0x0][0x368], PT ;  /* 0x0000da00ff007a0c */ /* 0x000fc80003f05070 */
[----:B------:R-:W-:-:S13]  /*1c00*/  ISETP.NE.AND.EX P0, PT, RZ, c[0x0][0x36c], PT, P0 ;  /* 0x0000db00ff007a0c */ /* 0x000fda0003f05300 */
[----:B------:R-:W-:Y:S05]  /*1c10*/  @!P0 BRA `(.L_x_2498) ;  /* 0x0000003000008947 */ /* 0x000fea0003800000 */
[----:B-1----:R-:W-:-:S05]  /*1c20*/  IMAD.WIDE R2, R14, R13, c[0x0][0x368] ;  /* 0x0000da000e027625 */ /* 0x002fca00078e020d */
[----:B------:R1:W5:Y:S01]  /*1c30*/  LDG.E R0, [R2.64] ;  /* 0x0000000602007981 */ /* 0x000362000c1e1900 */
[----:B------:R-:W-:Y:S05]  /*1c40*/  BRA `(.L_x_2499) ;  /* 0x0000008000007947 */ /* 0x000fea0003800000 */
.L_x_2498:
        /* <DEDUP_REMOVED lines=8> */
.L_x_2499:
        /* <DEDUP_REMOVED lines=30> */
.L_x_2502:
[----:B------:R-:W-:-:S13]  /*1eb0*/  ISETP.NE.AND P0, PT, R6, 0x1, PT ;  /* 0x000000010600780c */ /* 0x000fda0003f05270 */
[----:B------:R-:W-:-:S05]  /*1ec0*/  @P0 IMAD.HI.U32 R0, R2, c[0x0][0x330], RZ ;  /* 0x0000cc0002000a27 */ /* 0x000fca00078e00ff */
[----:B------:R-:W-:Y:S02]  /*1ed0*/  @P0 SHF.R.U32.HI R2, RZ, c[0x0][0x334], R0 ;  /* 0x0000cd00ff020a19 */ /* 0x000fe40000011600 */
.L_x_2503:
[----:B------:R-:W-:Y:S05]  /*1ee0*/  BSYNC B0 ;  /* 0x0000000000007941 */ /* 0x000fea0003800000 */
.L_x_2501:
[----:B------:R-:W-:-:S05]  /*1ef0*/  IMAD R2, R2, R6, c[0x0][0x32c] ;  /* 0x0000cb0002027624 */ /* 0x000fca00078e0206 */
[----:B------:R-:W-:-:S04]  /*1f00*/  IMNMX R3, R3, R2, PT ;  /* 0x0000000203037217 */ /* 0x000fc80003800200 */
.L_x_2500:
        /* <DEDUP_REMOVED lines=25> */
.L_x_2506:
[----:B------:R-:W-:-:S13]  /*20a0*/  ISETP.NE.AND P0, PT, R6, 0x1, PT ;  /* 0x000000010600780c */ /* 0x000fda0003f05270 */
[----:B------:R-:W-:-:S05]  /*20b0*/  @P0 IMAD.HI.U32 R3, R0, c[0x0][0x330], RZ ;  /* 0x0000cc0000030a27 */ /* 0x000fca00078e00ff */
[----:B------:R-:W-:Y:S02]  /*20c0*/  @P0 SHF.R.U32.HI R0, RZ, c[0x0][0x334], R3 ;  /* 0x0000cd00ff000a19 */ /* 0x000fe40000011603 */
.L_x_2507:
[----:B------:R-:W-:Y:S05]  /*20d0*/  BSYNC B0 ;  /* 0x0000000000007941 */ /* 0x000fea0003800000 */
.L_x_2505:
[----:B------:R-:W-:-:S05]  /*20e0*/  IMAD R0, R0, c[0x0][0x32c], RZ ;  /* 0x0000cb0000007a24 */ /* 0x000fca00078e02ff */
[----:B------:R-:W-:-:S04]  /*20f0*/  IMNMX R2, R2, R0, !PT ;  /* 0x0000000002027217 */ /* 0x000fc80007800200 */
.L_x_2504:
        /* <DEDUP_REMOVED lines=48> */
.L_x_2509:
[----:B------:R-:W-:Y:S05]  /*2400*/  BSYNC B0 ;  /* 0x0000000000007941 */ /* 0x000fea0003800000 */
.L_x_2508:
        /* <DEDUP_REMOVED lines=84> */
.L_x_2718:
[----:B------:R-:W-:Y:S05]  /*2950*/  BRA.DIV ~URZ, `(.L_x_2512) ;  /* 0x00017fb27f007947 */ /* 0x000fea000b800000 */
[----:B------:R4:W1:Y:S02]  /*2960*/  SHFL.IDX PT, R2, R6, RZ, 0x181f ;  /* 0x00181fff06027589 */ /* 0x00086400000e0000 */
.L_x_2719:
        /* <DEDUP_REMOVED lines=17> */
.L_x_2514:
[----:B------:R-:W-:Y:S05]  /*2a80*/  BSYNC B0 ;  /* 0x0000000000007941 */ /* 0x000fea0003800000 */
.L_x_2513:
[----:B------:R-:W-:Y:S05]  /*2a90*/  BRA.DIV ~URZ, `(.L_x_2515) ;  /* 0x00017ee27f007947 */ /* 0x000fea000b800000 */
[----:B---3--:R2:W3:Y:S04]  /*2aa0*/  SHFL.IDX PT, R7, R5, 0x1, 0x181f ;  /* 0x00381f0005077f89 */ /* 0x0084e800000e0000 */
[----:B-1----:R2:W1:Y:S02]  /*2ab0*/  SHFL.IDX PT, R2, R6, 0x1, 0x181f ;  /* 0x00381f0006027f89 */ /* 0x00246400000e0000 */
.L_x_2720:
        /* <DEDUP_REMOVED lines=11> */
.L_x_2517:
[----:B------:R-:W-:Y:S05]  /*2b70*/  BSYNC B0 ;  /* 0x0000000000007941 */ /* 0x000fea0003800000 */
.L_x_2516:
[----:B------:R-:W-:Y:S05]  /*2b80*/  BRA.DIV ~URZ, `(.L_x_2518) ;  /* 0x00017ec27f007947 */ /* 0x000fea000b800000 */
[----:B---3--:R3:W4:Y:S02]  /*2b90*/  SHFL.IDX PT, R7, R5, 0x2, 0x181f ;  /* 0x00581f0005077f89 */ /* 0x00872400000e0000 */
.L_x_2721:
[----:B------:R-:W-:Y:S05]  /*2ba0*/  BRA.DIV ~URZ, `(.L_x_2519) ;  /* 0x00017f127f007947 */ /* 0x000fea000b800000 */
[----:B-1----:R1:W2:Y:S02]  /*2bb0*/  SHFL.IDX PT, R2, R6, 0x2, 0x181f ;  /* 0x00581f0006027f89 */ /* 0x0022a400000e0000 */
.L_x_2722:
        /* <DEDUP_REMOVED lines=11> */
.L_x_2521:
[----:B------:R-:W-:Y:S05]  /*2c70*/  BSYNC B0 ;  /* 0x0000000000007941 */ /* 0x000fea0003800000 */
.L_x_2520:
[----:B------:R-:W-:Y:S05]  /*2c80*/  BRA.DIV ~URZ, `(.L_x_2522) ;  /* 0x00017ea27f007947 */ /* 0x000fea000b800000 */
[----:B----4-:R4:W1:Y:S04]  /*2c90*/  SHFL.IDX PT, R7, R5, 0x3, 0x181f ;  /* 0x00781f0005077f89 */ /* 0x01086800000e0000 */
[----:B--2---:R4:W2:Y:S02]  /*2ca0*/  SHFL.IDX PT, R2, R6, 0x3, 0x181f ;  /* 0x00781f0006027f89 */ /* 0x0048a400000e0000 */
.L_x_2723:
        /* <DEDUP_REMOVED lines=11> */
.L_x_2524:
[----:B------:R-:W-:Y:S05]  /*2d60*/  BSYNC B0 ;  /* 0x0000000000007941 */ /* 0x000fea0003800000 */
.L_x_2523:
[----:B------:R-:W-:Y:S05]  /*2d70*/  BRA.DIV ~URZ, `(.L_x_2525) ;  /* 0x00017e827f007947 */ /* 0x000fea000b800000 */
[----:B-1----:R1:W3:Y:S02]  /*2d80*/  SHFL.IDX PT, R7, R5, 0x4, 0x181f ;  /* 0x00981f0005077f89 */ /* 0x0022e400000e0000 */
.L_x_2724:
[----:B------:R-:W-:Y:S05]  /*2d90*/  BRA.DIV ~URZ, `(.L_x_2526) ;  /* 0x00017ed27f007947 */ /* 0x000fea000b800000 */
[----:B--2---:R2:W1:Y:S02]  /*2da0*/  SHFL.IDX PT, R2, R6, 0x4, 0x181f ;  /* 0x00981f0006027f89 */ /* 0x00446400000e0000 */
.L_x_2725:
        /* <DEDUP_REMOVED lines=11> */
.L_x_2528:
[----:B------:R-:W-:Y:S05]  /*2e60*/  BSYNC B0 ;  /* 0x0000000000007941 */ /* 0x000fea0003800000 */
.L_x_2527:
[----:B------:R-:W-:Y:S05]  /*2e70*/  BRA.DIV ~URZ, `(.L_x_2529) ;  /* 0x00017e627f007947 */ /* 0x000fea000b800000 */
[----:B---3--:R3:W2:Y:S04]  /*2e80*/  SHFL.IDX PT, R7, R5, 0x5, 0x181f ;  /* 0x00b81f0005077f89 */ /* 0x0086a800000e0000 */
[----:B-1----:R3:W1:Y:S02]  /*2e90*/  SHFL.IDX PT, R2, R6, 0x5, 0x181f ;  /* 0x00b81f0006027f89 */ /* 0x00266400000e0000 */
.L_x_2726:
        /* <DEDUP_REMOVED lines=11> */
.L_x_2531:
[----:B------:R-:W-:Y:S05]  /*2f50*/  BSYNC B0 ;  /* 0x0000000000007941 */ /* 0x000fea0003800000 */
.L_x_2530:
[----:B------:R-:W-:Y:S05]  /*2f60*/  BRA.DIV ~URZ, `(.L_x_2532) ;  /* 0x00017e427f007947 */ /* 0x000fea000b800000 */
[----:B--2---:R2:W3:Y:S02]  /*2f70*/  SHFL.IDX PT, R7, R5, 0x6, 0x181f ;  /* 0x00d81f0005077f89 */ /* 0x0044e400000e0000 */
.L_x_2727:
[----:B------:R-:W-:Y:S05]  /*2f80*/  BRA.DIV ~URZ, `(.L_x_2533) ;  /* 0x00017e927f007947 */ /* 0x000fea000b800000 */
[----:B-1----:R1:W2:Y:S02]  /*2f90*/  SHFL.IDX PT, R2, R6, 0x6, 0x181f ;  /* 0x00d81f0006027f89 */ /* 0x0022a400000e0000 */
.L_x_2728:
        /* <DEDUP_REMOVED lines=11> */
.L_x_2535:
[----:B------:R-:W-:Y:S05]  /*3050*/  BSYNC B0 ;  /* 0x0000000000007941 */ /* 0x000fea0003800000 */
.L_x_2534:
[----:B------:R-:W-:Y:S05]  /*3060*/  BRA.DIV ~URZ, `(.L_x_2536) ;  /* 0x00017e227f007947 */ /* 0x000fea000b800000 */
[----:B--234-:R-:W2:Y:S04]  /*3070*/  SHFL.IDX PT, R5, R5, 0x7, 0x181f ;  /* 0x00f81f0005057f89 */ /* 0x01cea800000e0000 */
[----:B------:R3:W4:Y:S02]  /*3080*/  SHFL.IDX PT, R2, R6, 0x7, 0x181f ;  /* 0x00f81f0006027f89 */ /* 0x00072400000e0000 */
.L_x_2729:
        /* <DEDUP_REMOVED lines=20> */
[----:B-1-3--:R-:W-:-:S02]  /*31d0*/  IMAD.MOV.U32 R6, RZ, RZ, 0x50 ;  /* 0x00000050ff067424 */ /* 0x00afc400078e00ff */
[----:B------:R-:W-:Y:S02]  /*31e0*/  IMAD.MOV.U32 R0, RZ, RZ, c[0x0][0x2b8] ;  /* 0x0000ae00ff007624 */ /* 0x000fe400078e00ff */
[----:B------:R-:W-:-:S03]  /*31f0*/  IMAD R121, R206, R6, -0x50 ;  /* 0xffffffb0ce797424 */ /* 0x000fc600078e0206 */
[----:B------:R-:W-:Y:S01]  /*3200*/  ISETP.NE.AND P5, PT, R0, 0x1, PT ;  /* 0x000000010000780c */ /* 0x000fe20003fa5270 */
[----:B------:R-:W-:Y:S01]  /*3210*/  IMAD.MOV.U32 R211, RZ, RZ, RZ ;  /* 0x000000ffffd37224 */ /* 0x000fe200078e00ff */
[----:B------:R-:W-:Y:S01]  /*3220*/  BAR.SYNC.DEFER_BLOCKING 0x0 ;  /* 0x0000000000007b1d */ /* 0x000fe20000010000 */
[----:B--2---:R-:W-:-:S05]  /*3230*/  IMAD.IADD R2, R174, 0x1, R121 ;  /* 0x00000001ae027824 */ /* 0x004fca00078e0279 */
[C---:B------:R-:W-:Y:S01]  /*3240*/  ISETP.GE.AND P0, PT, R2.reuse, R237, PT ;  /* 0x000000ed0200720c */ /* 0x040fe20003f06270 */
[----:B----4-:R-:W-:-:S03]  /*3250*/  IMAD.IADD R2, R2, 0x1, R175 ;  /* 0x0000000102027824 */ /* 0x010fc600078e02af */
[----:B------:R-:W-:Y:S01]  /*3260*/  ISETP.GT.OR P0, PT, R174, 0x4f, P0 ;  /* 0x0000004fae00780c */ /* 0x000fe20000704670 */
[----:B------:R-:W-:-:S04]  /*3270*/  @P5 IMAD.HI.U32 R3, R2, c[0x0][0x2bc], RZ ;  /* 0x0000af0002035a27 */ /* 0x000fc800078e00ff */
[----:B------:R-:W-:Y:S01]  /*3280*/  IMAD.MOV.U32 R0, RZ, RZ, R2 ;  /* 0x000000ffff007224 */ /* 0x000fe200078e0002 */
[----:B------:R-:W-:-:S07]  /*3290*/  @P5 SHF.R.U32.HI R0, RZ, c[0x0][0x2c0], R3 ;  /* 0x0000b000ff005a19 */ /* 0x000fce0000011603 */
[----:B------:R-:W-:-:S04]  /*32a0*/  @!P0 IADD3 R3, P1, R0, R172, RZ ;  /* 0x000000ac00038210 */ /* 0x000fc80007f3e0ff */
[----:B------:R-:W-:Y:S02]  /*32b0*/  @!P0 LEA.HI.X.SX32 R5, R0, R169, 0x1, P1 ;  /* 0x000000a900058211 */ /* 0x000fe400008f0eff */
        /* <DEDUP_REMOVED lines=8> */
[----:B------:R-:W-:-:S04]  /*3340*/  IMAD R0, R33, c[0x0][0x1e0], RZ ;  /* 0x0000780021007a24 */ /* 0x000fc800078e02ff */
[----:B------:R-:W-:-:S04]  /*3350*/  IMAD R0, R224, c[0x0][0x1e4], R0 ;  /* 0x00007900e0007a24 */ /* 0x000fc800078e0200 */
[----:B------:R-:W-:Y:S02]  /*3360*/  IMAD.IADD R3, R3, 0x1, R0 ;  /* 0x0000000103037824 */ /* 0x000fe400078e0200 */
[----:B------:R-:W-:-:S04]  /*3370*/  IMAD.WIDE.U32 R170, R32, c[0x0][0x1e8], RZ ;  /* 0x00007a0020aa7a25 */ /* 0x000fc800078e00ff */
[----:B------:R-:W-:Y:S01]  /*3380*/  IMAD R168, R32, c[0x0][0x1ec], R171 ;  /* 0x00007b0020a87a24 */ /* 0x000fe200078e02ab */
[----:B---3--:R-:W-:Y:S01]  /*3390*/  SHF.R.S32.HI R7, RZ, 0x1f, R8 ;  /* 0x0000001fff077819 */ /* 0x008fe20000011408 */
[----:B-1----:R-:W-:-:S03]  /*33a0*/  IMAD R4, R206, -0x50, R6 ;  /* 0xffffffb0ce047824 */ /* 0x002fc600078e0206 */
[----:B------:R-:W-:Y:S01]  /*33b0*/  LEA.HI R7, R7, R8, RZ, 0x3 ;  /* 0x0000000807077211 */ /* 0x000fe200078f18ff */
[----:B------:R-:W-:-:S03]  /*33c0*/  IMAD.IADD R120, R237, 0x1, R4 ;  /* 0x00000001ed787824 */ /* 0x000fc600078e0204 */
[----:B------:R-:W-:Y:S01]  /*33d0*/  SHF.R.S32.HI R7, RZ, 0x3, R7 ;  /* 0x00000003ff077819 */ /* 0x000fe20000011407 */
[----:B------:R-:W-:-:S04]  /*33e0*/  IMAD.WIDE.U32 R42, R32, c[0x0][0x210], RZ ;  /* 0x00008400202a7a25 */ /* 0x000fc800078e00ff */
[----:B------:R-:W-:Y:S02]  /*33f0*/  IMAD.IADD R5, R120, 0x1, -R7 ;  /* 0x0000000178057824 */ /* 0x000fe400078e0a07 */
[----:B------:R-:W-:Y:S01]  /*3400*/  IMAD R35, R32, c[0x0][0x214], R43 ;  /* 0x0000850020237a24 */ /* 0x000fe200078e022b */
[----:B------:R-:W-:Y:S04]  /*3410*/  STL.64 [R1+0x18], R170 ;  /* 0x000018aa01007387 */ /* 0x000fe80000100a00 */
[----:B------:R-:W-:Y:S04]  /*3420*/  STL [R1+0x14], R168 ;  /* 0x000014a801007387 */ /* 0x000fe80000100800 */
[----:B------:R-:W-:Y:S01]  /*3430*/  STL.64 [R1+0x28], R42 ;  /* 0x0000282a01007387 */ /* 0x000fe20000100a00 */
[----:B------:R-:W-:-:S03]  /*3440*/  ISETP.GE.AND P6, PT, R205, c[0x0][0x1d4], PT ;  /* 0x00007500cd007a0c */ /* 0x000fc60003fc6270 */
[----:B------:R-:W-:Y:S04]  /*3450*/  STL [R1+0x34], R35 ;  /* 0x0000342301007387 */ /* 0x000fe80000100800 */
[----:B------:R-:W3:Y:S01]  /*3460*/  LDL R176, [R1+0x4] ;  /* 0x0000040001b07983 */ /* 0x000ee20000100800 */
[C---:B------:R-:W-:Y:S02]  /*3470*/  ISETP.GE.AND P4, PT, R5.reuse, 0x11, PT ;  /* 0x000000110500780c */ /* 0x040fe40003f86270 */
[----:B------:R-:W-:Y:S01]  /*3480*/  ISETP.GE.AND P3, PT, R5, 0x21, PT ;  /* 0x000000210500780c */ /* 0x000fe20003f66270 */
[----:B------:R-:W-:Y:S01]  /*3490*/  IMAD.SHL.U32 R123, R205, 0x2, RZ ;  /* 0x00000002cd7b7824 */ /* 0x000fe200078e00ff */
        /* <DEDUP_REMOVED lines=11> */
[----:B------:R-:W4:Y:S04]  /*3550*/  SHFL.IDX PT, R6, R0, 0x1, 0x181f ;  /* 0x00381f0000067f89 */ /* 0x000f2800000e0000 */
[----:B------:R-:W5:Y:S04]  /*3560*/  SHFL.IDX PT, R8, R12, 0x1, 0x181f ;  /* 0x00381f000c087f89 */ /* 0x000f6800000e0000 */
[----:B------:R-:W3:Y:S02]  /*3570*/  SHFL.IDX PT, R7, R0, 0x2, 0x181f ;  /* 0x00581f0000077f89 */ /* 0x000ee400000e0000 */
[----:B-1----:R-:W-:-:S04]  /*3580*/  @P0 LEA R2, P1, R205, R2, 0x1 ;  /* 0x00000002cd020211 */ /* 0x002fc800078208ff */
[----:B--2---:R-:W-:Y:S01]  /*3590*/  @P0 LEA.HI.X R3, R205, R3, R41, 0x1, P1 ;  /* 0x00000003cd030211 */ /* 0x004fe200008f0c29 */
[----:B------:R-:W1:Y:S04]  /*35a0*/  SHFL.IDX PT, R9, R12, 0x2, 0x181f ;  /* 0x00581f000c097f89 */ /* 0x000e6800000e0000 */
[----:B------:R2:W-:Y:S01]  /*35b0*/  @P0 LDGSTS.E.BYPASS.LTC128B.128 [R207+0x2900], [R2.64], !P6 ;  /* 0x0290000002cf0fae */ /* 0x0005e2000f101d46 */
[----:B------:R-:W-:Y:S02]  /*35c0*/  ISETP.GE.AND P1, PT, R5, 0x31, PT ;  /* 0x000000310500780c */ /* 0x000fe40003f26270 */
[----:B----4-:R-:W-:-:S04]  /*35d0*/  @P4 LEA R10, P0, R205, R6, 0x1 ;  /* 0x00000006cd0a4211 */ /* 0x010fc800078008ff */
[C---:B-----5:R-:W-:Y:S01]  /*35e0*/  @P4 LEA.HI.X R11, R205.reuse, R8, R41, 0x1, P0 ;  /* 0x00000008cd0b4211 */ /* 0x060fe200000f0c29 */
[----:B--2---:R-:W2:Y:S04]  /*35f0*/  SHFL.IDX PT, R2, R0, 0x3, 0x181f ;  /* 0x00781f0000027f89 */ /* 0x004ea800000e0000 */
[----:B------:R-:W4:Y:S01]  /*3600*/  SHFL.IDX PT, R3, R12, 0x3, 0x181f ;  /* 0x00781f000c037f89 */ /* 0x000f2200000e0000 */
[----:B---3--:R-:W-:-:S03]  /*3610*/  @P3 LEA R8, P0, R205, R7, 0x1 ;  /* 0x00000007cd083211 */ /* 0x008fc600078008ff */
[----:B------:R3:W-:Y:S01]  /*3620*/  @P4 LDGSTS.E.BYPASS.LTC128B.128 [R207+0x3100], [R10.64], !P6 ;  /* 0x031000000acf4fae */ /* 0x0007e2000f101d46 */
[----:B-1----:R-:W-:-:S03]  /*3630*/  @P3 LEA.HI.X R9, R205, R9, R41, 0x1, P0 ;  /* 0x00000009cd093211 */ /* 0x002fc600000f0c29 */
[----:B------:R-:W1:Y:S04]  /*3640*/  SHFL.IDX PT, R0, R0, 0x4, 0x181f ;  /* 0x00981f0000007f89 */ /* 0x000e6800000e0000 */
[----:B------:R3:W-:Y:S01]  /*3650*/  @P3 LDGSTS.E.BYPASS.LTC128B.128 [R207+0x3900], [R8.64], !P6 ;  /* 0x0390000008cf3fae */ /* 0x0007e2000f101d46 */
[----:B--2---:R-:W-:-:S04]  /*3660*/  @P1 LEA R6, P0, R205, R2, 0x1 ;  /* 0x00000002cd061211 */ /* 0x004fc800078008ff */
[----:B----4-:R-:W-:Y:S02]  /*3670*/  @P1 LEA.HI.X R7, R205, R3, R41, 0x1, P0 ;  /* 0x00000003cd071211 */ /* 0x010fe400000f0c29 */
[----:B------:R-:W2:Y:S01]  /*3680*/  SHFL.IDX PT, R3, R12, 0x4, 0x181f ;  /* 0x00981f000c037f89 */ /* 0x000ea200000e0000 */
[----:B------:R-:W-:-:S03]  /*3690*/  ISETP.GE.AND P0, PT, R5, 0x41, PT ;  /* 0x000000410500780c */ /* 0x000fc60003f06270 */
[----:B------:R4:W-:Y:S10]  /*36a0*/  @P1 LDGSTS.E.BYPASS.LTC128B.128 [R207+0x4100], [R6.64], !P6 ;  /* 0x0410000006cf1fae */ /* 0x0009f4000f101d46 */
[----:B-1----:R-:W-:-:S04]  /*36b0*/  @P0 LEA R2, P2, R205, R0, 0x1 ;  /* 0x00000000cd020211 */ /* 0x002fc800078408ff */
[----:B--2---:R-:W-:-:S05]  /*36c0*/  @P0 LEA.HI.X R3, R205, R3, R41, 0x1, P2 ;  /* 0x00000003cd030211 */ /* 0x004fca00010f0c29 */
[----:B------:R1:W-:Y:S04]  /*36d0*/  @P0 LDGSTS.E.BYPASS.LTC128B.128 [R207+0x4900], [R2.64], !P6 ;  /* 0x0490000002cf0fae */ /* 0x0003e8000f101d46 */
[----:B------:R-:W0:Y:S01]  /*36e0*/  LDGDEPBAR ;  /* 0x00000000000079af */ /* 0x000e220000000000 */
[----:B------:R-:W-:-:S04]  /*36f0*/  DEPBAR.LE SB0, 0x1 ;  /* 0x000080400000791a */ /* 0x000fc80000000000 */
[----:B------:R-:W-:-:S04]  /*3700*/  DEPBAR.LE SB0, 0x0 ;  /* 0x000080000000791a */ /* 0x000fc80000000000 */
[----:B------:R-:W-:Y:S01]  /*3710*/  BAR.SYNC.DEFER_BLOCKING 0x0 ;  /* 0x0000000000007b1d */ /* 0x000fe20000010000 */
[----:B------:R-:W-:Y:S02]  /*3720*/  IMAD R0, R33, c[0x0][0x208], RZ ;  /* 0x0000820021007a24 */ /* 0x000fe400078e02ff */
[----:B-1----:R-:W-:-:S04]  /*3730*/  IMAD.WIDE.U32 R2, R224, c[0x0][0x208], RZ ;  /* 0x00008200e0027a25 */ /* 0x002fc800078e00ff */
[----:B------:R-:W-:Y:S01]  /*3740*/  IMAD R0, R224, c[0x0][0x20c], R0 ;  /* 0x00008300e0007a24 */ /* 0x000fe200078e0200 */
[----:B---3--:R-:W-:Y:S04]  /*3750*/  LDSM.16.M88.4 R8, [R195+0x2000] ;  /* 0x00200000c308783b */ /* 0x008fe80000000200 */
[----:B------:R-:W1:Y:S04]  /*3760*/  LDSM.16.M88.4 R16, [R188] ;  /* 0x00000000bc10783b */ /* 0x000e680000000200 */
[----:B------:R-:W2:Y:S04]  /*3770*/  LDSM.16.M88.4 R12, [R195] ;  /* 0x00000000c30c783b */ /* 0x000ea80000000200 */
[----:B------:R-:W3:Y:S01]  /*3780*/  LDSM.16.M88.4 R36, [R188+0x2000] ;  /* 0x00200000bc24783b */ /* 0x000ee20000000200 */
[----:B------:R-:W-:-:S03]  /*3790*/  IMAD.IADD R3, R3, 0x1, R0 ;  /* 0x0000000103037824 */ /* 0x000fc600078e0200 */
[----:B------:R-:W5:Y:S01]  /*37a0*/  LDSM.16.M88.4 R20, [R188+0x800] ;  /* 0x00080000bc14783b */ /* 0x000f620000000200 */
[----:B------:R-:W-:Y:S02]  /*37b0*/  IMAD R0, R34, c[0x0][0x218], RZ ;  /* 0x0000860022007a24 */ /* 0x000fe400078e02ff */
[C---:B------:R-:W-:Y:S01]  /*37c0*/  IMAD.WIDE.U32 R2, R211.reuse, c[0x0][0x218], R2 ;  /* 0x00008600d3027a25 */ /* 0x040fe200078e0002 */
[----:B------:R-:W-:Y:S03]  /*37d0*/  LDSM.16.M88.4 R24, [R188+0x1000] ;  /* 0x00100000bc18783b */ /* 0x000fe60000000200 */
[----:B------:R-:W-:Y:S01]  /*37e0*/  IMAD R0, R211, c[0x0][0x21c], R0 ;  /* 0x00008700d3007a24 */ /* 0x000fe200078e0200 */
[----:B------:R-:W-:Y:S01]  /*37f0*/  LDSM.16.M88.4 R28, [R188+0x1800] ;  /* 0x00180000bc1c783b */ /* 0x000fe20000000200 */
[----:B------:R-:W-:Y:S02]  /*3800*/  IADD3 R2, P0, R2, R42, RZ ;  /* 0x0000002a02027210 */ /* 0x000fe40007f1e0ff */
[----:B----4-:R-:W-:Y:S01]  /*3810*/  SHF.L.U64.HI R6, R205, 0x1, R41 ;  /* 0x00000001cd067819 */ /* 0x010fe20000010229 */
[----:B------:R-:W-:Y:S01]  /*3820*/  LDSM.16.M88.4 R68, [R199] ;  /* 0x00000000c744783b */ /* 0x000fe20000000200 */
[----:B------:R-:W-:-:S02]  /*3830*/  IADD3.X R3, R35, R3, R0, P0, !PT ;  /* 0x0000000323037210 */ /* 0x000fc400007fe400 */
[C---:B------:R-:W-:Y:S01]  /*3840*/  LEA R0, P0, R2.reuse, c[0x0][0x1f8], 0x1 ;  /* 0x00007e0002007a11 */ /* 0x040fe200078008ff */
[----:B------:R-:W-:Y:S03]  /*3850*/  LDSM.16.M88.4 R32, [R202] ;  /* 0x00000000ca20783b */ /* 0x000fe60000000200 */
[----:B------:R-:W-:Y:S01]  /*3860*/  LEA.HI.X R2, R2, c[0x0][0x1fc], R3, 0x1, P0 ;  /* 0x00007f0002027a11 */ /* 0x000fe200000f0c03 */
[----:B------:R-:W-:Y:S04]  /*3870*/  LDSM.16.M88.4 R64, [R203] ;  /* 0x00000000cb40783b */ /* 0x000fe80000000200 */
[----:B------:R-:W4:Y:S01]  /*3880*/  SHFL.IDX PT, R3, R0, RZ, 0x181f ;  /* 0x00181fff00037589 */ /* 0x000f2200000e0000 */
[-C--:B-1----:R-:W-:Y:S03]  /*3890*/  HMMA.16816.F32 R84, R8, R18.reuse, RZ ;  /* 0x000000120854723c */ /* 0x082fe600000018ff */
[----:B------:R-:W-:Y:S05]  /*38a0*/  SHFL.IDX PT, R7, R0, 0x1, 0x181f ;  /* 0x00381f0000077f89 */ /* 0x000fea00000e0000 */
[----:B--2---:R-:W-:Y:S01]  /*38b0*/  HMMA.16816.F32 R124, R12, R18, RZ ;  /* 0x000000120c7c723c */ /* 0x004fe200000018ff */
[----:B------:R-:W1:Y:S04]  /*38c0*/  SHFL.IDX PT, R19, R2, RZ, 0x181f ;  /* 0x00181fff02137589 */ /* 0x000e6800000e0000 */
[----:B------:R-:W2:Y:S03]  /*38d0*/  SHFL.IDX PT, R18, R0, 0x2, 0x181f ;  /* 0x00581f0000127f89 */ /* 0x000ea600000e0000 */
[-C--:B------:R-:W-:Y:S01]  /*38e0*/  HMMA.16816.F32 R44, R8, R16.reuse, RZ ;  /* 0x00000010082c723c */ /* 0x080fe200000018ff */
[----:B------:R-:W-:Y:S07]  /*38f0*/  SHFL.IDX PT, R40, R2, 0x3, 0x181f ;  /* 0x00781f0002287f89 */ /* 0x000fee00000e0000 */
[----:B------:R-:W-:Y:S01]  /*3900*/  HMMA.16816.F32 R144, R12, R16, RZ ;  /* 0x000000100c90723c */ /* 0x000fe200000018ff */
[----:B------:R-:W-:Y:S04]  /*3910*/  SHFL.IDX PT, R17, R2, 0x1, 0x181f ;  /* 0x00381f0002117f89 */ /* 0x000fe800000e0000 */
[----:B------:R-:W-:Y:S03]  /*3920*/  SHFL.IDX PT, R16, R0, 0x3, 0x181f ;  /* 0x00781f0000107f89 */ /* 0x000fe600000e0000 */
[-C--:B---3--:R-:W-:Y:S08]  /*3930*/  HMMA.16816.F32 R88, R8, R36.reuse, RZ ;  /* 0x000000240858723c */ /* 0x088ff000000018ff */
[----:B------:R-:W-:Y:S01]  /*3940*/  HMMA.16816.F32 R100, R12, R36, RZ ;  /* 0x000000240c64723c */ /* 0x000fe200000018ff */
[----:B------:R-:W3:Y:S04]  /*3950*/  SHFL.IDX PT, R37, R2, 0x2, 0x181f ;  /* 0x00581f0002257f89 */ /* 0x000ee800000e0000 */
[----:B------:R-:W1:Y:S04]  /*3960*/  SHFL.IDX PT, R36, R0, 0x4, 0x181f ;  /* 0x00981f0000247f89 */ /* 0x000e6800000e0000 */
[----:B------:R3:W3:Y:S01]  /*3970*/  SHFL.IDX PT, R0, R2, 0x4, 0x181f ;  /* 0x00981f0002007f89 */ /* 0x0006e200000e0000 */
[-C--:B-----5:R-:W-:Y:S08]  /*3980*/  HMMA.16816.F32 R80, R8, R22.reuse, RZ ;  /* 0x000000160850723c */ /* 0x0a0ff000000018ff */
[----:B------:R-:W-:Y:S07]  /*3990*/  HMMA.16816.F32 R116, R12, R22, RZ ;  /* 0x000000160c74723c */ /* 0x000fee00000018ff */
[-C--:B----4-:R-:W-:Y:S01]  /*39a0*/  IADD3 R22, P0, R3, R123.reuse, RZ ;  /* 0x0000007b03167210 */ /* 0x090fe20007f1e0ff */
[----:B------:R-:W-:Y:S04]  /*39b0*/  HMMA.16816.F32 R72, R8, R20, RZ ;  /* 0x000000140848723c */ /* 0x000fe800000018ff */
[----:B-1----:R-:W-:Y:S01]  /*39c0*/  IMAD.X R23, R19, 0x1, R6, P0 ;  /* 0x0000000113177824 */ /* 0x002fe200000e0606 */
[----:B--2---:R-:W-:-:S03]  /*39d0*/  IADD3 R18, P0, R18, R123, RZ ;  /* 0x0000007b12127210 */ /* 0x004fc60007f1e0ff */
[C---:B------:R-:W-:Y:S08]  /*39e0*/  HMMA.16816.F32 R48, R8.reuse, R24, RZ ;  /* 0x000000180830723c */ /* 0x040ff000000018ff */
[----:B------:R-:W-:Y:S01]  /*39f0*/  HMMA.16816.F32 R92, R8, R28, RZ ;  /* 0x0000001c085c723c */ /* 0x000fe200000018ff */
[----:B---3--:R-:W-:-:S07]  /*3a00*/  IMAD.X R19, R37, 0x1, R6, P0 ;  /* 0x0000000125137824 */ /* 0x008fce00000e0606 */
[C---:B------:R-:W-:Y:S08]  /*3a10*/  HMMA.16816.F32 R52, R8.reuse, R26, RZ ;  /* 0x0000001a0834723c */ /* 0x040ff000000018ff */
[C---:B------:R-:W-:Y:S08]  /*3a20*/  HMMA.16816.F32 R140, R8.reuse, R30, RZ ;  /* 0x0000001e088c723c */ /* 0x040ff000000018ff */
[----:B------:R-:W-:Y:S01]  /*3a30*/  HMMA.16816.F32 R136, R8, R38, RZ ;  /* 0x000000260888723c */ /* 0x000fe200000018ff */
[----:B------:R-:W1:Y:S07]  /*3a40*/  LDSM.16.M88.4 R8, [R198+0x2000] ;  /* 0x00200000c608783b */ /* 0x000e6e0000000200 */
[----:B------:R-:W-:Y:S07]  /*3a50*/  HMMA.16816.F32 R148, R12, R20, RZ ;  /* 0x000000140c94723c */ /* 0x000fee00000018ff */
[----:B------:R-:W-:-:S02]  /*3a60*/  IADD3 R20, P2, R7, R123, RZ ;  /* 0x0000007b07147210 */ /* 0x000fc40007f5e0ff */
[----:B------:R-:W-:-:S03]  /*3a70*/  IADD3 R2, P0, R36, R123, RZ ;  /* 0x0000007b24027210 */ /* 0x000fc60007f1e0ff */
[--C-:B------:R-:W-:Y:S01]  /*3a80*/  IMAD.X R21, R17, 0x1, R6.reuse, P2 ;  /* 0x0000000111157824 */ /* 0x100fe200010e0606 */
[----:B------:R-:W-:Y:S02]  /*3a90*/  IADD3 R16, P2, R16, R123, RZ ;  /* 0x0000007b10107210 */ /* 0x000fe40007f5e0ff */
[----:B------:R-:W-:Y:S01]  /*3aa0*/  ISETP.GE.AND P1, PT, R205, c[0x0][0x1d4], PT ;  /* 0x00007500cd007a0c */ /* 0x000fe20003f26270 */
[--C-:B------:R-:W-:Y:S02]  /*3ab0*/  IMAD.X R3, R0, 0x1, R6.reuse, P0 ;  /* 0x0000000100037824 */ /* 0x100fe400000e0606 */
[----:B------:R-:W-:Y:S01]  /*3ac0*/  IMAD.X R17, R40, 0x1, R6, P2 ;  /* 0x0000000128117824 */ /* 0x000fe200010e0606 */
[C---:B------:R-:W-:Y:S02]  /*3ad0*/  ISETP.LT.OR P2, PT, R5.reuse, 0x1, P1 ;  /* 0x000000010500780c */ /* 0x040fe40000f41670 */
[C---:B------:R-:W-:Y:S01]  /*3ae0*/  ISETP.LT.OR P0, PT, R5.reuse, 0x11, P1 ;  /* 0x000000110500780c */ /* 0x040fe20000f01670 */
[----:B------:R-:W-:Y:S01]  /*3af0*/  HMMA.16816.F32 R112, R12, R24, RZ ;  /* 0x000000180c70723c */ /* 0x000fe200000018ff */
[----:B------:R-:W-:-:S07]  /*3b00*/  ISETP.LT.OR P3, PT, R5, 0x21, P1 ;  /* 0x000000210500780c */ /* 0x000fce0000f61670 */
[C---:B------:R-:W-:Y:S01]  /*3b10*/  HMMA.16816.F32 R128, R12.reuse, R26, RZ ;  /* 0x0000001a0c80723c */ /* 0x040fe200000018ff */
[----:B------:R-:W-:Y:S07]  /*3b20*/  LDSM.16.M88.4 R24, [R200] ;  /* 0x00000000c818783b */ /* 0x000fee0000000200 */
[C---:B------:R-:W-:Y:S08]  /*3b30*/  HMMA.16816.F32 R104, R12.reuse, R28, RZ ;  /* 0x0000001c0c68723c */ /* 0x040ff000000018ff */
[C---:B------:R-:W-:Y:S01]  /*3b40*/  HMMA.16816.F32 R108, R12.reuse, R30, RZ ;  /* 0x0000001e0c6c723c */ /* 0x040fe200000018ff */
[----:B------:R-:W-:Y:S07]  /*3b50*/  LDSM.16.M88.4 R28, [R201] ;  /* 0x00000000c91c783b */ /* 0x000fee0000000200 */
[----:B------:R-:W-:Y:S01]  /*3b60*/  HMMA.16816.F32 R96, R12, R38, RZ ;  /* 0x000000260c60723c */ /* 0x000fe200000018ff */
[----:B------:R-:W2:Y:S04]  /*3b70*/  LDSM.16.M88.4 R12, [R198] ;  /* 0x00000000c60c783b */ /* 0x000ea80000000200 */
[----:B------:R-:W-:Y:S01]  /*3b80*/  @!PT LDS RZ, [RZ] ;  /* 0x00000000fffff984 */ /* 0x000fe20000000800 */
[----:B------:R-:W-:Y:S01]  /*3b90*/  @!PT LDS RZ, [RZ] ;  /* 0x00000000fffff984 */ /* 0x000fe20000000800 */
[----:B------:R-:W-:Y:S01]  /*3ba0*/  @!PT LDS RZ, [RZ] ;  /* 0x00000000fffff984 */ /* 0x000fe20000000800 */
[----:B------:R3:W-:Y:S01]  /*3bb0*/  LDGSTS.E.BYPASS.LTC128B.128 [R207+0x100], [R22.64], !P2 ;  /* 0x0010000016cf7fae */ /* 0x0007e2000d101d46 */
[----:B------:R-:W-:-:S03]  /*3bc0*/  ISETP.LT.OR P2, PT, R5, 0x31, P1 ;  /* 0x000000310500780c */ /* 0x000fc60000f41670 */
[----:B------:R3:W-:Y:S01]  /*3bd0*/  LDGSTS.E.BYPASS.LTC128B.128 [R207+0x900], [R20.64], !P0 ;  /* 0x0090000014cf7fae */ /* 0x0007e2000c101d46 */
[----:B------:R-:W-:Y:S01]  /*3be0*/  ISETP.LT.OR P0, PT, R5, 0x41, P1 ;  /* 0x000000410500780c */ /* 0x000fe20000f01670 */
[C---:B-1----:R-:W-:Y:S02]  /*3bf0*/  HMMA.16816.F32 R160, R8.reuse, R34, R52 ;  /* 0x0000002208a0723c */ /* 0x042fe40000001834 */
[----:B------:R1:W-:Y:S06]  /*3c00*/  LDGSTS.E.BYPASS.LTC128B.128 [R207+0x1100], [R18.64], !P3 ;  /* 0x0110000012cf7fae */ /* 0x0003ec000d901d46 */
[----:B------:R1:W-:Y:S04]  /*3c10*/  LDGSTS.E.BYPASS.LTC128B.128 [R207+0x1900], [R16.64], !P2 ;  /* 0x0190000010cf7fae */ /* 0x0003e8000d101d46 */
[----:B------:R4:W-:Y:S04]  /*3c20*/  LDGSTS.E.BYPASS.LTC128B.128 [R207+0x2100], [R2.64], !P0 ;  /* 0x0210000002cf7fae */ /* 0x0009e8000c101d46 */
[----:B------:R-:W-:Y:S01]  /*3c30*/  LDSM.16.M88.4 R52, [R194+0x1000] ;  /* 0x00100000c234783b */ /* 0x000fe20000000200 */
[C---:B------:R-:W-:Y:S03]  /*3c40*/  HMMA.16816.F32 R36, R8.reuse, R32, R48 ;  /* 0x000000200824723c */ /* 0x040fe60000001830 */
[----:B------:R-:W-:Y:S04]  /*3c50*/  LDSM.16.M88.4 R56, [R194+0x800] ;  /* 0x00080000c238783b */ /* 0x000fe80000000200 */
[----:B------:R-:W-:Y:S04]  /*3c60*/  LDSM.16.M88.4 R60, [R194] ;  /* 0x00000000c23c783b */ /* 0x000fe80000000200 */
[----:B---3--:R-:W3:Y:S01]  /*3c70*/  LDSM.16.M88.4 R20, [R196+0x2000] ;  /* 0x00200000c414783b */ /* 0x008ee20000000200 */
[C---:B------:R-:W-:Y:S03]  /*3c80*/  HMMA.16816.F32 R76, R8.reuse, R68, R44 ;  /* 0x00000044084c723c */ /* 0x040fe6000000182c */
[----:B------:R-:W5:Y:S04]  /*3c90*/  LDSM.16.M88.4 R48, [R194+0x1800] ;  /* 0x00180000c230783b */ /* 0x000f680000000200 */
[----:B-1----:R-:W1:Y:S04]  /*3ca0*/  LDSM.16.M88.4 R16, [R196] ;  /* 0x00000000c410783b */ /* 0x002e680000000200 */
[----:B------:R-:W1:Y:S01]  /*3cb0*/  LDSM.16.M88.4 R44, [R194+0x2000] ;  /* 0x00200000c22c783b */ /* 0x000e620000000200 */
[C---:B------:R-:W-:Y:S03]  /*3cc0*/  HMMA.16816.F32 R72, R8.reuse, R64, R72 ;  /* 0x000000400848723c */ /* 0x040fe60000001848 */
[----:B------:R-:W-:Y:S04]  /*3cd0*/  LDSM.16.M88.4 R40, [R191] ;  /* 0x00000000bf28783b */ /* 0x000fe80000000200 */
[----:B------:R-:W0:Y:S01]  /*3ce0*/  LDGDEPBAR ;  /* 0x00000000000079af */ /* 0x000e220000000000 */
[----:B------:R-:W-:Y:S08]  /*3cf0*/  HMMA.16816.F32 R84, R8, R70, R84 ;  /* 0x000000460854723c */ /* 0x000ff00000001854 */
[----:B--2---:R-:W-:Y:S08]  /*3d00*/  HMMA.16816.F32 R144, R12, R68, R144 ;  /* 0x000000440c90723c */ /* 0x004ff00000001890 */
[C---:B------:R-:W-:Y:S08]  /*3d10*/  HMMA.16816.F32 R92, R8.reuse, R28, R92 ;  /* 0x0000001c085c723c */ /* 0x040ff0000000185c */
[----:B------:R-:W-:Y:S08]  /*3d20*/  HMMA.16816.F32 R80, R8, R66, R80 ;  /* 0x000000420850723c */ /* 0x000ff00000001850 */
[C---:B------:R-:W-:Y:S08]  /*3d30*/  HMMA.16816.F32 R148, R12.reuse, R64, R148 ;  /* 0x000000400c94723c */ /* 0x040ff00000001894 */
[----:B------:R-:W-:Y:S08]  /*3d40*/  HMMA.16816.F32 R68, R12, R70, R124 ;  /* 0x000000460c44723c */ /* 0x000ff0000000187c */
[----:B------:R-:W-:Y:S08]  /*3d50*/  HMMA.16816.F32 R88, R8, R24, R88 ;  /* 0x000000180858723c */ /* 0x000ff00000001858 */
[C---:B------:R-:W-:Y:S08]  /*3d60*/  HMMA.16816.F32 R64, R12.reuse, R66, R116 ;  /* 0x000000420c40723c */ /* 0x040ff00000001874 */
[C---:B------:R-:W-:Y:S08]  /*3d70*/  HMMA.16816.F32 R152, R12.reuse, R32, R112 ;  /* 0x000000200c98723c */ /* 0x040ff00000001870 */
[----:B------:R-:W-:Y:S01]  /*3d80*/  HMMA.16816.F32 R128, R12, R34, R128 ;  /* 0x000000220c80723c */ /* 0x000fe20000001880 */
[----:B------:R-:W-:Y:S07]  /*3d90*/  LDSM.16.M88.4 R32, [R191+0x1000] ;  /* 0x00100000bf20783b */ /* 0x000fee0000000200 */
[----:B------:R-:W-:Y:S08]  /*3da0*/  HMMA.16816.F32 R140, R8, R30, R140 ;  /* 0x0000001e088c723c */ /* 0x000ff0000000188c */
[----:B------:R-:W-:Y:S08]  /*3db0*/  HMMA.16816.F32 R156, R12, R28, R104 ;  /* 0x0000001c0c9c723c */ /* 0x000ff00000001868 */
[----:B------:R-:W-:Y:S01]  /*3dc0*/  HMMA.16816.F32 R136, R8, R26, R136 ;  /* 0x0000001a0888723c */ /* 0x000fe20000001888 */
[----:B------:R-:W-:Y:S07]  /*3dd0*/  LDSM.16.M88.4 R8, [R197+0x2000] ;  /* 0x00200000c508783b */ /* 0x000fee0000000200 */
[C---:B------:R-:W-:Y:S01]  /*3de0*/  HMMA.16816.F32 R132, R12.reuse, R30, R108 ;  /* 0x0000001e0c84723c */ /* 0x040fe2000000186c */
[----:B------:R-:W2:Y:S07]  /*3df0*/  LDSM.16.M88.4 R28, [R191+0x1800] ;  /* 0x00180000bf1c783b */ /* 0x000eae0000000200 */
[C---:B------:R-:W-:Y:S08]  /*3e00*/  HMMA.16816.F32 R164, R12.reuse, R24, R100 ;  /* 0x000000180ca4723c */ /* 0x040ff00000001864 */
[----:B------:R-:W-:Y:S01]  /*3e10*/  HMMA.16816.F32 R124, R12, R26, R96 ;  /* 0x0000001a0c7c723c */ /* 0x000fe20000001860 */
[----:B------:R-:W2:Y:S04]  /*3e20*/  LDSM.16.M88.4 R12, [R197] ;  /* 0x00000000c50c783b */ /* 0x000ea80000000200 */
[----:B------:R-:W2:Y:S03]  /*3e30*/  LDSM.16.M88.4 R24, [R191+0x2000] ;  /* 0x00200000bf18783b */ /* 0x000ea60000000200 */
[----:B---3--:R-:W-:Y:S01]  /*3e40*/  HMMA.16816.F32 R108, R20, R52, R36 ;  /* 0x00000034146c723c */ /* 0x008fe20000001824 */
[----:B------:R-:W3:Y:S01]  /*3e50*/  LDSM.16.M88.4 R36, [R191+0x800] ;  /* 0x00080000bf24783b */ /* 0x000ee20000000200 */
[----:B------:R-:W-:Y:S01]  /*3e60*/  LOP3.LUT R204, R204, 0xfffdffff, RZ, 0xc0, !PT ;  /* 0xfffdffffcccc7812 */ /* 0x000fe200078ec0ff */
[----:B------:R-:W-:-:S05]  /*3e70*/  DEPBAR.LE SB0, 0x0 ;  /* 0x000080000000791a */ /* 0x000fca0000000000 */
[C---:B------:R-:W-:Y:S08]  /*3e80*/  HMMA.16816.F32 R112, R20.reuse, R56, R72 ;  /* 0x000000381470723c */ /* 0x040ff00000001848 */
[C---:B------:R-:W-:Y:S08]  /*3e90*/  HMMA.16816.F32 R116, R20.reuse, R60, R76 ;  /* 0x0000003c1474723c */ /* 0x040ff0000000184c */
[----:B-----5:R-:W-:Y:S08]  /*3ea0*/  HMMA.16816.F32 R104, R20, R48, R92 ;  /* 0x000000301468723c */ /* 0x020ff0000000185c */
[----:B-1----:R-:W-:Y:S08]  /*3eb0*/  HMMA.16816.F32 R72, R16, R62, R68 ;  /* 0x0000003e1048723c */ /* 0x002ff00000001844 */
[C---:B------:R-:W-:Y:S08]  /*3ec0*/  HMMA.16816.F32 R100, R20.reuse, R44, R88 ;  /* 0x0000002c1464723c */ /* 0x040ff00000001858 */
[C---:B------:R-:W-:Y:S08]  /*3ed0*/  HMMA.16816.F32 R96, R20.reuse, R62, R84 ;  /* 0x0000003e1460723c */ /* 0x040ff00000001854 */
[----:B------:R-:W-:Y:S08]  /*3ee0*/  HMMA.16816.F32 R92, R20, R58, R80 ;  /* 0x0000003a145c723c */ /* 0x000ff00000001850 */
[C---:B------:R-:W-:Y:S08]  /*3ef0*/  HMMA.16816.F32 R76, R16.reuse, R60, R144 ;  /* 0x0000003c104c723c */ /* 0x040ff00000001890 */
[C---:B------:R-:W-:Y:S08]  /*3f00*/  HMMA.16816.F32 R68, R16.reuse, R56, R148 ;  /* 0x000000381044723c */ /* 0x040ff00000001894 */
[----:B------:R-:W-:Y:S08]  /*3f10*/  HMMA.16816.F32 R64, R16, R58, R64 ;  /* 0x0000003a1040723c */ /* 0x000ff00000001840 */
[----:B------:R-:W-:Y:S08]  /*3f20*/  HMMA.16816.F32 R88, R20, R54, R160 ;  /* 0x000000361458723c */ /* 0x000ff000000018a0 */
[C---:B------:R-:W-:Y:S08]  /*3f30*/  HMMA.16816.F32 R60, R16.reuse, R52, R152 ;  /* 0x00000034103c723c */ /* 0x040ff00000001898 */
[----:B------:R-:W-:Y:S08]  /*3f40*/  HMMA.16816.F32 R56, R16, R54, R128 ;  /* 0x000000361038723c */ /* 0x000ff00000001880 */
[----:B------:R-:W-:Y:S08]  /*3f50*/  HMMA.16816.F32 R84, R20, R50, R140 ;  /* 0x000000321454723c */ /* 0x000ff0000000188c */
[----:B------:R-:W-:Y:S08]  /*3f60*/  HMMA.16816.F32 R52, R16, R48, R156 ;  /* 0x000000301034723c */ /* 0x000ff0000000189c */
[----:B------:R-:W-:Y:S08]  /*3f70*/  HMMA.16816.F32 R80, R20, R46, R136 ;  /* 0x0000002e1450723c */ /* 0x000ff00000001888 */
[C---:B------:R-:W-:Y:S08]  /*3f80*/  HMMA.16816.F32 R48, R16.reuse, R50, R132 ;  /* 0x000000321030723c */ /* 0x040ff00000001884 */
[C---:B------:R-:W-:Y:S08]  /*3f90*/  HMMA.16816.F32 R20, R16.reuse, R44, R164 ;  /* 0x0000002c1014723c */ /* 0x040ff000000018a4 */
[----:B------:R-:W-:Y:S01]  /*3fa0*/  HMMA.16816.F32 R16, R16, R46, R124 ;  /* 0x0000002e1010723c */ /* 0x000fe2000000187c */
[----:B------:R-:W-:-:S02]  /*3fb0*/  @P5 LOP3.LUT R204, R204, 0x20000, RZ, 0xfc, !PT ;  /* 0x00020000cccc5812 */ /* 0x000fc400078efcff */
[----:B------:R-:W-:Y:S02]  /*3fc0*/  ISETP.GT.AND P0, PT, R122, R176, PT ;  /* 0x000000b07a00720c */ /* 0x000fe40003f04270 */
[----:B------:R-:W-:Y:S02]  /*3fd0*/  ISETP.GT.AND P4, PT, R174, 0x4f, PT ;  /* 0x0000004fae00780c */ /* 0x000fe40003f84270 */
[----:B------:R-:W-:Y:S01]  /*3fe0*/  LOP3.LUT R204, R204, 0xffffffbf, RZ, 0xc0, !PT ;  /* 0xffffffbfcccc7812 */ /* 0x000fe200078ec0ff */
[C---:B--2---:R-:W-:Y:S03]  /*3ff0*/  HMMA.16816.F32 R104, R8.reuse, R28, R104 ;  /* 0x0000001c0868723c */ /* 0x044fe60000001868 */
[----:B------:R-:W-:Y:S01]  /*4000*/  @P6 LOP3.LUT R204, R204, 0x40, RZ, 0xfc, !PT ;  /* 0x00000040cccc6812 */ /* 0x000fe200078efcff */
[----:B------:R-:W-:Y:S03]  /*4010*/  BSSY B0, `(.L_x_2537) ;  /* 0x0000053000007945 */ /* 0x000fe60003800000 */
[----:B------:R-:W-:Y:S01]  /*4020*/  LOP3.LUT R204, R204, 0xffff7fff, RZ, 0xc0, !PT ;  /* 0xffff7fffcccc7812 */ /* 0x000fe200078ec0ff */
[----:B------:R-:W-:Y:S03]  /*4030*/  HMMA.16816.F32 R84, R8, R30, R84 ;  /* 0x0000001e0854723c */ /* 0x000fe60000001854 */
[----:B------:R-:W-:-:S05]  /*4040*/  @P4 LOP3.LUT R204, R204, 0x8000, RZ, 0xfc, !PT ;  /* 0x00008000cccc4812 */ /* 0x000fca00078efcff */
[C---:B------:R-:W-:Y:S08]  /*4050*/  HMMA.16816.F32 R52, R12.reuse, R28, R52 ;  /* 0x0000001c0c34723c */ /* 0x040ff00000001834 */
[----:B------:R-:W-:Y:S08]  /*4060*/  HMMA.16816.F32 R48, R12, R30, R48 ;  /* 0x0000001e0c30723c */ /* 0x000ff00000001830 */
[C---:B------:R-:W-:Y:S08]  /*4070*/  HMMA.16816.F32 R44, R8.reuse, R42, R96 ;  /* 0x0000002a082c723c */ /* 0x040ff00000001860 */
[C---:B------:R-:W-:Y:S08]  /*4080*/  HMMA.16816.F32 R100, R8.reuse, R24, R100 ;  /* 0x000000180864723c */ /* 0x040ff00000001864 */
[----:B------:R-:W-:Y:S08]  /*4090*/  HMMA.16816.F32 R80, R8, R26, R80 ;  /* 0x0000001a0850723c */ /* 0x000ff00000001850 */
[----:B------:R-:W-:Y:S08]  /*40a0*/  HMMA.16816.F32 R28, R12, R24, R20 ;  /* 0x000000180c1c723c */ /* 0x000ff00000001814 */
[C---:B------:R-:W-:Y:S08]  /*40b0*/  HMMA.16816.F32 R116, R8.reuse, R40, R116 ;  /* 0x000000280874723c */ /* 0x040ff00000001874 */
[C---:B---3--:R-:W-:Y:S08]  /*40c0*/  HMMA.16816.F32 R112, R8.reuse, R36, R112 ;  /* 0x000000240870723c */ /* 0x048ff00000001870 */
        /* <DEDUP_REMOVED lines=13> */
[----:B----4-:R-:W-:Y:S01]  /*41a0*/  IADD3 R2, R174, R121, R175 ;  /* 0x00000079ae027210 */ /* 0x010fe20007ffe0af */
        /* <DEDUP_REMOVED lines=27> */
.L_x_2730:
        /* <DEDUP_REMOVED lines=23> */
.L_x_2731:
[----:B---3--:R-:W-:Y:S02]  /*44d0*/  ISETP.GE.AND P1, PT, R205, c[0x0][0x1d4], PT ;  /* 0x00007500cd007a0c */ /* 0x008fe40003f26270 */
[----:B--2---:R-:W-:-:S05]  /*44e0*/  IADD3 R2, P0, R0, R123, RZ ;  /* 0x0000007b00027210 */ /* 0x004fca0007f1e0ff */
[----:B-1----:R-:W-:-:S06]  /*44f0*/  IMAD.X R3, R5, 0x1, R6, P0 ;  /* 0x0000000105037824 */ /* 0x002fcc00000e0606 */
[----:B------:R-:W-:Y:S01]  /*4500*/  @!PT LDS RZ, [RZ] ;  /* 0x00000000fffff984 */ /* 0x000fe20000000800 */
[----:B------:R-:W-:Y:S01]  /*4510*/  @!PT LDS RZ, [RZ] ;  /* 0x00000000fffff984 */ /* 0x000fe20000000800 */
[----:B------:R-:W-:Y:S01]  /*4520*/  @!PT LDS RZ, [RZ] ;  /* 0x00000000fffff984 */ /* 0x000fe20000000800 */
[----:B------:R1:W-:Y:S02]  /*4530*/  LDGSTS.E.BYPASS.LTC128B.128 [R207+0x4900], [R2.64], !P1 ;  /* 0x0490000002cf7fae */ /* 0x0003e4000c901d46 */
.L_x_2538:
[----:B----4-:R-:W-:Y:S05]  /*4540*/  BSYNC B0 ;  /* 0x0000000000007941 */ /* 0x010fea0003800000 */
.L_x_2537:
        /* <DEDUP_REMOVED lines=8> */
[----:B------:R-:W-:Y:S01]  /*45d0*/  IADD3 R12, -R248, R4, RZ ;  /* 0x00000004f80c7210 */ /* 0x000fe20007ffe1ff */
        /* <DEDUP_REMOVED lines=10> */
.L_x_2732:
        /* <DEDUP_REMOVED lines=17> */
.L_x_2544:
[----:B------:R-:W-:-:S04]  /*4790*/  MOV R3, c[0x0][0x32c] ;  /* 0x0000cb0000037a02 */ /* 0x000fc80000000f00 */
[----:B------:R-:W-:-:S13]  /*47a0*/  ISETP.NE.AND P0, PT, R3, 0x1, PT ;  /* 0x000000010300780c */ /* 0x000fda0003f05270 */
[----:B------:R-:W-:-:S05]  /*47b0*/  @P0 IMAD.HI.U32 R3, R2, c[0x0][0x330], RZ ;  /* 0x0000cc0002030a27 */ /* 0x000fca00078e00ff */
[----:B------:R-:W-:Y:S02]  /*47c0*/  @P0 SHF.R.U32.HI R2, RZ, c[0x0][0x334], R3 ;  /* 0x0000cd00ff020a19 */ /* 0x000fe40000011603 */
.L_x_2545:
[----:B------:R-:W-:Y:S05]  /*47d0*/  BSYNC B0 ;  /* 0x0000000000007941 */ /* 0x000fea0003800000 */
.L_x_2543:
[----:B------:R-:W-:-:S05]  /*47e0*/  IMAD R2, R2, c[0x0][0x32c], R12 ;  /* 0x0000cb0002027a24 */ /* 0x000fca00078e020c */
[----:B------:R-:W-:Y:S02]  /*47f0*/  IADD3 R3, R2, c[0x0][0x32c], RZ ;  /* 0x0000cb0002037a10 */ /* 0x000fe40007ffe0ff */
[----:B------:R-:W-:Y:S02]  /*4800*/  IMNMX R0, R0, R2, !PT ;  /* 0x0000000200007217 */ /* 0x000fe40007800200 */
[----:B------:R-:W-:Y:S02]  /*4810*/  IMNMX R5, R5, R3, PT ;  /* 0x0000000305057217 */ /* 0x000fe40003800200 */
.L_x_2542:
[----:B------:R-:W-:Y:S05]  /*4820*/  BRA.DIV ~URZ, `(.L_x_2546) ;  /* 0x00016d027f007947 */ /* 0x000fea000b800000 */
[----:B------:R2:W3:Y:S02]  /*4830*/  SHFL.IDX PT, R2, R8, 0x1, 0x1c1f ;  /* 0x003c1f0008027f89 */ /* 0x0004e400000e0000 */
.L_x_2733:
[----:B------:R-:W-:Y:S02]  /*4840*/  IMAD.MOV.U32 R3, RZ, RZ, c[0x0][0x32c] ;  /* 0x0000cb00ff037624 */ /* 0x000fe400078e00ff */
[----:B---3--:R-:W-:-:S03]  /*4850*/  IMAD.IADD R6, R10, 0x1, R2 ;  /* 0x000000010a067824 */ /* 0x008fc600078e0202 */
[----:B------:R-:W-:Y:S02]  /*4860*/  ISETP.GE.AND P0, PT, R3, 0x1, PT ;  /* 0x000000010300780c */ /* 0x000fe40003f06270 */
[----:B------:R-:W-:-:S04]  /*4870*/  IADD3 R3, R9, R2, RZ ;  /* 0x0000000209037210 */ /* 0x000fc80007ffe0ff */
[----:B------:R-:W-:-:S07]  /*4880*/  IMNMX R7, R11, R3, PT ;  /* 0x000000030b077217 */ /* 0x000fce0003800200 */
        /* <DEDUP_REMOVED lines=12> */
.L_x_2549:
[----:B------:R-:W-:-:S04]  /*4950*/  MOV R3, c[0x0][0x32c] ;  /* 0x0000cb0000037a02 */ /* 0x000fc80000000f00 */
[----:B------:R-:W-:-:S13]  /*4960*/  ISETP.NE.AND P0, PT, R3, 0x1, PT ;  /* 0x000000010300780c */ /* 0x000fda0003f05270 */
[----:B------:R-:W-:-:S05]  /*4970*/  @P0 IMAD.HI.U32 R3, R2, c[0x0][0x330], RZ ;  /* 0x0000cc0002030a27 */ /* 0x000fca00078e00ff */
[----:B------:R-:W-:Y:S02]  /*4980*/  @P0 SHF.R.U32.HI R2, RZ, c[0x0][0x334], R3 ;  /* 0x0000cd00ff020a19 */ /* 0x000fe40000011603 */
.L_x_2550:
[----:B------:R-:W-:Y:S05]  /*4990*/  BSYNC B0 ;  /* 0x0000000000007941 */ /* 0x000fea0003800000 */
.L_x_2548:
[----:B------:R-:W-:-:S05]  /*49a0*/  IMAD R2, R2, c[0x0][0x32c], R12 ;  /* 0x0000cb0002027a24 */ /* 0x000fca00078e020c */
[----:B------:R-:W-:Y:S02]  /*49b0*/  IADD3 R3, R2, c[0x0][0x32c], RZ ;  /* 0x0000cb0002037a10 */ /* 0x000fe40007ffe0ff */
[----:B------:R-:W-:Y:S02]  /*49c0*/  IMNMX R6, R6, R2, !PT ;  /* 0x0000000206067217 */ /* 0x000fe40007800200 */
[----:B------:R-:W-:Y:S02]  /*49d0*/  IMNMX R7, R7, R3, PT ;  /* 0x0000000307077217 */ /* 0x000fe40003800200 */
.L_x_2547:
        /* <DEDUP_REMOVED lines=18> */
[----:B------:R-:W-:Y:S02]  /*4b00*/  ISETP.GT.AND P0, PT, R0, 0x9, !P1 ;  /* 0x000000090000780c */ /* 0x000fe40004f04270 */
[----:B------:R-:W-:Y:S02]  /*4b10*/  ISETP.GE.AND P2, PT, R4, 0x41, PT ;  /* 0x000000410400780c */ /* 0x000fe40003f46270 */
[----:B------:R-:W-:Y:S02]  /*4b20*/  ISETP.LT.OR P0, PT, R5, 0xa, P0 ;  /* 0x0000000a0500780c */ /* 0x000fe40000701670 */
[----:B------:R-:W-:-:S02]  /*4b30*/  @P1 LOP3.LUT R204, R204, 0x200, RZ, 0xfc, !PT ;  /* 0x00000200cccc1812 */ /* 0x000fc400078efcff */
        /* <DEDUP_REMOVED lines=69> */
[----:B------:R-:W-:-:S13]  /*4f90*/  ISETP.GE.AND P0, PT, R4, 0x49, PT ;  /* 0x000000490400780c */ /* 0x000fda0003f06270 */
[----:B------:R-:W-:Y:S02]  /*4fa0*/  @P0 LOP3.LUT R204, R204, 0x800, RZ, 0xfc, !PT ;  /* 0x00000800cccc0812 */ /* 0x000fe400078efcff */
[----:B------:R-:W-:Y:S02]  /*4fb0*/  ISETP.GT.AND P0, PT, R0, 0x48, !P0 ;  /* 0x000000480000780c */ /* 0x000fe40004704270 */
[----:B------:R-:W-:Y:S02]  /*4fc0*/  LOP3.LUT R204, R204, 0xffffefff, RZ, 0xc0, !PT ;  /* 0xffffefffcccc7812 */ /* 0x000fe400078ec0ff */
[----:B------:R-:W-:-:S04]  /*4fd0*/  ISETP.LT.OR P0, PT, R5, 0x49, P0 ;  /* 0x000000490500780c */ /* 0x000fc80000701670 */
[----:B------:R-:W-:Y:S02]  /*4fe0*/  FSEL R167, R24, -INF , !P0 ;  /* 0xff80000018a77808 */ /* 0x000fe40004000000 */
[----:B------:R-:W-:-:S13]  /*4ff0*/  ISETP.GE.AND P0, PT, R4, 0x1, PT ;  /* 0x000000010400780c */ /* 0x000fda0003f06270 */
[----:B------:R-:W-:Y:S02]  /*5000*/  @P0 LOP3.LUT R204, R204, 0x1000, RZ, 0xfc, !PT ;  /* 0x00001000cccc0812 */ /* 0x000fe400078efcff */
[----:B------:R-:W-:Y:S02]  /*5010*/  ISETP.GT.AND P0, PT, R0, RZ, !P0 ;  /* 0x000000ff0000720c */ /* 0x000fe40004704270 */
[----:B------:R-:W-:Y:S02]  /*5020*/  LOP3.LUT R204, R204, 0xffffdfff, RZ, 0xc0, !PT ;  /* 0xffffdfffcccc7812 */ /* 0x000fe400078ec0ff */
        /* <DEDUP_REMOVED lines=8> */
[----:B------:R3:W4:Y:S02]  /*50b0*/  SHFL.IDX PT, R3, R8, 0x2, 0x1c1f ;  /* 0x005c1f0008037f89 */ /* 0x00072400000e0000 */
.L_x_2734:
        /* <DEDUP_REMOVED lines=17> */
.L_x_2554:
[----:B------:R-:W-:-:S04]  /*51d0*/  MOV R4, c[0x0][0x32c] ;  /* 0x0000cb0000047a02 */ /* 0x000fc80000000f00 */
[----:B------:R-:W-:-:S13]  /*51e0*/  ISETP.NE.AND P0, PT, R4, 0x1, PT ;  /* 0x000000010400780c */ /* 0x000fda0003f05270 */
[----:B------:R-:W-:-:S05]  /*51f0*/  @P0 IMAD.HI.U32 R4, R3, c[0x0][0x330], RZ ;  /* 0x0000cc0003040a27 */ /* 0x000fca00078e00ff */
[----:B------:R-:W-:Y:S02]  /*5200*/  @P0 SHF.R.U32.HI R3, RZ, c[0x0][0x334], R4 ;  /* 0x0000cd00ff030a19 */ /* 0x000fe40000011604 */
.L_x_2555:
[----:B------:R-:W-:Y:S05]  /*5210*/  BSYNC B0 ;  /* 0x0000000000007941 */ /* 0x000fea0003800000 */
.L_x_2553:
[----:B------:R-:W-:-:S05]  /*5220*/  IMAD R3, R3, c[0x0][0x32c], R12 ;  /* 0x0000cb0003037a24 */ /* 0x000fca00078e020c */
[----:B------:R-:W-:Y:S02]  /*5230*/  IADD3 R4, R3, c[0x0][0x32c], RZ ;  /* 0x0000cb0003047a10 */ /* 0x000fe40007ffe0ff */
[----:B------:R-:W-:Y:S02]  /*5240*/  IMNMX R0, R0, R3, !PT ;  /* 0x0000000300007217 */ /* 0x000fe40007800200 */
[----:B------:R-:W-:Y:S02]  /*5250*/  IMNMX R2, R2, R4, PT ;  /* 0x0000000402027217 */ /* 0x000fe40003800200 */
.L_x_2552:
[----:B------:R-:W-:Y:S02]  /*5260*/  LOP3.LUT P0, RZ, R204, 0x400, RZ, 0xc0, !PT ;  /* 0x00000400ccff7812 */ /* 0x000fe4000780c0ff */
[----:B------:R-:W-:Y:S02]  /*5270*/  P2R R3, PR, RZ, 0x40 ;  /* 0x00000040ff037803 */ /* 0x000fe40000000000 */
        /* <DEDUP_REMOVED lines=73> */
[----:B------:R-:W-:Y:S02]  /*5710*/  ISETP.GT.AND P0, PT, R0, RZ, !P6 ;  /* 0x000000ff0000720c */ /* 0x000fe40007704270 */
[----:B------:R-:W-:Y:S02]  /*5720*/  ISETP.NE.AND P6, PT, R3, RZ, PT ;  /* 0x000000ff0300720c */ /* 0x000fe40003fc5270 */
        /* <DEDUP_REMOVED lines=74> */
.L_x_2735:
        /* <DEDUP_REMOVED lines=17> */
.L_x_2559:
[----:B------:R-:W-:-:S04]  /*5ce0*/  MOV R4, c[0x0][0x32c] ;  /* 0x0000cb0000047a02 */ /* 0x000fc80000000f00 */
[----:B------:R-:W-:-:S13]  /*5cf0*/  ISETP.NE.AND P0, PT, R4, 0x1, PT ;  /* 0x000000010400780c */ /* 0x000fda0003f05270 */
[----:B------:R-:W-:-:S05]  /*5d00*/  @P0 IMAD.HI.U32 R4, R3, c[0x0][0x330], RZ ;  /* 0x0000cc0003040a27 */ /* 0x000fca00078e00ff */
[----:B------:R-:W-:Y:S02]  /*5d10*/  @P0 SHF.R.U32.HI R3, RZ, c[0x0][0x334], R4 ;  /* 0x0000cd00ff030a19 */ /* 0x000fe40000011604 */
.L_x_2560:
[----:B------:R-:W-:Y:S05]  /*5d20*/  BSYNC B0 ;  /* 0x0000000000007941 */ /* 0x000fea0003800000 */
.L_x_2558:
[----:B------:R-:W-:-:S05]  /*5d30*/  IMAD R3, R3, c[0x0][0x32c], R12 ;  /* 0x0000cb0003037a24 */ /* 0x000fca00078e020c */
[----:B------:R-:W-:Y:S02]  /*5d40*/  IADD3 R4, R3, c[0x0][0x32c], RZ ;  /* 0x0000cb0003047a10 */ /* 0x000fe40007ffe0ff */
[----:B------:R-:W-:Y:S02]  /*5d50*/  IMNMX R0, R0, R3, !PT ;  /* 0x0000000300007217 */ /* 0x000fe40007800200 */
[----:B------:R-:W-:Y:S02]  /*5d60*/  IMNMX R2, R2, R4, PT ;  /* 0x0000000402027217 */ /* 0x000fe40003800200 */
.L_x_2557:
[----:B------:R-:W-:Y:S02]  /*5d70*/  LOP3.LUT P0, RZ, R204, 0x400, RZ, 0xc0, !PT ;  /* 0x00000400ccff7812 */ /* 0x000fe4000780c0ff */
[----:B------:R-:W-:Y:S02]  /*5d80*/  FMNMX.FTZ R3, R33, R34, !PT ;  /* 0x0000002221037209 */ /* 0x000fe40007810000 */
[----:B------:R-:W-:Y:S02]  /*5d90*/  ISETP.GT.AND P0, PT, R0, 0x8, !P0 ;  /* 0x000000080000780c */ /* 0x000fe40004704270 */
[----:B------:R-:W-:-:S02]  /*5da0*/  FMNMX.FTZ R3, R36, R3, !PT ;  /* 0x0000000324037209 */ /* 0x000fc40007810000 */
[----:B------:R-:W-:Y:S02]  /*5db0*/  ISETP.LT.OR P0, PT, R2, 0x9, P0 ;  /* 0x000000090200780c */ /* 0x000fe40000701670 */
[----:B------:R-:W-:Y:S02]  /*5dc0*/  FMNMX.FTZ R3, R37, R3, !PT ;  /* 0x0000000325037209 */ /* 0x000fe40007810000 */
[----:B------:R-:W-:Y:S02]  /*5dd0*/  FSEL R11, R46, -INF , !P0 ;  /* 0xff8000002e0b7808 */ /* 0x000fe40004000000 */
[----:B------:R-:W-:Y:S02]  /*5de0*/  LOP3.LUT P0, RZ, R204, 0x200, RZ, 0xc0, !PT ;  /* 0x00000200ccff7812 */ /* 0x000fe4000780c0ff */
[----:B------:R-:W-:Y:S02]  /*5df0*/  FMNMX.FTZ R3, R39, R3, !PT ;  /* 0x0000000327037209 */ /* 0x000fe40007810000 */
[----:B------:R-:W-:-:S02]  /*5e00*/  ISETP.GT.AND P0, PT, R0, 0x9, !P0 ;  /* 0x000000090000780c */ /* 0x000fc40004704270 */
[----:B------:R-:W-:Y:S02]  /*5e10*/  FMNMX.FTZ R3, R44, R3, !PT ;  /* 0x000000032c037209 */ /* 0x000fe40007810000 */
[----:B------:R-:W-:Y:S02]  /*5e20*/  ISETP.LT.OR P0, PT, R2, 0xa, P0 ;  /* 0x0000000a0200780c */ /* 0x000fe40000701670 */
[----:B------:R-:W-:Y:S02]  /*5e30*/  FMNMX.FTZ R3, R48, R3, !PT ;  /* 0x0000000330037209 */ /* 0x000fe40007810000 */
[----:B------:R-:W-:Y:S02]  /*5e40*/  FSEL R32, R47, -INF , !P0 ;  /* 0xff8000002f207808 */ /* 0x000fe40004000000 */
[----:B------:R-:W-:Y:S02]  /*5e50*/  LOP3.LUT P0, RZ, R204, 0x100, RZ, 0xc0, !PT ;  /* 0x00000100ccff7812 */ /* 0x000fe4000780c0ff */
[----:B------:R-:W-:-:S02]  /*5e60*/  FMNMX.FTZ R3, R94, R3, !PT ;  /* 0x000000035e037209 */ /* 0x000fc40007810000 */
[----:B------:R-:W-:Y:S02]  /*5e70*/  ISETP.GT.AND P0, PT, R0, 0x10, !P0 ;  /* 0x000000100000780c */ /* 0x000fe40004704270 */
[----:B------:R-:W-:Y:S02]  /*5e80*/  FMNMX.FTZ R3, R126, R3, !PT ;  /* 0x000000037e037209 */ /* 0x000fe40007810000 */
[----:B------:R-:W-:Y:S02]  /*5e90*/  ISETP.LT.OR P0, PT, R2, 0x11, P0 ;  /* 0x000000110200780c */ /* 0x000fe40000701670 */
[----:B------:R-:W-:Y:S02]  /*5ea0*/  FMNMX.FTZ R3, R127, R3, !PT ;  /* 0x000000037f037209 */ /* 0x000fe40007810000 */
[----:B------:R-:W-:Y:S02]  /*5eb0*/  FSEL R60, R114, -INF , !P0 ;  /* 0xff800000723c7808 */ /* 0x000fe40004000000 */
[----:B------:R-:W-:-:S02]  /*5ec0*/  LOP3.LUT P0, RZ, R204, 0x80, RZ, 0xc0, !PT ;  /* 0x00000080ccff7812 */ /* 0x000fc4000780c0ff */
[----:B------:R-:W-:Y:S02]  /*5ed0*/  FMNMX.FTZ R3, R128, R3, !PT ;  /* 0x0000000380037209 */ /* 0x000fe40007810000 */
[----:B------:R-:W-:Y:S02]  /*5ee0*/  ISETP.GT.AND P0, PT, R0, 0x11, !P0 ;  /* 0x000000110000780c */ /* 0x000fe40004704270 */
[----:B------:R-:W-:Y:S02]  /*5ef0*/  FMNMX.FTZ R3, R129, R3, !PT ;  /* 0x0000000381037209 */ /* 0x000fe40007810000 */
[----:B------:R-:W-:Y:S02]  /*5f00*/  ISETP.LT.OR P0, PT, R2, 0x12, P0 ;  /* 0x000000120200780c */ /* 0x000fe40000701670 */
[----:B------:R-:W-:Y:S02]  /*5f10*/  FMNMX.FTZ R3, R153, R3, !PT ;  /* 0x0000000399037209 */ /* 0x000fe40007810000 */
[----:B------:R-:W-:-:S02]  /*5f20*/  FSEL R62, R115, -INF , !P0 ;  /* 0xff800000733e7808 */ /* 0x000fc40004000000 */
[----:B------:R-:W-:Y:S02]  /*5f30*/  LOP3.LUT P0, RZ, R204, 0x20, RZ, 0xc0, !PT ;  /* 0x00000020ccff7812 */ /* 0x000fe4000780c0ff */
[----:B------:R-:W-:Y:S02]  /*5f40*/  FMNMX.FTZ R3, R152, R3, !PT ;  /* 0x0000000398037209 */ /* 0x000fe40007810000 */
[----:B------:R-:W-:Y:S02]  /*5f50*/  ISETP.GT.AND P0, PT, R0, 0x18, !P0 ;  /* 0x000000180000780c */ /* 0x000fe40004704270 */
[----:B------:R-:W-:Y:S02]  /*5f60*/  FMNMX.FTZ R3, R151, R3, !PT ;  /* 0x0000000397037209 */ /* 0x000fe40007810000 */
[----:B------:R-:W-:Y:S02]  /*5f70*/  ISETP.LT.OR P0, PT, R2, 0x19, P0 ;  /* 0x000000190200780c */ /* 0x000fe40000701670 */
[----:B------:R-:W-:-:S02]  /*5f80*/  FMNMX.FTZ R3, R150, R3, !PT ;  /* 0x0000000396037209 */ /* 0x000fc40007810000 */
[----:B------:R-:W-:Y:S02]  /*5f90*/  FSEL R63, R98, -INF , !P0 ;  /* 0xff800000623f7808 */ /* 0x000fe40004000000 */
        /* <DEDUP_REMOVED lines=40> */
[C---:B------:R-:W-:Y:S02]  /*6220*/  ISETP.GT.AND P0, PT, R0.reuse, 0x41, !P1 ;  /* 0x000000410000780c */ /* 0x040fe40004f04270 */
[----:B------:R-:W-:Y:S02]  /*6230*/  ISETP.GT.AND P1, PT, R0, RZ, !P5 ;  /* 0x000000ff0000720c */ /* 0x000fe40006f24270 */
[C---:B------:R-:W-:Y:S02]  /*6240*/  ISETP.LT.OR P0, PT, R2.reuse, 0x42, P0 ;  /* 0x000000420200780c */ /* 0x040fe40000701670 */
[----:B------:R-:W-:Y:S02]  /*6250*/  ISETP.LT.OR P1, PT, R2, 0x1, P1 ;  /* 0x000000010200780c */ /* 0x000fe40000f21670 */
[----:B------:R-:W-:-:S02]  /*6260*/  FSEL R156, R103, -INF , !P0 ;  /* 0xff800000679c7808 */ /* 0x000fc40004000000 */
[----:B------:R-:W-:Y:S02]  /*6270*/  ISETP.GT.AND P0, PT, R0, 0x1, !P3 ;  /* 0x000000010000780c */ /* 0x000fe40005f04270 */
[----:B------:R-:W-:Y:S02]  /*6280*/  FSEL R9, R118, -INF , !P1 ;  /* 0xff80000076097808 */ /* 0x000fe40004800000 */
[----:B------:R-:W-:-:S04]  /*6290*/  ISETP.LT.OR P0, PT, R2, 0x2, P0 ;  /* 0x000000020200780c */ /* 0x000fc80000701670 */
[----:B------:R-:W-:Y:S02]  /*62a0*/  FSEL R10, R119, -INF , !P0 ;  /* 0xff800000770a7808 */ /* 0x000fe40004000000 */
[----:B------:R-:W-:Y:S02]  /*62b0*/  ISETP.GT.AND P0, PT, R0, 0x48, !P4 ;  /* 0x000000480000780c */ /* 0x000fe40006704270 */
[----:B------:R-:W-:Y:S02]  /*62c0*/  FMNMX.FTZ R7, R9, R10, !PT ;  /* 0x0000000a09077209 */ /* 0x000fe40007810000 */
[----:B------:R-:W-:Y:S02]  /*62d0*/  ISETP.LT.OR P0, PT, R2, 0x49, P0 ;  /* 0x000000490200780c */ /* 0x000fe40000701670 */
[----:B------:R-:W-:Y:S02]  /*62e0*/  FMNMX.FTZ R7, R11, R7, !PT ;  /* 0x000000070b077209 */ /* 0x000fe40007810000 */
[----:B------:R-:W-:-:S02]  /*62f0*/  FSEL R155, R82, -INF , !P0 ;  /* 0xff800000529b7808 */ /* 0x000fc40004000000 */
[----:B------:R-:W-:Y:S02]  /*6300*/  ISETP.GT.AND P0, PT, R0, 0x49, !P6 ;  /* 0x000000490000780c */ /* 0x000fe40007704270 */
[----:B------:R-:W-:Y:S02]  /*6310*/  FMNMX.FTZ R0, R13, R16, !PT ;  /* 0x000000100d007209 */ /* 0x000fe40007810000 */
[----:B------:R-:W-:Y:S02]  /*6320*/  ISETP.LT.OR P0, PT, R2, 0x4a, P0 ;  /* 0x0000004a0200780c */ /* 0x000fe40000701670 */
        /* <DEDUP_REMOVED lines=60> */
.L_x_2736:
[----:B--2---:R-:W-:Y:S01]  /*66f0*/  FMNMX.FTZ R4, R0, R2, !PT ;  /* 0x0000000200047209 */ /* 0x004fe20007810000 */
[----:B------:R-:W-:Y:S05]  /*6700*/  BRA.DIV ~URZ, `(.L_x_2562) ;  /* 0x00014fd27f007947 */ /* 0x000fea000b800000 */
[----:B-1----:R-:W1:Y:S04]  /*6710*/  SHFL.BFLY PT, R0, R5, 0x2, 0x1f ;  /* 0x0c401f0005007f89 */ /* 0x002e6800000e0000 */
[----:B------:R-:W2:Y:S04]  /*6720*/  SHFL.BFLY PT, R2, R6, 0x2, 0x1f ;  /* 0x0c401f0006027f89 */ /* 0x000ea800000e0000 */
[----:B---34-:R-:W3:Y:S04]  /*6730*/  SHFL.BFLY PT, R8, R7, 0x2, 0x1f ;  /* 0x0c401f0007087f89 */ /* 0x018ee800000e0000 */
        /* <DEDUP_REMOVED lines=10> */
.L_x_2737:
        /* <DEDUP_REMOVED lines=10> */
[----:B------:R-:W-:Y:S01]  /*6880*/  FSEL R3, R3, RZ, P0 ;  /* 0x000000ff03037208 */ /* 0x000fe20000000000 */
[----:B------:R-:W-:Y:S01]  /*6890*/  LDSM.16.MT88.4 R24, [R193] ;  /* 0x00000000c118783b */ /* 0x000fe20000004200 */
[----:B------:R-:W-:Y:S01]  /*68a0*/  FSETP.NEU.FTZ.AND P0, PT, R95, -INF , PT ;  /* 0xff8000005f00780b */ /* 0x000fe20003f1d000 */
[----:B------:R1:W-:Y:S03]  /*68b0*/  MUFU.EX2 R225, R0 ;  /* 0x0000000000e17308 */ /* 0x0003e60000000800 */
[----:B------:R-:W-:-:S02]  /*68c0*/  FSEL R2, R2, RZ, P0 ;  /* 0x000000ff02027208 */ /* 0x000fc40000000000 */
[----:B------:R-:W-:-:S03]  /*68d0*/  FSETP.NEU.FTZ.AND P0, PT, R61, -INF , PT ;  /* 0xff8000003d00780b */ /* 0x000fc60003f1d000 */
[----:B------:R-:W-:-:S04]  /*68e0*/  FFMA.FTZ R5, R36, c[0x0][0x2d0], -R2 ;  /* 0x0000b40024057a23 */ /* 0x000fc80000010802 */
[----:B------:R2:W-:Y:S01]  /*68f0*/  MUFU.EX2 R218, R5 ;  /* 0x0000000500da7308 */ /* 0x0005e20000000800 */
[----:B-1----:R-:W-:-:S07]  /*6900*/  FFMA.FTZ R0, R15, c[0x0][0x2d0], -R4 ;  /* 0x0000b4000f007a23 */ /* 0x002fce0000010804 */
[----:B------:R1:W4:Y:S01]  /*6910*/  MUFU.EX2 R223, R0 ;  /* 0x0000000000df7308 */ /* 0x0003220000000800 */
[----:B--2---:R-:W-:-:S07]  /*6920*/  FFMA.FTZ R5, R37, c[0x0][0x2d0], -R2 ;  /* 0x0000b40025057a23 */ /* 0x004fce0000010802 */
[----:B------:R-:W-:Y:S01]  /*6930*/  MUFU.EX2 R232, R5 ;  /* 0x0000000500e87308 */ /* 0x000fe20000000800 */
[----:B-1----:R-:W-:Y:S01]  /*6940*/  FFMA.FTZ R0, R17, c[0x0][0x2d0], -R4 ;  /* 0x0000b40011007a23 */ /* 0x002fe20000010804 */
[----:B----4-:R-:W-:-:S06]  /*6950*/  F2FP.PACK_AB R12, R223, R225 ;  /* 0x000000e1df0c723e */ /* 0x010fcc00000000ff */
[----:B------:R1:W-:Y:S02]  /*6960*/  MUFU.EX2 R227, R0 ;  /* 0x0000000000e37308 */ /* 0x0003e40000000800 */
[----:B-1----:R-:W-:-:S06]  /*6970*/  FFMA.FTZ R0, R18, c[0x0][0x2d0], -R4 ;  /* 0x0000b40012007a23 */ /* 0x002fcc0000010804 */
[----:B------:R1:W2:Y:S02]  /*6980*/  MUFU.EX2 R243, R0 ;  /* 0x0000000000f37308 */ /* 0x0002a40000000800 */
[----:B-1----:R-:W-:Y:S01]  /*6990*/  FFMA.FTZ R0, R20, c[0x0][0x2d0], -R4 ;  /* 0x0000b40014007a23 */ /* 0x002fe20000010804 */
[----:B--2---:R-:W-:-:S05]  /*69a0*/  F2FP.PACK_AB R14, R243, R227 ;  /* 0x000000e3f30e723e */ /* 0x004fca00000000ff */
[----:B------:R1:W-:Y:S02]  /*69b0*/  MUFU.EX2 R246, R0 ;  /* 0x0000000000f67308 */ /* 0x0003e40000000800 */
[----:B-1----:R-:W-:-:S06]  /*69c0*/  FFMA.FTZ R0, R21, c[0x0][0x2d0], -R4 ;  /* 0x0000b40015007a23 */ /* 0x002fcc0000010804 */
[----:B------:R1:W-:Y:S02]  /*69d0*/  MUFU.EX2 R251, R0 ;  /* 0x0000000000fb7308 */ /* 0x0003e40000000800 */
[----:B-1----:R-:W-:Y:S02]  /*69e0*/  FFMA.FTZ R0, R22, c[0x0][0x2d0], -R4 ;  /* 0x0000b40016007a23 */ /* 0x002fe40000010804 */
[----:B------:R-:W-:Y:S04]  /*69f0*/  LDSM.16.MT88.4 R20, [R190] ;  /* 0x00000000be14783b */ /* 0x000fe80000004200 */
[----:B------:R1:W-:Y:S02]  /*6a00*/  MUFU.EX2 R252, R0 ;  /* 0x0000000000fc7308 */ /* 0x0003e40000000800 */
[----:B-1----:R-:W-:-:S06]  /*6a10*/  FFMA.FTZ R0, R13, c[0x0][0x2d0], -R3 ;  /* 0x0000b4000d007a23 */ /* 0x002fcc0000010803 */
[----:B------:R1:W-:Y:S02]  /*6a20*/  MUFU.EX2 R221, R0 ;  /* 0x0000000000dd7308 */ /* 0x0003e40000000800 */
[----:B-1----:R-:W-:-:S06]  /*6a30*/  FFMA.FTZ R0, R16, c[0x0][0x2d0], -R3 ;  /* 0x0000b40010007a23 */ /* 0x002fcc0000010803 */
[----:B------:R1:W2:Y:S02]  /*6a40*/  MUFU.EX2 R219, R0 ;  /* 0x0000000000db7308 */ /* 0x0002a40000000800 */
[--C-:B-1----:R-:W-:Y:S01]  /*6a50*/  FFMA.FTZ R0, R19, c[0x0][0x2d0], -R3.reuse ;  /* 0x0000b40013007a23 */ /* 0x102fe20000010803 */
[----:B--2---:R-:W-:Y:S01]  /*6a60*/  F2FP.PACK_AB R13, R219, R221 ;  /* 0x000000dddb0d723e */ /* 0x004fe200000000ff */
[----:B------:R-:W1:Y:S04]  /*6a70*/  LDSM.16.MT88.4 R16, [R192] ;  /* 0x00000000c010783b */ /* 0x000e680000004200 */
[----:B------:R2:W-:Y:S02]  /*6a80*/  MUFU.EX2 R222, R0 ;  /* 0x0000000000de7308 */ /* 0x0005e40000000800 */
[----:B--2---:R-:W-:-:S06]  /*6a90*/  FFMA.FTZ R0, R35, c[0x0][0x2d0], -R3 ;  /* 0x0000b40023007a23 */ /* 0x004fcc0000010803 */
[----:B------:R2:W4:Y:S02]  /*6aa0*/  MUFU.EX2 R239, R0 ;  /* 0x0000000000ef7308 */ /* 0x0005240000000800 */
[----:B--2---:R-:W-:Y:S01]  /*6ab0*/  FFMA.FTZ R0, R33, c[0x0][0x2d0], -R2 ;  /* 0x0000b40021007a23 */ /* 0x004fe20000010802 */
[----:B----4-:R-:W-:-:S05]  /*6ac0*/  F2FP.PACK_AB R15, R239, R222 ;  /* 0x000000deef0f723e */ /* 0x010fca00000000ff */
[----:B------:R2:W-:Y:S02]  /*6ad0*/  MUFU.EX2 R216, R0 ;  /* 0x0000000000d87308 */ /* 0x0005e40000000800 */
[C---:B-1----:R-:W-:Y:S08]  /*6ae0*/  HMMA.16816.F32 R88, R12.reuse, R16, RZ ;  /* 0x000000100c58723c */ /* 0x042ff000000018ff */
[----:B------:R-:W-:Y:S01]  /*6af0*/  HMMA.16816.F32 R68, R12, R18, RZ ;  /* 0x000000120c44723c */ /* 0x000fe200000018ff */
[----:B--2---:R-:W-:-:S04]  /*6b00*/  FFMA.FTZ R0, R34, c[0x0][0x2d0], -R2 ;  /* 0x0000b40022007a23 */ /* 0x004fc80000010802 */
[----:B------:R1:W2:Y:S03]  /*6b10*/  MUFU.EX2 R215, R0 ;  /* 0x0000000000d77308 */ /* 0x0002a60000000800 */
[C---:B------:R-:W-:Y:S08]  /*6b20*/  HMMA.16816.F32 R104, R12.reuse, R20, RZ ;  /* 0x000000140c68723c */ /* 0x040ff000000018ff */
[----:B------:R-:W-:Y:S01]  /*6b30*/  HMMA.16816.F32 R84, R12, R22, RZ ;  /* 0x000000160c54723c */ /* 0x000fe200000018ff */
[----:B-1----:R-:W-:Y:S01]  /*6b40*/  FMUL.FTZ R0, R61, c[0x0][0x2d0] ;  /* 0x0000b4003d007a20 */ /* 0x002fe20000410000 */
[----:B--2---:R-:W-:-:S06]  /*6b50*/  F2FP.PACK_AB R8, R215, R216 ;  /* 0x000000d8d708723e */ /* 0x004fcc00000000ff */
[----:B------:R-:W-:Y:S01]  /*6b60*/  HMMA.16816.F32 R72, R12, R28, RZ ;  /* 0x0000001c0c48723c */ /* 0x000fe200000018ff */
[----:B------:R-:W-:-:S05]  /*6b70*/  FSEL R0, R0, RZ, P0 ;  /* 0x000000ff00007208 */ /* 0x000fca0000000000 */
[--C-:B------:R-:W-:Y:S02]  /*6b80*/  FFMA.FTZ R5, R9, c[0x0][0x2d0], -R0.reuse ;  /* 0x0000b40009057a23 */ /* 0x100fe40000010800 */
[C---:B------:R-:W-:Y:S01]  /*6b90*/  HMMA.16816.F32 R80, R12.reuse, R30, RZ ;  /* 0x0000001e0c50723c */ /* 0x040fe200000018ff */
[--C-:B------:R-:W-:Y:S01]  /*6ba0*/  FFMA.FTZ R6, R63, c[0x0][0x2d0], -R0.reuse ;  /* 0x0000b4003f067a23 */ /* 0x100fe20000010800 */
[----:B------:R1:W-:Y:S06]  /*6bb0*/  MUFU.EX2 R220, R5 ;  /* 0x0000000500dc7308 */ /* 0x0003ec0000000800 */
[C---:B------:R-:W-:Y:S02]  /*6bc0*/  HMMA.16816.F32 R76, R12.reuse, R24, RZ ;  /* 0x000000180c4c723c */ /* 0x040fe400000018ff */
[----:B------:R2:W-:Y:S06]  /*6bd0*/  MUFU.EX2 R234, R6 ;  /* 0x0000000600ea7308 */ /* 0x0005ec0000000800 */
[----:B------:R-:W-:Y:S01]  /*6be0*/  HMMA.16816.F32 R100, R12, R26, RZ ;  /* 0x0000001a0c64723c */ /* 0x000fe200000018ff */
[----:B-1----:R-:W-:Y:S01]  /*6bf0*/  FFMA.FTZ R5, R10, c[0x0][0x2d0], -R0 ;  /* 0x0000b4000a057a23 */ /* 0x002fe20000010800 */
[----:B------:R-:W-:-:S03]  /*6c00*/  F2FP.PACK_AB R10, R232, R218 ;  /* 0x000000dae80a723e */ /* 0x000fc600000000ff */
[----:B------:R1:W4:Y:S02]  /*6c10*/  MUFU.EX2 R217, R5 ;  /* 0x0000000500d97308 */ /* 0x0003240000000800 */
[----:B------:R-:W-:Y:S01]  /*6c20*/  F2FP.PACK_AB R12, R251, R246 ;  /* 0x000000f6fb0c723e */ /* 0x000fe200000000ff */
[----:B--2---:R-:W-:-:S05]  /*6c30*/  FFMA.FTZ R6, R129, c[0x0][0x2d0], -R2 ;  /* 0x0000b40081067a23 */ /* 0x004fca0000010802 */
        /* <DEDUP_REMOVED lines=15> */
[----:B------:R-:W2:Y:S07]  /*6d30*/  LDSM.16.MT88.4 R28, [R189+0x800] ;  /* 0x00080000bd1c783b */ /* 0x000eae0000004200 */
[----:B------:R-:W-:Y:S01]  /*6d40*/  HMMA.16816.F32 R56, R8, R26, RZ ;  /* 0x0000001a0838723c */ /* 0x000fe200000018ff */
[----:B-1----:R-:W-:-:S04]  /*6d50*/  FFMA.FTZ R5, R40, c[0x0][0x2d0], -R3 ;  /* 0x0000b40028057a23 */ /* 0x002fc80000010803 */
[----:B------:R1:W4:Y:S02]  /*6d60*/  MUFU.EX2 R245, R5 ;  /* 0x0000000500f57308 */ /* 0x0003240000000800 */
[----:B-1----:R-:W-:Y:S01]  /*6d70*/  FFMA.FTZ R5, R41, c[0x0][0x2d0], -R3 ;  /* 0x0000b40029057a23 */ /* 0x002fe20000010803 */
[----:B----4-:R-:W-:-:S05]  /*6d80*/  F2FP.PACK_AB R13, R245, R228 ;  /* 0x000000e4f50d723e */ /* 0x010fca00000000ff */
[----:B------:R1:W-:Y:S02]  /*6d90*/  MUFU.EX2 R244, R5 ;  /* 0x0000000500f47308 */ /* 0x0003e40000000800 */
[----:B-1----:R-:W-:Y:S02]  /*6da0*/  FFMA.FTZ R5, R42, c[0x0][0x2d0], -R3 ;  /* 0x0000b4002a057a23 */ /* 0x002fe40000010803 */
[C---:B------:R-:W-:Y:S01]  /*6db0*/  HMMA.16816.F32 R40, R8.reuse, R24, RZ ;  /* 0x000000180828723c */ /* 0x040fe200000018ff */
[----:B------:R-:W1:Y:S03]  /*6dc0*/  LDSM.16.MT88.4 R24, [R190+0x800] ;  /* 0x00080000be18783b */ /* 0x000e660000004200 */
[----:B------:R4:W5:Y:S02]  /*6dd0*/  MUFU.EX2 R247, R5 ;  /* 0x0000000500f77308 */ /* 0x0009640000000800 */
[--C-:B----4-:R-:W-:Y:S01]  /*6de0*/  FFMA.FTZ R5, R39, c[0x0][0x2d0], -R2.reuse ;  /* 0x0000b40027057a23 */ /* 0x110fe20000010802 */
[----:B-----5:R-:W-:Y:S01]  /*6df0*/  F2FP.PACK_AB R15, R247, R244 ;  /* 0x000000f4f70f723e */ /* 0x020fe200000000ff */
[----:B------:R-:W-:Y:S01]  /*6e00*/  HMMA.16816.F32 R36, R8, R16, RZ ;  /* 0x000000100824723c */ /* 0x000fe200000018ff */
[----:B------:R-:W4:Y:S03]  /*6e10*/  LDSM.16.MT88.4 R16, [R192+0x800] ;  /* 0x00080000c010783b */ /* 0x000f260000004200 */
[----:B------:R5:W-:Y:S04]  /*6e20*/  MUFU.EX2 R226, R5 ;  /* 0x0000000500e27308 */ /* 0x000be80000000800 */
[----:B--2---:R-:W-:Y:S01]  /*6e30*/  HMMA.16816.F32 R72, R12, R28, R72 ;  /* 0x0000001c0c48723c */ /* 0x004fe20000001848 */
[----:B-----5:R-:W-:-:S07]  /*6e40*/  FFMA.FTZ R5, R44, c[0x0][0x2d0], -R2 ;  /* 0x0000b4002c057a23 */ /* 0x020fce0000010802 */
[----:B------:R-:W-:Y:S01]  /*6e50*/  HMMA.16816.F32 R44, R8, R20, RZ ;  /* 0x00000014082c723c */ /* 0x000fe200000018ff */
[----:B------:R2:W5:Y:S07]  /*6e60*/  MUFU.EX2 R241, R5 ;  /* 0x0000000500f17308 */ /* 0x00056e0000000800 */
[----:B-1----:R-:W-:Y:S01]  /*6e70*/  HMMA.16816.F32 R112, R12, R24, R104 ;  /* 0x000000180c70723c */ /* 0x002fe20000001868 */
[----:B--2---:R-:W-:-:S07]  /*6e80*/  FFMA.FTZ R5, R48, c[0x0][0x2d0], -R2 ;  /* 0x0000b40030057a23 */ /* 0x004fce0000010802 */
[----:B------:R-:W-:Y:S01]  /*6e90*/  HMMA.16816.F32 R48, R8, R22, RZ ;  /* 0x000000160830723c */ /* 0x000fe200000018ff */
[----:B------:R-:W1:Y:S01]  /*6ea0*/  LDSM.16.MT88.4 R20, [R193+0x800] ;  /* 0x00080000c114783b */ /* 0x000e620000004200 */
[----:B------:R2:W-:Y:S05]  /*6eb0*/  MUFU.EX2 R240, R5 ;  /* 0x0000000500f07308 */ /* 0x0005ea0000000800 */
[----:B-----5:R-:W-:Y:S01]  /*6ec0*/  F2FP.PACK_AB R8, R241, R226 ;  /* 0x000000e2f108723e */ /* 0x020fe200000000ff */
[C---:B----4-:R-:W-:Y:S08]  /*6ed0*/  HMMA.16816.F32 R88, R12.reuse, R16, R88 ;  /* 0x000000100c58723c */ /* 0x050ff00000001858 */
[----:B------:R-:W-:Y:S01]  /*6ee0*/  HMMA.16816.F32 R68, R12, R18, R68 ;  /* 0x000000120c44723c */ /* 0x000fe20000001844 */
[----:B--2---:R-:W-:-:S04]  /*6ef0*/  FFMA.FTZ R5, R94, c[0x0][0x2d0], -R2 ;  /* 0x0000b4005e057a23 */ /* 0x004fc80000010802 */
[----:B------:R2:W4:Y:S02]  /*6f00*/  MUFU.EX2 R242, R5 ;  /* 0x0000000500f27308 */ /* 0x0005240000000800 */
[--C-:B--2---:R-:W-:Y:S01]  /*6f10*/  FFMA.FTZ R5, R60, c[0x0][0x2d0], -R0.reuse ;  /* 0x0000b4003c057a23 */ /* 0x104fe20000010800 */
[----:B----4-:R-:W-:Y:S01]  /*6f20*/  F2FP.PACK_AB R10, R242, R240 ;  /* 0x000000f0f20a723e */ /* 0x010fe200000000ff */
[C---:B-1----:R-:W-:Y:S04]  /*6f30*/  HMMA.16816.F32 R116, R12.reuse, R20, R76 ;  /* 0x000000140c74723c */ /* 0x042fe8000000184c */
[----:B------:R1:W-:Y:S04]  /*6f40*/  MUFU.EX2 R229, R5 ;  /* 0x0000000500e57308 */ /* 0x0003e80000000800 */
[C---:B------:R-:W-:Y:S08]  /*6f50*/  HMMA.16816.F32 R100, R12.reuse, R22, R100 ;  /* 0x000000160c64723c */ /* 0x040ff00000001864 */
[----:B------:R-:W-:Y:S01]  /*6f60*/  HMMA.16816.F32 R76, R12, R26, R84 ;  /* 0x0000001a0c4c723c */ /* 0x000fe20000001854 */
[----:B-1----:R-:W-:-:S04]  /*6f70*/  FFMA.FTZ R5, R62, c[0x0][0x2d0], -R0 ;  /* 0x0000b4003e057a23 */ /* 0x002fc80000010800 */
[----:B------:R1:W2:Y:S02]  /*6f80*/  MUFU.EX2 R230, R5 ;  /* 0x0000000500e67308 */ /* 0x0002a40000000800 */
[----:B-1----:R-:W-:Y:S01]  /*6f90*/  FFMA.FTZ R5, R93, c[0x0][0x2d0], -R0 ;  /* 0x0000b4005d057a23 */ /* 0x002fe20000010800 */
[----:B--2---:R-:W-:-:S05]  /*6fa0*/  F2FP.PACK_AB R9, R230, R229 ;  /* 0x000000e5e609723e */ /* 0x004fca00000000ff */
        /* <DEDUP_REMOVED lines=42> */
[----:B------:R-:W-:Y:S01]  /*7250*/  FFMA.FTZ R6, R142, c[0x0][0x2d0], -R3 ;  /* 0x0000b4008e067a23 */ /* 0x000fe20000010803 */
[----:B------:R-:W-:Y:S01]  /*7260*/  LDSM.16.MT88.4 R116, [R193+0x2000] ;  /* 0x00200000c174783b */ /* 0x000fe20000004200 */
[----:B-1----:R-:W-:Y:S01]  /*7270*/  FFMA.FTZ R5, R128, c[0x0][0x2d0], -R2 ;  /* 0x0000b40080057a23 */ /* 0x002fe20000010802 */
[----:B--2---:R-:W-:-:S04]  /*7280*/  F2FP.PACK_AB R8, R183, R182 ;  /* 0x000000b6b708723e */ /* 0x004fc800000000ff */
        /* <DEDUP_REMOVED lines=22> */
[----:B-1----:R-:W-:-:S07]  /*73f0*/  FFMA.FTZ R5, R147, c[0x0][0x2d0], -R4 ;  /* 0x0000b40093057a23 */ /* 0x002fce0000010804 */
[----:B------:R-:W-:Y:S01]  /*7400*/  HMMA.16816.F32 R76, R8, R20, R104 ;  /* 0x00000014084c723c */ /* 0x000fe20000001868 */
[----:B------:R-:W4:Y:S01]  /*7410*/  LDL R147, [R1+0x38] ;  /* 0x0000380001937983 */ /* 0x000f220000100800 */
[----:B------:R1:W-:Y:S06]  /*7420*/  MUFU.EX2 R176, R5 ;  /* 0x0000000500b07308 */ /* 0x0003ec0000000800 */
[----:B--2---:R-:W-:Y:S01]  /*7430*/  HMMA.16816.F32 R28, R12, R18, R68 ;  /* 0x000000120c1c723c */ /* 0x004fe20000001844 */
[----:B-1----:R-:W-:-:S04]  /*7440*/  FFMA.FTZ R5, R146, c[0x0][0x2d0], -R4 ;  /* 0x0000b40092057a23 */ /* 0x002fc80000010804 */
[----:B------:R1:W-:Y:S03]  /*7450*/  MUFU.EX2 R177, R5 ;  /* 0x0000000500b17308 */ /* 0x0003e60000000800 */
        /* <DEDUP_REMOVED lines=8> */
[C---:B------:R-:W-:Y:S02]  /*74e0*/  HMMA.16816.F32 R64, R8.reuse, R16, R108 ;  /* 0x000000100840723c */ /* 0x040fe4000000186c */
[----:B------:R-:W-:Y:S01]  /*74f0*/  MUFU.EX2 R173, R6 ;  /* 0x0000000600ad7308 */ /* 0x000fe20000000800 */
[----:B------:R-:W-:Y:S01]  /*7500*/  MOV R146, c[0x0][0x2c4] ;  /* 0x0000b10000927a02 */ /* 0x000fe20000000f00 */
[----:B------:R-:W-:Y:S04]  /*7510*/  LDSM.16.MT88.4 R108, [R189+0x2000] ;  /* 0x00200000bd6c783b */ /* 0x000fe80000004200 */
[----:B------:R-:W-:Y:S01]  /*7520*/  HMMA.16816.F32 R36, R8, R18, R32 ;  /* 0x000000120824723c */ /* 0x000fe20000001820 */
[----:B------:R-:W5:Y:S01]  /*7530*/  LDSM.16.MT88.4 R16, [R190+0x1800] ;  /* 0x00180000be10783b */ /* 0x000f620000004200 */
[----:B--2---:R-:W-:-:S04]  /*7540*/  FFMA.FTZ R5, R144, c[0x0][0x2d0], -R3 ;  /* 0x0000b40090057a23 */ /* 0x004fc80000010803 */
[----:B------:R2:W1:Y:S02]  /*7550*/  MUFU.EX2 R171, R5 ;  /* 0x0000000500ab7308 */ /* 0x0004640000000800 */
[----:B--2---:R-:W-:-:S06]  /*7560*/  FFMA.FTZ R5, R143, c[0x0][0x2d0], -R3 ;  /* 0x0000b4008f057a23 */ /* 0x004fcc0000010803 */
[----:B------:R2:W1:Y:S02]  /*7570*/  MUFU.EX2 R172, R5 ;  /* 0x0000000500ac7308 */ /* 0x0004640000000800 */
[----:B--2---:R-:W-:-:S06]  /*7580*/  FFMA.FTZ R5, R153, c[0x0][0x2d0], -R2 ;  /* 0x0000b40099057a23 */ /* 0x004fcc0000010802 */
[----:B------:R2:W-:Y:S02]  /*7590*/  MUFU.EX2 R93, R5 ;  /* 0x00000005005d7308 */ /* 0x0005e40000000800 */
[----:B--2---:R-:W-:-:S06]  /*75a0*/  FFMA.FTZ R5, R152, c[0x0][0x2d0], -R2 ;  /* 0x0000b40098057a23 */ /* 0x004fcc0000010802 */
[----:B------:R2:W-:Y:S02]  /*75b0*/  MUFU.EX2 R94, R5 ;  /* 0x00000005005e7308 */ /* 0x0005e40000000800 */
[----:B--2---:R-:W-:-:S06]  /*75c0*/  FFMA.FTZ R5, R151, c[0x0][0x2d0], -R2 ;  /* 0x0000b40097057a23 */ /* 0x004fcc0000010802 */
[----:B------:R2:W-:Y:S02]  /*75d0*/  MUFU.EX2 R98, R5 ;  /* 0x0000000500627308 */ /* 0x0005e40000000800 */
[----:B--2---:R-:W-:-:S06]  /*75e0*/  FFMA.FTZ R5, R150, c[0x0][0x2d0], -R2 ;  /* 0x0000b40096057a23 */ /* 0x004fcc0000010802 */
[----:B------:R2:W1:Y:S02]  /*75f0*/  MUFU.EX2 R99, R5 ;  /* 0x0000000500637308 */ /* 0x0004640000000800 */
[----:B--2---:R-:W-:-:S06]  /*7600*/  FFMA.FTZ R5, R141, c[0x0][0x2d0], -R0 ;  /* 0x0000b4008d057a23 */ /* 0x004fcc0000010800 */
[----:B------:R2:W-:Y:S02]  /*7610*/  MUFU.EX2 R60, R5 ;  /* 0x00000005003c7308 */ /* 0x0005e40000000800 */
[----:B--2---:R-:W-:-:S06]  /*7620*/  FFMA.FTZ R5, R140, c[0x0][0x2d0], -R0 ;  /* 0x0000b4008c057a23 */ /* 0x004fcc0000010800 */
[----:B------:R2:W1:Y:S02]  /*7630*/  MUFU.EX2 R62, R5 ;  /* 0x00000005003e7308 */ /* 0x0004640000000800 */
[----:B--2---:R-:W-:-:S06]  /*7640*/  FFMA.FTZ R5, R139, c[0x0][0x2d0], -R0 ;  /* 0x0000b4008b057a23 */ /* 0x004fcc0000010800 */
[----:B------:R2:W-:Y:S01]  /*7650*/  MUFU.EX2 R63, R5 ;  /* 0x00000005003f7308 */ /* 0x0005e20000000800 */
[----:B---3--:R-:W-:Y:S02]  /*7660*/  F2FP.PACK_AB R8, R175, R174 ;  /* 0x000000aeaf08723e */ /* 0x008fe400000000ff */
[----:B-1----:R-:W-:Y:S02]  /*7670*/  F2FP.PACK_AB R9, R171, R170 ;  /* 0x000000aaab09723e */ /* 0x002fe400000000ff */
[----:B------:R-:W-:Y:S01]  /*7680*/  F2FP.PACK_AB R10, R177, R176 ;  /* 0x000000b0b10a723e */ /* 0x000fe200000000ff */
[----:B--2---:R-:W-:-:S04]  /*7690*/  FFMA.FTZ R5, R138, c[0x0][0x2d0], -R0 ;  /* 0x0000b4008a057a23 */ /* 0x004fc80000010800 */
[----:B------:R1:W2:Y:S01]  /*76a0*/  MUFU.EX2 R92, R5 ;  /* 0x00000005005c7308 */ /* 0x0002a20000000800 */
[----:B------:R-:W-:Y:S02]  /*76b0*/  F2FP.PACK_AB R11, R173, R172 ;  /* 0x000000acad0b723e */ /* 0x000fe400000000ff */
[----:B------:R-:W-:-:S05]  /*76c0*/  F2FP.PACK_AB R6, R99, R98 ;  /* 0x000000626306723e */ /* 0x000fca00000000ff */
[----:B------:R-:W-:Y:S01]  /*76d0*/  HMMA.16816.F32 R84, R8, R24, R84 ;  /* 0x000000180854723c */ /* 0x000fe20000001854 */
[----:B------:R-:W-:-:S07]  /*76e0*/  FFMA.FTZ R32, R161, c[0x0][0x2d0], -R2 ;  /* 0x0000b400a1207a23 */ /* 0x000fce0000010802 */
[----:B------:R-:W-:Y:S01]  /*76f0*/  HMMA.16816.F32 R72, R8, R26, R72 ;  /* 0x0000001a0848723c */ /* 0x000fe20000001848 */
[----:B-1----:R-:W-:Y:S02]  /*7700*/  F2FP.PACK_AB R5, R62, R60 ;  /* 0x0000003c3e05723e */ /* 0x002fe400000000ff */
[----:B--2---:R-:W-:-:S05]  /*7710*/  F2FP.PACK_AB R7, R92, R63 ;  /* 0x0000003f5c07723e */ /* 0x004fca00000000ff */
[----:B------:R-:W-:Y:S01]  /*7720*/  HMMA.16816.F32 R56, R8, R20, R56 ;  /* 0x000000140838723c */ /* 0x000fe20000001838 */
[----:B------:R-:W-:-:S07]  /*7730*/  FFMA.FTZ R33, R160, c[0x0][0x2d0], -R2 ;  /* 0x0000b400a0217a23 */ /* 0x000fce0000010802 */
[----:B------:R-:W-:Y:S01]  /*7740*/  HMMA.16816.F32 R52, R8, R22, R52 ;  /* 0x000000160834723c */ /* 0x000fe20000001834 */
[----:B------:R-:W-:-:S07]  /*7750*/  FFMA.FTZ R34, R159, c[0x0][0x2d0], -R2 ;  /* 0x0000b4009f227a23 */ /* 0x000fce0000010802 */
[----:B-----5:R-:W-:Y:S01]  /*7760*/  HMMA.16816.F32 R48, R8, R16, R48 ;  /* 0x000000100830723c */ /* 0x020fe20000001830 */
[----:B------:R-:W-:-:S07]  /*7770*/  FFMA.FTZ R35, R158, c[0x0][0x2d0], -R2 ;  /* 0x0000b4009e237a23 */ /* 0x000fce0000010802 */
[C---:B------:R-:W-:Y:S08]  /*7780*/  HMMA.16816.F32 R44, R8.reuse, R18, R44 ;  /* 0x00000012082c723c */ /* 0x040ff0000000182c */
[C---:B------:R-:W-:Y:S08]  /*7790*/  HMMA.16816.F32 R40, R8.reuse, R12, R40 ;  /* 0x0000000c0828723c */ /* 0x040ff00000001828 */
[----:B------:R-:W-:Y:S07]  /*77a0*/  HMMA.16816.F32 R128, R8, R14, R28 ;  /* 0x0000000e0880723c */ /* 0x000fee000000181c */
[----:B------:R-:W-:-:S02]  /*77b0*/  FFMA.FTZ R30, R169, c[0x0][0x2d0], -R4 ;  /* 0x0000b400a91e7a23 */ /* 0x000fc40000010804 */
[--C-:B------:R-:W-:Y:S02]  /*77c0*/  FFMA.FTZ R29, R168, c[0x0][0x2d0], -R4.reuse ;  /* 0x0000b400a81d7a23 */ /* 0x100fe40000010804 */
[--C-:B------:R-:W-:Y:S02]  /*77d0*/  FFMA.FTZ R28, R167, c[0x0][0x2d0], -R4.reuse ;  /* 0x0000b400a71c7a23 */ /* 0x100fe40000010804 */
[----:B------:R-:W-:Y:S01]  /*77e0*/  FFMA.FTZ R10, R166, c[0x0][0x2d0], -R4 ;  /* 0x0000b400a60a7a23 */ /* 0x000fe20000010804 */
[----:B------:R-:W-:Y:S01]  /*77f0*/  F2FP.PACK_AB R4, R94, R93 ;  /* 0x0000005d5e04723e */ /* 0x000fe200000000ff */
[----:B------:R-:W-:Y:S01]  /*7800*/  FADD.FTZ R2, R221, R219 ;  /* 0x000000dbdd027221 */ /* 0x000fe20000010000 */
[----:B------:R-:W-:Y:S01]  /*7810*/  ISETP.NE.AND P1, PT, R146, 0x1, PT ;  /* 0x000000019200780c */ /* 0x000fe20003f25270 */
[--C-:B------:R-:W-:Y:S02]  /*7820*/  FFMA.FTZ R9, R165, c[0x0][0x2d0], -R3.reuse ;  /* 0x0000b400a5097a23 */ /* 0x100fe40000010803 */
[----:B------:R-:W-:-:S02]  /*7830*/  FFMA.FTZ R8, R164, c[0x0][0x2d0], -R3 ;  /* 0x0000b400a4087a23 */ /* 0x000fc40000010803 */
[C---:B------:R-:W-:Y:S01]  /*7840*/  HMMA.16816.F32 R104, R4.reuse, R24, R132 ;  /* 0x000000180468723c */ /* 0x040fe20000001884 */
[--C-:B------:R-:W-:Y:S02]  /*7850*/  FFMA.FTZ R11, R163, c[0x0][0x2d0], -R3.reuse ;  /* 0x0000b400a30b7a23 */ /* 0x100fe40000010803 */
[----:B------:R-:W-:Y:S01]  /*7860*/  FFMA.FTZ R31, R162, c[0x0][0x2d0], -R3 ;  /* 0x0000b400a21f7a23 */ /* 0x000fe20000010803 */
[----:B------:R-:W1:Y:S01]  /*7870*/  MUFU.EX2 R30, R30 ;  /* 0x0000001e001e7308 */ /* 0x000e620000000800 */
[----:B------:R-:W-:Y:S01]  /*7880*/  FADD.FTZ R3, R225, R223 ;  /* 0x000000dfe1037221 */ /* 0x000fe20000010000 */
[----:B------:R-:W2:Y:S02]  /*7890*/  LDSM.16.MT88.4 R132, [R190+0x2000] ;  /* 0x00200000be84783b */ /* 0x000ea40000004200 */
[----:B------:R-:W-:Y:S01]  /*78a0*/  HMMA.16816.F32 R24, R4, R26, R124 ;  /* 0x0000001a0418723c */ /* 0x000fe2000000187c */
[----:B------:R-:W-:Y:S02]  /*78b0*/  FADD.FTZ R2, R222, R2 ;  /* 0x00000002de027221 */ /* 0x000fe40000010000 */
[----:B------:R-:W-:-:S05]  /*78c0*/  FADD.FTZ R3, R227, R3 ;  /* 0x00000003e3037221 */ /* 0x000fca0000010000 */
[----:B------:R-:W-:Y:S01]  /*78d0*/  HMMA.16816.F32 R88, R4, R20, R88 ;  /* 0x000000140458723c */ /* 0x000fe20000001858 */
[----:B------:R-:W-:-:S07]  /*78e0*/  FADD.FTZ R2, R239, R2 ;  /* 0x00000002ef027221 */ /* 0x000fce0000010000 */
[C---:B------:R-:W-:Y:S08]  /*78f0*/  HMMA.16816.F32 R80, R4.reuse, R22, R80 ;  /* 0x000000160450723c */ /* 0x040ff00000001850 */
[C---:B------:R-:W-:Y:S08]  /*7900*/  HMMA.16816.F32 R76, R4.reuse, R16, R76 ;  /* 0x00000010044c723c */ /* 0x040ff0000000184c */
[C---:B------:R-:W-:Y:S08]  /*7910*/  HMMA.16816.F32 R68, R4.reuse, R18, R68 ;  /* 0x000000120444723c */ /* 0x040ff00000001844 */
[C---:B------:R-:W-:Y:S08]  /*7920*/  HMMA.16816.F32 R64, R4.reuse, R12, R64 ;  /* 0x0000000c0440723c */ /* 0x040ff00000001840 */
[----:B------:R-:W-:Y:S01]  /*7930*/  HMMA.16816.F32 R36, R4, R14, R36 ;  /* 0x0000000e0424723c */ /* 0x000fe20000001824 */
[----:B------:R-:W-:-:S06]  /*7940*/  FADD.FTZ R12, R220, R217 ;  /* 0x000000d9dc0c7221 */ /* 0x000fcc0000010000 */
[--C-:B------:R-:W-:Y:S02]  /*7950*/  FFMA.FTZ R4, R157, c[0x0][0x2d0], -R0.reuse ;  /* 0x0000b4009d047a23 */ /* 0x100fe40000010800 */
[--C-:B------:R-:W-:Y:S02]  /*7960*/  FFMA.FTZ R5, R156, c[0x0][0x2d0], -R0.reuse ;  /* 0x0000b4009c057a23 */ /* 0x100fe40000010800 */
[--C-:B------:R-:W-:Y:S02]  /*7970*/  FFMA.FTZ R6, R155, c[0x0][0x2d0], -R0.reuse ;  /* 0x0000b4009b067a23 */ /* 0x100fe40000010800 */
[----:B------:R-:W-:Y:S02]  /*7980*/  FFMA.FTZ R7, R154, c[0x0][0x2d0], -R0 ;  /* 0x0000b4009a077a23 */ /* 0x000fe40000010800 */
[----:B------:R-:W-:Y:S01]  /*7990*/  FADD.FTZ R0, R216, R215 ;  /* 0x000000d7d8007221 */ /* 0x000fe20000010000 */
[----:B------:R3:W5:Y:S03]  /*79a0*/  MUFU.EX2 R16, R4 ;  /* 0x0000000400107308 */ /* 0x0007660000000800 */
[----:B------:R-:W-:-:S02]  /*79b0*/  FADD.FTZ R0, R218, R0 ;  /* 0x00000000da007221 */ /* 0x000fc40000010000 */
[----:B------:R-:W-:Y:S02]  /*79c0*/  FADD.FTZ R3, R243, R3 ;  /* 0x00000003f3037221 */ /* 0x000fe40000010000 */
[----:B------:R-:W-:Y:S01]  /*79d0*/  FADD.FTZ R0, R232, R0 ;  /* 0x00000000e8007221 */ /* 0x000fe20000010000 */
[----:B------:R1:W-:Y:S01]  /*79e0*/  MUFU.EX2 R13, R7 ;  /* 0x00000007000d7308 */ /* 0x0003e20000000800 */
[----:B------:R-:W-:Y:S02]  /*79f0*/  FADD.FTZ R3, R246, R3 ;  /* 0x00000003f6037221 */ /* 0x000fe40000010000 */
[----:B---3--:R-:W-:-:S05]  /*7a00*/  FADD.FTZ R4, R231, R12 ;  /* 0x0000000ce7047221 */ /* 0x008fca0000010000 */
[----:B------:R3:W-:Y:S01]  /*7a10*/  MUFU.EX2 R15, R5 ;  /* 0x00000005000f7308 */ /* 0x0007e20000000800 */
[----:B-1----:R-:W-:Y:S02]  /*7a20*/  FADD.FTZ R7, R228, R2 ;  /* 0x00000002e4077221 */ /* 0x002fe40000010000 */
[----:B----4-:R-:W-:-:S05]  /*7a30*/  @P1 IMAD.HI.U32 R2, R147, c[0x0][0x2c8], RZ ;  /* 0x0000b20093021a27 */ /* 0x010fca00078e00ff */
[----:B------:R1:W-:Y:S01]  /*7a40*/  MUFU.EX2 R14, R6 ;  /* 0x00000006000e7308 */ /* 0x0003e20000000800 */
[----:B---3--:R-:W-:Y:S02]  /*7a50*/  FADD.FTZ R5, R233, R4 ;  /* 0x00000004e9057221 */ /* 0x008fe40000010000 */
[----:B------:R-:W-:Y:S02]  /*7a60*/  FADD.FTZ R4, R251, R3 ;  /* 0x00000003fb047221 */ /* 0x000fe40000010000 */
[----:B------:R-:W-:Y:S02]  /*7a70*/  FADD.FTZ R5, R229, R5 ;  /* 0x00000005e5057221 */ /* 0x000fe40000010000 */
[----:B-1----:R-:W-:Y:S01]  /*7a80*/  FADD.FTZ R6, R226, R0 ;  /* 0x00000000e2067221 */ /* 0x002fe20000010000 */
[----:B------:R-:W-:Y:S02]  /*7a90*/  MOV R0, R147 ;  /* 0x0000009300007202 */ /* 0x000fe40000000f00 */
[----:B------:R-:W-:Y:S01]  /*7aa0*/  @P1 SHF.R.U32.HI R0, RZ, c[0x0][0x2cc], R2 ;  /* 0x0000b300ff001a19 */ /* 0x000fe20000011602 */
[----:B------:R-:W-:-:S02]  /*7ab0*/  FADD.FTZ R3, R245, R7 ;  /* 0x00000007f5037221 */ /* 0x000fc40000010000 */
[----:B------:R-:W-:Y:S01]  /*7ac0*/  FADD.FTZ R7, R252, R4 ;  /* 0x00000004fc077221 */ /* 0x000fe20000010000 */
[----:B------:R-:W-:Y:S01]  /*7ad0*/  IADD3 R2, R249, R0, RZ ;  /* 0x00000000f9027210 */ /* 0x000fe20007ffe0ff */
        /* <DEDUP_REMOVED lines=16> */
[----:B------:R-:W-:Y:S01]  /*7be0*/  FADD.FTZ R0, R60, R0 ;  /* 0x000000003c007221 */ /* 0x000fe20000010000 */
[----:B------:R-:W1:Y:S01]  /*7bf0*/  MUFU.EX2 R29, R29 ;  /* 0x0000001d001d7308 */ /* 0x000e620000000800 */
[----:B------:R-:W-:-:S02]  /*7c00*/  FADD.FTZ R3, R175, R3 ;  /* 0x00000003af037221 */ /* 0x000fc40000010000 */
[----:B------:R-:W-:Y:S02]  /*7c10*/  FADD.FTZ R5, R247, R5 ;  /* 0x00000005f7057221 */ /* 0x000fe40000010000 */
[----:B------:R-:W-:Y:S02]  /*7c20*/  FADD.FTZ R0, R62, R0 ;  /* 0x000000003e007221 */ /* 0x000fe40000010000 */
[----:B------:R-:W-:Y:S01]  /*7c30*/  FADD.FTZ R6, R242, R6 ;  /* 0x00000006f2067221 */ /* 0x000fe20000010000 */
[----:B------:R-:W-:Y:S01]  /*7c40*/  MUFU.EX2 R238, R10 ;  /* 0x0000000a00ee7308 */ /* 0x000fe20000000800 */
[----:B------:R-:W-:Y:S02]  /*7c50*/  FADD.FTZ R3, R176, R3 ;  /* 0x00000003b0037221 */ /* 0x000fe40000010000 */
[----:B------:R-:W-:Y:S02]  /*7c60*/  FADD.FTZ R5, R186, R5 ;  /* 0x00000005ba057221 */ /* 0x000fe40000010000 */
[----:B------:R-:W-:-:S03]  /*7c70*/  FADD.FTZ R0, R63, R0 ;  /* 0x000000003f007221 */ /* 0x000fc60000010000 */
[----:B------:R-:W-:Y:S01]  /*7c80*/  MUFU.EX2 R19, R9 ;  /* 0x0000000900137308 */ /* 0x000fe20000000800 */
[----:B------:R-:W-:-:S07]  /*7c90*/  FADD.FTZ R6, R182, R6 ;  /* 0x00000006b6067221 */ /* 0x000fce0000010000 */
[----:B------:R-:W-:Y:S01]  /*7ca0*/  MUFU.EX2 R18, R8 ;  /* 0x0000000800127308 */ /* 0x000fe20000000800 */
[----:B------:R-:W-:-:S07]  /*7cb0*/  FADD.FTZ R3, R177, R3 ;  /* 0x00000003b1037221 */ /* 0x000fce0000010000 */
[----:B------:R3:W-:Y:S01]  /*7cc0*/  MUFU.EX2 R17, R11 ;  /* 0x0000000b00117308 */ /* 0x0007e20000000800 */
[----:B------:R-:W-:Y:S02]  /*7cd0*/  FADD.FTZ R5, R187, R5 ;  /* 0x00000005bb057221 */ /* 0x000fe40000010000 */
[----:B------:R-:W-:-:S05]  /*7ce0*/  FADD.FTZ R0, R92, R0 ;  /* 0x000000005c007221 */ /* 0x000fca0000010000 */
[----:B------:R-:W4:Y:S01]  /*7cf0*/  MUFU.EX2 R28, R28 ;  /* 0x0000001c001c7308 */ /* 0x000f220000000800 */
[----:B------:R-:W-:Y:S01]  /*7d00*/  FADD.FTZ R6, R183, R6 ;  /* 0x00000006b7067221 */ /* 0x000fe20000010000 */
[----:B---3--:R-:W3:Y:S01]  /*7d10*/  LDSM.16.MT88.4 R8, [R192+0x2000] ;  /* 0x00200000c008783b */ /* 0x008ee20000004200 */
[----:B------:R-:W-:Y:S02]  /*7d20*/  FADD.FTZ R4, R30, R3 ;  /* 0x000000031e047221 */ /* 0x000fe40000010000 */
[----:B------:R-:W-:Y:S02]  /*7d30*/  FADD.FTZ R5, R208, R5 ;  /* 0x00000005d0057221 */ /* 0x000fe40000010000 */
[----:B-----5:R-:W-:Y:S02]  /*7d40*/  FADD.FTZ R3, R16, R0 ;  /* 0x0000000010037221 */ /* 0x020fe40000010000 */
[----:B------:R-:W-:Y:S02]  /*7d50*/  FADD.FTZ R6, R184, R6 ;  /* 0x00000006b8067221 */ /* 0x000fe40000010000 */
[----:B-1----:R-:W-:-:S02]  /*7d60*/  FADD.FTZ R0, R29, R4 ;  /* 0x000000041d007221 */ /* 0x002fc40000010000 */
[----:B------:R-:W-:Y:S02]  /*7d70*/  FADD.FTZ R5, R209, R5 ;  /* 0x00000005d1057221 */ /* 0x000fe40000010000 */
[----:B------:R-:W-:Y:S01]  /*7d80*/  FADD.FTZ R4, R15, R3 ;  /* 0x000000030f047221 */ /* 0x000fe20000010000 */
[----:B------:R-:W1:Y:S01]  /*7d90*/  MUFU.EX2 R31, R31 ;  /* 0x0000001f001f7308 */ /* 0x000e620000000800 */
[----:B------:R-:W-:Y:S02]  /*7da0*/  FADD.FTZ R6, R185, R6 ;  /* 0x00000006b9067221 */ /* 0x000fe40000010000 */
[----:B----4-:R-:W-:Y:S02]  /*7db0*/  FADD.FTZ R0, R28, R0 ;  /* 0x000000001c007221 */ /* 0x010fe40000010000 */
[----:B------:R-:W-:Y:S02]  /*7dc0*/  FADD.FTZ R5, R170, R5 ;  /* 0x00000005aa057221 */ /* 0x000fe40000010000 */
[----:B------:R-:W-:Y:S01]  /*7dd0*/  FADD.FTZ R4, R14, R4 ;  /* 0x000000040e047221 */ /* 0x000fe20000010000 */
[----:B------:R-:W-:Y:S01]  /*7de0*/  MUFU.EX2 R32, R32 ;  /* 0x0000002000207308 */ /* 0x000fe20000000800 */
[----:B------:R-:W-:Y:S01]  /*7df0*/  FADD.FTZ R6, R93, R6 ;  /* 0x000000065d067221 */ /* 0x000fe20000010000 */
[C---:B------:R-:W-:Y:S01]  /*7e00*/  F2FP.PACK_AB R150, R238.reuse, R28 ;  /* 0x0000001cee96723e */ /* 0x040fe200000000ff */
[----:B------:R-:W-:-:S02]  /*7e10*/  FADD.FTZ R238, R238, R0 ;  /* 0x00000000eeee7221 */ /* 0x000fc40000010000 */
[----:B------:R-:W-:-:S03]  /*7e20*/  FADD.FTZ R5, R171, R5 ;  /* 0x00000005ab057221 */ /* 0x000fc60000010000 */
[----:B------:R-:W4:Y:S01]  /*7e30*/  MUFU.EX2 R33, R33 ;  /* 0x0000002100217308 */ /* 0x000f220000000800 */
[----:B------:R-:W-:Y:S02]  /*7e40*/  FADD.FTZ R0, R13, R4 ;  /* 0x000000040d007221 */ /* 0x000fe40000010000 */
[----:B------:R-:W-:-:S05]  /*7e50*/  FADD.FTZ R6, R94, R6 ;  /* 0x000000065e067221 */ /* 0x000fca0000010000 */
[----:B------:R-:W-:Y:S01]  /*7e60*/  MUFU.EX2 R34, R34 ;  /* 0x0000002200227308 */ /* 0x000fe20000000800 */
[----:B------:R-:W-:-:S07]  /*7e70*/  FADD.FTZ R5, R172, R5 ;  /* 0x00000005ac057221 */ /* 0x000fce0000010000 */
[----:B------:R-:W5:Y:S01]  /*7e80*/  MUFU.EX2 R35, R35 ;  /* 0x0000002300237308 */ /* 0x000f620000000800 */
[----:B------:R-:W-:Y:S01]  /*7e90*/  FADD.FTZ R6, R98, R6 ;  /* 0x0000000662067221 */ /* 0x000fe20000010000 */
[----:B------:R2:W-:Y:S01]  /*7ea0*/  STL [R1], R0 ;  /* 0x0000000001007387 */ /* 0x0005e20000100800 */
[----:B------:R-:W-:Y:S01]  /*7eb0*/  MOV R12, c[0x0][0x32c] ;  /* 0x0000cb00000c7a02 */ /* 0x000fe20000000f00 */
[----:B------:R-:W-:Y:S01]  /*7ec0*/  FADD.FTZ R5, R173, R5 ;  /* 0x00000005ad057221 */ /* 0x000fe20000010000 */
[----:B------:R-:W-:Y:S01]  /*7ed0*/  F2FP.PACK_AB R148, R29, R30 ;  /* 0x0000001e1d94723e */ /* 0x000fe200000000ff */
[----:B------:R-:W-:Y:S01]  /*7ee0*/  FADD.FTZ R6, R99, R6 ;  /* 0x0000000663067221 */ /* 0x000fe20000010000 */
[----:B------:R-:W-:Y:S02]  /*7ef0*/  F2FP.PACK_AB R149, R18, R19 ;  /* 0x000000131295723e */ /* 0x000fe400000000ff */
[----:B-1----:R-:W-:Y:S02]  /*7f00*/  F2FP.PACK_AB R151, R31, R17 ;  /* 0x000000111f97723e */ /* 0x002fe400000000ff */
[----:B------:R-:W-:Y:S01]  /*7f10*/  ISETP.GE.AND P0, PT, R12, 0x1, PT ;  /* 0x000000010c00780c */ /* 0x000fe20003f06270 */
[----:B------:R-:W-:Y:S01]  /*7f20*/  FADD.FTZ R5, R19, R5 ;  /* 0x0000000513057221 */ /* 0x000fe20000010000 */
[----:B----4-:R-:W-:Y:S01]  /*7f30*/  F2FP.PACK_AB R152, R33, R32 ;  /* 0x000000202198723e */ /* 0x010fe200000000ff */
[----:B------:R-:W-:Y:S01]  /*7f40*/  FADD.FTZ R6, R32, R6 ;  /* 0x0000000620067221 */ /* 0x000fe20000010000 */
[----:B------:R-:W-:-:S02]  /*7f50*/  F2FP.PACK_AB R153, R15, R16 ;  /* 0x000000100f99723e */ /* 0x000fc400000000ff */
[----:B-----5:R-:W-:Y:S02]  /*7f60*/  F2FP.PACK_AB R154, R35, R34 ;  /* 0x00000022239a723e */ /* 0x020fe400000000ff */
[----:B------:R-:W-:Y:S01]  /*7f70*/  F2FP.PACK_AB R155, R13, R14 ;  /* 0x0000000e0d9b723e */ /* 0x000fe200000000ff */
[----:B------:R-:W-:Y:S01]  /*7f80*/  FADD.FTZ R5, R18, R5 ;  /* 0x0000000512057221 */ /* 0x000fe20000010000 */
[----:B------:R-:W-:Y:S01]  /*7f90*/  HMMA.16816.F32 R100, R148, R108, R84 ;  /* 0x0000006c9464723c */ /* 0x000fe20000001854 */
[----:B------:R-:W-:Y:S02]  /*7fa0*/  FADD.FTZ R6, R33, R6 ;  /* 0x0000000621067221 */ /* 0x000fe40000010000 */
[----:B------:R-:W-:Y:S02]  /*7fb0*/  FADD.FTZ R3, R17, R5 ;  /* 0x0000000511037221 */ /* 0x000fe40000010000 */
[----:B------:R-:W-:-:S03]  /*7fc0*/  FADD.FTZ R5, R34, R6 ;  /* 0x0000000622057221 */ /* 0x000fc60000010000 */
[----:B------:R-:W-:Y:S01]  /*7fd0*/  HMMA.16816.F32 R112, R148, R110, R72 ;  /* 0x0000006e9470723c */ /* 0x000fe20000001848 */
[----:B------:R-:W-:-:S07]  /*7fe0*/  FADD.FTZ R240, R31, R3 ;  /* 0x000000031ff07221 */ /* 0x000fce0000010000 */
[----:B------:R-:W-:Y:S01]  /*7ff0*/  HMMA.16816.F32 R84, R148, R116, R56 ;  /* 0x000000749454723c */ /* 0x000fe20000001838 */
[----:B------:R-:W-:-:S07]  /*8000*/  FADD.FTZ R251, R35, R5 ;  /* 0x0000000523fb7221 */ /* 0x000fce0000010000 */
[----:B------:R-:W-:Y:S01]  /*8010*/  HMMA.16816.F32 R120, R148, R118, R52 ;  /* 0x000000769478723c */ /* 0x000fe20000001834 */
[----:B------:R-:W-:-:S07]  /*8020*/  IADD3 R206, R206, -0x2, RZ ;  /* 0xfffffffecece7810 */ /* 0x000fce0007ffe0ff */
[----:B--2---:R-:W-:Y:S01]  /*8030*/  HMMA.16816.F32 R124, R148, R132, R48 ;  /* 0x00000084947c723c */ /* 0x004fe20000001830 */
[----:B------:R-:W-:-:S07]  /*8040*/  IADD3 R3, R2, c[0x0][0x328], RZ ;  /* 0x0000ca0002037a10 */ /* 0x000fce0007ffe0ff */
[C---:B------:R-:W-:Y:S08]  /*8050*/  HMMA.16816.F32 R136, R148.reuse, R134, R44 ;  /* 0x000000869488723c */ /* 0x040ff0000000182c */
[C---:B---3--:R-:W-:Y:S08]  /*8060*/  HMMA.16816.F32 R140, R148.reuse, R8, R40 ;  /* 0x00000008948c723c */ /* 0x048ff00000001828 */
        /* <DEDUP_REMOVED lines=21> */
.L_x_2565:
[----:B------:R-:W-:-:S04]  /*81c0*/  MOV R2, 0x1 ;  /* 0x0000000100027802 */ /* 0x000fc80000000f00 */
[----:B------:R-:W-:-:S13]  /*81d0*/  ISETP.NE.AND P0, PT, R2, c[0x0][0x32c], PT ;  /* 0x0000cb0002007a0c */ /* 0x000fda0003f05270 */
[----:B------:R-:W-:-:S05]  /*81e0*/  @P0 IMAD.HI.U32 R2, R0, c[0x0][0x330], RZ ;  /* 0x0000cc0000020a27 */ /* 0x000fca00078e00ff */
[----:B------:R-:W-:Y:S02]  /*81f0*/  @P0 SHF.R.U32.HI R0, RZ, c[0x0][0x334], R2 ;  /* 0x0000cd00ff000a19 */ /* 0x000fe40000011602 */
.L_x_2566:
[----:B------:R-:W-:Y:S05]  /*8200*/  BSYNC B0 ;  /* 0x0000000000007941 */ /* 0x000fea0003800000 */
.L_x_2564:
[----:B------:R-:W-:-:S05]  /*8210*/  MOV R2, c[0x0][0x32c] ;  /* 0x0000cb0000027a02 */ /* 0x000fca0000000f00 */
[----:B------:R-:W-:-:S05]  /*8220*/  IMAD R0, R0, R2, c[0x0][0x32c] ;  /* 0x0000cb0000007624 */ /* 0x000fca00078e0202 */
[----:B------:R-:W-:-:S04]  /*8230*/  IMNMX R3, R3, R0, PT ;  /* 0x0000000003037217 */ /* 0x000fc80003800200 */
.L_x_2563:
[----:B------:R-:W2:Y:S01]  /*8240*/  LDL R2, [R1+0x4] ;  /* 0x0000040001027983 */ /* 0x000ea20000100800 */
        /* <DEDUP_REMOVED lines=11> */
.L_x_2598:
        /* <DEDUP_REMOVED lines=42> */
.L_x_2738:
        /* <DEDUP_REMOVED lines=23> */
.L_x_2739:
[----:B------:R-:W-:Y:S02]  /*8710*/  ISETP.GE.AND P1, PT, R205, c[0x0][0x1d4], PT ;  /* 0x00007500cd007a0c */ /* 0x000fe40003f26270 */
[----:B--2---:R-:W-:Y:S05]  /*8720*/  IADD3 R2, P0, R0, R15, RZ ;  /* 0x0000000f00027210 */ /* 0x004fea0007f1e0ff */
[----:B-1----:R-:W-:Y:S06]  /*8730*/  IMAD.X R3, R4, 0x1, R5, P0 ;  /* 0x0000000104037824 */ /* 0x002fec00000e0605 */
[----:B------:R-:W-:Y:S01]  /*8740*/  @!PT LDS RZ, [RZ] ;  /* 0x00000000fffff984 */ /* 0x000fe20000000800 */
[----:B------:R-:W-:Y:S01]  /*8750*/  @!PT LDS RZ, [RZ] ;  /* 0x00000000fffff984 */ /* 0x000fe20000000800 */
[----:B------:R-:W-:Y:S01]  /*8760*/  @!PT LDS RZ, [RZ] ;  /* 0x00000000fffff984 */ /* 0x000fe20000000800 */
[----:B------:R1:W-:Y:S02]  /*8770*/  LDGSTS.E.BYPASS.LTC128B.128 [R207+0x2100], [R2.64], !P1 ;  /* 0x0210000002cf7fae */ /* 0x0003e4000c901d46 */
.L_x_2569:
[----:B-1-34-:R-:W-:Y:S05]  /*8780*/  BSYNC B0 ;  /* 0x0000000000007941 */ /* 0x01afea0003800000 */
.L_x_2568:
        /* <DEDUP_REMOVED lines=48> */
[----:B------:R-:W5:Y:S07]  /*8a90*/  LDSM.16.M88.4 R168, [R194+0x1000] ;  /* 0x00100000c2a8783b */ /* 0x000f6e0000000200 */
[----:B------:R-:W-:Y:S01]  /*8aa0*/  HMMA.16816.F32 R80, R160, R186, R80 ;  /* 0x000000baa050723c */ /* 0x000fe20000001850 */
[----:B------:R-:W5:Y:S07]  /*8ab0*/  LDSM.16.M88.4 R160, [R194+0x1800] ;  /* 0x00180000c2a0783b */ /* 0x000f6e0000000200 */
[-C--:B-1----:R-:W-:Y:S05]  /*8ac0*/  HMMA.16816.F32 R4, R156, R164.reuse, R4 ;  /* 0x000000a49c04723c */ /* 0x082fea0000001804 */
[----:B--2---:R-:W-:Y:S03]  /*8ad0*/  ISETP.GT.AND P0, PT, R206, R0, PT ;  /* 0x00000000ce00720c */ /* 0x004fe60003f04270 */
        /* <DEDUP_REMOVED lines=9> */
[-C--:B-----5:R-:W-:Y:S08]  /*8b70*/  HMMA.16816.F32 R36, R156, R168.reuse, R36 ;  /* 0x000000a89c24723c */ /* 0x0a0ff00000001824 */
        /* <DEDUP_REMOVED lines=8> */
[----:B------:R-:W-:Y:S07]  /*8c00*/  LDSM.16.M88.4 R160, [R191+0x1000] ;  /* 0x00100000bfa0783b */ /* 0x000fee0000000200 */
        /* <DEDUP_REMOVED lines=31> */
[----:B------:R-:W-:Y:S01]  /*8e00*/  IMAD.MOV.U32 R3, RZ, RZ, c[0x0][0x2b8] ;  /* 0x0000ae00ff037624 */ /* 0x000fe200078e00ff */
[----:B------:R-:W2:Y:S01]  /*8e10*/  LDL R2, [R1+0x10] ;  /* 0x0000100001027983 */ /* 0x000ea20000100800 */
[----:B------:R-:W-:Y:S01]  /*8e20*/  IMAD.MOV.U32 R211, RZ, RZ, RZ ;  /* 0x000000ffffd37224 */ /* 0x000fe200078e00ff */
[----:B------:R-:W-:Y:S01]  /*8e30*/  SHF.R.S32.HI R95, RZ, 0x1f, R205 ;  /* 0x0000001fff5f7819 */ /* 0x000fe200000114cd */
[----:B------:R-:W-:Y:S01]  /*8e40*/  IMAD.SHL.U32 R163, R205, 0x2, RZ ;  /* 0x00000002cda37824 */ /* 0x000fe200078e00ff */
[----:B------:R-:W-:Y:S01]  /*8e50*/  ISETP.NE.AND P2, PT, R3, 0x1, PT ;  /* 0x000000010300780c */ /* 0x000fe20003f45270 */
[----:B------:R-:W3:Y:S01]  /*8e60*/  LDL R0, [R1+0x8] ;  /* 0x0000080001007983 */ /* 0x000ee20000100800 */
[----:B------:R-:W-:Y:S03]  /*8e70*/  SHF.L.U64.HI R95, R205, 0x1, R95 ;  /* 0x00000001cd5f7819 */ /* 0x000fe6000001025f */
        /* <DEDUP_REMOVED lines=8> */
[----:B------:R-:W-:Y:S01]  /*8f00*/  IMAD.MOV.U32 R0, RZ, RZ, R2 ;  /* 0x000000ffff007224 */ /* 0x000fe200078e0002 */
        /* <DEDUP_REMOVED lines=9> */
[----:B------:R-:W2:Y:S04]  /*8fa0*/  @!P1 LDG.E R211, [R96.64] ;  /* 0x0000000660d39981 */ /* 0x000ea8000c1e1900 */
[----:B------:R-:W-:Y:S04]  /*8fb0*/  IMAD R0, R0, c[0x0][0x1e0], RZ ;  /* 0x0000780000007a24 */ /* 0x000fe800078e02ff */
[----:B------:R-:W-:Y:S04]  /*8fc0*/  IMAD R0, R224, c[0x0][0x1e4], R0 ;  /* 0x00007900e0007a24 */ /* 0x000fe800078e0200 */
[----:B------:R-:W-:Y:S01]  /*8fd0*/  IMAD.IADD R3, R3, 0x1, R0 ;  /* 0x0000000103037824 */ /* 0x000fe200078e0200 */
[----:B--2---:R-:W-:Y:S03]  /*8fe0*/  SHF.R.S32.HI R0, RZ, 0x1f, R211 ;  /* 0x0000001fff007819 */ /* 0x004fe600000114d3 */
        /* <DEDUP_REMOVED lines=9> */
.L_x_2740:
        /* <DEDUP_REMOVED lines=23> */
.L_x_2741:
[----:B------:R-:W-:Y:S02]  /*91f0*/  ISETP.GE.AND P1, PT, R205, c[0x0][0x1d4], PT ;  /* 0x00007500cd007a0c */ /* 0x000fe40003f26270 */
[----:B--2---:R-:W-:Y:S05]  /*9200*/  IADD3 R2, P0, R0, R163, RZ ;  /* 0x000000a300027210 */ /* 0x004fea0007f1e0ff */
[----:B-1----:R-:W-:Y:S06]  /*9210*/  IMAD.X R3, R92, 0x1, R95, P0 ;  /* 0x000000015c037824 */ /* 0x002fec00000e065f */
[----:B------:R-:W-:Y:S01]  /*9220*/  @!PT LDS RZ, [RZ] ;  /* 0x00000000fffff984 */ /* 0x000fe20000000800 */
[----:B------:R-:W-:Y:S01]  /*9230*/  @!PT LDS RZ, [RZ] ;  /* 0x00000000fffff984 */ /* 0x000fe20000000800 */
[----:B------:R-:W-:Y:S01]  /*9240*/  @!PT LDS RZ, [RZ] ;  /* 0x00000000fffff984 */ /* 0x000fe20000000800 */
[----:B------:R1:W-:Y:S02]  /*9250*/  LDGSTS.E.BYPASS.LTC128B.128 [R207+0x4900], [R2.64], !P1 ;  /* 0x0490000002cf7fae */ /* 0x0003e4000c901d46 */
.L_x_2573:
[----:B------:R-:W-:Y:S05]  /*9260*/  BSYNC B0 ;  /* 0x0000000000007941 */ /* 0x000fea0003800000 */
.L_x_2572:
[----:B------:R-:W-:Y:S01]  /*9270*/  LOP3.LUT R159, RZ, c[0x0][0x324], RZ, 0x33, !PT ;  /* 0x0000c900ff9f7a12 */ /* 0x000fe200078e33ff */
[----:B-1----:R-:W2:Y:S01]  /*9280*/  LDL R2, [R1+0x38] ;  /* 0x0000380001027983 */ /* 0x002ea20000100800 */
[----:B------:R-:W-:Y:S02]  /*9290*/  IMAD.MOV.U32 R3, RZ, RZ, c[0x0][0x2c4] ;  /* 0x0000b100ff037624 */ /* 0x000fe400078e00ff */
[----:B------:R-:W-:Y:S01]  /*92a0*/  IMAD R92, R206, -0x50, RZ ;  /* 0xffffffb0ce5c7824 */ /* 0x000fe200078e02ff */
[----:B------:R-:W2:Y:S02]  /*92b0*/  LDL R0, [R1+0x3c] ;  /* 0x00003c0001007983 */ /* 0x000ea40000100800 */
[----:B------:R-:W-:Y:S02]  /*92c0*/  ISETP.NE.AND P0, PT, R3, 0x1, PT ;  /* 0x000000010300780c */ /* 0x000fe40003f05270 */
[----:B------:R-:W0:Y:S01]  /*92d0*/  LDGDEPBAR ;  /* 0x00000000000079af */ /* 0x000e220000000000 */
[----:B--2---:R-:W-:Y:S01]  /*92e0*/  IMAD.IADD R157, R0, 0x1, R2 ;  /* 0x00000001009d7824 */ /* 0x004fe200078e0202 */
[----:B------:R-:W-:Y:S09]  /*92f0*/  IADD3 R0, -R248, 0x1, R92 ;  /* 0x00000001f8007810 */ /* 0x000ff20007ffe15c */
[----:B------:R-:W-:Y:S01]  /*9300*/  @P0 IMAD.HI.U32 R2, R157, c[0x0][0x2c8], RZ ;  /* 0x0000b2009d020a27 */ /* 0x000fe200078e00ff */
[----:B------:R-:W-:Y:S04]  /*9310*/  IADD3 R0, -R236, R0, R237 ;  /* 0x00000000ec007210 */ /* 0x000fe80007ffe1ed */
[----:B------:R-:W-:Y:S02]  /*9320*/  @P0 SHF.R.U32.HI R157, RZ, c[0x0][0x2cc], R2 ;  /* 0x0000b300ff9d0a19 */ /* 0x000fe40000011602 */
[----:B------:R-:W-:Y:S01]  /*9330*/  IADD3 R158, R0, c[0x0][0x328], RZ ;  /* 0x0000ca00009e7a10 */ /* 0x000fe20007ffe0ff */
[----:B------:R-:W-:-:S05]  /*9340*/  BRA.DIV ~URZ, `(.L_x_2576) ;  /* 0x000130927f007947 */ /* 0x000fca000b800000 */
[----:B------:R1:W2:Y:S02]  /*9350*/  SHFL.IDX PT, R2, R157, RZ, 0x1c1f ;  /* 0x001c1fff9d027589 */ /* 0x0002a400000e0000 */
.L_x_2742:
        /* <DEDUP_REMOVED lines=19> */
.L_x_2579:
[----:B------:R-:W-:Y:S04]  /*9490*/  MOV R3, c[0x0][0x32c] ;  /* 0x0000cb0000037a02 */ /* 0x000fe80000000f00 */
[----:B------:R-:W-:Y:S11]  /*94a0*/  ISETP.NE.AND P0, PT, R3, 0x1, PT ;  /* 0x000000010300780c */ /* 0x000ff60003f05270 */
[----:B------:R-:W-:Y:S02]  /*94b0*/  @!UPT UIADD3 URZ, URZ, URZ, URZ ;  /* 0x0000003f3f3ff290 */ /* 0x000fe4000fffe03f */
[----:B------:R-:W-:Y:S05]  /*94c0*/  @P0 IMAD.HI.U32 R3, R2, c[0x0][0x330], RZ ;  /* 0x0000cc0002030a27 */ /* 0x000fea00078e00ff */
[----:B------:R-:W-:Y:S02]  /*94d0*/  @P0 SHF.R.U32.HI R2, RZ, c[0x0][0x334], R3 ;  /* 0x0000cd00ff020a19 */ /* 0x000fe40000011603 */
.L_x_2580:
[----:B------:R-:W-:Y:S05]  /*94e0*/  BSYNC B0 ;  /* 0x0000000000007941 */ /* 0x000fea0003800000 */
.L_x_2578:
[----:B------:R-:W-:Y:S04]  /*94f0*/  IMAD.IADD R3, R92, 0x1, -R248 ;  /* 0x000000015c037824 */ /* 0x000fe800078e0af8 */
[----:B------:R-:W-:Y:S05]  /*9500*/  IMAD R2, R2, c[0x0][0x32c], R3 ;  /* 0x0000cb0002027a24 */ /* 0x000fea00078e0203 */
[----:B------:R-:W-:Y:S02]  /*9510*/  IADD3 R3, R2, c[0x0][0x32c], RZ ;  /* 0x0000cb0002037a10 */ /* 0x000fe40007ffe0ff */
[----:B------:R-:W-:Y:S02]  /*9520*/  IMNMX R0, R0, R2, !PT ;  /* 0x0000000200007217 */ /* 0x000fe40007800200 */
[----:B------:R-:W-:Y:S02]  /*9530*/  IMNMX R97, R97, R3, PT ;  /* 0x0000000361617217 */ /* 0x000fe40003800200 */
.L_x_2577:
[----:B------:R-:W-:-:S05]  /*9540*/  BRA.DIV ~URZ, `(.L_x_2581) ;  /* 0x00012f027f007947 */ /* 0x000fca000b800000 */
[----:B------:R2:W3:Y:S02]  /*9550*/  SHFL.IDX PT, R2, R157, 0x1, 0x1c1f ;  /* 0x003c1f009d027f89 */ /* 0x0004e400000e0000 */
.L_x_2743:
[----:B---3--:R-:W-:Y:S01]  /*9560*/  IADD3 R96, R158, R2, RZ ;  /* 0x000000029e607210 */ /* 0x008fe20007ffe0ff */
[----:B------:R-:W-:Y:S02]  /*9570*/  IMAD.MOV.U32 R3, RZ, RZ, c[0x0][0x32c] ;  /* 0x0000cb00ff037624 */ /* 0x000fe400078e00ff */
[----:B------:R-:W-:Y:S03]  /*9580*/  IMAD.IADD R95, R159, 0x1, R2 ;  /* 0x000000019f5f7824 */ /* 0x000fe600078e0202 */
[----:B------:R-:W-:Y:S11]  /*9590*/  ISETP.GE.AND P0, PT, R3, 0x1, PT ;  /* 0x000000010300780c */ /* 0x000ff60003f06270 */
[----:B------:R-:W-:Y:S02]  /*95a0*/  @!UPT UIADD3 URZ, URZ, URZ, URZ ;  /* 0x0000003f3f3ff290 */ /* 0x000fe4000fffe03f */
        /* <DEDUP_REMOVED lines=14> */
.L_x_2584:
[----:B------:R-:W-:Y:S04]  /*9690*/  MOV R3, c[0x0][0x32c] ;  /* 0x0000cb0000037a02 */ /* 0x000fe80000000f00 */
[----:B------:R-:W-:Y:S11]  /*96a0*/  ISETP.NE.AND P0, PT, R3, 0x1, PT ;  /* 0x000000010300780c */ /* 0x000ff60003f05270 */
[----:B------:R-:W-:Y:S02]  /*96b0*/  @!UPT UIADD3 URZ, URZ, URZ, URZ ;  /* 0x0000003f3f3ff290 */ /* 0x000fe4000fffe03f */
[----:B------:R-:W-:Y:S05]  /*96c0*/  @P0 IMAD.HI.U32 R3, R2, c[0x0][0x330], RZ ;  /* 0x0000cc0002030a27 */ /* 0x000fea00078e00ff */
[----:B------:R-:W-:Y:S02]  /*96d0*/  @P0 SHF.R.U32.HI R2, RZ, c[0x0][0x334], R3 ;  /* 0x0000cd00ff020a19 */ /* 0x000fe40000011603 */
.L_x_2585:
[----:B------:R-:W-:Y:S05]  /*96e0*/  BSYNC B0 ;  /* 0x0000000000007941 */ /* 0x000fea0003800000 */
.L_x_2583:
[----:B------:R-:W-:Y:S04]  /*96f0*/  IMAD.IADD R3, R92, 0x1, -R248 ;  /* 0x000000015c037824 */ /* 0x000fe800078e0af8 */
[----:B------:R-:W-:Y:S05]  /*9700*/  IMAD R2, R2, c[0x0][0x32c], R3 ;  /* 0x0000cb0002027a24 */ /* 0x000fea00078e0203 */
[----:B------:R-:W-:Y:S02]  /*9710*/  IADD3 R3, R2, c[0x0][0x32c], RZ ;  /* 0x0000cb0002037a10 */ /* 0x000fe40007ffe0ff */
[----:B------:R-:W-:Y:S02]  /*9720*/  IMNMX R95, R95, R2, !PT ;  /* 0x000000025f5f7217 */ /* 0x000fe40007800200 */
[----:B------:R-:W-:Y:S02]  /*9730*/  IMNMX R96, R96, R3, PT ;  /* 0x0000000360607217 */ /* 0x000fe40003800200 */
.L_x_2582:
[----:B------:R-:W-:-:S05]  /*9740*/  BRA.DIV ~URZ, `(.L_x_2586) ;  /* 0x00012d727f007947 */ /* 0x000fca000b800000 */
[----:B------:R3:W4:Y:S02]  /*9750*/  SHFL.IDX PT, R156, R157, 0x2, 0x1c1f ;  /* 0x005c1f009d9c7f89 */ /* 0x00072400000e0000 */
.L_x_2744:
        /* <DEDUP_REMOVED lines=19> */
.L_x_2589:
[----:B------:R-:W-:Y:S04]  /*9890*/  MOV R160, c[0x0][0x32c] ;  /* 0x0000cb0000a07a02 */ /* 0x000fe80000000f00 */
[----:B------:R-:W-:Y:S11]  /*98a0*/  ISETP.NE.AND P0, PT, R160, 0x1, PT ;  /* 0x00000001a000780c */ /* 0x000ff60003f05270 */
[----:B------:R-:W-:Y:S02]  /*98b0*/  @!UPT UIADD3 URZ, URZ, URZ, URZ ;  /* 0x0000003f3f3ff290 */ /* 0x000fe4000fffe03f */
[----:B------:R-:W-:Y:S05]  /*98c0*/  @P0 IMAD.HI.U32 R160, R156, c[0x0][0x330], RZ ;  /* 0x0000cc009ca00a27 */ /* 0x000fea00078e00ff */
[----:B------:R-:W-:Y:S02]  /*98d0*/  @P0 SHF.R.U32.HI R156, RZ, c[0x0][0x334], R160 ;  /* 0x0000cd00ff9c0a19 */ /* 0x000fe400000116a0 */
.L_x_2590:
[----:B------:R-:W-:Y:S05]  /*98e0*/  BSYNC B0 ;  /* 0x0000000000007941 */ /* 0x000fea0003800000 */
.L_x_2588:
[----:B------:R-:W-:Y:S04]  /*98f0*/  IMAD.IADD R160, R92, 0x1, -R248 ;  /* 0x000000015ca07824 */ /* 0x000fe800078e0af8 */
[----:B------:R-:W-:Y:S05]  /*9900*/  IMAD R156, R156, c[0x0][0x32c], R160 ;  /* 0x0000cb009c9c7a24 */ /* 0x000fea00078e02a0 */
[----:B------:R-:W-:Y:S02]  /*9910*/  IADD3 R160, R156, c[0x0][0x32c], RZ ;  /* 0x0000cb009ca07a10 */ /* 0x000fe40007ffe0ff */
[----:B------:R-:W-:Y:S02]  /*9920*/  IMNMX R2, R2, R156, !PT ;  /* 0x0000009c02027217 */ /* 0x000fe40007800200 */
[----:B------:R-:W-:Y:S02]  /*9930*/  IMNMX R3, R3, R160, PT ;  /* 0x000000a003037217 */ /* 0x000fe40003800200 */
.L_x_2587:
[C---:B------:R-:W-:Y:S02]  /*9940*/  ISETP.GE.AND P2, PT, R92.reuse, 0x9, PT ;  /* 0x000000095c00780c */ /* 0x040fe40003f46270 */
[----:B------:R-:W-:Y:S02]  /*9950*/  ISETP.GE.AND P1, PT, R92, 0xa, PT ;  /* 0x0000000a5c00780c */ /* 0x000fe40003f26270 */
[----:B------:R-:W-:Y:S02]  /*9960*/  ISETP.GT.AND P0, PT, R0, 0x8, !P2 ;  /* 0x000000080000780c */ /* 0x000fe40005704270 */
[----:B------:R-:W-:Y:S02]  /*9970*/  LOP3.LUT R204, R204, 0xffffbfff, RZ, 0xc0, !PT ;  /* 0xffffbfffcccc7812 */ /* 0x000fe400078ec0ff */
[C---:B------:R-:W-:Y:S02]  /*9980*/  ISETP.LT.OR P0, PT, R97.reuse, 0x9, P0 ;  /* 0x000000096100780c */ /* 0x040fe40000701670 */
[----:B------:R-:W-:Y:S02]  /*9990*/  ISETP.GE.AND P6, PT, R92, 0x3a, PT ;  /* 0x0000003a5c00780c */ /* 0x000fe40003fc6270 */
[----:B------:R-:W-:Y:S02]  /*99a0*/  FSEL R161, R16, -INF , !P0 ;  /* 0xff80000010a17808 */ /* 0x000fe40004000000 */
[----:B------:R-:W-:Y:S02]  /*99b0*/  ISETP.GT.AND P0, PT, R0, 0x9, !P1 ;  /* 0x000000090000780c */ /* 0x000fe40004f04270 */
[----:B------:R-:W-:Y:S02]  /*99c0*/  @P2 LOP3.LUT R204, R204, 0x4000, RZ, 0xfc, !PT ;  /* 0x00004000cccc2812 */ /* 0x000fe400078efcff */
[----:B------:R-:W-:Y:S02]  /*99d0*/  ISETP.LT.OR P0, PT, R97, 0xa, P0 ;  /* 0x0000000a6100780c */ /* 0x000fe40000701670 */
[----:B------:R-:W-:Y:S02]  /*99e0*/  LOP3.LUT R204, R204, 0xffffdfff, RZ, 0xc0, !PT ;  /* 0xffffdfffcccc7812 */ /* 0x000fe400078ec0ff */
[----:B------:R-:W-:Y:S02]  /*99f0*/  FSEL R160, R17, -INF , !P0 ;  /* 0xff80000011a07808 */ /* 0x000fe40004000000 */
[C---:B------:R-:W-:Y:S02]  /*9a00*/  ISETP.GT.AND P0, PT, R95.reuse, 0x8, !P2 ;  /* 0x000000085f00780c */ /* 0x040fe40005704270 */
[----:B------:R-:W-:Y:S02]  /*9a10*/  ISETP.GE.AND P2, PT, R92, 0x11, PT ;  /* 0x000000115c00780c */ /* 0x000fe40003f46270 */
        /* <DEDUP_REMOVED lines=8> */
[----:B------:R-:W-:Y:S02]  /*9aa0*/  ISETP.GT.AND P0, PT, R0, 0x10, !P2 ;  /* 0x000000100000780c */ /* 0x000fe40005704270 */
[----:B------:R-:W-:Y:S02]  /*9ab0*/  @P2 LOP3.LUT R204, R204, 0x1000, RZ, 0xfc, !PT ;  /* 0x00001000cccc2812 */ /* 0x000fe400078efcff */
[C---:B------:R-:W-:Y:S02]  /*9ac0*/  ISETP.LT.OR P0, PT, R97.reuse, 0x11, P0 ;  /* 0x000000116100780c */ /* 0x040fe40000701670 */
[----:B------:R-:W-:Y:S02]  /*9ad0*/  LOP3.LUT R204, R204, 0xfffff7ff, RZ, 0xc0, !PT ;  /* 0xfffff7ffcccc7812 */ /* 0x000fe400078ec0ff */
        /* <DEDUP_REMOVED lines=9> */
[----:B------:R-:W-:Y:S02]  /*9b70*/  ISETP.GE.AND P5, PT, R92, 0x41, PT ;  /* 0x000000415c00780c */ /* 0x000fe40003fa6270 */
[----:B------:R-:W-:Y:S02]  /*9b80*/  FSEL R177, R22, -INF , !P0 ;  /* 0xff80000016b17808 */ /* 0x000fe40004000000 */
[----:B------:R-:W-:Y:S02]  /*9b90*/  ISETP.GT.AND P0, PT, R95, 0x11, !P1 ;  /* 0x000000115f00780c */ /* 0x000fe40004f04270 */
[----:B------:R-:W-:Y:S02]  /*9ba0*/  ISETP.GE.AND P1, PT, R92, 0x1a, PT ;  /* 0x0000001a5c00780c */ /* 0x000fe40003f26270 */
[----:B------:R-:W-:Y:S02]  /*9bb0*/  ISETP.LT.OR P0, PT, R96, 0x12, P0 ;  /* 0x000000126000780c */ /* 0x000fe40000701670 */
[----:B------:R-:W-:Y:S02]  /*9bc0*/  @P2 LOP3.LUT R204, R204, 0x400, RZ, 0xfc, !PT ;  /* 0x00000400cccc2812 */ /* 0x000fe400078efcff */
[----:B------:R-:W-:Y:S02]  /*9bd0*/  FSEL R176, R23, -INF , !P0 ;  /* 0xff80000017b07808 */ /* 0x000fe40004000000 */
[----:B------:R-:W-:Y:S02]  /*9be0*/  ISETP.GT.AND P0, PT, R0, 0x18, !P2 ;  /* 0x000000180000780c */ /* 0x000fe40005704270 */
[----:B------:R-:W-:Y:S02]  /*9bf0*/  LOP3.LUT R204, R204, 0xfffffdff, RZ, 0xc0, !PT ;  /* 0xfffffdffcccc7812 */ /* 0x000fe400078ec0ff */
[C---:B------:R-:W-:Y:S02]  /*9c00*/  ISETP.LT.OR P0, PT, R97.reuse, 0x19, P0 ;  /* 0x000000196100780c */ /* 0x040fe40000701670 */
[----:B------:R-:W-:Y:S02]  /*9c10*/  @P1 LOP3.LUT R204, R204, 0x200, RZ, 0xfc, !PT ;  /* 0x00000200cccc1812 */ /* 0x000fe400078efcff */
[----:B------:R-:W-:Y:S02]  /*9c20*/  FSEL R167, R32, -INF , !P0 ;  /* 0xff80000020a77808 */ /* 0x000fe40004000000 */
[----:B------:R-:W-:Y:S02]  /*9c30*/  ISETP.GT.AND P0, PT, R0, 0x19, !P1 ;  /* 0x000000190000780c */ /* 0x000fe40004f04270 */
[----:B------:R-:W-:Y:S02]  /*9c40*/  LOP3.LUT R204, R204, 0xfffffeff, RZ, 0xc0, !PT ;  /* 0xfffffeffcccc7812 */ /* 0x000fe400078ec0ff */
[----:B------:R-:W-:Y:S02]  /*9c50*/  ISETP.LT.OR P0, PT, R97, 0x1a, P0 ;  /* 0x0000001a6100780c */ /* 0x000fe40000701670 */
[C---:B------:R-:W-:Y:S02]  /*9c60*/  ISETP.GE.AND P4, PT, R92.reuse, 0x42, PT ;  /* 0x000000425c00780c */ /* 0x040fe40003f86270 */
        /* <DEDUP_REMOVED lines=19> */
[----:B------:R-:W-:Y:S02]  /*9da0*/  P2R R16, PR, RZ, 0x40 ;  /* 0x00000040ff107803 */ /* 0x000fe40000000000 */
[----:B------:R-:W-:Y:S02]  /*9db0*/  FSEL R164, R37, -INF , !P0 ;  /* 0xff80000025a47808 */ /* 0x000fe40004000000 */
[C---:B------:R-:W-:Y:S02]  /*9dc0*/  ISETP.GT.AND P0, PT, R95.reuse, 0x20, !P2 ;  /* 0x000000205f00780c */ /* 0x040fe40005704270 */
[----:B------:R-:W-:Y:S02]  /*9dd0*/  ISETP.GE.AND P2, PT, R92, 0x29, PT ;  /* 0x000000295c00780c */ /* 0x000fe40003f46270 */
[----:B------:R-:W-:Y:S04]  /*9de0*/  ISETP.LT.OR P0, PT, R96, 0x21, P0 ;  /* 0x000000216000780c */ /* 0x000fe80000701670 */
        /* <DEDUP_REMOVED lines=13> */
[----:B------:R-:W-:Y:S04]  /*9ec0*/  ISETP.LT.OR P0, PT, R97, 0x2a, P0 ;  /* 0x0000002a6100780c */ /* 0x000fe80000701670 */
        /* <DEDUP_REMOVED lines=25> */
[----:B------:R-:W-:Y:S04]  /*a060*/  ISETP.LT.OR P0, PT, R96, 0x32, P0 ;  /* 0x000000326000780c */ /* 0x000fe80000701670 */
[----:B------:R-:W-:Y:S02]  /*a070*/  FSEL R55, R55, -INF , !P0 ;  /* 0xff80000037377808 */ /* 0x000fe40004000000 */
[----:B------:R-:W-:Y:S04]  /*a080*/  ISETP.GT.AND P0, PT, R0, 0x38, !P1 ;  /* 0x000000380000780c */ /* 0x000fe80004f04270 */
        /* <DEDUP_REMOVED lines=19> */
[----:B------:R-:W-:Y:S04]  /*a1c0*/  ISETP.GT.AND P0, PT, R0, 0x41, !P4 ;  /* 0x000000410000780c */ /* 0x000fe80006704270 */
        /* <DEDUP_REMOVED lines=15> */
[C---:B------:R-:W-:Y:S04]  /*a2c0*/  ISETP.LT.OR P0, PT, R96.reuse, 0x2, P0 ;  /* 0x000000026000780c */ /* 0x040fe80000701670 */
[----:B------:R-:W-:Y:S02]  /*a2d0*/  FSEL R22, R7, -INF , !P0 ;  /* 0xff80000007167808 */ /* 0x000fe40004000000 */
[----:B------:R-:W-:Y:S04]  /*a2e0*/  ISETP.GT.AND P0, PT, R95, RZ, !P2 ;  /* 0x000000ff5f00720c */ /* 0x000fe80005704270 */
        /* <DEDUP_REMOVED lines=8> */
[C---:B------:R-:W-:Y:S04]  /*a370*/  ISETP.GT.AND P0, PT, R95.reuse, 0x48, !P3 ;  /* 0x000000485f00780c */ /* 0x040fe80005f04270 */
        /* <DEDUP_REMOVED lines=81> */
[----:B------:R4:W1:Y:S02]  /*a890*/  SHFL.IDX PT, R3, R157, 0x3, 0x1c1f ;  /* 0x007c1f009d037f89 */ /* 0x00086400000e0000 */
.L_x_2745:
        /* <DEDUP_REMOVED lines=19> */
.L_x_2594:
[----:B------:R-:W-:Y:S04]  /*a9d0*/  MOV R4, c[0x0][0x32c] ;  /* 0x0000cb0000047a02 */ /* 0x000fe80000000f00 */
[----:B------:R-:W-:Y:S11]  /*a9e0*/  ISETP.NE.AND P0, PT, R4, 0x1, PT ;  /* 0x000000010400780c */ /* 0x000ff60003f05270 */
[----:B------:R-:W-:Y:S02]  /*a9f0*/  @!UPT UIADD3 URZ, URZ, URZ, URZ ;  /* 0x0000003f3f3ff290 */ /* 0x000fe4000fffe03f */
[----:B------:R-:W-:Y:S05]  /*aa00*/  @P0 IMAD.HI.U32 R4, R3, c[0x0][0x330], RZ ;  /* 0x0000cc0003040a27 */ /* 0x000fea00078e00ff */
[----:B------:R-:W-:Y:S02]  /*aa10*/  @P0 SHF.R.U32.HI R3, RZ, c[0x0][0x334], R4 ;  /* 0x0000cd00ff030a19 */ /* 0x000fe40000011604 */
.L_x_2595:
[----:B------:R-:W-:Y:S05]  /*aa20*/  BSYNC B0 ;  /* 0x0000000000007941 */ /* 0x000fea0003800000 */
.L_x_2593:
[----:B------:R-:W-:Y:S04]  /*aa30*/  IMAD.IADD R4, R92, 0x1, -R248 ;  /* 0x000000015c047824 */ /* 0x000fe800078e0af8 */
[----:B------:R-:W-:Y:S05]  /*aa40*/  IMAD R3, R3, c[0x0][0x32c], R4 ;  /* 0x0000cb0003037a24 */ /* 0x000fea00078e0204 */
[----:B------:R-:W-:Y:S02]  /*aa50*/  IADD3 R4, R3, c[0x0][0x32c], RZ ;  /* 0x0000cb0003047a10 */ /* 0x000fe40007ffe0ff */
[----:B------:R-:W-:Y:S02]  /*aa60*/  IMNMX R0, R0, R3, !PT ;  /* 0x0000000300007217 */ /* 0x000fe40007800200 */
[----:B------:R-:W-:Y:S02]  /*aa70*/  IMNMX R2, R2, R4, PT ;  /* 0x0000000402027217 */ /* 0x000fe40003800200 */
.L_x_2592:
[----:B------:R-:W-:Y:S02]  /*aa80*/  ISETP.GT.AND P0, PT, R0, RZ, !P2 ;  /* 0x000000ff0000720c */ /* 0x000fe40005704270 */
[----:B------:R-:W-:Y:S02]  /*aa90*/  LOP3.LUT P2, RZ, R204, 0x400, RZ, 0xc0, !PT ;  /* 0x00000400ccff7812 */ /* 0x000fe4000784c0ff */
[----:B------:R-:W-:Y:S02]  /*aaa0*/  ISETP.LT.OR P0, PT, R2, 0x1, P0 ;  /* 0x000000010200780c */ /* 0x000fe40000701670 */
[----:B------:R-:W-:Y:S02]  /*aab0*/  FMNMX.FTZ R3, R12, R98, !PT ;  /* 0x000000620c037209 */ /* 0x000fe40007810000 */
[----:B------:R-:W-:Y:S02]  /*aac0*/  FSEL R10, R10, -INF , !P0 ;  /* 0xff8000000a0a7808 */ /* 0x000fe40004000000 */
[----:B------:R-:W-:Y:S02]  /*aad0*/  ISETP.GT.AND P0, PT, R0, 0x1, !P1 ;  /* 0x000000010000780c */ /* 0x000fe40004f04270 */
        /* <DEDUP_REMOVED lines=29> */
[----:B--234-:R-:W-:Y:S02]  /*acb0*/  FSEL R157, R27, -INF , !P0 ;  /* 0xff8000001b9d7808 */ /* 0x01cfe40004000000 */
        /* <DEDUP_REMOVED lines=50> */
[C---:B------:R-:W-:Y:S02]  /*afe0*/  ISETP.GT.AND P0, PT, R0.reuse, 0x38, !P1 ;  /* 0x000000380000780c */ /* 0x040fe40004f04270 */
[----:B------:R-:W-:Y:S02]  /*aff0*/  ISETP.GT.AND P1, PT, R0, 0x48, !P3 ;  /* 0x000000480000780c */ /* 0x000fe40005f24270 */
[C---:B------:R-:W-:Y:S02]  /*b000*/  ISETP.LT.OR P0, PT, R2.reuse, 0x39, P0 ;  /* 0x000000390200780c */ /* 0x040fe40000701670 */
[----:B------:R-:W-:Y:S02]  /*b010*/  ISETP.LT.OR P1, PT, R2, 0x49, P1 ;  /* 0x000000490200780c */ /* 0x000fe40000f21670 */
[----:B------:R-:W-:Y:S02]  /*b020*/  FSEL R223, R62, -INF , !P0 ;  /* 0xff8000003edf7808 */ /* 0x000fe40004000000 */
[----:B------:R-:W-:Y:S02]  /*b030*/  ISETP.GT.AND P0, PT, R0, 0x39, !P6 ;  /* 0x000000390000780c */ /* 0x000fe40007704270 */
[----:B------:R-:W-:Y:S02]  /*b040*/  FMNMX.FTZ R6, R214, R6, !PT ;  /* 0x00000006d6067209 */ /* 0x000fe40007810000 */
[----:B------:R-:W-:Y:S02]  /*b050*/  ISETP.LT.OR P0, PT, R2, 0x3a, P0 ;  /* 0x0000003a0200780c */ /* 0x000fe40000701670 */
[----:B------:R-:W-:Y:S02]  /*b060*/  FMNMX.FTZ R6, R223, R6, !PT ;  /* 0x00000006df067209 */ /* 0x000fe40007810000 */
[----:B------:R-:W-:Y:S02]  /*b070*/  FSEL R222, R63, -INF , !P0 ;  /* 0xff8000003fde7808 */ /* 0x000fe40004000000 */
[----:B------:R-:W-:Y:S02]  /*b080*/  ISETP.GT.AND P0, PT, R0, 0x40, !P5 ;  /* 0x000000400000780c */ /* 0x000fe40006f04270 */
[----:B------:R-:W-:Y:S02]  /*b090*/  FMNMX.FTZ R6, R222, R6, !PT ;  /* 0x00000006de067209 */ /* 0x000fe40007810000 */
[----:B------:R-:W-:Y:S02]  /*b0a0*/  ISETP.LT.OR P0, PT, R2, 0x41, P0 ;  /* 0x000000410200780c */ /* 0x000fe40000701670 */
[----:B------:R-:W-:Y:S02]  /*b0b0*/  FSEL R213, R78, -INF , !P1 ;  /* 0xff8000004ed57808 */ /* 0x000fe40004800000 */
[----:B------:R-:W-:Y:S02]  /*b0c0*/  FSEL R221, R74, -INF , !P0 ;  /* 0xff8000004add7808 */ /* 0x000fe40004000000 */
[----:B------:R-:W-:Y:S02]  /*b0d0*/  ISETP.GT.AND P0, PT, R0, 0x41, !P4 ;  /* 0x000000410000780c */ /* 0x000fe40006704270 */
[----:B------:R-:W-:Y:S02]  /*b0e0*/  FMNMX.FTZ R6, R221, R6, !PT ;  /* 0x00000006dd067209 */ /* 0x000fe40007810000 */
        /* <DEDUP_REMOVED lines=53> */
.L_x_2746:
[----:B--2---:R-:W-:Y:S01]  /*b440*/  FMNMX.FTZ R4, R92, R2, !PT ;  /* 0x000000025c047209 */ /* 0x004fe20007810000 */
[----:B------:R-:W-:-:S05]  /*b450*/  BRA.DIV ~URZ, `(.L_x_2597) ;  /* 0x000111927f007947 */ /* 0x000fca000b800000 */
[----:B------:R-:W-:Y:S04]  /*b460*/  SHFL.BFLY PT, R2, R0, 0x2, 0x1f ;  /* 0x0c401f0000027f89 */ /* 0x000fe800000e0000 */
[----:B------:R-:W-:Y:S04]  /*b470*/  SHFL.BFLY PT, R3, R5, 0x2, 0x1f ;  /* 0x0c401f0005037f89 */ /* 0x000fe800000e0000 */
[----:B------:R-:W2:Y:S02]  /*b480*/  SHFL.BFLY PT, R8, R6, 0x2, 0x1f ;  /* 0x0c401f0006087f89 */ /* 0x000ea400000e0000 */
[----:B-12---:R-:W-:Y:S02]  /*b490*/  FMNMX.FTZ R92, R6, R8, !PT ;  /* 0x00000008065c7209 */ /* 0x006fe40007810000 */
        /* <DEDUP_REMOVED lines=9> */
.L_x_2747:
[C---:B------:R-:W-:Y:S01]  /*b530*/  FMUL.FTZ R0, R97.reuse, c[0x0][0x2d0] ;  /* 0x0000b40061007a20 */ /* 0x040fe20000410000 */
[----:B------:R-:W-:Y:S01]  /*b540*/  FSETP.NEU.FTZ.AND P0, PT, R97, -INF , PT ;  /* 0xff8000006100780b */ /* 0x000fe20003f1d000 */
[----:B------:R-:W-:Y:S01]  /*b550*/  WARPSYNC 0xffffffff ;  /* 0xffffffff00007948 */ /* 0x000fe20003800000 */
[----:B------:R-:W-:Y:S02]  /*b560*/  FSETP.NEU.FTZ.AND P1, PT, R96, -INF , PT ;  /* 0xff8000006000780b */ /* 0x000fe40003f3d000 */
        /* <DEDUP_REMOVED lines=10> */
[----:B------:R2:W3:Y:S01]  /*b610*/  MUFU.EX2 R234, R2 ;  /* 0x0000000200ea7308 */ /* 0x0004e20000000800 */
[--C-:B------:R-:W-:Y:S02]  /*b620*/  FFMA.FTZ R163, R37, c[0x0][0x2d0], -R4.reuse ;  /* 0x0000b40025a37a23 */ /* 0x100fe40000010804 */
[--C-:B------:R-:W-:Y:S02]  /*b630*/  FFMA.FTZ R48, R169, c[0x0][0x2d0], -R4.reuse ;  /* 0x0000b400a9307a23 */ /* 0x100fe40000010804 */
[--C-:B------:R-:W-:Y:S02]  /*b640*/  FFMA.FTZ R71, R168, c[0x0][0x2d0], -R4.reuse ;  /* 0x0000b400a8477a23 */ /* 0x100fe40000010804 */
[--C-:B------:R-:W-:Y:S02]  /*b650*/  FFMA.FTZ R92, R166, c[0x0][0x2d0], -R4.reuse ;  /* 0x0000b400a65c7a23 */ /* 0x100fe40000010804 */
[----:B------:R-:W-:Y:S01]  /*b660*/  FFMA.FTZ R168, R32, c[0x0][0x2d0], -R4 ;  /* 0x0000b40020a87a23 */ /* 0x000fe20000010804 */
[----:B------:R-:W-:Y:S01]  /*b670*/  MUFU.EX2 R250, R66 ;  /* 0x0000004200fa7308 */ /* 0x000fe20000000800 */
[----:B-1----:R-:W-:Y:S05]  /*b680*/  FMUL.FTZ R0, R96, c[0x0][0x2d0] ;  /* 0x0000b40060007a20 */ /* 0x002fea0000410000 */
[----:B------:R-:W-:Y:S04]  /*b690*/  FSEL R40, R0, RZ, P1 ;  /* 0x000000ff00287208 */ /* 0x000fe80000800000 */
[----:B------:R-:W-:Y:S01]  /*b6a0*/  MUFU.EX2 R249, R67 ;  /* 0x0000004300f97308 */ /* 0x000fe20000000800 */
[--C-:B------:R-:W-:Y:S02]  /*b6b0*/  FFMA.FTZ R0, R18, c[0x0][0x2d0], -R40.reuse ;  /* 0x0000b40012007a23 */ /* 0x100fe40000010828 */
[----:B------:R-:W-:Y:S02]  /*b6c0*/  FFMA.FTZ R5, R162, c[0x0][0x2d0], -R40 ;  /* 0x0000b400a2057a23 */ /* 0x000fe40000010828 */
[--C-:B------:R-:W-:Y:S05]  /*b6d0*/  FFMA.FTZ R162, R36, c[0x0][0x2d0], -R4.reuse ;  /* 0x0000b40024a27a23 */ /* 0x100fea0000010804 */
[----:B------:R1:W-:Y:S01]  /*b6e0*/  MUFU.EX2 R227, R0 ;  /* 0x0000000000e37308 */ /* 0x0003e20000000800 */
[--C-:B--2---:R-:W-:Y:S01]  /*b6f0*/  FFMA.FTZ R2, R161, c[0x0][0x2d0], -R4.reuse ;  /* 0x0000b400a1027a23 */ /* 0x104fe20000010804 */
[----:B------:R-:W-:Y:S01]  /*b700*/  LDSM.16.MT88.4 R36, [R193] ;  /* 0x00000000c124783b */ /* 0x000fe20000004200 */
[----:B------:R-:W-:Y:S02]  /*b710*/  FFMA.FTZ R161, R35, c[0x0][0x2d0], -R4 ;  /* 0x0000b40023a17a23 */ /* 0x000fe40000010804 */
[--C-:B------:R-:W-:Y:S02]  /*b720*/  FFMA.FTZ R59, R171, c[0x0][0x2d0], -R40.reuse ;  /* 0x0000b400ab3b7a23 */ /* 0x100fe40000010828 */
[--C-:B------:R-:W-:Y:S02]  /*b730*/  FFMA.FTZ R166, R50, c[0x0][0x2d0], -R40.reuse ;  /* 0x0000b40032a67a23 */ /* 0x100fe40000010828 */
[--C-:B------:R-:W-:Y:S01]  /*b740*/  FFMA.FTZ R65, R177, c[0x0][0x2d0], -R40.reuse ;  /* 0x0000b400b1417a23 */ /* 0x100fe20000010828 */
[----:B------:R2:W-:Y:S01]  /*b750*/  MUFU.EX2 R232, R2 ;  /* 0x0000000200e87308 */ /* 0x0005e20000000800 */
[--C-:B------:R-:W-:Y:S02]  /*b760*/  FFMA.FTZ R64, R176, c[0x0][0x2d0], -R40.reuse ;  /* 0x0000b400b0407a23 */ /* 0x100fe40000010828 */
[--C-:B------:R-:W-:Y:S02]  /*b770*/  FFMA.FTZ R63, R175, c[0x0][0x2d0], -R40.reuse ;  /* 0x0000b400af3f7a23 */ /* 0x100fe40000010828 */
[--C-:B------:R-:W-:Y:S02]  /*b780*/  FFMA.FTZ R62, R174, c[0x0][0x2d0], -R40.reuse ;  /* 0x0000b400ae3e7a23 */ /* 0x100fe40000010828 */
[--C-:B------:R-:W-:Y:S03]  /*b790*/  FFMA.FTZ R61, R172, c[0x0][0x2d0], -R40.reuse ;  /* 0x0000b400ac3d7a23 */ /* 0x100fe60000010828 */
[----:B------:R4:W-:Y:S01]  /*b7a0*/  MUFU.EX2 R241, R5 ;  /* 0x0000000500f17308 */ /* 0x0009e20000000800 */
[----:B-1----:R-:W-:Y:S09]  /*b7b0*/  FFMA.FTZ R0, R22, c[0x0][0x2d0], -R40 ;  /* 0x0000b40016007a23 */ /* 0x002ff20000010828 */
[----:B------:R1:W-:Y:S01]  /*b7c0*/  MUFU.EX2 R231, R0 ;  /* 0x0000000000e77308 */ /* 0x0003e20000000800 */
[----:B--2---:R-:W-:Y:S09]  /*b7d0*/  FMUL.FTZ R2, R95, c[0x0][0x2d0] ;  /* 0x0000b4005f027a20 */ /* 0x004ff20000410000 */
[----:B------:R-:W-:Y:S01]  /*b7e0*/  MUFU.EX2 R247, R59 ;  /* 0x0000003b00f77308 */ /* 0x000fe20000000800 */
[----:B----4-:R-:W-:Y:S09]  /*b7f0*/  FMUL.FTZ R5, R68, c[0x0][0x2d0] ;  /* 0x0000b40044057a20 */ /* 0x010ff20000410000 */
[----:B------:R-:W-:Y:S01]  /*b800*/  MUFU.EX2 R246, R62 ;  /* 0x0000003e00f67308 */ /* 0x000fe20000000800 */
[--C-:B-1----:R-:W-:Y:S02]  /*b810*/  FFMA.FTZ R0, R160, c[0x0][0x2d0], -R4.reuse ;  /* 0x0000b400a0007a23 */ /* 0x102fe40000010804 */
[----:B------:R-:W-:Y:S07]  /*b820*/  FFMA.FTZ R160, R34, c[0x0][0x2d0], -R4 ;  /* 0x0000b40022a07a23 */ /* 0x000fee0000010804 */
[----:B------:R1:W-:Y:S10]  /*b830*/  MUFU.EX2 R242, R0 ;  /* 0x0000000000f27308 */ /* 0x0003f40000000800 */
[----:B------:R-:W-:Y:S10]  /*b840*/  MUFU.EX2 R243, R92 ;  /* 0x0000005c00f37308 */ /* 0x000ff40000000800 */
[----:B------:R-:W-:Y:S01]  /*b850*/  MUFU.EX2 R244, R70 ;  /* 0x0000004600f47308 */ /* 0x000fe20000000800 */
[----:B-1----:R-:W-:Y:S02]  /*b860*/  FFMA.FTZ R0, R156, c[0x0][0x2d0], -R40 ;  /* 0x0000b4009c007a23 */ /* 0x002fe40000010828 */
[--C-:B------:R-:W-:Y:S07]  /*b870*/  FFMA.FTZ R156, R49, c[0x0][0x2d0], -R4.reuse ;  /* 0x0000b400319c7a23 */ /* 0x100fee0000010804 */
[----:B------:R1:W-:Y:S10]  /*b880*/  MUFU.EX2 R235, R0 ;  /* 0x0000000000eb7308 */ /* 0x0003f40000000800 */
[----:B------:R-:W-:Y:S10]  /*b890*/  MUFU.EX2 R165, R165 ;  /* 0x000000a500a57308 */ /* 0x000ff40000000800 */
[----:B------:R-:W-:Y:S01]  /*b8a0*/  MUFU.EX2 R172, R164 ;  /* 0x000000a400ac7308 */ /* 0x000fe20000000800 */
[----:B-1----:R-:W-:Y:S02]  /*b8b0*/  FSEL R0, R97, RZ, P0 ;  /* 0x000000ff61007208 */ /* 0x002fe40000000000 */
[----:B------:R-:W-:Y:S03]  /*b8c0*/  FSETP.NEU.FTZ.AND P0, PT, R95, -INF , PT ;  /* 0xff8000005f00780b */ /* 0x000fe60003f1d000 */
[----:B------:R-:W-:Y:S04]  /*b8d0*/  FADD.FTZ R0, -R0, R93 ;  /* 0x0000005d00007221 */ /* 0x000fe80000010100 */
[----:B------:R-:W-:Y:S01]  /*b8e0*/  MUFU.EX2 R174, R163 ;  /* 0x000000a300ae7308 */ /* 0x000fe20000000800 */
[----:B------:R-:W-:Y:S01]  /*b8f0*/  FSEL R56, R2, RZ, P0 ;  /* 0x000000ff02387208 */ /* 0x000fe20000000000 */
[----:B------:R-:W-:Y:S02]  /*b900*/  FFMA.FTZ R93, R167, c[0x0][0x2d0], -R4 ;  /* 0x0000b400a75d7a23 */ /* 0x000fe40000010804 */
[----:B------:R-:W-:Y:S02]  /*b910*/  FMUL.FTZ R0, R0, c[0x0][0x2d0] ;  /* 0x0000b40000007a20 */ /* 0x000fe40000410000 */
[----:B------:R-:W-:Y:S02]  /*b920*/  FFMA.FTZ R2, R12, c[0x0][0x2d0], -R56 ;  /* 0x0000b4000c027a23 */ /* 0x000fe40000010838 */
[----:B------:R-:W-:Y:S02]  /*b930*/  FFMA.FTZ R167, R33, c[0x0][0x2d0], -R4 ;  /* 0x0000b40021a77a23 */ /* 0x000fe40000010804 */
[----:B------:R1:W-:Y:S01]  /*b940*/  MUFU.EX2 R226, R2 ;  /* 0x0000000200e27308 */ /* 0x0003e20000000800 */
[--C-:B------:R-:W-:Y:S02]  /*b950*/  FFMA.FTZ R58, R181, c[0x0][0x2d0], -R56.reuse ;  /* 0x0000b400b53a7a23 */ /* 0x100fe40000010838 */
[--C-:B------:R-:W-:Y:S07]  /*b960*/  FFMA.FTZ R57, R180, c[0x0][0x2d0], -R56.reuse ;  /* 0x0000b400b4397a23 */ /* 0x100fee0000010838 */
[----:B------:R-:W2:Y:S10]  /*b970*/  MUFU.EX2 R60, R0 ;  /* 0x00000000003c7308 */ /* 0x000eb40000000800 */
[----:B------:R-:W-:Y:S01]  /*b980*/  MUFU.EX2 R180, R160 ;  /* 0x000000a000b47308 */ /* 0x000fe20000000800 */
[--C-:B-1----:R-:W-:Y:S02]  /*b990*/  FFMA.FTZ R2, R20, c[0x0][0x2d0], -R56.reuse ;  /* 0x0000b40014027a23 */ /* 0x102fe40000010838 */
[----:B------:R-:W1:Y:S07]  /*b9a0*/  LDSM.16.MT88.4 R20, [R189] ;  /* 0x00000000bd14783b */ /* 0x000e6e0000004200 */
[----:B------:R4:W5:Y:S10]  /*b9b0*/  MUFU.EX2 R230, R2 ;  /* 0x0000000200e67308 */ /* 0x0009740000000800 */
[----:B------:R-:W-:Y:S01]  /*b9c0*/  MUFU.EX2 R160, R168 ;  /* 0x000000a800a07308 */ /* 0x000fe20000000800 */
[--C-:B----4-:R-:W-:Y:S09]  /*b9d0*/  FFMA.FTZ R2, R19, c[0x0][0x2d0], -R56.reuse ;  /* 0x0000b40013027a23 */ /* 0x110ff20000010838 */
[----:B------:R4:W-:Y:S02]  /*b9e0*/  MUFU.EX2 R233, R2 ;  /* 0x0000000200e97308 */ /* 0x0009e40000000800 */
[----:B----4-:R-:W-:Y:S01]  /*b9f0*/  FFMA.FTZ R2, R16, c[0x0][0x2d0], -R56 ;  /* 0x0000b40010027a23 */ /* 0x010fe20000010838 */
[----:B---3--:R-:W-:Y:S01]  /*ba00*/  F2FP.PACK_AB R72, R234, R225 ;  /* 0x000000e1ea48723e */ /* 0x008fe200000000ff */
[----:B--2---:R-:W-:Y:S01]  /*ba10*/  FMUL.FTZ R4, R60, R100 ;  /* 0x000000643c047220 */ /* 0x004fe20000410000 */
[----:B------:R-:W-:Y:S05]  /*ba20*/  F2FP.PACK_AB R73, R231, R227 ;  /* 0x000000e3e749723e */ /* 0x000fea00000000ff */
[----:B------:R2:W3:Y:S01]  /*ba30*/  MUFU.EX2 R252, R2 ;  /* 0x0000000200fc7308 */ /* 0x0004e20000000800 */
[----:B------:R-:W-:Y:S01]  /*ba40*/  F2FP.PACK_AB R74, R242, R232 ;  /* 0x000000e8f24a723e */ /* 0x000fe200000000ff */
[C---:B------:R-:W-:Y:S01]  /*ba50*/  FMUL.FTZ R16, R60.reuse, R112 ;  /* 0x000000703c107220 */ /* 0x040fe20000410000 */
[----:B------:R-:W-:Y:S01]  /*ba60*/  F2FP.PACK_AB R75, R241, R235 ;  /* 0x000000ebf14b723e */ /* 0x000fe200000000ff */
[----:B------:R-:W-:Y:S01]  /*ba70*/  FMUL.FTZ R17, R60, R113 ;  /* 0x000000713c117220 */ /* 0x000fe20000410000 */
[----:B-----5:R-:W-:Y:S01]  /*ba80*/  F2FP.PACK_AB R76, R230, R226 ;  /* 0x000000e2e64c723e */ /* 0x020fe200000000ff */
[--C-:B------:R-:W-:Y:S02]  /*ba90*/  FFMA.FTZ R113, R54, c[0x0][0x2d0], -R40.reuse ;  /* 0x0000b40036717a23 */ /* 0x100fe40000010828 */
[----:B------:R-:W-:Y:S02]  /*baa0*/  FFMA.FTZ R112, R55, c[0x0][0x2d0], -R40 ;  /* 0x0000b40037707a23 */ /* 0x000fe40000010828 */
[C---:B------:R-:W-:Y:S01]  /*bab0*/  FMUL.FTZ R32, R60.reuse, R120 ;  /* 0x000000783c207220 */ /* 0x040fe20000410000 */
[----:B------:R-:W-:Y:S01]  /*bac0*/  MUFU.EX2 R164, R113 ;  /* 0x0000007100a47308 */ /* 0x000fe20000000800 */
[C---:B------:R-:W-:Y:S02]  /*bad0*/  FMUL.FTZ R33, R60.reuse, R121 ;  /* 0x000000793c217220 */ /* 0x040fe40000410000 */
[----:B------:R-:W-:Y:S02]  /*bae0*/  FFMA.FTZ R100, R81, c[0x0][0x2d0], -R56 ;  /* 0x0000b40051647a23 */ /* 0x000fe40000010838 */
[----:B------:R-:W-:Y:S01]  /*baf0*/  FMUL.FTZ R49, R60, R137 ;  /* 0x000000893c317220 */ /* 0x000fe20000410000 */
[----:B------:R-:W-:Y:S04]  /*bb00*/  MOV R137, R242 ;  /* 0x000000f200897202 */ /* 0x000fe80000000f00 */
[----:B------:R-:W-:Y:S01]  /*bb10*/  MUFU.EX2 R171, R112 ;  /* 0x0000007000ab7308 */ /* 0x000fe20000000800 */
[----:B--2---:R-:W-:Y:S02]  /*bb20*/  FSEL R2, R96, RZ, P1 ;  /* 0x000000ff60027208 */ /* 0x004fe40000800000 */
[----:B---3--:R-:W-:Y:S03]  /*bb30*/  F2FP.PACK_AB R78, R252, R233 ;  /* 0x000000e9fc4e723e */ /* 0x008fe600000000ff */
[----:B------:R-:W-:Y:S01]  /*bb40*/  FADD.FTZ R0, -R2, R94 ;  /* 0x0000005e02007221 */ /* 0x000fe20000010100 */
[----:B------:R-:W-:Y:S03]  /*bb50*/  FSEL R2, R95, RZ, P0 ;  /* 0x000000ff5f027208 */ /* 0x000fe60000000000 */
[----:B------:R2:W-:Y:S01]  /*bb60*/  MUFU.EX2 R242, R61 ;  /* 0x0000003d00f27308 */ /* 0x0005e20000000800 */
[----:B------:R-:W-:Y:S01]  /*bb70*/  FSETP.NEU.FTZ.AND P0, PT, R68, -INF , PT ;  /* 0xff8000004400780b */ /* 0x000fe20003f1d000 */
[----:B------:R-:W-:Y:S03]  /*bb80*/  FMUL.FTZ R0, R0, c[0x0][0x2d0] ;  /* 0x0000b40000007a20 */ /* 0x000fe60000410000 */
[----:B------:R-:W-:Y:S05]  /*bb90*/  FSEL R69, R5, RZ, P0 ;  /* 0x000000ff05457208 */ /* 0x000fea0000000000 */
[----:B------:R3:W4:Y:S01]  /*bba0*/  MUFU.EX2 R3, R0 ;  /* 0x0000000000037308 */ /* 0x0007220000000800 */
        /* <DEDUP_REMOVED lines=8> */
[--C-:B--2---:R-:W-:Y:S02]  /*bc30*/  FFMA.FTZ R61, R159, c[0x0][0x2d0], -R69.reuse ;  /* 0x0000b4009f3d7a23 */ /* 0x104fe40000010845 */
[----:B---3--:R-:W-:Y:S02]  /*bc40*/  FADD.FTZ R0, -R2, R98 ;  /* 0x0000006202007221 */ /* 0x008fe40000010100 */
[C---:B----4-:R-:W-:Y:S02]  /*bc50*/  FMUL.FTZ R6, R3.reuse, R102 ;  /* 0x0000006603067220 */ /* 0x050fe40000410000 */
[----:B------:R-:W-:Y:S02]  /*bc60*/  FMUL.FTZ R0, R0, c[0x0][0x2d0] ;  /* 0x0000b40000007a20 */ /* 0x000fe40000410000 */
[C---:B------:R-:W-:Y:S02]  /*bc70*/  FMUL.FTZ R7, R3.reuse, R103 ;  /* 0x0000006703077220 */ /* 0x040fe40000410000 */
[----:B------:R2:W3:Y:S01]  /*bc80*/  MUFU.EX2 R2, R0 ;  /* 0x0000000000027308 */ /* 0x0004e20000000800 */
[----:B------:R-:W-:Y:S02]  /*bc90*/  FMUL.FTZ R18, R3, R114 ;  /* 0x0000007203127220 */ /* 0x000fe40000410000 */
[--C-:B-----5:R-:W-:Y:S02]  /*bca0*/  FFMA.FTZ R5, R15, c[0x0][0x2d0], -R69.reuse ;  /* 0x0000b4000f057a23 */ /* 0x120fe40000010845 */
[C---:B------:R-:W-:Y:S02]  /*bcb0*/  FMUL.FTZ R19, R3.reuse, R115 ;  /* 0x0000007303137220 */ /* 0x040fe40000410000 */
[C---:B------:R-:W-:Y:S02]  /*bcc0*/  FMUL.FTZ R34, R3.reuse, R122 ;  /* 0x0000007a03227220 */ /* 0x040fe40000410000 */
[----:B------:R-:W-:Y:S01]  /*bcd0*/  FMUL.FTZ R35, R3, R123 ;  /* 0x0000007b03237220 */ /* 0x000fe20000410000 */
[----:B------:R4:W-:Y:S01]  /*bce0*/  MUFU.EX2 R245, R5 ;  /* 0x0000000500f57308 */ /* 0x0009e20000000800 */
[----:B------:R-:W-:Y:S02]  /*bcf0*/  FFMA.FTZ R122, R51, c[0x0][0x2d0], -R40 ;  /* 0x0000b400337a7a23 */ /* 0x000fe40000010828 */
[--C-:B------:R-:W-:Y:S02]  /*bd00*/  FFMA.FTZ R103, R80, c[0x0][0x2d0], -R56.reuse ;  /* 0x0000b40050677a23 */ /* 0x100fe40000010838 */
[--C-:B------:R-:W-:Y:S02]  /*bd10*/  FFMA.FTZ R102, R183, c[0x0][0x2d0], -R56.reuse ;  /* 0x0000b400b7667a23 */ /* 0x100fe40000010838 */
[--C-:B------:R-:W-:Y:S02]  /*bd20*/  FFMA.FTZ R123, R187, c[0x0][0x2d0], -R56.reuse ;  /* 0x0000b400bb7b7a23 */ /* 0x100fe40000010838 */
[C---:B------:R-:W-:Y:S01]  /*bd30*/  FMUL.FTZ R50, R3.reuse, R138 ;  /* 0x0000008a03327220 */ /* 0x040fe20000410000 */
[----:B------:R-:W-:Y:S01]  /*bd40*/  MUFU.EX2 R159, R122 ;  /* 0x0000007a009f7308 */ /* 0x000fe20000000800 */
[----:B------:R-:W5:Y:S01]  /*bd50*/  LDL.LU R138, [R1] ;  /* 0x00000000018a7983 */ /* 0x000f620000300800 */
[----:B------:R-:W-:Y:S02]  /*bd60*/  FMUL.FTZ R51, R3, R139 ;  /* 0x0000008b03337220 */ /* 0x000fe40000410000 */
[--C-:B--2---:R-:W-:Y:S02]  /*bd70*/  FFMA.FTZ R0, R13, c[0x0][0x2d0], -R69.reuse ;  /* 0x0000b4000d007a23 */ /* 0x104fe40000010845 */
[C---:B---3--:R-:W-:Y:S02]  /*bd80*/  FMUL.FTZ R8, R2.reuse, R104 ;  /* 0x0000006802087220 */ /* 0x048fe40000410000 */
[C---:B------:R-:W-:Y:S02]  /*bd90*/  FMUL.FTZ R9, R2.reuse, R105 ;  /* 0x0000006902097220 */ /* 0x040fe40000410000 */
[----:B------:R2:W3:Y:S01]  /*bda0*/  MUFU.EX2 R229, R0 ;  /* 0x0000000000e57308 */ /* 0x0004e20000000800 */
[C---:B------:R-:W-:Y:S02]  /*bdb0*/  FMUL.FTZ R12, R2.reuse, R108 ;  /* 0x0000006c020c7220 */ /* 0x040fe40000410000 */
[----:B------:R-:W-:Y:S02]  /*bdc0*/  FMUL.FTZ R13, R2, R109 ;  /* 0x0000006d020d7220 */ /* 0x000fe40000410000 */
[----:B----4-:R-:W-:Y:S02]  /*bdd0*/  FMUL.FTZ R5, R60, R101 ;  /* 0x000000653c057220 */ /* 0x010fe40000410000 */
[C---:B------:R-:W-:Y:S02]  /*bde0*/  FMUL.FTZ R24, R2.reuse, R88 ;  /* 0x0000005802187220 */ /* 0x040fe40000410000 */
[----:B------:R-:W-:Y:S01]  /*bdf0*/  FMUL.FTZ R25, R2, R89 ;  /* 0x0000005902197220 */ /* 0x000fe20000410000 */
[----:B------:R4:W-:Y:S01]  /*be00*/  MUFU.EX2 R187, R61 ;  /* 0x0000003d00bb7308 */ /* 0x0009e20000000800 */
[----:B------:R-:W-:Y:S01]  /*be10*/  FFMA.FTZ R101, R182, c[0x0][0x2d0], -R56 ;  /* 0x0000b400b6657a23 */ /* 0x000fe20000010838 */
[-C--:B-1----:R-:W-:Y:S05]  /*be20*/  HMMA.16816.F32 R4, R72, R20.reuse, R4 ;  /* 0x000000144804723c */ /* 0x082fea0000001804 */
[C---:B------:R-:W-:Y:S02]  /*be30*/  FMUL.FTZ R29, R2.reuse, R117 ;  /* 0x00000075021d7220 */ /* 0x040fe40000410000 */
[--C-:B------:R-:W-:Y:S01]  /*be40*/  FFMA.FTZ R117, R53, c[0x0][0x2d0], -R40.reuse ;  /* 0x0000b40035757a23 */ /* 0x100fe20000010828 */
[----:B------:R1:W-:Y:S01]  /*be50*/  MUFU.EX2 R183, R71 ;  /* 0x0000004700b77308 */ /* 0x0003e20000000800 */
[C---:B------:R-:W-:Y:S03]  /*be60*/  FMUL.FTZ R28, R2.reuse, R116 ;  /* 0x00000074021c7220 */ /* 0x040fe60000410000 */
[--C-:B--2---:R-:W-:Y:S01]  /*be70*/  FFMA.FTZ R0, R11, c[0x0][0x2d0], -R69.reuse ;  /* 0x0000b4000b007a23 */ /* 0x104fe20000010845 */
[----:B---3--:R-:W-:Y:S01]  /*be80*/  F2FP.PACK_AB R77, R229, R228 ;  /* 0x000000e4e54d723e */ /* 0x008fe200000000ff */
[----:B------:R-:W-:Y:S02]  /*be90*/  FMUL.FTZ R41, R2, R129 ;  /* 0x0000008102297220 */ /* 0x000fe40000410000 */
[--C-:B------:R-:W-:Y:S02]  /*bea0*/  FFMA.FTZ R108, R173, c[0x0][0x2d0], -R40.reuse ;  /* 0x0000b400ad6c7a23 */ /* 0x100fe40000010828 */
[----:B------:R2:W3:Y:S01]  /*beb0*/  MUFU.EX2 R239, R0 ;  /* 0x0000000000ef7308 */ /* 0x0004e20000000800 */
[----:B------:R-:W-:Y:S02]  /*bec0*/  FFMA.FTZ R109, R178, c[0x0][0x2d0], -R40 ;  /* 0x0000b400b26d7a23 */ /* 0x000fe40000010828 */
[--C-:B------:R-:W-:Y:S02]  /*bed0*/  FFMA.FTZ R114, R214, c[0x0][0x2d0], -R69.reuse ;  /* 0x0000b400d6727a23 */ /* 0x100fe40000010845 */
[--C-:B------:R-:W-:Y:S02]  /*bee0*/  FFMA.FTZ R115, R223, c[0x0][0x2d0], -R69.reuse ;  /* 0x0000b400df737a23 */ /* 0x100fe40000010845 */
[----:B----4-:R-:W-:Y:S02]  /*bef0*/  FMUL.FTZ R61, R2, R153 ;  /* 0x00000099023d7220 */ /* 0x010fe40000410000 */
[----:B------:R-:W-:Y:S01]  /*bf00*/  FMUL.FTZ R67, R3, R151 ;  /* 0x0000009703437220 */ /* 0x000fe20000410000 */
[----:B------:R4:W-:Y:S01]  /*bf10*/  MUFU.EX2 R129, R48 ;  /* 0x0000003000817308 */ /* 0x0009e20000000800 */
[--C-:B------:R-:W-:Y:S02]  /*bf20*/  FFMA.FTZ R105, R44, c[0x0][0x2d0], -R56.reuse ;  /* 0x0000b4002c697a23 */ /* 0x100fe40000010838 */
[C---:B------:R-:W-:Y:S02]  /*bf30*/  FMUL.FTZ R44, R2.reuse, R132 ;  /* 0x00000084022c7220 */ /* 0x040fe40000410000 */
[--C-:B------:R-:W-:Y:S02]  /*bf40*/  FFMA.FTZ R104, R45, c[0x0][0x2d0], -R56.reuse ;  /* 0x0000b4002d687a23 */ /* 0x100fe40000010838 */
[----:B------:R-:W-:Y:S02]  /*bf50*/  FMUL.FTZ R45, R2, R133 ;  /* 0x00000085022d7220 */ /* 0x000fe40000410000 */
[--C-:B------:R-:W-:Y:S01]  /*bf60*/  FFMA.FTZ R98, R208, c[0x0][0x2d0], -R56.reuse ;  /* 0x0000b400d0627a23 */ /* 0x100fe20000010838 */
[----:B------:R-:W-:Y:S01]  /*bf70*/  MUFU.EX2 R133, R100 ;  /* 0x0000006400857308 */ /* 0x000fe20000000800 */
[--C-:B-1----:R-:W-:Y:S02]  /*bf80*/  FFMA.FTZ R71, R218, c[0x0][0x2d0], -R69.reuse ;  /* 0x0000b400da477a23 */ /* 0x102fe40000010845 */
[----:B------:R-:W-:Y:S01]  /*bf90*/  FFMA.FTZ R116, R222, c[0x0][0x2d0], -R69 ;  /* 0x0000b400de747a23 */ /* 0x000fe20000010845 */
[----:B--2---:R-:W-:Y:S02]  /*bfa0*/  FSEL R0, R68, RZ, P0 ;  /* 0x000000ff44007208 */ /* 0x004fe40000000000 */
[----:B---3--:R-:W-:Y:S03]  /*bfb0*/  F2FP.PACK_AB R79, R245, R239 ;  /* 0x000000eff54f723e */ /* 0x008fe600000000ff */
[----:B------:R-:W-:Y:S01]  /*bfc0*/  FADD.FTZ R0, -R0, R99 ;  /* 0x0000006300007221 */ /* 0x000fe20000010100 */
[----:B------:R1:W-:Y:S01]  /*bfd0*/  MUFU.EX2 R208, R66 ;  /* 0x0000004200d07308 */ /* 0x0003e20000000800 */
[----:B------:R-:W-:Y:S02]  /*bfe0*/  FFMA.FTZ R99, R209, c[0x0][0x2d0], -R56 ;  /* 0x0000b400d1637a23 */ /* 0x000fe40000010838 */
[----:B------:R-:W-:Y:S02]  /*bff0*/  FMUL.FTZ R0, R0, c[0x0][0x2d0] ;  /* 0x0000b40000007a20 */ /* 0x000fe40000410000 */
[----:B----4-:R-:W-:Y:S01]  /*c000*/  FMUL.FTZ R48, R60, R136 ;  /* 0x000000883c307220 */ /* 0x010fe20000410000 */
[----:B------:R-:W-:Y:S04]  /*c010*/  MOV R136, R241 ;  /* 0x000000f100887202 */ /* 0x000fe80000000f00 */
[----:B------:R-:W2:Y:S10]  /*c020*/  MUFU.EX2 R0, R0 ;  /* 0x0000000000007308 */ /* 0x000eb40000000800 */
[----:B------:R-:W-:Y:S01]  /*c030*/  MUFU.EX2 R173, R99 ;  /* 0x0000006300ad7308 */ /* 0x000fe20000000800 */
[C---:B-1----:R-:W-:Y:S09]  /*c040*/  FMUL.FTZ R66, R3.reuse, R150 ;  /* 0x0000009603427220 */ /* 0x042ff20000410000 */
[----:B------:R-:W-:Y:S01]  /*c050*/  MUFU.EX2 R99, R123 ;  /* 0x0000007b00637308 */ /* 0x000fe20000000800 */
[C---:B--2---:R-:W-:Y:S02]  /*c060*/  FMUL.FTZ R10, R0.reuse, R106 ;  /* 0x0000006a000a7220 */ /* 0x044fe40000410000 */
[C---:B------:R-:W-:Y:S02]  /*c070*/  FMUL.FTZ R11, R0.reuse, R107 ;  /* 0x0000006b000b7220 */ /* 0x040fe40000410000 */
[C---:B------:R-:W-:Y:S02]  /*c080*/  FMUL.FTZ R26, R0.reuse, R90 ;  /* 0x0000005a001a7220 */ /* 0x040fe40000410000 */
[C---:B------:R-:W-:Y:S03]  /*c090*/  FMUL.FTZ R27, R0.reuse, R91 ;  /* 0x0000005b001b7220 */ /* 0x040fe60000410000 */
[----:B------:R-:W-:Y:S01]  /*c0a0*/  MUFU.EX2 R209, R156 ;  /* 0x0000009c00d17308 */ /* 0x000fe20000000800 */
[----:B------:R-:W-:Y:S01]  /*c0b0*/  LDSM.16.MT88.4 R88, [R193+0x800] ;  /* 0x00080000c158783b */ /* 0x000fe20000004200 */
[C---:B------:R-:W-:Y:S04]  /*c0c0*/  HMMA.16816.F32 R8, R76.reuse, R20, R8 ;  /* 0x000000144c08723c */ /* 0x040fe80000001808 */
[C---:B------:R-:W-:Y:S02]  /*c0d0*/  FMUL.FTZ R14, R0.reuse, R110 ;  /* 0x0000006e000e7220 */ /* 0x040fe40000410000 */
[----:B------:R-:W-:Y:S02]  /*c0e0*/  FMUL.FTZ R15, R0, R111 ;  /* 0x0000006f000f7220 */ /* 0x000fe40000410000 */
[C---:B------:R-:W-:Y:S01]  /*c0f0*/  FMUL.FTZ R20, R60.reuse, R84 ;  /* 0x000000543c147220 */ /* 0x040fe20000410000 */
[----:B------:R-:W-:Y:S03]  /*c100*/  MUFU.EX2 R181, R108 ;  /* 0x0000006c00b57308 */ /* 0x000fe60000000800 */
[----:B------:R-:W-:Y:S01]  /*c110*/  FMUL.FTZ R21, R60, R85 ;  /* 0x000000553c157220 */ /* 0x000fe20000410000 */
[-C--:B------:R-:W-:Y:S03]  /*c120*/  HMMA.16816.F32 R12, R76, R22.reuse, R12 ;  /* 0x000000164c0c723c */ /* 0x080fe6000000180c */
[----:B------:R-:W-:Y:S02]  /*c130*/  FMUL.FTZ R30, R0, R118 ;  /* 0x00000076001e7220 */ /* 0x000fe40000410000 */
[--C-:B------:R-:W-:Y:S01]  /*c140*/  FFMA.FTZ R118, R52, c[0x0][0x2d0], -R40.reuse ;  /* 0x0000b40034767a23 */ /* 0x100fe20000010828 */
[----:B------:R-:W-:Y:S01]  /*c150*/  MUFU.EX2 R169, R104 ;  /* 0x0000006800a97308 */ /* 0x000fe20000000800 */
[----:B------:R-:W1:Y:S01]  /*c160*/  LDSM.16.MT88.4 R52, [R190] ;  /* 0x00000000be34783b */ /* 0x000e620000004200 */
[C---:B------:R-:W-:Y:S04]  /*c170*/  HMMA.16816.F32 R16, R72.reuse, R22, R16 ;  /* 0x000000164810723c */ /* 0x040fe80000001810 */
[----:B------:R-:W-:Y:S02]  /*c180*/  FMUL.FTZ R31, R0, R119 ;  /* 0x00000077001f7220 */ /* 0x000fe40000410000 */
[--C-:B------:R-:W-:Y:S02]  /*c190*/  FFMA.FTZ R106, R170, c[0x0][0x2d0], -R40.reuse ;  /* 0x0000b400aa6a7a23 */ /* 0x100fe40000010828 */
[C---:B------:R-:W-:Y:S01]  /*c1a0*/  FMUL.FTZ R22, R3.reuse, R86 ;  /* 0x0000005603167220 */ /* 0x040fe20000410000 */
[----:B------:R-:W-:Y:S03]  /*c1b0*/  MUFU.EX2 R170, R101 ;  /* 0x0000006500aa7308 */ /* 0x000fe60000000800 */
[----:B------:R-:W-:Y:S02]  /*c1c0*/  FMUL.FTZ R23, R3, R87 ;  /* 0x0000005703177220 */ /* 0x000fe40000410000 */
[----:B------:R-:W-:Y:S01]  /*c1d0*/  LDSM.16.MT88.4 R84, [R189+0x800] ;  /* 0x00080000bd54783b */ /* 0x000fe20000004200 */
[C---:B------:R-:W-:Y:S02]  /*c1e0*/  FMUL.FTZ R59, R0.reuse, R147 ;  /* 0x00000093003b7220 */ /* 0x040fe40000410000 */
[----:B------:R-:W-:Y:S02]  /*c1f0*/  FMUL.FTZ R62, R0, R154 ;  /* 0x0000009a003e7220 */ /* 0x000fe40000410000 */
[-C--:B------:R-:W-:Y:S01]  /*c200*/  HMMA.16816.F32 R20, R72, R36.reuse, R20 ;  /* 0x000000244814723c */ /* 0x080fe20000001814 */
[----:B------:R-:W-:Y:S02]  /*c210*/  MUFU.EX2 R147, R102 ;  /* 0x0000006600937308 */ /* 0x000fe40000000800 */
[----:B------:R-:W-:Y:S02]  /*c220*/  FFMA.FTZ R110, R179, c[0x0][0x2d0], -R40 ;  /* 0x0000b400b36e7a23 */ /* 0x000fe40000010828 */
[----:B------:R-:W-:Y:S02]  /*c230*/  FMUL.FTZ R40, R2, R128 ;  /* 0x0000008002287220 */ /* 0x000fe40000410000 */
[C---:B------:R-:W-:Y:S01]  /*c240*/  FMUL.FTZ R42, R0.reuse, R130 ;  /* 0x00000082002a7220 */ /* 0x040fe20000410000 */
[C---:B------:R-:W-:Y:S03]  /*c250*/  HMMA.16816.F32 R24, R76.reuse, R36, R24 ;  /* 0x000000244c18723c */ /* 0x040fe60000001818 */
[----:B------:R-:W-:Y:S01]  /*c260*/  MUFU.EX2 R179, R161 ;  /* 0x000000a100b37308 */ /* 0x000fe20000000800 */
[C---:B------:R-:W-:Y:S02]  /*c270*/  FMUL.FTZ R43, R0.reuse, R131 ;  /* 0x00000083002b7220 */ /* 0x040fe40000410000 */
[----:B------:R-:W-:Y:S02]  /*c280*/  FMUL.FTZ R46, R0, R134 ;  /* 0x00000086002e7220 */ /* 0x000fe40000410000 */
[-C--:B------:R-:W-:Y:S04]  /*c290*/  HMMA.16816.F32 R28, R76, R38.reuse, R28 ;  /* 0x000000264c1c723c */ /* 0x080fe8000000181c */
[C---:B------:R-:W-:Y:S01]  /*c2a0*/  FMUL.FTZ R36, R60.reuse, R124 ;  /* 0x0000007c3c247220 */ /* 0x040fe20000410000 */
[----:B------:R2:W3:Y:S01]  /*c2b0*/  MUFU.EX2 R161, R167 ;  /* 0x000000a700a17308 */ /* 0x0004e20000000800 */
[----:B------:R-:W-:Y:S02]  /*c2c0*/  FMUL.FTZ R37, R60, R125 ;  /* 0x0000007d3c257220 */ /* 0x000fe40000410000 */
[C---:B------:R-:W-:Y:S04]  /*c2d0*/  HMMA.16816.F32 R32, R72.reuse, R38, R32 ;  /* 0x000000264820723c */ /* 0x040fe80000001820 */
[----:B------:R-:W-:Y:S02]  /*c2e0*/  FMUL.FTZ R47, R0, R135 ;  /* 0x00000087002f7220 */ /* 0x000fe40000410000 */
[--C-:B------:R-:W-:Y:S01]  /*c2f0*/  FFMA.FTZ R124, R186, c[0x0][0x2d0], -R56.reuse ;  /* 0x0000b400ba7c7a23 */ /* 0x100fe20000010838 */
[----:B------:R4:W-:Y:S01]  /*c300*/  MUFU.EX2 R134, R57 ;  /* 0x0000003900867308 */ /* 0x0009e20000000800 */
[C---:B------:R-:W-:Y:S04]  /*c310*/  FMUL.FTZ R38, R3.reuse, R126 ;  /* 0x0000007e03267220 */ /* 0x040fe80000410000 */
[----:B------:R-:W-:Y:S02]  /*c320*/  FMUL.FTZ R39, R3, R127 ;  /* 0x0000007f03277220 */ /* 0x000fe40000410000 */
[--C-:B------:R-:W-:Y:S02]  /*c330*/  FFMA.FTZ R126, R184, c[0x0][0x2d0], -R56.reuse ;  /* 0x0000b400b87e7a23 */ /* 0x100fe40000010838 */
[--C-:B------:R-:W-:Y:S01]  /*c340*/  FFMA.FTZ R125, R185, c[0x0][0x2d0], -R56.reuse ;  /* 0x0000b400b97d7a23 */ /* 0x100fe20000010838 */
[----:B------:R4:W4:Y:S01]  /*c350*/  MUFU.EX2 R127, R58 ;  /* 0x0000003a007f7308 */ /* 0x0009220000000800 */
[----:B------:R-:W-:Y:S01]  /*c360*/  FFMA.FTZ R107, R60, R238, R225 ;  /* 0x000000ee3c6b7223 */ /* 0x000fe200000100e1 */
[-C--:B-1----:R-:W-:Y:S01]  /*c370*/  HMMA.16816.F32 R36, R72, R52.reuse, R36 ;  /* 0x000000344824723c */ /* 0x082fe20000001824 */
[----:B--2---:R-:W2:Y:S02]  /*c380*/  LDL R167, [R1+0xc] ;  /* 0x00000c0001a77983 */ /* 0x004ea40000100800 */
[----:B---3--:R-:W-:Y:S01]  /*c390*/  F2FP.PACK_AB R150, R160, R161 ;  /* 0x000000a1a096723e */ /* 0x008fe200000000ff */
[--C-:B------:R-:W-:Y:S02]  /*c3a0*/  FFMA.FTZ R111, R215, c[0x0][0x2d0], -R69.reuse ;  /* 0x0000b400d76f7a23 */ /* 0x100fe40000010845 */
[--C-:B------:R-:W-:Y:S02]  /*c3b0*/  FFMA.FTZ R119, R221, c[0x0][0x2d0], -R69.reuse ;  /* 0x0000b400dd777a23 */ /* 0x100fe40000010845 */
[C---:B------:R-:W-:Y:S01]  /*c3c0*/  HMMA.16816.F32 R40, R76.reuse, R52, R40 ;  /* 0x000000344c28723c */ /* 0x040fe20000001828 */
[----:B------:R1:W-:Y:S03]  /*c3d0*/  MUFU.EX2 R128, R65 ;  /* 0x0000004100807308 */ /* 0x0003e60000000800 */
[----:B----4-:R-:W-:Y:S03]  /*c3e0*/  FMUL.FTZ R57, R2, R145 ;  /* 0x0000009102397220 */ /* 0x010fe60000410000 */
[--C-:B------:R-:W-:Y:S01]  /*c3f0*/  FFMA.FTZ R52, R82, c[0x0][0x2d0], -R56.reuse ;  /* 0x0000b40052347a23 */ /* 0x100fe20000010838 */
[-C--:B------:R-:W-:Y:S03]  /*c400*/  HMMA.16816.F32 R44, R76, R54.reuse, R44 ;  /* 0x000000364c2c723c */ /* 0x080fe6000000182c */
[----:B------:R3:W-:Y:S01]  /*c410*/  MUFU.EX2 R241, R52 ;  /* 0x0000003400f17308 */ /* 0x0007e20000000800 */
[----:B------:R-:W-:Y:S02]  /*c420*/  FFMA.FTZ R53, R83, c[0x0][0x2d0], -R56 ;  /* 0x0000b40053357a23 */ /* 0x000fe40000010838 */
[----:B------:R-:W4:Y:S01]  /*c430*/  LDSM.16.MT88.4 R80, [R192] ;  /* 0x00000000c050783b */ /* 0x000f220000004200 */
[--C-:B------:R-:W-:Y:S01]  /*c440*/  FFMA.FTZ R56, R157, c[0x0][0x2d0], -R69.reuse ;  /* 0x0000b4009d387a23 */ /* 0x100fe20000010845 */
[C---:B------:R-:W-:Y:S04]  /*c450*/  HMMA.16816.F32 R48, R72.reuse, R54, R48 ;  /* 0x000000364830723c */ /* 0x040fe80000001830 */
[----:B------:R-:W-:Y:S01]  /*c460*/  FMUL.FTZ R58, R0, R146 ;  /* 0x00000092003a7220 */ /* 0x000fe20000410000 */
[----:B------:R4:W4:Y:S02]  /*c470*/  MUFU.EX2 R184, R53 ;  /* 0x0000003500b87308 */ /* 0x0009240000000800 */
[C---:B------:R-:W-:Y:S02]  /*c480*/  FMUL.FTZ R54, R3.reuse, R142 ;  /* 0x0000008e03367220 */ /* 0x040fe40000410000 */
[----:B------:R-:W-:Y:S03]  /*c490*/  FMUL.FTZ R55, R3, R143 ;  /* 0x0000008f03377220 */ /* 0x000fe60000410000 */
[----:B-1----:R-:W-:Y:S03]  /*c4a0*/  FMUL.FTZ R65, R60, R149 ;  /* 0x000000953c417220 */ /* 0x002fe60000410000 */
[----:B------:R1:W-:Y:S01]  /*c4b0*/  MUFU.EX2 R130, R56 ;  /* 0x0000003800827308 */ /* 0x0003e20000000800 */
[--C-:B---3--:R-:W-:Y:S02]  /*c4c0*/  FFMA.FTZ R52, R158, c[0x0][0x2d0], -R69.reuse ;  /* 0x0000b4009e347a23 */ /* 0x108fe40000010845 */
[----:B------:R-:W-:Y:S07]  /*c4d0*/  FFMA.FTZ R69, R212, c[0x0][0x2d0], -R69 ;  /* 0x0000b400d4457a23 */ /* 0x000fee0000010845 */
[----:B------:R3:W3:Y:S01]  /*c4e0*/  MUFU.EX2 R131, R52 ;  /* 0x0000003400837308 */ /* 0x0006e20000000800 */
[----:B----4-:R-:W-:Y:S09]  /*c4f0*/  FMUL.FTZ R53, R60, R141 ;  /* 0x0000008d3c357220 */ /* 0x010ff20000410000 */
[----:B------:R4:W4:Y:S01]  /*c500*/  MUFU.EX2 R135, R64 ;  /* 0x0000004000877308 */ /* 0x0009220000000800 */
[----:B-1----:R-:W-:Y:S09]  /*c510*/  FMUL.FTZ R56, R2, R144 ;  /* 0x0000009002387220 */ /* 0x002ff20000410000 */
[----:B------:R1:W-:Y:S01]  /*c520*/  MUFU.EX2 R185, R63 ;  /* 0x0000003f00b97308 */ /* 0x0003e20000000800 */
[C---:B---3--:R-:W-:Y:S09]  /*c530*/  FMUL.FTZ R52, R60.reuse, R140 ;  /* 0x0000008c3c347220 */ /* 0x048ff20000410000 */
[----:B------:R3:W-:Y:S01]  /*c540*/  MUFU.EX2 R143, R103 ;  /* 0x00000067008f7308 */ /* 0x0007e20000000800 */
[-C--:B------:R-:W-:Y:S03]  /*c550*/  HMMA.16816.F32 R52, R72, R80.reuse, R52 ;  /* 0x000000504834723c */ /* 0x080fe60000001834 */
[----:B----4-:R-:W-:Y:S01]  /*c560*/  FMUL.FTZ R64, R60, R148 ;  /* 0x000000943c407220 */ /* 0x010fe20000410000 */
[----:B------:R-:W-:Y:S01]  /*c570*/  F2FP.PACK_AB R148, R180, R179 ;  /* 0x000000b3b494723e */ /* 0x000fe200000000ff */
[----:B------:R-:W-:Y:S03]  /*c580*/  FMUL.FTZ R60, R2, R152 ;  /* 0x00000098023c7220 */ /* 0x000fe60000410000 */
[C---:B------:R-:W-:Y:S01]  /*c590*/  HMMA.16816.F32 R56, R76.reuse, R80, R56 ;  /* 0x000000504c38723c */ /* 0x040fe20000001838 */
[----:B------:R4:W4:Y:S03]  /*c5a0*/  MUFU.EX2 R186, R93 ;  /* 0x0000005d00ba7308 */ /* 0x0009260000000800 */
[----:B-1----:R-:W-:Y:S07]  /*c5b0*/  FMUL.FTZ R63, R0, R155 ;  /* 0x0000009b003f7220 */ /* 0x002fee0000410000 */
[----:B------:R-:W-:Y:S01]  /*c5c0*/  MUFU.EX2 R144, R114 ;  /* 0x0000007200907308 */ /* 0x000fe20000000800 */
[-C--:B------:R-:W-:Y:S01]  /*c5d0*/  HMMA.16816.F32 R60, R76, R82.reuse, R60 ;  /* 0x000000524c3c723c */ /* 0x080fe2000000183c */
[----:B---3--:R-:W-:Y:S06]  /*c5e0*/  LDSM.16.MT88.4 R100, [R190+0x1000] ;  /* 0x00100000be64783b */ /* 0x008fec0000004200 */
[----:B------:R-:W-:Y:S01]  /*c5f0*/  F2FP.PACK_AB R76, R134, R127 ;  /* 0x0000007f864c723e */ /* 0x000fe200000000ff */
[----:B------:R-:W-:Y:S01]  /*c600*/  HMMA.16816.F32 R64, R72, R82, R64 ;  /* 0x000000524840723c */ /* 0x000fe20000001840 */
[----:B------:R1:W-:Y:S01]  /*c610*/  MUFU.EX2 R157, R115 ;  /* 0x00000073009d7308 */ /* 0x0003e20000000800 */
[----:B------:R-:W3:Y:S02]  /*c620*/  LDSM.16.MT88.4 R80, [R190+0x800] ;  /* 0x00080000be50783b */ /* 0x000ee40000004200 */
[----:B------:R-:W-:Y:S01]  /*c630*/  F2FP.PACK_AB R78, R241, R184 ;  /* 0x000000b8f14e723e */ /* 0x000fe200000000ff */
[----:B----4-:R-:W-:Y:S01]  /*c640*/  FFMA.FTZ R93, R3, R240, R227 ;  /* 0x000000f0035d7223 */ /* 0x010fe200000100e3 */
[----:B------:R-:W-:Y:S01]  /*c650*/  F2FP.PACK_AB R77, R130, R131 ;  /* 0x00000083824d723e */ /* 0x000fe200000000ff */
[----:B------:R-:W-:Y:S01]  /*c660*/  FFMA.FTZ R3, R2, R251, R226 ;  /* 0x000000fb02037223 */ /* 0x000fe200000100e2 */
[----:B------:R-:W-:Y:S01]  /*c670*/  F2FP.PACK_AB R72, R183, R129 ;  /* 0x00000081b748723e */ /* 0x000fe200000000ff */
[----:B-----5:R-:W-:Y:S02]  /*c680*/  FFMA.FTZ R2, R0, R138, R228 ;  /* 0x0000008a00027223 */ /* 0x020fe400000100e4 */
[----:B------:R-:W-:Y:S01]  /*c690*/  MUFU.EX2 R182, R106 ;  /* 0x0000006a00b67308 */ /* 0x000fe20000000800 */
        /* <DEDUP_REMOVED lines=8> */
[----:B------:R-:W-:Y:S01]  /*c720*/  FADD.FTZ R0, R137, R0 ;  /* 0x0000000089007221 */ /* 0x000fe20000010000 */
[----:B------:R-:W-:Y:S01]  /*c730*/  MUFU.EX2 R146, R105 ;  /* 0x0000006900927308 */ /* 0x000fe20000000800 */
[-C--:B------:R-:W-:Y:S01]  /*c740*/  HMMA.16816.F32 R4, R72, R84.reuse, R4 ;  /* 0x000000544804723c */ /* 0x080fe20000001804 */
[----:B-1----:R-:W-:Y:S02]  /*c750*/  LDSM.16.MT88.4 R112, [R189+0x2000] ;  /* 0x00200000bd70783b */ /* 0x002fe40000004200 */
[----:B------:R-:W-:Y:S04]  /*c760*/  FADD.FTZ R3, R230, R3 ;  /* 0x00000003e6037221 */ /* 0x000fe80000010000 */
[----:B------:R-:W-:Y:S01]  /*c770*/  FADD.FTZ R3, R233, R3 ;  /* 0x00000003e9037221 */ /* 0x000fe20000010000 */
[C---:B------:R-:W-:Y:S01]  /*c780*/  HMMA.16816.F32 R8, R76.reuse, R84, R8 ;  /* 0x000000544c08723c */ /* 0x040fe20000001808 */
[----:B------:R1:W-:Y:S03]  /*c790*/  MUFU.EX2 R132, R70 ;  /* 0x0000004600847308 */ /* 0x0003e60000000800 */
[----:B------:R-:W-:Y:S04]  /*c7a0*/  FADD.FTZ R3, R252, R3 ;  /* 0x00000003fc037221 */ /* 0x000fe80000010000 */
[-C--:B------:R-:W-:Y:S03]  /*c7b0*/  HMMA.16816.F32 R12, R76, R86.reuse, R12 ;  /* 0x000000564c0c723c */ /* 0x080fe6000000180c */
[----:B------:R4:W-:Y:S05]  /*c7c0*/  MUFU.EX2 R142, R71 ;  /* 0x00000047008e7308 */ /* 0x0009ea0000000800 */
[C---:B------:R-:W-:Y:S01]  /*c7d0*/  HMMA.16816.F32 R16, R72.reuse, R86, R16 ;  /* 0x000000564810723c */ /* 0x040fe20000001810 */
[----:B------:R-:W5:Y:S04]  /*c7e0*/  LDSM.16.MT88.4 R84, [R192+0x800] ;  /* 0x00080000c054783b */ /* 0x000f680000004200 */
[----:B------:R3:W-:Y:S03]  /*c7f0*/  MUFU.EX2 R141, R92 ;  /* 0x0000005c008d7308 */ /* 0x0007e60000000800 */
[-C--:B------:R-:W-:Y:S04]  /*c800*/  HMMA.16816.F32 R20, R72, R88.reuse, R20 ;  /* 0x000000584814723c */ /* 0x080fe80000001814 */
[----:B-1----:R-:W-:Y:S03]  /*c810*/  FADD.FTZ R70, R231, R93 ;  /* 0x0000005de7467221 */ /* 0x002fe60000010000 */
[----:B------:R-:W-:Y:S01]  /*c820*/  MUFU.EX2 R140, R94 ;  /* 0x0000005e008c7308 */ /* 0x000fe20000000800 */
[C---:B------:R-:W-:Y:S04]  /*c830*/  HMMA.16816.F32 R24, R76.reuse, R88, R24 ;  /* 0x000000584c18723c */ /* 0x040fe80000001818 */
[----:B------:R-:W-:Y:S02]  /*c840*/  FADD.FTZ R70, R235, R70 ;  /* 0x00000046eb467221 */ /* 0x000fe40000010000 */
[----:B----4-:R-:W-:Y:S02]  /*c850*/  FADD.FTZ R71, R129, R0 ;  /* 0x0000000081477221 */ /* 0x010fe40000010000 */
[-C--:B------:R-:W-:Y:S01]  /*c860*/  HMMA.16816.F32 R28, R76, R90.reuse, R28 ;  /* 0x0000005a4c1c723c */ /* 0x080fe2000000181c */
[----:B------:R-:W-:Y:S03]  /*c870*/  MUFU.EX2 R178, R162 ;  /* 0x000000a200b27308 */ /* 0x000fe60000000800 */
[----:B------:R-:W-:Y:S02]  /*c880*/  FADD.FTZ R70, R136, R70 ;  /* 0x0000004688467221 */ /* 0x000fe40000010000 */
[----:B------:R-:W-:Y:S01]  /*c890*/  LDSM.16.MT88.4 R136, [R190+0x2000] ;  /* 0x00200000be88783b */ /* 0x000fe20000004200 */
[----:B---3--:R-:W-:Y:S01]  /*c8a0*/  FADD.FTZ R92, R245, R2 ;  /* 0x00000002f55c7221 */ /* 0x008fe20000010000 */
[C---:B------:R-:W-:Y:S03]  /*c8b0*/  HMMA.16816.F32 R32, R72.reuse, R90, R32 ;  /* 0x0000005a4820723c */ /* 0x040fe60000001820 */
[----:B------:R-:W-:Y:S01]  /*c8c0*/  MUFU.EX2 R176, R110 ;  /* 0x0000006e00b07308 */ /* 0x000fe20000000800 */
[----:B------:R-:W-:Y:S02]  /*c8d0*/  FADD.FTZ R2, R127, R3 ;  /* 0x000000037f027221 */ /* 0x000fe40000010000 */
[----:B------:R-:W1:Y:S01]  /*c8e0*/  LDSM.16.MT88.4 R88, [R189+0x1000] ;  /* 0x00100000bd58783b */ /* 0x000e620000004200 */
[----:B------:R-:W-:Y:S01]  /*c8f0*/  FADD.FTZ R0, R131, R92 ;  /* 0x0000005c83007221 */ /* 0x000fe20000010000 */
[-C--:B------:R-:W-:Y:S04]  /*c900*/  HMMA.16816.F32 R36, R72, R80.reuse, R36 ;  /* 0x000000504824723c */ /* 0x080fe80000001824 */
[----:B------:R-:W-:Y:S01]  /*c910*/  FADD.FTZ R2, R134, R2 ;  /* 0x0000000286027221 */ /* 0x000fe20000010000 */
[----:B------:R-:W-:Y:S01]  /*c920*/  MUFU.EX2 R177, R109 ;  /* 0x0000006d00b17308 */ /* 0x000fe20000000800 */
[----:B------:R-:W-:Y:S02]  /*c930*/  FADD.FTZ R0, R130, R0 ;  /* 0x0000000082007221 */ /* 0x000fe40000010000 */
[C---:B------:R-:W-:Y:S04]  /*c940*/  HMMA.16816.F32 R40, R76.reuse, R80, R40 ;  /* 0x000000504c28723c */ /* 0x040fe80000001828 */
[----:B------:R-:W-:Y:S02]  /*c950*/  FADD.FTZ R70, R128, R70 ;  /* 0x0000004680467221 */ /* 0x000fe40000010000 */
[----:B------:R-:W-:Y:S01]  /*c960*/  FADD.FTZ R0, R187, R0 ;  /* 0x00000000bb007221 */ /* 0x000fe20000010000 */
[----:B------:R-:W-:Y:S01]  /*c970*/  MUFU.EX2 R163, R117 ;  /* 0x0000007500a37308 */ /* 0x000fe20000000800 */
[-C--:B------:R-:W-:Y:S04]  /*c980*/  HMMA.16816.F32 R44, R76, R82.reuse, R44 ;  /* 0x000000524c2c723c */ /* 0x080fe8000000182c */
[----:B------:R-:W-:Y:S02]  /*c990*/  FADD.FTZ R0, R208, R0 ;  /* 0x00000000d0007221 */ /* 0x000fe40000010000 */
[----:B------:R-:W-:Y:S02]  /*c9a0*/  FADD.FTZ R3, R135, R70 ;  /* 0x0000004687037221 */ /* 0x000fe40000010000 */
[C---:B------:R-:W-:Y:S01]  /*c9b0*/  HMMA.16816.F32 R48, R72.reuse, R82, R48 ;  /* 0x000000524830723c */ /* 0x040fe20000001830 */
[----:B------:R-:W3:Y:S01]  /*c9c0*/  LDSM.16.MT88.4 R80, [R193+0x1000] ;  /* 0x00100000c150783b */ /* 0x000ee20000004200 */
[----:B------:R-:W4:Y:S02]  /*c9d0*/  MUFU.EX2 R162, R118 ;  /* 0x0000007600a27308 */ /* 0x000f240000000800 */
[----:B------:R-:W-:Y:S02]  /*c9e0*/  FADD.FTZ R2, R184, R2 ;  /* 0x00000002b8027221 */ /* 0x000fe40000010000 */
[----:B------:R-:W-:Y:S02]  /*c9f0*/  FADD.FTZ R3, R185, R3 ;  /* 0x00000003b9037221 */ /* 0x000fe40000010000 */
[-C--:B-----5:R-:W-:Y:S04]  /*ca00*/  HMMA.16816.F32 R52, R72, R84.reuse, R52 ;  /* 0x000000544834723c */ /* 0x0a0fe80000001834 */
[----:B------:R-:W5:Y:S01]  /*ca10*/  MUFU.EX2 R158, R166 ;  /* 0x000000a6009e7308 */ /* 0x000f620000000800 */
[----:B------:R-:W-:Y:S02]  /*ca20*/  FADD.FTZ R2, R241, R2 ;  /* 0x00000002f1027221 */ /* 0x000fe40000010000 */
[----:B------:R-:W-:Y:S01]  /*ca30*/  FADD.FTZ R3, R246, R3 ;  /* 0x00000003f6037221 */ /* 0x000fe20000010000 */
[C---:B------:R-:W-:Y:S06]  /*ca40*/  HMMA.16816.F32 R56, R76.reuse, R84, R56 ;  /* 0x000000544c38723c */ /* 0x040fec0000001838 */
[----:B------:R-:W-:Y:S02]  /*ca50*/  MUFU.EX2 R175, R98 ;  /* 0x0000006200af7308 */ /* 0x000fe40000000800 */
[-C--:B------:R-:W-:Y:S04]  /*ca60*/  HMMA.16816.F32 R60, R76, R86.reuse, R60 ;  /* 0x000000564c3c723c */ /* 0x080fe8000000183c */
[----:B----4-:R-:W-:Y:S03]  /*ca70*/  F2FP.PACK_AB R149, R162, R163 ;  /* 0x000000a3a295723e */ /* 0x010fe600000000ff */
[----:B------:R-:W-:Y:S01]  /*ca80*/  F2FP.PACK_AB R76, R143, R133 ;  /* 0x000000858f4c723e */ /* 0x000fe200000000ff */
[----:B------:R-:W-:Y:S01]  /*ca90*/  HMMA.16816.F32 R64, R72, R86, R64 ;  /* 0x000000564840723c */ /* 0x000fe20000001840 */
[----:B------:R-:W4:Y:S01]  /*caa0*/  LDSM.16.MT88.4 R84, [R192+0x1000] ;  /* 0x00100000c054783b */ /* 0x000f220000004200 */
        /* <DEDUP_REMOVED lines=9> */
[----:B-----5:R-:W-:Y:S03]  /*cb40*/  F2FP.PACK_AB R151, R158, R159 ;  /* 0x0000009f9e97723e */ /* 0x020fe600000000ff */
[-C--:B-1----:R-:W-:Y:S01]  /*cb50*/  HMMA.16816.F32 R4, R72, R88.reuse, R4 ;  /* 0x000000584804723c */ /* 0x082fe20000001804 */
[----:B------:R-:W1:Y:S07]  /*cb60*/  MUFU.EX2 R98, R124 ;  /* 0x0000007c00627308 */ /* 0x000e6e0000000800 */
[C---:B------:R-:W-:Y:S03]  /*cb70*/  HMMA.16816.F32 R8, R76.reuse, R88, R8 ;  /* 0x000000584c08723c */ /* 0x040fe60000001808 */
[----:B------:R-:W-:Y:S05]  /*cb80*/  MUFU.EX2 R94, R125 ;  /* 0x0000007d005e7308 */ /* 0x000fea0000000800 */
[-C--:B------:R-:W-:Y:S05]  /*cb90*/  HMMA.16816.F32 R12, R76, R90.reuse, R12 ;  /* 0x0000005a4c0c723c */ /* 0x080fea000000180c */
[----:B------:R-:W5:Y:S03]  /*cba0*/  MUFU.EX2 R93, R126 ;  /* 0x0000007e005d7308 */ /* 0x000f660000000800 */
[C---:B------:R-:W-:Y:S01]  /*cbb0*/  HMMA.16816.F32 R16, R72.reuse, R90, R16 ;  /* 0x0000005a4810723c */ /* 0x040fe20000001810 */
[----:B------:R-:W-:Y:S03]  /*cbc0*/  LDSM.16.MT88.4 R88, [R193+0x1800] ;  /* 0x00180000c158783b */ /* 0x000fe60000004200 */
[----:B-1----:R-:W-:Y:S02]  /*cbd0*/  F2FP.PACK_AB R152, R98, R99 ;  /* 0x000000636298723e */ /* 0x002fe400000000ff */
[C---:B--2---:R-:W-:Y:S02]  /*cbe0*/  ISETP.GT.AND P0, PT, R206.reuse, R167, PT ;  /* 0x000000a7ce00720c */ /* 0x044fe40003f04270 */
[-C--:B---3--:R-:W-:Y:S04]  /*cbf0*/  HMMA.16816.F32 R20, R72, R80.reuse, R20 ;  /* 0x000000504814723c */ /* 0x088fe80000001814 */
[----:B------:R-:W-:Y:S04]  /*cc00*/  IADD3 R206, R206, -0x1, RZ ;  /* 0xffffffffcece7810 */ /* 0x000fe80007ffe0ff */
[C---:B------:R-:W-:Y:S04]  /*cc10*/  HMMA.16816.F32 R24, R76.reuse, R80, R24 ;  /* 0x000000504c18723c */ /* 0x040fe80000001818 */
[----:B-----5:R-:W-:Y:S04]  /*cc20*/  F2FP.PACK_AB R154, R93, R94 ;  /* 0x0000005e5d9a723e */ /* 0x020fe800000000ff */
        /* <DEDUP_REMOVED lines=23> */
[----:B------:R-:W-:Y:S07]  /*cda0*/  MUFU.EX2 R81, R121 ;  /* 0x0000007900517308 */ /* 0x000fee0000000800 */
[-C--:B------:R-:W-:Y:S03]  /*cdb0*/  HMMA.16816.F32 R12, R76, R82.reuse, R12 ;  /* 0x000000524c0c723c */ /* 0x080fe6000000180c */
[----:B------:R-:W1:Y:S05]  /*cdc0*/  MUFU.EX2 R80, R69 ;  /* 0x0000004500507308 */ /* 0x000e6a0000000800 */
[C---:B------:R-:W-:Y:S05]  /*cdd0*/  HMMA.16816.F32 R16, R72.reuse, R82, R16 ;  /* 0x000000524810723c */ /* 0x040fea0000001810 */
[----:B------:R4:W-:Y:S03]  /*cde0*/  MUFU.EX2 R82, R120 ;  /* 0x0000007800527308 */ /* 0x0009e60000000800 */
[-C--:B------:R-:W-:Y:S07]  /*cdf0*/  HMMA.16816.F32 R20, R72, R88.reuse, R20 ;  /* 0x000000584814723c */ /* 0x080fee0000001814 */
[----:B------:R-:W5:Y:S01]  /*ce00*/  MUFU.EX2 R83, R119 ;  /* 0x0000007700537308 */ /* 0x000f620000000800 */
[C---:B------:R-:W-:Y:S04]  /*ce10*/  HMMA.16816.F32 R24, R76.reuse, R88, R24 ;  /* 0x000000584c18723c */ /* 0x040fe80000001818 */
[----:B-1----:R-:W-:Y:S01]  /*ce20*/  F2FP.PACK_AB R155, R80, R81 ;  /* 0x00000051509b723e */ /* 0x002fe200000000ff */
[----:B------:R-:W-:Y:S03]  /*ce30*/  FADD.FTZ R69, R183, R71 ;  /* 0x00000047b7457221 */ /* 0x000fe60000010000 */
[-C--:B------:R-:W-:Y:S04]  /*ce40*/  HMMA.16816.F32 R28, R76, R90.reuse, R28 ;  /* 0x0000005a4c1c723c */ /* 0x080fe8000000181c */
[----:B------:R-:W-:Y:S01]  /*ce50*/  FADD.FTZ R69, R186, R69 ;  /* 0x00000045ba457221 */ /* 0x000fe20000010000 */
[----:B----4-:R-:W1:Y:S03]  /*ce60*/  LDSM.16.MT88.4 R120, [R193+0x2000] ;  /* 0x00200000c178783b */ /* 0x010e660000004200 */
[C---:B------:R-:W-:Y:S04]  /*ce70*/  HMMA.16816.F32 R32, R72.reuse, R90, R32 ;  /* 0x0000005a4820723c */ /* 0x040fe80000001820 */
[----:B-----5:R-:W-:Y:S04]  /*ce80*/  F2FP.PACK_AB R153, R82, R83 ;  /* 0x000000535299723e */ /* 0x020fe800000000ff */
        /* <DEDUP_REMOVED lines=9> */
[----:B------:R-:W2:Y:S07]  /*cf20*/  LDSM.16.MT88.4 R4, [R192+0x2000] ;  /* 0x00200000c004783b */ /* 0x000eae0000004200 */
        /* <DEDUP_REMOVED lines=51> */
[----:B------:R-:W-:Y:S01]  /*d260*/  FADD.FTZ R5, R83, R5 ;  /* 0x0000000553057221 */ /* 0x000fe20000010000 */
[-C--:B------:R-:W-:Y:S01]  /*d270*/  MOV R61, R68.reuse ;  /* 0x00000044003d7202 */ /* 0x080fe20000000f00 */
[----:B------:R-:W-:Y:S01]  /*d280*/  FADD.FTZ R4, R180, R3 ;  /* 0x00000003b4047221 */ /* 0x000fe20000010000 */
[----:B------:R-:W-:Y:S01]  /*d290*/  MOV R99, R68 ;  /* 0x0000004400637202 */ /* 0x000fe20000000f00 */
[----:B------:R-:W-:Y:S04]  /*d2a0*/  FADD.FTZ R3, R162, R2 ;  /* 0x00000002a2037221 */ /* 0x000fe80000010000 */
        /* <DEDUP_REMOVED lines=8> */
[----:B------:R-:W-:Y:S01]  /*d330*/  MOV R94, R96 ;  /* 0x00000060005e7202 */ /* 0x000fe20000000f00 */
[----:B------:R-:W-:Y:S01]  /*d340*/  FADD.FTZ R238, R160, R4 ;  /* 0x00000004a0ee7221 */ /* 0x000fe20000010000 */
[----:B------:R1:W-:Y:S01]  /*d350*/  STL [R1], R0 ;  /* 0x0000000001007387 */ /* 0x0003e20000100800 */
[----:B------:R-:W-:Y:S02]  /*d360*/  FADD.FTZ R240, R158, R3 ;  /* 0x000000039ef07221 */ /* 0x000fe40000010000 */
[----:B------:R-:W-:Y:S01]  /*d370*/  FADD.FTZ R251, R93, R2 ;  /* 0x000000025dfb7221 */ /* 0x000fe20000010000 */
[----:B------:R-:W-:Y:S01]  /*d380*/  MOV R93, R97 ;  /* 0x00000061005d7202 */ /* 0x000fe20000000f00 */
[----:B-1----:R-:W-:-:S05]  /*d390*/  @P0 BRA `(.L_x_2598) ;  /* 0xffffaf6000000947 */ /* 0x002fca000383ffff */
.L_x_2567:
        /* <DEDUP_REMOVED lines=22> */
.L_x_2601:
[----:B------:R-:W-:-:S04]  /*d500*/  MOV R3, 0x1 ;  /* 0x0000000100037802 */ /* 0x000fc80000000f00 */
[----:B------:R-:W-:-:S13]  /*d510*/  ISETP.NE.AND P0, PT, R3, c[0x0][0x32c], PT ;  /* 0x0000cb0003007a0c */ /* 0x000fda0003f05270 */
[----:B------:R-:W-:-:S05]  /*d520*/  @P0 IMAD.HI.U32 R3, R0, c[0x0][0x330], RZ ;  /* 0x0000cc0000030a27 */ /* 0x000fca00078e00ff */
[----:B------:R-:W-:Y:S02]  /*d530*/  @P0 SHF.R.U32.HI R0, RZ, c[0x0][0x334], R3 ;  /* 0x0000cd00ff000a19 */ /* 0x000fe40000011603 */
.L_x_2602:
[----:B------:R-:W-:Y:S05]  /*d540*/  BSYNC B0 ;  /* 0x0000000000007941 */ /* 0x000fea0003800000 */
.L_x_2600:
[----:B------:R-:W-:-:S05]  /*d550*/  IMAD R0, R0, c[0x0][0x32c], RZ ;  /* 0x0000cb0000007a24 */ /* 0x000fca00078e02ff */
[----:B------:R-:W-:-:S03]  /*d560*/  IMNMX R2, R2, R0, !PT ;  /* 0x0000000002027217 */ /* 0x000fc60007800200 */
.L_x_2599:
        /* <DEDUP_REMOVED lines=12> */
.L_x_2614:
        /* <DEDUP_REMOVED lines=33> */
[C---:B------:R-:W-:Y:S04]  /*d840*/  IMAD.WIDE.U32 R2, R211.reuse, c[0x0][0x218], R2 ;  /* 0x00008600d3027a25 */ /* 0x040fe800078e0002 */
        /* <DEDUP_REMOVED lines=8> */
.L_x_2748:
        /* <DEDUP_REMOVED lines=23> */
.L_x_2749:
[----:B------:R-:W-:Y:S02]  /*da40*/  ISETP.GE.AND P1, PT, R205, c[0x0][0x1d4], PT ;  /* 0x00007500cd007a0c */ /* 0x000fe40003f26270 */
[----:B--2---:R-:W-:Y:S05]  /*da50*/  IADD3 R2, P0, R4, R20, RZ ;  /* 0x0000001404027210 */ /* 0x004fea0007f1e0ff */
[----:B-1----:R-:W-:Y:S06]  /*da60*/  IMAD.X R3, R5, 0x1, R6, P0 ;  /* 0x0000000105037824 */ /* 0x002fec00000e0606 */
[----:B------:R-:W-:Y:S01]  /*da70*/  @!PT LDS RZ, [RZ] ;  /* 0x00000000fffff984 */ /* 0x000fe20000000800 */
[----:B------:R-:W-:Y:S01]  /*da80*/  @!PT LDS RZ, [RZ] ;  /* 0x00000000fffff984 */ /* 0x000fe20000000800 */
[----:B------:R-:W-:Y:S01]  /*da90*/  @!PT LDS RZ, [RZ] ;  /* 0x00000000fffff984 */ /* 0x000fe20000000800 */
[----:B------:R1:W-:Y:S02]  /*daa0*/  LDGSTS.E.BYPASS.LTC128B.128 [R207+0x2100], [R2.64], !P1 ;  /* 0x0210000002cf7fae */ /* 0x0003e4000c901d46 */
.L_x_2605:
[----:B-1-34-:R-:W-:Y:S05]  /*dab0*/  BSYNC B0 ;  /* 0x0000000000007941 */ /* 0x01afea0003800000 */
.L_x_2604:
        /* <DEDUP_REMOVED lines=118> */
[--C-:B------:R-:W-:Y:S01]  /*e220*/  IMAD.MOV.U32 R2, RZ, RZ, R3.reuse ;  /* 0x000000ffff027224 */ /* 0x100fe200078e0003 */
[----:B------:R-:W-:Y:S05]  /*e230*/  @P2 SHF.R.U32.HI R2, RZ, c[0x0][0x2c0], R92 ;  /* 0x0000b000ff022a19 */ /* 0x000fea000001165c */
[C---:B----4-:R-:W-:Y:S04]  /*e240*/  @!P1 IADD3 R92, P0, R2.reuse, R212, RZ ;  /* 0x000000d4025c9210 */ /* 0x050fe80007f1e0ff */
[----:B-----5:R-:W-:Y:S01]  /*e250*/  @!P1 LEA.HI.X.SX32 R95, R2, R94, 0x1, P0 ;  /* 0x0000005e025f9211 */ /* 0x020fe200000f0eff */
        /* <DEDUP_REMOVED lines=21> */
.L_x_2750:
        /* <DEDUP_REMOVED lines=23> */
.L_x_2751:
[----:B------:R-:W-:Y:S02]  /*e520*/  ISETP.GE.AND P1, PT, R205, c[0x0][0x1d4], PT ;  /* 0x00007500cd007a0c */ /* 0x000fe40003f26270 */
[----:B--2---:R-:W-:Y:S05]  /*e530*/  IADD3 R2, P0, R92, R163, RZ ;  /* 0x000000a35c027210 */ /* 0x004fea0007f1e0ff */
[----:B-1----:R-:W-:Y:S06]  /*e540*/  IMAD.X R3, R94, 0x1, R95, P0 ;  /* 0x000000015e037824 */ /* 0x002fec00000e065f */
[----:B------:R-:W-:Y:S01]  /*e550*/  @!PT LDS RZ, [RZ] ;  /* 0x00000000fffff984 */ /* 0x000fe20000000800 */
[----:B------:R-:W-:Y:S01]  /*e560*/  @!PT LDS RZ, [RZ] ;  /* 0x00000000fffff984 */ /* 0x000fe20000000800 */
[----:B------:R-:W-:Y:S01]  /*e570*/  @!PT LDS RZ, [RZ] ;  /* 0x00000000fffff984 */ /* 0x000fe20000000800 */
[----:B------:R1:W-:Y:S02]  /*e580*/  LDGSTS.E.BYPASS.LTC128B.128 [R207+0x4900], [R2.64], !P1 ;  /* 0x0490000002cf7fae */ /* 0x0003e4000c901d46 */
.L_x_2609:
[----:B------:R-:W-:Y:S05]  /*e590*/  BSYNC B0 ;  /* 0x0000000000007941 */ /* 0x000fea0003800000 */
.L_x_2608:
        /* <DEDUP_REMOVED lines=83> */
.L_x_2752:
[----:B--2---:R-:W-:Y:S01]  /*ead0*/  FMNMX.FTZ R97, R92, R2, !PT ;  /* 0x000000025c617209 */ /* 0x004fe20007810000 */
[----:B------:R-:W-:-:S05]  /*eae0*/  BRA.DIV ~URZ, `(.L_x_2613) ;  /* 0x0000e8227f007947 */ /* 0x000fca000b800000 */
[----:B------:R-:W-:Y:S04]  /*eaf0*/  SHFL.BFLY PT, R3, R94, 0x2, 0x1f ;  /* 0x0c401f005e037f89 */ /* 0x000fe800000e0000 */
[----:B------:R-:W-:Y:S04]  /*eb00*/  SHFL.BFLY PT, R2, R95, 0x2, 0x1f ;  /* 0x0c401f005f027f89 */ /* 0x000fe800000e0000 */
[----:B-1----:R-:W1:Y:S02]  /*eb10*/  SHFL.BFLY PT, R92, R156, 0x2, 0x1f ;  /* 0x0c401f009c5c7f89 */ /* 0x002e6400000e0000 */
[----:B-1----:R-:W-:Y:S02]  /*eb20*/  FMNMX.FTZ R92, R156, R92, !PT ;  /* 0x0000005c9c5c7209 */ /* 0x002fe40007810000 */
[----:B------:R-:W-:Y:S02]  /*eb30*/  FMNMX.FTZ R3, R94, R3, !PT ;  /* 0x000000035e037209 */ /* 0x000fe40007810000 */
[----:B------:R-:W1:Y:S01]  /*eb40*/  SHFL.BFLY PT, R94, R97, 0x1, 0x1f ;  /* 0x0c201f00615e7f89 */ /* 0x000e6200000e0000 */
[----:B------:R-:W-:Y:S03]  /*eb50*/  FMNMX.FTZ R95, R95, R2, !PT ;  /* 0x000000025f5f7209 */ /* 0x000fe60007810000 */
[----:B------:R-:W2:Y:S04]  /*eb60*/  SHFL.BFLY PT, R96, R3, 0x1, 0x1f ;  /* 0x0c201f0003607f89 */ /* 0x000ea800000e0000 */
[----:B------:R-:W3:Y:S04]  /*eb70*/  SHFL.BFLY PT, R157, R95, 0x1, 0x1f ;  /* 0x0c201f005f9d7f89 */ /* 0x000ee800000e0000 */
[----:B------:R4:W4:Y:S01]  /*eb80*/  SHFL.BFLY PT, R2, R92, 0x1, 0x1f ;  /* 0x0c201f005c027f89 */ /* 0x00092200000e0000 */
[----:B-1----:R-:W-:Y:S02]  /*eb90*/  FMNMX.FTZ R97, R97, R94, !PT ;  /* 0x0000005e61617209 */ /* 0x002fe40007810000 */
[----:B--2---:R-:W-:Y:S02]  /*eba0*/  FMNMX.FTZ R96, R3, R96, !PT ;  /* 0x0000006003607209 */ /* 0x004fe40007810000 */
[----:B---3--:R-:W-:Y:S02]  /*ebb0*/  FMNMX.FTZ R95, R95, R157, !PT ;  /* 0x0000009d5f5f7209 */ /* 0x008fe40007810000 */
.L_x_2753:
[C---:B------:R-:W-:Y:S01]  /*ebc0*/  FADD.FTZ R0, -R97.reuse, R0 ;  /* 0x0000000061007221 */ /* 0x040fe20000010100 */
[----:B------:R-:W2:Y:S01]  /*ebd0*/  LDL.LU R250, [R1] ;  /* 0x0000000001fa7983 */ /* 0x000ea20000300800 */
[----:B------:R-:W-:Y:S01]  /*ebe0*/  FMUL.FTZ R160, R97, c[0x0][0x2d0] ;  /* 0x0000b40061a07a20 */ /* 0x000fe20000410000 */
[----:B------:R-:W-:Y:S01]  /*ebf0*/  WARPSYNC 0xffffffff ;  /* 0xffffffff00007948 */ /* 0x000fe20003800000 */
[----:B------:R-:W-:Y:S01]  /*ec00*/  FMUL.FTZ R0, R0, c[0x0][0x2d0] ;  /* 0x0000b40000007a20 */ /* 0x000fe20000410000 */
[----:B------:R-:W1:Y:S01]  /*ec10*/  LDSM.16.MT88.4 R156, [R189] ;  /* 0x00000000bd9c783b */ /* 0x000e620000004200 */
[--C-:B------:R-:W-:Y:S01]  /*ec20*/  FFMA.FTZ R177, R68, c[0x0][0x2d0], -R160.reuse ;  /* 0x0000b40044b17a23 */ /* 0x100fe200000108a0 */
[----:B----4-:R-:W-:Y:S01]  /*ec30*/  FMNMX.FTZ R2, R2, R92, !PT ;  /* 0x0000005c02027209 */ /* 0x010fe20007810000 */
[----:B------:R3:W-:Y:S01]  /*ec40*/  MUFU.EX2 R3, R0 ;  /* 0x0000000000037308 */ /* 0x0007e20000000800 */
[----:B------:R-:W-:Y:S01]  /*ec50*/  FMUL.FTZ R164, R96, c[0x0][0x2d0] ;  /* 0x0000b40060a47a20 */ /* 0x000fe20000410000 */
[C---:B------:R-:W-:Y:S01]  /*ec60*/  ISETP.GT.AND P0, PT, R206.reuse, R249, PT ;  /* 0x000000f9ce00720c */ /* 0x040fe20003f04270 */
[--C-:B------:R-:W-:Y:S01]  /*ec70*/  FFMA.FTZ R176, R69, c[0x0][0x2d0], -R160.reuse ;  /* 0x0000b40045b07a23 */ /* 0x100fe200000108a0 */
[----:B------:R-:W-:Y:S01]  /*ec80*/  IADD3 R206, R206, -0x1, RZ ;  /* 0xffffffffcece7810 */ /* 0x000fe20007ffe0ff */
[--C-:B------:R-:W-:Y:S02]  /*ec90*/  FFMA.FTZ R183, R80, c[0x0][0x2d0], -R160.reuse ;  /* 0x0000b40050b77a23 */ /* 0x100fe400000108a0 */
[----:B------:R-:W-:Y:S02]  /*eca0*/  FFMA.FTZ R184, R81, c[0x0][0x2d0], -R160 ;  /* 0x0000b40051b87a23 */ /* 0x000fe400000108a0 */
[--C-:B------:R-:W-:Y:S01]  /*ecb0*/  FFMA.FTZ R174, R70, c[0x0][0x2d0], -R164.reuse ;  /* 0x0000b40046ae7a23 */ /* 0x100fe200000108a4 */
[----:B------:R-:W-:Y:S01]  /*ecc0*/  MUFU.EX2 R177, R177 ;  /* 0x000000b100b17308 */ /* 0x000fe20000000800 */
[--C-:B------:R-:W-:Y:S02]  /*ecd0*/  FFMA.FTZ R175, R71, c[0x0][0x2d0], -R164.reuse ;  /* 0x0000b40047af7a23 */ /* 0x100fe400000108a4 */
[----:B------:R-:W-:Y:S01]  /*ece0*/  LDSM.16.MT88.4 R68, [R190] ;  /* 0x00000000be44783b */ /* 0x000fe20000004200 */
[--C-:B------:R-:W-:Y:S02]  /*ecf0*/  FFMA.FTZ R182, R82, c[0x0][0x2d0], -R164.reuse ;  /* 0x0000b40052b67a23 */ /* 0x100fe400000108a4 */
[----:B------:R-:W-:Y:S02]  /*ed00*/  FMUL.FTZ R92, R2, c[0x0][0x2d0] ;  /* 0x0000b400025c7a20 */ /* 0x000fe40000410000 */
[--C-:B------:R-:W-:Y:S02]  /*ed10*/  FFMA.FTZ R6, R6, c[0x0][0x2d0], -R164.reuse ;  /* 0x0000b40006067a23 */ /* 0x100fe400000108a4 */
[----:B------:R-:W-:Y:S01]  /*ed20*/  MUFU.EX2 R176, R176 ;  /* 0x000000b000b07308 */ /* 0x000fe20000000800 */
[----:B------:R-:W-:Y:S02]  /*ed30*/  FFMA.FTZ R7, R7, c[0x0][0x2d0], -R164 ;  /* 0x0000b40007077a23 */ /* 0x000fe400000108a4 */
[--C-:B------:R-:W-:Y:S02]  /*ed40*/  FFMA.FTZ R181, R52, c[0x0][0x2d0], -R160.reuse ;  /* 0x0000b40034b57a23 */ /* 0x100fe400000108a0 */
[----:B---3--:R-:W-:Y:S02]  /*ed50*/  FADD.FTZ R0, -R96, R93 ;  /* 0x0000005d60007221 */ /* 0x008fe40000010100 */
[--C-:B------:R-:W-:Y:S02]  /*ed60*/  FFMA.FTZ R179, R64, c[0x0][0x2d0], -R160.reuse ;  /* 0x0000b40040b37a23 */ /* 0x100fe400000108a0 */
[----:B------:R-:W-:Y:S01]  /*ed70*/  FMUL.FTZ R0, R0, c[0x0][0x2d0] ;  /* 0x0000b40000007a20 */ /* 0x000fe20000410000 */
[----:B------:R-:W-:Y:S01]  /*ed80*/  MUFU.EX2 R187, R6 ;  /* 0x0000000600bb7308 */ /* 0x000fe20000000800 */
[----:B------:R-:W-:Y:S02]  /*ed90*/  FFMA.FTZ R178, R65, c[0x0][0x2d0], -R160 ;  /* 0x0000b40041b27a23 */ /* 0x000fe400000108a0 */
[----:B------:R-:W-:Y:S02]  /*eda0*/  FFMA.FTZ R172, R54, c[0x0][0x2d0], -R164 ;  /* 0x0000b40036ac7a23 */ /* 0x000fe400000108a4 */
[----:B------:R-:W-:Y:S02]  /*edb0*/  FFMA.FTZ R26, R26, c[0x0][0x2d0], -R92 ;  /* 0x0000b4001a1a7a23 */ /* 0x000fe4000001085c */
        /* <DEDUP_REMOVED lines=11> */
[--C-:B------:R-:W-:Y:S05]  /*ee70*/  FFMA.FTZ R180, R53, c[0x0][0x2d0], -R160.reuse ;  /* 0x0000b40035b47a23 */ /* 0x100fea00000108a0 */
[----:B------:R-:W-:Y:S01]  /*ee80*/  MUFU.EX2 R214, R7 ;  /* 0x0000000700d67308 */ /* 0x000fe20000000800 */
[--C-:B---3--:R-:W-:Y:S09]  /*ee90*/  FFMA.FTZ R0, R4, c[0x0][0x2d0], -R160.reuse ;  /* 0x0000b40004007a23 */ /* 0x108ff200000108a0 */
[----:B------:R3:W-:Y:S10]  /*eea0*/  MUFU.EX2 R185, R0 ;  /* 0x0000000000b97308 */ /* 0x0007f40000000800 */
[----:B------:R-:W-:Y:S10]  /*eeb0*/  MUFU.EX2 R212, R26 ;  /* 0x0000001a00d47308 */ /* 0x000ff40000000800 */
[----:B------:R-:W-:Y:S01]  /*eec0*/  MUFU.EX2 R223, R170 ;  /* 0x000000aa00df7308 */ /* 0x000fe20000000800 */
[--C-:B---3--:R-:W-:Y:S09]  /*eed0*/  FFMA.FTZ R0, R16, c[0x0][0x2d0], -R160.reuse ;  /* 0x0000b40010007a23 */ /* 0x108ff200000108a0 */
[----:B------:R3:W-:Y:S10]  /*eee0*/  MUFU.EX2 R216, R0 ;  /* 0x0000000000d87308 */ /* 0x0007f40000000800 */
[----:B------:R-:W-:Y:S10]  /*eef0*/  MUFU.EX2 R227, R169 ;  /* 0x000000a900e37308 */ /* 0x000ff40000000800 */
[----:B------:R-:W-:Y:S01]  /*ef00*/  MUFU.EX2 R235, R168 ;  /* 0x000000a800eb7308 */ /* 0x000fe20000000800 */
[----:B---3--:R-:W-:Y:S09]  /*ef10*/  FFMA.FTZ R0, R17, c[0x0][0x2d0], -R160 ;  /* 0x0000b40011007a23 */ /* 0x008ff200000108a0 */
        /* <DEDUP_REMOVED lines=11> */
[C---:B---3--:R-:W-:Y:S02]  /*efd0*/  FADD.FTZ R0, -R95.reuse, R98 ;  /* 0x000000625f007221 */ /* 0x048fe40000010100 */
[----:B------:R-:W-:Y:S02]  /*efe0*/  FMUL.FTZ R98, R95, c[0x0][0x2d0] ;  /* 0x0000b4005f627a20 */ /* 0x000fe40000410000 */
[----:B------:R-:W-:Y:S02]  /*eff0*/  FMUL.FTZ R0, R0, c[0x0][0x2d0] ;  /* 0x0000b40000007a20 */ /* 0x000fe40000410000 */
[--C-:B------:R-:W-:Y:S03]  /*f000*/  FFMA.FTZ R4, R8, c[0x0][0x2d0], -R98.reuse ;  /* 0x0000b40008047a23 */ /* 0x100fe60000010862 */
[----:B------:R-:W-:Y:S01]  /*f010*/  MUFU.EX2 R170, R172 ;  /* 0x000000ac00aa7308 */ /* 0x000fe20000000800 */
[--C-:B------:R-:W-:Y:S09]  /*f020*/  FFMA.FTZ R5, R9, c[0x0][0x2d0], -R98.reuse ;  /* 0x0000b40009057a23 */ /* 0x100ff20000010862 */
[----:B------:R3:W4:Y:S10]  /*f030*/  MUFU.EX2 R93, R0 ;  /* 0x00000000005d7308 */ /* 0x0007340000000800 */
[----:B------:R5:W-:Y:S10]  /*f040*/  MUFU.EX2 R186, R4 ;  /* 0x0000000400ba7308 */ /* 0x000bf40000000800 */
[----:B------:R1:W1:Y:S01]  /*f050*/  MUFU.EX2 R210, R5 ;  /* 0x0000000500d27308 */ /* 0x0002620000000800 */
[----:B---3--:R-:W-:Y:S09]  /*f060*/  FFMA.FTZ R0, R12, c[0x0][0x2d0], -R98 ;  /* 0x0000b4000c007a23 */ /* 0x008ff20000010862 */
[----:B------:R3:W-:Y:S01]  /*f070*/  MUFU.EX2 R215, R0 ;  /* 0x0000000000d77308 */ /* 0x0007e20000000800 */
[--C-:B-----5:R-:W-:Y:S09]  /*f080*/  FFMA.FTZ R4, R10, c[0x0][0x2d0], -R92.reuse ;  /* 0x0000b4000a047a23 */ /* 0x120ff2000001085c */
[----:B------:R5:W-:Y:S01]  /*f090*/  MUFU.EX2 R208, R4 ;  /* 0x0000000400d07308 */ /* 0x000be20000000800 */
[----:B-1----:R-:W-:Y:S09]  /*f0a0*/  FFMA.FTZ R5, R14, c[0x0][0x2d0], -R92 ;  /* 0x0000b4000e057a23 */ /* 0x002ff2000001085c */
[----:B------:R-:W-:Y:S01]  /*f0b0*/  MUFU.EX2 R232, R5 ;  /* 0x0000000500e87308 */ /* 0x000fe20000000800 */
[----:B---3--:R-:W-:Y:S09]  /*f0c0*/  FFMA.FTZ R0, R13, c[0x0][0x2d0], -R98 ;  /* 0x0000b4000d007a23 */ /* 0x008ff20000010862 */
[----:B------:R1:W3:Y:S01]  /*f0d0*/  MUFU.EX2 R244, R0 ;  /* 0x0000000000f47308 */ /* 0x0002e20000000800 */
[----:B-----5:R-:W-:Y:S09]  /*f0e0*/  FFMA.FTZ R4, R11, c[0x0][0x2d0], -R92 ;  /* 0x0000b4000b047a23 */ /* 0x020ff2000001085c */
[----:B------:R5:W-:Y:S10]  /*f0f0*/  MUFU.EX2 R209, R4 ;  /* 0x0000000400d17308 */ /* 0x000bf40000000800 */
[----:B------:R-:W-:Y:S01]  /*f100*/  MUFU.EX2 R179, R179 ;  /* 0x000000b300b37308 */ /* 0x000fe20000000800 */
[----:B-1----:R-:W-:Y:S02]  /*f110*/  FADD.FTZ R0, -R2, R99 ;  /* 0x0000006302007221 */ /* 0x002fe40000010100 */
[----:B------:R-:W-:Y:S02]  /*f120*/  FFMA.FTZ R99, R39, c[0x0][0x2d0], -R164 ;  /* 0x0000b40027637a23 */ /* 0x000fe400000108a4 */
[----:B------:R-:W-:Y:S05]  /*f130*/  FMUL.FTZ R0, R0, c[0x0][0x2d0] ;  /* 0x0000b40000007a20 */ /* 0x000fea0000410000 */
[----:B------:R1:W-:Y:S01]  /*f140*/  MUFU.EX2 R242, R99 ;  /* 0x0000006300f27308 */ /* 0x0003e20000000800 */
[--C-:B-----5:R-:W-:Y:S09]  /*f150*/  FFMA.FTZ R4, R15, c[0x0][0x2d0], -R92.reuse ;  /* 0x0000b4000f047a23 */ /* 0x120ff2000001085c */
[----:B------:R-:W5:Y:S10]  /*f160*/  MUFU.EX2 R0, R0 ;  /* 0x0000000000007308 */ /* 0x000f740000000800 */
[----:B------:R-:W2:Y:S01]  /*f170*/  MUFU.EX2 R231, R4 ;  /* 0x0000000400e77308 */ /* 0x000ea20000000800 */
[----:B-1----:R-:W-:Y:S09]  /*f180*/  FFMA.FTZ R99, R47, c[0x0][0x2d0], -R92 ;  /* 0x0000b4002f637a23 */ /* 0x002ff2000001085c */
[----:B------:R-:W-:Y:S10]  /*f190*/  MUFU.EX2 R167, R174 ;  /* 0x000000ae00a77308 */ /* 0x000ff40000000800 */
[----:B------:R-:W-:Y:S10]  /*f1a0*/  MUFU.EX2 R166, R175 ;  /* 0x000000af00a67308 */ /* 0x000ff40000000800 */
[----:B------:R-:W-:Y:S01]  /*f1b0*/  MUFU.EX2 R165, R183 ;  /* 0x000000b700a57308 */ /* 0x000fe20000000800 */
[C---:B----4-:R-:W-:Y:S01]  /*f1c0*/  FMUL.FTZ R8, R93.reuse, R104 ;  /* 0x000000685d087220 */ /* 0x050fe20000410000 */
[----:B------:R-:W-:Y:S01]  /*f1d0*/  F2FP.PACK_AB R160, R210, R186 ;  /* 0x000000bad2a0723e */ /* 0x000fe200000000ff */
[----:B------:R-:W-:Y:S01]  /*f1e0*/  FMUL.FTZ R9, R93, R105 ;  /* 0x000000695d097220 */ /* 0x000fe20000410000 */
[----:B---3--:R-:W-:Y:S01]  /*f1f0*/  F2FP.PACK_AB R162, R244, R215 ;  /* 0x000000d7f4a2723e */ /* 0x008fe200000000ff */
[C---:B-----5:R-:W-:Y:S01]  /*f200*/  FMUL.FTZ R10, R0.reuse, R106 ;  /* 0x0000006a000a7220 */ /* 0x060fe20000410000 */
[----:B------:R-:W-:Y:S01]  /*f210*/  F2FP.PACK_AB R161, R209, R208 ;  /* 0x000000d0d1a1723e */ /* 0x000fe200000000ff */
[----:B------:R-:W-:Y:S01]  /*f220*/  FMUL.FTZ R11, R0, R107 ;  /* 0x0000006b000b7220 */ /* 0x000fe20000410000 */
[----:B--2---:R-:W-:Y:S01]  /*f230*/  F2FP.PACK_AB R163, R231, R232 ;  /* 0x000000e8e7a3723e */ /* 0x004fe200000000ff */
[----:B------:R-:W1:Y:S01]  /*f240*/  LDSM.16.MT88.4 R104, [R193] ;  /* 0x00000000c168783b */ /* 0x000e620000004200 */
[----:B------:R-:W-:Y:S01]  /*f250*/  FMUL.FTZ R4, R3, R100 ;  /* 0x0000006403047220 */ /* 0x000fe20000410000 */
[----:B------:R-:W-:Y:S01]  /*f260*/  F2FP.PACK_AB R100, R217, R185 ;  /* 0x000000b9d964723e */ /* 0x000fe200000000ff */
[----:B------:R-:W-:Y:S01]  /*f270*/  FMUL.FTZ R5, R3, R101 ;  /* 0x0000006503057220 */ /* 0x000fe20000410000 */
[----:B------:R-:W-:Y:S01]  /*f280*/  F2FP.PACK_AB R101, R214, R187 ;  /* 0x000000bbd665723e */ /* 0x000fe200000000ff */
[C---:B------:R-:W-:Y:S01]  /*f290*/  FMUL.FTZ R6, R94.reuse, R102 ;  /* 0x000000665e067220 */ /* 0x040fe20000410000 */
[----:B------:R-:W-:Y:S01]  /*f2a0*/  F2FP.PACK_AB R102, R247, R216 ;  /* 0x000000d8f766723e */ /* 0x000fe200000000ff */
[----:B------:R-:W-:Y:S01]  /*f2b0*/  FMUL.FTZ R7, R94, R103 ;  /* 0x000000675e077220 */ /* 0x000fe20000410000 */
[----:B------:R-:W-:Y:S01]  /*f2c0*/  F2FP.PACK_AB R103, R246, R221 ;  /* 0x000000ddf667723e */ /* 0x000fe200000000ff */
[C---:B------:R-:W-:Y:S02]  /*f2d0*/  FMUL.FTZ R64, R3.reuse, R136 ;  /* 0x0000008803407220 */ /* 0x040fe40000410000 */
[----:B------:R-:W-:Y:S02]  /*f2e0*/  FMUL.FTZ R65, R3, R137 ;  /* 0x0000008903417220 */ /* 0x000fe40000410000 */
[C---:B------:R-:W-:Y:S02]  /*f2f0*/  FMUL.FTZ R12, R93.reuse, R108 ;  /* 0x0000006c5d0c7220 */ /* 0x040fe40000410000 */
[-C--:B------:R-:W-:Y:S05]  /*f300*/  HMMA.16816.F32 R4, R100, R156.reuse, R4 ;  /* 0x0000009c6404723c */ /* 0x080fea0000001804 */
[--C-:B------:R-:W-:Y:S02]  /*f310*/  FFMA.FTZ R108, R38, c[0x0][0x2d0], -R164.reuse ;  /* 0x0000b400266c7a23 */ /* 0x100fe400000108a4 */
[----:B------:R-:W-:Y:S01]  /*f320*/  FMUL.FTZ R13, R93, R109 ;  /* 0x0000006d5d0d7220 */ /* 0x000fe20000410000 */
[C---:B------:R-:W-:Y:S01]  /*f330*/  HMMA.16816.F32 R8, R160.reuse, R156, R8 ;  /* 0x0000009ca008723c */ /* 0x040fe20000001808 */
[----:B------:R-:W-:Y:S03]  /*f340*/  MUFU.EX2 R234, R108 ;  /* 0x0000006c00ea7308 */ /* 0x000fe60000000800 */
[C---:B------:R-:W-:Y:S02]  /*f350*/  FMUL.FTZ R14, R0.reuse, R110 ;  /* 0x0000006e000e7220 */ /* 0x040fe40000410000 */
[----:B------:R-:W-:Y:S02]  /*f360*/  FMUL.FTZ R15, R0, R111 ;  /* 0x0000006f000f7220 */ /* 0x000fe40000410000 */
[--C-:B------:R-:W-:Y:S04]  /*f370*/  FFMA.FTZ R111, R23, c[0x0][0x2d0], -R164.reuse ;  /* 0x0000b400176f7a23 */ /* 0x100fe800000108a4 */
[--C-:B------:R-:W-:Y:S01]  /*f380*/  FFMA.FTZ R110, R34, c[0x0][0x2d0], -R164.reuse ;  /* 0x0000b400226e7a23 */ /* 0x100fe200000108a4 */
[-C--:B------:R-:W-:Y:S01]  /*f390*/  HMMA.16816.F32 R12, R160, R158.reuse, R12 ;  /* 0x0000009ea00c723c */ /* 0x080fe2000000180c */
[----:B------:R-:W-:Y:S02]  /*f3a0*/  MUFU.EX2 R222, R111 ;  /* 0x0000006f00de7308 */ /* 0x000fe40000000800 */
[C---:B------:R-:W-:Y:S02]  /*f3b0*/  FMUL.FTZ R17, R3.reuse, R113 ;  /* 0x0000007103117220 */ /* 0x040fe40000410000 */
[C---:B------:R-:W-:Y:S02]  /*f3c0*/  FMUL.FTZ R18, R94.reuse, R114 ;  /* 0x000000725e127220 */ /* 0x040fe40000410000 */
[----:B------:R-:W-:Y:S02]  /*f3d0*/  FMUL.FTZ R19, R94, R115 ;  /* 0x000000735e137220 */ /* 0x000fe40000410000 */
[----:B------:R-:W-:Y:S02]  /*f3e0*/  FMUL.FTZ R16, R3, R112 ;  /* 0x0000007003107220 */ /* 0x000fe40000410000 */
[----:B------:R-:W-:Y:S01]  /*f3f0*/  MUFU.EX2 R226, R110 ;  /* 0x0000006e00e27308 */ /* 0x000fe20000000800 */
[----:B------:R-:W-:Y:S02]  /*f400*/  FFMA.FTZ R109, R35, c[0x0][0x2d0], -R164 ;  /* 0x0000b400236d7a23 */ /* 0x000fe400000108a4 */
[--C-:B------:R-:W-:Y:S02]  /*f410*/  FFMA.FTZ R115, R40, c[0x0][0x2d0], -R98.reuse ;  /* 0x0000b40028737a23 */ /* 0x100fe40000010862 */
[C---:B------:R-:W-:Y:S04]  /*f420*/  HMMA.16816.F32 R16, R100.reuse, R158, R16 ;  /* 0x0000009e6410723c */ /* 0x040fe80000001810 */
[C---:B------:R-:W-:Y:S01]  /*f430*/  FMUL.FTZ R84, R3.reuse, R84 ;  /* 0x0000005403547220 */ /* 0x040fe20000410000 */
[----:B------:R2:W3:Y:S01]  /*f440*/  MUFU.EX2 R241, R109 ;  /* 0x0000006d00f17308 */ /* 0x0004e20000000800 */
[----:B------:R-:W-:Y:S02]  /*f450*/  FMUL.FTZ R85, R3, R85 ;  /* 0x0000005503557220 */ /* 0x000fe40000410000 */
[C---:B------:R-:W-:Y:S04]  /*f460*/  FMUL.FTZ R86, R94.reuse, R86 ;  /* 0x000000565e567220 */ /* 0x040fe80000410000 */
[----:B------:R-:W-:Y:S02]  /*f470*/  FMUL.FTZ R87, R94, R87 ;  /* 0x000000575e577220 */ /* 0x000fe40000410000 */
[--C-:B------:R-:W-:Y:S02]  /*f480*/  FFMA.FTZ R114, R60, c[0x0][0x2d0], -R98.reuse ;  /* 0x0000b4003c727a23 */ /* 0x100fe40000010862 */
[----:B------:R-:W-:Y:S02]  /*f490*/  FFMA.FTZ R113, R61, c[0x0][0x2d0], -R98 ;  /* 0x0000b4003d717a23 */ /* 0x000fe40000010862 */
[----:B------:R-:W-:Y:S01]  /*f4a0*/  MUFU.EX2 R178, R114 ;  /* 0x0000007200b27308 */ /* 0x000fe20000000800 */
[-C--:B-1----:R-:W-:Y:S03]  /*f4b0*/  HMMA.16816.F32 R84, R100, R104.reuse, R84 ;  /* 0x000000686454723c */ /* 0x082fe60000001854 */
[C---:B------:R-:W-:Y:S02]  /*f4c0*/  FMUL.FTZ R88, R93.reuse, R88 ;  /* 0x000000585d587220 */ /* 0x040fe40000410000 */
[----:B------:R-:W-:Y:S02]  /*f4d0*/  FMUL.FTZ R89, R93, R89 ;  /* 0x000000595d597220 */ /* 0x000fe40000410000 */
[C---:B------:R-:W-:Y:S02]  /*f4e0*/  FMUL.FTZ R90, R0.reuse, R90 ;  /* 0x0000005a005a7220 */ /* 0x040fe40000410000 */
[----:B------:R-:W-:Y:S01]  /*f4f0*/  FMUL.FTZ R91, R0, R91 ;  /* 0x0000005b005b7220 */ /* 0x000fe20000410000 */
[----:B--2---:R-:W-:Y:S02]  /*f500*/  LDSM.16.MT88.4 R108, [R193+0x800] ;  /* 0x00080000c16c783b */ /* 0x004fe40000004200 */
[----:B------:R-:W-:Y:S01]  /*f510*/  FFMA.FTZ R112, R22, c[0x0][0x2d0], -R164 ;  /* 0x0000b40016707a23 */ /* 0x000fe200000108a4 */
[----:B---3--:R-:W-:Y:S01]  /*f520*/  F2FP.PACK_AB R47, R241, R226 ;  /* 0x000000e2f12f723e */ /* 0x008fe200000000ff */
[C---:B------:R-:W-:Y:S02]  /*f530*/  FMUL.FTZ R20, R93.reuse, R116 ;  /* 0x000000745d147220 */ /* 0x040fe40000410000 */
[C---:B------:R-:W-:Y:S04]  /*f540*/  HMMA.16816.F32 R88, R160.reuse, R104, R88 ;  /* 0x00000068a058723c */ /* 0x040fe80000001858 */
[----:B------:R-:W-:Y:S02]  /*f550*/  FMUL.FTZ R21, R93, R117 ;  /* 0x000000755d157220 */ /* 0x000fe40000410000 */
[C---:B------:R-:W-:Y:S02]  /*f560*/  FMUL.FTZ R22, R0.reuse, R118 ;  /* 0x0000007600167220 */ /* 0x040fe40000410000 */
[----:B------:R-:W-:Y:S04]  /*f570*/  FMUL.FTZ R23, R0, R119 ;  /* 0x0000007700177220 */ /* 0x000fe80000410000 */
[C---:B------:R-:W-:Y:S02]  /*f580*/  FMUL.FTZ R32, R3.reuse, R120 ;  /* 0x0000007803207220 */ /* 0x040fe40000410000 */
[----:B------:R-:W-:Y:S01]  /*f590*/  FFMA.FTZ R120, R44, c[0x0][0x2d0], -R98 ;  /* 0x0000b4002c787a23 */ /* 0x000fe20000010862 */
[-C--:B------:R-:W-:Y:S03]  /*f5a0*/  HMMA.16816.F32 R20, R160, R106.reuse, R20 ;  /* 0x0000006aa014723c */ /* 0x080fe60000001814 */
[----:B------:R-:W-:Y:S02]  /*f5b0*/  FMUL.FTZ R33, R3, R121 ;  /* 0x0000007903217220 */ /* 0x000fe40000410000 */
[C---:B------:R-:W-:Y:S02]  /*f5c0*/  FMUL.FTZ R34, R94.reuse, R122 ;  /* 0x0000007a5e227220 */ /* 0x040fe40000410000 */
[C---:B------:R-:W-:Y:S02]  /*f5d0*/  FMUL.FTZ R35, R94.reuse, R123 ;  /* 0x0000007b5e237220 */ /* 0x040fe40000410000 */
[----:B------:R-:W-:Y:S03]  /*f5e0*/  FFMA.FTZ R123, R67, c[0x0][0x2d0], -R164 ;  /* 0x0000b400437b7a23 */ /* 0x000fe600000108a4 */
[C---:B------:R-:W-:Y:S02]  /*f5f0*/  FMUL.FTZ R67, R94.reuse, R139 ;  /* 0x0000008b5e437220 */ /* 0x040fe40000410000 */
[C---:B------:R-:W-:Y:S01]  /*f600*/  HMMA.16816.F32 R32, R100.reuse, R106, R32 ;  /* 0x0000006a6420723c */ /* 0x040fe20000001820 */
[----:B------:R-:W-:Y:S03]  /*f610*/  LDSM.16.MT88.4 R104, [R189+0x800] ;  /* 0x00080000bd68783b */ /* 0x000fe60000004200 */
[C---:B------:R-:W-:Y:S02]  /*f620*/  FMUL.FTZ R36, R3.reuse, R124 ;  /* 0x0000007c03247220 */ /* 0x040fe40000410000 */
[----:B------:R-:W-:Y:S02]  /*f630*/  FMUL.FTZ R37, R3, R125 ;  /* 0x0000007d03257220 */ /* 0x000fe40000410000 */
[C---:B------:R-:W-:Y:S04]  /*f640*/  FMUL.FTZ R38, R94.reuse, R126 ;  /* 0x0000007e5e267220 */ /* 0x040fe80000410000 */
[----:B------:R-:W-:Y:S02]  /*f650*/  FMUL.FTZ R39, R94, R127 ;  /* 0x0000007f5e277220 */ /* 0x000fe40000410000 */
[--C-:B------:R-:W-:Y:S02]  /*f660*/  FFMA.FTZ R121, R58, c[0x0][0x2d0], -R92.reuse ;  /* 0x0000b4003a797a23 */ /* 0x100fe4000001085c */
[--C-:B------:R-:W-:Y:S02]  /*f670*/  FFMA.FTZ R122, R59, c[0x0][0x2d0], -R92.reuse ;  /* 0x0000b4003b7a7a23 */ /* 0x100fe4000001085c */
[----:B------:R-:W-:Y:S01]  /*f680*/  FFMA.FTZ R124, R62, c[0x0][0x2d0], -R92 ;  /* 0x0000b4003e7c7a23 */ /* 0x000fe2000001085c */
[-C--:B------:R-:W-:Y:S03]  /*f690*/  HMMA.16816.F32 R36, R100, R68.reuse, R36 ;  /* 0x000000446424723c */ /* 0x080fe60000001824 */
[--C-:B------:R-:W-:Y:S02]  /*f6a0*/  FFMA.FTZ R156, R50, c[0x0][0x2d0], -R164.reuse ;  /* 0x0000b400329c7a23 */ /* 0x100fe400000108a4 */
[----:B------:R-:W-:Y:S02]  /*f6b0*/  FFMA.FTZ R157, R51, c[0x0][0x2d0], -R164 ;  /* 0x0000b400339d7a23 */ /* 0x000fe400000108a4 */
[C---:B------:R-:W-:Y:S01]  /*f6c0*/  FMUL.FTZ R48, R93.reuse, R128 ;  /* 0x000000805d307220 */ /* 0x040fe20000410000 */
[----:B------:R-:W-:Y:S01]  /*f6d0*/  MUFU.EX2 R219, R156 ;  /* 0x0000009c00db7308 */ /* 0x000fe20000000800 */
[----:B------:R-:W-:Y:S03]  /*f6e0*/  FMUL.FTZ R49, R93, R129 ;  /* 0x000000815d317220 */ /* 0x000fe60000410000 */
[C---:B------:R-:W-:Y:S02]  /*f6f0*/  FMUL.FTZ R50, R0.reuse, R130 ;  /* 0x0000008200327220 */ /* 0x040fe40000410000 */
[----:B------:R-:W-:Y:S02]  /*f700*/  FMUL.FTZ R51, R0, R131 ;  /* 0x0000008300337220 */ /* 0x000fe40000410000 */
[----:B------:R-:W-:Y:S02]  /*f710*/  FFMA.FTZ R125, R63, c[0x0][0x2d0], -R92 ;  /* 0x0000b4003f7d7a23 */ /* 0x000fe4000001085c */
[----:B------:R-:W-:Y:S01]  /*f720*/  LDSM.16.MT88.4 R60, [R190+0x800] ;  /* 0x00080000be3c783b */ /* 0x000fe20000004200 */
[----:B------:R-:W-:Y:S01]  /*f730*/  FFMA.FTZ R129, R72, c[0x0][0x2d0], -R98 ;  /* 0x0000b40048817a23 */ /* 0x000fe20000010862 */
[----:B------:R-:W-:Y:S01]  /*f740*/  MUFU.EX2 R218, R157 ;  /* 0x0000009d00da7308 */ /* 0x000fe20000000800 */
[C---:B------:R-:W-:Y:S04]  /*f750*/  HMMA.16816.F32 R48, R160.reuse, R68, R48 ;  /* 0x00000044a030723c */ /* 0x040fe80000001830 */
[----:B------:R-:W-:Y:S02]  /*f760*/  FMUL.FTZ R54, R0, R134 ;  /* 0x0000008600367220 */ /* 0x000fe40000410000 */
[--C-:B------:R-:W-:Y:S02]  /*f770*/  FFMA.FTZ R159, R55, c[0x0][0x2d0], -R164.reuse ;  /* 0x0000b400379f7a23 */ /* 0x100fe400000108a4 */
[--C-:B------:R-:W-:Y:S01]  /*f780*/  FFMA.FTZ R158, R66, c[0x0][0x2d0], -R164.reuse ;  /* 0x0000b400429e7a23 */ /* 0x100fe200000108a4 */
[----:B------:R1:W2:Y:S03]  /*f790*/  MUFU.EX2 R134, R112 ;  /* 0x0000007000867308 */ /* 0x0002a60000000800 */
[----:B------:R-:W-:Y:S02]  /*f7a0*/  FFMA.FTZ R164, R83, c[0x0][0x2d0], -R164 ;  /* 0x0000b40053a47a23 */ /* 0x000fe400000108a4 */
[----:B------:R-:W3:Y:S01]  /*f7b0*/  LDSM.16.MT88.4 R80, [R192] ;  /* 0x00000000c050783b */ /* 0x000ee20000004200 */
[--C-:B------:R-:W-:Y:S02]  /*f7c0*/  FFMA.FTZ R69, R24, c[0x0][0x2d0], -R98.reuse ;  /* 0x0000b40018457a23 */ /* 0x100fe40000010862 */
[--C-:B------:R-:W-:Y:S02]  /*f7d0*/  FFMA.FTZ R68, R25, c[0x0][0x2d0], -R98.reuse ;  /* 0x0000b40019447a23 */ /* 0x100fe40000010862 */
[C---:B------:R-:W-:Y:S01]  /*f7e0*/  FMUL.FTZ R53, R93.reuse, R133 ;  /* 0x000000855d357220 */ /* 0x040fe20000410000 */
[----:B------:R-:W-:Y:S01]  /*f7f0*/  MUFU.EX2 R173, R159 ;  /* 0x0000009f00ad7308 */ /* 0x000fe20000000800 */
[----:B------:R-:W-:Y:S02]  /*f800*/  FMUL.FTZ R52, R93, R132 ;  /* 0x000000845d347220 */ /* 0x000fe40000410000 */
[----:B------:R-:W-:Y:S02]  /*f810*/  FMUL.FTZ R55, R0, R135 ;  /* 0x0000008700377220 */ /* 0x000fe40000410000 */
[--C-:B------:R-:W-:Y:S02]  /*f820*/  FFMA.FTZ R25, R28, c[0x0][0x2d0], -R98.reuse ;  /* 0x0000b4001c197a23 */ /* 0x100fe40000010862 */
[----:B------:R-:W-:Y:S02]  /*f830*/  FFMA.FTZ R24, R29, c[0x0][0x2d0], -R98 ;  /* 0x0000b4001d187a23 */ /* 0x000fe40000010862 */
[----:B------:R-:W-:Y:S01]  /*f840*/  FMUL.FTZ R66, R94, R138 ;  /* 0x0000008a5e427220 */ /* 0x000fe20000410000 */
[-C--:B------:R-:W-:Y:S01]  /*f850*/  HMMA.16816.F32 R52, R160, R70.reuse, R52 ;  /* 0x00000046a034723c */ /* 0x080fe20000001834 */
[----:B------:R4:W-:Y:S01]  /*f860*/  MUFU.EX2 R133, R69 ;  /* 0x0000004500857308 */ /* 0x0009e20000000800 */
[----:B------:R-:W-:Y:S01]  /*f870*/  LDSM.16.MT88.4 R136, [R190+0x2000] ;  /* 0x00200000be88783b */ /* 0x000fe20000004200 */
[----:B------:R-:W-:Y:S02]  /*f880*/  FFMA.FTZ R28, R27, c[0x0][0x2d0], -R92 ;  /* 0x0000b4001b1c7a23 */ /* 0x000fe4000001085c */
[----:B-1----:R-:W-:Y:S02]  /*f890*/  FFMA.FTZ R112, R3, R238, R185 ;  /* 0x000000ee03707223 */ /* 0x002fe400000100b9 */
[--C-:B------:R-:W-:Y:S01]  /*f8a0*/  FFMA.FTZ R130, R73, c[0x0][0x2d0], -R98.reuse ;  /* 0x0000b40049827a23 */ /* 0x100fe20000010862 */
[C---:B------:R-:W-:Y:S03]  /*f8b0*/  HMMA.16816.F32 R64, R100.reuse, R70, R64 ;  /* 0x000000466440723c */ /* 0x040fe60000001840 */
[----:B------:R1:W-:Y:S01]  /*f8c0*/  MUFU.EX2 R220, R68 ;  /* 0x0000004400dc7308 */ /* 0x0003e20000000800 */
[----:B------:R-:W-:Y:S02]  /*f8d0*/  FFMA.FTZ R119, R41, c[0x0][0x2d0], -R98 ;  /* 0x0000b40029777a23 */ /* 0x000fe40000010862 */
[C---:B------:R-:W-:Y:S01]  /*f8e0*/  FMUL.FTZ R40, R3.reuse, R148 ;  /* 0x0000009403287220 */ /* 0x040fe20000410000 */
[----:B------:R-:W-:Y:S01]  /*f8f0*/  F2FP.PACK_AB R148, R176, R177 ;  /* 0x000000b1b094723e */ /* 0x000fe200000000ff */
[----:B------:R-:W-:Y:S01]  /*f900*/  FMUL.FTZ R41, R3, R149 ;  /* 0x0000009503297220 */ /* 0x000fe20000410000 */
[----:B------:R-:W-:Y:S03]  /*f910*/  F2FP.PACK_AB R149, R166, R167 ;  /* 0x000000a7a695723e */ /* 0x000fe600000000ff */
[C---:B------:R-:W-:Y:S01]  /*f920*/  FMUL.FTZ R70, R94.reuse, R142 ;  /* 0x0000008e5e467220 */ /* 0x040fe20000410000 */
[----:B------:R5:W-:Y:S01]  /*f930*/  MUFU.EX2 R225, R25 ;  /* 0x0000001900e17308 */ /* 0x000be20000000800 */
[----:B------:R-:W-:Y:S02]  /*f940*/  FMUL.FTZ R71, R94, R143 ;  /* 0x0000008f5e477220 */ /* 0x000fe40000410000 */
[--C-:B------:R-:W-:Y:S02]  /*f950*/  FFMA.FTZ R44, R31, c[0x0][0x2d0], -R92.reuse ;  /* 0x0000b4001f2c7a23 */ /* 0x100fe4000001085c */
[----:B----4-:R-:W-:Y:S02]  /*f960*/  FMUL.FTZ R69, R3, R141 ;  /* 0x0000008d03457220 */ /* 0x010fe40000410000 */
[C---:B------:R-:W-:Y:S02]  /*f970*/  FMUL.FTZ R26, R0.reuse, R146 ;  /* 0x00000092001a7220 */ /* 0x040fe40000410000 */
[C---:B------:R-:W-:Y:S01]  /*f980*/  FMUL.FTZ R27, R0.reuse, R147 ;  /* 0x00000093001b7220 */ /* 0x040fe20000410000 */
[----:B------:R4:W4:Y:S01]  /*f990*/  MUFU.EX2 R233, R24 ;  /* 0x0000001800e97308 */ /* 0x0009220000000800 */
[----:B------:R-:W-:Y:S02]  /*f9a0*/  FMUL.FTZ R29, R93, R153 ;  /* 0x000000995d1d7220 */ /* 0x000fe40000410000 */
[----:B------:R-:W-:Y:S02]  /*f9b0*/  FMUL.FTZ R31, R0, R155 ;  /* 0x0000009b001f7220 */ /* 0x000fe40000410000 */
[----:B-1----:R-:W-:Y:S02]  /*f9c0*/  FMUL.FTZ R68, R3, R140 ;  /* 0x0000008c03447220 */ /* 0x002fe40000410000 */
[--C-:B------:R-:W-:Y:S02]  /*f9d0*/  FFMA.FTZ R3, R30, c[0x0][0x2d0], -R92.reuse ;  /* 0x0000b4001e037a23 */ /* 0x100fe4000001085c */
[--C-:B------:R-:W-:Y:S01]  /*f9e0*/  FFMA.FTZ R126, R74, c[0x0][0x2d0], -R92.reuse ;  /* 0x0000b4004a7e7a23 */ /* 0x100fe2000001085c */
[----:B------:R1:W1:Y:S01]  /*f9f0*/  MUFU.EX2 R185, R28 ;  /* 0x0000001c00b97308 */ /* 0x0002620000000800 */
[----:B------:R-:W-:Y:S01]  /*fa00*/  FFMA.FTZ R127, R75, c[0x0][0x2d0], -R92 ;  /* 0x0000b4004b7f7a23 */ /* 0x000fe2000001085c */
[-C--:B---3--:R-:W-:Y:S01]  /*fa10*/  HMMA.16816.F32 R68, R100, R80.reuse, R68 ;  /* 0x000000506444723c */ /* 0x088fe20000001844 */
[----:B------:R-:W3:Y:S02]  /*fa20*/  LDSM.16.MT88.4 R72, [R192+0x800] ;  /* 0x00080000c048783b */ /* 0x000ee40000004200 */
[----:B-----5:R-:W-:Y:S02]  /*fa30*/  FMUL.FTZ R25, R93, R145 ;  /* 0x000000915d197220 */ /* 0x020fe40000410000 */
[----:B------:R-:W-:Y:S02]  /*fa40*/  FMUL.FTZ R30, R0, R154 ;  /* 0x0000009a001e7220 */ /* 0x000fe40000410000 */
[--C-:B------:R-:W-:Y:S01]  /*fa50*/  FFMA.FTZ R118, R45, c[0x0][0x2d0], -R98.reuse ;  /* 0x0000b4002d767a23 */ /* 0x100fe20000010862 */
[----:B------:R5:W-:Y:S01]  /*fa60*/  MUFU.EX2 R229, R3 ;  /* 0x0000000300e57308 */ /* 0x000be20000000800 */
[----:B--2---:R-:W-:Y:S03]  /*fa70*/  F2FP.PACK_AB R45, R222, R134 ;  /* 0x00000086de2d723e */ /* 0x004fe600000000ff */
[----:B----4-:R-:W-:Y:S01]  /*fa80*/  FMUL.FTZ R24, R93, R144 ;  /* 0x000000905d187220 */ /* 0x010fe20000410000 */
[----:B------:R-:W-:Y:S01]  /*fa90*/  F2FP.PACK_AB R58, R233, R225 ;  /* 0x000000e1e93a723e */ /* 0x000fe200000000ff */
[----:B------:R-:W-:Y:S02]  /*faa0*/  FFMA.FTZ R131, R76, c[0x0][0x2d0], -R98 ;  /* 0x0000b4004c837a23 */ /* 0x000fe40000010862 */
[----:B------:R-:W-:Y:S02]  /*fab0*/  FFMA.FTZ R128, R78, c[0x0][0x2d0], -R92 ;  /* 0x0000b4004e807a23 */ /* 0x000fe4000001085c */
[----:B------:R-:W2:Y:S01]  /*fac0*/  MUFU.EX2 R132, R171 ;  /* 0x000000ab00847308 */ /* 0x000ea20000000800 */
[C---:B------:R-:W-:Y:S04]  /*fad0*/  HMMA.16816.F32 R24, R160.reuse, R80, R24 ;  /* 0x00000050a018723c */ /* 0x040fe80000001818 */
[----:B-1----:R-:W-:Y:S02]  /*fae0*/  FMUL.FTZ R28, R93, R152 ;  /* 0x000000985d1c7220 */ /* 0x002fe40000410000 */
[----:B------:R-:W-:Y:S01]  /*faf0*/  FFMA.FTZ R117, R56, c[0x0][0x2d0], -R98 ;  /* 0x0000b40038757a23 */ /* 0x000fe20000010862 */
[----:B------:R-:W-:Y:S01]  /*fb00*/  F2FP.PACK_AB R56, R220, R133 ;  /* 0x00000085dc38723e */ /* 0x000fe200000000ff */
[--C-:B------:R-:W-:Y:S01]  /*fb10*/  FFMA.FTZ R80, R43, c[0x0][0x2d0], -R92.reuse ;  /* 0x0000b4002b507a23 */ /* 0x100fe2000001085c */
[----:B------:R2:W1:Y:S02]  /*fb20*/  MUFU.EX2 R228, R44 ;  /* 0x0000002c00e47308 */ /* 0x0004640000000800 */
[-C--:B------:R-:W-:Y:S03]  /*fb30*/  HMMA.16816.F32 R28, R160, R82.reuse, R28 ;  /* 0x00000052a01c723c */ /* 0x080fe6000000181c */
[--C-:B-----5:R-:W-:Y:S02]  /*fb40*/  FFMA.FTZ R3, R42, c[0x0][0x2d0], -R92.reuse ;  /* 0x0000b4002a037a23 */ /* 0x120fe4000001085c */
[C---:B------:R-:W-:Y:S02]  /*fb50*/  FMUL.FTZ R42, R94.reuse, R150 ;  /* 0x000000965e2a7220 */ /* 0x040fe40000410000 */
[----:B------:R-:W-:Y:S01]  /*fb60*/  FMUL.FTZ R43, R94, R151 ;  /* 0x000000975e2b7220 */ /* 0x000fe20000410000 */
[----:B------:R-:W-:Y:S01]  /*fb70*/  MUFU.EX2 R147, R115 ;  /* 0x0000007300937308 */ /* 0x000fe20000000800 */
[--C-:B------:R-:W-:Y:S03]  /*fb80*/  FFMA.FTZ R81, R46, c[0x0][0x2d0], -R92.reuse ;  /* 0x0000b4002e517a23 */ /* 0x100fe6000001085c */
[----:B------:R-:W-:Y:S01]  /*fb90*/  FFMA.FTZ R92, R79, c[0x0][0x2d0], -R92 ;  /* 0x0000b4004f5c7a23 */ /* 0x000fe2000001085c */
[----:B------:R-:W-:Y:S01]  /*fba0*/  F2FP.PACK_AB R46, R235, R227 ;  /* 0x000000e3eb2e723e */ /* 0x000fe200000000ff */
[----:B------:R-:W-:Y:S04]  /*fbb0*/  HMMA.16816.F32 R40, R100, R82, R40 ;  /* 0x000000526428723c */ /* 0x000fe80000001828 */
[--C-:B------:R-:W-:Y:S01]  /*fbc0*/  FFMA.FTZ R116, R57, c[0x0][0x2d0], -R98.reuse ;  /* 0x0000b40039747a23 */ /* 0x100fe20000010862 */
[----:B------:R-:W-:Y:S01]  /*fbd0*/  F2FP.PACK_AB R57, R185, R212 ;  /* 0x000000d4b939723e */ /* 0x000fe200000000ff */
[----:B------:R-:W-:Y:S01]  /*fbe0*/  FFMA.FTZ R98, R77, c[0x0][0x2d0], -R98 ;  /* 0x0000b4004d627a23 */ /* 0x000fe20000010862 */
[----:B------:R-:W-:Y:S01]  /*fbf0*/  MUFU.EX2 R146, R120 ;  /* 0x0000007800927308 */ /* 0x000fe20000000800 */
[----:B--2---:R-:W-:Y:S01]  /*fc00*/  F2FP.PACK_AB R44, R223, R132 ;  /* 0x00000084df2c723e */ /* 0x004fe200000000ff */
[----:B------:R-:W2:Y:S03]  /*fc10*/  LDSM.16.MT88.4 R76, [R189+0x1000] ;  /* 0x00100000bd4c783b */ /* 0x000ea60000004200 */
[----:B-1----:R-:W-:Y:S01]  /*fc20*/  F2FP.PACK_AB R59, R228, R229 ;  /* 0x000000e5e43b723e */ /* 0x002fe200000000ff */
[----:B------:R-:W-:Y:S02]  /*fc30*/  FFMA.FTZ R94, R94, R240, R187 ;  /* 0x000000f05e5e7223 */ /* 0x000fe400000100bb */
[-C--:B------:R-:W-:Y:S02]  /*fc40*/  HMMA.16816.F32 R4, R44, R104.reuse, R4 ;  /* 0x000000682c04723c */ /* 0x080fe40000001804 */
[----:B------:R-:W-:Y:S03]  /*fc50*/  MUFU.EX2 R142, R80 ;  /* 0x00000050008e7308 */ /* 0x000fe60000000800 */
[----:B------:R-:W-:Y:S02]  /*fc60*/  FFMA.FTZ R0, R0, R250, R208 ;  /* 0x000000fa00007223 */ /* 0x000fe400000100d0 */
[----:B------:R-:W-:Y:S01]  /*fc70*/  FFMA.FTZ R93, R93, R251, R186 ;  /* 0x000000fb5d5d7223 */ /* 0x000fe200000100ba */
[C---:B------:R-:W-:Y:S04]  /*fc80*/  HMMA.16816.F32 R8, R56.reuse, R104, R8 ;  /* 0x000000683808723c */ /* 0x040fe80000001808 */
[----:B------:R1:W-:Y:S04]  /*fc90*/  MUFU.EX2 R141, R81 ;  /* 0x00000051008d7308 */ /* 0x0003e80000000800 */
[-C--:B------:R-:W-:Y:S06]  /*fca0*/  HMMA.16816.F32 R12, R56, R106.reuse, R12 ;  /* 0x0000006a380c723c */ /* 0x080fec000000180c */
[----:B------:R-:W-:Y:S02]  /*fcb0*/  MUFU.EX2 R187, R123 ;  /* 0x0000007b00bb7308 */ /* 0x000fe40000000800 */
[C---:B------:R-:W-:Y:S08]  /*fcc0*/  HMMA.16816.F32 R16, R44.reuse, R106, R16 ;  /* 0x0000006a2c10723c */ /* 0x040ff00000001810 */
[-C--:B------:R-:W-:Y:S01]  /*fcd0*/  HMMA.16816.F32 R84, R44, R108.reuse, R84 ;  /* 0x0000006c2c54723c */ /* 0x080fe20000001854 */
[----:B------:R-:W-:Y:S01]  /*fce0*/  MUFU.EX2 R145, R121 ;  /* 0x0000007900917308 */ /* 0x000fe20000000800 */
[----:B-1----:R-:W-:Y:S06]  /*fcf0*/  LDSM.16.MT88.4 R80, [R190+0x1000] ;  /* 0x00100000be50783b */ /* 0x002fec0000004200 */
[C---:B------:R-:W-:Y:S03]  /*fd00*/  HMMA.16816.F32 R88, R56.reuse, R108, R88 ;  /* 0x0000006c3858723c */ /* 0x040fe60000001858 */
[----:B------:R1:W-:Y:S05]  /*fd10*/  MUFU.EX2 R144, R122 ;  /* 0x0000007a00907308 */ /* 0x0003ea0000000800 */
[-C--:B------:R-:W-:Y:S05]  /*fd20*/  HMMA.16816.F32 R20, R56, R110.reuse, R20 ;  /* 0x0000006e3814723c */ /* 0x080fea0000001814 */
[----:B------:R4:W-:Y:S03]  /*fd30*/  MUFU.EX2 R135, R3 ;  /* 0x0000000300877308 */ /* 0x0009e60000000800 */
[C---:B------:R-:W-:Y:S07]  /*fd40*/  HMMA.16816.F32 R32, R44.reuse, R110, R32 ;  /* 0x0000006e2c20723c */ /* 0x040fee0000001820 */
[----:B------:R-:W5:Y:S01]  /*fd50*/  MUFU.EX2 R140, R99 ;  /* 0x00000063008c7308 */ /* 0x000f620000000800 */
[-C--:B------:R-:W-:Y:S01]  /*fd60*/  HMMA.16816.F32 R36, R44, R60.reuse, R36 ;  /* 0x0000003c2c24723c */ /* 0x080fe20000001824 */
[----:B-1----:R-:W-:Y:S07]  /*fd70*/  LDSM.16.MT88.4 R120, [R193+0x2000] ;  /* 0x00200000c178783b */ /* 0x002fee0000004200 */
[C---:B------:R-:W-:Y:S01]  /*fd80*/  HMMA.16816.F32 R48, R56.reuse, R60, R48 ;  /* 0x0000003c3830723c */ /* 0x040fe20000001830 */
[----:B------:R-:W-:Y:S03]  /*fd90*/  MUFU.EX2 R171, R181 ;  /* 0x000000b500ab7308 */ /* 0x000fe60000000800 */
[----:B----4-:R-:W-:Y:S04]  /*fda0*/  FADD.FTZ R3, R217, R112 ;  /* 0x00000070d9037221 */ /* 0x010fe80000010000 */
[-C--:B------:R-:W-:Y:S03]  /*fdb0*/  HMMA.16816.F32 R52, R56, R62.reuse, R52 ;  /* 0x0000003e3834723c */ /* 0x080fe60000001834 */
[----:B------:R1:W-:Y:S05]  /*fdc0*/  MUFU.EX2 R181, R113 ;  /* 0x0000007100b57308 */ /* 0x0003ea0000000800 */
[C---:B------:R-:W-:Y:S01]  /*fdd0*/  HMMA.16816.F32 R64, R44.reuse, R62, R64 ;  /* 0x0000003e2c40723c */ /* 0x040fe20000001840 */
[----:B------:R-:W4:Y:S04]  /*fde0*/  LDSM.16.MT88.4 R60, [R193+0x1000] ;  /* 0x00100000c13c783b */ /* 0x000f280000004200 */
[----:B------:R-:W-:Y:S03]  /*fdf0*/  MUFU.EX2 R143, R119 ;  /* 0x00000077008f7308 */ /* 0x000fe60000000800 */
[-C--:B---3--:R-:W-:Y:S07]  /*fe00*/  HMMA.16816.F32 R68, R44, R72.reuse, R68 ;  /* 0x000000482c44723c */ /* 0x088fee0000001844 */
[----:B------:R-:W3:Y:S01]  /*fe10*/  MUFU.EX2 R169, R118 ;  /* 0x0000007600a97308 */ /* 0x000ee20000000800 */
[C---:B------:R-:W-:Y:S01]  /*fe20*/  HMMA.16816.F32 R24, R56.reuse, R72, R24 ;  /* 0x000000483818723c */ /* 0x040fe20000001818 */
[----:B-1----:R-:W-:Y:S07]  /*fe30*/  LDSM.16.MT88.4 R112, [R189+0x2000] ;  /* 0x00200000bd70783b */ /* 0x002fee0000004200 */
[-C--:B------:R-:W-:Y:S01]  /*fe40*/  HMMA.16816.F32 R28, R56, R74.reuse, R28 ;  /* 0x0000004a381c723c */ /* 0x080fe2000000181c */
[----:B------:R-:W-:Y:S06]  /*fe50*/  MUFU.EX2 R186, R158 ;  /* 0x0000009e00ba7308 */ /* 0x000fec0000000800 */
[----:B-----5:R-:W-:Y:S01]  /*fe60*/  F2FP.PACK_AB R59, R140, R141 ;  /* 0x0000008d8c3b723e */ /* 0x020fe200000000ff */
[----:B------:R-:W-:Y:S01]  /*fe70*/  HMMA.16816.F32 R40, R44, R74, R40 ;  /* 0x0000004a2c28723c */ /* 0x000fe20000001828 */
[----:B------:R-:W1:Y:S02]  /*fe80*/  LDSM.16.MT88.4 R72, [R192+0x1000] ;  /* 0x00100000c048783b */ /* 0x000e640000004200 */
[----:B------:R-:W5:Y:S01]  /*fe90*/  MUFU.EX2 R163, R184 ;  /* 0x000000b800a37308 */ /* 0x000f620000000800 */
[----:B------:R-:W-:Y:S02]  /*fea0*/  FADD.FTZ R57, R214, R94 ;  /* 0x0000005ed6397221 */ /* 0x000fe40000010000 */
[----:B------:R-:W-:Y:S01]  /*feb0*/  FADD.FTZ R56, R210, R93 ;  /* 0x0000005dd2387221 */ /* 0x000fe20000010000 */
[----:B------:R-:W-:Y:S01]  /*fec0*/  F2FP.PACK_AB R44, R243, R239 ;  /* 0x000000eff32c723e */ /* 0x000fe200000000ff */
[----:B------:R-:W-:Y:S01]  /*fed0*/  FADD.FTZ R94, R209, R0 ;  /* 0x00000000d15e7221 */ /* 0x000fe20000010000 */
[----:B------:R-:W-:Y:S03]  /*fee0*/  F2FP.PACK_AB R45, R242, R234 ;  /* 0x000000eaf22d723e */ /* 0x000fe600000000ff */
[----:B------:R-:W-:Y:S01]  /*fef0*/  F2FP.PACK_AB R46, R230, R245 ;  /* 0x000000f5e62e723e */ /* 0x000fe200000000ff */
[----:B------:R-:W-:Y:S01]  /*ff00*/  FADD.FTZ R93, R221, R57 ;  /* 0x00000039dd5d7221 */ /* 0x000fe20000010000 */
[----:B------:R-:W-:Y:S01]  /*ff10*/  F2FP.PACK_AB R47, R218, R219 ;  /* 0x000000dbda2f723e */ /* 0x000fe200000000ff */
[----:B------:R-:W-:Y:S01]  /*ff20*/  MUFU.EX2 R162, R182 ;  /* 0x000000b600a27308 */ /* 0x000fe20000000800 */
[----:B---3--:R-:W-:Y:S01]  /*ff30*/  F2FP.PACK_AB R58, R169, R146 ;  /* 0x00000092a93a723e */ /* 0x008fe200000000ff */
[----:B------:R-:W-:Y:S01]  /*ff40*/  FADD.FTZ R0, R216, R3 ;  /* 0x00000003d8007221 */ /* 0x000fe20000010000 */
[----:B------:R-:W-:Y:S01]  /*ff50*/  F2FP.PACK_AB R57, R142, R135 ;  /* 0x000000878e39723e */ /* 0x000fe200000000ff */
[----:B------:R-:W-:Y:S01]  /*ff60*/  FADD.FTZ R3, R215, R56 ;  /* 0x00000038d7037221 */ /* 0x000fe20000010000 */
[----:B------:R-:W-:Y:S01]  /*ff70*/  F2FP.PACK_AB R56, R143, R147 ;  /* 0x000000938f38723e */ /* 0x000fe200000000ff */
[-C--:B--2---:R-:W-:Y:S03]  /*ff80*/  HMMA.16816.F32 R4, R44, R76.reuse, R4 ;  /* 0x0000004c2c04723c */ /* 0x084fe60000001804 */
[----:B------:R-:W-:Y:S01]  /*ff90*/  FADD.FTZ R0, R247, R0 ;  /* 0x00000000f7007221 */ /* 0x000fe20000010000 */
[----:B------:R-:W2:Y:S01]  /*ffa0*/  MUFU.EX2 R161, R164 ;  /* 0x000000a400a17308 */ /* 0x000ea20000000800 */
[----:B------:R-:W-:Y:S01]  /*ffb0*/  FADD.FTZ R3, R244, R3 ;  /* 0x00000003f4037221 */ /* 0x000fe20000010000 */
[----:B-----5:R-:W-:Y:S02]  /*ffc0*/  F2FP.PACK_AB R150, R163, R165 ;  /* 0x000000a5a396723e */ /* 0x020fe400000000ff */
[C---:B------:R-:W-:Y:S04]  /*ffd0*/  HMMA.16816.F32 R8, R56.reuse, R76, R8 ;  /* 0x0000004c3808723c */ /* 0x040fe80000001808 */
[----:B------:R-:W-:Y:S02]  /*ffe0*/  FADD.FTZ R3, R133, R3 ;  /* 0x0000000385037221 */ /* 0x000fe40000010000 */
[----:B------:R-:W-:Y:S02]  /*fff0*/  MUFU.EX2 R168, R117 ;  /* 0x0000007500a87308 */ /* 0x000fe40000000800 */
[-C--:B------:R-:W-:Y:S04]  /*10000*/  HMMA.16816.F32 R12, R56, R78.reuse, R12 ;  /* 0x0000004e380c723c */ /* 0x080fe8000000180c */
[----:B------:R-:W-:Y:S04]  /*10010*/  FADD.FTZ R3, R220, R3 ;  /* 0x00000003dc037221 */ /* 0x000fe80000010000 */
[C---:B------:R-:W-:Y:S01]  /*10020*/  HMMA.16816.F32 R16, R44.reuse, R78, R16 ;  /* 0x0000004e2c10723c */ /* 0x040fe20000001810 */
[----:B------:R-:W-:Y:S01]  /*10030*/  LDSM.16.MT88.4 R76, [R193+0x1800] ;  /* 0x00180000c14c783b */ /* 0x000fe20000004200 */
[----:B------:R-:W-:Y:S02]  /*10040*/  MUFU.EX2 R172, R116 ;  /* 0x0000007400ac7308 */ /* 0x000fe40000000800 */
[----:B--2---:R-:W-:Y:S01]  /*10050*/  F2FP.PACK_AB R151, R161, R162 ;  /* 0x000000a2a197723e */ /* 0x004fe200000000ff */
[----:B------:R-:W-:Y:S03]  /*10060*/  FADD.FTZ R3, R225, R3 ;  /* 0x00000003e1037221 */ /* 0x000fe60000010000 */
[-C--:B----4-:R-:W-:Y:S04]  /*10070*/  HMMA.16816.F32 R84, R44, R60.reuse, R84 ;  /* 0x0000003c2c54723c */ /* 0x090fe80000001854 */
[----:B------:R-:W-:Y:S01]  /*10080*/  MUFU.EX2 R160, R124 ;  /* 0x0000007c00a07308 */ /* 0x000fe20000000800 */
[----:B------:R-:W-:Y:S03]  /*10090*/  FADD.FTZ R3, R233, R3 ;  /* 0x00000003e9037221 */ /* 0x000fe60000010000 */
[C---:B------:R-:W-:Y:S06]  /*100a0*/  HMMA.16816.F32 R88, R56.reuse, R60, R88 ;  /* 0x0000003c3858723c */ /* 0x040fec0000001858 */
[----:B------:R-:W-:Y:S02]  /*100b0*/  MUFU.EX2 R159, R125 ;  /* 0x0000007d009f7308 */ /* 0x000fe40000000800 */
[-C--:B------:R-:W-:Y:S08]  /*100c0*/  HMMA.16816.F32 R20, R56, R62.reuse, R20 ;  /* 0x0000003e3814723c */ /* 0x080ff00000001814 */
[C---:B------:R-:W-:Y:S01]  /*100d0*/  HMMA.16816.F32 R32, R44.reuse, R62, R32 ;  /* 0x0000003e2c20723c */ /* 0x040fe20000001820 */
[----:B------:R-:W2:Y:S01]  /*100e0*/  LDSM.16.MT88.4 R60, [R189+0x1800] ;  /* 0x00180000bd3c783b */ /* 0x000ea20000004200 */
[----:B------:R-:W-:Y:S06]  /*100f0*/  MUFU.EX2 R158, R129 ;  /* 0x00000081009e7308 */ /* 0x000fec0000000800 */
[-C--:B------:R-:W-:Y:S04]  /*10100*/  HMMA.16816.F32 R36, R44, R80.reuse, R36 ;  /* 0x000000502c24723c */ /* 0x080fe80000001824 */
[----:B------:R-:W3:Y:S04]  /*10110*/  MUFU.EX2 R157, R130 ;  /* 0x00000082009d7308 */ /* 0x000ee80000000800 */
[C---:B------:R-:W-:Y:S06]  /*10120*/  HMMA.16816.F32 R48, R56.reuse, R80, R48 ;  /* 0x000000503830723c */ /* 0x040fec0000001830 */
[----:B------:R-:W-:Y:S02]  /*10130*/  MUFU.EX2 R156, R131 ;  /* 0x00000083009c7308 */ /* 0x000fe40000000800 */
[-C--:B------:R-:W-:Y:S08]  /*10140*/  HMMA.16816.F32 R52, R56, R82.reuse, R52 ;  /* 0x000000523834723c */ /* 0x080ff00000001834 */
[C---:B------:R-:W-:Y:S01]  /*10150*/  HMMA.16816.F32 R64, R44.reuse, R82, R64 ;  /* 0x000000522c40723c */ /* 0x040fe20000001840 */
[----:B------:R-:W4:Y:S03]  /*10160*/  LDSM.16.MT88.4 R80, [R190+0x1800] ;  /* 0x00180000be50783b */ /* 0x000f260000004200 */
[----:B---3--:R-:W-:Y:S04]  /*10170*/  F2FP.PACK_AB R152, R157, R158 ;  /* 0x0000009e9d98723e */ /* 0x008fe800000000ff */
[-C--:B-1----:R-:W-:Y:S08]  /*10180*/  HMMA.16816.F32 R68, R44, R72.reuse, R68 ;  /* 0x000000482c44723c */ /* 0x082ff00000001844 */
[C---:B------:R-:W-:Y:S07]  /*10190*/  HMMA.16816.F32 R24, R56.reuse, R72, R24 ;  /* 0x000000483818723c */ /* 0x040fee0000001818 */
[----:B------:R-:W-:Y:S01]  /*101a0*/  FADD.FTZ R72, R232, R94 ;  /* 0x0000005ee8487221 */ /* 0x000fe20000010000 */
[-C--:B------:R-:W-:Y:S04]  /*101b0*/  HMMA.16816.F32 R28, R56, R74.reuse, R28 ;  /* 0x0000004a381c723c */ /* 0x080fe8000000181c */
[----:B------:R-:W-:Y:S02]  /*101c0*/  FADD.FTZ R99, R231, R72 ;  /* 0x00000048e7637221 */ /* 0x000fe40000010000 */
[----:B------:R-:W-:Y:S01]  /*101d0*/  FADD.FTZ R94, R132, R0 ;  /* 0x00000000845e7221 */ /* 0x000fe20000010000 */
[----:B------:R-:W-:Y:S01]  /*101e0*/  F2FP.PACK_AB R58, R181, R178 ;  /* 0x000000b2b53a723e */ /* 0x000fe200000000ff */
[----:B------:R-:W-:Y:S01]  /*101f0*/  HMMA.16816.F32 R40, R44, R74, R40 ;  /* 0x0000004a2c28723c */ /* 0x000fe20000001828 */
[----:B------:R-:W1:Y:S03]  /*10200*/  LDSM.16.MT88.4 R72, [R192+0x1800] ;  /* 0x00180000c048783b */ /* 0x000e660000004200 */
[----:B------:R-:W-:Y:S01]  /*10210*/  FADD.FTZ R56, R246, R93 ;  /* 0x0000005df6387221 */ /* 0x000fe20000010000 */
[----:B------:R-:W-:Y:S01]  /*10220*/  F2FP.PACK_AB R57, R144, R145 ;  /* 0x000000919039723e */ /* 0x000fe200000000ff */
[----:B------:R-:W-:Y:S01]  /*10230*/  FADD.FTZ R0, R212, R99 ;  /* 0x00000063d4007221 */ /* 0x000fe20000010000 */
[----:B------:R-:W-:Y:S01]  /*10240*/  F2FP.PACK_AB R44, R180, R171 ;  /* 0x000000abb42c723e */ /* 0x000fe200000000ff */
[----:B------:R-:W-:Y:S01]  /*10250*/  FADD.FTZ R93, R134, R56 ;  /* 0x00000038865d7221 */ /* 0x000fe20000010000 */
[----:B------:R-:W-:Y:S03]  /*10260*/  F2FP.PACK_AB R45, R173, R170 ;  /* 0x000000aaad2d723e */ /* 0x000fe600000000ff */
[----:B------:R-:W-:Y:S01]  /*10270*/  F2FP.PACK_AB R46, R213, R179 ;  /* 0x000000b3d52e723e */ /* 0x000fe200000000ff */
[----:B------:R-:W-:Y:S01]  /*10280*/  FADD.FTZ R0, R185, R0 ;  /* 0x00000000b9007221 */ /* 0x000fe20000010000 */
[----:B------:R-:W-:Y:S02]  /*10290*/  F2FP.PACK_AB R47, R187, R186 ;  /* 0x000000babb2f723e */ /* 0x000fe400000000ff */
[----:B------:R-:W-:Y:S01]  /*102a0*/  F2FP.PACK_AB R56, R172, R168 ;  /* 0x000000a8ac38723e */ /* 0x000fe200000000ff */
[----:B------:R-:W-:Y:S01]  /*102b0*/  FADD.FTZ R0, R229, R0 ;  /* 0x00000000e5007221 */ /* 0x000fe20000010000 */
[----:B------:R-:W-:Y:S02]  /*102c0*/  F2FP.PACK_AB R59, R159, R160 ;  /* 0x000000a09f3b723e */ /* 0x000fe400000000ff */
[----:B------:R-:W-:Y:S01]  /*102d0*/  MOV R99, R2 ;  /* 0x0000000200637202 */ /* 0x000fe20000000f00 */
[-C--:B--2---:R-:W-:Y:S03]  /*102e0*/  HMMA.16816.F32 R4, R44, R60.reuse, R4 ;  /* 0x0000003c2c04723c */ /* 0x084fe60000001804 */
[----:B------:R-:W-:Y:S05]  /*102f0*/  FADD.FTZ R0, R228, R0 ;  /* 0x00000000e4007221 */ /* 0x000fea0000010000 */
[C---:B------:R-:W-:Y:S01]  /*10300*/  HMMA.16816.F32 R8, R56.reuse, R60, R8 ;  /* 0x0000003c3808723c */ /* 0x040fe20000001808 */
[----:B------:R-:W-:Y:S07]  /*10310*/  MUFU.EX2 R60, R92 ;  /* 0x0000005c003c7308 */ /* 0x000fee0000000800 */
[-C--:B------:R-:W-:Y:S03]  /*10320*/  HMMA.16816.F32 R12, R56, R62.reuse, R12 ;  /* 0x0000003e380c723c */ /* 0x080fe6000000180c */
[----:B------:R-:W2:Y:S05]  /*10330*/  MUFU.EX2 R61, R128 ;  /* 0x00000080003d7308 */ /* 0x000eaa0000000800 */
[C---:B------:R-:W-:Y:S05]  /*10340*/  HMMA.16816.F32 R16, R44.reuse, R62, R16 ;  /* 0x0000003e2c10723c */ /* 0x040fea0000001810 */
[----:B------:R-:W-:Y:S03]  /*10350*/  MUFU.EX2 R62, R127 ;  /* 0x0000007f003e7308 */ /* 0x000fe60000000800 */
[-C--:B------:R-:W-:Y:S07]  /*10360*/  HMMA.16816.F32 R84, R44, R76.reuse, R84 ;  /* 0x0000004c2c54723c */ /* 0x080fee0000001854 */
[----:B------:R-:W3:Y:S01]  /*10370*/  MUFU.EX2 R63, R126 ;  /* 0x0000007e003f7308 */ /* 0x000ee20000000800 */
[C---:B------:R-:W-:Y:S04]  /*10380*/  HMMA.16816.F32 R88, R56.reuse, R76, R88 ;  /* 0x0000004c3858723c */ /* 0x040fe80000001858 */
[----:B--2---:R-:W-:Y:S04]  /*10390*/  F2FP.PACK_AB R155, R60, R61 ;  /* 0x0000003d3c9b723e */ /* 0x004fe800000000ff */
[-C--:B------:R-:W-:Y:S01]  /*103a0*/  HMMA.16816.F32 R20, R56, R78.reuse, R20 ;  /* 0x0000004e3814723c */ /* 0x080fe20000001814 */
[----:B------:R-:W2:Y:S07]  /*103b0*/  MUFU.EX2 R76, R98 ;  /* 0x00000062004c7308 */ /* 0x000eae0000000800 */
[C---:B------:R-:W-:Y:S04]  /*103c0*/  HMMA.16816.F32 R32, R44.reuse, R78, R32 ;  /* 0x0000004e2c20723c */ /* 0x040fe80000001820 */
[----:B---3--:R-:W-:Y:S04]  /*103d0*/  F2FP.PACK_AB R153, R62, R63 ;  /* 0x0000003f3e99723e */ /* 0x008fe800000000ff */
[-C--:B----4-:R-:W-:Y:S08]  /*103e0*/  HMMA.16816.F32 R36, R44, R80.reuse, R36 ;  /* 0x000000502c24723c */ /* 0x090ff00000001824 */
[C---:B------:R-:W-:Y:S04]  /*103f0*/  HMMA.16816.F32 R48, R56.reuse, R80, R48 ;  /* 0x000000503830723c */ /* 0x040fe80000001830 */
[----:B--2---:R-:W-:Y:S02]  /*10400*/  F2FP.PACK_AB R154, R76, R156 ;  /* 0x0000009c4c9a723e */ /* 0x004fe400000000ff */
[----:B------:R-:W-:Y:S02]  /*10410*/  MOV R98, R95 ;  /* 0x0000005f00627202 */ /* 0x000fe40000000f00 */
[-C--:B------:R-:W-:Y:S08]  /*10420*/  HMMA.16816.F32 R52, R56, R82.reuse, R52 ;  /* 0x000000523834723c */ /* 0x080ff00000001834 */
[C---:B------:R-:W-:Y:S08]  /*10430*/  HMMA.16816.F32 R64, R44.reuse, R82, R64 ;  /* 0x000000522c40723c */ /* 0x040ff00000001840 */
[-C--:B-1----:R-:W-:Y:S08]  /*10440*/  HMMA.16816.F32 R68, R44, R72.reuse, R68 ;  /* 0x000000482c44723c */ /* 0x082ff00000001844 */
[C---:B------:R-:W-:Y:S08]  /*10450*/  HMMA.16816.F32 R24, R56.reuse, R72, R24 ;  /* 0x000000483818723c */ /* 0x040ff00000001818 */
[-C--:B------:R-:W-:Y:S07]  /*10460*/  HMMA.16816.F32 R28, R56, R74.reuse, R28 ;  /* 0x0000004a381c723c */ /* 0x080fee000000181c */
[----:B------:R-:W-:Y:S01]  /*10470*/  FADD.FTZ R57, R223, R94 ;  /* 0x0000005edf397221 */ /* 0x000fe20000010000 */
[----:B------:R-:W-:Y:S04]  /*10480*/  HMMA.16816.F32 R40, R44, R74, R40 ;  /* 0x0000004a2c28723c */ /* 0x000fe80000001828 */
[----:B------:R-:W-:Y:S01]  /*10490*/  FADD.FTZ R56, R222, R93 ;  /* 0x0000005dde387221 */ /* 0x000fe20000010000 */
[----:B------:R-:W-:Y:S02]  /*104a0*/  MOV R93, R96 ;  /* 0x00000060005d7202 */ /* 0x000fe40000000f00 */
[----:B------:R-:W-:Y:S01]  /*104b0*/  FADD.FTZ R44, R227, R57 ;  /* 0x00000039e32c7221 */ /* 0x000fe20000010000 */
[-C--:B------:R-:W-:Y:S01]  /*104c0*/  HMMA.16816.F32 R100, R148, R112.reuse, R4 ;  /* 0x000000709464723c */ /* 0x080fe20000001804 */
[----:B------:R-:W1:Y:S04]  /*104d0*/  LDSM.16.MT88.4 R4, [R192+0x2000] ;  /* 0x00200000c004783b */ /* 0x000e680000004200 */
[----:B------:R-:W-:Y:S03]  /*104e0*/  FADD.FTZ R45, R226, R56 ;  /* 0x00000038e22d7221 */ /* 0x000fe60000010000 */
        /* <DEDUP_REMOVED lines=61> */
[----:B------:R-:W-:Y:S02]  /*108c0*/  FADD.FTZ R0, R60, R0 ;  /* 0x000000003c007221 */ /* 0x000fe40000010000 */
[----:B------:R-:W-:Y:S02]  /*108d0*/  FADD.FTZ R3, R156, R3 ;  /* 0x000000039c037221 */ /* 0x000fe40000010000 */
[----:B------:R-:W-:Y:S01]  /*108e0*/  FADD.FTZ R238, R163, R5 ;  /* 0x00000005a3ee7221 */ /* 0x000fe20000010000 */
[----:B------:R1:W-:Y:S01]  /*108f0*/  STL [R1], R0 ;  /* 0x0000000001007387 */ /* 0x0003e20000100800 */
[----:B------:R-:W-:Y:S02]  /*10900*/  FADD.FTZ R240, R161, R4 ;  /* 0x00000004a1f07221 */ /* 0x000fe40000010000 */
[----:B------:R-:W-:Y:S01]  /*10910*/  FADD.FTZ R251, R76, R3 ;  /* 0x000000034cfb7221 */ /* 0x000fe20000010000 */
[----:B-1----:R-:W-:Y:S01]  /*10920*/  MOV R0, R97 ;  /* 0x0000006100007202 */ /* 0x002fe20000000f00 */
[----:B------:R-:W-:-:S05]  /*10930*/  @P0 BRA `(.L_x_2614) ;  /* 0xffffccf000000947 */ /* 0x000fca000383ffff */
.L_x_2603:
[----:B------:R-:W2:Y:S02]  /*10940*/  LDL R2, [R1+0x4] ;  /* 0x0000040001027983 */ /* 0x000ea40000100800 */
[----:B--2---:R-:W-:-:S13]  /*10950*/  ISETP.GE.AND P0, PT, R206, R2, PT ;  /* 0x00000002ce00720c */ /* 0x004fda0003f06270 */
[----:B------:R-:W-:Y:S05]  /*10960*/  @!P0 BRA `(.L_x_2615) ;  /* 0x0000504000008947 */ /* 0x000fea0003800000 */
[----:B------:R-:W-:Y:S01]  /*10970*/  IMAD.MOV.U32 R94, RZ, RZ, R96 ;  /* 0x000000ffff5e7224 */ /* 0x000fe200078e0060 */
[----:B------:R-:W-:Y:S01]  /*10980*/  MOV R99, R61 ;  /* 0x0000003d00637202 */ /* 0x000fe20000000f00 */
[----:B------:R-:W-:Y:S01]  /*10990*/  IMAD.MOV.U32 R93, RZ, RZ, R97 ;  /* 0x000000ffff5d7224 */ /* 0x000fe200078e0061 */
[----:B------:R-:W-:Y:S02]  /*109a0*/  MOV R98, R95 ;  /* 0x0000005f00627202 */ /* 0x000fe40000000f00 */
.L_x_2643:
        /* <DEDUP_REMOVED lines=37> */
.L_x_2754:
[-C--:B------:R-:W-:Y:S01]  /*10c00*/  HMMA.16816.F32 R4, R80, R16.reuse, RZ ;  /* 0x000000105004723c */ /* 0x080fe200000018ff */
[----:B------:R-:W3:Y:S01]  /*10c10*/  LDL R92, [R1+0x4] ;  /* 0x00000400015c7983 */ /* 0x000ee20000100800 */
[----:B------:R-:W-:Y:S01]  /*10c20*/  BSSY B0, `(.L_x_2617) ;  /* 0x00000c3000007945 */ /* 0x000fe20003800000 */
[----:B------:R-:W-:Y:S02]  /*10c30*/  ISETP.GE.AND P2, PT, R205, c[0x0][0x1d4], PT ;  /* 0x00007500cd007a0c */ /* 0x000fe40003f46270 */
[----:B------:R-:W4:Y:S03]  /*10c40*/  SHFL.IDX PT, R2, R0, RZ, 0x181f ;  /* 0x00181fff00027589 */ /* 0x000f2600000e0000 */
[C---:B------:R-:W-:Y:S05]  /*10c50*/  HMMA.16816.F32 R8, R76.reuse, R16, RZ ;  /* 0x000000104c08723c */ /* 0x040fea00000018ff */
[----:B------:R-:W5:Y:S03]  /*10c60*/  SHFL.IDX PT, R3, R0, 0x1, 0x181f ;  /* 0x00381f0000037f89 */ /* 0x000f6600000e0000 */
[-C--:B------:R-:W-:Y:S05]  /*10c70*/  HMMA.16816.F32 R12, R76, R18.reuse, RZ ;  /* 0x000000124c0c723c */ /* 0x080fea00000018ff */
[----:B------:R-:W1:Y:S03]  /*10c80*/  SHFL.IDX PT, R55, R52, 0x1, 0x181f ;  /* 0x00381f0034377f89 */ /* 0x000e6600000e0000 */
[C---:B------:R-:W-:Y:S05]  /*10c90*/  HMMA.16816.F32 R16, R80.reuse, R18, RZ ;  /* 0x000000125010723c */ /* 0x040fea00000018ff */
[----:B------:R-:W2:Y:S03]  /*10ca0*/  SHFL.IDX PT, R53, R0, 0x2, 0x181f ;  /* 0x00581f0000357f89 */ /* 0x000ea600000e0000 */
[-C--:B------:R-:W-:Y:S05]  /*10cb0*/  HMMA.16816.F32 R20, R80, R32.reuse, RZ ;  /* 0x000000205014723c */ /* 0x080fea00000018ff */
[----:B------:R-:W-:Y:S03]  /*10cc0*/  SHFL.IDX PT, R56, R52, 0x2, 0x181f ;  /* 0x00581f0034387f89 */ /* 0x000fe600000e0000 */
[C---:B------:R-:W-:Y:S05]  /*10cd0*/  HMMA.16816.F32 R24, R76.reuse, R32, RZ ;  /* 0x000000204c18723c */ /* 0x040fea00000018ff */
[----:B------:R-:W1:Y:S03]  /*10ce0*/  SHFL.IDX PT, R54, R0, 0x3, 0x181f ;  /* 0x00781f0000367f89 */ /* 0x000e6600000e0000 */
[-C--:B------:R-:W-:Y:S05]  /*10cf0*/  HMMA.16816.F32 R28, R76, R34.reuse, RZ ;  /* 0x000000224c1c723c */ /* 0x080fea00000018ff */
[----:B------:R-:W-:Y:S03]  /*10d00*/  SHFL.IDX PT, R69, R52, 0x3, 0x181f ;  /* 0x00781f0034457f89 */ /* 0x000fe600000e0000 */
[C---:B------:R-:W-:Y:S05]  /*10d10*/  HMMA.16816.F32 R32, R80.reuse, R34, RZ ;  /* 0x000000225020723c */ /* 0x040fea00000018ff */
[----:B------:R1:W-:Y:S03]  /*10d20*/  SHFL.IDX PT, R73, R52, 0x4, 0x181f ;  /* 0x00981f0034497f89 */ /* 0x0003e600000e0000 */
[-C--:B------:R-:W-:Y:S05]  /*10d30*/  HMMA.16816.F32 R36, R80, R48.reuse, RZ ;  /* 0x000000305024723c */ /* 0x080fea00000018ff */
[----:B------:R-:W1:Y:S03]  /*10d40*/  SHFL.IDX PT, R0, R0, 0x4, 0x181f ;  /* 0x00981f0000007f89 */ /* 0x000e6600000e0000 */
[C---:B------:R-:W-:Y:S08]  /*10d50*/  HMMA.16816.F32 R40, R76.reuse, R48, RZ ;  /* 0x000000304c28723c */ /* 0x040ff000000018ff */
[-C--:B------:R-:W-:Y:S08]  /*10d60*/  HMMA.16816.F32 R44, R76, R50.reuse, RZ ;  /* 0x000000324c2c723c */ /* 0x080ff000000018ff */
[C---:B------:R-:W-:Y:S04]  /*10d70*/  HMMA.16816.F32 R48, R80.reuse, R50, RZ ;  /* 0x000000325030723c */ /* 0x040fe800000018ff */
[-C--:B----4-:R-:W-:Y:S02]  /*10d80*/  IADD3 R2, P0, R2, R58.reuse, RZ ;  /* 0x0000003a02027210 */ /* 0x090fe40007f1e0ff */
[-C--:B-----5:R-:W-:Y:S03]  /*10d90*/  IADD3 R62, P1, R3, R58.reuse, RZ ;  /* 0x0000003a033e7210 */ /* 0x0a0fe60007f3e0ff */
[--C-:B--2---:R-:W-:Y:S03]  /*10da0*/  IMAD.X R3, R57, 0x1, R68.reuse, P0 ;  /* 0x0000000139037824 */ /* 0x104fe600000e0644 */
[--C-:B-1----:R-:W-:Y:S01]  /*10db0*/  IMAD.X R63, R55, 0x1, R68.reuse, P1 ;  /* 0x00000001373f7824 */ /* 0x102fe200008e0644 */
[-C--:B------:R-:W-:Y:S01]  /*10dc0*/  IADD3 R60, P0, R53, R58.reuse, RZ ;  /* 0x0000003a353c7210 */ /* 0x080fe20007f1e0ff */
[----:B------:R1:W-:Y:S01]  /*10dd0*/  LDGSTS.E.BYPASS.LTC128B.128 [R207+0x100], [R2.64], !P2 ;  /* 0x0010000002cf7fae */ /* 0x0003e2000d101d46 */
[-C--:B------:R-:W-:Y:S02]  /*10de0*/  IADD3 R70, P1, R54, R58.reuse, RZ ;  /* 0x0000003a36467210 */ /* 0x080fe40007f3e0ff */
[-C--:B------:R-:W-:Y:S01]  /*10df0*/  HMMA.16816.F32 R52, R80, R64.reuse, RZ ;  /* 0x000000405034723c */ /* 0x080fe200000018ff */
[--C-:B------:R-:W-:Y:S01]  /*10e00*/  IMAD.X R61, R56, 0x1, R68.reuse, P0 ;  /* 0x00000001383d7824 */ /* 0x100fe200000e0644 */
[----:B------:R-:W-:Y:S01]  /*10e10*/  IADD3 R72, P0, R0, R58, RZ ;  /* 0x0000003a00487210 */ /* 0x000fe20007f1e0ff */
[--C-:B------:R-:W-:Y:S02]  /*10e20*/  IMAD.X R71, R69, 0x1, R68.reuse, P1 ;  /* 0x0000000145477824 */ /* 0x100fe400008e0644 */
[----:B------:R2:W-:Y:S02]  /*10e30*/  LDGSTS.E.BYPASS.LTC128B.128 [R207+0x900], [R62.64], !P2 ;  /* 0x009000003ecf7fae */ /* 0x0005e4000d101d46 */
[----:B------:R-:W-:Y:S01]  /*10e40*/  IMAD.X R73, R73, 0x1, R68, P0 ;  /* 0x0000000149497824 */ /* 0x000fe200000e0644 */
[C---:B------:R-:W-:Y:S05]  /*10e50*/  HMMA.16816.F32 R56, R76.reuse, R64, RZ ;  /* 0x000000404c38723c */ /* 0x040fea00000018ff */
[----:B------:R2:W-:Y:S08]  /*10e60*/  LDGSTS.E.BYPASS.LTC128B.128 [R207+0x1100], [R60.64], !P2 ;  /* 0x011000003ccf7fae */ /* 0x0005f0000d101d46 */
[----:B------:R4:W-:Y:S08]  /*10e70*/  LDGSTS.E.BYPASS.LTC128B.128 [R207+0x1900], [R70.64], !P2 ;  /* 0x0190000046cf7fae */ /* 0x0009f0000d101d46 */
[----:B------:R5:W-:Y:S08]  /*10e80*/  LDGSTS.E.BYPASS.LTC128B.128 [R207+0x2100], [R72.64], !P2 ;  /* 0x0210000048cf7fae */ /* 0x000bf0000d101d46 */
[----:B------:R-:W0:Y:S01]  /*10e90*/  LDGDEPBAR ;  /* 0x00000000000079af */ /* 0x000e220000000000 */
[-C--:B--2---:R-:W-:Y:S08]  /*10ea0*/  HMMA.16816.F32 R60, R76, R66.reuse, RZ ;  /* 0x000000424c3c723c */ /* 0x084ff000000018ff */
[C---:B------:R-:W-:Y:S08]  /*10eb0*/  HMMA.16816.F32 R64, R80.reuse, R66, RZ ;  /* 0x000000425040723c */ /* 0x040ff000000018ff */
[-C--:B----4-:R-:W-:Y:S08]  /*10ec0*/  HMMA.16816.F32 R68, R80, R156.reuse, RZ ;  /* 0x0000009c5044723c */ /* 0x090ff000000018ff */
[C---:B-----5:R-:W-:Y:S08]  /*10ed0*/  HMMA.16816.F32 R72, R76.reuse, R156, RZ ;  /* 0x0000009c4c48723c */ /* 0x060ff000000018ff */
        /* <DEDUP_REMOVED lines=19> */
[C---:B------:R-:W-:Y:S04]  /*11010*/  HMMA.16816.F32 R56, R168.reuse, R180, R56 ;  /* 0x000000b4a838723c */ /* 0x040fe80000001838 */
[----:B---3--:R-:W-:Y:S04]  /*11020*/  ISETP.GT.AND P0, PT, R206, R92, PT ;  /* 0x0000005cce00720c */ /* 0x008fe80003f04270 */
        /* <DEDUP_REMOVED lines=8> */
[----:B------:R-:W1:Y:S07]  /*110b0*/  LDSM.16.M88.4 R160, [R194+0x1800] ;  /* 0x00180000c2a0783b */ /* 0x000e6e0000000200 */
[-C--:B--2---:R-:W-:Y:S08]  /*110c0*/  HMMA.16816.F32 R4, R156, R164.reuse, R4 ;  /* 0x000000a49c04723c */ /* 0x084ff00000001804 */
[C---:B----4-:R-:W-:Y:S08]  /*110d0*/  HMMA.16816.F32 R8, R172.reuse, R164, R8 ;  /* 0x000000a4ac08723c */ /* 0x050ff00000001808 */
[-C--:B------:R-:W-:Y:S08]  /*110e0*/  HMMA.16816.F32 R12, R172, R166.reuse, R12 ;  /* 0x000000a6ac0c723c */ /* 0x080ff0000000180c */
[C---:B------:R-:W-:Y:S01]  /*110f0*/  HMMA.16816.F32 R16, R156.reuse, R166, R16 ;  /* 0x000000a69c10723c */ /* 0x040fe20000001810 */
[----:B------:R-:W2:Y:S07]  /*11100*/  LDSM.16.M88.4 R164, [R194+0x2000] ;  /* 0x00200000c2a4783b */ /* 0x000eae0000000200 */
[-C--:B-----5:R-:W-:Y:S08]  /*11110*/  HMMA.16816.F32 R20, R156, R176.reuse, R20 ;  /* 0x000000b09c14723c */ /* 0x0a0ff00000001814 */
        /* <DEDUP_REMOVED lines=8> */
[----:B------:R-:W3:Y:S07]  /*111a0*/  LDSM.16.M88.4 R168, [R197] ;  /* 0x00000000c5a8783b */ /* 0x000eee0000000200 */
[-C--:B-1----:R-:W-:Y:S08]  /*111b0*/  HMMA.16816.F32 R52, R156, R160.reuse, R52 ;  /* 0x000000a09c34723c */ /* 0x082ff00000001834 */
[C---:B------:R-:W-:Y:S08]  /*111c0*/  HMMA.16816.F32 R56, R172.reuse, R160, R56 ;  /* 0x000000a0ac38723c */ /* 0x040ff00000001838 */
[-C--:B------:R-:W-:Y:S08]  /*111d0*/  HMMA.16816.F32 R60, R172, R162.reuse, R60 ;  /* 0x000000a2ac3c723c */ /* 0x080ff0000000183c */
[C---:B------:R-:W-:Y:S01]  /*111e0*/  HMMA.16816.F32 R64, R156.reuse, R162, R64 ;  /* 0x000000a29c40723c */ /* 0x040fe20000001840 */
[----:B------:R-:W1:Y:S07]  /*111f0*/  LDSM.16.M88.4 R160, [R191+0x800] ;  /* 0x00080000bfa0783b */ /* 0x000e6e0000000200 */
[-C--:B--2---:R-:W-:Y:S08]  /*11200*/  HMMA.16816.F32 R68, R156, R164.reuse, R68 ;  /* 0x000000a49c44723c */ /* 0x084ff00000001844 */
[C---:B------:R-:W-:Y:S08]  /*11210*/  HMMA.16816.F32 R72, R172.reuse, R164, R72 ;  /* 0x000000a4ac48723c */ /* 0x040ff00000001848 */
[-C--:B------:R-:W-:Y:S01]  /*11220*/  HMMA.16816.F32 R76, R172, R166.reuse, R76 ;  /* 0x000000a6ac4c723c */ /* 0x080fe2000000184c */
[----:B------:R-:W-:Y:S07]  /*11230*/  LDSM.16.M88.4 R172, [R191+0x2000] ;  /* 0x00200000bfac783b */ /* 0x000fee0000000200 */
[----:B------:R-:W-:Y:S01]  /*11240*/  HMMA.16816.F32 R80, R156, R166, R80 ;  /* 0x000000a69c50723c */ /* 0x000fe20000001850 */
[----:B------:R-:W2:Y:S07]  /*11250*/  LDSM.16.M88.4 R156, [R191+0x1000] ;  /* 0x00100000bf9c783b */ /* 0x000eae0000000200 */
[-C--:B---3--:R-:W-:Y:S01]  /*11260*/  HMMA.16816.F32 R4, R168, R176.reuse, R4 ;  /* 0x000000b0a804723c */ /* 0x088fe20000001804 */
[----:B------:R-:W3:Y:S01]  /*11270*/  LDSM.16.M88.4 R164, [R191+0x1800] ;  /* 0x00180000bfa4783b */ /* 0x000ee20000000200 */
        /* <DEDUP_REMOVED lines=25> */
[----:B------:R-:W-:Y:S02]  /*11410*/  IMAD.MOV.U32 R211, RZ, RZ, RZ ;  /* 0x000000ffffd37224 */ /* 0x000fe400078e00ff */
[----:B------:R-:W-:Y:S01]  /*11420*/  IMAD.SHL.U32 R163, R205, 0x2, RZ ;  /* 0x00000002cda37824 */ /* 0x000fe200078e00ff */
[----:B------:R-:W-:Y:S01]  /*11430*/  ISETP.NE.AND P2, PT, R212, 0x1, PT ;  /* 0x00000001d400780c */ /* 0x000fe20003f45270 */
[----:B------:R-:W3:Y:S04]  /*11440*/  LDL R95, [R1+0x8] ;  /* 0x00000800015f7983 */ /* 0x000ee80000100800 */
[----:B------:R-:W4:Y:S04]  /*11450*/  LDL.64 R96, [R1+0x20] ;  /* 0x0000200001607983 */ /* 0x000f280000100a00 */
[----:B------:R-:W5:Y:S04]  /*11460*/  LDL R92, [R1+0x30] ;  /* 0x00003000015c7983 */ /* 0x000f680000100800 */
[----:B------:R-:W4:Y:S04]  /*11470*/  LDL.64 R208, [R1+0x18] ;  /* 0x0000180001d07983 */ /* 0x000f280000100a00 */
[----:B------:R-:W4:Y:S01]  /*11480*/  LDL R156, [R1+0x14] ;  /* 0x00001400019c7983 */ /* 0x000f220000100800 */
[----:B---3--:R-:W-:Y:S01]  /*11490*/  ISETP.GT.AND P1, PT, R95, 0x4f, PT ;  /* 0x0000004f5f00780c */ /* 0x008fe20003f24270 */
[----:B--2---:R-:W-:Y:S05]  /*114a0*/  IMAD R2, R206, 0x50, R210 ;  /* 0x00000050ce027824 */ /* 0x004fea00078e02d2 */
[----:B------:R-:W-:Y:S02]  /*114b0*/  IADD3 R2, R2, -0x50, R95 ;  /* 0xffffffb002027810 */ /* 0x000fe40007ffe05f */
[----:B------:R-:W-:Y:S03]  /*114c0*/  SHF.R.S32.HI R95, RZ, 0x1f, R205 ;  /* 0x0000001fff5f7819 */ /* 0x000fe600000114cd */
[----:B------:R-:W-:Y:S01]  /*114d0*/  @P2 IMAD.HI.U32 R3, R2, c[0x0][0x2bc], RZ ;  /* 0x0000af0002032a27 */ /* 0x000fe200078e00ff */
[----:B------:R-:W-:Y:S03]  /*114e0*/  SHF.L.U64.HI R95, R205, 0x1, R95 ;  /* 0x00000001cd5f7819 */ /* 0x000fe6000001025f */
[----:B------:R-:W-:Y:S01]  /*114f0*/  IMAD.MOV.U32 R0, RZ, RZ, R2 ;  /* 0x000000ffff007224 */ /* 0x000fe200078e0002 */
[----:B------:R-:W-:Y:S04]  /*11500*/  @P2 SHF.R.U32.HI R0, RZ, c[0x0][0x2c0], R3 ;  /* 0x0000b000ff002a19 */ /* 0x000fe80000011603 */
        /* <DEDUP_REMOVED lines=22> */
.L_x_2755:
        /* <DEDUP_REMOVED lines=23> */
.L_x_2756:
[----:B------:R-:W-:Y:S02]  /*117e0*/  ISETP.GE.AND P1, PT, R205, c[0x0][0x1d4], PT ;  /* 0x00007500cd007a0c */ /* 0x000fe40003f26270 */
[----:B--2---:R-:W-:Y:S05]  /*117f0*/  IADD3 R2, P0, R0, R163, RZ ;  /* 0x000000a300027210 */ /* 0x004fea0007f1e0ff */
[----:B-1----:R-:W-:Y:S06]  /*11800*/  IMAD.X R3, R92, 0x1, R95, P0 ;  /* 0x000000015c037824 */ /* 0x002fec00000e065f */
[----:B------:R-:W-:Y:S01]  /*11810*/  @!PT LDS RZ, [RZ] ;  /* 0x00000000fffff984 */ /* 0x000fe20000000800 */
[----:B------:R-:W-:Y:S01]  /*11820*/  @!PT LDS RZ, [RZ] ;  /* 0x00000000fffff984 */ /* 0x000fe20000000800 */
[----:B------:R-:W-:Y:S01]  /*11830*/  @!PT LDS RZ, [RZ] ;  /* 0x00000000fffff984 */ /* 0x000fe20000000800 */
[----:B------:R1:W-:Y:S02]  /*11840*/  LDGSTS.E.BYPASS.LTC128B.128 [R207+0x4900], [R2.64], !P1 ;  /* 0x0490000002cf7fae */ /* 0x0003e4000c901d46 */
.L_x_2618:
[----:B------:R-:W-:Y:S05]  /*11850*/  BSYNC B0 ;  /* 0x0000000000007941 */ /* 0x000fea0003800000 */
.L_x_2617:
[----:B-1----:R-:W2:Y:S01]  /*11860*/  LDL R3, [R1+0x38] ;  /* 0x0000380001037983 */ /* 0x002ea20000100800 */
[----:B------:R-:W-:Y:S01]  /*11870*/  IMAD.MOV.U32 R0, RZ, RZ, c[0x0][0x2c4] ;  /* 0x0000b100ff007624 */ /* 0x000fe200078e00ff */
[----:B------:R-:W-:Y:S01]  /*11880*/  ULDC UR4, c[0x0][0x324] ;  /* 0x0000c90000047ab9 */ /* 0x000fe20000000800 */
[----:B------:R-:W-:Y:S01]  /*11890*/  IMAD R92, R206, -0x50, RZ ;  /* 0xffffffb0ce5c7824 */ /* 0x000fe200078e02ff */
[----:B------:R-:W2:Y:S01]  /*118a0*/  LDL R2, [R1+0x3c] ;  /* 0x00003c0001027983 */ /* 0x000ea20000100800 */
[----:B------:R-:W-:Y:S01]  /*118b0*/  ULOP3.LUT UR4, URZ, UR4, URZ, 0x33, !UPT ;  /* 0x000000043f047292 */ /* 0x000fe2000f8e333f */
[----:B------:R-:W-:Y:S02]  /*118c0*/  ISETP.NE.AND P0, PT, R0, 0x1, PT ;  /* 0x000000010000780c */ /* 0x000fe40003f05270 */
[----:B------:R-:W-:Y:S01]  /*118d0*/  IADD3 R0, -R248, 0x1, R92 ;  /* 0x00000001f8007810 */ /* 0x000fe20007ffe15c */
[----:B------:R-:W0:Y:S03]  /*118e0*/  LDGDEPBAR ;  /* 0x00000000000079af */ /* 0x000e260000000000 */
[----:B------:R-:W-:Y:S04]  /*118f0*/  IADD3 R0, -R236, R0, R237 ;  /* 0x00000000ec007210 */ /* 0x000fe80007ffe1ed */
[C---:B------:R-:W-:Y:S02]  /*11900*/  IADD3 R159, R0.reuse, UR4, RZ ;  /* 0x00000004009f7c10 */ /* 0x040fe4000fffe0ff */
[----:B------:R-:W-:Y:S01]  /*11910*/  IADD3 R158, R0, c[0x0][0x328], RZ ;  /* 0x0000ca00009e7a10 */ /* 0x000fe20007ffe0ff */
[----:B--2---:R-:W-:Y:S04]  /*11920*/  IMAD.IADD R157, R2, 0x1, R3 ;  /* 0x00000001029d7824 */ /* 0x004fe800078e0203 */
[----:B------:R-:W-:Y:S05]  /*11930*/  @P0 IMAD.HI.U32 R2, R157, c[0x0][0x2c8], RZ ;  /* 0x0000b2009d020a27 */ /* 0x000fea00078e00ff */
[----:B------:R-:W-:Y:S01]  /*11940*/  @P0 SHF.R.U32.HI R157, RZ, c[0x0][0x2cc], R2 ;  /* 0x0000b300ff9d0a19 */ /* 0x000fe20000011602 */
[----:B------:R-:W-:-:S05]  /*11950*/  BRA.DIV ~URZ, `(.L_x_2621) ;  /* 0x0000c1927f007947 */ /* 0x000fca000b800000 */
[----:B------:R1:W2:Y:S02]  /*11960*/  SHFL.IDX PT, R2, R157, RZ, 0x1c1f ;  /* 0x001c1fff9d027589 */ /* 0x0002a400000e0000 */
.L_x_2757:
        /* <DEDUP_REMOVED lines=19> */
.L_x_2624:
[----:B------:R-:W-:Y:S04]  /*11aa0*/  MOV R3, c[0x0][0x32c] ;  /* 0x0000cb0000037a02 */ /* 0x000fe80000000f00 */
[----:B------:R-:W-:Y:S11]  /*11ab0*/  ISETP.NE.AND P0, PT, R3, 0x1, PT ;  /* 0x000000010300780c */ /* 0x000ff60003f05270 */
[----:B------:R-:W-:Y:S02]  /*11ac0*/  @!UPT UIADD3 URZ, URZ, URZ, URZ ;  /* 0x0000003f3f3ff290 */ /* 0x000fe4000fffe03f */
[----:B------:R-:W-:Y:S05]  /*11ad0*/  @P0 IMAD.HI.U32 R3, R2, c[0x0][0x330], RZ ;  /* 0x0000cc0002030a27 */ /* 0x000fea00078e00ff */
[----:B------:R-:W-:Y:S02]  /*11ae0*/  @P0 SHF.R.U32.HI R2, RZ, c[0x0][0x334], R3 ;  /* 0x0000cd00ff020a19 */ /* 0x000fe40000011603 */
.L_x_2625:
[----:B------:R-:W-:Y:S05]  /*11af0*/  BSYNC B0 ;  /* 0x0000000000007941 */ /* 0x000fea0003800000 */
.L_x_2623:
[----:B------:R-:W-:Y:S04]  /*11b00*/  IMAD.IADD R3, R92, 0x1, -R248 ;  /* 0x000000015c037824 */ /* 0x000fe800078e0af8 */
[----:B------:R-:W-:Y:S05]  /*11b10*/  IMAD R2, R2, c[0x0][0x32c], R3 ;  /* 0x0000cb0002027a24 */ /* 0x000fea00078e0203 */
[----:B------:R-:W-:Y:S02]  /*11b20*/  IADD3 R3, R2, c[0x0][0x32c], RZ ;  /* 0x0000cb0002037a10 */ /* 0x000fe40007ffe0ff */
[----:B------:R-:W-:Y:S02]  /*11b30*/  IMNMX R0, R0, R2, !PT ;  /* 0x0000000200007217 */ /* 0x000fe40007800200 */
[----:B------:R-:W-:Y:S02]  /*11b40*/  IMNMX R97, R97, R3, PT ;  /* 0x0000000361617217 */ /* 0x000fe40003800200 */
.L_x_2622:
[----:B------:R-:W-:-:S05]  /*11b50*/  BRA.DIV ~URZ, `(.L_x_2626) ;  /* 0x0000c0027f007947 */ /* 0x000fca000b800000 */
[----:B------:R2:W3:Y:S02]  /*11b60*/  SHFL.IDX PT, R2, R157, 0x1, 0x1c1f ;  /* 0x003c1f009d027f89 */ /* 0x0004e400000e0000 */
.L_x_2758:
        /* <DEDUP_REMOVED lines=19> */
.L_x_2629:
[----:B------:R-:W-:Y:S04]  /*11ca0*/  MOV R3, c[0x0][0x32c] ;  /* 0x0000cb0000037a02 */ /* 0x000fe80000000f00 */
[----:B------:R-:W-:Y:S11]  /*11cb0*/  ISETP.NE.AND P0, PT, R3, 0x1, PT ;  /* 0x000000010300780c */ /* 0x000ff60003f05270 */
[----:B------:R-:W-:Y:S02]  /*11cc0*/  @!UPT UIADD3 URZ, URZ, URZ, URZ ;  /* 0x0000003f3f3ff290 */ /* 0x000fe4000fffe03f */
[----:B------:R-:W-:Y:S05]  /*11cd0*/  @P0 IMAD.HI.U32 R3, R2, c[0x0][0x330], RZ ;  /* 0x0000cc0002030a27 */ /* 0x000fea00078e00ff */
[----:B------:R-:W-:Y:S02]  /*11ce0*/  @P0 SHF.R.U32.HI R2, RZ, c[0x0][0x334], R3 ;  /* 0x0000cd00ff020a19 */ /* 0x000fe40000011603 */
.L_x_2630:
[----:B------:R-:W-:Y:S05]  /*11cf0*/  BSYNC B0 ;  /* 0x0000000000007941 */ /* 0x000fea0003800000 */
.L_x_2628:
[----:B------:R-:W-:Y:S04]  /*11d00*/  IMAD.IADD R3, R92, 0x1, -R248 ;  /* 0x000000015c037824 */ /* 0x000fe800078e0af8 */
[----:B------:R-:W-:Y:S05]  /*11d10*/  IMAD R2, R2, c[0x0][0x32c], R3 ;  /* 0x0000cb0002027a24 */ /* 0x000fea00078e0203 */
[----:B------:R-:W-:Y:S02]  /*11d20*/  IADD3 R3, R2, c[0x0][0x32c], RZ ;  /* 0x0000cb0002037a10 */ /* 0x000fe40007ffe0ff */
[----:B------:R-:W-:Y:S02]  /*11d30*/  IMNMX R95, R95, R2, !PT ;  /* 0x000000025f5f7217 */ /* 0x000fe40007800200 */
[----:B------:R-:W-:Y:S02]  /*11d40*/  IMNMX R96, R96, R3, PT ;  /* 0x0000000360607217 */ /* 0x000fe40003800200 */
.L_x_2627:
[----:B------:R-:W-:-:S05]  /*11d50*/  BRA.DIV ~URZ, `(.L_x_2631) ;  /* 0x0000be727f007947 */ /* 0x000fca000b800000 */
[----:B------:R3:W4:Y:S02]  /*11d60*/  SHFL.IDX PT, R156, R157, 0x2, 0x1c1f ;  /* 0x005c1f009d9c7f89 */ /* 0x00072400000e0000 */
.L_x_2759:
        /* <DEDUP_REMOVED lines=19> */
.L_x_2634:
[----:B------:R-:W-:Y:S04]  /*11ea0*/  MOV R160, c[0x0][0x32c] ;  /* 0x0000cb0000a07a02 */ /* 0x000fe80000000f00 */
[----:B------:R-:W-:Y:S11]  /*11eb0*/  ISETP.NE.AND P0, PT, R160, 0x1, PT ;  /* 0x00000001a000780c */ /* 0x000ff60003f05270 */
[----:B------:R-:W-:Y:S02]  /*11ec0*/  @!UPT UIADD3 URZ, URZ, URZ, URZ ;  /* 0x0000003f3f3ff290 */ /* 0x000fe4000fffe03f */
[----:B------:R-:W-:Y:S05]  /*11ed0*/  @P0 IMAD.HI.U32 R160, R156, c[0x0][0x330], RZ ;  /* 0x0000cc009ca00a27 */ /* 0x000fea00078e00ff */
[----:B------:R-:W-:Y:S02]  /*11ee0*/  @P0 SHF.R.U32.HI R156, RZ, c[0x0][0x334], R160 ;  /* 0x0000cd00ff9c0a19 */ /* 0x000fe400000116a0 */
.L_x_2635:
[----:B------:R-:W-:Y:S05]  /*11ef0*/  BSYNC B0 ;  /* 0x0000000000007941 */ /* 0x000fea0003800000 */
.L_x_2633:
[----:B------:R-:W-:Y:S04]  /*11f00*/  IMAD.IADD R160, R92, 0x1, -R248 ;  /* 0x000000015ca07824 */ /* 0x000fe800078e0af8 */
[----:B------:R-:W-:Y:S05]  /*11f10*/  IMAD R156, R156, c[0x0][0x32c], R160 ;  /* 0x0000cb009c9c7a24 */ /* 0x000fea00078e02a0 */
[----:B------:R-:W-:Y:S02]  /*11f20*/  IADD3 R160, R156, c[0x0][0x32c], RZ ;  /* 0x0000cb009ca07a10 */ /* 0x000fe40007ffe0ff */
[----:B------:R-:W-:Y:S02]  /*11f30*/  IMNMX R2, R2, R156, !PT ;  /* 0x0000009c02027217 */ /* 0x000fe40007800200 */
[----:B------:R-:W-:Y:S02]  /*11f40*/  IMNMX R3, R3, R160, PT ;  /* 0x000000a003037217 */ /* 0x000fe40003800200 */
.L_x_2632:
        /* <DEDUP_REMOVED lines=246> */
.L_x_2760:
        /* <DEDUP_REMOVED lines=19> */
.L_x_2639:
[----:B------:R-:W-:Y:S04]  /*12fe0*/  MOV R4, c[0x0][0x32c] ;  /* 0x0000cb0000047a02 */ /* 0x000fe80000000f00 */
[----:B------:R-:W-:Y:S11]  /*12ff0*/  ISETP.NE.AND P0, PT, R4, 0x1, PT ;  /* 0x000000010400780c */ /* 0x000ff60003f05270 */
[----:B------:R-:W-:Y:S02]  /*13000*/  @!UPT UIADD3 URZ, URZ, URZ, URZ ;  /* 0x0000003f3f3ff290 */ /* 0x000fe4000fffe03f */
[----:B------:R-:W-:Y:S05]  /*13010*/  @P0 IMAD.HI.U32 R4, R3, c[0x0][0x330], RZ ;  /* 0x0000cc0003040a27 */ /* 0x000fea00078e00ff */
[----:B------:R-:W-:Y:S02]  /*13020*/  @P0 SHF.R.U32.HI R3, RZ, c[0x0][0x334], R4 ;  /* 0x0000cd00ff030a19 */ /* 0x000fe40000011604 */
.L_x_2640:
[----:B------:R-:W-:Y:S05]  /*13030*/  BSYNC B0 ;  /* 0x0000000000007941 */ /* 0x000fea0003800000 */
.L_x_2638:
[----:B------:R-:W-:Y:S04]  /*13040*/  IMAD.IADD R4, R92, 0x1, -R248 ;  /* 0x000000015c047824 */ /* 0x000fe800078e0af8 */
[----:B------:R-:W-:Y:S05]  /*13050*/  IMAD R3, R3, c[0x0][0x32c], R4 ;  /* 0x0000cb0003037a24 */ /* 0x000fea00078e0204 */
[----:B------:R-:W-:Y:S02]  /*13060*/  IADD3 R4, R3, c[0x0][0x32c], RZ ;  /* 0x0000cb0003047a10 */ /* 0x000fe40007ffe0ff */
[----:B------:R-:W-:Y:S02]  /*13070*/  IMNMX R0, R0, R3, !PT ;  /* 0x0000000300007217 */ /* 0x000fe40007800200 */
[----:B------:R-:W-:Y:S02]  /*13080*/  IMNMX R2, R2, R4, PT ;  /* 0x0000000402027217 */ /* 0x000fe40003800200 */
.L_x_2637:
        /* <DEDUP_REMOVED lines=98> */
[----:B------:R-:W-:Y:S04]  /*136b0*/  ISETP.LT.OR P0, PT, R2, 0x41, P0 ;  /* 0x000000410200780c */ /* 0x000fe80000701670 */
        /* <DEDUP_REMOVED lines=57> */
.L_x_2761:
        /* <DEDUP_REMOVED lines=15> */
.L_x_2762:
        /* <DEDUP_REMOVED lines=8> */
[----:B------:R-:W-:Y:S01]  /*13bc0*/  LDSM.16.MT88.4 R44, [R190] ;  /* 0x00000000be2c783b */ /* 0x000fe20000004200 */
[--C-:B------:R-:W-:Y:S01]  /*13bd0*/  FFMA.FTZ R2, R21, c[0x0][0x2d0], -R32.reuse ;  /* 0x0000b40015027a23 */ /* 0x100fe20000010820 */
[----:B------:R1:W-:Y:S01]  /*13be0*/  MUFU.EX2 R225, R0 ;  /* 0x0000000000e17308 */ /* 0x0003e20000000800 */
[--C-:B------:R-:W-:Y:S02]  /*13bf0*/  FFMA.FTZ R81, R165, c[0x0][0x2d0], -R32.reuse ;  /* 0x0000b400a5517a23 */ /* 0x100fe40000010820 */
[--C-:B------:R-:W-:Y:S02]  /*13c00*/  FFMA.FTZ R82, R164, c[0x0][0x2d0], -R32.reuse ;  /* 0x0000b400a4527a23 */ /* 0x100fe40000010820 */
[--C-:B------:R-:W-:Y:S02]  /*13c10*/  FFMA.FTZ R40, R168, c[0x0][0x2d0], -R32.reuse ;  /* 0x0000b400a8287a23 */ /* 0x100fe40000010820 */
[----:B------:R-:W-:Y:S03]  /*13c20*/  FFMA.FTZ R50, R167, c[0x0][0x2d0], -R32 ;  /* 0x0000b400a7327a23 */ /* 0x000fe60000010820 */
[----:B------:R2:W3:Y:S01]  /*13c30*/  MUFU.EX2 R229, R2 ;  /* 0x0000000200e57308 */ /* 0x0004e20000000800 */
[----:B-1----:R-:W-:Y:S05]  /*13c40*/  FMUL.FTZ R0, R96, c[0x0][0x2d0] ;  /* 0x0000b40060007a20 */ /* 0x002fea0000410000 */
[----:B------:R-:W-:Y:S05]  /*13c50*/  FSEL R48, R0, RZ, P1 ;  /* 0x000000ff00307208 */ /* 0x000fea0000800000 */
[--C-:B------:R-:W-:Y:S02]  /*13c60*/  FFMA.FTZ R0, R18, c[0x0][0x2d0], -R48.reuse ;  /* 0x0000b40012007a23 */ /* 0x100fe40000010830 */
[----:B------:R-:W-:Y:S02]  /*13c70*/  FFMA.FTZ R80, R216, c[0x0][0x2d0], -R48 ;  /* 0x0000b400d8507a23 */ /* 0x000fe40000010830 */
[----:B------:R1:W-:Y:S01]  /*13c80*/  MUFU.EX2 R223, R0 ;  /* 0x0000000000df7308 */ /* 0x0003e20000000800 */
[----:B--2---:R-:W-:Y:S02]  /*13c90*/  FFMA.FTZ R2, R161, c[0x0][0x2d0], -R32 ;  /* 0x0000b400a1027a23 */ /* 0x004fe40000010820 */
[--C-:B------:R-:W-:Y:S02]  /*13ca0*/  FFMA.FTZ R24, R169, c[0x0][0x2d0], -R48.reuse ;  /* 0x0000b400a9187a23 */ /* 0x100fe40000010830 */
[--C-:B------:R-:W-:Y:S02]  /*13cb0*/  FFMA.FTZ R62, R217, c[0x0][0x2d0], -R48.reuse ;  /* 0x0000b400d93e7a23 */ /* 0x100fe40000010830 */
[--C-:B------:R-:W-:Y:S03]  /*13cc0*/  FFMA.FTZ R4, R162, c[0x0][0x2d0], -R48.reuse ;  /* 0x0000b400a2047a23 */ /* 0x100fe60000010830 */
[----:B------:R2:W-:Y:S10]  /*13cd0*/  MUFU.EX2 R232, R2 ;  /* 0x0000000200e87308 */ /* 0x0005f40000000800 */
[----:B------:R4:W-:Y:S01]  /*13ce0*/  MUFU.EX2 R247, R4 ;  /* 0x0000000400f77308 */ /* 0x0009e20000000800 */
[----:B-1----:R-:W-:Y:S09]  /*13cf0*/  FFMA.FTZ R0, R22, c[0x0][0x2d0], -R48 ;  /* 0x0000b40016007a23 */ /* 0x002ff20000010830 */
[----:B------:R1:W5:Y:S01]  /*13d00*/  MUFU.EX2 R228, R0 ;  /* 0x0000000000e47308 */ /* 0x0003620000000800 */
[----:B--2---:R-:W-:Y:S09]  /*13d10*/  FMUL.FTZ R2, R95, c[0x0][0x2d0] ;  /* 0x0000b4005f027a20 */ /* 0x004ff20000410000 */
[----:B------:R-:W-:Y:S01]  /*13d20*/  MUFU.EX2 R246, R24 ;  /* 0x0000001800f67308 */ /* 0x000fe20000000800 */
[----:B----4-:R-:W-:Y:S09]  /*13d30*/  FMUL.FTZ R4, R61, c[0x0][0x2d0] ;  /* 0x0000b4003d047a20 */ /* 0x010ff20000410000 */
[----:B------:R-:W-:Y:S01]  /*13d40*/  MUFU.EX2 R216, R40 ;  /* 0x0000002800d87308 */ /* 0x000fe20000000800 */
[--C-:B-1----:R-:W-:Y:S02]  /*13d50*/  FFMA.FTZ R0, R160, c[0x0][0x2d0], -R32.reuse ;  /* 0x0000b400a0007a23 */ /* 0x102fe40000010820 */
[----:B------:R-:W-:Y:S07]  /*13d60*/  FFMA.FTZ R160, R33, c[0x0][0x2d0], -R32 ;  /* 0x0000b40021a07a23 */ /* 0x000fee0000010820 */
[----:B------:R1:W2:Y:S02]  /*13d70*/  MUFU.EX2 R249, R0 ;  /* 0x0000000000f97308 */ /* 0x0002a40000000800 */
[----:B-1----:R-:W-:Y:S01]  /*13d80*/  FFMA.FTZ R0, R156, c[0x0][0x2d0], -R48 ;  /* 0x0000b4009c007a23 */ /* 0x002fe20000010830 */
[----:B---3--:R-:W-:Y:S01]  /*13d90*/  F2FP.PACK_AB R64, R229, R225 ;  /* 0x000000e1e540723e */ /* 0x008fe200000000ff */
[----:B------:R-:W-:Y:S01]  /*13da0*/  FFMA.FTZ R156, R39, c[0x0][0x2d0], -R32 ;  /* 0x0000b400279c7a23 */ /* 0x000fe20000010820 */
[----:B-----5:R-:W-:Y:S05]  /*13db0*/  F2FP.PACK_AB R65, R228, R223 ;  /* 0x000000dfe441723e */ /* 0x020fea00000000ff */
[----:B------:R1:W3:Y:S01]  /*13dc0*/  MUFU.EX2 R230, R0 ;  /* 0x0000000000e67308 */ /* 0x0002e20000000800 */
[----:B--2---:R-:W-:Y:S02]  /*13dd0*/  F2FP.PACK_AB R66, R249, R232 ;  /* 0x000000e8f942723e */ /* 0x004fe400000000ff */
[----:B-1----:R-:W-:Y:S02]  /*13de0*/  FSEL R0, R97, RZ, P0 ;  /* 0x000000ff61007208 */ /* 0x002fe40000000000 */
[----:B------:R-:W-:Y:S02]  /*13df0*/  FSETP.NEU.FTZ.AND P0, PT, R95, -INF , PT ;  /* 0xff8000005f00780b */ /* 0x000fe40003f1d000 */
[----:B---3--:R-:W-:Y:S01]  /*13e00*/  F2FP.PACK_AB R67, R247, R230 ;  /* 0x000000e6f743723e */ /* 0x008fe200000000ff */
[----:B------:R-:W-:Y:S01]  /*13e10*/  FADD.FTZ R0, -R0, R93 ;  /* 0x0000005d00007221 */ /* 0x000fe20000010100 */
[----:B------:R-:W-:Y:S03]  /*13e20*/  FSEL R49, R2, RZ, P0 ;  /* 0x000000ff02317208 */ /* 0x000fe60000000000 */
[----:B------:R-:W-:Y:S02]  /*13e30*/  FMUL.FTZ R0, R0, c[0x0][0x2d0] ;  /* 0x0000b40000007a20 */ /* 0x000fe40000410000 */
[--C-:B------:R-:W-:Y:S02]  /*13e40*/  FFMA.FTZ R2, R12, c[0x0][0x2d0], -R49.reuse ;  /* 0x0000b4000c027a23 */ /* 0x100fe40000010831 */
[----:B------:R-:W1:Y:S01]  /*13e50*/  MUFU.EX2 R60, R0 ;  /* 0x00000000003c7308 */ /* 0x000e620000000800 */
[--C-:B------:R-:W-:Y:S02]  /*13e60*/  FFMA.FTZ R63, R213, c[0x0][0x2d0], -R49.reuse ;  /* 0x0000b400d53f7a23 */ /* 0x100fe40000010831 */
[--C-:B------:R-:W-:Y:S02]  /*13e70*/  FFMA.FTZ R92, R212, c[0x0][0x2d0], -R49.reuse ;  /* 0x0000b400d45c7a23 */ /* 0x100fe40000010831 */
[--C-:B------:R-:W-:Y:S05]  /*13e80*/  FFMA.FTZ R93, R185, c[0x0][0x2d0], -R49.reuse ;  /* 0x0000b400b95d7a23 */ /* 0x100fea0000010831 */
[----:B------:R2:W-:Y:S01]  /*13e90*/  MUFU.EX2 R226, R2 ;  /* 0x0000000200e27308 */ /* 0x0005e20000000800 */
[C---:B-1----:R-:W-:Y:S02]  /*13ea0*/  FMUL.FTZ R5, R60.reuse, R101 ;  /* 0x000000653c057220 */ /* 0x042fe40000410000 */
[C---:B------:R-:W-:Y:S02]  /*13eb0*/  FMUL.FTZ R17, R60.reuse, R113 ;  /* 0x000000713c117220 */ /* 0x040fe40000410000 */
[C---:B------:R-:W-:Y:S02]  /*13ec0*/  FMUL.FTZ R84, R60.reuse, R84 ;  /* 0x000000543c547220 */ /* 0x040fe40000410000 */
[C---:B------:R-:W-:Y:S02]  /*13ed0*/  FMUL.FTZ R85, R60.reuse, R85 ;  /* 0x000000553c557220 */ /* 0x040fe40000410000 */
[----:B------:R-:W-:Y:S02]  /*13ee0*/  FMUL.FTZ R24, R60, R120 ;  /* 0x000000783c187220 */ /* 0x000fe40000410000 */
[--C-:B--2---:R-:W-:Y:S02]  /*13ef0*/  FFMA.FTZ R2, R20, c[0x0][0x2d0], -R49.reuse ;  /* 0x0000b40014027a23 */ /* 0x104fe40000010831 */
[----:B------:R-:W1:Y:S01]  /*13f00*/  LDSM.16.MT88.4 R20, [R189] ;  /* 0x00000000bd14783b */ /* 0x000e620000004200 */
[--C-:B------:R-:W-:Y:S01]  /*13f10*/  FFMA.FTZ R113, R221, c[0x0][0x2d0], -R48.reuse ;  /* 0x0000b400dd717a23 */ /* 0x100fe20000010830 */
[----:B------:R2:W3:Y:S01]  /*13f20*/  MUFU.EX2 R227, R2 ;  /* 0x0000000200e37308 */ /* 0x0004e20000000800 */
[----:B------:R-:W-:Y:S02]  /*13f30*/  FMUL.FTZ R25, R60, R121 ;  /* 0x000000793c197220 */ /* 0x000fe40000410000 */
[----:B------:R-:W-:Y:S02]  /*13f40*/  FFMA.FTZ R121, R70, c[0x0][0x2d0], -R48 ;  /* 0x0000b40046797a23 */ /* 0x000fe40000010830 */
[----:B------:R-:W-:Y:S02]  /*13f50*/  FMUL.FTZ R40, R60, R136 ;  /* 0x000000883c287220 */ /* 0x000fe40000410000 */
[--C-:B------:R-:W-:Y:S02]  /*13f60*/  FFMA.FTZ R101, R210, c[0x0][0x2d0], -R49.reuse ;  /* 0x0000b400d2657a23 */ /* 0x100fe40000010831 */
[--C-:B--2---:R-:W-:Y:S01]  /*13f70*/  FFMA.FTZ R2, R19, c[0x0][0x2d0], -R49.reuse ;  /* 0x0000b40013027a23 */ /* 0x104fe20000010831 */
[----:B---3--:R-:W-:Y:S03]  /*13f80*/  F2FP.PACK_AB R56, R227, R226 ;  /* 0x000000e2e338723e */ /* 0x008fe600000000ff */
[----:B------:R2:W-:Y:S02]  /*13f90*/  MUFU.EX2 R242, R2 ;  /* 0x0000000200f27308 */ /* 0x0005e40000000800 */
[--C-:B--2---:R-:W-:Y:S02]  /*13fa0*/  FFMA.FTZ R2, R16, c[0x0][0x2d0], -R49.reuse ;  /* 0x0000b40010027a23 */ /* 0x104fe40000010831 */
[----:B------:R-:W-:Y:S06]  /*13fb0*/  FMUL.FTZ R16, R60, R112 ;  /* 0x000000703c107220 */ /* 0x000fec0000410000 */
[----:B------:R2:W3:Y:S01]  /*13fc0*/  MUFU.EX2 R244, R2 ;  /* 0x0000000200f47308 */ /* 0x0004e20000000800 */
[----:B------:R-:W-:Y:S01]  /*13fd0*/  FFMA.FTZ R112, R55, c[0x0][0x2d0], -R32 ;  /* 0x0000b40037707a23 */ /* 0x000fe20000010820 */
[----:B--2---:R-:W-:Y:S02]  /*13fe0*/  FSEL R2, R96, RZ, P1 ;  /* 0x000000ff60027208 */ /* 0x004fe40000800000 */
[----:B---3--:R-:W-:Y:S03]  /*13ff0*/  F2FP.PACK_AB R58, R244, R242 ;  /* 0x000000f2f43a723e */ /* 0x008fe600000000ff */
[----:B------:R-:W-:Y:S01]  /*14000*/  FADD.FTZ R0, -R2, R94 ;  /* 0x0000005e02007221 */ /* 0x000fe20000010100 */
[----:B------:R-:W-:Y:S01]  /*14010*/  FSEL R2, R95, RZ, P0 ;  /* 0x000000ff5f027208 */ /* 0x000fe20000000000 */
[--C-:B------:R-:W-:Y:S01]  /*14020*/  FFMA.FTZ R94, R186, c[0x0][0x2d0], -R49.reuse ;  /* 0x0000b400ba5e7a23 */ /* 0x100fe20000010831 */
[----:B------:R-:W-:Y:S01]  /*14030*/  FSETP.NEU.FTZ.AND P0, PT, R61, -INF , PT ;  /* 0xff8000003d00780b */ /* 0x000fe20003f1d000 */
[----:B------:R-:W-:Y:S03]  /*14040*/  FMUL.FTZ R0, R0, c[0x0][0x2d0] ;  /* 0x0000b40000007a20 */ /* 0x000fe60000410000 */
[----:B------:R-:W-:Y:S01]  /*14050*/  FSEL R52, R4, RZ, P0 ;  /* 0x000000ff04347208 */ /* 0x000fe20000000000 */
[----:B------:R2:W3:Y:S04]  /*14060*/  MUFU.EX2 R3, R0 ;  /* 0x0000000000037308 */ /* 0x0004e80000000800 */
[--C-:B------:R-:W-:Y:S02]  /*14070*/  FFMA.FTZ R4, R13, c[0x0][0x2d0], -R52.reuse ;  /* 0x0000b4000d047a23 */ /* 0x100fe40000010834 */
[----:B------:R-:W-:Y:S04]  /*14080*/  FFMA.FTZ R120, R174, c[0x0][0x2d0], -R52 ;  /* 0x0000b400ae787a23 */ /* 0x000fe80000010834 */
[----:B------:R4:W-:Y:S01]  /*14090*/  MUFU.EX2 R162, R4 ;  /* 0x0000000400a27308 */ /* 0x0009e20000000800 */
[----:B--2---:R-:W-:Y:S02]  /*140a0*/  FADD.FTZ R0, -R2, R98 ;  /* 0x0000006202007221 */ /* 0x004fe40000010100 */
[C---:B---3--:R-:W-:Y:S02]  /*140b0*/  FMUL.FTZ R6, R3.reuse, R102 ;  /* 0x0000006603067220 */ /* 0x048fe40000410000 */
[----:B------:R-:W-:Y:S02]  /*140c0*/  FMUL.FTZ R0, R0, c[0x0][0x2d0] ;  /* 0x0000b40000007a20 */ /* 0x000fe40000410000 */
[C---:B------:R-:W-:Y:S03]  /*140d0*/  FMUL.FTZ R43, R3.reuse, R139 ;  /* 0x0000008b032b7220 */ /* 0x040fe60000410000 */
[----:B------:R2:W3:Y:S01]  /*140e0*/  MUFU.EX2 R2, R0 ;  /* 0x0000000000027308 */ /* 0x0004e20000000800 */
[----:B------:R-:W-:Y:S02]  /*140f0*/  FMUL.FTZ R7, R3, R103 ;  /* 0x0000006703077220 */ /* 0x000fe40000410000 */
[----:B----4-:R-:W-:Y:S02]  /*14100*/  FFMA.FTZ R4, R15, c[0x0][0x2d0], -R52 ;  /* 0x0000b4000f047a23 */ /* 0x010fe40000010834 */
[----:B------:R-:W-:Y:S02]  /*14110*/  FFMA.FTZ R103, R222, c[0x0][0x2d0], -R48 ;  /* 0x0000b400de677a23 */ /* 0x000fe40000010830 */
[----:B------:R-:W-:Y:S02]  /*14120*/  FFMA.FTZ R102, R83, c[0x0][0x2d0], -R52 ;  /* 0x0000b40053667a23 */ /* 0x000fe40000010834 */
[C---:B------:R-:W-:Y:S01]  /*14130*/  FMUL.FTZ R18, R3.reuse, R114 ;  /* 0x0000007203127220 */ /* 0x040fe20000410000 */
[----:B------:R4:W-:Y:S01]  /*14140*/  MUFU.EX2 R241, R4 ;  /* 0x0000000400f17308 */ /* 0x0009e20000000800 */
[C---:B------:R-:W-:Y:S02]  /*14150*/  FMUL.FTZ R19, R3.reuse, R115 ;  /* 0x0000007303137220 */ /* 0x040fe40000410000 */
[C---:B------:R-:W-:Y:S02]  /*14160*/  FMUL.FTZ R86, R3.reuse, R86 ;  /* 0x0000005603567220 */ /* 0x040fe40000410000 */
[----:B------:R-:W-:Y:S02]  /*14170*/  FMUL.FTZ R87, R3, R87 ;  /* 0x0000005703577220 */ /* 0x000fe40000410000 */
[--C-:B------:R-:W-:Y:S02]  /*14180*/  FFMA.FTZ R115, R51, c[0x0][0x2d0], -R32.reuse ;  /* 0x0000b40033737a23 */ /* 0x100fe40000010820 */
[--C-:B------:R-:W-:Y:S01]  /*14190*/  FFMA.FTZ R114, R38, c[0x0][0x2d0], -R32.reuse ;  /* 0x0000b40026727a23 */ /* 0x100fe20000010820 */
[----:B------:R-:W-:Y:S01]  /*141a0*/  MUFU.EX2 R174, R103 ;  /* 0x0000006700ae7308 */ /* 0x000fe20000000800 */
[----:B------:R-:W-:Y:S02]  /*141b0*/  FMUL.FTZ R27, R3, R123 ;  /* 0x0000007b031b7220 */ /* 0x000fe40000410000 */
[----:B------:R-:W-:Y:S02]  /*141c0*/  FFMA.FTZ R123, R37, c[0x0][0x2d0], -R32 ;  /* 0x0000b400257b7a23 */ /* 0x000fe40000010820 */
[--C-:B--2---:R-:W-:Y:S02]  /*141d0*/  FFMA.FTZ R0, R10, c[0x0][0x2d0], -R52.reuse ;  /* 0x0000b4000a007a23 */ /* 0x104fe40000010834 */
[C---:B---3--:R-:W-:Y:S02]  /*141e0*/  FMUL.FTZ R8, R2.reuse, R104 ;  /* 0x0000006802087220 */ /* 0x048fe40000410000 */
[--C-:B------:R-:W-:Y:S01]  /*141f0*/  FFMA.FTZ R104, R77, c[0x0][0x2d0], -R52.reuse ;  /* 0x0000b4004d687a23 */ /* 0x100fe20000010834 */
[----:B------:R2:W3:Y:S01]  /*14200*/  MUFU.EX2 R161, R0 ;  /* 0x0000000000a17308 */ /* 0x0004e20000000800 */
[C---:B------:R-:W-:Y:S02]  /*14210*/  FMUL.FTZ R9, R2.reuse, R105 ;  /* 0x0000006902097220 */ /* 0x040fe40000410000 */
[----:B------:R-:W-:Y:S02]  /*14220*/  FMUL.FTZ R12, R2, R108 ;  /* 0x0000006c020c7220 */ /* 0x000fe40000410000 */
[----:B----4-:R-:W-:Y:S02]  /*14230*/  FMUL.FTZ R4, R60, R100 ;  /* 0x000000643c047220 */ /* 0x010fe40000410000 */
[--C-:B------:R-:W-:Y:S02]  /*14240*/  FFMA.FTZ R100, R209, c[0x0][0x2d0], -R49.reuse ;  /* 0x0000b400d1647a23 */ /* 0x100fe40000010831 */
[--C-:B------:R-:W-:Y:S01]  /*14250*/  FFMA.FTZ R108, R76, c[0x0][0x2d0], -R52.reuse ;  /* 0x0000b4004c6c7a23 */ /* 0x100fe20000010834 */
[----:B------:R-:W-:Y:S01]  /*14260*/  MUFU.EX2 R169, R115 ;  /* 0x0000007300a97308 */ /* 0x000fe20000000800 */
[----:B------:R-:W-:Y:S01]  /*14270*/  LDSM.16.MT88.4 R76, [R193+0x800] ;  /* 0x00080000c14c783b */ /* 0x000fe20000004200 */
[-C--:B-1----:R-:W-:Y:S05]  /*14280*/  HMMA.16816.F32 R4, R64, R20.reuse, R4 ;  /* 0x000000144004723c */ /* 0x082fea0000001804 */
[C---:B------:R-:W-:Y:S02]  /*14290*/  FMUL.FTZ R13, R2.reuse, R109 ;  /* 0x0000006d020d7220 */ /* 0x040fe40000410000 */
[C---:B------:R-:W-:Y:S01]  /*142a0*/  FMUL.FTZ R88, R2.reuse, R88 ;  /* 0x0000005802587220 */ /* 0x040fe20000410000 */
[----:B------:R-:W-:Y:S01]  /*142b0*/  MUFU.EX2 R164, R100 ;  /* 0x0000006400a47308 */ /* 0x000fe20000000800 */
[----:B------:R-:W-:Y:S03]  /*142c0*/  FMUL.FTZ R89, R2, R89 ;  /* 0x0000005902597220 */ /* 0x000fe60000410000 */
[----:B--2---:R-:W-:Y:S01]  /*142d0*/  FFMA.FTZ R0, R11, c[0x0][0x2d0], -R52 ;  /* 0x0000b4000b007a23 */ /* 0x004fe20000010834 */
[----:B---3--:R-:W-:Y:S01]  /*142e0*/  F2FP.PACK_AB R57, R162, R161 ;  /* 0x000000a1a239723e */ /* 0x008fe200000000ff */
[----:B------:R-:W-:Y:S02]  /*142f0*/  FMUL.FTZ R26, R3, R122 ;  /* 0x0000007a031a7220 */ /* 0x000fe40000410000 */
[C---:B------:R-:W-:Y:S02]  /*14300*/  FMUL.FTZ R33, R2.reuse, R129 ;  /* 0x0000008102217220 */ /* 0x040fe40000410000 */
[----:B------:R1:W2:Y:S01]  /*14310*/  MUFU.EX2 R235, R0 ;  /* 0x0000000000eb7308 */ /* 0x0002a20000000800 */
[----:B------:R-:W-:Y:S02]  /*14320*/  FMUL.FTZ R37, R2, R133 ;  /* 0x0000008502257220 */ /* 0x000fe40000410000 */
[----:B------:R-:W-:Y:S02]  /*14330*/  FFMA.FTZ R105, R215, c[0x0][0x2d0], -R48 ;  /* 0x0000b400d7697a23 */ /* 0x000fe40000010830 */
[--C-:B------:R-:W-:Y:S02]  /*14340*/  FFMA.FTZ R122, R184, c[0x0][0x2d0], -R49.reuse ;  /* 0x0000b400b87a7a23 */ /* 0x100fe40000010831 */
[----:B------:R-:W-:Y:S02]  /*14350*/  FFMA.FTZ R98, R187, c[0x0][0x2d0], -R49 ;  /* 0x0000b400bb627a23 */ /* 0x000fe40000010831 */
[--C-:B------:R-:W-:Y:S01]  /*14360*/  FFMA.FTZ R109, R73, c[0x0][0x2d0], -R52.reuse ;  /* 0x0000b400496d7a23 */ /* 0x100fe20000010834 */
[----:B------:R-:W-:Y:S01]  /*14370*/  MUFU.EX2 R215, R50 ;  /* 0x0000003200d77308 */ /* 0x000fe20000000800 */
[----:B------:R-:W-:Y:S09]  /*14380*/  FFMA.FTZ R129, R75, c[0x0][0x2d0], -R52 ;  /* 0x0000b4004b817a23 */ /* 0x000ff20000010834 */
[----:B------:R-:W-:Y:S01]  /*14390*/  MUFU.EX2 R167, R98 ;  /* 0x0000006200a77308 */ /* 0x000fe20000000800 */
[----:B-1----:R-:W-:Y:S02]  /*143a0*/  FSEL R0, R61, RZ, P0 ;  /* 0x000000ff3d007208 */ /* 0x002fe40000000000 */
[----:B--2---:R-:W-:Y:S03]  /*143b0*/  F2FP.PACK_AB R59, R241, R235 ;  /* 0x000000ebf13b723e */ /* 0x004fe600000000ff */
[----:B------:R-:W-:Y:S04]  /*143c0*/  FADD.FTZ R0, -R0, R99 ;  /* 0x0000006300007221 */ /* 0x000fe80000010100 */
[----:B------:R-:W-:Y:S01]  /*143d0*/  MUFU.EX2 R98, R122 ;  /* 0x0000007a00627308 */ /* 0x000fe20000000800 */
[--C-:B------:R-:W-:Y:S02]  /*143e0*/  FFMA.FTZ R99, R208, c[0x0][0x2d0], -R49.reuse ;  /* 0x0000b400d0637a23 */ /* 0x100fe40000010831 */
[----:B------:R-:W-:Y:S07]  /*143f0*/  FMUL.FTZ R0, R0, c[0x0][0x2d0] ;  /* 0x0000b40000007a20 */ /* 0x000fee0000410000 */
[----:B------:R-:W1:Y:S10]  /*14400*/  MUFU.EX2 R0, R0 ;  /* 0x0000000000007308 */ /* 0x000e740000000800 */
[----:B------:R-:W-:Y:S01]  /*14410*/  MUFU.EX2 R133, R63 ;  /* 0x0000003f00857308 */ /* 0x000fe20000000800 */
[C---:B-1----:R-:W-:Y:S02]  /*14420*/  FMUL.FTZ R10, R0.reuse, R106 ;  /* 0x0000006a000a7220 */ /* 0x042fe40000410000 */
[C---:B------:R-:W-:Y:S02]  /*14430*/  FMUL.FTZ R11, R0.reuse, R107 ;  /* 0x0000006b000b7220 */ /* 0x040fe40000410000 */
[C---:B------:R-:W-:Y:S05]  /*14440*/  FMUL.FTZ R50, R0.reuse, R146 ;  /* 0x0000009200327220 */ /* 0x040fea0000410000 */
[----:B------:R-:W-:Y:S01]  /*14450*/  MUFU.EX2 R146, R101 ;  /* 0x0000006500927308 */ /* 0x000fe20000000800 */
[C---:B------:R-:W-:Y:S01]  /*14460*/  FMUL.FTZ R14, R0.reuse, R110 ;  /* 0x0000006e000e7220 */ /* 0x040fe20000410000 */
[C---:B------:R-:W-:Y:S04]  /*14470*/  HMMA.16816.F32 R8, R56.reuse, R20, R8 ;  /* 0x000000143808723c */ /* 0x040fe80000001808 */
[----:B------:R-:W-:Y:S02]  /*14480*/  FMUL.FTZ R15, R0, R111 ;  /* 0x0000006f000f7220 */ /* 0x000fe40000410000 */
[--C-:B------:R-:W-:Y:S02]  /*14490*/  FFMA.FTZ R111, R54, c[0x0][0x2d0], -R32.reuse ;  /* 0x0000b400366f7a23 */ /* 0x100fe40000010820 */
[----:B------:R-:W-:Y:S02]  /*144a0*/  FFMA.FTZ R20, R163, c[0x0][0x2d0], -R32 ;  /* 0x0000b400a3147a23 */ /* 0x000fe40000010820 */
[----:B------:R-:W2:Y:S01]  /*144b0*/  LDL.LU R163, [R1] ;  /* 0x0000000001a37983 */ /* 0x000ea20000300800 */
[-C--:B------:R-:W-:Y:S01]  /*144c0*/  HMMA.16816.F32 R12, R56, R22.reuse, R12 ;  /* 0x00000016380c723c */ /* 0x080fe2000000180c */
[----:B------:R1:W-:Y:S02]  /*144d0*/  MUFU.EX2 R233, R20 ;  /* 0x0000001400e97308 */ /* 0x0003e40000000800 */
[----:B------:R-:W-:Y:S02]  /*144e0*/  FMUL.FTZ R21, R2, R117 ;  /* 0x0000007502157220 */ /* 0x000fe40000410000 */
[----:B------:R-:W-:Y:S02]  /*144f0*/  FFMA.FTZ R117, R72, c[0x0][0x2d0], -R52 ;  /* 0x0000b40048757a23 */ /* 0x000fe40000010834 */
[----:B------:R-:W-:Y:S01]  /*14500*/  FFMA.FTZ R110, R53, c[0x0][0x2d0], -R32 ;  /* 0x0000b400356e7a23 */ /* 0x000fe20000010820 */
[C---:B------:R-:W-:Y:S04]  /*14510*/  HMMA.16816.F32 R16, R64.reuse, R22, R16 ;  /* 0x000000164010723c */ /* 0x040fe80000001810 */
[--C-:B------:R-:W-:Y:S02]  /*14520*/  FFMA.FTZ R53, R158, c[0x0][0x2d0], -R52.reuse ;  /* 0x0000b4009e357a23 */ /* 0x100fe40000010834 */
[----:B------:R-:W-:Y:S01]  /*14530*/  MUFU.EX2 R158, R121 ;  /* 0x00000079009e7308 */ /* 0x000fe20000000800 */
[C---:B------:R-:W-:Y:S01]  /*14540*/  FMUL.FTZ R90, R0.reuse, R90 ;  /* 0x0000005a005a7220 */ /* 0x040fe20000410000 */
[-C--:B------:R-:W-:Y:S04]  /*14550*/  HMMA.16816.F32 R84, R64, R28.reuse, R84 ;  /* 0x0000001c4054723c */ /* 0x080fe80000001854 */
[C---:B------:R-:W-:Y:S02]  /*14560*/  FMUL.FTZ R91, R0.reuse, R91 ;  /* 0x0000005b005b7220 */ /* 0x040fe40000410000 */
[----:B------:R-:W-:Y:S02]  /*14570*/  FMUL.FTZ R22, R0, R118 ;  /* 0x0000007600167220 */ /* 0x000fe40000410000 */
[----:B------:R-:W-:Y:S02]  /*14580*/  FFMA.FTZ R118, R175, c[0x0][0x2d0], -R52 ;  /* 0x0000b400af767a23 */ /* 0x000fe40000010834 */
[----:B------:R-:W-:Y:S01]  /*14590*/  MUFU.EX2 R175, R112 ;  /* 0x0000007000af7308 */ /* 0x000fe20000000800 */
[C---:B------:R-:W-:Y:S04]  /*145a0*/  HMMA.16816.F32 R88, R56.reuse, R28, R88 ;  /* 0x0000001c3858723c */ /* 0x040fe80000001858 */
[--C-:B-1----:R-:W-:Y:S02]  /*145b0*/  FFMA.FTZ R20, R166, c[0x0][0x2d0], -R32.reuse ;  /* 0x0000b400a6147a23 */ /* 0x102fe40000010820 */
[----:B------:R-:W-:Y:S02]  /*145c0*/  FMUL.FTZ R23, R0, R119 ;  /* 0x0000007700177220 */ /* 0x000fe40000410000 */
[--C-:B------:R-:W-:Y:S01]  /*145d0*/  FFMA.FTZ R28, R172, c[0x0][0x2d0], -R32.reuse ;  /* 0x0000b400ac1c7a23 */ /* 0x100fe20000010820 */
[----:B------:R1:W-:Y:S03]  /*145e0*/  MUFU.EX2 R252, R20 ;  /* 0x0000001400fc7308 */ /* 0x0003e60000000800 */
[----:B------:R-:W-:Y:S02]  /*145f0*/  FFMA.FTZ R29, R171, c[0x0][0x2d0], -R32 ;  /* 0x0000b400ab1d7a23 */ /* 0x000fe40000010820 */
[--C-:B------:R-:W-:Y:S02]  /*14600*/  FFMA.FTZ R32, R34, c[0x0][0x2d0], -R49.reuse ;  /* 0x0000b40022207a23 */ /* 0x100fe40000010831 */
[----:B------:R-:W-:Y:S02]  /*14610*/  FMUL.FTZ R34, R0, R130 ;  /* 0x0000008200227220 */ /* 0x000fe40000410000 */
[--C-:B------:R-:W-:Y:S01]  /*14620*/  FFMA.FTZ R107, R214, c[0x0][0x2d0], -R48.reuse ;  /* 0x0000b400d66b7a23 */ /* 0x100fe20000010830 */
[----:B------:R3:W-:Y:S01]  /*14630*/  MUFU.EX2 R245, R28 ;  /* 0x0000001c00f57308 */ /* 0x0007e20000000800 */
[C---:B------:R-:W-:Y:S02]  /*14640*/  FMUL.FTZ R38, R0.reuse, R134 ;  /* 0x0000008600267220 */ /* 0x040fe40000410000 */
[----:B------:R-:W-:Y:S02]  /*14650*/  FMUL.FTZ R39, R0, R135 ;  /* 0x0000008700277220 */ /* 0x000fe40000410000 */
[----:B------:R-:W-:Y:S02]  /*14660*/  FFMA.FTZ R106, R218, c[0x0][0x2d0], -R48 ;  /* 0x0000b400da6a7a23 */ /* 0x000fe40000010830 */
[--C-:B------:R-:W-:Y:S02]  /*14670*/  FFMA.FTZ R54, R157, c[0x0][0x2d0], -R52.reuse ;  /* 0x0000b4009d367a23 */ /* 0x100fe40000010834 */
[--C-:B------:R-:W-:Y:S01]  /*14680*/  FFMA.FTZ R130, R181, c[0x0][0x2d0], -R49.reuse ;  /* 0x0000b400b5827a23 */ /* 0x100fe20000010831 */
[----:B------:R4:W5:Y:S01]  /*14690*/  MUFU.EX2 R41, R29 ;  /* 0x0000001d00297308 */ /* 0x0009620000000800 */
[----:B------:R-:W-:Y:S02]  /*146a0*/  FMUL.FTZ R51, R0, R147 ;  /* 0x0000009300337220 */ /* 0x000fe40000410000 */
[----:B------:R-:W-:Y:S02]  /*146b0*/  FFMA.FTZ R119, R178, c[0x0][0x2d0], -R52 ;  /* 0x0000b400b2777a23 */ /* 0x000fe40000010834 */
[--C-:B-1----:R-:W-:Y:S02]  /*146c0*/  FFMA.FTZ R20, R170, c[0x0][0x2d0], -R48.reuse ;  /* 0x0000b400aa147a23 */ /* 0x102fe40000010830 */
[----:B------:R-:W-:Y:S03]  /*146d0*/  FMUL.FTZ R55, R0, R155 ;  /* 0x0000009b00377220 */ /* 0x000fe60000410000 */
[----:B------:R1:W-:Y:S01]  /*146e0*/  MUFU.EX2 R231, R20 ;  /* 0x0000001400e77308 */ /* 0x0003e20000000800 */
[----:B---3--:R-:W-:Y:S09]  /*146f0*/  FFMA.FTZ R28, R180, c[0x0][0x2d0], -R48 ;  /* 0x0000b400b41c7a23 */ /* 0x008ff20000010830 */
[----:B------:R3:W-:Y:S01]  /*14700*/  MUFU.EX2 R243, R28 ;  /* 0x0000001c00f37308 */ /* 0x0007e20000000800 */
[C---:B----4-:R-:W-:Y:S01]  /*14710*/  FMUL.FTZ R29, R60.reuse, R125 ;  /* 0x0000007d3c1d7220 */ /* 0x050fe20000410000 */
[----:B-----5:R-:W-:Y:S01]  /*14720*/  MOV R217, R41 ;  /* 0x0000002900d97202 */ /* 0x020fe20000000f00 */
[----:B------:R-:W-:Y:S02]  /*14730*/  FMUL.FTZ R41, R60, R137 ;  /* 0x000000893c297220 */ /* 0x000fe40000410000 */
[----:B------:R-:W-:Y:S05]  /*14740*/  FFMA.FTZ R125, R177, c[0x0][0x2d0], -R52 ;  /* 0x0000b400b17d7a23 */ /* 0x000fea0000010834 */
[----:B------:R4:W-:Y:S01]  /*14750*/  MUFU.EX2 R250, R32 ;  /* 0x0000002000fa7308 */ /* 0x0009e20000000800 */
[C---:B-1----:R-:W-:Y:S02]  /*14760*/  FMUL.FTZ R20, R2.reuse, R116 ;  /* 0x0000007402147220 */ /* 0x042fe40000410000 */
[--C-:B------:R-:W-:Y:S07]  /*14770*/  FFMA.FTZ R116, R71, c[0x0][0x2d0], -R48.reuse ;  /* 0x0000b40047747a23 */ /* 0x100fee0000010830 */
[----:B------:R-:W-:Y:S01]  /*14780*/  MUFU.EX2 R181, R81 ;  /* 0x0000005100b57308 */ /* 0x000fe20000000800 */
[-C--:B------:R-:W-:Y:S03]  /*14790*/  HMMA.16816.F32 R20, R56, R30.reuse, R20 ;  /* 0x0000001e3814723c */ /* 0x080fe60000001814 */
[----:B---3--:R-:W-:Y:S05]  /*147a0*/  FFMA.FTZ R28, R179, c[0x0][0x2d0], -R48 ;  /* 0x0000b400b31c7a23 */ /* 0x008fea0000010830 */
[C---:B------:R-:W-:Y:S01]  /*147b0*/  HMMA.16816.F32 R24, R64.reuse, R30, R24 ;  /* 0x0000001e4018723c */ /* 0x040fe20000001818 */
[----:B------:R1:W3:Y:S03]  /*147c0*/  MUFU.EX2 R42, R28 ;  /* 0x0000001c002a7308 */ /* 0x0002e60000000800 */
[----:B----4-:R-:W-:Y:S03]  /*147d0*/  FMUL.FTZ R32, R2, R128 ;  /* 0x0000008002207220 */ /* 0x010fe60000410000 */
[C---:B------:R-:W-:Y:S02]  /*147e0*/  FMUL.FTZ R30, R3.reuse, R126 ;  /* 0x0000007e031e7220 */ /* 0x040fe40000410000 */
[----:B------:R-:W-:Y:S02]  /*147f0*/  FMUL.FTZ R31, R3, R127 ;  /* 0x0000007f031f7220 */ /* 0x000fe40000410000 */
[----:B------:R4:W-:Y:S01]  /*14800*/  MUFU.EX2 R180, R54 ;  /* 0x0000003600b47308 */ /* 0x0009e20000000800 */
[--C-:B------:R-:W-:Y:S02]  /*14810*/  FFMA.FTZ R128, R182, c[0x0][0x2d0], -R49.reuse ;  /* 0x0000b400b6807a23 */ /* 0x100fe40000010831 */
[--C-:B------:R-:W-:Y:S02]  /*14820*/  FFMA.FTZ R126, R183, c[0x0][0x2d0], -R49.reuse ;  /* 0x0000b400b77e7a23 */ /* 0x100fe40000010831 */
[--C-:B------:R-:W-:Y:S05]  /*14830*/  FFMA.FTZ R127, R176, c[0x0][0x2d0], -R52.reuse ;  /* 0x0000b400b07f7a23 */ /* 0x100fea0000010834 */
[----:B------:R5:W-:Y:S01]  /*14840*/  MUFU.EX2 R182, R53 ;  /* 0x0000003500b67308 */ /* 0x000be20000000800 */
[--C-:B-1----:R-:W-:Y:S02]  /*14850*/  FFMA.FTZ R28, R36, c[0x0][0x2d0], -R49.reuse ;  /* 0x0000b400241c7a23 */ /* 0x102fe40000010831 */
[--C-:B------:R-:W-:Y:S07]  /*14860*/  FFMA.FTZ R36, R68, c[0x0][0x2d0], -R49.reuse ;  /* 0x0000b40044247a23 */ /* 0x100fee0000010831 */
[----:B------:R1:W-:Y:S01]  /*14870*/  MUFU.EX2 R234, R28 ;  /* 0x0000001c00ea7308 */ /* 0x0003e20000000800 */
[----:B----4-:R-:W-:Y:S09]  /*14880*/  FMUL.FTZ R54, R0, R154 ;  /* 0x0000009a00367220 */ /* 0x010ff20000410000 */
[----:B------:R-:W-:Y:S01]  /*14890*/  MUFU.EX2 R183, R82 ;  /* 0x0000005200b77308 */ /* 0x000fe20000000800 */
[----:B-----5:R-:W-:Y:S09]  /*148a0*/  FMUL.FTZ R53, R2, R153 ;  /* 0x0000009902357220 */ /* 0x020ff20000410000 */
[----:B------:R4:W-:Y:S01]  /*148b0*/  MUFU.EX2 R178, R80 ;  /* 0x0000005000b27308 */ /* 0x0009e20000000800 */
[----:B-1----:R-:W-:Y:S02]  /*148c0*/  FFMA.FTZ R28, R35, c[0x0][0x2d0], -R49 ;  /* 0x0000b400231c7a23 */ /* 0x002fe40000010831 */
[----:B------:R-:W-:Y:S02]  /*148d0*/  FMUL.FTZ R35, R0, R131 ;  /* 0x0000008300237220 */ /* 0x000fe40000410000 */
[----:B------:R-:W-:Y:S05]  /*148e0*/  FMUL.FTZ R49, R2, R145 ;  /* 0x0000009102317220 */ /* 0x000fea0000410000 */
[----:B------:R1:W5:Y:S01]  /*148f0*/  MUFU.EX2 R239, R28 ;  /* 0x0000001c00ef7308 */ /* 0x0003620000000800 */
[----:B------:R-:W-:Y:S02]  /*14900*/  FFMA.FTZ R131, R74, c[0x0][0x2d0], -R52 ;  /* 0x0000b4004a837a23 */ /* 0x000fe40000010834 */
[----:B------:R-:W-:Y:S07]  /*14910*/  LDSM.16.MT88.4 R72, [R189+0x800] ;  /* 0x00080000bd48783b */ /* 0x000fee0000004200 */
[----:B------:R-:W-:Y:S01]  /*14920*/  MUFU.EX2 R179, R62 ;  /* 0x0000003e00b37308 */ /* 0x000fe20000000800 */
[----:B----4-:R-:W-:Y:S09]  /*14930*/  LDSM.16.MT88.4 R80, [R190+0x800] ;  /* 0x00080000be50783b */ /* 0x010ff20000004200 */
[----:B------:R-:W-:Y:S01]  /*14940*/  MUFU.EX2 R171, R114 ;  /* 0x0000007200ab7308 */ /* 0x000fe20000000800 */
[----:B-1----:R-:W-:Y:S02]  /*14950*/  FMUL.FTZ R28, R60, R124 ;  /* 0x0000007c3c1c7220 */ /* 0x002fe40000410000 */
[--C-:B------:R-:W-:Y:S02]  /*14960*/  FFMA.FTZ R124, R69, c[0x0][0x2d0], -R48.reuse ;  /* 0x0000b400457c7a23 */ /* 0x100fe40000010830 */
[----:B------:R-:W1:Y:S05]  /*14970*/  LDSM.16.MT88.4 R68, [R192] ;  /* 0x00000000c044783b */ /* 0x000e6a0000004200 */
[----:B------:R-:W-:Y:S01]  /*14980*/  MUFU.EX2 R166, R156 ;  /* 0x0000009c00a67308 */ /* 0x000fe20000000800 */
[-C--:B------:R-:W-:Y:S08]  /*14990*/  HMMA.16816.F32 R28, R64, R44.reuse, R28 ;  /* 0x0000002c401c723c */ /* 0x080ff0000000181c */
[C---:B------:R-:W-:Y:S01]  /*149a0*/  HMMA.16816.F32 R32, R56.reuse, R44, R32 ;  /* 0x0000002c3820723c */ /* 0x040fe20000001820 */
[----:B------:R-:W-:Y:S06]  /*149b0*/  MUFU.EX2 R156, R120 ;  /* 0x00000078009c7308 */ /* 0x000fec0000000800 */
[--C-:B------:R-:W-:Y:S01]  /*149c0*/  FFMA.FTZ R44, R219, c[0x0][0x2d0], -R48.reuse ;  /* 0x0000b400db2c7a23 */ /* 0x100fe20000010830 */
[----:B---3--:R-:W-:Y:S01]  /*149d0*/  MOV R219, R42 ;  /* 0x0000002a00db7202 */ /* 0x008fe20000000f00 */
[----:B------:R-:W-:Y:S02]  /*149e0*/  FFMA.FTZ R45, R220, c[0x0][0x2d0], -R48 ;  /* 0x0000b400dc2d7a23 */ /* 0x000fe40000010830 */
[----:B------:R3:W-:Y:S01]  /*149f0*/  MUFU.EX2 R186, R44 ;  /* 0x0000002c00ba7308 */ /* 0x0007e20000000800 */
[--C-:B------:R-:W-:Y:S02]  /*14a00*/  FFMA.FTZ R48, R159, c[0x0][0x2d0], -R52.reuse ;  /* 0x0000b4009f307a23 */ /* 0x100fe40000010834 */
[----:B------:R-:W-:Y:S02]  /*14a10*/  FMUL.FTZ R42, R3, R138 ;  /* 0x0000008a032a7220 */ /* 0x000fe40000410000 */
[----:B------:R-:W-:Y:S05]  /*14a20*/  LDSM.16.MT88.4 R136, [R190+0x2000] ;  /* 0x00200000be88783b */ /* 0x000fea0000004200 */
[----:B------:R4:W-:Y:S10]  /*14a30*/  MUFU.EX2 R220, R36 ;  /* 0x0000002400dc7308 */ /* 0x0009f40000000800 */
[----:B------:R1:W-:Y:S01]  /*14a40*/  MUFU.EX2 R214, R45 ;  /* 0x0000002d00d67308 */ /* 0x0003e20000000800 */
[----:B---3--:R-:W-:Y:S02]  /*14a50*/  FFMA.FTZ R44, R173, c[0x0][0x2d0], -R52 ;  /* 0x0000b400ad2c7a23 */ /* 0x008fe40000010834 */
[C---:B------:R-:W-:Y:S07]  /*14a60*/  FMUL.FTZ R52, R2.reuse, R152 ;  /* 0x0000009802347220 */ /* 0x040fee0000410000 */
[----:B------:R3:W-:Y:S01]  /*14a70*/  MUFU.EX2 R134, R44 ;  /* 0x0000002c00867308 */ /* 0x0007e20000000800 */
[----:B----4-:R-:W-:Y:S09]  /*14a80*/  FMUL.FTZ R36, R2, R132 ;  /* 0x0000008402247220 */ /* 0x010ff20000410000 */
[----:B------:R4:W2:Y:S01]  /*14a90*/  MUFU.EX2 R135, R48 ;  /* 0x0000003000877308 */ /* 0x0008a20000000800 */
[-C--:B------:R-:W-:Y:S03]  /*14aa0*/  HMMA.16816.F32 R36, R56, R46.reuse, R36 ;  /* 0x0000002e3824723c */ /* 0x080fe60000001824 */
[C---:B-1----:R-:W-:Y:S05]  /*14ab0*/  FMUL.FTZ R45, R60.reuse, R141 ;  /* 0x0000008d3c2d7220 */ /* 0x042fea0000410000 */
[C---:B------:R-:W-:Y:S01]  /*14ac0*/  HMMA.16816.F32 R40, R64.reuse, R46, R40 ;  /* 0x0000002e4028723c */ /* 0x040fe20000001828 */
[----:B------:R1:W-:Y:S03]  /*14ad0*/  MUFU.EX2 R132, R102 ;  /* 0x0000006600847308 */ /* 0x0003e60000000800 */
[----:B---3--:R-:W-:Y:S03]  /*14ae0*/  FMUL.FTZ R44, R60, R140 ;  /* 0x0000008c3c2c7220 */ /* 0x008fe60000410000 */
[C---:B------:R-:W-:Y:S02]  /*14af0*/  FMUL.FTZ R46, R3.reuse, R142 ;  /* 0x0000008e032e7220 */ /* 0x040fe40000410000 */
[----:B------:R-:W-:Y:S02]  /*14b00*/  FMUL.FTZ R47, R3, R143 ;  /* 0x0000008f032f7220 */ /* 0x000fe40000410000 */
[----:B------:R-:W-:Y:S01]  /*14b10*/  MUFU.EX2 R141, R108 ;  /* 0x0000006c008d7308 */ /* 0x000fe20000000800 */
[C---:B----4-:R-:W-:Y:S04]  /*14b20*/  FMUL.FTZ R48, R2.reuse, R144 ;  /* 0x0000009002307220 */ /* 0x050fe80000410000 */
[-C--:B------:R-:W-:Y:S03]  /*14b30*/  HMMA.16816.F32 R44, R64, R68.reuse, R44 ;  /* 0x00000044402c723c */ /* 0x080fe6000000182c */
[----:B------:R-:W-:Y:S02]  /*14b40*/  FFMA.FTZ R2, R2, R251, R226 ;  /* 0x000000fb02027223 */ /* 0x000fe400000100e2 */
[----:B------:R-:W-:Y:S02]  /*14b50*/  MUFU.EX2 R140, R109 ;  /* 0x0000006d008c7308 */ /* 0x000fe40000000800 */
[----:B------:R-:W-:Y:S01]  /*14b60*/  FADD.FTZ R2, R227, R2 ;  /* 0x00000002e3027221 */ /* 0x000fe20000010000 */
[C---:B------:R-:W-:Y:S01]  /*14b70*/  HMMA.16816.F32 R48, R56.reuse, R68, R48 ;  /* 0x000000443830723c */ /* 0x040fe20000001830 */
[----:B-1----:R-:W-:Y:S03]  /*14b80*/  LDSM.16.MT88.4 R100, [R190+0x1000] ;  /* 0x00100000be64783b */ /* 0x002fe60000004200 */
[----:B------:R-:W-:Y:S03]  /*14b90*/  FADD.FTZ R2, R242, R2 ;  /* 0x00000002f2027221 */ /* 0x000fe60000010000 */
[----:B-----5:R-:W-:Y:S01]  /*14ba0*/  F2FP.PACK_AB R68, R239, R234 ;  /* 0x000000eaef44723e */ /* 0x020fe200000000ff */
[-C--:B------:R-:W-:Y:S01]  /*14bb0*/  HMMA.16816.F32 R52, R56, R70.reuse, R52 ;  /* 0x000000463834723c */ /* 0x080fe20000001834 */
[----:B------:R1:W-:Y:S03]  /*14bc0*/  MUFU.EX2 R143, R92 ;  /* 0x0000005c008f7308 */ /* 0x0003e60000000800 */
[----:B--2---:R-:W-:Y:S01]  /*14bd0*/  F2FP.PACK_AB R69, R135, R134 ;  /* 0x000000868745723e */ /* 0x004fe200000000ff */
[----:B------:R-:W-:Y:S02]  /*14be0*/  FFMA.FTZ R0, R0, R163, R161 ;  /* 0x000000a300007223 */ /* 0x000fe400000100a1 */
[C---:B------:R-:W-:Y:S02]  /*14bf0*/  FMUL.FTZ R56, R60.reuse, R148 ;  /* 0x000000943c387220 */ /* 0x040fe40000410000 */
[----:B------:R-:W-:Y:S02]  /*14c00*/  FMUL.FTZ R57, R60, R149 ;  /* 0x000000953c397220 */ /* 0x000fe40000410000 */
[----:B------:R-:W-:Y:S01]  /*14c10*/  MUFU.EX2 R142, R104 ;  /* 0x00000068008e7308 */ /* 0x000fe20000000800 */
[C---:B------:R-:W-:Y:S02]  /*14c20*/  FMUL.FTZ R58, R3.reuse, R150 ;  /* 0x00000096033a7220 */ /* 0x040fe40000410000 */
[----:B------:R-:W-:Y:S02]  /*14c30*/  FMUL.FTZ R59, R3, R151 ;  /* 0x00000097033b7220 */ /* 0x000fe40000410000 */
[----:B------:R-:W-:Y:S02]  /*14c40*/  FADD.FTZ R0, R162, R0 ;  /* 0x00000000a2007221 */ /* 0x000fe40000010000 */
[----:B------:R-:W-:Y:S02]  /*14c50*/  FFMA.FTZ R60, R60, R238, R225 ;  /* 0x000000ee3c3c7223 */ /* 0x000fe400000100e1 */
[----:B------:R-:W-:Y:S01]  /*14c60*/  FADD.FTZ R0, R235, R0 ;  /* 0x00000000eb007221 */ /* 0x000fe20000010000 */
[----:B------:R-:W-:Y:S01]  /*14c70*/  HMMA.16816.F32 R56, R64, R70, R56 ;  /* 0x000000464038723c */ /* 0x000fe20000001838 */
[----:B------:R2:W-:Y:S03]  /*14c80*/  MUFU.EX2 R163, R113 ;  /* 0x0000007100a37308 */ /* 0x0005e60000000800 */
[----:B------:R-:W-:Y:S02]  /*14c90*/  FADD.FTZ R63, R241, R0 ;  /* 0x00000000f13f7221 */ /* 0x000fe40000010000 */
[----:B-1----:R-:W-:Y:S01]  /*14ca0*/  FADD.FTZ R92, R244, R2 ;  /* 0x00000002f45c7221 */ /* 0x002fe20000010000 */
[----:B------:R-:W-:Y:S01]  /*14cb0*/  F2FP.PACK_AB R64, R252, R233 ;  /* 0x000000e9fc40723e */ /* 0x000fe200000000ff */
[----:B------:R-:W-:Y:S01]  /*14cc0*/  FADD.FTZ R60, R229, R60 ;  /* 0x0000003ce53c7221 */ /* 0x000fe20000010000 */
[----:B------:R-:W-:Y:S02]  /*14cd0*/  F2FP.PACK_AB R65, R246, R231 ;  /* 0x000000e7f641723e */ /* 0x000fe400000000ff */
[----:B------:R1:W-:Y:S01]  /*14ce0*/  MUFU.EX2 R161, R123 ;  /* 0x0000007b00a17308 */ /* 0x0003e20000000800 */
[----:B------:R-:W-:Y:S01]  /*14cf0*/  F2FP.PACK_AB R66, R217, R245 ;  /* 0x000000f5d942723e */ /* 0x000fe200000000ff */
[----:B------:R-:W-:Y:S01]  /*14d00*/  FADD.FTZ R0, R234, R92 ;  /* 0x0000005cea007221 */ /* 0x000fe20000010000 */
[----:B------:R-:W-:Y:S01]  /*14d10*/  F2FP.PACK_AB R67, R219, R243 ;  /* 0x000000f3db43723e */ /* 0x000fe200000000ff */
[----:B------:R-:W-:Y:S01]  /*14d20*/  FADD.FTZ R60, R232, R60 ;  /* 0x0000003ce83c7221 */ /* 0x000fe20000010000 */
[----:B------:R-:W-:Y:S01]  /*14d30*/  F2FP.PACK_AB R70, R220, R250 ;  /* 0x000000fadc46723e */ /* 0x000fe200000000ff */
[----:B------:R-:W-:Y:S01]  /*14d40*/  FFMA.FTZ R3, R3, R240, R223 ;  /* 0x000000f003037223 */ /* 0x000fe200000100df */
[----:B------:R-:W-:Y:S01]  /*14d50*/  F2FP.PACK_AB R71, R180, R182 ;  /* 0x000000b6b447723e */ /* 0x000fe200000000ff */
[----:B------:R-:W-:Y:S02]  /*14d60*/  FADD.FTZ R60, R249, R60 ;  /* 0x0000003cf93c7221 */ /* 0x000fe40000010000 */
[-C--:B------:R-:W-:Y:S01]  /*14d70*/  HMMA.16816.F32 R4, R64, R72.reuse, R4 ;  /* 0x000000484004723c */ /* 0x080fe20000001804 */
[----:B------:R-:W-:Y:S02]  /*14d80*/  MUFU.EX2 R176, R111 ;  /* 0x0000006f00b07308 */ /* 0x000fe40000000800 */
[----:B------:R-:W-:Y:S01]  /*14d90*/  FADD.FTZ R62, R233, R60 ;  /* 0x0000003ce93e7221 */ /* 0x000fe20000010000 */
[----:B--2---:R-:W-:Y:S01]  /*14da0*/  LDSM.16.MT88.4 R112, [R189+0x2000] ;  /* 0x00200000bd70783b */ /* 0x004fe20000004200 */
[----:B------:R-:W-:Y:S02]  /*14db0*/  FADD.FTZ R60, R134, R63 ;  /* 0x0000003f863c7221 */ /* 0x000fe40000010000 */
[----:B------:R-:W-:Y:S01]  /*14dc0*/  FADD.FTZ R3, R228, R3 ;  /* 0x00000003e4037221 */ /* 0x000fe20000010000 */
[C---:B------:R-:W-:Y:S03]  /*14dd0*/  HMMA.16816.F32 R8, R68.reuse, R72, R8 ;  /* 0x000000484408723c */ /* 0x040fe60000001808 */
[----:B------:R-:W2:Y:S01]  /*14de0*/  MUFU.EX2 R177, R110 ;  /* 0x0000006e00b17308 */ /* 0x000ea20000000800 */
[----:B------:R-:W-:Y:S01]  /*14df0*/  FADD.FTZ R3, R230, R3 ;  /* 0x00000003e6037221 */ /* 0x000fe20000010000 */
[----:B-1----:R-:W-:Y:S03]  /*14e00*/  LDSM.16.MT88.4 R120, [R193+0x2000] ;  /* 0x00200000c178783b */ /* 0x002fe60000004200 */
[-C--:B------:R-:W-:Y:S04]  /*14e10*/  HMMA.16816.F32 R12, R68, R74.reuse, R12 ;  /* 0x0000004a440c723c */ /* 0x080fe8000000180c */
[----:B------:R-:W-:Y:S01]  /*14e20*/  FADD.FTZ R3, R247, R3 ;  /* 0x00000003f7037221 */ /* 0x000fe20000010000 */
[----:B------:R-:W-:Y:S03]  /*14e30*/  MUFU.EX2 R165, R107 ;  /* 0x0000006b00a57308 */ /* 0x000fe60000000800 */
[C---:B------:R-:W-:Y:S01]  /*14e40*/  HMMA.16816.F32 R16, R64.reuse, R74, R16 ;  /* 0x0000004a4010723c */ /* 0x040fe20000001810 */
[----:B------:R-:W1:Y:S03]  /*14e50*/  LDSM.16.MT88.4 R72, [R192+0x800] ;  /* 0x00080000c048783b */ /* 0x000e660000004200 */
[----:B------:R-:W-:Y:S02]  /*14e60*/  FADD.FTZ R2, R231, R3 ;  /* 0x00000003e7027221 */ /* 0x000fe40000010000 */
[----:B------:R-:W-:Y:S01]  /*14e70*/  FADD.FTZ R3, R252, R62 ;  /* 0x0000003efc037221 */ /* 0x000fe20000010000 */
[----:B------:R-:W-:Y:S01]  /*14e80*/  MUFU.EX2 R168, R106 ;  /* 0x0000006a00a87308 */ /* 0x000fe20000000800 */
[-C--:B------:R-:W-:Y:S04]  /*14e90*/  HMMA.16816.F32 R84, R64, R76.reuse, R84 ;  /* 0x0000004c4054723c */ /* 0x080fe80000001854 */
[----:B--2---:R-:W-:Y:S01]  /*14ea0*/  F2FP.PACK_AB R148, R177, R176 ;  /* 0x000000b0b194723e */ /* 0x004fe200000000ff */
        /* <DEDUP_REMOVED lines=11> */
[----:B------:R-:W2:Y:S03]  /*14f60*/  LDSM.16.MT88.4 R76, [R189+0x1000] ;  /* 0x00100000bd4c783b */ /* 0x000ea60000004200 */
[----:B------:R-:W-:Y:S01]  /*14f70*/  FADD.FTZ R60, R243, R2 ;  /* 0x00000002f33c7221 */ /* 0x000fe20000010000 */
[----:B------:R-:W-:Y:S01]  /*14f80*/  MUFU.EX2 R170, R94 ;  /* 0x0000005e00aa7308 */ /* 0x000fe20000000800 */
[----:B------:R-:W-:Y:S02]  /*14f90*/  FADD.FTZ R2, R250, R62 ;  /* 0x0000003efa027221 */ /* 0x000fe40000010000 */
[-C--:B------:R-:W-:Y:S04]  /*14fa0*/  HMMA.16816.F32 R28, R64, R80.reuse, R28 ;  /* 0x00000050401c723c */ /* 0x080fe8000000181c */
[----:B------:R-:W-:Y:S03]  /*14fb0*/  FADD.FTZ R2, R220, R2 ;  /* 0x00000002dc027221 */ /* 0x000fe60000010000 */
[----:B------:R-:W3:Y:S01]  /*14fc0*/  MUFU.EX2 R94, R126 ;  /* 0x0000007e005e7308 */ /* 0x000ee20000000800 */
[C---:B------:R-:W-:Y:S08]  /*14fd0*/  HMMA.16816.F32 R32, R68.reuse, R80, R32 ;  /* 0x000000504420723c */ /* 0x040ff00000001820 */
[-C--:B------:R-:W-:Y:S01]  /*14fe0*/  HMMA.16816.F32 R36, R68, R82.reuse, R36 ;  /* 0x000000524424723c */ /* 0x080fe20000001824 */
[----:B------:R-:W-:Y:S07]  /*14ff0*/  MUFU.EX2 R172, R93 ;  /* 0x0000005d00ac7308 */ /* 0x000fee0000000800 */
[C---:B------:R-:W-:Y:S01]  /*15000*/  HMMA.16816.F32 R40, R64.reuse, R82, R40 ;  /* 0x000000524028723c */ /* 0x040fe20000001828 */
[----:B------:R-:W4:Y:S02]  /*15010*/  LDSM.16.MT88.4 R80, [R193+0x1000] ;  /* 0x00100000c150783b */ /* 0x000f240000004200 */
[----:B------:R-:W-:Y:S01]  /*15020*/  MUFU.EX2 R93, R128 ;  /* 0x00000080005d7308 */ /* 0x000fe20000000800 */
[----:B---3--:R-:W-:Y:S04]  /*15030*/  F2FP.PACK_AB R152, R94, R98 ;  /* 0x000000625e98723e */ /* 0x008fe800000000ff */
[-C--:B-1----:R-:W-:Y:S05]  /*15040*/  HMMA.16816.F32 R44, R64, R72.reuse, R44 ;  /* 0x00000048402c723c */ /* 0x082fea000000182c */
[----:B------:R-:W-:Y:S03]  /*15050*/  MUFU.EX2 R145, R117 ;  /* 0x0000007500917308 */ /* 0x000fe60000000800 */
[C---:B------:R-:W-:Y:S07]  /*15060*/  HMMA.16816.F32 R48, R68.reuse, R72, R48 ;  /* 0x000000484430723c */ /* 0x040fee0000001830 */
[----:B------:R-:W-:Y:S01]  /*15070*/  MUFU.EX2 R144, R118 ;  /* 0x0000007600907308 */ /* 0x000fe20000000800 */
[-C--:B------:R-:W-:Y:S07]  /*15080*/  HMMA.16816.F32 R52, R68, R74.reuse, R52 ;  /* 0x0000004a4434723c */ /* 0x080fee0000001834 */
        /* <DEDUP_REMOVED lines=8> */
[----:B------:R-:W3:Y:S01]  /*15110*/  MUFU.EX2 R162, R116 ;  /* 0x0000007400a27308 */ /* 0x000ee20000000800 */
[----:B------:R-:W-:Y:S02]  /*15120*/  F2FP.PACK_AB R66, R183, R181 ;  /* 0x000000b5b742723e */ /* 0x000fe400000000ff */
[----:B------:R-:W-:Y:S02]  /*15130*/  F2FP.PACK_AB R67, R178, R179 ;  /* 0x000000b3b243723e */ /* 0x000fe400000000ff */
[----:B------:R-:W-:Y:S05]  /*15140*/  F2FP.PACK_AB R71, R140, R141 ;  /* 0x0000008d8c47723e */ /* 0x000fea00000000ff */
[-C--:B--2---:R-:W-:Y:S01]  /*15150*/  HMMA.16816.F32 R4, R64, R76.reuse, R4 ;  /* 0x0000004c4004723c */ /* 0x084fe20000001804 */
[----:B------:R-:W2:Y:S07]  /*15160*/  MUFU.EX2 R159, R160 ;  /* 0x000000a0009f7308 */ /* 0x000eae0000000800 */
[C---:B------:R-:W-:Y:S03]  /*15170*/  HMMA.16816.F32 R8, R68.reuse, R76, R8 ;  /* 0x0000004c4408723c */ /* 0x040fe60000001808 */
[----:B------:R-:W5:Y:S01]  /*15180*/  MUFU.EX2 R157, R124 ;  /* 0x0000007c009d7308 */ /* 0x000f620000000800 */
[----:B---3--:R-:W-:Y:S04]  /*15190*/  F2FP.PACK_AB R149, R162, R163 ;  /* 0x000000a3a295723e */ /* 0x008fe800000000ff */
[-C--:B------:R-:W-:Y:S08]  /*151a0*/  HMMA.16816.F32 R12, R68, R78.reuse, R12 ;  /* 0x0000004e440c723c */ /* 0x080ff0000000180c */
[C---:B------:R-:W-:Y:S01]  /*151b0*/  HMMA.16816.F32 R16, R64.reuse, R78, R16 ;  /* 0x0000004e4010723c */ /* 0x040fe20000001810 */
[----:B------:R-:W3:Y:S03]  /*151c0*/  LDSM.16.MT88.4 R76, [R189+0x1800] ;  /* 0x00180000bd4c783b */ /* 0x000ee60000004200 */
[----:B--2---:R-:W-:Y:S04]  /*151d0*/  F2FP.PACK_AB R150, R159, R161 ;  /* 0x000000a19f96723e */ /* 0x004fe800000000ff */
[-C--:B----4-:R-:W-:Y:S04]  /*151e0*/  HMMA.16816.F32 R84, R64, R80.reuse, R84 ;  /* 0x000000504054723c */ /* 0x090fe80000001854 */
[----:B-----5:R-:W-:Y:S04]  /*151f0*/  F2FP.PACK_AB R151, R157, R158 ;  /* 0x0000009e9d97723e */ /* 0x020fe800000000ff */
[C---:B------:R-:W-:Y:S08]  /*15200*/  HMMA.16816.F32 R88, R68.reuse, R80, R88 ;  /* 0x000000504458723c */ /* 0x040ff00000001858 */
[-C--:B------:R-:W-:Y:S08]  /*15210*/  HMMA.16816.F32 R20, R68, R82.reuse, R20 ;  /* 0x000000524414723c */ /* 0x080ff00000001814 */
[C---:B------:R-:W-:Y:S01]  /*15220*/  HMMA.16816.F32 R24, R64.reuse, R82, R24 ;  /* 0x000000524018723c */ /* 0x040fe20000001818 */
[----:B------:R-:W2:Y:S07]  /*15230*/  LDSM.16.MT88.4 R80, [R193+0x1800] ;  /* 0x00180000c150783b */ /* 0x000eae0000004200 */
[-C--:B------:R-:W-:Y:S08]  /*15240*/  HMMA.16816.F32 R28, R64, R100.reuse, R28 ;  /* 0x00000064401c723c */ /* 0x080ff0000000181c */
[C---:B------:R-:W-:Y:S08]  /*15250*/  HMMA.16816.F32 R32, R68.reuse, R100, R32 ;  /* 0x000000644420723c */ /* 0x040ff00000001820 */
[-C--:B------:R-:W-:Y:S08]  /*15260*/  HMMA.16816.F32 R36, R68, R102.reuse, R36 ;  /* 0x000000664424723c */ /* 0x080ff00000001824 */
[C---:B------:R-:W-:Y:S01]  /*15270*/  HMMA.16816.F32 R40, R64.reuse, R102, R40 ;  /* 0x000000664028723c */ /* 0x040fe20000001828 */
[----:B------:R-:W4:Y:S07]  /*15280*/  LDSM.16.MT88.4 R100, [R190+0x1800] ;  /* 0x00180000be64783b */ /* 0x000f2e0000004200 */
        /* <DEDUP_REMOVED lines=13> */
[-C--:B---3--:R-:W-:Y:S08]  /*15360*/  HMMA.16816.F32 R4, R64, R76.reuse, R4 ;  /* 0x0000004c4004723c */ /* 0x088ff00000001804 */
[C---:B------:R-:W-:Y:S01]  /*15370*/  HMMA.16816.F32 R8, R68.reuse, R76, R8 ;  /* 0x0000004c4408723c */ /* 0x040fe20000001808 */
[----:B------:R-:W-:Y:S07]  /*15380*/  MUFU.EX2 R77, R127 ;  /* 0x0000007f004d7308 */ /* 0x000fee0000000800 */
[-C--:B------:R-:W-:Y:S03]  /*15390*/  HMMA.16816.F32 R12, R68, R78.reuse, R12 ;  /* 0x0000004e440c723c */ /* 0x080fe6000000180c */
[----:B------:R-:W-:Y:S05]  /*153a0*/  MUFU.EX2 R76, R129 ;  /* 0x00000081004c7308 */ /* 0x000fea0000000800 */
[C---:B------:R-:W-:Y:S05]  /*153b0*/  HMMA.16816.F32 R16, R64.reuse, R78, R16 ;  /* 0x0000004e4010723c */ /* 0x040fea0000001810 */
[----:B------:R-:W3:Y:S03]  /*153c0*/  MUFU.EX2 R79, R130 ;  /* 0x00000082004f7308 */ /* 0x000ee60000000800 */
[-C--:B--2---:R-:W-:Y:S07]  /*153d0*/  HMMA.16816.F32 R84, R64, R80.reuse, R84 ;  /* 0x000000504054723c */ /* 0x084fee0000001854 */
[----:B------:R-:W2:Y:S01]  /*153e0*/  MUFU.EX2 R78, R125 ;  /* 0x0000007d004e7308 */ /* 0x000ea20000000800 */
[C---:B------:R-:W-:Y:S08]  /*153f0*/  HMMA.16816.F32 R88, R68.reuse, R80, R88 ;  /* 0x000000504458723c */ /* 0x040ff00000001858 */
[-C--:B------:R-:W-:Y:S04]  /*15400*/  HMMA.16816.F32 R20, R68, R82.reuse, R20 ;  /* 0x000000524414723c */ /* 0x080fe80000001814 */
[----:B---3--:R-:W-:Y:S04]  /*15410*/  F2FP.PACK_AB R154, R79, R93 ;  /* 0x0000005d4f9a723e */ /* 0x008fe800000000ff */
[C---:B------:R-:W-:Y:S04]  /*15420*/  HMMA.16816.F32 R24, R64.reuse, R82, R24 ;  /* 0x000000524018723c */ /* 0x040fe80000001818 */
[----:B--2---:R-:W-:Y:S04]  /*15430*/  F2FP.PACK_AB R153, R77, R78 ;  /* 0x0000004e4d99723e */ /* 0x004fe800000000ff */
[-C--:B----4-:R-:W-:Y:S08]  /*15440*/  HMMA.16816.F32 R28, R64, R100.reuse, R28 ;  /* 0x00000064401c723c */ /* 0x090ff0000000181c */
[C---:B------:R-:W-:Y:S08]  /*15450*/  HMMA.16816.F32 R32, R68.reuse, R100, R32 ;  /* 0x000000644420723c */ /* 0x040ff00000001820 */
[-C--:B------:R-:W-:Y:S08]  /*15460*/  HMMA.16816.F32 R36, R68, R102.reuse, R36 ;  /* 0x000000664424723c */ /* 0x080ff00000001824 */
[C---:B------:R-:W-:Y:S08]  /*15470*/  HMMA.16816.F32 R40, R64.reuse, R102, R40 ;  /* 0x000000664028723c */ /* 0x040ff00000001828 */
[-C--:B-1----:R-:W-:Y:S08]  /*15480*/  HMMA.16816.F32 R44, R64, R72.reuse, R44 ;  /* 0x00000048402c723c */ /* 0x082ff0000000182c */
[C---:B------:R-:W-:Y:S01]  /*15490*/  HMMA.16816.F32 R48, R68.reuse, R72, R48 ;  /* 0x000000484430723c */ /* 0x040fe20000001830 */
[----:B------:R-:W1:Y:S07]  /*154a0*/  MUFU.EX2 R72, R131 ;  /* 0x0000008300487308 */ /* 0x000e6e0000000800 */
[-C--:B------:R-:W-:Y:S08]  /*154b0*/  HMMA.16816.F32 R52, R68, R74.reuse, R52 ;  /* 0x0000004a4434723c */ /* 0x080ff00000001834 */
[----:B------:R-:W-:Y:S08]  /*154c0*/  HMMA.16816.F32 R56, R64, R74, R56 ;  /* 0x0000004a4038723c */ /* 0x000ff00000001838 */
[-C--:B------:R-:W-:Y:S01]  /*154d0*/  HMMA.16816.F32 R100, R148, R112.reuse, R4 ;  /* 0x000000709464723c */ /* 0x080fe20000001804 */
[----:B------:R-:W2:Y:S04]  /*154e0*/  LDSM.16.MT88.4 R4, [R192+0x2000] ;  /* 0x00200000c004783b */ /* 0x000ea80000004200 */
[----:B-1----:R-:W-:Y:S07]  /*154f0*/  F2FP.PACK_AB R155, R72, R76 ;  /* 0x0000004c489b723e */ /* 0x002fee00000000ff */
[C---:B------:R-:W-:Y:S07]  /*15500*/  HMMA.16816.F32 R104, R152.reuse, R112, R8 ;  /* 0x000000709868723c */ /* 0x040fee0000001808 */
[----:B------:R-:W-:Y:S01]  /*15510*/  FADD.FTZ R9, R133, R2 ;  /* 0x0000000285097221 */ /* 0x000fe20000010000 */
[-C--:B------:R-:W-:Y:S01]  /*15520*/  HMMA.16816.F32 R108, R152, R114.reuse, R12 ;  /* 0x00000072986c723c */ /* 0x080fe2000000180c */
[----:B------:R-:W3:Y:S03]  /*15530*/  LDL R12, [R1+0x4] ;  /* 0x00000400010c7983 */ /* 0x000ee60000100800 */
        /* <DEDUP_REMOVED lines=45> */
[----:B------:R-:W-:Y:S01]  /*15810*/  FADD.FTZ R4, R99, R0 ;  /* 0x0000000063047221 */ /* 0x000fe20000010000 */
[----:B------:R-:W-:Y:S01]  /*15820*/  MOV R99, R61 ;  /* 0x0000003d00637202 */ /* 0x000fe20000000f00 */
[----:B------:R-:W-:Y:S02]  /*15830*/  FADD.FTZ R2, R163, R8 ;  /* 0x00000008a3027221 */ /* 0x000fe40000010000 */
[----:B------:R-:W-:Y:S01]  /*15840*/  FADD.FTZ R0, R98, R5 ;  /* 0x0000000562007221 */ /* 0x000fe20000010000 */
[----:B------:R-:W-:Y:S04]  /*15850*/  HMMA.16816.F32 R148, R148, R6, R56 ;  /* 0x000000069494723c */ /* 0x000fe80000001838 */
[----:B------:R-:W-:Y:S01]  /*15860*/  FADD.FTZ R4, R78, R4 ;  /* 0x000000044e047221 */ /* 0x000fe20000010000 */
[----:B------:R-:W-:Y:S01]  /*15870*/  MOV R98, R95 ;  /* 0x0000005f00627202 */ /* 0x000fe20000000f00 */
[----:B------:R-:W-:Y:S02]  /*15880*/  FADD.FTZ R5, R162, R2 ;  /* 0x00000002a2057221 */ /* 0x000fe40000010000 */
[----:B------:R-:W-:Y:S01]  /*15890*/  FADD.FTZ R2, R94, R0 ;  /* 0x000000005e027221 */ /* 0x000fe20000010000 */
[----:B------:R-:W-:Y:S03]  /*158a0*/  MOV R94, R96 ;  /* 0x00000060005e7202 */ /* 0x000fe60000000f00 */
[----:B------:R-:W-:Y:S02]  /*158b0*/  FADD.FTZ R0, R77, R4 ;  /* 0x000000044d007221 */ /* 0x000fe40000010000 */
[----:B------:R-:W-:Y:S01]  /*158c0*/  FADD.FTZ R4, R93, R2 ;  /* 0x000000025d047221 */ /* 0x000fe20000010000 */
[----:B------:R-:W-:Y:S01]  /*158d0*/  MOV R93, R97 ;  /* 0x00000061005d7202 */ /* 0x000fe20000000f00 */
[----:B------:R-:W-:Y:S01]  /*158e0*/  FADD.FTZ R2, R76, R0 ;  /* 0x000000004c027221 */ /* 0x000fe20000010000 */
[----:B------:R-:W-:Y:S01]  /*158f0*/  IADD3 R0, R206, -0x1, RZ ;  /* 0xffffffffce007810 */ /* 0x000fe20007ffe0ff */
[----:B------:R-:W-:Y:S02]  /*15900*/  FADD.FTZ R3, R177, R3 ;  /* 0x00000003b1037221 */ /* 0x000fe40000010000 */
[----:B------:R-:W-:Y:S02]  /*15910*/  FADD.FTZ R2, R72, R2 ;  /* 0x0000000248027221 */ /* 0x000fe40000010000 */
[----:B------:R-:W-:Y:S02]  /*15920*/  FADD.FTZ R3, R161, R3 ;  /* 0x00000003a1037221 */ /* 0x000fe40000010000 */
[----:B------:R-:W-:Y:S01]  /*15930*/  FADD.FTZ R5, R158, R5 ;  /* 0x000000059e057221 */ /* 0x000fe20000010000 */
[----:B------:R1:W-:Y:S01]  /*15940*/  STL [R1], R2 ;  /* 0x0000000201007387 */ /* 0x0003e20000100800 */
[----:B------:R-:W-:Y:S02]  /*15950*/  FADD.FTZ R238, R159, R3 ;  /* 0x000000039fee7221 */ /* 0x000fe40000010000 */
[----:B------:R-:W-:Y:S02]  /*15960*/  FADD.FTZ R240, R157, R5 ;  /* 0x000000059df07221 */ /* 0x000fe40000010000 */
[----:B------:R-:W-:Y:S01]  /*15970*/  FADD.FTZ R251, R79, R4 ;  /* 0x000000044ffb7221 */ /* 0x000fe20000010000 */
[----:B---3--:R-:W-:Y:S02]  /*15980*/  ISETP.GT.AND P0, PT, R206, R12, PT ;  /* 0x0000000cce00720c */ /* 0x008fe40003f04270 */
[----:B------:R-:W-:Y:S11]  /*15990*/  MOV R206, R0 ;  /* 0x0000000000ce7202 */ /* 0x000ff60000000f00 */
[----:B-1----:R-:W-:-:S05]  /*159a0*/  @P0 BRA `(.L_x_2643) ;  /* 0xffffb00000000947 */ /* 0x002fca000383ffff */
.L_x_2615:
[----:B------:R-:W-:Y:S05]  /*159b0*/  BRA.DIV ~URZ, `(.L_x_2644) ;  /* 0x000085527f007947 */ /* 0x000fea000b800000 */
[----:B------:R1:W2:Y:S02]  /*159c0*/  SHFL.BFLY PT, R0, R238, 0x2, 0x1f ;  /* 0x0c401f00ee007f89 */ /* 0x0002a400000e0000 */
.L_x_2763:
[----:B--2---:R-:W-:Y:S01]  /*159d0*/  FADD.FTZ R4, R0, R238 ;  /* 0x000000ee00047221 */ /* 0x004fe20000010000 */
[----:B------:R-:W-:Y:S05]  /*159e0*/  BRA.DIV ~URZ, `(.L_x_2645) ;  /* 0x000085827f007947 */ /* 0x000fea000b800000 */
[----:B------:R-:W2:Y:S04]  /*159f0*/  LDL.LU R9, [R1] ;  /* 0x0000000001097983 */ /* 0x000ea80000300800 */
[----:B------:R-:W3:Y:S04]  /*15a00*/  SHFL.BFLY PT, R0, R240, 0x2, 0x1f ;  /* 0x0c401f00f0007f89 */ /* 0x000ee800000e0000 */
[----:B------:R-:W4:Y:S04]  /*15a10*/  SHFL.BFLY PT, R2, R251, 0x2, 0x1f ;  /* 0x0c401f00fb027f89 */ /* 0x000f2800000e0000 */
[----:B------:R-:W5:Y:S01]  /*15a20*/  SHFL.BFLY PT, R3, R4, 0x1, 0x1f ;  /* 0x0c201f0004037f89 */ /* 0x000f6200000e0000 */
[----:B---3--:R-:W-:-:S02]  /*15a30*/  FADD.FTZ R0, R0, R240 ;  /* 0x000000f000007221 */ /* 0x008fc40000010000 */
[----:B----4-:R-:W-:-:S03]  /*15a40*/  FADD.FTZ R2, R2, R251 ;  /* 0x000000fb02027221 */ /* 0x010fc60000010000 */
[----:B------:R-:W3:Y:S01]  /*15a50*/  SHFL.BFLY PT, R5, R0, 0x1, 0x1f ;  /* 0x0c201f0000057f89 */ /* 0x000ee200000e0000 */
[----:B-----5:R-:W-:-:S03]  /*15a60*/  FADD.FTZ R4, R4, R3 ;  /* 0x0000000304047221 */ /* 0x020fc60000010000 */
[----:B------:R-:W4:Y:S01]  /*15a70*/  SHFL.BFLY PT, R6, R2, 0x1, 0x1f ;  /* 0x0c201f0002067f89 */ /* 0x000f2200000e0000 */
[----:B---3--:R-:W-:Y:S02]  /*15a80*/  FADD.FTZ R5, R0, R5 ;  /* 0x0000000500057221 */ /* 0x008fe40000010000 */
[----:B----4-:R-:W-:Y:S01]  /*15a90*/  FADD.FTZ R6, R2, R6 ;  /* 0x0000000602067221 */ /* 0x010fe20000010000 */
[----:B--2---:R-:W2:Y:S02]  /*15aa0*/  SHFL.BFLY PT, R7, R9, 0x2, 0x1f ;  /* 0x0c401f0009077f89 */ /* 0x004ea400000e0000 */
[----:B--2---:R-:W-:-:S05]  /*15ab0*/  FADD.FTZ R7, R7, R9 ;  /* 0x0000000907077221 */ /* 0x004fca0000010000 */
[----:B------:R2:W3:Y:S02]  /*15ac0*/  SHFL.BFLY PT, R8, R7, 0x1, 0x1f ;  /* 0x0c201f0007087f89 */ /* 0x0004e400000e0000 */
.L_x_2764:
[----:B------:R-:W-:Y:S01]  /*15ad0*/  FSETP.NE.FTZ.AND P3, PT, R4, RZ, PT ;  /* 0x000000ff0400720b */ /* 0x000fe20003f75000 */
[----:B------:R-:W-:Y:S01]  /*15ae0*/  CS2R R2, SRZ ;  /* 0x0000000000027805 */ /* 0x000fe2000001ff00 */
[----:B------:R-:W-:Y:S02]  /*15af0*/  MOV R0, RZ ;  /* 0x000000ff00007202 */ /* 0x000fe40000000f00 */
[----:B------:R-:W-:Y:S02]  /*15b00*/  FSETP.NE.FTZ.AND P2, PT, R5, RZ, PT ;  /* 0x000000ff0500720b */ /* 0x000fe40003f55000 */
[----:B------:R-:W-:Y:S02]  /*15b10*/  FSETP.NE.FTZ.AND P1, PT, R6, RZ, PT ;  /* 0x000000ff0600720b */ /* 0x000fe40003f35000 */
[----:B------:R-:W-:Y:S02]  /*15b20*/  MOV R25, 0xff800000 ;  /* 0xff80000000197802 */ /* 0x000fe40000000f00 */
[----:B------:R-:W-:-:S02]  /*15b30*/  MOV R23, 0xff800000 ;  /* 0xff80000000177802 */ /* 0x000fc40000000f00 */
[----:B------:R-:W-:Y:S01]  /*15b40*/  MOV R24, 0xff800000 ;  /* 0xff80000000187802 */ /* 0x000fe20000000f00 */
[----:B------:R-:W4:Y:S01]  /*15b50*/  @P3 MUFU.RCP R0, R4 ;  /* 0x0000000400003308 */ /* 0x000f220000001000 */
[----:B------:R-:W-:-:S05]  /*15b60*/  MOV R22, 0xff800000 ;  /* 0xff80000000167802 */ /* 0x000fca0000000f00 */
[----:B------:R-:W-:Y:S02]  /*15b70*/  @P1 MOV R10, 0x3f317218 ;  /* 0x3f317218000a1802 */ /* 0x000fe40000000f00 */
[----:B------:R5:W-:Y:S01]  /*15b80*/  @P3 MUFU.LG2 R9, R4 ;  /* 0x0000000400093308 */ /* 0x000be20000000c00 */
[----:B----4-:R-:W-:-:S07]  /*15b90*/  FMUL.FTZ R66, R0, R100 ;  /* 0x0000006400427220 */ /* 0x010fce0000410000 */
[----:B------:R-:W-:Y:S01]  /*15ba0*/  @P2 MUFU.RCP R3, R5 ;  /* 0x0000000500032308 */ /* 0x000fe20000001000 */
[C---:B------:R-:W-:Y:S02]  /*15bb0*/  FMUL.FTZ R67, R0.reuse, R101 ;  /* 0x0000006500437220 */ /* 0x040fe40000410000 */
[C---:B------:R-:W-:Y:S02]  /*15bc0*/  FMUL.FTZ R68, R0.reuse, R112 ;  /* 0x0000007000447220 */ /* 0x040fe40000410000 */
[----:B------:R-:W-:Y:S02]  /*15bd0*/  FMUL.FTZ R69, R0, R113 ;  /* 0x0000007100457220 */ /* 0x000fe40000410000 */
[----:B---3-5:R-:W-:Y:S01]  /*15be0*/  FADD.FTZ R4, R8, R7 ;  /* 0x0000000708047221 */ /* 0x028fe20000010000 */
[----:B------:R-:W-:Y:S01]  /*15bf0*/  @P1 MUFU.RCP R2, R6 ;  /* 0x0000000600021308 */ /* 0x000fe20000001000 */
[C---:B------:R-:W-:Y:S02]  /*15c00*/  FMUL.FTZ R70, R0.reuse, R84 ;  /* 0x0000005400467220 */ /* 0x040fe40000410000 */
[----:B------:R-:W-:Y:S01]  /*15c10*/  FMUL.FTZ R71, R0, R85 ;  /* 0x0000005500477220 */ /* 0x000fe20000410000 */
[----:B------:R-:W-:Y:S01]  /*15c20*/  FSETP.NE.FTZ.AND P0, PT, R4, RZ, PT ;  /* 0x000000ff0400720b */ /* 0x000fe20003f15000 */
[----:B------:R-:W-:-:S02]  /*15c30*/  FMUL.FTZ R72, R0, R120 ;  /* 0x0000007800487220 */ /* 0x000fc40000410000 */
[C---:B------:R-:W-:Y:S01]  /*15c40*/  FMUL.FTZ R73, R0.reuse, R121 ;  /* 0x0000007900497220 */ /* 0x040fe20000410000 */
[----:B--2---:R2:W3:Y:S01]  /*15c50*/  @P2 MUFU.LG2 R7, R5 ;  /* 0x0000000500072308 */ /* 0x0044e20000000c00 */
        /* <DEDUP_REMOVED lines=8> */
[----:B--2---:R-:W-:Y:S01]  /*15ce0*/  @P2 MOV R5, 0x3f317218 ;  /* 0x3f31721800052802 */ /* 0x004fe20000000f00 */
[----:B------:R-:W2:Y:S01]  /*15cf0*/  @P1 MUFU.LG2 R0, R6 ;  /* 0x0000000600001308 */ /* 0x000ea20000000c00 */
        /* <DEDUP_REMOVED lines=8> */
[----:B--2---:R-:W-:Y:S01]  /*15d80*/  @P1 FMUL.FTZ R7, R0, 0.69314718246459960938 ;  /* 0x3f31721800071820 */ /* 0x004fe20000410000 */
[----:B------:R-:W-:Y:S01]  /*15d90*/  MOV R0, RZ ;  /* 0x000000ff00007202 */ /* 0x000fe20000000f00 */
[----:B------:R-:W-:-:S02]  /*15da0*/  FMUL.FTZ R85, R3, R123 ;  /* 0x0000007b03557220 */ /* 0x000fc40000410000 */
[C---:B------:R-:W-:Y:S02]  /*15db0*/  FMUL.FTZ R98, R3.reuse, R126 ;  /* 0x0000007e03627220 */ /* 0x040fe40000410000 */
[C---:B------:R-:W-:Y:S01]  /*15dc0*/  FMUL.FTZ R99, R3.reuse, R127 ;  /* 0x0000007f03637220 */ /* 0x040fe20000410000 */
[----:B------:R-:W2:Y:S01]  /*15dd0*/  @P0 MUFU.RCP R0, R4 ;  /* 0x0000000400000308 */ /* 0x000ea20000001000 */
        /* <DEDUP_REMOVED lines=23> */
[----:B------:R3:W4:Y:S01]  /*15f50*/  @P0 MUFU.LG2 R2, R4 ;  /* 0x0000000400020308 */ /* 0x0007220000000c00 */
[----:B------:R-:W-:Y:S02]  /*15f60*/  @P3 FMUL.FTZ R6, R3, c[0x0][0x2d0] ;  /* 0x0000b40003063a20 */ /* 0x000fe40000410000 */
[----:B------:R-:W-:Y:S02]  /*15f70*/  @P1 FMUL.FTZ R3, R10, c[0x0][0x2d0] ;  /* 0x0000b4000a031a20 */ /* 0x000fe40000410000 */
[----:B------:R-:W-:Y:S02]  /*15f80*/  @P3 FMUL.FTZ R9, R9, 0.69314718246459960938 ;  /* 0x3f31721809093820 */ /* 0x000fe40000410000 */
[----:B------:R-:W-:Y:S01]  /*15f90*/  @P1 FFMA.FTZ R25, R3, R95, R7 ;  /* 0x0000005f03191223 */ /* 0x000fe20000010007 */
[----:B------:R-:W-:Y:S01]  /*15fa0*/  @P0 MOV R3, 0x3f317218 ;  /* 0x3f31721800030802 */ /* 0x000fe20000000f00 */
[----:B------:R-:W-:Y:S02]  /*15fb0*/  @P2 FMUL.FTZ R5, R5, c[0x0][0x2d0] ;  /* 0x0000b40005052a20 */ /* 0x000fe40000410000 */
[----:B--2---:R-:W-:-:S02]  /*15fc0*/  FMUL.FTZ R30, R0, R106 ;  /* 0x0000006a001e7220 */ /* 0x004fc40000410000 */
[----:B------:R-:W-:Y:S02]  /*15fd0*/  @P0 FMUL.FTZ R3, R3, c[0x0][0x2d0] ;  /* 0x0000b40003030a20 */ /* 0x000fe40000410000 */
[----:B------:R-:W-:Y:S01]  /*15fe0*/  FMUL.FTZ R31, R0, R107 ;  /* 0x0000006b001f7220 */ /* 0x000fe20000410000 */
[----:B---3--:R-:W-:Y:S01]  /*15ff0*/  MOV R4, 0x1 ;  /* 0x0000000100047802 */ /* 0x008fe20000000f00 */
[----:B----4-:R-:W-:Y:S02]  /*16000*/  @P0 FMUL.FTZ R2, R2, 0.69314718246459960938 ;  /* 0x3f31721802020820 */ /* 0x010fe40000410000 */
        /* <DEDUP_REMOVED lines=18> */
.L_x_2510:
        /* <DEDUP_REMOVED lines=19> */
.L_x_2647:
[----:B---3--:R-:W-:Y:S05]  /*16260*/  BSYNC B0 ;  /* 0x0000000000007941 */ /* 0x008fea0003800000 */
.L_x_2646:
        /* <DEDUP_REMOVED lines=101> */
.L_x_2650:
        /* <DEDUP_REMOVED lines=132> */
.L_x_2765:
[----:B------:R-:W-:Y:S05]  /*17100*/  BRA.DIV ~URZ, `(.L_x_2653) ;  /* 0x000071227f007947 */ /* 0x000fea000b800000 */
[----:B------:R3:W4:Y:S02]  /*17110*/  SHFL.IDX PT, R2, R6, RZ, 0x181f ;  /* 0x00181fff06027589 */ /* 0x00072400000e0000 */
.L_x_2766:
        /* <DEDUP_REMOVED lines=14> */
.L_x_2767:
        /* <DEDUP_REMOVED lines=8> */
.L_x_2768:
[----:B------:R-:W-:Y:S05]  /*17280*/  BRA.DIV ~URZ, `(.L_x_2656) ;  /* 0x000071527f007947 */ /* 0x000fea000b800000 */
[----:B-1----:R1:W2:Y:S02]  /*17290*/  SHFL.IDX PT, R2, R6, 0x2, 0x181f ;  /* 0x00581f0006027f89 */ /* 0x0022a400000e0000 */
.L_x_2769:
        /* <DEDUP_REMOVED lines=9> */
.L_x_2770:
        /* <DEDUP_REMOVED lines=8> */
.L_x_2771:
[----:B------:R-:W-:Y:S05]  /*173b0*/  BRA.DIV ~URZ, `(.L_x_2659) ;  /* 0x000071d27f007947 */ /* 0x000fea000b800000 */
[----:B--2---:R2:W1:Y:S02]  /*173c0*/  SHFL.IDX PT, R2, R6, 0x4, 0x181f ;  /* 0x00981f0006027f89 */ /* 0x00446400000e0000 */
.L_x_2772:
        /* <DEDUP_REMOVED lines=9> */
.L_x_2773:
        /* <DEDUP_REMOVED lines=8> */
.L_x_2774:
[----:B------:R-:W-:Y:S05]  /*174e0*/  BRA.DIV ~URZ, `(.L_x_2662) ;  /* 0x000072527f007947 */ /* 0x000fea000b800000 */
[----:B--2---:R2:W3:Y:S02]  /*174f0*/  SHFL.IDX PT, R2, R6, 0x6, 0x181f ;  /* 0x00d81f0006027f89 */ /* 0x0044e400000e0000 */
.L_x_2775:
        /* <DEDUP_REMOVED lines=9> */
.L_x_2776:
        /* <DEDUP_REMOVED lines=8> */
.L_x_2651:
        /* <DEDUP_REMOVED lines=33> */
.L_x_2777:
[----:B------:R-:W-:Y:S05]  /*17820*/  BRA.DIV ~URZ, `(.L_x_2666) ;  /* 0x000070c27f007947 */ /* 0x000fea000b800000 */
[----:B------:R3:W4:Y:S02]  /*17830*/  SHFL.IDX PT, R0, R12, RZ, 0x1c1f ;  /* 0x001c1fff0c007589 */ /* 0x00072400000e0000 */
.L_x_2778:
        /* <DEDUP_REMOVED lines=28> */
[C---:B------:R-:W-:Y:S02]  /*17a00*/  IADD3 R11, R248.reuse, 0x28, RZ ;  /* 0x00000028f80b7810 */ /* 0x040fe40007ffe0ff */
[----:B----4-:R-:W-:Y:S01]  /*17a10*/  @!P1 LEA R6, P0, R9, R0, 0x2 ;  /* 0x0000000009069211 */ /* 0x010fe200078010ff */
[----:B------:R2:W-:Y:S01]  /*17a20*/  @!P3 ST.E.64 [R2.64], R70 ;  /* 0x000000460200b985 */ /* 0x0005e2000c101b06 */
[----:B------:R-:W-:Y:S02]  /*17a30*/  ISETP.GE.AND P4, PT, R11, c[0x0][0x3c8], PT ;  /* 0x0000f2000b007a0c */ /* 0x000fe40003f86270 */
[----:B------:R-:W-:Y:S02]  /*17a40*/  @!P1 LEA.HI.X R7, R9, R4, R10, 0x2, P0 ;  /* 0x0000000409079211 */ /* 0x000fe400000f140a */
[----:B------:R-:W-:-:S02]  /*17a50*/  IADD3 R9, R248, 0x20, RZ ;  /* 0x00000020f8097810 */ /* 0x000fc40007ffe0ff */
[C---:B------:R-:W-:Y:S01]  /*17a60*/  IADD3 R13, R248.reuse, 0x30, RZ ;  /* 0x00000030f80d7810 */ /* 0x040fe20007ffe0ff */
        /* <DEDUP_REMOVED lines=10> */
[C---:B------:R-:W-:Y:S02]  /*17b10*/  IADD3 R14, R248.reuse, 0x30, RZ ;  /* 0x00000030f80e7810 */ /* 0x040fe40007ffe0ff */
[C---:B----4-:R-:W-:Y:S01]  /*17b20*/  @!P3 LEA R6, P0, R13.reuse, R0, 0x2 ;  /* 0x000000000d06b211 */ /* 0x050fe200078010ff */
        /* <DEDUP_REMOVED lines=9> */
.L_x_2668:
[----:B------:R-:W-:Y:S05]  /*17bc0*/  BSYNC B0 ;  /* 0x0000000000007941 */ /* 0x000fea0003800000 */
.L_x_2667:
[----:B------:R-:W-:Y:S05]  /*17bd0*/  BRA.DIV ~URZ, `(.L_x_2669) ;  /* 0x00006d827f007947 */ /* 0x000fea000b800000 */
[----:B--2---:R2:W1:Y:S04]  /*17be0*/  SHFL.IDX PT, R4, R5, 0x1, 0x1c1f ;  /* 0x003c1f0005047f89 */ /* 0x00446800000e0000 */
[----:B----4-:R2:W4:Y:S02]  /*17bf0*/  SHFL.IDX PT, R0, R12, 0x1, 0x1c1f ;  /* 0x003c1f000c007f89 */ /* 0x01052400000e0000 */
.L_x_2779:
[----:B------:R-:W-:Y:S01]  /*17c00*/  BSSY B0, `(.L_x_2670) ;  /* 0x0000038000007945 */ /* 0x000fe20003800000 */
[----:B------:R-:W-:Y:S05]  /*17c10*/  @P6 BRA `(.L_x_2671) ;  /* 0x0000036000006947 */ /* 0x000fea0003800000 */
[C---:B------:R-:W-:Y:S02]  /*17c20*/  ISETP.GE.AND P1, PT, R248.reuse, c[0x0][0x3c8], PT ;  /* 0x0000f200f8007a0c */ /* 0x040fe40003f26270 */
[C---:B------:R-:W-:Y:S02]  /*17c30*/  IADD3 R6, R248.reuse, 0x8, RZ ;  /* 0x00000008f8067810 */ /* 0x040fe40007ffe0ff */
[----:B------:R-:W-:Y:S02]  /*17c40*/  IADD3 R13, R248, 0x10, RZ ;  /* 0x00000010f80d7810 */ /* 0x000fe40007ffe0ff */
[----:B------:R-:W-:-:S02]  /*17c50*/  ISETP.GE.AND P0, PT, R6, c[0x0][0x3c8], PT ;  /* 0x0000f20006007a0c */ /* 0x000fc40003f06270 */
[C---:B------:R-:W-:Y:S02]  /*17c60*/  IADD3 R10, R248.reuse, 0x18, RZ ;  /* 0x00000018f80a7810 */ /* 0x040fe40007ffe0ff */
        /* <DEDUP_REMOVED lines=26> */
[----:B-1----:R-:W-:Y:S02]  /*17e10*/  @!P4 LEA R2, P0, R10, R0, 0x2 ;  /* 0x000000000a02c211 */ /* 0x002fe400078010ff */
[----:B------:R-:W-:Y:S02]  /*17e20*/  IADD3 R16, R248, 0x28, RZ ;  /* 0x00000028f8107810 */ /* 0x000fe40007ffe0ff */
[----:B------:R-:W-:Y:S02]  /*17e30*/  @!P4 LEA.HI.X R3, R10, R4, R11, 0x2, P0 ;  /* 0x000000040a03c211 */ /* 0x000fe400000f140b */
[C---:B------:R-:W-:Y:S02]  /*17e40*/  @!P5 LEA R10, P0, R17.reuse, R0, 0x2 ;  /* 0x00000000110ad211 */ /* 0x040fe400078010ff */
        /* <DEDUP_REMOVED lines=19> */
.L_x_2671:
[----:B------:R-:W-:Y:S05]  /*17f80*/  BSYNC B0 ;  /* 0x0000000000007941 */ /* 0x000fea0003800000 */
.L_x_2670:
[----:B------:R-:W-:Y:S05]  /*17f90*/  BRA.DIV ~URZ, `(.L_x_2672) ;  /* 0x00006a927f007947 */ /* 0x000fea000b800000 */
[----:B-1----:R1:W2:Y:S02]  /*17fa0*/  SHFL.IDX PT, R4, R5, 0x2, 0x1c1f ;  /* 0x005c1f0005047f89 */ /* 0x0022a400000e0000 */
.L_x_2780:
[----:B------:R-:W-:Y:S05]  /*17fb0*/  BRA.DIV ~URZ, `(.L_x_2673) ;  /* 0x00006ae27f007947 */ /* 0x000fea000b800000 */
[----:B----4-:R4:W1:Y:S02]  /*17fc0*/  SHFL.IDX PT, R0, R12, 0x2, 0x1c1f ;  /* 0x005c1f000c007f89 */ /* 0x01086400000e0000 */
.L_x_2781:
[----:B------:R-:W-:Y:S01]  /*17fd0*/  LOP3.LUT P0, RZ, R204, 0x1, RZ, 0xc0, !PT ;  /* 0x00000001ccff7812 */ /* 0x000fe2000780c0ff */
[----:B------:R-:W-:-:S12]  /*17fe0*/  BSSY B0, `(.L_x_2674) ;  /* 0x0000038000007945 */ /* 0x000fd80003800000 */
[----:B------:R-:W-:Y:S05]  /*17ff0*/  @P0 BRA `(.L_x_2675) ;  /* 0x0000036000000947 */ /* 0x000fea0003800000 */
[C---:B------:R-:W-:Y:S02]  /*18000*/  IADD3 R13, R248.reuse, 0x8, RZ ;  /* 0x00000008f80d7810 */ /* 0x040fe40007ffe0ff */
[C---:B------:R-:W-:Y:S02]  /*18010*/  ISETP.GE.AND P1, PT, R248.reuse, c[0x0][0x3c8], PT ;  /* 0x0000f200f8007a0c */ /* 0x040fe40003f26270 */
        /* <DEDUP_REMOVED lines=18> */
[C---:B------:R-:W-:Y:S01]  /*18140*/  IADD3 R17, R248.reuse, 0x28, RZ ;  /* 0x00000028f8117810 */ /* 0x040fe20007ffe0ff */
[----:B------:R1:W-:Y:S01]  /*18150*/  @!P0 ST.E.64 [R2.64], R34 ;  /* 0x0000002202008985 */ /* 0x0003e2000c101b06 */
[----:B------:R-:W-:Y:S02]  /*18160*/  @!P4 LEA.HI.X R9, R11, R4, R13, 0x2, P2 ;  /* 0x000000040b09c211 */ /* 0x000fe400010f140d */
[C---:B------:R-:W-:Y:S02]  /*18170*/  IADD3 R11, R248.reuse, 0x18, RZ ;  /* 0x00000018f80b7810 */ /* 0x040fe40007ffe0ff */
[C---:B------:R-:W-:Y:S01]  /*18180*/  IADD3 R15, R248.reuse, 0x30, RZ ;  /* 0x00000030f80f7810 */ /* 0x040fe20007ffe0ff */
[----:B------:R2:W-:Y:S01]  /*18190*/  @!P4 ST.E.64 [R8.64], R38 ;  /* 0x000000260800c985 */ /* 0x0005e2000c101b06 */
[----:B------:R-:W-:Y:S02]  /*181a0*/  ISETP.GE.AND P2, PT, R17, c[0x0][0x3c8], PT ;  /* 0x0000f20011007a0c */ /* 0x000fe40003f46270 */
[----:B------:R-:W-:-:S02]  /*181b0*/  IADD3 R13, R248, 0x38, RZ ;  /* 0x00000038f80d7810 */ /* 0x000fc40007ffe0ff */
[----:B------:R-:W-:Y:S02]  /*181c0*/  SHF.R.S32.HI R11, RZ, 0x1f, R11 ;  /* 0x0000001fff0b7819 */ /* 0x000fe4000001140b */
[----:B------:R-:W-:Y:S02]  /*181d0*/  ISETP.GE.AND P1, PT, R15, c[0x0][0x3c8], PT ;  /* 0x0000f2000f007a0c */ /* 0x000fe40003f26270 */
[C---:B------:R-:W-:Y:S02]  /*181e0*/  IADD3 R16, R248.reuse, 0x20, RZ ;  /* 0x00000020f8107810 */ /* 0x040fe40007ffe0ff */
        /* <DEDUP_REMOVED lines=23> */
.L_x_2675:
[----:B------:R-:W-:Y:S05]  /*18360*/  BSYNC B0 ;  /* 0x0000000000007941 */ /* 0x000fea0003800000 */
.L_x_2674:
[----:B------:R-:W-:Y:S05]  /*18370*/  BRA.DIV ~URZ, `(.L_x_2676) ;  /* 0x000067927f007947 */ /* 0x000fea000b800000 */
[----:B--2---:R2:W3:Y:S04]  /*18380*/  SHFL.IDX PT, R4, R5, 0x3, 0x1c1f ;  /* 0x007c1f0005047f89 */ /* 0x0044e800000e0000 */
[----:B-1----:R2:W1:Y:S02]  /*18390*/  SHFL.IDX PT, R0, R12, 0x3, 0x1c1f ;  /* 0x007c1f000c007f89 */ /* 0x00246400000e0000 */
.L_x_2782:
[----:B------:R-:W-:-:S13]  /*183a0*/  LOP3.LUT P0, RZ, R204, 0x2, RZ, 0xc0, !PT ;  /* 0x00000002ccff7812 */ /* 0x000fda000780c0ff */
[----:B------:R-:W-:Y:S05]  /*183b0*/  @P0 BRA `(.L_x_2664) ;  /* 0x00000ff000000947 */ /* 0x000fea0003800000 */
[C---:B------:R-:W-:Y:S02]  /*183c0*/  ISETP.GE.AND P0, PT, R248.reuse, c[0x0][0x3c8], PT ;  /* 0x0000f200f8007a0c */ /* 0x040fe40003f06270 */
[----:B------:R-:W-:Y:S02]  /*183d0*/  IADD3 R10, R248, 0x8, RZ ;  /* 0x00000008f80a7810 */ /* 0x000fe40007ffe0ff */
[----:B--2---:R-:W-:Y:S02]  /*183e0*/  SHF.R.S32.HI R5, RZ, 0x1f, R248 ;  /* 0x0000001fff057819 */ /* 0x004fe400000114f8 */
[----:B------:R-:W-:Y:S02]  /*183f0*/  ISETP.GE.AND P5, PT, R10, c[0x0][0x3c8], PT ;  /* 0x0000f2000a007a0c */ /* 0x000fe40003fa6270 */
[C---:B---34-:R-:W-:Y:S02]  /*18400*/  IADD3 R12, R248.reuse, 0x18, RZ ;  /* 0x00000018f80c7810 */ /* 0x058fe40007ffe0ff */
[----:B------:R-:W-:-:S02]  /*18410*/  IADD3 R8, R248, 0x10, RZ ;  /* 0x00000010f8087810 */ /* 0x000fc40007ffe0ff */
[C---:B------:R-:W-:Y:S02]  /*18420*/  IADD3 R11, R248.reuse, 0x8, RZ ;  /* 0x00000008f80b7810 */ /* 0x040fe40007ffe0ff */
[----:B-1----:R-:W-:Y:S02]  /*18430*/  @!P0 LEA R2, P1, R248, R0, 0x2 ;  /* 0x00000000f8028211 */ /* 0x002fe400078210ff */
[----:B------:R-:W-:Y:S02]  /*18440*/  ISETP.GE.AND P3, PT, R12, c[0x0][0x3c8], PT ;  /* 0x0000f2000c007a0c */ /* 0x000fe40003f66270 */
[----:B------:R-:W-:Y:S02]  /*18450*/  @!P0 LEA.HI.X R3, R248, R4, R5, 0x2, P1 ;  /* 0x00000004f8038211 */ /* 0x000fe400008f1405 */
[----:B------:R-:W-:Y:S02]  /*18460*/  ISETP.GE.AND P4, PT, R8, c[0x0][0x3c8], PT ;  /* 0x0000f20008007a0c */ /* 0x000fe40003f86270 */
[----:B------:R-:W-:Y:S01]  /*18470*/  SHF.R.S32.HI R11, RZ, 0x1f, R11 ;  /* 0x0000001fff0b7819 */ /* 0x000fe2000001140b */
[----:B------:R1:W-:Y:S01]  /*18480*/  @!P0 ST.E.64 [R2.64], R30 ;  /* 0x0000001e02008985 */ /* 0x0003e2000c101b06 */
[----:B------:R-:W-:-:S02]  /*18490*/  @!P5 LEA R6, P0, R10, R0, 0x2 ;  /* 0x000000000a06d211 */ /* 0x000fc400078010ff */
[----:B------:R-:W-:Y:S02]  /*184a0*/  IADD3 R9, R248, 0x10, RZ ;  /* 0x00000010f8097810 */ /* 0x000fe40007ffe0ff */
[----:B------:R-:W-:Y:S02]  /*184b0*/  @!P5 LEA.HI.X R7, R10, R4, R11, 0x2, P0 ;  /* 0x000000040a07d211 */ /* 0x000fe400000f140b */
[----:B------:R-:W-:Y:S02]  /*184c0*/  SHF.R.S32.HI R9, RZ, 0x1f, R9 ;  /* 0x0000001fff097819 */ /* 0x000fe40000011409 */
[----:B------:R-:W-:Y:S01]  /*184d0*/  IADD3 R15, R248, 0x20, RZ ;  /* 0x00000020f80f7810 */ /* 0x000fe20007ffe0ff */
[----:B------:R-:W-:Y:S01]  /*184e0*/  @!P5 ST.E.64 [R6.64], R36 ;  /* 0x000000240600d985 */ /* 0x000fe2000c101b06 */
[----:B------:R-:W-:Y:S02]  /*184f0*/  @!P3 LEA R10, P5, R12, R0, 0x2 ;  /* 0x000000000c0ab211 */ /* 0x000fe400078a10ff */
[----:B------:R-:W-:-:S02]  /*18500*/  IADD3 R13, R248, 0x28, RZ ;  /* 0x00000028f80d7810 */ /* 0x000fc40007ffe0ff */
[C---:B------:R-:W-:Y:S02]  /*18510*/  IADD3 R5, R248.reuse, 0x30, RZ ;  /* 0x00000030f8057810 */ /* 0x040fe40007ffe0ff */
        /* <DEDUP_REMOVED lines=36> */
.L_x_2649:
        /* <DEDUP_REMOVED lines=20> */
.L_x_2677:
        /* <DEDUP_REMOVED lines=21> */
[----:B------:R3:W1:Y:S08]  /*189f0*/  LDC.64 R16, c[0x0][R2+0x178] ;  /* 0x00005e0002107b82 */ /* 0x0006700000000a00 */
        /* <DEDUP_REMOVED lines=11> */
[----:B-1----:R-:W-:-:S05]  /*18ab0*/  @P0 IMAD.HI.U32 R15, R14, c[0x0][0x4ec], RZ ;  /* 0x00013b000e0f0a27 */ /* 0x002fca00078e00ff */
[----:B------:R-:W-:Y:S02]  /*18ac0*/  @P0 SHF.R.U32.HI R2, RZ, c[0x0][0x4f0], R15 ;  /* 0x00013c00ff020a19 */ /* 0x000fe4000001160f */
[----:B------:R-:W-:-:S03]  /*18ad0*/  IADD3 R15, P1, P0, R4, R6, R0 ;  /* 0x00000006040f7210 */ /* 0x000fc6000783e000 */
[----:B------:R-:W-:Y:S01]  /*18ae0*/  IMAD.MOV R6, RZ, RZ, -R2 ;  /* 0x000000ffff067224 */ /* 0x000fe200078e0a02 */
[----:B------:R-:W-:Y:S02]  /*18af0*/  IADD3.X R9, R7, R9, R19, P1, P0 ;  /* 0x0000000907097210 */ /* 0x000fe40000fe0413 */
[----:B--2---:R-:W-:-:S05]  /*18b00*/  SEL R3, R22, RZ, P2 ;  /* 0x000000ff16037207 */ /* 0x004fca0001000000 */
[-C--:B------:R-:W-:Y:S02]  /*18b10*/  IMAD R8, R17, R3.reuse, RZ ;  /* 0x0000000311087224 */ /* 0x080fe400078e02ff */
        /* <DEDUP_REMOVED lines=19> */
.L_x_2679:
[----:B------:R-:W-:Y:S05]  /*18c50*/  BSYNC B0 ;  /* 0x0000000000007941 */ /* 0x000fea0003800000 */
.L_x_2678:
        /* <DEDUP_REMOVED lines=37> */
.L_x_2783:
[----:B------:R-:W-:Y:S05]  /*18eb0*/  BRA.DIV ~URZ, `(.L_x_2681) ;  /* 0x00005d927f007947 */ /* 0x000fea000b800000 */
[----:B------:R3:W4:Y:S02]  /*18ec0*/  SHFL.IDX PT, R2, R6, RZ, 0x181f ;  /* 0x00181fff06027589 */ /* 0x00072400000e0000 */
.L_x_2784:
        /* <DEDUP_REMOVED lines=15> */
.L_x_2785:
        /* <DEDUP_REMOVED lines=8> */
.L_x_2786:
[----:B------:R-:W-:Y:S05]  /*19040*/  BRA.DIV ~URZ, `(.L_x_2684) ;  /* 0x00005db27f007947 */ /* 0x000fea000b800000 */
[----:B-1----:R1:W2:Y:S02]  /*19050*/  SHFL.IDX PT, R2, R6, 0x2, 0x181f ;  /* 0x00581f0006027f89 */ /* 0x0022a400000e0000 */
.L_x_2787:
        /* <DEDUP_REMOVED lines=9> */
.L_x_2788:
        /* <DEDUP_REMOVED lines=8> */
.L_x_2789:
[----:B------:R-:W-:Y:S05]  /*19170*/  BRA.DIV ~URZ, `(.L_x_2687) ;  /* 0x00005e327f007947 */ /* 0x000fea000b800000 */
[----:B--2---:R2:W1:Y:S02]  /*19180*/  SHFL.IDX PT, R2, R6, 0x4, 0x181f ;  /* 0x00981f0006027f89 */ /* 0x00446400000e0000 */
.L_x_2790:
        /* <DEDUP_REMOVED lines=9> */
.L_x_2791:
        /* <DEDUP_REMOVED lines=8> */
.L_x_2792:
[----:B------:R-:W-:Y:S05]  /*192a0*/  BRA.DIV ~URZ, `(.L_x_2690) ;  /* 0x00005eb27f007947 */ /* 0x000fea000b800000 */
[----:B--2---:R2:W3:Y:S02]  /*192b0*/  SHFL.IDX PT, R2, R6, 0x6, 0x181f ;  /* 0x00d81f0006027f89 */ /* 0x0044e400000e0000 */
.L_x_2793:
        /* <DEDUP_REMOVED lines=9> */
.L_x_2794:
[----:B------:R-:W-:Y:S02]  /*19350*/  IADD3 R0, R0, 0x70, RZ ;  /* 0x0000007000007810 */ /* 0x000fe40007ffe0ff */
[----:B-12---:R-:W-:Y:S02]  /*19360*/  SHF.R.S32.HI R6, RZ, 0x1f, R205 ;  /* 0x0000001fff067819 */ /* 0x006fe400000114cd */
[----:B------:R-:W-:-:S13]  /*19370*/  ISETP.GE.OR P0, PT, R0, R4, P2 ;  /* 0x000000040000720c */ /* 0x000fda0001706670 */
[----:B----4-:R-:W-:-:S04]  /*19380*/  @!P0 LEA R2, P1, R205, R2, 0x1 ;  /* 0x00000002cd028211 */ /* 0x010fc800078208ff */
[----:B---3--:R-:W-:-:S05]  /*19390*/  @!P0 LEA.HI.X R3, R205, R5, R6, 0x1, P1 ;  /* 0x00000005cd038211 */ /* 0x008fca00008f0c06 */
[----:B------:R1:W-:Y:S04]  /*193a0*/  @!P0 ST.E.128 [R2.64], RZ ;  /* 0x000000ff02008985 */ /* 0x0003e8000c101d06 */
.L_x_2664:
[----:B------:R-:W-:Y:S05]  /*193b0*/  BSYNC B1 ;  /* 0x0000000000017941 */ /* 0x000fea0003800000 */
.L_x_2648:
        /* <DEDUP_REMOVED lines=15> */
.L_x_2795:
[----:B------:R-:W-:Y:S05]  /*194b0*/  BRA.DIV ~URZ, `(.L_x_2694) ;  /* 0x00005e527f007947 */ /* 0x000fea000b800000 */
[----:B------:R3:W4:Y:S02]  /*194c0*/  SHFL.IDX PT, R8, R60, 0x1, 0x1f ;  /* 0x00201f003c087f89 */ /* 0x00072400000e0000 */
.L_x_2796:
        /* <DEDUP_REMOVED lines=19> */
.L_x_2797:
        /* <DEDUP_REMOVED lines=16> */
.L_x_2798:
[----:B---3--:R-:W-:Y:S01]  /*19700*/  IMAD R0, R0, c[0x0][0x538], RZ ;  /* 0x00014e0000007a24 */ /* 0x008fe200078e02ff */
[----:B------:R-:W-:Y:S04]  /*19710*/  BSSY B1, `(.L_x_2697) ;  /* 0x00000ce000017945 */ /* 0x000fe80003800000 */
[----:B----4-:R-:W-:-:S04]  /*19720*/  IADD3 R8, R0, R8, RZ ;  /* 0x0000000800087210 */ /* 0x010fc80007ffe0ff */
[----:B--2---:R-:W-:-:S13]  /*19730*/  ISETP.GT.AND P0, PT, R8, R9, PT ;  /* 0x000000090800720c */ /* 0x004fda0003f04270 */
[----:B------:R-:W-:Y:S05]  /*19740*/  @P0 BRA `(.L_x_2698) ;  /* 0x0000025000000947 */ /* 0x000fea0003800000 */
.L_x_2702:
        /* <DEDUP_REMOVED lines=17> */
.L_x_2799:
        /* <DEDUP_REMOVED lines=16> */
.L_x_2800:
[----:B--2---:R-:W-:-:S05]  /*19960*/  IMAD R0, R0, c[0x0][0x538], RZ ;  /* 0x00014e0000007a24 */ /* 0x004fca00078e02ff */
[----:B------:R-:W-:-:S04]  /*19970*/  IADD3 R8, R0, R8, RZ ;  /* 0x0000000800087210 */ /* 0x000fc80007ffe0ff */
[----:B------:R-:W-:-:S13]  /*19980*/  ISETP.GT.AND P0, PT, R8, R9, PT ;  /* 0x000000090800720c */ /* 0x000fda0003f04270 */
[----:B-1----:R-:W-:Y:S05]  /*19990*/  @!P0 BRA `(.L_x_2702) ;  /* 0xfffffdb000008947 */ /* 0x002fea000383ffff */
.L_x_2698:
[----:B------:R-:W-:-:S05]  /*199a0*/  IADD3 R5, -R0, R8, RZ ;  /* 0x0000000800057210 */ /* 0x000fca0007ffe1ff */
[----:B------:R-:W-:-:S05]  /*199b0*/  IMAD R0, R4, c[0x0][0x538], R5 ;  /* 0x00014e0004007a24 */ /* 0x000fca00078e0205 */
[----:B------:R-:W-:Y:S01]  /*199c0*/  ISETP.GT.AND P0, PT, R0, R9, PT ;  /* 0x000000090000720c */ /* 0x000fe20003f04270 */
[----:B------:R-:W-:-:S12]  /*199d0*/  BRA.DIV ~URZ, `(.L_x_2703) ;  /* 0x00005d927f007947 */ /* 0x000fd8000b800000 */
[----:B------:R-:W-:-:S03]  /*199e0*/  VOTE.ANY R10, PT, !P0 ;  /* 0x00000000000a7806 */ /* 0x000fc600040e0100 */
.L_x_2801:
[----:B------:R-:W2:Y:S01]  /*199f0*/  LDL.LU R2, [R1+0x4c] ;  /* 0x00004c0001027983 */ /* 0x000ea20000300800 */
[----:B------:R-:W2:Y:S02]  /*19a00*/  POPC R0, R10 ;  /* 0x0000000a00007309 */ /* 0x000ea40000000000 */
[----:B--2---:R-:W-:-:S05]  /*19a10*/  IADD3 R2, R0, R2, RZ ;  /* 0x0000000200027210 */ /* 0x004fca0007ffe0ff */
[----:B------:R2:W-:Y:S01]  /*19a20*/  STL [R1+0x4c], R2 ;  /* 0x00004c0201007387 */ /* 0x0005e20000100800 */
[----:B------:R-:W-:Y:S05]  /*19a30*/  BRA.DIV ~URZ, `(.L_x_2704) ;  /* 0x00005d827f007947 */ /* 0x000fea000b800000 */
[----:B------:R3:W4:Y:S04]  /*19a40*/  SHFL.IDX PT, R8, R6, R0, 0x1f ;  /* 0x00001f0006087589 */ /* 0x00072800000e0000 */
[----:B------:R3:W1:Y:S02]  /*19a50*/  SHFL.IDX PT, R7, R7, R0, 0x1f ;  /* 0x00001f0007077589 */ /* 0x00066400000e0000 */
.L_x_2802:
[----:B------:R-:W-:Y:S01]  /*19a60*/  ISETP.NE.AND P0, PT, R10, RZ, PT ;  /* 0x000000ff0a00720c */ /* 0x000fe20003f05270 */
[----:B------:R-:W-:-:S12]  /*19a70*/  BSSY B0, `(.L_x_2705) ;  /* 0x0000005000007945 */ /* 0x000fd80003800000 */
[----:B------:R-:W-:Y:S05]  /*19a80*/  @!P0 BRA `(.L_x_2706) ;  /* 0x0000003000008947 */ /* 0x000fea0003800000 */
[----:B---3--:R-:W-:Y:S01]  /*19a90*/  IADD3 R0, R0, -0x1, RZ ;  /* 0xffffffff00007810 */ /* 0x008fe20007ffe0ff */
[----:B------:R-:W-:Y:S05]  /*19aa0*/  BRA.DIV ~URZ, `(.L_x_2707) ;  /* 0x00005de27f007947 */ /* 0x000fea000b800000 */
[----:B------:R3:W2:Y:S02]  /*19ab0*/  SHFL.IDX PT, R11, R4, R0, 0x1f ;  /* 0x00001f00040b7589 */ /* 0x0006a400000e0000 */
.L_x_2706:
[----:B------:R-:W-:Y:S05]  /*19ac0*/  BSYNC B0 ;  /* 0x0000000000007941 */ /* 0x000fea0003800000 */
.L_x_2705:
        /* <DEDUP_REMOVED lines=68> */
.L_x_2709:
        /* <DEDUP_REMOVED lines=68> */
.L_x_2710:
[----:B------:R-:W-:Y:S05]  /*1a350*/  BSYNC B0 ;  /* 0x0000000000007941 */ /* 0x000fea0003800000 */
.L_x_2708:
[----:B------:R-:W-:-:S04]  /*1a360*/  LOP3.LUT R2, RZ, R2, RZ, 0x33, !PT ;  /* 0x00000002ff027212 */ /* 0x000fc800078e33ff */
[----:B-1----:R-:W-:-:S05]  /*1a370*/  IADD3 R0, R2, R8, RZ ;  /* 0x0000000802007210 */ /* 0x002fca0007ffe0ff */
[----:B------:R1:W-:Y:S01]  /*1a380*/  STL [R1+0x44], R0 ;  /* 0x0000440001007387 */ /* 0x0003e20000100800 */
[----:B------:R-:W-:Y:S05]  /*1a390*/  BRA `(.L_x_2711) ;  /* 0x0000005000007947 */ /* 0x000fea0003800000 */
.L_x_2699:
[----:B------:R-:W-:Y:S01]  /*1a3a0*/  MOV R0, c[0x0][0x53c] ;  /* 0x00014f0000007a02 */ /* 0x000fe20000000f00 */
[----:B------:R2:W-:Y:S04]  /*1a3b0*/  STL [R1+0x40], R9 ;  /* 0x0000400901007387 */ /* 0x0005e80000100800 */
[----:B------:R2:W-:Y:S04]  /*1a3c0*/  STL [R1+0x44], RZ ;  /* 0x000044ff01007387 */ /* 0x0005e80000100800 */
[----:B------:R2:W-:Y:S04]  /*1a3d0*/  STL [R1+0x48], RZ ;  /* 0x000048ff01007387 */ /* 0x0005e80000100800 */
[----:B------:R2:W-:Y:S02]  /*1a3e0*/  STL [R1+0x4c], R0 ;  /* 0x00004c0001007387 */ /* 0x0005e40000100800 */
.L_x_2711:
[----:B------:R-:W-:Y:S05]  /*1a3f0*/  BSYNC B1 ;  /* 0x0000000000017941 */ /* 0x000fea0003800000 */
.L_x_2697:
        /* <DEDUP_REMOVED lines=9> */
.L_x_2692:
[----:B--2---:R-:W2:Y:S02]  /*1a490*/  LDL R0, [R1+0x4c] ;  /* 0x00004c0001007983 */ /* 0x004ea40000100800 */
[----:B--2---:R-:W-:-:S13]  /*1a4a0*/  ISETP.GE.AND P0, PT, R0, c[0x0][0x53c], PT ;  /* 0x00014f0000007a0c */ /* 0x004fda0003f06270 */
[----:B-1--4-:R-:W-:Y:S01]  /*1a4b0*/  @P0 CALL.REL.NOINC `(.L_x_2712) ;  /* 0x0000001000000944 */ /* 0x012fe20003c00000 */
[----:B------:R-:W-:Y:S05]  /*1a4c0*/  BRA `(.L_x_2713) ;  /* 0xfffe75a000007947 */ /* 0x000fea000383ffff */
.L_x_2712:
[----:B------:R-:W-:Y:S05]  /*1a4d0*/  EXIT ;  /* 0x000000000000794d */ /* 0x000fea0003800000 */
.L_x_2485:
[----:B------:R-:W-:Y:S01]  /*1a4e0*/  IMAD.MOV.U32 R0, RZ, RZ, R5 ;  /* 0x000000ffff007224 */ /* 0x000fe200078e0005 */
[----:B------:R-:W-:Y:S02]  /*1a4f0*/  MOV R2, 0x1 ;  /* 0x0000000100027802 */ /* 0x000fe40000000f00 */
[----:B------:R-:W-:Y:S02]  /*1a500*/  MOV R3, 0x1a520 ;  /* 0x0001a52000037802 */ /* 0x000fe40000000f00 */
[----:B------:R-:W-:Y:S05]  /*1a510*/  CALL.REL.NOINC `($__internal_36_$__cuda_sm70_shflsync_up_p) ;  /* 0x000054a000007944 */ /* 0x000fea0003c00000 */
[----:B------:R-:W-:Y:S01]  /*1a520*/  MOV R0, R4 ;  /* 0x0000000400007202 */ /* 0x000fe20000000f00 */
[----:B------:R-:W-:Y:S05]  /*1a530*/  BRA `(.L_x_2714) ;  /* 0xfffe5f2000007947 */ /* 0x000fea000383ffff */
.L_x_2486:
[----:B------:R-:W-:Y:S01]  /*1a540*/  IMAD.MOV.U32 R0, RZ, RZ, R5 ;  /* 0x000000ffff007224 */ /* 0x000fe200078e0005 */
[----:B------:R-:W-:Y:S02]  /*1a550*/  MOV R2, 0x2 ;  /* 0x0000000200027802 */ /* 0x000fe40000000f00 */
[----:B------:R-:W-:Y:S02]  /*1a560*/  MOV R3, 0x1a580 ;  /* 0x0001a58000037802 */ /* 0x000fe40000000f00 */
[----:B------:R-:W-:Y:S05]  /*1a570*/  CALL.REL.NOINC `($__internal_36_$__cuda_sm70_shflsync_up_p) ;  /* 0x0000544000007944 */ /* 0x000fea0003c00000 */
[----:B------:R-:W-:Y:S01]  /*1a580*/  SEL R0, R4, RZ, P4 ;  /* 0x000000ff04007207 */ /* 0x000fe20002000000 */
[----:B------:R-:W-:Y:S01]  /*1a590*/  IMAD.MOV.U32 R2, RZ, RZ, 0x4 ;  /* 0x00000004ff027424 */ /* 0x000fe200078e00ff */
[----:B------:R-:W-:-:S03]  /*1a5a0*/  MOV R3, 0x1a5d0 ;  /* 0x0001a5d000037802 */ /* 0x000fc60000000f00 */
[----:B------:R-:W-:Y:S02]  /*1a5b0*/  IMAD.IADD R0, R5, 0x1, R0 ;  /* 0x0000000105007824 */ /* 0x000fe400078e0200 */
        /* <DEDUP_REMOVED lines=13> */
[----:B------:R-:W-:Y:S02]  /*1a690*/  MOV R225, 0x1f ;  /* 0x0000001f00e17802 */ /* 0x000fe40000000f00 */
[----:B------:R-:W-:Y:S01]  /*1a6a0*/  MOV R3, 0x1a6e0 ;  /* 0x0001a6e000037802 */ /* 0x000fe20000000f00 */
[----:B------:R-:W-:-:S04]  /*1a6b0*/  IMAD.IADD R4, R0, 0x1, R4 ;  /* 0x0000000100047824 */ /* 0x000fc800078e0204 */
[----:B------:R-:W-:Y:S02]  /*1a6c0*/  IMAD.MOV.U32 R223, RZ, RZ, R4 ;  /* 0x000000ffffdf7224 */ /* 0x000fe400078e0004 */
[----:B------:R-:W-:Y:S05]  /*1a6d0*/  CALL.REL.NOINC `($__internal_35_$__cuda_sm70_shflsync_idx_p) ;  /* 0x0000528000007944 */ /* 0x000fea0003c00000 */
[----:B------:R-:W-:Y:S01]  /*1a6e0*/  MOV R0, R226 ;  /* 0x000000e200007202 */ /* 0x000fe20000000f00 */
[----:B------:R-:W-:Y:S05]  /*1a6f0*/  BRA `(.L_x_2715) ;  /* 0xfffe5e6000007947 */ /* 0x000fea000383ffff */
.L_x_2488:
[----:B------:R-:W-:Y:S02]  /*1a700*/  SEL R0, RZ, 0x1, P0 ;  /* 0x00000001ff007807 */ /* 0x000fe40000000000 */
[----:B------:R-:W-:Y:S02]  /*1a710*/  MOV R2, 0x1a730 ;  /* 0x0001a73000027802 */ /* 0x000fe40000000f00 */
[----:B------:R-:W-:Y:S05]  /*1a720*/  CALL.REL.NOINC `($__internal_37_$__cuda_sm70_votesync_ballot) ;  /* 0x0000530000007944 */ /* 0x000fea0003c00000 */
[----:B------:R-:W-:Y:S01]  /*1a730*/  MOV R7, R0 ;  /* 0x0000000000077202 */ /* 0x000fe20000000f00 */
[----:B------:R-:W-:Y:S05]  /*1a740*/  BRA `(.L_x_2716) ;  /* 0xfffe5ea000007947 */ /* 0x000fea000383ffff */
.L_x_2489:
[----:B------:R-:W-:Y:S01]  /*1a750*/  IMAD.MOV.U32 R223, RZ, RZ, R9 ;  /* 0x000000ffffdf7224 */ /* 0x000fe200078e0009 */
[----:B-1----:R-:W-:Y:S01]  /*1a760*/  MOV R2, R0 ;  /* 0x0000000000027202 */ /* 0x002fe20000000f00 */
[----:B------:R-:W-:Y:S01]  /*1a770*/  IMAD.MOV.U32 R225, RZ, RZ, 0x1f ;  /* 0x0000001fffe17424 */ /* 0x000fe200078e00ff */
[----:B------:R-:W-:Y:S02]  /*1a780*/  MOV R3, 0x1a7a0 ;  /* 0x0001a7a000037802 */ /* 0x000fe40000000f00 */
[----:B------:R-:W-:Y:S05]  /*1a790*/  CALL.REL.NOINC `($__internal_35_$__cuda_sm70_shflsync_idx_p) ;  /* 0x000051c000007944 */ /* 0x000fea0003c00000 */
[----:B------:R-:W-:Y:S01]  /*1a7a0*/  IMAD.MOV.U32 R12, RZ, RZ, R226 ;  /* 0x000000ffff0c7224 */ /* 0x000fe200078e00e2 */
[----:B------:R-:W-:Y:S01]  /*1a7b0*/  MOV R223, R8 ;  /* 0x0000000800df7202 */ /* 0x000fe20000000f00 */
[----:B------:R-:W-:Y:S01]  /*1a7c0*/  IMAD.MOV.U32 R5, RZ, RZ, RZ ;  /* 0x000000ffff057224 */ /* 0x000fe200078e00ff */
[----:B------:R-:W-:Y:S01]  /*1a7d0*/  MOV R2, R0 ;  /* 0x0000000000027202 */ /* 0x000fe20000000f00 */
[----:B------:R-:W-:Y:S01]  /*1a7e0*/  IMAD.MOV.U32 R225, RZ, RZ, 0x1f ;  /* 0x0000001fffe17424 */ /* 0x000fe200078e00ff */
[----:B------:R-:W-:-:S02]  /*1a7f0*/  MOV R3, 0x1a810 ;  /* 0x0001a81000037802 */ /* 0x000fc40000000f00 */
[----:B------:R-:W-:Y:S05]  /*1a800*/  CALL.REL.NOINC `($__internal_35_$__cuda_sm70_shflsync_idx_p) ;  /* 0x0000515000007944 */ /* 0x000fea0003c00000 */
[----:B------:R-:W-:Y:S01]  /*1a810*/  MOV R9, R226 ;  /* 0x000000e200097202 */ /* 0x000fe20000000f00 */
[----:B------:R-:W-:Y:S05]  /*1a820*/  BRA `(.L_x_2717) ;  /* 0xfffe5e3000007947 */ /* 0x000fea000383ffff */
.L_x_2492:
[----:B------:R-:W-:Y:S01]  /*1a830*/  IMAD.MOV.U32 R223, RZ, RZ, R4 ;  /* 0x000000ffffdf7224 */ /* 0x000fe200078e0004 */
[----:B-1----:R-:W-:Y:S01]  /*1a840*/  MOV R2, R0 ;  /* 0x0000000000027202 */ /* 0x002fe20000000f00 */
[----:B------:R-:W-:Y:S01]  /*1a850*/  IMAD.MOV.U32 R225, RZ, RZ, 0x1f ;  /* 0x0000001fffe17424 */ /* 0x000fe200078e00ff */
[----:B------:R-:W-:-:S02]  /*1a860*/  MOV R3, 0x1a880 ;  /* 0x0001a88000037802 */ /* 0x000fc40000000f00 */
[----:B---34-:R-:W-:Y:S05]  /*1a870*/  CALL.REL.NOINC `($__internal_35_$__cuda_sm70_shflsync_idx_p) ;  /* 0x000050e000007944 */ /* 0x018fea0003c00000 */
[----:B------:R-:W-:Y:S01]  /*1a880*/  MOV R5, R226 ;  /* 0x000000e200057202 */ /* 0x000fe20000000f00 */
[----:B------:R-:W-:Y:S05]  /*1a890*/  BRA `(.L_x_2491) ;  /* 0xfffe5e2000007947 */ /* 0x000fea000383ffff */
.L_x_2511:
[----:B------:R-:W-:Y:S01]  /*1a8a0*/  IMAD.MOV.U32 R223, RZ, RZ, R5 ;  /* 0x000000ffffdf7224 */ /* 0x000fe200078e0005 */
[----:B------:R-:W-:Y:S01]  /*1a8b0*/  MOV R2, RZ ;  /* 0x000000ff00027202 */ /* 0x000fe20000000f00 */
[----:B------:R-:W-:Y:S01]  /*1a8c0*/  IMAD.MOV.U32 R225, RZ, RZ, 0x181f ;  /* 0x0000181fffe17424 */ /* 0x000fe200078e00ff */
[----:B------:R-:W-:-:S02]  /*1a8d0*/  MOV R3, 0x1a8f0 ;  /* 0x0001a8f000037802 */ /* 0x000fc40000000f00 */
[----:B-1---5:R-:W-:Y:S05]  /*1a8e0*/  CALL.REL.NOINC `($__internal_35_$__cuda_sm70_shflsync_idx_p) ;  /* 0x0000507000007944 */ /* 0x022fea0003c00000 */
[----:B------:R-:W-:Y:S01]  /*1a8f0*/  MOV R7, R226 ;  /* 0x000000e200077202 */ /* 0x000fe20000000f00 */
[----:B------:R-:W-:Y:S05]  /*1a900*/  BRA `(.L_x_2718) ;  /* 0xfffe804000007947 */ /* 0x000fea000383ffff */
.L_x_2512:
[----:B------:R-:W-:Y:S01]  /*1a910*/  IMAD.MOV.U32 R223, RZ, RZ, R6 ;  /* 0x000000ffffdf7224 */ /* 0x000fe200078e0006 */
[----:B------:R-:W-:Y:S01]  /*1a920*/  MOV R2, RZ ;  /* 0x000000ff00027202 */ /* 0x000fe20000000f00 */
[----:B------:R-:W-:Y:S01]  /*1a930*/  IMAD.MOV.U32 R225, RZ, RZ, 0x181f ;  /* 0x0000181fffe17424 */ /* 0x000fe200078e00ff */
[----:B------:R-:W-:-:S02]  /*1a940*/  MOV R3, 0x1a960 ;  /* 0x0001a96000037802 */ /* 0x000fc40000000f00 */
[----:B-123-5:R-:W-:Y:S05]  /*1a950*/  CALL.REL.NOINC `($__internal_35_$__cuda_sm70_shflsync_idx_p) ;  /* 0x0000500000007944 */ /* 0x02efea0003c00000 */
[----:B------:R-:W-:Y:S01]  /*1a960*/  MOV R2, R226 ;  /* 0x000000e200027202 */ /* 0x000fe20000000f00 */
[----:B------:R-:W-:Y:S05]  /*1a970*/  BRA `(.L_x_2719) ;  /* 0xfffe7ff000007947 */ /* 0x000fea000383ffff */
.L_x_2515:
[----:B------:R-:W-:Y:S01]  /*1a980*/  IMAD.MOV.U32 R223, RZ, RZ, R5 ;  /* 0x000000ffffdf7224 */ /* 0x000fe200078e0005 */
[----:B-1----:R-:W-:Y:S01]  /*1a990*/  MOV R2, 0x1 ;  /* 0x0000000100027802 */ /* 0x002fe20000000f00 */
[----:B------:R-:W-:Y:S01]  /*1a9a0*/  IMAD.MOV.U32 R225, RZ, RZ, 0x181f ;  /* 0x0000181fffe17424 */ /* 0x000fe200078e00ff */
[----:B------:R-:W-:-:S02]  /*1a9b0*/  MOV R3, 0x1a9d0 ;  /* 0x0001a9d000037802 */ /* 0x000fc40000000f00 */
[----:B---3-5:R-:W-:Y:S05]  /*1a9c0*/  CALL.REL.NOINC `($__internal_35_$__cuda_sm70_shflsync_idx_p) ;  /* 0x00004f9000007944 */ /* 0x028fea0003c00000 */
[----:B------:R-:W-:Y:S01]  /*1a9d0*/  IMAD.MOV.U32 R7, RZ, RZ, R226 ;  /* 0x000000ffff077224 */ /* 0x000fe200078e00e2 */
[----:B------:R-:W-:Y:S01]  /*1a9e0*/  MOV R2, 0x1 ;  /* 0x0000000100027802 */ /* 0x000fe20000000f00 */
[----:B------:R-:W-:Y:S01]  /*1a9f0*/  IMAD.MOV.U32 R223, RZ, RZ, R6 ;  /* 0x000000ffffdf7224 */ /* 0x000fe200078e0006 */
[----:B------:R-:W-:-:S02]  /*1aa00*/  MOV R225, 0x181f ;  /* 0x0000181f00e17802 */ /* 0x000fc40000000f00 */
[----:B------:R-:W-:Y:S02]  /*1aa10*/  MOV R3, 0x1aa30 ;  /* 0x0001aa3000037802 */ /* 0x000fe40000000f00 */
[----:B------:R-:W-:Y:S05]  /*1aa20*/  CALL.REL.NOINC `($__internal_35_$__cuda_sm70_shflsync_idx_p) ;  /* 0x00004f3000007944 */ /* 0x000fea0003c00000 */
[----:B------:R-:W-:Y:S01]  /*1aa30*/  MOV R2, R226 ;  /* 0x000000e200027202 */ /* 0x000fe20000000f00 */
[----:B------:R-:W-:Y:S05]  /*1aa40*/  BRA `(.L_x_2720) ;  /* 0xfffe807000007947 */ /* 0x000fea000383ffff */
.L_x_2518:
[----:B------:R-:W-:Y:S01]  /*1aa50*/  IMAD.MOV.U32 R223, RZ, RZ, R5 ;  /* 0x000000ffffdf7224 */ /* 0x000fe200078e0005 */
[----:B-1----:R-:W-:Y:S01]  /*1aa60*/  MOV R2, 0x2 ;  /* 0x0000000200027802 */ /* 0x002fe20000000f00 */
[----:B------:R-:W-:Y:S01]  /*1aa70*/  IMAD.MOV.U32 R225, RZ, RZ, 0x181f ;  /* 0x0000181fffe17424 */ /* 0x000fe200078e00ff */
[----:B------:R-:W-:Y:S02]  /*1aa80*/  MOV R3, 0x1aaa0 ;  /* 0x0001aaa000037802 */ /* 0x000fe40000000f00 */
[----:B--23-5:R-:W-:Y:S05]  /*1aa90*/  CALL.REL.NOINC `($__internal_35_$__cuda_sm70_shflsync_idx_p) ;  /* 0x00004ec000007944 */ /* 0x02cfea0003c00000 */
[----:B------:R-:W-:Y:S01]  /*1aaa0*/  MOV R7, R226 ;  /* 0x000000e200077202 */ /* 0x000fe20000000f00 */
[----:B------:R-:W-:Y:S05]  /*1aab0*/  BRA `(.L_x_2721) ;  /* 0xfffe80e000007947 */ /* 0x000fea000383ffff */
.L_x_2519:
[----:B------:R-:W-:Y:S01]  /*1aac0*/  IMAD.MOV.U32 R223, RZ, RZ, R6 ;  /* 0x000000ffffdf7224 */ /* 0x000fe200078e0006 */
[----:B-1----:R-:W-:Y:S01]  /*1aad0*/  MOV R2, 0x2 ;  /* 0x0000000200027802 */ /* 0x002fe20000000f00 */
[----:B------:R-:W-:Y:S01]  /*1aae0*/  IMAD.MOV.U32 R225, RZ, RZ, 0x181f ;  /* 0x0000181fffe17424 */ /* 0x000fe200078e00ff */
[----:B------:R-:W-:Y:S02]  /*1aaf0*/  MOV R3, 0x1ab10 ;  /* 0x0001ab1000037802 */ /* 0x000fe40000000f00 */
[----:B--2345:R-:W-:Y:S05]  /*1ab00*/  CALL.REL.NOINC `($__internal_35_$__cuda_sm70_shflsync_idx_p) ;  /* 0x00004e5000007944 */ /* 0x03cfea0003c00000 */
[----:B------:R-:W-:Y:S01]  /*1ab10*/  MOV R2, R226 ;  /* 0x000000e200027202 */ /* 0x000fe20000000f00 */
[----:B------:R-:W-:Y:S05]  /*1ab20*/  BRA `(.L_x_2722) ;  /* 0xfffe809000007947 */ /* 0x000fea000383ffff */
.L_x_2522:
[----:B------:R-:W-:Y:S01]  /*1ab30*/  IMAD.MOV.U32 R223, RZ, RZ, R5 ;  /* 0x000000ffffdf7224 */ /* 0x000fe200078e0005 */
[----:B--2---:R-:W-:Y:S01]  /*1ab40*/  MOV R2, 0x3 ;  /* 0x0000000300027802 */ /* 0x004fe20000000f00 */
[----:B------:R-:W-:Y:S01]  /*1ab50*/  IMAD.MOV.U32 R225, RZ, RZ, 0x181f ;  /* 0x0000181fffe17424 */ /* 0x000fe200078e00ff */
[----:B------:R-:W-:-:S02]  /*1ab60*/  MOV R3, 0x1ab80 ;  /* 0x0001ab8000037802 */ /* 0x000fc40000000f00 */
[----:B-1-345:R-:W-:Y:S05]  /*1ab70*/  CALL.REL.NOINC `($__internal_35_$__cuda_sm70_shflsync_idx_p) ;  /* 0x00004de000007944 */ /* 0x03afea0003c00000 */
        /* <DEDUP_REMOVED lines=8> */
.L_x_2525:
[----:B------:R-:W-:Y:S01]  /*1ac00*/  IMAD.MOV.U32 R223, RZ, RZ, R5 ;  /* 0x000000ffffdf7224 */ /* 0x000fe200078e0005 */
[----:B-12---:R-:W-:Y:S01]  /*1ac10*/  MOV R2, 0x4 ;  /* 0x0000000400027802 */ /* 0x006fe20000000f00 */
[----:B------:R-:W-:Y:S01]  /*1ac20*/  IMAD.MOV.U32 R225, RZ, RZ, 0x181f ;  /* 0x0000181fffe17424 */ /* 0x000fe200078e00ff */
[----:B------:R-:W-:Y:S02]  /*1ac30*/  MOV R3, 0x1ac50 ;  /* 0x0001ac5000037802 */ /* 0x000fe40000000f00 */
[----:B---345:R-:W-:Y:S05]  /*1ac40*/  CALL.REL.NOINC `($__internal_35_$__cuda_sm70_shflsync_idx_p) ;  /* 0x00004d1000007944 */ /* 0x038fea0003c00000 */
[----:B------:R-:W-:Y:S01]  /*1ac50*/  MOV R7, R226 ;  /* 0x000000e200077202 */ /* 0x000fe20000000f00 */
[----:B------:R-:W-:Y:S05]  /*1ac60*/  BRA `(.L_x_2724) ;  /* 0xfffe812000007947 */ /* 0x000fea000383ffff */
.L_x_2526:
[----:B------:R-:W-:Y:S01]  /*1ac70*/  IMAD.MOV.U32 R223, RZ, RZ, R6 ;  /* 0x000000ffffdf7224 */ /* 0x000fe200078e0006 */
[----:B--2---:R-:W-:Y:S01]  /*1ac80*/  MOV R2, 0x4 ;  /* 0x0000000400027802 */ /* 0x004fe20000000f00 */
[----:B------:R-:W-:Y:S01]  /*1ac90*/  IMAD.MOV.U32 R225, RZ, RZ, 0x181f ;  /* 0x0000181fffe17424 */ /* 0x000fe200078e00ff */
[----:B------:R-:W-:Y:S02]  /*1aca0*/  MOV R3, 0x1acc0 ;  /* 0x0001acc000037802 */ /* 0x000fe40000000f00 */
[----:B-1-345:R-:W-:Y:S05]  /*1acb0*/  CALL.REL.NOINC `($__internal_35_$__cuda_sm70_shflsync_idx_p) ;  /* 0x00004ca000007944 */ /* 0x03afea0003c00000 */
[----:B------:R-:W-:Y:S01]  /*1acc0*/  MOV R2, R226 ;  /* 0x000000e200027202 */ /* 0x000fe20000000f00 */
[----:B------:R-:W-:Y:S05]  /*1acd0*/  BRA `(.L_x_2725) ;  /* 0xfffe80d000007947 */ /* 0x000fea000383ffff */
.L_x_2529:
[----:B------:R-:W-:Y:S01]  /*1ace0*/  IMAD.MOV.U32 R223, RZ, RZ, R5 ;  /* 0x000000ffffdf7224 */ /* 0x000fe200078e0005 */
[----:B-1----:R-:W-:Y:S01]  /*1acf0*/  MOV R2, 0x5 ;  /* 0x0000000500027802 */ /* 0x002fe20000000f00 */
[----:B------:R-:W-:Y:S01]  /*1ad00*/  IMAD.MOV.U32 R225, RZ, RZ, 0x181f ;  /* 0x0000181fffe17424 */ /* 0x000fe200078e00ff */
[----:B------:R-:W-:-:S02]  /*1ad10*/  MOV R3, 0x1ad30 ;  /* 0x0001ad3000037802 */ /* 0x000fc40000000f00 */
[----:B--2345:R-:W-:Y:S05]  /*1ad20*/  CALL.REL.NOINC `($__internal_35_$__cuda_sm70_shflsync_idx_p) ;  /* 0x00004c3000007944 */ /* 0x03cfea0003c00000 */
        /* <DEDUP_REMOVED lines=8> */
.L_x_2532:
[----:B------:R-:W-:Y:S01]  /*1adb0*/  IMAD.MOV.U32 R223, RZ, RZ, R5 ;  /* 0x000000ffffdf7224 */ /* 0x000fe200078e0005 */
[----:B-1----:R-:W-:Y:S01]  /*1adc0*/  MOV R2, 0x6 ;  /* 0x0000000600027802 */ /* 0x002fe20000000f00 */
[----:B------:R-:W-:Y:S01]  /*1add0*/  IMAD.MOV.U32 R225, RZ, RZ, 0x181f ;  /* 0x0000181fffe17424 */ /* 0x000fe200078e00ff */
[----:B------:R-:W-:Y:S02]  /*1ade0*/  MOV R3, 0x1ae00 ;  /* 0x0001ae0000037802 */ /* 0x000fe40000000f00 */
[----:B--2345:R-:W-:Y:S05]  /*1adf0*/  CALL.REL.NOINC `($__internal_35_$__cuda_sm70_shflsync_idx_p) ;  /* 0x00004b6000007944 */ /* 0x03cfea0003c00000 */
[----:B------:R-:W-:Y:S01]  /*1ae00*/  MOV R7, R226 ;  /* 0x000000e200077202 */ /* 0x000fe20000000f00 */
[----:B------:R-:W-:Y:S05]  /*1ae10*/  BRA `(.L_x_2727) ;  /* 0xfffe816000007947 */ /* 0x000fea000383ffff */
.L_x_2533:
[----:B------:R-:W-:Y:S01]  /*1ae20*/  IMAD.MOV.U32 R223, RZ, RZ, R6 ;  /* 0x000000ffffdf7224 */ /* 0x000fe200078e0006 */
[----:B-1----:R-:W-:Y:S01]  /*1ae30*/  MOV R2, 0x6 ;  /* 0x0000000600027802 */ /* 0x002fe20000000f00 */
[----:B------:R-:W-:Y:S01]  /*1ae40*/  IMAD.MOV.U32 R225, RZ, RZ, 0x181f ;  /* 0x0000181fffe17424 */ /* 0x000fe200078e00ff */
[----:B------:R-:W-:Y:S02]  /*1ae50*/  MOV R3, 0x1ae70 ;  /* 0x0001ae7000037802 */ /* 0x000fe40000000f00 */
[----:B--2345:R-:W-:Y:S05]  /*1ae60*/  CALL.REL.NOINC `($__internal_35_$__cuda_sm70_shflsync_idx_p) ;  /* 0x00004af000007944 */ /* 0x03cfea0003c00000 */
[----:B------:R-:W-:Y:S01]  /*1ae70*/  MOV R2, R226 ;  /* 0x000000e200027202 */ /* 0x000fe20000000f00 */
[----:B------:R-:W-:Y:S05]  /*1ae80*/  BRA `(.L_x_2728) ;  /* 0xfffe811000007947 */ /* 0x000fea000383ffff */
.L_x_2536:
        /* <DEDUP_REMOVED lines=13> */
.L_x_2539:
[----:B------:R-:W-:Y:S01]  /*1af60*/  IMAD.MOV.U32 R223, RZ, RZ, R5 ;  /* 0x000000ffffdf7224 */ /* 0x000fe200078e0005 */
[----:B------:R-:W-:Y:S01]  /*1af70*/  MOV R2, RZ ;  /* 0x000000ff00027202 */ /* 0x000fe20000000f00 */
[----:B------:R-:W-:Y:S01]  /*1af80*/  IMAD.MOV.U32 R225, RZ, RZ, 0x181f ;  /* 0x0000181fffe17424 */ /* 0x000fe200078e00ff */
[----:B------:R-:W-:Y:S02]  /*1af90*/  MOV R3, 0x1afb0 ;  /* 0x0001afb000037802 */ /* 0x000fe40000000f00 */
[----:B------:R-:W-:Y:S05]  /*1afa0*/  CALL.REL.NOINC `($__internal_35_$__cuda_sm70_shflsync_idx_p) ;  /* 0x000049b000007944 */ /* 0x000fea0003c00000 */
[----:B------:R-:W-:Y:S01]  /*1afb0*/  MOV R8, R226 ;  /* 0x000000e200087202 */ /* 0x000fe20000000f00 */
[----:B------:R-:W-:Y:S05]  /*1afc0*/  BRA `(.L_x_2730) ;  /* 0xfffe939000007947 */ /* 0x000fea000383ffff */
.L_x_2540:
[----:B------:R-:W-:Y:S01]  /*1afd0*/  IMAD.MOV.U32 R223, RZ, RZ, R0 ;  /* 0x000000ffffdf7224 */ /* 0x000fe200078e0000 */
[----:B------:R-:W-:Y:S01]  /*1afe0*/  MOV R2, RZ ;  /* 0x000000ff00027202 */ /* 0x000fe20000000f00 */
[----:B------:R-:W-:Y:S01]  /*1aff0*/  IMAD.MOV.U32 R225, RZ, RZ, 0x181f ;  /* 0x0000181fffe17424 */ /* 0x000fe200078e00ff */
[----:B------:R-:W-:Y:S02]  /*1b000*/  MOV R3, 0x1b020 ;  /* 0x0001b02000037802 */ /* 0x000fe40000000f00 */
[----:B-12---:R-:W-:Y:S05]  /*1b010*/  CALL.REL.NOINC `($__internal_35_$__cuda_sm70_shflsync_idx_p) ;  /* 0x0000494000007944 */ /* 0x006fea0003c00000 */
[----:B------:R-:W-:Y:S01]  /*1b020*/  ISETP.GE.AND P1, PT, R205, c[0x0][0x1d4], PT ;  /* 0x00007500cd007a0c */ /* 0x000fe20003f26270 */
[----:B------:R-:W-:Y:S01]  /*1b030*/  IMAD.MOV.U32 R223, RZ, RZ, R5 ;  /* 0x000000ffffdf7224 */ /* 0x000fe200078e0005 */
[----:B------:R-:W-:Y:S01]  /*1b040*/  IADD3 R2, P0, R226, R123, RZ ;  /* 0x0000007be2027210 */ /* 0x000fe20007f1e0ff */
[----:B------:R-:W-:-:S04]  /*1b050*/  IMAD.MOV.U32 R225, RZ, RZ, 0x181f ;  /* 0x0000181fffe17424 */ /* 0x000fc800078e00ff */
[----:B------:R-:W-:-:S06]  /*1b060*/  IMAD.X R3, R8, 0x1, R6, P0 ;  /* 0x0000000108037824 */ /* 0x000fcc00000e0606 */
[----:B------:R-:W-:Y:S01]  /*1b070*/  @!PT LDS RZ, [RZ] ;  /* 0x00000000fffff984 */ /* 0x000fe20000000800 */
[----:B------:R-:W-:Y:S01]  /*1b080*/  @!PT LDS RZ, [RZ] ;  /* 0x00000000fffff984 */ /* 0x000fe20000000800 */
[----:B------:R-:W-:Y:S01]  /*1b090*/  @!PT LDS RZ, [RZ] ;  /* 0x00000000fffff984 */ /* 0x000fe20000000800 */
[----:B------:R1:W-:Y:S02]  /*1b0a0*/  LDGSTS.E.BYPASS.LTC128B.128 [R207+0x2900], [R2.64], !P1 ;  /* 0x0290000002cf7fae */ /* 0x0003e4000c901d46 */
[----:B-1----:R-:W-:Y:S02]  /*1b0b0*/  MOV R2, 0x1 ;  /* 0x0000000100027802 */ /* 0x002fe40000000f00 */
[----:B------:R-:W-:Y:S02]  /*1b0c0*/  MOV R3, 0x1b0e0 ;  /* 0x0001b0e000037802 */ /* 0x000fe40000000f00 */
[----:B------:R-:W-:Y:S05]  /*1b0d0*/  CALL.REL.NOINC `($__internal_35_$__cuda_sm70_shflsync_idx_p) ;  /* 0x0000488000007944 */ /* 0x000fea0003c00000 */
[----:B------:R-:W-:Y:S01]  /*1b0e0*/  IMAD.MOV.U32 R7, RZ, RZ, R226 ;  /* 0x000000ffff077224 */ /* 0x000fe200078e00e2 */
[----:B------:R-:W-:Y:S01]  /*1b0f0*/  MOV R2, 0x1 ;  /* 0x0000000100027802 */ /* 0x000fe20000000f00 */
[----:B------:R-:W-:Y:S01]  /*1b100*/  IMAD.MOV.U32 R223, RZ, RZ, R0 ;  /* 0x000000ffffdf7224 */ /* 0x000fe200078e0000 */
[----:B------:R-:W-:Y:S02]  /*1b110*/  MOV R225, 0x181f ;  /* 0x0000181f00e17802 */ /* 0x000fe40000000f00 */
[----:B------:R-:W-:Y:S02]  /*1b120*/  MOV R3, 0x1b140 ;  /* 0x0001b14000037802 */ /* 0x000fe40000000f00 */
[----:B------:R-:W-:Y:S05]  /*1b130*/  CALL.REL.NOINC `($__internal_35_$__cuda_sm70_shflsync_idx_p) ;  /* 0x0000482000007944 */ /* 0x000fea0003c00000 */
        /* <DEDUP_REMOVED lines=54> */
[----:B------:R-:W-:Y:S01]  /*1b4a0*/  MOV R0, R226 ;  /* 0x000000e200007202 */ /* 0x000fe20000000f00 */
[----:B------:R-:W-:Y:S05]  /*1b4b0*/  BRA `(.L_x_2731) ;  /* 0xfffe901000007947 */ /* 0x000fea000383ffff */
.L_x_2541:
[----:B------:R-:W-:Y:S01]  /*1b4c0*/  IMAD.MOV.U32 R223, RZ, RZ, R8 ;  /* 0x000000ffffdf7224 */ /* 0x000fe200078e0008 */
[----:B------:R-:W-:Y:S01]  /*1b4d0*/  MOV R2, RZ ;  /* 0x000000ff00027202 */ /* 0x000fe20000000f00 */
[----:B------:R-:W-:Y:S01]  /*1b4e0*/  IMAD.MOV.U32 R225, RZ, RZ, 0x1c1f ;  /* 0x00001c1fffe17424 */ /* 0x000fe200078e00ff */
[----:B------:R-:W-:-:S02]  /*1b4f0*/  MOV R3, 0x1b510 ;  /* 0x0001b51000037802 */ /* 0x000fc40000000f00 */
[----:B------:R-:W-:Y:S05]  /*1b500*/  CALL.REL.NOINC `($__internal_35_$__cuda_sm70_shflsync_idx_p) ;  /* 0x0000445000007944 */ /* 0x000fea0003c00000 */
[----:B------:R-:W-:Y:S01]  /*1b510*/  MOV R2, R226 ;  /* 0x000000e200027202 */ /* 0x000fe20000000f00 */
[----:B------:R-:W-:Y:S05]  /*1b520*/  BRA `(.L_x_2732) ;  /* 0xfffe915000007947 */ /* 0x000fea000383ffff */
.L_x_2546:
[----:B------:R-:W-:Y:S01]  /*1b530*/  IMAD.MOV.U32 R223, RZ, RZ, R8 ;  /* 0x000000ffffdf7224 */ /* 0x000fe200078e0008 */
[----:B------:R-:W-:Y:S01]  /*1b540*/  MOV R2, 0x1 ;  /* 0x0000000100027802 */ /* 0x000fe20000000f00 */
[----:B------:R-:W-:Y:S01]  /*1b550*/  IMAD.MOV.U32 R225, RZ, RZ, 0x1c1f ;  /* 0x00001c1fffe17424 */ /* 0x000fe200078e00ff */
[----:B------:R-:W-:-:S02]  /*1b560*/  MOV R3, 0x1b580 ;  /* 0x0001b58000037802 */ /* 0x000fc40000000f00 */
[----:B-1----:R-:W-:Y:S05]  /*1b570*/  CALL.REL.NOINC `($__internal_35_$__cuda_sm70_shflsync_idx_p) ;  /* 0x000043e000007944 */ /* 0x002fea0003c00000 */
[----:B------:R-:W-:Y:S01]  /*1b580*/  MOV R2, R226 ;  /* 0x000000e200027202 */ /* 0x000fe20000000f00 */
[----:B------:R-:W-:Y:S05]  /*1b590*/  BRA `(.L_x_2733) ;  /* 0xfffe92a000007947 */ /* 0x000fea000383ffff */
.L_x_2551:
[----:B------:R-:W-:Y:S01]  /*1b5a0*/  IMAD.MOV.U32 R223, RZ, RZ, R8 ;  /* 0x000000ffffdf7224 */ /* 0x000fe200078e0008 */
[----:B------:R-:W-:Y:S01]  /*1b5b0*/  MOV R2, 0x2 ;  /* 0x0000000200027802 */ /* 0x000fe20000000f00 */
[----:B------:R-:W-:Y:S01]  /*1b5c0*/  IMAD.MOV.U32 R225, RZ, RZ, 0x1c1f ;  /* 0x00001c1fffe17424 */ /* 0x000fe200078e00ff */
[----:B------:R-:W-:-:S02]  /*1b5d0*/  MOV R3, 0x1b5f0 ;  /* 0x0001b5f000037802 */ /* 0x000fc40000000f00 */
[----:B-12---:R-:W-:Y:S05]  /*1b5e0*/  CALL.REL.NOINC `($__internal_35_$__cuda_sm70_shflsync_idx_p) ;  /* 0x0000437000007944 */ /* 0x006fea0003c00000 */
[----:B------:R-:W-:Y:S01]  /*1b5f0*/  MOV R3, R226 ;  /* 0x000000e200037202 */ /* 0x000fe20000000f00 */
[----:B------:R-:W-:Y:S05]  /*1b600*/  BRA `(.L_x_2734) ;  /* 0xfffe9ab000007947 */ /* 0x000fea000383ffff */
.L_x_2556:
[----:B------:R-:W-:Y:S01]  /*1b610*/  IMAD.MOV.U32 R223, RZ, RZ, R8 ;  /* 0x000000ffffdf7224 */ /* 0x000fe200078e0008 */
[----:B------:R-:W-:Y:S01]  /*1b620*/  MOV R2, 0x3 ;  /* 0x0000000300027802 */ /* 0x000fe20000000f00 */
[----:B------:R-:W-:Y:S01]  /*1b630*/  IMAD.MOV.U32 R225, RZ, RZ, 0x1c1f ;  /* 0x00001c1fffe17424 */ /* 0x000fe200078e00ff */
[----:B------:R-:W-:-:S02]  /*1b640*/  MOV R3, 0x1b660 ;  /* 0x0001b66000037802 */ /* 0x000fc40000000f00 */
[----:B-123--:R-:W-:Y:S05]  /*1b650*/  CALL.REL.NOINC `($__internal_35_$__cuda_sm70_shflsync_idx_p) ;  /* 0x0000430000007944 */ /* 0x00efea0003c00000 */
[----:B------:R-:W-:Y:S01]  /*1b660*/  MOV R3, R226 ;  /* 0x000000e200037202 */ /* 0x000fe20000000f00 */
[----:B------:R-:W-:Y:S05]  /*1b670*/  BRA `(.L_x_2735) ;  /* 0xfffea55000007947 */ /* 0x000fea000383ffff */
.L_x_2561:
[----:B------:R-:W-:Y:S01]  /*1b680*/  IMAD.MOV.U32 R92, RZ, RZ, R0 ;  /* 0x000000ffff5c7224 */ /* 0x000fe200078e0000 */
[----:B------:R-:W-:-:S02]  /*1b690*/  MOV R3, 0x2 ;  /* 0x0000000200037802 */ /* 0x000fc40000000f00 */
[----:B------:R-:W-:Y:S02]  /*1b6a0*/  MOV R2, 0x1b6c0 ;  /* 0x0001b6c000027802 */ /* 0x000fe40000000f00 */
[----:B--234-:R-:W-:Y:S05]  /*1b6b0*/  CALL.REL.NOINC `($__internal_34_$__cuda_sm70_shflsync_bfly_p) ;  /* 0x0000424000007944 */ /* 0x01cfea0003c00000 */
[----:B------:R-:W-:Y:S01]  /*1b6c0*/  MOV R2, R225 ;  /* 0x000000e100027202 */ /* 0x000fe20000000f00 */
[----:B------:R-:W-:Y:S05]  /*1b6d0*/  BRA `(.L_x_2736) ;  /* 0xfffeb01000007947 */ /* 0x000fea000383ffff */
.L_x_2562:
[----:B------:R-:W-:Y:S01]  /*1b6e0*/  IMAD.MOV.U32 R92, RZ, RZ, R4 ;  /* 0x000000ffff5c7224 */ /* 0x000fe200078e0004 */
[----:B------:R-:W-:Y:S02]  /*1b6f0*/  MOV R3, 0x1 ;  /* 0x0000000100037802 */ /* 0x000fe40000000f00 */
[----:B------:R-:W-:Y:S02]  /*1b700*/  MOV R2, 0x1b720 ;  /* 0x0001b72000027802 */ /* 0x000fe40000000f00 */
[----:B-1-34-:R-:W-:Y:S05]  /*1b710*/  CALL.REL.NOINC `($__internal_34_$__cuda_sm70_shflsync_bfly_p) ;  /* 0x000041e000007944 */ /* 0x01afea0003c00000 */
[----:B------:R-:W-:Y:S01]  /*1b720*/  FMNMX.FTZ R97, R4, R225, !PT ;  /* 0x000000e104617209 */ /* 0x000fe20007810000 */
[----:B------:R-:W-:Y:S01]  /*1b730*/  IMAD.MOV.U32 R92, RZ, RZ, R5 ;  /* 0x000000ffff5c7224 */ /* 0x000fe200078e0005 */
[----:B------:R-:W-:Y:S01]  /*1b740*/  MOV R2, 0x1b770 ;  /* 0x0001b77000027802 */ /* 0x000fe20000000f00 */
[----:B------:R-:W-:Y:S02]  /*1b750*/  IMAD.MOV.U32 R3, RZ, RZ, 0x2 ;  /* 0x00000002ff037424 */ /* 0x000fe400078e00ff */
[----:B------:R-:W-:Y:S05]  /*1b760*/  CALL.REL.NOINC `($__internal_34_$__cuda_sm70_shflsync_bfly_p) ;  /* 0x0000419000007944 */ /* 0x000fea0003c00000 */
[----:B------:R-:W-:Y:S01]  /*1b770*/  FMNMX.FTZ R5, R5, R225, !PT ;  /* 0x000000e105057209 */ /* 0x000fe20007810000 */
[----:B------:R-:W-:Y:S01]  /*1b780*/  IMAD.MOV.U32 R3, RZ, RZ, 0x1 ;  /* 0x00000001ff037424 */ /* 0x000fe200078e00ff */
[----:B------:R-:W-:-:S03]  /*1b790*/  MOV R2, 0x1b7c0 ;  /* 0x0001b7c000027802 */ /* 0x000fc60000000f00 */
[----:B------:R-:W-:Y:S02]  /*1b7a0*/  IMAD.MOV.U32 R92, RZ, RZ, R5 ;  /* 0x000000ffff5c7224 */ /* 0x000fe400078e0005 */
[----:B------:R-:W-:Y:S05]  /*1b7b0*/  CALL.REL.NOINC `($__internal_34_$__cuda_sm70_shflsync_bfly_p) ;  /* 0x0000414000007944 */ /* 0x000fea0003c00000 */
        /* <DEDUP_REMOVED lines=20> */
[----:B------:R-:W-:Y:S01]  /*1b900*/  MOV R8, R225 ;  /* 0x000000e100087202 */ /* 0x000fe20000000f00 */
[----:B------:R-:W-:Y:S05]  /*1b910*/  BRA `(.L_x_2737) ;  /* 0xfffeaec000007947 */ /* 0x000fea000383ffff */
.L_x_2570:
[----:B------:R-:W-:Y:S01]  /*1b920*/  MOV R2, RZ ;  /* 0x000000ff00027202 */ /* 0x000fe20000000f00 */
[----:B------:R-:W-:Y:S01]  /*1b930*/  IMAD.MOV.U32 R223, RZ, RZ, R4 ;  /* 0x000000ffffdf7224 */ /* 0x000fe200078e0004 */
[----:B------:R-:W-:Y:S01]  /*1b940*/  MOV R3, 0x1b970 ;  /* 0x0001b97000037802 */ /* 0x000fe20000000f00 */
[----:B------:R-:W-:Y:S02]  /*1b950*/  IMAD.MOV.U32 R225, RZ, RZ, 0x181f ;  /* 0x0000181fffe17424 */ /* 0x000fe400078e00ff */
[----:B------:R-:W-:Y:S05]  /*1b960*/  CALL.REL.NOINC `($__internal_35_$__cuda_sm70_shflsync_idx_p) ;  /* 0x00003ff000007944 */ /* 0x000fea0003c00000 */
[----:B------:R-:W-:Y:S01]  /*1b970*/  MOV R7, R226 ;  /* 0x000000e200077202 */ /* 0x000fe20000000f00 */
[----:B------:R-:W-:-:S05]  /*1b980*/  BRA `(.L_x_2738) ;  /* 0xfffecc1000007947 */ /* 0x000fca000383ffff */
.L_x_2571:
[----:B------:R-:W-:Y:S01]  /*1b990*/  MOV R2, RZ ;  /* 0x000000ff00027202 */ /* 0x000fe20000000f00 */
[----:B------:R-:W-:Y:S01]  /*1b9a0*/  IMAD.MOV.U32 R223, RZ, RZ, R0 ;  /* 0x000000ffffdf7224 */ /* 0x000fe200078e0000 */
[----:B------:R-:W-:Y:S01]  /*1b9b0*/  MOV R3, 0x1b9e0 ;  /* 0x0001b9e000037802 */ /* 0x000fe20000000f00 */
[----:B------:R-:W-:Y:S02]  /*1b9c0*/  IMAD.MOV.U32 R225, RZ, RZ, 0x181f ;  /* 0x0000181fffe17424 */ /* 0x000fe400078e00ff */
[----:B-12---:R-:W-:Y:S05]  /*1b9d0*/  CALL.REL.NOINC `($__internal_35_$__cuda_sm70_shflsync_idx_p) ;  /* 0x00003f8000007944 */ /* 0x006fea0003c00000 */
[----:B------:R-:W-:Y:S01]  /*1b9e0*/  ISETP.GE.AND P1, PT, R205, c[0x0][0x1d4], PT ;  /* 0x00007500cd007a0c */ /* 0x000fe20003f26270 */
[----:B------:R-:W-:Y:S01]  /*1b9f0*/  IMAD.MOV.U32 R223, RZ, RZ, R4 ;  /* 0x000000ffffdf7224 */ /* 0x000fe200078e0004 */
[----:B------:R-:W-:Y:S01]  /*1ba00*/  IADD3 R2, P0, R226, R15, RZ ;  /* 0x0000000fe2027210 */ /* 0x000fe20007f1e0ff */
[----:B------:R-:W-:Y:S04]  /*1ba10*/  IMAD.MOV.U32 R225, RZ, RZ, 0x181f ;  /* 0x0000181fffe17424 */ /* 0x000fe800078e00ff */
[----:B------:R-:W-:Y:S06]  /*1ba20*/  IMAD.X R3, R7, 0x1, R5, P0 ;  /* 0x0000000107037824 */ /* 0x000fec00000e0605 */
[----:B------:R-:W-:Y:S01]  /*1ba30*/  @!PT LDS RZ, [RZ] ;  /* 0x00000000fffff984 */ /* 0x000fe20000000800 */
[----:B------:R-:W-:Y:S01]  /*1ba40*/  @!PT LDS RZ, [RZ] ;  /* 0x00000000fffff984 */ /* 0x000fe20000000800 */
[----:B------:R-:W-:Y:S01]  /*1ba50*/  @!PT LDS RZ, [RZ] ;  /* 0x00000000fffff984 */ /* 0x000fe20000000800 */
[----:B------:R1:W-:Y:S02]  /*1ba60*/  LDGSTS.E.BYPASS.LTC128B.128 [R207+0x100], [R2.64], !P1 ;  /* 0x0010000002cf7fae */ /* 0x0003e4000c901d46 */
[----:B-1----:R-:W-:Y:S02]  /*1ba70*/  MOV R2, 0x1 ;  /* 0x0000000100027802 */ /* 0x002fe40000000f00 */
[----:B------:R-:W-:Y:S02]  /*1ba80*/  MOV R3, 0x1baa0 ;  /* 0x0001baa000037802 */ /* 0x000fe40000000f00 */
[----:B------:R-:W-:Y:S05]  /*1ba90*/  CALL.REL.NOINC `($__internal_35_$__cuda_sm70_shflsync_idx_p) ;  /* 0x00003ec000007944 */ /* 0x000fea0003c00000 */
[----:B------:R-:W-:Y:S01]  /*1baa0*/  MOV R2, 0x1 ;  /* 0x0000000100027802 */ /* 0x000fe20000000f00 */
[----:B------:R-:W-:Y:S01]  /*1bab0*/  IMAD.MOV.U32 R6, RZ, RZ, R226 ;  /* 0x000000ffff067224 */ /* 0x000fe200078e00e2 */
[----:B------:R-:W-:Y:S01]  /*1bac0*/  MOV R225, 0x181f ;  /* 0x0000181f00e17802 */ /* 0x000fe20000000f00 */
[----:B------:R-:W-:Y:S01]  /*1bad0*/  IMAD.MOV.U32 R223, RZ, RZ, R0 ;  /* 0x000000ffffdf7224 */ /* 0x000fe200078e0000 */
[----:B------:R-:W-:Y:S02]  /*1bae0*/  MOV R3, 0x1bb00 ;  /* 0x0001bb0000037802 */ /* 0x000fe40000000f00 */
[----:B------:R-:W-:Y:S05]  /*1baf0*/  CALL.REL.NOINC `($__internal_35_$__cuda_sm70_shflsync_idx_p) ;  /* 0x00003e6000007944 */ /* 0x000fea0003c00000 */
        /* <DEDUP_REMOVED lines=54> */
[----:B------:R-:W-:Y:S01]  /*1be60*/  MOV R0, R226 ;  /* 0x000000e200007202 */ /* 0x000fe20000000f00 */
[----:B------:R-:W-:-:S05]  /*1be70*/  BRA `(.L_x_2739) ;  /* 0xfffec89000007947 */ /* 0x000fca000383ffff */
.L_x_2574:
[----:B------:R-:W-:Y:S01]  /*1be80*/  MOV R2, RZ ;  /* 0x000000ff00027202 */ /* 0x000fe20000000f00 */
[----:B------:R-:W-:Y:S01]  /*1be90*/  IMAD.MOV.U32 R223, RZ, RZ, R92 ;  /* 0x000000ffffdf7224 */ /* 0x000fe200078e005c */
[----:B------:R-:W-:Y:S01]  /*1bea0*/  MOV R3, 0x1bed0 ;  /* 0x0001bed000037802 */ /* 0x000fe20000000f00 */
[----:B------:R-:W-:Y:S02]  /*1beb0*/  IMAD.MOV.U32 R225, RZ, RZ, 0x181f ;  /* 0x0000181fffe17424 */ /* 0x000fe400078e00ff */
[----:B------:R-:W-:Y:S05]  /*1bec0*/  CALL.REL.NOINC `($__internal_35_$__cuda_sm70_shflsync_idx_p) ;  /* 0x00003a9000007944 */ /* 0x000fea0003c00000 */
[----:B------:R-:W-:Y:S01]  /*1bed0*/  MOV R97, R226 ;  /* 0x000000e200617202 */ /* 0x000fe20000000f00 */
[----:B------:R-:W-:-:S05]  /*1bee0*/  BRA `(.L_x_2740) ;  /* 0xfffed19000007947 */ /* 0x000fca000383ffff */
.L_x_2575:
        /* <DEDUP_REMOVED lines=79> */
.L_x_2576:
[----:B------:R-:W-:Y:S01]  /*1c3e0*/  MOV R2, RZ ;  /* 0x000000ff00027202 */ /* 0x000fe20000000f00 */
[----:B------:R-:W-:Y:S01]  /*1c3f0*/  IMAD.MOV.U32 R223, RZ, RZ, R157 ;  /* 0x000000ffffdf7224 */ /* 0x000fe200078e009d */
[----:B------:R-:W-:Y:S01]  /*1c400*/  MOV R3, 0x1c430 ;  /* 0x0001c43000037802 */ /* 0x000fe20000000f00 */
[----:B------:R-:W-:Y:S02]  /*1c410*/  IMAD.MOV.U32 R225, RZ, RZ, 0x1c1f ;  /* 0x00001c1fffe17424 */ /* 0x000fe400078e00ff */
[----:B------:R-:W-:Y:S05]  /*1c420*/  CALL.REL.NOINC `($__internal_35_$__cuda_sm70_shflsync_idx_p) ;  /* 0x0000353000007944 */ /* 0x000fea0003c00000 */
[----:B------:R-:W-:Y:S01]  /*1c430*/  MOV R2, R226 ;  /* 0x000000e200027202 */ /* 0x000fe20000000f00 */
[----:B------:R-:W-:-:S05]  /*1c440*/  BRA `(.L_x_2742) ;  /* 0xfffecf1000007947 */ /* 0x000fca000383ffff */
.L_x_2581:
[----:B------:R-:W-:Y:S01]  /*1c450*/  MOV R2, 0x1 ;  /* 0x0000000100027802 */ /* 0x000fe20000000f00 */
[----:B------:R-:W-:Y:S01]  /*1c460*/  IMAD.MOV.U32 R223, RZ, RZ, R157 ;  /* 0x000000ffffdf7224 */ /* 0x000fe200078e009d */
[----:B------:R-:W-:Y:S01]  /*1c470*/  MOV R3, 0x1c4a0 ;  /* 0x0001c4a000037802 */ /* 0x000fe20000000f00 */
[----:B------:R-:W-:Y:S02]  /*1c480*/  IMAD.MOV.U32 R225, RZ, RZ, 0x1c1f ;  /* 0x00001c1fffe17424 */ /* 0x000fe400078e00ff */
[----:B-1----:R-:W-:Y:S05]  /*1c490*/  CALL.REL.NOINC `($__internal_35_$__cuda_sm70_shflsync_idx_p) ;  /* 0x000034c000007944 */ /* 0x002fea0003c00000 */
[----:B------:R-:W-:Y:S01]  /*1c4a0*/  MOV R2, R226 ;  /* 0x000000e200027202 */ /* 0x000fe20000000f00 */
[----:B------:R-:W-:-:S05]  /*1c4b0*/  BRA `(.L_x_2743) ;  /* 0xfffed0a000007947 */ /* 0x000fca000383ffff */
.L_x_2586:
[----:B------:R-:W-:Y:S01]  /*1c4c0*/  MOV R2, 0x2 ;  /* 0x0000000200027802 */ /* 0x000fe20000000f00 */
[----:B------:R-:W-:Y:S01]  /*1c4d0*/  IMAD.MOV.U32 R223, RZ, RZ, R157 ;  /* 0x000000ffffdf7224 */ /* 0x000fe200078e009d */
[----:B------:R-:W-:Y:S01]  /*1c4e0*/  MOV R3, 0x1c510 ;  /* 0x0001c51000037802 */ /* 0x000fe20000000f00 */
[----:B------:R-:W-:Y:S02]  /*1c4f0*/  IMAD.MOV.U32 R225, RZ, RZ, 0x1c1f ;  /* 0x00001c1fffe17424 */ /* 0x000fe400078e00ff */
[----:B-12---:R-:W-:Y:S05]  /*1c500*/  CALL.REL.NOINC `($__internal_35_$__cuda_sm70_shflsync_idx_p) ;  /* 0x0000345000007944 */ /* 0x006fea0003c00000 */
[----:B------:R-:W-:Y:S01]  /*1c510*/  MOV R156, R226 ;  /* 0x000000e2009c7202 */ /* 0x000fe20000000f00 */
[----:B------:R-:W-:-:S05]  /*1c520*/  BRA `(.L_x_2744) ;  /* 0xfffed23000007947 */ /* 0x000fca000383ffff */
.L_x_2591:
[----:B------:R-:W-:Y:S01]  /*1c530*/  MOV R2, 0x3 ;  /* 0x0000000300027802 */ /* 0x000fe20000000f00 */
[----:B------:R-:W-:Y:S01]  /*1c540*/  IMAD.MOV.U32 R223, RZ, RZ, R157 ;  /* 0x000000ffffdf7224 */ /* 0x000fe200078e009d */
[----:B------:R-:W-:Y:S01]  /*1c550*/  MOV R3, 0x1c580 ;  /* 0x0001c58000037802 */ /* 0x000fe20000000f00 */
[----:B------:R-:W-:Y:S02]  /*1c560*/  IMAD.MOV.U32 R225, RZ, RZ, 0x1c1f ;  /* 0x00001c1fffe17424 */ /* 0x000fe400078e00ff */
[----:B-123--:R-:W-:Y:S05]  /*1c570*/  CALL.REL.NOINC `($__internal_35_$__cuda_sm70_shflsync_idx_p) ;  /* 0x000033e000007944 */ /* 0x00efea0003c00000 */
[----:B------:R-:W-:Y:S01]  /*1c580*/  MOV R3, R226 ;  /* 0x000000e200037202 */ /* 0x000fe20000000f00 */
[----:B------:R-:W-:-:S05]  /*1c590*/  BRA `(.L_x_2745) ;  /* 0xfffee30000007947 */ /* 0x000fca000383ffff */
.L_x_2596:
[----:B------:R-:W-:Y:S02]  /*1c5a0*/  MOV R3, 0x2 ;  /* 0x0000000200037802 */ /* 0x000fe40000000f00 */
[----:B------:R-:W-:Y:S02]  /*1c5b0*/  MOV R2, 0x1c5d0 ;  /* 0x0001c5d000027802 */ /* 0x000fe40000000f00 */
[----:B------:R-:W-:Y:S05]  /*1c5c0*/  CALL.REL.NOINC `($__internal_34_$__cuda_sm70_shflsync_bfly_p) ;  /* 0x0000333000007944 */ /* 0x000fea0003c00000 */
[----:B------:R-:W-:Y:S01]  /*1c5d0*/  MOV R2, R225 ;  /* 0x000000e100027202 */ /* 0x000fe20000000f00 */
[----:B------:R-:W-:-:S05]  /*1c5e0*/  BRA `(.L_x_2746) ;  /* 0xfffeee5000007947 */ /* 0x000fca000383ffff */
.L_x_2597:
[----:B------:R-:W-:Y:S01]  /*1c5f0*/  MOV R3, 0x1 ;  /* 0x0000000100037802 */ /* 0x000fe20000000f00 */
[----:B-1----:R-:W-:Y:S01]  /*1c600*/  IMAD.MOV.U32 R92, RZ, RZ, R4 ;  /* 0x000000ffff5c7224 */ /* 0x002fe200078e0004 */
[----:B------:R-:W-:Y:S02]  /*1c610*/  MOV R2, 0x1c630 ;  /* 0x0001c63000027802 */ /* 0x000fe40000000f00 */
[----:B------:R-:W-:Y:S05]  /*1c620*/  CALL.REL.NOINC `($__internal_34_$__cuda_sm70_shflsync_bfly_p) ;  /* 0x000032d000007944 */ /* 0x000fea0003c00000 */
[----:B------:R-:W-:Y:S01]  /*1c630*/  IMAD.MOV.U32 R92, RZ, RZ, R0 ;  /* 0x000000ffff5c7224 */ /* 0x000fe200078e0000 */
[----:B------:R-:W-:Y:S01]  /*1c640*/  FMNMX.FTZ R97, R4, R225, !PT ;  /* 0x000000e104617209 */ /* 0x000fe20007810000 */
[----:B------:R-:W-:Y:S01]  /*1c650*/  IMAD.MOV.U32 R3, RZ, RZ, 0x2 ;  /* 0x00000002ff037424 */ /* 0x000fe200078e00ff */
[----:B------:R-:W-:Y:S02]  /*1c660*/  MOV R2, 0x1c680 ;  /* 0x0001c68000027802 */ /* 0x000fe40000000f00 */
[----:B------:R-:W-:Y:S05]  /*1c670*/  CALL.REL.NOINC `($__internal_34_$__cuda_sm70_shflsync_bfly_p) ;  /* 0x0000328000007944 */ /* 0x000fea0003c00000 */
[----:B------:R-:W-:Y:S01]  /*1c680*/  FMNMX.FTZ R92, R0, R225, !PT ;  /* 0x000000e1005c7209 */ /* 0x000fe20007810000 */
[----:B------:R-:W-:Y:S01]  /*1c690*/  IMAD.MOV.U32 R3, RZ, RZ, 0x1 ;  /* 0x00000001ff037424 */ /* 0x000fe200078e00ff */
[----:B------:R-:W-:Y:S02]  /*1c6a0*/  MOV R2, 0x1c6c0 ;  /* 0x0001c6c000027802 */ /* 0x000fe40000000f00 */
[----:B------:R-:W-:Y:S05]  /*1c6b0*/  CALL.REL.NOINC `($__internal_34_$__cuda_sm70_shflsync_bfly_p) ;  /* 0x0000324000007944 */ /* 0x000fea0003c00000 */
[----:B------:R-:W-:Y:S01]  /*1c6c0*/  IMAD.MOV.U32 R3, RZ, RZ, 0x2 ;  /* 0x00000002ff037424 */ /* 0x000fe200078e00ff */
[----:B------:R-:W-:Y:S01]  /*1c6d0*/  FMNMX.FTZ R96, R92, R225, !PT ;  /* 0x000000e15c607209 */ /* 0x000fe20007810000 */
[----:B------:R-:W-:Y:S01]  /*1c6e0*/  IMAD.MOV.U32 R92, RZ, RZ, R5 ;  /* 0x000000ffff5c7224 */ /* 0x000fe200078e0005 */
        /* <DEDUP_REMOVED lines=15> */
[----:B------:R-:W-:Y:S01]  /*1c7e0*/  MOV R3, R225 ;  /* 0x000000e100037202 */ /* 0x000fe20000000f00 */
[----:B------:R-:W-:-:S05]  /*1c7f0*/  BRA `(.L_x_2747) ;  /* 0xfffeed3000007947 */ /* 0x000fca000383ffff */
.L_x_2606:
[----:B------:R-:W-:Y:S01]  /*1c800*/  MOV R2, RZ ;  /* 0x000000ff00027202 */ /* 0x000fe20000000f00 */
[----:B------:R-:W-:Y:S01]  /*1c810*/  IMAD.MOV.U32 R223, RZ, RZ, R5 ;  /* 0x000000ffffdf7224 */ /* 0x000fe200078e0005 */
[----:B------:R-:W-:Y:S01]  /*1c820*/  MOV R3, 0x1c850 ;  /* 0x0001c85000037802 */ /* 0x000fe20000000f00 */
[----:B------:R-:W-:Y:S02]  /*1c830*/  IMAD.MOV.U32 R225, RZ, RZ, 0x181f ;  /* 0x0000181fffe17424 */ /* 0x000fe400078e00ff */
[----:B------:R-:W-:Y:S05]  /*1c840*/  CALL.REL.NOINC `($__internal_35_$__cuda_sm70_shflsync_idx_p) ;  /* 0x0000311000007944 */ /* 0x000fea0003c00000 */
[----:B------:R-:W-:Y:S01]  /*1c850*/  MOV R8, R226 ;  /* 0x000000e200087202 */ /* 0x000fe20000000f00 */
[----:B------:R-:W-:-:S05]  /*1c860*/  BRA `(.L_x_2748) ;  /* 0xffff106000007947 */ /* 0x000fca000383ffff */
.L_x_2607:
        /* <DEDUP_REMOVED lines=79> */
.L_x_2610:
[----:B------:R-:W-:Y:S01]  /*1cd60*/  MOV R2, RZ ;  /* 0x000000ff00027202 */ /* 0x000fe20000000f00 */
[----:B------:R-:W-:Y:S01]  /*1cd70*/  IMAD.MOV.U32 R223, RZ, RZ, R94 ;  /* 0x000000ffffdf7224 */ /* 0x000fe200078e005e */
[----:B------:R-:W-:Y:S01]  /*1cd80*/  MOV R3, 0x1cdb0 ;  /* 0x0001cdb000037802 */ /* 0x000fe20000000f00 */
[----:B------:R-:W-:Y:S02]  /*1cd90*/  IMAD.MOV.U32 R225, RZ, RZ, 0x181f ;  /* 0x0000181fffe17424 */ /* 0x000fe400078e00ff */
[----:B------:R-:W-:Y:S05]  /*1cda0*/  CALL.REL.NOINC `($__internal_35_$__cuda_sm70_shflsync_idx_p) ;  /* 0x00002bb000007944 */ /* 0x000fea0003c00000 */
[----:B------:R-:W-:Y:S01]  /*1cdb0*/  MOV R97, R226 ;  /* 0x000000e200617202 */ /* 0x000fe20000000f00 */
[----:B------:R-:W-:-:S05]  /*1cdc0*/  BRA `(.L_x_2750) ;  /* 0xffff15e000007947 */ /* 0x000fca000383ffff */
.L_x_2611:
        /* <DEDUP_REMOVED lines=79> */
.L_x_2612:
[----:B------:R-:W-:Y:S02]  /*1d2c0*/  MOV R3, 0x2 ;  /* 0x0000000200037802 */ /* 0x000fe40000000f00 */
[----:B------:R-:W-:Y:S02]  /*1d2d0*/  MOV R2, 0x1d2f0 ;  /* 0x0001d2f000027802 */ /* 0x000fe40000000f00 */
[----:B------:R-:W-:Y:S05]  /*1d2e0*/  CALL.REL.NOINC `($__internal_34_$__cuda_sm70_shflsync_bfly_p) ;  /* 0x0000261000007944 */ /* 0x000fea0003c00000 */
[----:B------:R-:W-:Y:S01]  /*1d2f0*/  MOV R2, R225 ;  /* 0x000000e100027202 */ /* 0x000fe20000000f00 */
[----:B------:R-:W-:-:S05]  /*1d300*/  BRA `(.L_x_2752) ;  /* 0xffff17c000007947 */ /* 0x000fca000383ffff */
.L_x_2613:
        /* <DEDUP_REMOVED lines=33> */
.L_x_2616:
[----:B-1--4-:R-:W-:Y:S01]  /*1d520*/  MOV R2, RZ ;  /* 0x000000ff00027202 */ /* 0x012fe20000000f00 */
[----:B------:R-:W-:Y:S01]  /*1d530*/  IMAD.MOV.U32 R223, RZ, RZ, R52 ;  /* 0x000000ffffdf7224 */ /* 0x000fe200078e0034 */
[----:B------:R-:W-:Y:S01]  /*1d540*/  MOV R3, 0x1d570 ;  /* 0x0001d57000037802 */ /* 0x000fe20000000f00 */
[----:B------:R-:W-:Y:S02]  /*1d550*/  IMAD.MOV.U32 R225, RZ, RZ, 0x181f ;  /* 0x0000181fffe17424 */ /* 0x000fe400078e00ff */
[----:B------:R-:W-:Y:S05]  /*1d560*/  CALL.REL.NOINC `($__internal_35_$__cuda_sm70_shflsync_idx_p) ;  /* 0x000023f000007944 */ /* 0x000fea0003c00000 */
[----:B------:R-:W-:Y:S01]  /*1d570*/  MOV R57, R226 ;  /* 0x000000e200397202 */ /* 0x000fe20000000f00 */
[----:B------:R-:W-:-:S05]  /*1d580*/  BRA `(.L_x_2754) ;  /* 0xffff367000007947 */ /* 0x000fca000383ffff */
.L_x_2619:
[----:B------:R-:W-:Y:S01]  /*1d590*/  MOV R2, RZ ;  /* 0x000000ff00027202 */ /* 0x000fe20000000f00 */
[----:B------:R-:W-:Y:S01]  /*1d5a0*/  IMAD.MOV.U32 R223, RZ, RZ, R92 ;  /* 0x000000ffffdf7224 */ /* 0x000fe200078e005c */
[----:B------:R-:W-:Y:S01]  /*1d5b0*/  MOV R3, 0x1d5e0 ;  /* 0x0001d5e000037802 */ /* 0x000fe20000000f00 */
[----:B------:R-:W-:Y:S02]  /*1d5c0*/  IMAD.MOV.U32 R225, RZ, RZ, 0x181f ;  /* 0x0000181fffe17424 */ /* 0x000fe400078e00ff */
[----:B------:R-:W-:Y:S05]  /*1d5d0*/  CALL.REL.NOINC `($__internal_35_$__cuda_sm70_shflsync_idx_p) ;  /* 0x0000238000007944 */ /* 0x000fea0003c00000 */
[----:B------:R-:W-:Y:S01]  /*1d5e0*/  MOV R97, R226 ;  /* 0x000000e200617202 */ /* 0x000fe20000000f00 */
[----:B------:R-:W-:-:S05]  /*1d5f0*/  BRA `(.L_x_2755) ;  /* 0xffff407000007947 */ /* 0x000fca000383ffff */
.L_x_2620:
        /* <DEDUP_REMOVED lines=79> */
.L_x_2621:
[----:B------:R-:W-:Y:S01]  /*1daf0*/  MOV R2, RZ ;  /* 0x000000ff00027202 */ /* 0x000fe20000000f00 */
[----:B------:R-:W-:Y:S01]  /*1db00*/  IMAD.MOV.U32 R223, RZ, RZ, R157 ;  /* 0x000000ffffdf7224 */ /* 0x000fe200078e009d */
[----:B------:R-:W-:Y:S01]  /*1db10*/  MOV R3, 0x1db40 ;  /* 0x0001db4000037802 */ /* 0x000fe20000000f00 */
[----:B------:R-:W-:Y:S02]  /*1db20*/  IMAD.MOV.U32 R225, RZ, RZ, 0x1c1f ;  /* 0x00001c1fffe17424 */ /* 0x000fe400078e00ff */
[----:B------:R-:W-:Y:S05]  /*1db30*/  CALL.REL.NOINC `($__internal_35_$__cuda_sm70_shflsync_idx_p) ;  /* 0x00001e2000007944 */ /* 0x000fea0003c00000 */
[----:B------:R-:W-:Y:S01]  /*1db40*/  MOV R2, R226 ;  /* 0x000000e200027202 */ /* 0x000fe20000000f00 */
[----:B------:R-:W-:-:S05]  /*1db50*/  BRA `(.L_x_2757) ;  /* 0xffff3e1000007947 */ /* 0x000fca000383ffff */
.L_x_2626:
[----:B------:R-:W-:Y:S01]  /*1db60*/  MOV R2, 0x1 ;  /* 0x0000000100027802 */ /* 0x000fe20000000f00 */
[----:B------:R-:W-:Y:S01]  /*1db70*/  IMAD.MOV.U32 R223, RZ, RZ, R157 ;  /* 0x000000ffffdf7224 */ /* 0x000fe200078e009d */
[----:B------:R-:W-:Y:S01]  /*1db80*/  MOV R3, 0x1dbb0 ;  /* 0x0001dbb000037802 */ /* 0x000fe20000000f00 */
[----:B------:R-:W-:Y:S02]  /*1db90*/  IMAD.MOV.U32 R225, RZ, RZ, 0x1c1f ;  /* 0x00001c1fffe17424 */ /* 0x000fe400078e00ff */
[----:B-1----:R-:W-:Y:S05]  /*1dba0*/  CALL.REL.NOINC `($__internal_35_$__cuda_sm70_shflsync_idx_p) ;  /* 0x00001db000007944 */ /* 0x002fea0003c00000 */
[----:B------:R-:W-:Y:S01]  /*1dbb0*/  MOV R2, R226 ;  /* 0x000000e200027202 */ /* 0x000fe20000000f00 */
[----:B------:R-:W-:-:S05]  /*1dbc0*/  BRA `(.L_x_2758) ;  /* 0xffff3fa000007947 */ /* 0x000fca000383ffff */
.L_x_2631:
[----:B------:R-:W-:Y:S01]  /*1dbd0*/  MOV R2, 0x2 ;  /* 0x0000000200027802 */ /* 0x000fe20000000f00 */
[----:B------:R-:W-:Y:S01]  /*1dbe0*/  IMAD.MOV.U32 R223, RZ, RZ, R157 ;  /* 0x000000ffffdf7224 */ /* 0x000fe200078e009d */
[----:B------:R-:W-:Y:S01]  /*1dbf0*/  MOV R3, 0x1dc20 ;  /* 0x0001dc2000037802 */ /* 0x000fe20000000f00 */
[----:B------:R-:W-:Y:S02]  /*1dc00*/  IMAD.MOV.U32 R225, RZ, RZ, 0x1c1f ;  /* 0x00001c1fffe17424 */ /* 0x000fe400078e00ff */
[----:B-12---:R-:W-:Y:S05]  /*1dc10*/  CALL.REL.NOINC `($__internal_35_$__cuda_sm70_shflsync_idx_p) ;  /* 0x00001d4000007944 */ /* 0x006fea0003c00000 */
[----:B------:R-:W-:Y:S01]  /*1dc20*/  MOV R156, R226 ;  /* 0x000000e2009c7202 */ /* 0x000fe20000000f00 */
[----:B------:R-:W-:-:S05]  /*1dc30*/  BRA `(.L_x_2759) ;  /* 0xffff413000007947 */ /* 0x000fca000383ffff */
.L_x_2636:
[----:B------:R-:W-:Y:S01]  /*1dc40*/  MOV R2, 0x3 ;  /* 0x0000000300027802 */ /* 0x000fe20000000f00 */
[----:B------:R-:W-:Y:S01]  /*1dc50*/  IMAD.MOV.U32 R223, RZ, RZ, R157 ;  /* 0x000000ffffdf7224 */ /* 0x000fe200078e009d */
[----:B------:R-:W-:Y:S01]  /*1dc60*/  MOV R3, 0x1dc90 ;  /* 0x0001dc9000037802 */ /* 0x000fe20000000f00 */
[----:B------:R-:W-:Y:S02]  /*1dc70*/  IMAD.MOV.U32 R225, RZ, RZ, 0x1c1f ;  /* 0x00001c1fffe17424 */ /* 0x000fe400078e00ff */
[----:B-123--:R-:W-:Y:S05]  /*1dc80*/  CALL.REL.NOINC `($__internal_35_$__cuda_sm70_shflsync_idx_p) ;  /* 0x00001cd000007944 */ /* 0x00efea0003c00000 */
[----:B------:R-:W-:Y:S01]  /*1dc90*/  MOV R3, R226 ;  /* 0x000000e200037202 */ /* 0x000fe20000000f00 */
[----:B------:R-:W-:-:S05]  /*1dca0*/  BRA `(.L_x_2760) ;  /* 0xffff520000007947 */ /* 0x000fca000383ffff */
.L_x_2641:
[----:B------:R-:W-:Y:S02]  /*1dcb0*/  MOV R3, 0x2 ;  /* 0x0000000200037802 */ /* 0x000fe40000000f00 */
[----:B------:R-:W-:Y:S02]  /*1dcc0*/  MOV R2, 0x1dce0 ;  /* 0x0001dce000027802 */ /* 0x000fe40000000f00 */
[----:B------:R-:W-:Y:S05]  /*1dcd0*/  CALL.REL.NOINC `($__internal_34_$__cuda_sm70_shflsync_bfly_p) ;  /* 0x00001c2000007944 */ /* 0x000fea0003c00000 */
[----:B------:R-:W-:Y:S01]  /*1dce0*/  MOV R2, R225 ;  /* 0x000000e100027202 */ /* 0x000fe20000000f00 */
[----:B------:R-:W-:-:S05]  /*1dcf0*/  BRA `(.L_x_2761) ;  /* 0xffff5d5000007947 */ /* 0x000fca000383ffff */
.L_x_2642:
        /* <DEDUP_REMOVED lines=33> */
.L_x_2644:
[----:B------:R-:W-:Y:S01]  /*1df10*/  IMAD.MOV.U32 R92, RZ, RZ, R238 ;  /* 0x000000ffff5c7224 */ /* 0x000fe200078e00ee */
[----:B------:R-:W-:-:S02]  /*1df20*/  MOV R3, 0x2 ;  /* 0x0000000200037802 */ /* 0x000fc40000000f00 */
[----:B------:R-:W-:Y:S02]  /*1df30*/  MOV R2, 0x1df50 ;  /* 0x0001df5000027802 */ /* 0x000fe40000000f00 */
[----:B------:R-:W-:Y:S05]  /*1df40*/  CALL.REL.NOINC `($__internal_34_$__cuda_sm70_shflsync_bfly_p) ;  /* 0x000019b000007944 */ /* 0x000fea0003c00000 */
[----:B------:R-:W-:Y:S01]  /*1df50*/  MOV R0, R225 ;  /* 0x000000e100007202 */ /* 0x000fe20000000f00 */
[----:B------:R-:W-:Y:S05]  /*1df60*/  BRA `(.L_x_2763) ;  /* 0xffff7a6000007947 */ /* 0x000fea000383ffff */
.L_x_2645:
[----:B------:R-:W-:Y:S01]  /*1df70*/  IMAD.MOV.U32 R92, RZ, RZ, R4 ;  /* 0x000000ffff5c7224 */ /* 0x000fe200078e0004 */
[----:B------:R-:W-:Y:S02]  /*1df80*/  MOV R3, 0x1 ;  /* 0x0000000100037802 */ /* 0x000fe40000000f00 */
[----:B------:R-:W-:Y:S02]  /*1df90*/  MOV R2, 0x1dfb0 ;  /* 0x0001dfb000027802 */ /* 0x000fe40000000f00 */
[----:B-1----:R-:W-:Y:S05]  /*1dfa0*/  CALL.REL.NOINC `($__internal_34_$__cuda_sm70_shflsync_bfly_p) ;  /* 0x0000195000007944 */ /* 0x002fea0003c00000 */
[----:B------:R-:W-:Y:S01]  /*1dfb0*/  FADD.FTZ R4, R4, R225 ;  /* 0x000000e104047221 */ /* 0x000fe20000010000 */
[----:B------:R-:W-:Y:S02]  /*1dfc0*/  MOV R92, R240 ;  /* 0x000000f0005c7202 */ /* 0x000fe40000000f00 */
[----:B------:R-:W-:Y:S02]  /*1dfd0*/  MOV R3, 0x2 ;  /* 0x0000000200037802 */ /* 0x000fe40000000f00 */
[----:B------:R-:W-:Y:S02]  /*1dfe0*/  MOV R2, 0x1e000 ;  /* 0x0001e00000027802 */ /* 0x000fe40000000f00 */
[----:B------:R-:W-:Y:S05]  /*1dff0*/  CALL.REL.NOINC `($__internal_34_$__cuda_sm70_shflsync_bfly_p) ;  /* 0x0000190000007944 */ /* 0x000fea0003c00000 */
[----:B------:R-:W-:Y:S01]  /*1e000*/  FADD.FTZ R5, R240, R225 ;  /* 0x000000e1f0057221 */ /* 0x000fe20000010000 */
[----:B------:R-:W-:-:S02]  /*1e010*/  MOV R3, 0x1 ;  /* 0x0000000100037802 */ /* 0x000fc40000000f00 */
[----:B------:R-:W-:Y:S02]  /*1e020*/  MOV R2, 0x1e050 ;  /* 0x0001e05000027802 */ /* 0x000fe40000000f00 */
[----:B------:R-:W-:Y:S02]  /*1e030*/  MOV R92, R5 ;  /* 0x00000005005c7202 */ /* 0x000fe40000000f00 */
[----:B------:R-:W-:Y:S05]  /*1e040*/  CALL.REL.NOINC `($__internal_34_$__cuda_sm70_shflsync_bfly_p) ;  /* 0x000018b000007944 */ /* 0x000fea0003c00000 */
[----:B------:R-:W-:Y:S01]  /*1e050*/  FADD.FTZ R5, R5, R225 ;  /* 0x000000e105057221 */ /* 0x000fe20000010000 */
[----:B------:R-:W-:Y:S02]  /*1e060*/  MOV R92, R251 ;  /* 0x000000fb005c7202 */ /* 0x000fe40000000f00 */
[----:B------:R-:W-:Y:S02]  /*1e070*/  MOV R3, 0x2 ;  /* 0x0000000200037802 */ /* 0x000fe40000000f00 */
[----:B------:R-:W-:Y:S02]  /*1e080*/  MOV R2, 0x1e0a0 ;  /* 0x0001e0a000027802 */ /* 0x000fe40000000f00 */
[----:B------:R-:W-:Y:S05]  /*1e090*/  CALL.REL.NOINC `($__internal_34_$__cuda_sm70_shflsync_bfly_p) ;  /* 0x0000186000007944 */ /* 0x000fea0003c00000 */
[----:B------:R-:W-:Y:S01]  /*1e0a0*/  FADD.FTZ R6, R251, R225 ;  /* 0x000000e1fb067221 */ /* 0x000fe20000010000 */
[----:B------:R-:W-:Y:S02]  /*1e0b0*/  MOV R3, 0x1 ;  /* 0x0000000100037802 */ /* 0x000fe40000000f00 */
[----:B------:R-:W-:-:S02]  /*1e0c0*/  MOV R2, 0x1e0f0 ;  /* 0x0001e0f000027802 */ /* 0x000fc40000000f00 */
[----:B------:R-:W-:Y:S02]  /*1e0d0*/  MOV R92, R6 ;  /* 0x00000006005c7202 */ /* 0x000fe40000000f00 */
[----:B------:R-:W-:Y:S05]  /*1e0e0*/  CALL.REL.NOINC `($__internal_34_$__cuda_sm70_shflsync_bfly_p) ;  /* 0x0000181000007944 */ /* 0x000fea0003c00000 */
[----:B------:R1:W5:Y:S01]  /*1e0f0*/  LDL R92, [R1] ;  /* 0x00000000015c7983 */ /* 0x0003620000100800 */
[----:B------:R-:W-:Y:S01]  /*1e100*/  FADD.FTZ R6, R6, R225 ;  /* 0x000000e106067221 */ /* 0x000fe20000010000 */
[----:B------:R-:W-:Y:S02]  /*1e110*/  MOV R3, 0x2 ;  /* 0x0000000200037802 */ /* 0x000fe40000000f00 */
[----:B------:R-:W-:Y:S02]  /*1e120*/  MOV R2, 0x1e140 ;  /* 0x0001e14000027802 */ /* 0x000fe40000000f00 */
[----:B-1---5:R-:W-:Y:S05]  /*1e130*/  CALL.REL.NOINC `($__internal_34_$__cuda_sm70_shflsync_bfly_p) ;  /* 0x000017c000007944 */ /* 0x022fea0003c00000 */
[----:B------:R-:W2:Y:S01]  /*1e140*/  LDL.LU R0, [R1] ;  /* 0x0000000001007983 */ /* 0x000ea20000300800 */
[----:B------:R-:W-:Y:S02]  /*1e150*/  MOV R3, 0x1 ;  /* 0x0000000100037802 */ /* 0x000fe40000000f00 */
[----:B------:R-:W-:Y:S01]  /*1e160*/  MOV R2, 0x1e1a0 ;  /* 0x0001e1a000027802 */ /* 0x000fe20000000f00 */
[----:B--2---:R-:W-:-:S05]  /*1e170*/  FADD.FTZ R7, R0, R225 ;  /* 0x000000e100077221 */ /* 0x004fca0000010000 */
[----:B------:R-:W-:Y:S02]  /*1e180*/  MOV R92, R7 ;  /* 0x00000007005c7202 */ /* 0x000fe40000000f00 */
[----:B------:R-:W-:Y:S05]  /*1e190*/  CALL.REL.NOINC `($__internal_34_$__cuda_sm70_shflsync_bfly_p) ;  /* 0x0000176000007944 */ /* 0x000fea0003c00000 */
[----:B------:R-:W-:Y:S01]  /*1e1a0*/  MOV R8, R225 ;  /* 0x000000e100087202 */ /* 0x000fe20000000f00 */
[----:B------:R-:W-:Y:S05]  /*1e1b0*/  BRA `(.L_x_2764) ;  /* 0xffff791000007947 */ /* 0x000fea000383ffff */
.L_x_2652:
[----:B-1-34-:R-:W-:Y:S01]  /*1e1c0*/  IMAD.MOV.U32 R223, RZ, RZ, R5 ;  /* 0x000000ffffdf7224 */ /* 0x01afe200078e0005 */
[----:B------:R-:W-:Y:S01]  /*1e1d0*/  MOV R2, RZ ;  /* 0x000000ff00027202 */ /* 0x000fe20000000f00 */
[----:B------:R-:W-:Y:S01]  /*1e1e0*/  IMAD.MOV.U32 R225, RZ, RZ, 0x181f ;  /* 0x0000181fffe17424 */ /* 0x000fe200078e00ff */
[----:B------:R-:W-:Y:S02]  /*1e1f0*/  MOV R3, 0x1e210 ;  /* 0x0001e21000037802 */ /* 0x000fe40000000f00 */
[----:B------:R-:W-:Y:S05]  /*1e200*/  CALL.REL.NOINC `($__internal_35_$__cuda_sm70_shflsync_idx_p) ;  /* 0x0000175000007944 */ /* 0x000fea0003c00000 */
[----:B------:R-:W-:Y:S01]  /*1e210*/  MOV R7, R226 ;  /* 0x000000e200077202 */ /* 0x000fe20000000f00 */
[----:B------:R-:W-:Y:S05]  /*1e220*/  BRA `(.L_x_2765) ;  /* 0xffff8ed000007947 */ /* 0x000fea000383ffff */
.L_x_2653:
[----:B------:R-:W-:Y:S01]  /*1e230*/  IMAD.MOV.U32 R223, RZ, RZ, R6 ;  /* 0x000000ffffdf7224 */ /* 0x000fe200078e0006 */
[----:B------:R-:W-:Y:S01]  /*1e240*/  MOV R2, RZ ;  /* 0x000000ff00027202 */ /* 0x000fe20000000f00 */
[----:B------:R-:W-:Y:S01]  /*1e250*/  IMAD.MOV.U32 R225, RZ, RZ, 0x181f ;  /* 0x0000181fffe17424 */ /* 0x000fe200078e00ff */
[----:B------:R-:W-:Y:S02]  /*1e260*/  MOV R3, 0x1e280 ;  /* 0x0001e28000037802 */ /* 0x000fe40000000f00 */
[----:B-12---:R-:W-:Y:S05]  /*1e270*/  CALL.REL.NOINC `($__internal_35_$__cuda_sm70_shflsync_idx_p) ;  /* 0x000016e000007944 */ /* 0x006fea0003c00000 */
[----:B------:R-:W-:Y:S01]  /*1e280*/  MOV R2, R226 ;  /* 0x000000e200027202 */ /* 0x000fe20000000f00 */
[----:B------:R-:W-:Y:S05]  /*1e290*/  BRA `(.L_x_2766) ;  /* 0xffff8e8000007947 */ /* 0x000fea000383ffff */
.L_x_2654:
[----:B------:R-:W-:Y:S01]  /*1e2a0*/  IMAD.MOV.U32 R223, RZ, RZ, R5 ;  /* 0x000000ffffdf7224 */ /* 0x000fe200078e0005 */
[----:B-1----:R-:W-:Y:S01]  /*1e2b0*/  MOV R2, 0x1 ;  /* 0x0000000100027802 */ /* 0x002fe20000000f00 */
[----:B------:R-:W-:Y:S01]  /*1e2c0*/  IMAD.MOV.U32 R225, RZ, RZ, 0x181f ;  /* 0x0000181fffe17424 */ /* 0x000fe200078e00ff */
[----:B------:R-:W-:-:S02]  /*1e2d0*/  MOV R3, 0x1e2f0 ;  /* 0x0001e2f000037802 */ /* 0x000fc40000000f00 */
[----:B---3--:R-:W-:Y:S05]  /*1e2e0*/  CALL.REL.NOINC `($__internal_35_$__cuda_sm70_shflsync_idx_p) ;  /* 0x0000167000007944 */ /* 0x008fea0003c00000 */
        /* <DEDUP_REMOVED lines=8> */
.L_x_2655:
[----:B------:R-:W-:Y:S01]  /*1e370*/  IMAD.MOV.U32 R223, RZ, RZ, R5 ;  /* 0x000000ffffdf7224 */ /* 0x000fe200078e0005 */
[----:B-1----:R-:W-:Y:S01]  /*1e380*/  MOV R2, 0x2 ;  /* 0x0000000200027802 */ /* 0x002fe20000000f00 */
[----:B------:R-:W-:Y:S01]  /*1e390*/  IMAD.MOV.U32 R225, RZ, RZ, 0x181f ;  /* 0x0000181fffe17424 */ /* 0x000fe200078e00ff */
[----:B------:R-:W-:Y:S02]  /*1e3a0*/  MOV R3, 0x1e3c0 ;  /* 0x0001e3c000037802 */ /* 0x000fe40000000f00 */
[----:B--23--:R-:W-:Y:S05]  /*1e3b0*/  CALL.REL.NOINC `($__internal_35_$__cuda_sm70_shflsync_idx_p) ;  /* 0x000015a000007944 */ /* 0x00cfea0003c00000 */
[----:B------:R-:W-:Y:S01]  /*1e3c0*/  MOV R7, R226 ;  /* 0x000000e200077202 */ /* 0x000fe20000000f00 */
[----:B------:R-:W-:Y:S05]  /*1e3d0*/  BRA `(.L_x_2768) ;  /* 0xffff8ea000007947 */ /* 0x000fea000383ffff */
.L_x_2656:
[----:B------:R-:W-:Y:S01]  /*1e3e0*/  IMAD.MOV.U32 R223, RZ, RZ, R6 ;  /* 0x000000ffffdf7224 */ /* 0x000fe200078e0006 */
[----:B-1----:R-:W-:Y:S01]  /*1e3f0*/  MOV R2, 0x2 ;  /* 0x0000000200027802 */ /* 0x002fe20000000f00 */
[----:B------:R-:W-:Y:S01]  /*1e400*/  IMAD.MOV.U32 R225, RZ, RZ, 0x181f ;  /* 0x0000181fffe17424 */ /* 0x000fe200078e00ff */
[----:B------:R-:W-:Y:S02]  /*1e410*/  MOV R3, 0x1e430 ;  /* 0x0001e43000037802 */ /* 0x000fe40000000f00 */
[----:B--234-:R-:W-:Y:S05]  /*1e420*/  CALL.REL.NOINC `($__internal_35_$__cuda_sm70_shflsync_idx_p) ;  /* 0x0000153000007944 */ /* 0x01cfea0003c00000 */
[----:B------:R-:W-:Y:S01]  /*1e430*/  MOV R2, R226 ;  /* 0x000000e200027202 */ /* 0x000fe20000000f00 */
[----:B------:R-:W-:Y:S05]  /*1e440*/  BRA `(.L_x_2769) ;  /* 0xffff8e5000007947 */ /* 0x000fea000383ffff */
.L_x_2657:
[----:B------:R-:W-:Y:S01]  /*1e450*/  IMAD.MOV.U32 R223, RZ, RZ, R5 ;  /* 0x000000ffffdf7224 */ /* 0x000fe200078e0005 */
[----:B--2---:R-:W-:Y:S01]  /*1e460*/  MOV R2, 0x3 ;  /* 0x0000000300027802 */ /* 0x004fe20000000f00 */
[----:B------:R-:W-:Y:S01]  /*1e470*/  IMAD.MOV.U32 R225, RZ, RZ, 0x181f ;  /* 0x0000181fffe17424 */ /* 0x000fe200078e00ff */
[----:B------:R-:W-:-:S02]  /*1e480*/  MOV R3, 0x1e4a0 ;  /* 0x0001e4a000037802 */ /* 0x000fc40000000f00 */
[----:B-1-34-:R-:W-:Y:S05]  /*1e490*/  CALL.REL.NOINC `($__internal_35_$__cuda_sm70_shflsync_idx_p) ;  /* 0x000014c000007944 */ /* 0x01afea0003c00000 */
        /* <DEDUP_REMOVED lines=8> */
.L_x_2658:
[----:B------:R-:W-:Y:S01]  /*1e520*/  IMAD.MOV.U32 R223, RZ, RZ, R5 ;  /* 0x000000ffffdf7224 */ /* 0x000fe200078e0005 */
[----:B--2---:R-:W-:Y:S01]  /*1e530*/  MOV R2, 0x4 ;  /* 0x0000000400027802 */ /* 0x004fe20000000f00 */
[----:B------:R-:W-:Y:S01]  /*1e540*/  IMAD.MOV.U32 R225, RZ, RZ, 0x181f ;  /* 0x0000181fffe17424 */ /* 0x000fe200078e00ff */
[----:B------:R-:W-:Y:S02]  /*1e550*/  MOV R3, 0x1e570 ;  /* 0x0001e57000037802 */ /* 0x000fe40000000f00 */
[----:B-1-34-:R-:W-:Y:S05]  /*1e560*/  CALL.REL.NOINC `($__internal_35_$__cuda_sm70_shflsync_idx_p) ;  /* 0x000013f000007944 */ /* 0x01afea0003c00000 */
[----:B------:R-:W-:Y:S01]  /*1e570*/  MOV R7, R226 ;  /* 0x000000e200077202 */ /* 0x000fe20000000f00 */
[----:B------:R-:W-:Y:S05]  /*1e580*/  BRA `(.L_x_2771) ;  /* 0xffff8e2000007947 */ /* 0x000fea000383ffff */
.L_x_2659:
[----:B------:R-:W-:Y:S01]  /*1e590*/  IMAD.MOV.U32 R223, RZ, RZ, R6 ;  /* 0x000000ffffdf7224 */ /* 0x000fe200078e0006 */
[----:B--2---:R-:W-:Y:S01]  /*1e5a0*/  MOV R2, 0x4 ;  /* 0x0000000400027802 */ /* 0x004fe20000000f00 */
[----:B------:R-:W-:Y:S01]  /*1e5b0*/  IMAD.MOV.U32 R225, RZ, RZ, 0x181f ;  /* 0x0000181fffe17424 */ /* 0x000fe200078e00ff */
[----:B------:R-:W-:Y:S02]  /*1e5c0*/  MOV R3, 0x1e5e0 ;  /* 0x0001e5e000037802 */ /* 0x000fe40000000f00 */
[----:B-1-34-:R-:W-:Y:S05]  /*1e5d0*/  CALL.REL.NOINC `($__internal_35_$__cuda_sm70_shflsync_idx_p) ;  /* 0x0000138000007944 */ /* 0x01afea0003c00000 */
[----:B------:R-:W-:Y:S01]  /*1e5e0*/  MOV R2, R226 ;  /* 0x000000e200027202 */ /* 0x000fe20000000f00 */
[----:B------:R-:W-:Y:S05]  /*1e5f0*/  BRA `(.L_x_2772) ;  /* 0xffff8dd000007947 */ /* 0x000fea000383ffff */
.L_x_2660:
[----:B------:R-:W-:Y:S01]  /*1e600*/  IMAD.MOV.U32 R223, RZ, RZ, R5 ;  /* 0x000000ffffdf7224 */ /* 0x000fe200078e0005 */
[----:B-1----:R-:W-:Y:S01]  /*1e610*/  MOV R2, 0x5 ;  /* 0x0000000500027802 */ /* 0x002fe20000000f00 */
[----:B------:R-:W-:Y:S01]  /*1e620*/  IMAD.MOV.U32 R225, RZ, RZ, 0x181f ;  /* 0x0000181fffe17424 */ /* 0x000fe200078e00ff */
[----:B------:R-:W-:-:S02]  /*1e630*/  MOV R3, 0x1e650 ;  /* 0x0001e65000037802 */ /* 0x000fc40000000f00 */
[----:B--234-:R-:W-:Y:S05]  /*1e640*/  CALL.REL.NOINC `($__internal_35_$__cuda_sm70_shflsync_idx_p) ;  /* 0x0000131000007944 */ /* 0x01cfea0003c00000 */
        /* <DEDUP_REMOVED lines=8> */
.L_x_2661:
[----:B------:R-:W-:Y:S01]  /*1e6d0*/  IMAD.MOV.U32 R223, RZ, RZ, R5 ;  /* 0x000000ffffdf7224 */ /* 0x000fe200078e0005 */
[----:B--2---:R-:W-:Y:S01]  /*1e6e0*/  MOV R2, 0x6 ;  /* 0x0000000600027802 */ /* 0x004fe20000000f00 */
[----:B------:R-:W-:Y:S01]  /*1e6f0*/  IMAD.MOV.U32 R225, RZ, RZ, 0x181f ;  /* 0x0000181fffe17424 */ /* 0x000fe200078e00ff */
[----:B------:R-:W-:Y:S02]  /*1e700*/  MOV R3, 0x1e720 ;  /* 0x0001e72000037802 */ /* 0x000fe40000000f00 */
[----:B-1--4-:R-:W-:Y:S05]  /*1e710*/  CALL.REL.NOINC `($__internal_35_$__cuda_sm70_shflsync_idx_p) ;  /* 0x0000124000007944 */ /* 0x012fea0003c00000 */
[----:B------:R-:W-:Y:S01]  /*1e720*/  MOV R7, R226 ;  /* 0x000000e200077202 */ /* 0x000fe20000000f00 */
[----:B------:R-:W-:Y:S05]  /*1e730*/  BRA `(.L_x_2774) ;  /* 0xffff8da000007947 */ /* 0x000fea000383ffff */
.L_x_2662:
[----:B------:R-:W-:Y:S01]  /*1e740*/  IMAD.MOV.U32 R223, RZ, RZ, R6 ;  /* 0x000000ffffdf7224 */ /* 0x000fe200078e0006 */
[----:B--2---:R-:W-:Y:S01]  /*1e750*/  MOV R2, 0x6 ;  /* 0x0000000600027802 */ /* 0x004fe20000000f00 */
[----:B------:R-:W-:Y:S01]  /*1e760*/  IMAD.MOV.U32 R225, RZ, RZ, 0x181f ;  /* 0x0000181fffe17424 */ /* 0x000fe200078e00ff */
[----:B------:R-:W-:Y:S02]  /*1e770*/  MOV R3, 0x1e790 ;  /* 0x0001e79000037802 */ /* 0x000fe40000000f00 */
[----:B-1-34-:R-:W-:Y:S05]  /*1e780*/  CALL.REL.NOINC `($__internal_35_$__cuda_sm70_shflsync_idx_p) ;  /* 0x000011d000007944 */ /* 0x01afea0003c00000 */
[----:B------:R-:W-:Y:S01]  /*1e790*/  MOV R2, R226 ;  /* 0x000000e200027202 */ /* 0x000fe20000000f00 */
[----:B------:R-:W-:Y:S05]  /*1e7a0*/  BRA `(.L_x_2775) ;  /* 0xffff8d5000007947 */ /* 0x000fea000383ffff */
.L_x_2663:
[----:B------:R-:W-:Y:S01]  /*1e7b0*/  IMAD.MOV.U32 R223, RZ, RZ, R5 ;  /* 0x000000ffffdf7224 */ /* 0x000fe200078e0005 */
[----:B-1----:R-:W-:Y:S01]  /*1e7c0*/  MOV R2, 0x7 ;  /* 0x0000000700027802 */ /* 0x002fe20000000f00 */
[----:B------:R-:W-:Y:S01]  /*1e7d0*/  IMAD.MOV.U32 R225, RZ, RZ, 0x181f ;  /* 0x0000181fffe17424 */ /* 0x000fe200078e00ff */
[----:B------:R-:W-:-:S02]  /*1e7e0*/  MOV R3, 0x1e800 ;  /* 0x0001e80000037802 */ /* 0x000fc40000000f00 */
[----:B--2-4-:R-:W-:Y:S05]  /*1e7f0*/  CALL.REL.NOINC `($__internal_35_$__cuda_sm70_shflsync_idx_p) ;  /* 0x0000116000007944 */ /* 0x014fea0003c00000 */
        /* <DEDUP_REMOVED lines=8> */
.L_x_2665:
[----:B------:R-:W-:Y:S01]  /*1e880*/  IMAD.MOV.U32 R223, RZ, RZ, R5 ;  /* 0x000000ffffdf7224 */ /* 0x000fe200078e0005 */
[----:B------:R-:W-:Y:S01]  /*1e890*/  MOV R2, RZ ;  /* 0x000000ff00027202 */ /* 0x000fe20000000f00 */
[----:B------:R-:W-:Y:S01]  /*1e8a0*/  IMAD.MOV.U32 R225, RZ, RZ, 0x1c1f ;  /* 0x00001c1fffe17424 */ /* 0x000fe200078e00ff */
[----:B------:R-:W-:Y:S02]  /*1e8b0*/  MOV R3, 0x1e8d0 ;  /* 0x0001e8d000037802 */ /* 0x000fe40000000f00 */
[----:B------:R-:W-:Y:S05]  /*1e8c0*/  CALL.REL.NOINC `($__internal_35_$__cuda_sm70_shflsync_idx_p) ;  /* 0x0000109000007944 */ /* 0x000fea0003c00000 */
[----:B------:R-:W-:Y:S01]  /*1e8d0*/  MOV R4, R226 ;  /* 0x000000e200047202 */ /* 0x000fe20000000f00 */
[----:B------:R-:W-:Y:S05]  /*1e8e0*/  BRA `(.L_x_2777) ;  /* 0xffff8f3000007947 */ /* 0x000fea000383ffff */
.L_x_2666:
[----:B------:R-:W-:Y:S01]  /*1e8f0*/  IMAD.MOV.U32 R223, RZ, RZ, R12 ;  /* 0x000000ffffdf7224 */ /* 0x000fe200078e000c */
[----:B------:R-:W-:Y:S01]  /*1e900*/  MOV R2, RZ ;  /* 0x000000ff00027202 */ /* 0x000fe20000000f00 */
[----:B------:R-:W-:Y:S01]  /*1e910*/  IMAD.MOV.U32 R225, RZ, RZ, 0x1c1f ;  /* 0x00001c1fffe17424 */ /* 0x000fe200078e00ff */
[----:B------:R-:W-:Y:S02]  /*1e920*/  MOV R3, 0x1e940 ;  /* 0x0001e94000037802 */ /* 0x000fe40000000f00 */
[----:B-12---:R-:W-:Y:S05]  /*1e930*/  CALL.REL.NOINC `($__internal_35_$__cuda_sm70_shflsync_idx_p) ;  /* 0x0000102000007944 */ /* 0x006fea0003c00000 */
[----:B------:R-:W-:Y:S01]  /*1e940*/  MOV R0, R226 ;  /* 0x000000e200007202 */ /* 0x000fe20000000f00 */
[----:B------:R-:W-:Y:S05]  /*1e950*/  BRA `(.L_x_2778) ;  /* 0xffff8ee000007947 */ /* 0x000fea000383ffff */
.L_x_2669:
[----:B------:R-:W-:Y:S01]  /*1e960*/  IMAD.MOV.U32 R223, RZ, RZ, R5 ;  /* 0x000000ffffdf7224 */ /* 0x000fe200078e0005 */
[----:B----4-:R-:W-:Y:S01]  /*1e970*/  MOV R2, 0x1 ;  /* 0x0000000100027802 */ /* 0x010fe20000000f00 */
[----:B------:R-:W-:Y:S01]  /*1e980*/  IMAD.MOV.U32 R225, RZ, RZ, 0x1c1f ;  /* 0x00001c1fffe17424 */ /* 0x000fe200078e00ff */
[----:B------:R-:W-:-:S02]  /*1e990*/  MOV R3, 0x1e9b0 ;  /* 0x0001e9b000037802 */ /* 0x000fc40000000f00 */
[----:B-123--:R-:W-:Y:S05]  /*1e9a0*/  CALL.REL.NOINC `($__internal_35_$__cuda_sm70_shflsync_idx_p) ;  /* 0x00000fb000007944 */ /* 0x00efea0003c00000 */
        /* <DEDUP_REMOVED lines=8> */
.L_x_2672:
[----:B------:R-:W-:Y:S01]  /*1ea30*/  IMAD.MOV.U32 R223, RZ, RZ, R5 ;  /* 0x000000ffffdf7224 */ /* 0x000fe200078e0005 */
[----:B----4-:R-:W-:Y:S01]  /*1ea40*/  MOV R2, 0x2 ;  /* 0x0000000200027802 */ /* 0x010fe20000000f00 */
[----:B------:R-:W-:Y:S01]  /*1ea50*/  IMAD.MOV.U32 R225, RZ, RZ, 0x1c1f ;  /* 0x00001c1fffe17424 */ /* 0x000fe200078e00ff */
[----:B------:R-:W-:Y:S02]  /*1ea60*/  MOV R3, 0x1ea80 ;  /* 0x0001ea8000037802 */ /* 0x000fe40000000f00 */
[----:B-123--:R-:W-:Y:S05]  /*1ea70*/  CALL.REL.NOINC `($__internal_35_$__cuda_sm70_shflsync_idx_p) ;  /* 0x00000ee000007944 */ /* 0x00efea0003c00000 */
[----:B------:R-:W-:Y:S01]  /*1ea80*/  MOV R4, R226 ;  /* 0x000000e200047202 */ /* 0x000fe20000000f00 */
[----:B------:R-:W-:Y:S05]  /*1ea90*/  BRA `(.L_x_2780) ;  /* 0xffff951000007947 */ /* 0x000fea000383ffff */
.L_x_2673:
[----:B------:R-:W-:Y:S01]  /*1eaa0*/  IMAD.MOV.U32 R223, RZ, RZ, R12 ;  /* 0x000000ffffdf7224 */ /* 0x000fe200078e000c */
[----:B----4-:R-:W-:Y:S01]  /*1eab0*/  MOV R2, 0x2 ;  /* 0x0000000200027802 */ /* 0x010fe20000000f00 */
[----:B------:R-:W-:Y:S01]  /*1eac0*/  IMAD.MOV.U32 R225, RZ, RZ, 0x1c1f ;  /* 0x00001c1fffe17424 */ /* 0x000fe200078e00ff */
[----:B------:R-:W-:Y:S02]  /*1ead0*/  MOV R3, 0x1eaf0 ;  /* 0x0001eaf000037802 */ /* 0x000fe40000000f00 */
[----:B-123--:R-:W-:Y:S05]  /*1eae0*/  CALL.REL.NOINC `($__internal_35_$__cuda_sm70_shflsync_idx_p) ;  /* 0x00000e7000007944 */ /* 0x00efea0003c00000 */
[----:B------:R-:W-:Y:S01]  /*1eaf0*/  MOV R0, R226 ;  /* 0x000000e200007202 */ /* 0x000fe20000000f00 */
[----:B------:R-:W-:Y:S05]  /*1eb00*/  BRA `(.L_x_2781) ;  /* 0xffff94c000007947 */ /* 0x000fea000383ffff */
.L_x_2676:
        /* <DEDUP_REMOVED lines=13> */
.L_x_2680:
[----:B------:R-:W-:Y:S01]  /*1ebe0*/  IMAD.MOV.U32 R223, RZ, RZ, R5 ;  /* 0x000000ffffdf7224 */ /* 0x000fe200078e0005 */
[----:B------:R-:W-:Y:S01]  /*1ebf0*/  MOV R2, RZ ;  /* 0x000000ff00027202 */ /* 0x000fe20000000f00 */
[----:B------:R-:W-:Y:S01]  /*1ec00*/  IMAD.MOV.U32 R225, RZ, RZ, 0x181f ;  /* 0x0000181fffe17424 */ /* 0x000fe200078e00ff */
[----:B------:R-:W-:Y:S02]  /*1ec10*/  MOV R3, 0x1ec30 ;  /* 0x0001ec3000037802 */ /* 0x000fe40000000f00 */
[----:B------:R-:W-:Y:S05]  /*1ec20*/  CALL.REL.NOINC `($__internal_35_$__cuda_sm70_shflsync_idx_p) ;  /* 0x00000d3000007944 */ /* 0x000fea0003c00000 */
[----:B------:R-:W-:Y:S01]  /*1ec30*/  MOV R7, R226 ;  /* 0x000000e200077202 */ /* 0x000fe20000000f00 */
[----:B------:R-:W-:Y:S05]  /*1ec40*/  BRA `(.L_x_2783) ;  /* 0xffffa26000007947 */ /* 0x000fea000383ffff */
.L_x_2681:
[----:B------:R-:W-:Y:S01]  /*1ec50*/  IMAD.MOV.U32 R223, RZ, RZ, R6 ;  /* 0x000000ffffdf7224 */ /* 0x000fe200078e0006 */
[----:B------:R-:W-:Y:S01]  /*1ec60*/  MOV R2, RZ ;  /* 0x000000ff00027202 */ /* 0x000fe20000000f00 */
[----:B------:R-:W-:Y:S01]  /*1ec70*/  IMAD.MOV.U32 R225, RZ, RZ, 0x181f ;  /* 0x0000181fffe17424 */ /* 0x000fe200078e00ff */
[----:B------:R-:W-:Y:S02]  /*1ec80*/  MOV R3, 0x1eca0 ;  /* 0x0001eca000037802 */ /* 0x000fe40000000f00 */
[----:B-12---:R-:W-:Y:S05]  /*1ec90*/  CALL.REL.NOINC `($__internal_35_$__cuda_sm70_shflsync_idx_p) ;  /* 0x00000cc000007944 */ /* 0x006fea0003c00000 */
[----:B------:R-:W-:Y:S01]  /*1eca0*/  MOV R2, R226 ;  /* 0x000000e200027202 */ /* 0x000fe20000000f00 */
[----:B------:R-:W-:Y:S05]  /*1ecb0*/  BRA `(.L_x_2784) ;  /* 0xffffa21000007947 */ /* 0x000fea000383ffff */
.L_x_2682:
        /* <DEDUP_REMOVED lines=13> */
.L_x_2683:
[----:B------:R-:W-:Y:S01]  /*1ed90*/  IMAD.MOV.U32 R223, RZ, RZ, R5 ;  /* 0x000000ffffdf7224 */ /* 0x000fe200078e0005 */
[----:B-1----:R-:W-:Y:S01]  /*1eda0*/  MOV R2, 0x2 ;  /* 0x0000000200027802 */ /* 0x002fe20000000f00 */
[----:B------:R-:W-:Y:S01]  /*1edb0*/  IMAD.MOV.U32 R225, RZ, RZ, 0x181f ;  /* 0x0000181fffe17424 */ /* 0x000fe200078e00ff */
[----:B------:R-:W-:Y:S02]  /*1edc0*/  MOV R3, 0x1ede0 ;  /* 0x0001ede000037802 */ /* 0x000fe40000000f00 */
[----:B--23--:R-:W-:Y:S05]  /*1edd0*/  CALL.REL.NOINC `($__internal_35_$__cuda_sm70_shflsync_idx_p) ;  /* 0x00000b8000007944 */ /* 0x00cfea0003c00000 */
[----:B------:R-:W-:Y:S01]  /*1ede0*/  MOV R7, R226 ;  /* 0x000000e200077202 */ /* 0x000fe20000000f00 */
[----:B------:R-:W-:Y:S05]  /*1edf0*/  BRA `(.L_x_2786) ;  /* 0xffffa24000007947 */ /* 0x000fea000383ffff */
.L_x_2684:
[----:B------:R-:W-:Y:S01]  /*1ee00*/  IMAD.MOV.U32 R223, RZ, RZ, R6 ;  /* 0x000000ffffdf7224 */ /* 0x000fe200078e0006 */
[----:B-1----:R-:W-:Y:S01]  /*1ee10*/  MOV R2, 0x2 ;  /* 0x0000000200027802 */ /* 0x002fe20000000f00 */
[----:B------:R-:W-:Y:S01]  /*1ee20*/  IMAD.MOV.U32 R225, RZ, RZ, 0x181f ;  /* 0x0000181fffe17424 */ /* 0x000fe200078e00ff */
[----:B------:R-:W-:Y:S02]  /*1ee30*/  MOV R3, 0x1ee50 ;  /* 0x0001ee5000037802 */ /* 0x000fe40000000f00 */
[----:B--234-:R-:W-:Y:S05]  /*1ee40*/  CALL.REL.NOINC `($__internal_35_$__cuda_sm70_shflsync_idx_p) ;  /* 0x00000b1000007944 */ /* 0x01cfea0003c00000 */
[----:B------:R-:W-:Y:S01]  /*1ee50*/  MOV R2, R226 ;  /* 0x000000e200027202 */ /* 0x000fe20000000f00 */
[----:B------:R-:W-:Y:S05]  /*1ee60*/  BRA `(.L_x_2787) ;  /* 0xffffa1f000007947 */ /* 0x000fea000383ffff */
.L_x_2685:
        /* <DEDUP_REMOVED lines=13> */
.L_x_2686:
[----:B------:R-:W-:Y:S01]  /*1ef40*/  IMAD.MOV.U32 R223, RZ, RZ, R5 ;  /* 0x000000ffffdf7224 */ /* 0x000fe200078e0005 */
[----:B--2---:R-:W-:Y:S01]  /*1ef50*/  MOV R2, 0x4 ;  /* 0x0000000400027802 */ /* 0x004fe20000000f00 */
[----:B------:R-:W-:Y:S01]  /*1ef60*/  IMAD.MOV.U32 R225, RZ, RZ, 0x181f ;  /* 0x0000181fffe17424 */ /* 0x000fe200078e00ff */
[----:B------:R-:W-:Y:S02]  /*1ef70*/  MOV R3, 0x1ef90 ;  /* 0x0001ef9000037802 */ /* 0x000fe40000000f00 */
[----:B-1-34-:R-:W-:Y:S05]  /*1ef80*/  CALL.REL.NOINC `($__internal_35_$__cuda_sm70_shflsync_idx_p) ;  /* 0x000009d000007944 */ /* 0x01afea0003c00000 */
[----:B------:R-:W-:Y:S01]  /*1ef90*/  MOV R7, R226 ;  /* 0x000000e200077202 */ /* 0x000fe20000000f00 */
[----:B------:R-:W-:Y:S05]  /*1efa0*/  BRA `(.L_x_2789) ;  /* 0xffffa1c000007947 */ /* 0x000fea000383ffff */
.L_x_2687:
[----:B------:R-:W-:Y:S01]  /*1efb0*/  IMAD.MOV.U32 R223, RZ, RZ, R6 ;  /* 0x000000ffffdf7224 */ /* 0x000fe200078e0006 */
[----:B--2---:R-:W-:Y:S01]  /*1efc0*/  MOV R2, 0x4 ;  /* 0x0000000400027802 */ /* 0x004fe20000000f00 */
[----:B------:R-:W-:Y:S01]  /*1efd0*/  IMAD.MOV.U32 R225, RZ, RZ, 0x181f ;  /* 0x0000181fffe17424 */ /* 0x000fe200078e00ff */
[----:B------:R-:W-:Y:S02]  /*1efe0*/  MOV R3, 0x1f000 ;  /* 0x0001f00000037802 */ /* 0x000fe40000000f00 */
[----:B-1-34-:R-:W-:Y:S05]  /*1eff0*/  CALL.REL.NOINC `($__internal_35_$__cuda_sm70_shflsync_idx_p) ;  /* 0x0000096000007944 */ /* 0x01afea0003c00000 */
[----:B------:R-:W-:Y:S01]  /*1f000*/  MOV R2, R226 ;  /* 0x000000e200027202 */ /* 0x000fe20000000f00 */
[----:B------:R-:W-:Y:S05]  /*1f010*/  BRA `(.L_x_2790) ;  /* 0xffffa17000007947 */ /* 0x000fea000383ffff */
.L_x_2688:
        /* <DEDUP_REMOVED lines=13> */
.L_x_2689:
[----:B------:R-:W-:Y:S01]  /*1f0f0*/  IMAD.MOV.U32 R223, RZ, RZ, R5 ;  /* 0x000000ffffdf7224 */ /* 0x000fe200078e0005 */
[----:B--2---:R-:W-:Y:S01]  /*1f100*/  MOV R2, 0x6 ;  /* 0x0000000600027802 */ /* 0x004fe20000000f00 */
[----:B------:R-:W-:Y:S01]  /*1f110*/  IMAD.MOV.U32 R225, RZ, RZ, 0x181f ;  /* 0x0000181fffe17424 */ /* 0x000fe200078e00ff */
[----:B------:R-:W-:Y:S02]  /*1f120*/  MOV R3, 0x1f140 ;  /* 0x0001f14000037802 */ /* 0x000fe40000000f00 */
[----:B-1--4-:R-:W-:Y:S05]  /*1f130*/  CALL.REL.NOINC `($__internal_35_$__cuda_sm70_shflsync_idx_p) ;  /* 0x0000082000007944 */ /* 0x012fea0003c00000 */
[----:B------:R-:W-:Y:S01]  /*1f140*/  MOV R7, R226 ;  /* 0x000000e200077202 */ /* 0x000fe20000000f00 */
[----:B------:R-:W-:Y:S05]  /*1f150*/  BRA `(.L_x_2792) ;  /* 0xffffa14000007947 */ /* 0x000fea000383ffff */
.L_x_2690:
[----:B------:R-:W-:Y:S01]  /*1f160*/  IMAD.MOV.U32 R223, RZ, RZ, R6 ;  /* 0x000000ffffdf7224 */ /* 0x000fe200078e0006 */
[----:B--2---:R-:W-:Y:S01]  /*1f170*/  MOV R2, 0x6 ;  /* 0x0000000600027802 */ /* 0x004fe20000000f00 */
[----:B------:R-:W-:Y:S01]  /*1f180*/  IMAD.MOV.U32 R225, RZ, RZ, 0x181f ;  /* 0x0000181fffe17424 */ /* 0x000fe200078e00ff */
[----:B------:R-:W-:Y:S02]  /*1f190*/  MOV R3, 0x1f1b0 ;  /* 0x0001f1b000037802 */ /* 0x000fe40000000f00 */
[----:B-1-34-:R-:W-:Y:S05]  /*1f1a0*/  CALL.REL.NOINC `($__internal_35_$__cuda_sm70_shflsync_idx_p) ;  /* 0x000007b000007944 */ /* 0x01afea0003c00000 */
[----:B------:R-:W-:Y:S01]  /*1f1b0*/  MOV R2, R226 ;  /* 0x000000e200027202 */ /* 0x000fe20000000f00 */
[----:B------:R-:W-:Y:S05]  /*1f1c0*/  BRA `(.L_x_2793) ;  /* 0xffffa0f000007947 */ /* 0x000fea000383ffff */
.L_x_2691:
        /* <DEDUP_REMOVED lines=13> */
.L_x_2693:
[----:B------:R-:W-:Y:S01]  /*1f2a0*/  IMAD.MOV.U32 R223, RZ, RZ, R60 ;  /* 0x000000ffffdf7224 */ /* 0x000fe200078e003c */
[----:B------:R-:W-:Y:S01]  /*1f2b0*/  MOV R2, RZ ;  /* 0x000000ff00027202 */ /* 0x000fe20000000f00 */
[----:B------:R-:W-:Y:S01]  /*1f2c0*/  IMAD.MOV.U32 R225, RZ, RZ, 0x1f ;  /* 0x0000001fffe17424 */ /* 0x000fe200078e00ff */
[----:B------:R-:W-:Y:S02]  /*1f2d0*/  MOV R3, 0x1f2f0 ;  /* 0x0001f2f000037802 */ /* 0x000fe40000000f00 */
[----:B------:R-:W-:Y:S05]  /*1f2e0*/  CALL.REL.NOINC `($__internal_35_$__cuda_sm70_shflsync_idx_p) ;  /* 0x0000067000007944 */ /* 0x000fea0003c00000 */
[----:B------:R-:W-:Y:S01]  /*1f2f0*/  MOV R9, R226 ;  /* 0x000000e200097202 */ /* 0x000fe20000000f00 */
[----:B------:R-:W-:Y:S05]  /*1f300*/  BRA `(.L_x_2795) ;  /* 0xffffa1a000007947 */ /* 0x000fea000383ffff */
.L_x_2694:
[----:B------:R-:W-:Y:S01]  /*1f310*/  IMAD.MOV.U32 R223, RZ, RZ, R60 ;  /* 0x000000ffffdf7224 */ /* 0x000fe200078e003c */
[----:B------:R-:W-:Y:S01]  /*1f320*/  MOV R2, 0x1 ;  /* 0x0000000100027802 */ /* 0x000fe20000000f00 */
[----:B------:R-:W-:Y:S01]  /*1f330*/  IMAD.MOV.U32 R225, RZ, RZ, 0x1f ;  /* 0x0000001fffe17424 */ /* 0x000fe200078e00ff */
[----:B------:R-:W-:Y:S02]  /*1f340*/  MOV R3, 0x1f360 ;  /* 0x0001f36000037802 */ /* 0x000fe40000000f00 */
[----:B-12---:R-:W-:Y:S05]  /*1f350*/  CALL.REL.NOINC `($__internal_35_$__cuda_sm70_shflsync_idx_p) ;  /* 0x0000060000007944 */ /* 0x006fea0003c00000 */
[----:B------:R-:W-:Y:S01]  /*1f360*/  MOV R8, R226 ;  /* 0x000000e200087202 */ /* 0x000fe20000000f00 */
[----:B------:R-:W-:Y:S05]  /*1f370*/  BRA `(.L_x_2796) ;  /* 0xffffa15000007947 */ /* 0x000fea000383ffff */
.L_x_2695:
[----:B------:R-:W-:Y:S02]  /*1f380*/  MOV R2, 0x1 ;  /* 0x0000000100027802 */ /* 0x000fe40000000f00 */
[----:B------:R-:W-:-:S02]  /*1f390*/  MOV R3, 0x1f3b0 ;  /* 0x0001f3b000037802 */ /* 0x000fc40000000f00 */
[----:B-1234-:R-:W-:Y:S05]  /*1f3a0*/  CALL.REL.NOINC `($__internal_36_$__cuda_sm70_shflsync_up_p) ;  /* 0x0000061000007944 */ /* 0x01efea0003c00000 */
[----:B------:R-:W-:Y:S05]  /*1f3b0*/  BRA `(.L_x_2797) ;  /* 0xffffa24000007947 */ /* 0x000fea000383ffff */
.L_x_2696:
[----:B------:R-:W-:Y:S02]  /*1f3c0*/  MOV R2, 0x2 ;  /* 0x0000000200027802 */ /* 0x000fe40000000f00 */
[----:B------:R-:W-:-:S02]  /*1f3d0*/  MOV R3, 0x1f3f0 ;  /* 0x0001f3f000037802 */ /* 0x000fc40000000f00 */
[----:B--2-4-:R-:W-:Y:S05]  /*1f3e0*/  CALL.REL.NOINC `($__internal_36_$__cuda_sm70_shflsync_up_p) ;  /* 0x000005d000007944 */ /* 0x014fea0003c00000 */
        /* <DEDUP_REMOVED lines=24> */
.L_x_2700:
[----:B------:R-:W-:Y:S02]  /*1f570*/  MOV R2, 0x1 ;  /* 0x0000000100027802 */ /* 0x000fe40000000f00 */
[----:B------:R-:W-:Y:S02]  /*1f580*/  MOV R3, 0x1f5a0 ;  /* 0x0001f5a000037802 */ /* 0x000fe40000000f00 */
[----:B------:R-:W-:Y:S05]  /*1f590*/  CALL.REL.NOINC `($__internal_36_$__cuda_sm70_shflsync_up_p) ;  /* 0x0000042000007944 */ /* 0x000fea0003c00000 */
[----:B------:R-:W-:Y:S01]  /*1f5a0*/  MOV R2, R4 ;  /* 0x0000000400027202 */ /* 0x000fe20000000f00 */
[----:B------:R-:W-:Y:S05]  /*1f5b0*/  BRA `(.L_x_2799) ;  /* 0xffffa2a000007947 */ /* 0x000fea000383ffff */
.L_x_2701:
        /* <DEDUP_REMOVED lines=27> */
.L_x_2703:
[----:B------:R-:W-:Y:S02]  /*1f770*/  SEL R0, RZ, 0x1, P0 ;  /* 0x00000001ff007807 */ /* 0x000fe40000000000 */
[----:B------:R-:W-:Y:S02]  /*1f780*/  MOV R2, 0x1f7a0 ;  /* 0x0001f7a000027802 */ /* 0x000fe40000000f00 */
[----:B-1----:R-:W-:Y:S05]  /*1f790*/  CALL.REL.NOINC `($__internal_37_$__cuda_sm70_votesync_ballot) ;  /* 0x0000029000007944 */ /* 0x002fea0003c00000 */
[----:B------:R-:W-:Y:S01]  /*1f7a0*/  MOV R10, R0 ;  /* 0x00000000000a7202 */ /* 0x000fe20000000f00 */
[----:B------:R-:W-:Y:S05]  /*1f7b0*/  BRA `(.L_x_2801) ;  /* 0xffffa23000007947 */ /* 0x000fea000383ffff */
.L_x_2704:
[----:B------:R-:W-:Y:S01]  /*1f7c0*/  IMAD.MOV.U32 R223, RZ, RZ, R6 ;  /* 0x000000ffffdf7224 */ /* 0x000fe200078e0006 */
[----:B--2---:R-:W-:Y:S01]  /*1f7d0*/  MOV R2, R0 ;  /* 0x0000000000027202 */ /* 0x004fe20000000f00 */
[----:B------:R-:W-:Y:S01]  /*1f7e0*/  IMAD.MOV.U32 R225, RZ, RZ, 0x1f ;  /* 0x0000001fffe17424 */ /* 0x000fe200078e00ff */
[----:B------:R-:W-:Y:S02]  /*1f7f0*/  MOV R3, 0x1f810 ;  /* 0x0001f81000037802 */ /* 0x000fe40000000f00 */
[----:B-1----:R-:W-:Y:S05]  /*1f800*/  CALL.REL.NOINC `($__internal_35_$__cuda_sm70_shflsync_idx_p) ;  /* 0x0000015000007944 */ /* 0x002fea0003c00000 */
[----:B------:R-:W-:Y:S01]  /*1f810*/  IMAD.MOV.U32 R8, RZ, RZ, R226 ;  /* 0x000000ffff087224 */ /* 0x000fe200078e00e2 */
[----:B------:R-:W-:Y:S01]  /*1f820*/  MOV R2, R0 ;  /* 0x0000000000027202 */ /* 0x000fe20000000f00 */
[----:B------:R-:W-:Y:S01]  /*1f830*/  IMAD.MOV.U32 R223, RZ, RZ, R7 ;  /* 0x000000ffffdf7224 */ /* 0x000fe200078e0007 */
[----:B------:R-:W-:-:S02]  /*1f840*/  MOV R225, 0x1f ;  /* 0x0000001f00e17802 */ /* 0x000fc40000000f00 */
[----:B------:R-:W-:Y:S02]  /*1f850*/  MOV R3, 0x1f870 ;  /* 0x0001f87000037802 */ /* 0x000fe40000000f00 */
[----:B------:R-:W-:Y:S05]  /*1f860*/  CALL.REL.NOINC `($__internal_35_$__cuda_sm70_shflsync_idx_p) ;  /* 0x000000f000007944 */ /* 0x000fea0003c00000 */
[----:B------:R-:W-:Y:S01]  /*1f870*/  MOV R7, R226 ;  /* 0x000000e200077202 */ /* 0x000fe20000000f00 */
[----:B------:R-:W-:Y:S05]  /*1f880*/  BRA `(.L_x_2802) ;  /* 0xffffa1d000007947 */ /* 0x000fea000383ffff */
.L_x_2707:
[----:B------:R-:W-:Y:S01]  /*1f890*/  IMAD.MOV.U32 R223, RZ, RZ, R4 ;  /* 0x000000ffffdf7224 */ /* 0x000fe200078e0004 */
[----:B--2---:R-:W-:Y:S01]  /*1f8a0*/  MOV R2, R0 ;  /* 0x0000000000027202 */ /* 0x004fe20000000f00 */
[----:B------:R-:W-:Y:S01]  /*1f8b0*/  IMAD.MOV.U32 R225, RZ, RZ, 0x1f ;  /* 0x0000001fffe17424 */ /* 0x000fe200078e00ff */
[----:B------:R-:W-:Y:S02]  /*1f8c0*/  MOV R3, 0x1f8e0 ;  /* 0x0001f8e000037802 */ /* 0x000fe40000000f00 */
[----:B-1--4-:R-:W-:Y:S05]  /*1f8d0*/  CALL.REL.NOINC `($__internal_35_$__cuda_sm70_shflsync_idx_p) ;  /* 0x0000008000007944 */ /* 0x012fea0003c00000 */
[----:B------:R-:W-:Y:S01]  /*1f8e0*/  MOV R11, R226 ;  /* 0x000000e2000b7202 */ /* 0x000fe20000000f00 */
[----:B------:R-:W-:Y:S05]  /*1f8f0*/  BRA `(.L_x_2706) ;  /* 0xffffa1c000007947 */ /* 0x000fea000383ffff */
        .weak           $__internal_34_$__cuda_sm70_shflsync_bfly_p
        .type           $__internal_34_$__cuda_sm70_shflsync_bfly_p,@function
        .size           $__internal_34_$__cuda_sm70_shflsync_bfly_p,($__internal_35_$__cuda_sm70_shflsync_idx_p - $__internal_34_$__cuda_sm70_shflsync_bfly_p)
$__internal_34_$__cuda_sm70_shflsync_bfly_p:
[----:B------:R-:W-:Y:S02]  /*1f900*/  MOV R225, 0x1f ;  /* 0x0000001f00e17802 */ /* 0x000fe40000000f00 */
[----:B------:R-:W-:-:S04]  /*1f910*/  MOV R226, 0xffffffff ;  /* 0xffffffff00e27802 */ /* 0x000fc80000000f00 */
[----:B------:R-:W-:Y:S04]  /*1f920*/  WARPSYNC R226 ;  /* 0x000000e200007348 */ /* 0x000fe80003800000 */
[----:B------:R1:W2:Y:S02]  /*1f930*/  SHFL.BFLY PT, R225, R92, R3, R225 ;  /* 0x0c0000035ce17389 */ /* 0x0002a400000e00e1 */
[----:B-1----:R-:W-:-:S04]  /*1f940*/  MOV R3, 0x0 ;  /* 0x0000000000037802 */ /* 0x002fc80000000f00 */
[----:B--2---:R-:W-:Y:S05]  /*1f950*/  RET.REL.NODEC R2 `(_ZN7cutlass13device_kernelIN5flash19enable_sm80_to_sm89INS1_16FlashAttnFwdSm80INS1_25CollectiveMainloopFwdSm80ILi4ELi1ELb0EN4cute5tupleIJNS5_1CILi128EEENS7_ILi80EEENS7_ILi64EEEEEELi64ENS_6half_tEfNS_4arch4Sm80ELb0ELb1ELb0ELb1ELb1ELb0ELb1ELb1EEENS1_21CollectiveEpilogueFwdINS6_IJS8_SA_S9_EEENS6_IJNS7_ILi1EEESI_SI_EEESC_SE_Li128ELb1ELb1ELb1ELb0EEENS1_36VarlenDynamicPersistentTileSchedulerILi128ELi80ELi128ELi128ELb1ELb1ELb0ELb1ELb0ELb1EEEEEEEEEvNT_6ParamsE) ;  /* 0xfffe06a002007950 */ /* 0x004fea0003c3ffff */
        .weak           $__internal_35_$__cuda_sm70_shflsync_idx_p
        .type           $__internal_35_$__cuda_sm70_shflsync_idx_p,@function
        .size           $__internal_35_$__cuda_sm70_shflsync_idx_p,($__internal_36_$__cuda_sm70_shflsync_up_p - $__internal_35_$__cuda_sm70_shflsync_idx_p)
$__internal_35_$__cuda_sm70_shflsync_idx_p:
[----:B------:R-:W-:-:S04]  /*1f960*/  MOV R226, 0xffffffff ;  /* 0xffffffff00e27802 */ /* 0x000fc80000000f00 */
[----:B------:R-:W-:Y:S04]  /*1f970*/  WARPSYNC R226 ;  /* 0x000000e200007348 */ /* 0x000fe80003800000 */
[----:B------:R1:W2:Y:S02]  /*1f980*/  SHFL.IDX PT, R226, R223, R2, R225 ;  /* 0x00000002dfe27389 */ /* 0x0002a400000e00e1 */
[----:B-1----:R-:W-:Y:S02]  /*1f990*/  MOV R2, R3 ;  /* 0x0000000300027202 */ /* 0x002fe40000000f00 */
[----:B------:R-:W-:-:S04]  /*1f9a0*/  MOV R3, 0x0 ;  /* 0x0000000000037802 */ /* 0x000fc80000000f00 */
[----:B--2---:R-:W-:Y:S05]  /*1f9b0*/  RET.REL.NODEC R2 `(_ZN7cutlass13device_kernelIN5flash19enable_sm80_to_sm89INS1_16FlashAttnFwdSm80INS1_25CollectiveMainloopFwdSm80ILi4ELi1ELb0EN4cute5tupleIJNS5_1CILi128EEENS7_ILi80EEENS7_ILi64EEEEEELi64ENS_6half_tEfNS_4arch4Sm80ELb0ELb1ELb0ELb1ELb1ELb0ELb1ELb1EEENS1_21CollectiveEpilogueFwdINS6_IJS8_SA_S9_EEENS6_IJNS7_ILi1EEESI_SI_EEESC_SE_Li128ELb1ELb1ELb1ELb0EEENS1_36VarlenDynamicPersistentTileSchedulerILi128ELi80ELi128ELi128ELb1ELb1ELb0ELb1ELb0ELb1EEEEEEEEEvNT_6ParamsE) ;  /* 0xfffe064002007950 */ /* 0x004fea0003c3ffff */
        .weak           $__internal_36_$__cuda_sm70_shflsync_up_p
        .type           $__internal_36_$__cuda_sm70_shflsync_up_p,@function
        .size           $__internal_36_$__cuda_sm70_shflsync_up_p,($__internal_37_$__cuda_sm70_votesync_ballot - $__internal_36_$__cuda_sm70_shflsync_up_p)
$__internal_36_$__cuda_sm70_shflsync_up_p:
[----:B------:R-:W-:Y:S02]  /*1f9c0*/  IMAD.MOV.U32 R4, RZ, RZ, RZ ;  /* 0x000000ffff047224 */ /* 0x000fe400078e00ff */
[----:B------:R-:W-:-:S04]  /*1f9d0*/  IMAD.MOV.U32 R10, RZ, RZ, -0x1 ;  /* 0xffffffffff0a7424 */ /* 0x000fc800078e00ff */
[----:B------:R-:W-:Y:S04]  /*1f9e0*/  WARPSYNC R10 ;  /* 0x0000000a00007348 */ /* 0x000fe80003800000 */
[----:B------:R1:W2:Y:S02]  /*1f9f0*/  SHFL.UP PT, R4, R0, R2, R4 ;  /* 0x0400000200047389 */ /* 0x0002a400000e0004 */
[----:B-1----:R-:W-:Y:S02]  /*1fa00*/  MOV R2, R3 ;  /* 0x0000000300027202 */ /* 0x002fe40000000f00 */
[----:B------:R-:W-:-:S04]  /*1fa10*/  MOV R3, 0x0 ;  /* 0x0000000000037802 */ /* 0x000fc80000000f00 */
[----:B--2---:R-:W-:Y:S05]  /*1fa20*/  RET.REL.NODEC R2 `(_ZN7cutlass13device_kernelIN5flash19enable_sm80_to_sm89INS1_16FlashAttnFwdSm80INS1_25CollectiveMainloopFwdSm80ILi4ELi1ELb0EN4cute5tupleIJNS5_1CILi128EEENS7_ILi80EEENS7_ILi64EEEEEELi64ENS_6half_tEfNS_4arch4Sm80ELb0ELb1ELb0ELb1ELb1ELb0ELb1ELb1EEENS1_21CollectiveEpilogueFwdINS6_IJS8_SA_S9_EEENS6_IJNS7_ILi1EEESI_SI_EEESC_SE_Li128ELb1ELb1ELb1ELb0EEENS1_36VarlenDynamicPersistentTileSchedulerILi128ELi80ELi128ELi128ELb1ELb1ELb0ELb1ELb0ELb1EEEEEEEEEvNT_6ParamsE) ;  /* 0xfffe05d002007950 */ /* 0x004fea0003c3ffff */
        .weak           $__internal_37_$__cuda_sm70_votesync_ballot
        .type           $__internal_37_$__cuda_sm70_votesync_ballot,@function
        .size           $__internal_37_$__cuda_sm70_votesync_ballot,(.L_x_3865 - $__internal_37_$__cuda_sm70_votesync_ballot)
$__internal_37_$__cuda_sm70_votesync_ballot:
[----:B------:R-:W-:Y:S01]  /*1fa30*/  ISETP.NE.U32.AND P0, PT, R0, 0x1, PT ;  /* 0x000000010000780c */ /* 0x000fe20003f05070 */
[----:B------:R-:W-:-:S04]  /*1fa40*/  IMAD.MOV.U32 R3, RZ, RZ, -0x1 ;  /* 0xffffffffff037424 */ /* 0x000fc800078e00ff */
[----:B------:R-:W-:Y:S08]  /*1fa50*/  WARPSYNC R3 ;  /* 0x0000000300007348 */ /* 0x000ff00003800000 */
[----:B------:R-:W-:-:S04]  /*1fa60*/  VOTE.ANY R0, PT, !P0 ;  /* 0x0000000000007806 */ /* 0x000fc800040e0100 */
[----:B------:R-:W-:Y:S01]  /*1fa70*/  LOP3.LUT R0, R0, R3, RZ, 0xc0, !PT ;  /* 0x0000000300007212 */ /* 0x000fe200078ec0ff */
[----:B------:R-:W-:-:S04]  /*1fa80*/  IMAD.MOV.U32 R3, RZ, RZ, 0x0 ;  /* 0x00000000ff037424 */ /* 0x000fc800078e00ff */
[----:B------:R-:W-:Y:S05]  /*1fa90*/  RET.REL.NODEC R2 `(_ZN7cutlass13device_kernelIN5flash19enable_sm80_to_sm89INS1_16FlashAttnFwdSm80INS1_25CollectiveMainloopFwdSm80ILi4ELi1ELb0EN4cute5tupleIJNS5_1CILi128EEENS7_ILi80EEENS7_ILi64EEEEEELi64ENS_6half_tEfNS_4arch4Sm80ELb0ELb1ELb0ELb1ELb1ELb0ELb1ELb1EEENS1_21CollectiveEpilogueFwdINS6_IJS8_SA_S9_EEENS6_IJNS7_ILi1EEESI_SI_EEESC_SE_Li128ELb1ELb1ELb1ELb0EEENS1_36VarlenDynamicPersistentTileSchedulerILi128ELi80ELi128ELi128ELb1ELb1ELb0ELb1ELb0ELb1EEEEEEEEEvNT_6ParamsE) ;  /* 0xfffe056002007950 */ /* 0x000fea0003c3ffff */
.L_x_2803:
        /* <DEDUP_REMOVED lines=14> */
.L_x_3865:


//--------------------- .text._ZN7cutlass13device_kernelIN5flash19enable_sm80_to_sm89INS1_16FlashAttnFwdSm80INS1_25CollectiveMainloopFwdSm80ILi4ELi1ELb0EN4cute5tupleIJNS5_1CILi128EEENS7_ILi80EEENS7_ILi64EEEEEELi64ENS_6half_tEfNS_4arch4Sm80ELb0ELb1ELb0ELb1ELb1ELb1ELb1ELb1EEENS1_21CollectiveEpilogueFwdINS6_IJS8_SA_S9_EEENS6_IJNS7_ILi1EEESI_SI_EEESC_SE_Li128ELb1ELb1ELb1ELb0EEENS1_36VarlenDynamicPersistentTileSchedulerILi128ELi80ELi128ELi128ELb1ELb1ELb0ELb1ELb0ELb1EEEEEEEEEvNT_6ParamsE --------------------------
	.section	.text._ZN7cutlass13device_kernelIN5flash19enable_sm80_to_sm89INS1_16FlashAttnFwdSm80INS1_25CollectiveMainloopFwdSm80ILi4ELi1ELb0EN4cute5tupleIJNS5_1CILi128EEENS7_ILi80EEENS7_ILi64EEEEEELi64ENS_6half_tEfNS_4arch4Sm80ELb0ELb1ELb0ELb1ELb1ELb1ELb1ELb1EEENS1_21CollectiveEpilogueFwdINS6_IJS8_SA_S9_EEENS6_IJNS7_ILi1EEESI_SI_EEESC_SE_Li128ELb1ELb1ELb1ELb0EEENS1_36VarlenDynamicPersistentTileSchedulerILi128ELi80ELi128ELi128ELb1ELb1ELb0ELb1ELb0ELb1EEEEEEEEEvNT_6ParamsE,"ax",@progbits
	.sectioninfo	@"SHI_REGISTERS=255"
	.align	128
.text._ZN7cutlass13device_kernelIN5flash19enable_sm80_to_sm89INS1_16FlashAttnFwdSm80INS1_25CollectiveMainloopFwdSm80ILi4ELi1ELb0EN4cute5tupleIJNS5_1CILi128EEENS7_ILi80EEENS7_ILi64EEEEEELi64ENS_6half_tEfNS_4arch4Sm80ELb0ELb1ELb0ELb1ELb1ELb1ELb1ELb1EEENS1_21CollectiveEpilogueFwdINS6_IJS8_SA_S9_EEENS6_IJNS7_ILi1EEESI_SI_EEESC_SE_Li128ELb1ELb1ELb1ELb0EEENS1_36VarlenDynamicPersistentTileSchedulerILi128ELi80ELi128ELi128ELb1ELb1ELb0ELb1ELb0ELb1EEEEEEEEEvNT_6ParamsE:
        .type           _ZN7cutlass13device_kernelIN5flash19enable_sm80_to_sm89INS1_16FlashAttnFwdSm80INS1_25CollectiveMainloopFwdSm80ILi4ELi1ELb0EN4cute5tupleIJNS5_1CILi128EEENS7_ILi80EEENS7_ILi64EEEEEELi64ENS_6half_tEfNS_4arch4Sm80ELb0ELb1ELb0ELb1ELb1ELb1ELb1ELb1EEENS1_21CollectiveEpilogueFwdINS6_IJS8_SA_S9_EEENS6_IJNS7_ILi1EEESI_SI_EEESC_SE_Li128ELb1ELb1ELb1ELb0EEENS1_36VarlenDynamicPersistentTileSchedulerILi128ELi80ELi128ELi128ELb1ELb1ELb0ELb1ELb0ELb1EEEEEEEEEvNT_6ParamsE,@function
        .size           _ZN7cutlass13device_kernelIN5flash19enable_sm80_to_sm89INS1_16FlashAttnFwdSm80INS1_25CollectiveMainloopFwdSm80ILi4ELi1ELb0EN4cute5tupleIJNS5_1CILi128EEENS7_ILi80EEENS7_ILi64EEEEEELi64ENS_6half_tEfNS_4arch4Sm80ELb0ELb1ELb0ELb1ELb1ELb1ELb1ELb1EEENS1_21CollectiveEpilogueFwdINS6_IJS8_SA_S9_EEENS6_IJNS7_ILi1EEESI_SI_EEESC_SE_Li128ELb1ELb1ELb1ELb0EEENS1_36VarlenDynamicPersistentTileSchedulerILi128ELi80ELi128ELi128ELb1ELb1ELb0ELb1ELb0ELb1EEEEEEEEEvNT_6ParamsE,(.L_x_3870 - _ZN7cutlass13device_kernelIN5flash19enable_sm80_to_sm89INS1_16FlashAttnFwdSm80INS1_25CollectiveMainloopFwdSm80ILi4ELi1ELb0EN4cute5tupleIJNS5_1CILi128EEENS7_ILi80EEENS7_ILi64EEEEEELi64ENS_6half_tEfNS_4arch4Sm80ELb0ELb1ELb0ELb1ELb1ELb1ELb1ELb1EEENS1_21CollectiveEpilogueFwdINS6_IJS8_SA_S9_EEENS6_IJNS7_ILi1EEESI_SI_EEESC_SE_Li128ELb1ELb1ELb1ELb0EEENS1_36VarlenDynamicPersistentTileSchedulerILi128ELi80ELi128ELi128ELb1ELb1ELb0ELb1ELb0ELb1EEEEEEEEEvNT_6ParamsE)
        .other          _ZN7cutlass13device_kernelIN5flash19enable_sm80_to_sm89INS1_16FlashAttnFwdSm80INS1_25CollectiveMainloopFwdSm80ILi4ELi1ELb0EN4cute5tupleIJNS5_1CILi128EEENS7_ILi80EEENS7_ILi64EEEEEELi64ENS_6half_tEfNS_4arch4Sm80ELb0ELb1ELb0ELb1ELb1ELb1ELb1ELb1EEENS1_21CollectiveEpilogueFwdINS6_IJS8_SA_S9_EEENS6_IJNS7_ILi1EEESI_SI_EEESC_SE_Li128ELb1ELb1ELb1ELb0EEENS1_36VarlenDynamicPersistentTileSchedulerILi128ELi80ELi128ELi128ELb1ELb1ELb0ELb1ELb0ELb1EEEEEEEEEvNT_6ParamsE,@"STO_CUDA_ENTRY STV_DEFAULT"
_ZN7cutlass13device_kernelIN5flash19enable_sm80_to_sm89INS1_16FlashAttnFwdSm80INS1_25CollectiveMainloopFwdSm80ILi4ELi1ELb0EN4cute5tupleIJNS5_1CILi128EEENS7_ILi80EEENS7_ILi64EEEEEELi64ENS_6half_tEfNS_4arch4Sm80ELb0ELb1ELb0ELb1ELb1ELb1ELb1ELb1EEENS1_21CollectiveEpilogueFwdINS6_IJS8_SA_S9_EEENS6_IJNS7_ILi1EEESI_SI_EEESC_SE_Li128ELb1ELb1ELb1ELb0EEENS1_36VarlenDynamicPersistentTileSchedulerILi128ELi80ELi128ELi128ELb1ELb1ELb0ELb1ELb0ELb1EEEEEEEEEvNT_6ParamsE:
        /* <DEDUP_REMOVED lines=54> */
.L_x_2809:
        /* <DEDUP_REMOVED lines=16> */
.L_x_3118:
        /* <DEDUP_REMOVED lines=16> */
.L_x_3119:
[----:B--2---:R-:W-:-:S05]  /*0560*/  IMAD R0, R0, c[0x0][0x538], RZ ;  /* 0x00014e0000007a24 */ /* 0x004fca00078e02ff */
[----:B------:R-:W-:-:S04]  /*0570*/  IADD3 R7, R0, R7, RZ ;  /* 0x0000000700077210 */ /* 0x000fc80007ffe0ff */
[----:B------:R-:W-:-:S13]  /*0580*/  ISETP.GT.AND P0, PT, R7, UR4, PT ;  /* 0x0000000407007c0c */ /* 0x000fda000bf04270 */
[----:B-1----:R-:W-:Y:S05]  /*0590*/  @!P0 BRA `(.L_x_2809) ;  /* 0xfffffdc000008947 */ /* 0x002fea000383ffff */
.L_x_2805:
[----:B------:R-:W-:-:S05]  /*05a0*/  IADD3 R10, -R0, R7, RZ ;  /* 0x00000007000a7210 */ /* 0x000fca0007ffe1ff */
[----:B------:R-:W-:-:S05]  /*05b0*/  IMAD R0, R4, c[0x0][0x538], R10 ;  /* 0x00014e0004007a24 */ /* 0x000fca00078e020a */
[----:B------:R-:W-:Y:S01]  /*05c0*/  ISETP.GT.AND P0, PT, R0, UR4, PT ;  /* 0x0000000400007c0c */ /* 0x000fe2000bf04270 */
[----:B------:R-:W-:-:S12]  /*05d0*/  BRA.DIV ~URZ, `(.L_x_2810) ;  /* 0x00025d227f007947 */ /* 0x000fd8000b800000 */
[----:B------:R-:W-:-:S04]  /*05e0*/  VOTE.ANY R7, PT, !P0 ;  /* 0x0000000000077806 */ /* 0x000fc800040e0100 */
.L_x_3120:
[----:B------:R-:W1:Y:S02]  /*05f0*/  POPC R0, R7 ;  /* 0x0000000700007309 */ /* 0x000e640000000000 */
[----:B-1----:R-:W-:-:S05]  /*0600*/  IADD3 R2, R0, R6, RZ ;  /* 0x0000000600027210 */ /* 0x002fca0007ffe0ff */
[----:B------:R1:W-:Y:S01]  /*0610*/  STL [R1+0x5c], R2 ;  /* 0x00005c0201007387 */ /* 0x0003e20000100800 */
[----:B------:R-:W-:Y:S05]  /*0620*/  BRA.DIV ~URZ, `(.L_x_2811) ;  /* 0x00025d227f007947 */ /* 0x000fea000b800000 */
[----:B------:R2:W3:Y:S01]  /*0630*/  SHFL.IDX PT, R12, R9, R0, 0x1f ;  /* 0x00001f00090c7589 */ /* 0x0004e200000e0000 */
[----:B------:R-:W-:-:S03]  /*0640*/  MOV R5, RZ ;  /* 0x000000ff00057202 */ /* 0x000fc60000000f00 */
[----:B------:R2:W4:Y:S04]  /*0650*/  SHFL.IDX PT, R9, R8, R0, 0x1f ;  /* 0x00001f0008097589 */ /* 0x00052800000e0000 */
.L_x_3121:
[----:B------:R-:W-:Y:S01]  /*0660*/  ISETP.NE.AND P0, PT, R7, RZ, PT ;  /* 0x000000ff0700720c */ /* 0x000fe20003f05270 */
[----:B------:R-:W-:-:S12]  /*0670*/  BSSY B0, `(.L_x_2812) ;  /* 0x0000005000007945 */ /* 0x000fd80003800000 */
[----:B------:R-:W-:Y:S05]  /*0680*/  @!P0 BRA `(.L_x_2813) ;  /* 0x0000003000008947 */ /* 0x000fea0003800000 */
[----:B--2---:R-:W-:Y:S01]  /*0690*/  IADD3 R0, R0, -0x1, RZ ;  /* 0xffffffff00007810 */ /* 0x004fe20007ffe0ff */
[----:B------:R-:W-:Y:S05]  /*06a0*/  BRA.DIV ~URZ, `(.L_x_2814) ;  /* 0x00025d827f007947 */ /* 0x000fea000b800000 */
[----:B------:R2:W1:Y:S02]  /*06b0*/  SHFL.IDX PT, R5, R4, R0, 0x1f ;  /* 0x00001f0004057589 */ /* 0x00046400000e0000 */
.L_x_2813:
[----:B------:R-:W-:Y:S05]  /*06c0*/  BSYNC B0 ;  /* 0x0000000000007941 */ /* 0x000fea0003800000 */
.L_x_2812:
        /* <DEDUP_REMOVED lines=69> */
.L_x_2816:
        /* <DEDUP_REMOVED lines=70> */
.L_x_2817:
[----:B------:R-:W-:Y:S05]  /*0f80*/  BSYNC B0 ;  /* 0x0000000000007941 */ /* 0x000fea0003800000 */
.L_x_2815:
[----:B------:R-:W-:-:S04]  /*0f90*/  LOP3.LUT R0, RZ, R0, RZ, 0x33, !PT ;  /* 0x00000000ff007212 */ /* 0x000fc800078e33ff */
[----:B------:R-:W-:-:S05]  /*0fa0*/  IADD3 R0, R0, R12, RZ ;  /* 0x0000000c00007210 */ /* 0x000fca0007ffe0ff */
[----:B------:R2:W-:Y:S01]  /*0fb0*/  STL [R1+0x54], R0 ;  /* 0x0000540001007387 */ /* 0x0005e20000100800 */
[----:B------:R-:W-:Y:S05]  /*0fc0*/  BRA `(.L_x_2818) ;  /* 0x0000006000007947 */ /* 0x000fea0003800000 */
.L_x_2806:
[----:B------:R-:W-:Y:S01]  /*0fd0*/  MOV R0, UR4 ;  /* 0x0000000400007c02 */ /* 0x000fe20008000f00 */
[----:B------:R-:W-:Y:S04]  /*0fe0*/  STL [R1+0x54], RZ ;  /* 0x000054ff01007387 */ /* 0x000fe80000100800 */
[----:B------:R-:W-:Y:S04]  /*0ff0*/  STL [R1+0x58], RZ ;  /* 0x000058ff01007387 */ /* 0x000fe80000100800 */
[----:B------:R1:W-:Y:S02]  /*1000*/  STL [R1+0x50], R0 ;  /* 0x0000500001007387 */ /* 0x0003e40000100800 */
[----:B-1----:R-:W-:-:S05]  /*1010*/  MOV R0, c[0x0][0x53c] ;  /* 0x00014f0000007a02 */ /* 0x002fca0000000f00 */
[----:B------:R1:W-:Y:S02]  /*1020*/  STL [R1+0x5c], R0 ;  /* 0x00005c0001007387 */ /* 0x0003e40000100800 */
.L_x_2818:
        /* <DEDUP_REMOVED lines=8> */
.L_x_2804:
        /* <DEDUP_REMOVED lines=92> */
[----:B------:R-:W-:Y:S01]  /*1670*/  IADD3 R25, R130, 0x20, RZ ;  /* 0x0000002082197810 */ /* 0x000fe20007ffe0ff */
        /* <DEDUP_REMOVED lines=23> */
[----:B------:R-:W-:Y:S02]  /*17f0*/  LEA.HI R3, R9, R24, RZ, 0x3 ;  /* 0x0000001809037211 */ /* 0x000fe400078f18ff */
[----:B------:R-:W-:-:S02]  /*1800*/  IADD3 R228, R88, 0x20, RZ ;  /* 0x0000002058e47810 */ /* 0x000fc40007ffe0ff */
[----:B------:R-:W-:Y:S01]  /*1810*/  LOP3.LUT R9, R10, 0x7ffffffc, RZ, 0xc0, !PT ;  /* 0x7ffffffc0a097812 */ /* 0x000fe200078ec0ff */
[----:B------:R-:W-:Y:S01]  /*1820*/  IMAD.SHL.U32 R3, R3, 0x40, RZ ;  /* 0x0000004003037824 */ /* 0x000fe200078e00ff */
[--C-:B------:R-:W-:Y:S01]  /*1830*/  LOP3.LUT R12, R11, 0x38, R88.reuse, 0xf8, !PT ;  /* 0x000000380b0c7812 */ /* 0x100fe200078ef858 */
[----:B-1----:R-:W-:Y:S01]  /*1840*/  IMAD.SHL.U32 R0, R24, 0x40, RZ ;  /* 0x0000004018007824 */ /* 0x002fe200078e00ff */
[----:B------:R-:W-:Y:S01]  /*1850*/  SHF.R.S32.HI R24, RZ, 0x1f, R95 ;  /* 0x0000001fff187819 */ /* 0x000fe2000001145f */
[----:B------:R-:W-:Y:S01]  /*1860*/  IMAD.IADD R9, R19, 0x1, -R9 ;  /* 0x0000000113097824 */ /* 0x000fe200078e0a09 */
[----:B------:R-:W-:Y:S02]  /*1870*/  SHF.R.U32.HI R13, RZ, 0x3, R11 ;  /* 0x00000003ff0d7819 */ /* 0x000fe4000001160b */
[----:B------:R-:W-:Y:S01]  /*1880*/  LOP3.LUT R8, R0, 0x1c0, RZ, 0xc0, !PT ;  /* 0x000001c000087812 */ /* 0x000fe200078ec0ff */
[----:B------:R1:W-:Y:S01]  /*1890*/  STL [R1+0x90], R24 ;  /* 0x0000901801007387 */ /* 0x0003e20000100800 */
[----:B------:R-:W-:Y:S01]  /*18a0*/  LOP3.LUT R11, R23, 0x38, R88, 0xf8, !PT ;  /* 0x00000038170b7812 */ /* 0x000fe200078ef858 */
[----:B------:R-:W-:Y:S01]  /*18b0*/  IMAD.SHL.U32 R19, R9, 0x2, RZ ;  /* 0x0000000209137824 */ /* 0x000fe200078e00ff */
[----:B------:R-:W-:Y:S01]  /*18c0*/  SHF.R.U32.HI R25, RZ, 0x3, R23 ;  /* 0x00000003ff197819 */ /* 0x000fe20000011617 */
[----:B------:R-:W-:Y:S01]  /*18d0*/  IMAD.IADD R9, R26, 0x1, R14 ;  /* 0x000000011a097824 */ /* 0x000fe200078e020e */
[----:B------:R-:W-:-:S02]  /*18e0*/  LOP3.LUT R10, R8, 0x38, R88, 0xf8, !PT ;  /* 0x00000038080a7812 */ /* 0x000fc400078ef858 */
[----:B------:R-:W-:Y:S02]  /*18f0*/  SHF.R.U32.HI R23, RZ, 0x3, R8 ;  /* 0x00000003ff177819 */ /* 0x000fe40000011608 */
[----:B------:R-:W-:Y:S02]  /*1900*/  SHF.R.S32.HI R8, RZ, 0x1f, R228 ;  /* 0x0000001fff087819 */ /* 0x000fe400000114e4 */
[----:B------:R-:W-:Y:S02]  /*1910*/  LOP3.LUT R7, R7, 0xfffffe00, RZ, 0xc0, !PT ;  /* 0xfffffe0007077812 */ /* 0x000fe400078ec0ff */
[----:B------:R-:W-:Y:S01]  /*1920*/  LOP3.LUT R3, R3, 0xfffffe00, RZ, 0xc0, !PT ;  /* 0xfffffe0003037812 */ /* 0x000fe200078ec0ff */
[----:B------:R2:W-:Y:S01]  /*1930*/  STL [R1+0x10], R8 ;  /* 0x0000100801007387 */ /* 0x0005e20000100800 */
[----:B------:R-:W-:Y:S02]  /*1940*/  LOP3.LUT R13, R7, R12, R13, 0xf6, !PT ;  /* 0x0000000c070d7212 */ /* 0x000fe400078ef60d */
[----:B------:R-:W-:Y:S01]  /*1950*/  LEA R192, R2, 0x2900, 0x1 ;  /* 0x0000290002c07811 */ /* 0x000fe200078e08ff */
[----:B------:R3:W-:Y:S01]  /*1960*/  STL [R1+0x6c], R7 ;  /* 0x00006c0701007387 */ /* 0x0007e20000100800 */
[----:B------:R-:W-:-:S02]  /*1970*/  LEA R14, R13, 0x5100, 0x1 ;  /* 0x000051000d0e7811 */ /* 0x000fc400078e08ff */
[C---:B------:R-:W-:Y:S02]  /*1980*/  SEL R2, R17.reuse, 0xffffffe0, !P5 ;  /* 0xffffffe011027807 */ /* 0x040fe40006800000 */
[----:B------:R-:W-:Y:S02]  /*1990*/  SEL R0, R16, 0xffffffc0, !P2 ;  /* 0xffffffc010007807 */ /* 0x000fe40005000000 */
[----:B-1----:R-:W-:Y:S02]  /*19a0*/  LOP3.LUT R24, R6, 0xfffffe00, RZ, 0xc0, !PT ;  /* 0xfffffe0006187812 */ /* 0x002fe400078ec0ff */
[----:B------:R-:W-:Y:S01]  /*19b0*/  SEL R6, R17, 0xffffffe0, !P0 ;  /* 0xffffffe011067807 */ /* 0x000fe20004000000 */
[----:B------:R-:W-:Y:S01]  /*19c0*/  IMAD.IADD R198, R192, 0x1, R0 ;  /* 0x00000001c0c67824 */ /* 0x000fe200078e0200 */
[----:B------:R-:W-:Y:S01]  /*19d0*/  LOP3.LUT R12, R24, R11, R25, 0xf6, !PT ;  /* 0x0000000b180c7212 */ /* 0x000fe200078ef619 */
[----:B------:R-:W-:Y:S01]  /*19e0*/  STL [R1+0x68], R24 ;  /* 0x0000681801007387 */ /* 0x000fe20000100800 */
[----:B------:R-:W-:-:S02]  /*19f0*/  LOP3.LUT R11, R3, R10, R23, 0xf6, !PT ;  /* 0x0000000a030b7212 */ /* 0x000fc400078ef617 */
[----:B------:R-:W-:Y:S01]  /*1a00*/  LEA R13, R12, 0x5100, 0x1 ;  /* 0x000051000c0d7811 */ /* 0x000fe200078e08ff */
[----:B------:R1:W-:Y:S01]  /*1a10*/  STL [R1+0xec], R3 ;  /* 0x0000ec0301007387 */ /* 0x0003e20000100800 */
[----:B------:R-:W-:Y:S02]  /*1a20*/  LOP3.LUT R10, R22, 0x38, R88, 0xf8, !PT ;  /* 0x00000038160a7812 */ /* 0x000fe400078ef858 */
[----:B------:R-:W-:Y:S01]  /*1a30*/  LEA R12, R11, 0x5100, 0x1 ;  /* 0x000051000b0c7811 */ /* 0x000fe200078e08ff */
[----:B------:R4:W-:Y:S01]  /*1a40*/  STL [R1+0x4c], R9 ;  /* 0x00004c0901007387 */ /* 0x0009e20000100800 */
[----:B------:R-:W-:Y:S02]  /*1a50*/  SHF.R.S32.HI R11, RZ, 0x1f, R19 ;  /* 0x0000001fff0b7819 */ /* 0x000fe40000011413 */
[----:B--2---:R-:W-:Y:S01]  /*1a60*/  SEL R8, R16, 0xffffffc0, !P6 ;  /* 0xffffffc010087807 */ /* 0x004fe20007000000 */
[----:B------:R-:W-:Y:S01]  /*1a70*/  STL [R1+0x4], R19 ;  /* 0x0000041301007387 */ /* 0x000fe20000100800 */
[----:B---3--:R-:W-:-:S02]  /*1a80*/  SEL R7, R18, 0x10, !P1 ;  /* 0x0000001012077807 */ /* 0x008fc40004800000 */
[C---:B------:R-:W-:Y:S01]  /*1a90*/  IADD3 R18, R19.reuse, 0x8, RZ ;  /* 0x0000000813127810 */ /* 0x040fe20007ffe0ff */
[----:B------:R2:W-:Y:S01]  /*1aa0*/  STL [R1+0xe4], R14 ;  /* 0x0000e40e01007387 */ /* 0x0005e20000100800 */
[----:B------:R-:W-:Y:S02]  /*1ab0*/  IADD3 R17, R19, 0x10, RZ ;  /* 0x0000001013117810 */ /* 0x000fe40007ffe0ff */
[----:B------:R-:W-:Y:S01]  /*1ac0*/  LOP3.LUT R10, R20, R10, R21, 0xf6, !PT ;  /* 0x0000000a140a7212 */ /* 0x000fe200078ef615 */
[----:B------:R3:W-:Y:S01]  /*1ad0*/  STL [R1+0xe0], R13 ;  /* 0x0000e00d01007387 */ /* 0x0007e20000100800 */
[----:B------:R-:W-:Y:S02]  /*1ae0*/  IADD3 R203, R192, 0x20, RZ ;  /* 0x00000020c0cb7810 */ /* 0x000fe40007ffe0ff */
[----:B------:R-:W-:Y:S01]  /*1af0*/  LEA R10, R10, 0x5100, 0x1 ;  /* 0x000051000a0a7811 */ /* 0x000fe200078e08ff */
[----:B------:R5:W-:Y:S01]  /*1b00*/  STL [R1+0xdc], R12 ;  /* 0x0000dc0c01007387 */ /* 0x000be20000100800 */
[----:B------:R-:W-:-:S02]  /*1b10*/  @P3 IADD3 R203, R192, -0x20, RZ ;  /* 0xffffffe0c0cb3810 */ /* 0x000fc40007ffe0ff */
[----:B------:R-:W-:Y:S01]  /*1b20*/  LEA R199, R4, 0x5100, 0x1 ;  /* 0x0000510004c77811 */ /* 0x000fe200078e08ff */
[----:B------:R5:W-:Y:S01]  /*1b30*/  STL [R1+0xcc], R11 ;  /* 0x0000cc0b01007387 */ /* 0x000be20000100800 */
[----:B-1----:R-:W-:Y:S01]  /*1b40*/  LOP3.LUT R3, R22, 0x18, R88, 0xf8, !PT ;  /* 0x0000001816037812 */ /* 0x002fe200078ef858 */
[----:B------:R-:W-:Y:S01]  /*1b50*/  IMAD.IADD R195, R0, 0x1, R203 ;  /* 0x0000000100c37824 */ /* 0x000fe200078e02cb */
[----:B------:R-:W-:Y:S01]  /*1b60*/  LEA R193, R5, 0x100, 0x1 ;  /* 0x0000010005c17811 */ /* 0x000fe200078e08ff */
[----:B------:R1:W-:Y:S01]  /*1b70*/  STL [R1+0x88], R18 ;  /* 0x0000881201007387 */ /* 0x0003e20000100800 */
[----:B----4-:R-:W-:Y:S01]  /*1b80*/  LOP3.LUT R9, R20, R3, R21, 0xf6, !PT ;  /* 0x0000000314097212 */ /* 0x010fe200078ef615 */
[----:B------:R-:W-:Y:S01]  /*1b90*/  IMAD.IADD R202, R199, 0x1, R2 ;  /* 0x00000001c7ca7824 */ /* 0x000fe200078e0202 */
[----:B------:R-:W-:Y:S01]  /*1ba0*/  SEL R3, R16, 0xffffffc0, !P4 ;  /* 0xffffffc010037807 */ /* 0x000fe20006000000 */
[----:B------:R4:W-:Y:S01]  /*1bb0*/  STL [R1+0x84], R17 ;  /* 0x0000841101007387 */ /* 0x0009e20000100800 */
[----:B------:R-:W-:Y:S01]  /*1bc0*/  IADD3 R16, R19, 0x18, RZ ;  /* 0x0000001813107810 */ /* 0x000fe20007ffe0ff */
[C---:B------:R-:W-:Y:S01]  /*1bd0*/  IMAD.IADD R197, R2.reuse, 0x1, R193 ;  /* 0x0000000102c57824 */ /* 0x040fe200078e02c1 */
[----:B------:R-:W-:Y:S01]  /*1be0*/  LEA R9, R9, 0x100, 0x1 ;  /* 0x0000010009097811 */ /* 0x000fe200078e08ff */
[----:B------:R-:W-:Y:S01]  /*1bf0*/  IMAD.IADD R200, R199, 0x1, R3 ;  /* 0x00000001c7c87824 */ /* 0x000fe200078e0203 */
[----:B--2---:R-:W-:Y:S01]  /*1c00*/  IADD3 R14, R19, 0x20, RZ ;  /* 0x00000020130e7810 */ /* 0x004fe20007ffe0ff */
[----:B------:R-:W-:Y:S01]  /*1c10*/  STL [R1+0x80], R16 ;  /* 0x0000801001007387 */ /* 0x000fe20000100800 */
[----:B------:R-:W-:Y:S01]  /*1c20*/  IMAD.IADD R194, R3, 0x1, R193 ;  /* 0x0000000103c27824 */ /* 0x000fe200078e02c1 */
[----:B------:R-:W-:Y:S01]  /*1c30*/  SHF.R.S32.HI R249, RZ, 0x1f, R248 ;  /* 0x0000001ffff97819 */ /* 0x000fe200000114f8 */
[C---:B------:R-:W-:Y:S01]  /*1c40*/  IMAD.IADD R201, R2.reuse, 0x1, R200 ;  /* 0x0000000102c97824 */ /* 0x040fe200078e02c8 */
[C---:B---3--:R-:W-:Y:S01]  /*1c50*/  IADD3 R13, R19.reuse, 0x28, RZ ;  /* 0x00000028130d7810 */ /* 0x048fe20007ffe0ff */
[----:B------:R2:W-:Y:S01]  /*1c60*/  STL [R1+0x7c], R14 ;  /* 0x00007c0e01007387 */ /* 0x0005e20000100800 */
[----:B------:R-:W-:Y:S01]  /*1c70*/  SHF.R.S32.HI R89, RZ, 0x1f, R88 ;  /* 0x0000001fff597819 */ /* 0x000fe20000011458 */
[----:B------:R-:W-:Y:S01]  /*1c80*/  IMAD.IADD R196, R2, 0x1, R194 ;  /* 0x0000000102c47824 */ /* 0x000fe200078e02c2 */
[----:B-----5:R-:W-:Y:S01]  /*1c90*/  IADD3 R12, R19, 0x38, RZ ;  /* 0x00000038130c7810 */ /* 0x020fe20007ffe0ff */
[----:B------:R3:W-:Y:S01]  /*1ca0*/  STL [R1+0x78], R13 ;  /* 0x0000780d01007387 */ /* 0x0007e20000100800 */
[----:B------:R-:W-:-:S02]  /*1cb0*/  SHF.R.S32.HI R129, RZ, 0x1f, R128 ;  /* 0x0000001fff817819 */ /* 0x000fc40000011480 */
[----:B------:R-:W-:Y:S02]  /*1cc0*/  IADD3 R11, R19, 0x30, RZ ;  /* 0x00000030130b7810 */ /* 0x000fe40007ffe0ff */
[C---:B------:R-:W-:Y:S02]  /*1cd0*/  IADD3 R207, R203.reuse, 0x800, RZ ;  /* 0x00000800cbcf7810 */ /* 0x040fe40007ffe0ff */
[----:B-1----:R-:W-:Y:S01]  /*1ce0*/  SHF.R.S32.HI R18, RZ, 0x1f, R18 ;  /* 0x0000001fff127819 */ /* 0x002fe20000011412 */
[----:B------:R-:W-:Y:S01]  /*1cf0*/  STL [R1+0x74], R11 ;  /* 0x0000740b01007387 */ /* 0x000fe20000100800 */
[C---:B------:R-:W-:Y:S02]  /*1d00*/  IADD3 R206, R203.reuse, 0x1000, RZ ;  /* 0x00001000cbce7810 */ /* 0x040fe40007ffe0ff */
[----:B----4-:R-:W-:Y:S01]  /*1d10*/  SHF.R.S32.HI R17, RZ, 0x1f, R17 ;  /* 0x0000001fff117819 */ /* 0x010fe20000011411 */
[----:B------:R1:W-:Y:S01]  /*1d20*/  STL [R1+0xd8], R10 ;  /* 0x0000d80a01007387 */ /* 0x0003e20000100800 */
[----:B------:R-:W-:-:S02]  /*1d30*/  IADD3 R205, R203, 0x1800, RZ ;  /* 0x00001800cbcd7810 */ /* 0x000fc40007ffe0ff */
[----:B------:R-:W-:Y:S01]  /*1d40*/  IADD3 R204, R203, 0x2000, RZ ;  /* 0x00002000cbcc7810 */ /* 0x000fe20007ffe0ff */
[----:B------:R-:W-:Y:S04]  /*1d50*/  STL [R1+0x70], R12 ;  /* 0x0000700c01007387 */ /* 0x000fe80000100800 */
[----:B------:R4:W-:Y:S01]  /*1d60*/  STL [R1+0x8], R9 ;  /* 0x0000080901007387 */ /* 0x0009e20000100800 */
[----:B--2---:R-:W-:-:S03]  /*1d70*/  SHF.R.S32.HI R14, RZ, 0x1f, R14 ;  /* 0x0000001fff0e7819 */ /* 0x004fc6000001140e */
[----:B------:R-:W-:Y:S01]  /*1d80*/  STL [R1+0xc8], R18 ;  /* 0x0000c81201007387 */ /* 0x000fe20000100800 */
[----:B---3--:R-:W-:-:S03]  /*1d90*/  SHF.R.S32.HI R13, RZ, 0x1f, R13 ;  /* 0x0000001fff0d7819 */ /* 0x008fc6000001140d */
[----:B------:R-:W-:Y:S01]  /*1da0*/  STL [R1+0xc4], R17 ;  /* 0x0000c41101007387 */ /* 0x000fe20000100800 */
[----:B-1----:R-:W-:-:S05]  /*1db0*/  SHF.R.S32.HI R10, RZ, 0x1f, R16 ;  /* 0x0000001fff0a7819 */ /* 0x002fca0000011410 */
[----:B------:R1:W-:Y:S01]  /*1dc0*/  STL [R1+0xc0], R10 ;  /* 0x0000c00a01007387 */ /* 0x0003e20000100800 */
[----:B----4-:R-:W-:-:S03]  /*1dd0*/  IMAD.IADD R9, R9, 0x1, R8 ;  /* 0x0000000109097824 */ /* 0x010fc600078e0208 */
[----:B------:R-:W-:Y:S04]  /*1de0*/  STL [R1+0xbc], R14 ;  /* 0x0000bc0e01007387 */ /* 0x000fe80000100800 */
[----:B------:R-:W-:Y:S01]  /*1df0*/  STL [R1+0xb8], R13 ;  /* 0x0000b80d01007387 */ /* 0x000fe20000100800 */
[----:B-1----:R-:W-:Y:S02]  /*1e00*/  SHF.R.S32.HI R10, RZ, 0x1f, R11 ;  /* 0x0000001fff0a7819 */ /* 0x002fe4000001140b */
[----:B------:R-:W-:-:S03]  /*1e10*/  LEA R11, R15, 0x80, 0x1 ;  /* 0x000000800f0b7811 */ /* 0x000fc600078e08ff */
[----:B------:R1:W-:Y:S02]  /*1e20*/  STL [R1+0xb4], R10 ;  /* 0x0000b40a01007387 */ /* 0x0003e40000100800 */
[----:B------:R-:W-:Y:S01]  /*1e30*/  IMAD.IADD R0, R11, 0x1, R6 ;  /* 0x000000010b007824 */ /* 0x000fe200078e0206 */
[----:B-1----:R-:W-:-:S05]  /*1e40*/  SHF.R.S32.HI R10, RZ, 0x1f, R12 ;  /* 0x0000001fff0a7819 */ /* 0x002fca000001140c */
[----:B------:R1:W-:Y:S04]  /*1e50*/  STL [R1+0xb0], R10 ;  /* 0x0000b00a01007387 */ /* 0x0003e80000100800 */
[----:B------:R-:W-:Y:S04]  /*1e60*/  STL [R1+0x94], R11 ;  /* 0x0000940b01007387 */ /* 0x000fe80000100800 */
[----:B------:R2:W-:Y:S01]  /*1e70*/  STL [R1+0xc], R9 ;  /* 0x00000c0901007387 */ /* 0x0005e20000100800 */
[----:B-1----:R-:W-:-:S04]  /*1e80*/  IMAD.IADD R10, R11, 0x1, R8 ;  /* 0x000000010b0a7824 */ /* 0x002fc800078e0208 */
[----:B------:R-:W-:Y:S01]  /*1e90*/  IMAD.IADD R4, R6, 0x1, R10 ;  /* 0x0000000106047824 */ /* 0x000fe200078e020a */
[----:B------:R-:W-:Y:S01]  /*1ea0*/  STL [R1+0x98], R10 ;  /* 0x0000980a01007387 */ /* 0x000fe20000100800 */
[----:B--2---:R-:W-:-:S03]  /*1eb0*/  IMAD.IADD R9, R11, 0x1, R7 ;  /* 0x000000010b097824 */ /* 0x004fc600078e0207 */
[----:B------:R1:W-:Y:S01]  /*1ec0*/  STL [R1+0xac], R0 ;  /* 0x0000ac0001007387 */ /* 0x0003e20000100800 */
[----:B------:R-:W-:Y:S02]  /*1ed0*/  IMAD.IADD R3, R7, 0x1, R4 ;  /* 0x0000000107037824 */ /* 0x000fe400078e0204 */
[----:B------:R-:W-:Y:S01]  /*1ee0*/  IMAD.IADD R5, R9, 0x1, R6 ;  /* 0x0000000109057824 */ /* 0x000fe200078e0206 */
[----:B------:R-:W-:Y:S01]  /*1ef0*/  STL [R1+0xa4], R9 ;  /* 0x0000a40901007387 */ /* 0x000fe20000100800 */
[----:B-1----:R-:W-:-:S05]  /*1f00*/  IMAD.IADD R0, R7, 0x1, R10 ;  /* 0x0000000107007824 */ /* 0x002fca00078e020a */
[----:B------:R1:W-:Y:S04]  /*1f10*/  STL [R1+0xa0], R0 ;  /* 0x0000a00001007387 */ /* 0x0003e80000100800 */
[----:B------:R2:W-:Y:S04]  /*1f20*/  STL [R1+0xa8], R5 ;  /* 0x0000a80501007387 */ /* 0x0005e80000100800 */
[----:B------:R2:W-:Y:S04]  /*1f30*/  STL [R1+0x9c], R4 ;  /* 0x00009c0401007387 */ /* 0x0005e80000100800 */
[----:B------:R2:W-:Y:S01]  /*1f40*/  STL [R1+0xd4], R3 ;  /* 0x0000d40301007387 */ /* 0x0005e20000100800 */
[----:B-1----:R-:W-:-:S05]  /*1f50*/  IMAD.IADD R0, R6, 0x1, R0 ;  /* 0x0000000106007824 */ /* 0x002fca00078e0200 */
[----:B------:R2:W-:Y:S02]  /*1f60*/  STL [R1+0xd0], R0 ;  /* 0x0000d00001007387 */ /* 0x0005e40000100800 */
.L_x_3117:
        /* <DEDUP_REMOVED lines=33> */
.L_x_2819:
[----:B------:R-:W-:-:S04]  /*2180*/  ISETP.NE.U32.AND P0, PT, RZ, c[0x0][0x368], PT ;  /* 0x0000da00ff007a0c */ /* 0x000fc80003f05070 */
[----:B------:R-:W-:-:S13]  /*2190*/  ISETP.NE.AND.EX P0, PT, RZ, c[0x0][0x36c], PT, P0 ;  /* 0x0000db00ff007a0c */ /* 0x000fda0003f05300 */
[----:B------:R-:W-:Y:S05]  /*21a0*/  @!P0 BRA `(.L_x_2820) ;  /* 0x0000003000008947 */ /* 0x000fea0003800000 */
[----:B-1----:R-:W-:-:S05]  /*21b0*/  IMAD.WIDE R4, R25, R146, c[0x0][0x368] ;  /* 0x0000da0019047625 */ /* 0x002fca00078e0292 */
[----:B------:R1:W5:Y:S01]  /*21c0*/  LDG.E R13, [R4.64] ;  /* 0x00000008040d7981 */ /* 0x000362000c1e1900 */
[----:B------:R-:W-:Y:S05]  /*21d0*/  BRA `(.L_x_2821) ;  /* 0x0000005000007947 */ /* 0x000fea0003800000 */
.L_x_2820:
[----:B------:R-:W-:Y:S01]  /*21e0*/  MOV R13, UR6 ;  /* 0x00000006000d7c02 */ /* 0x000fe20008000f00 */
[----:B------:R-:W-:Y:S05]  /*21f0*/  @!P3 BRA `(.L_x_2821) ;  /* 0x000000300000b947 */ /* 0x000fea0003800000 */
[----:B-1----:R-:W2:Y:S04]  /*2200*/  LDG.E R6, [R4.64] ;  /* 0x0000000804067981 */ /* 0x002ea8000c1e1900 */
[----:B------:R-:W2:Y:S02]  /*2210*/  LDG.E R0, [R4.64+0x4] ;  /* 0x0000040804007981 */ /* 0x000ea4000c1e1900 */
[----:B--2---:R-:W-:Y:S02]  /*2220*/  IADD3 R13, -R6, R0, RZ ;  /* 0x00000000060d7210 */ /* 0x004fe40007ffe1ff */
.L_x_2821:
[----:B-1----:R1:W2:Y:S04]  /*2230*/  @P5 LDG.E R4, [R2.64] ;  /* 0x0000000802045981 */ /* 0x0022a8000c1e1900 */
[----:B------:R1:W2:Y:S04]  /*2240*/  @P5 LDG.E R0, [R2.64+0x4] ;  /* 0x0000040802005981 */ /* 0x0002a8000c1e1900 */
[----:B------:R-:W3:Y:S01]  /*2250*/  LDL.LU R5, [R1+0x54] ;  /* 0x0000540001057983 */ /* 0x000ee20000300800 */
[----:B------:R-:W-:-:S04]  /*2260*/  ISETP.NE.U32.AND P0, PT, RZ, c[0x0][0x378], PT ;  /* 0x0000de00ff007a0c */ /* 0x000fc80003f05070 */
[----:B------:R-:W-:Y:S01]  /*2270*/  ISETP.NE.AND.EX P0, PT, RZ, c[0x0][0x37c], PT, P0 ;  /* 0x0000df00ff007a0c */ /* 0x000fe20003f05300 */
[----:B-----5:R-:W-:Y:S02]  /*2280*/  IMAD.MOV.U32 R125, RZ, RZ, R13 ;  /* 0x000000ffff7d7224 */ /* 0x020fe400078e000d */
[----:B------:R-:W-:Y:S02]  /*2290*/  IMAD.MOV.U32 R6, RZ, RZ, c[0x0][0x2c4] ;  /* 0x0000b100ff067624 */ /* 0x000fe400078e00ff */
[----:B------:R-:W-:-:S03]  /*22a0*/  IMAD.IADD R12, R13, 0x1, -R12 ;  /* 0x000000010d0c7824 */ /* 0x000fc600078e0a0c */
[----:B------:R-:W-:-:S05]  /*22b0*/  ISETP.NE.AND P2, PT, R6, 0x1, PT ;  /* 0x000000010600780c */ /* 0x000fca0003f45270 */
[----:B-1----:R-:W-:-:S05]  /*22c0*/  @P0 IMAD.WIDE R2, R25, R146, c[0x0][0x378] ;  /* 0x0000de0019020625 */ /* 0x002fca00078e0292 */
[----:B------:R1:W5:Y:S01]  /*22d0*/  @P0 LDG.E R125, [R2.64] ;  /* 0x00000008027d0981 */ /* 0x000362000c1e1900 */
[----:B------:R-:W-:Y:S01]  /*22e0*/  IMAD.MOV.U32 R6, RZ, RZ, c[0x0][0x32c] ;  /* 0x0000cb00ff067624 */ /* 0x000fe200078e00ff */
[----:B------:R-:W-:-:S04]  /*22f0*/  LOP3.LUT R209, R209, 0xffffffef, RZ, 0xc0, !PT ;  /* 0xffffffefd1d17812 */ /* 0x000fc800078ec0ff */
[----:B------:R-:W-:Y:S01]  /*2300*/  ISETP.GE.AND P1, PT, R6, 0x1, PT ;  /* 0x000000010600780c */ /* 0x000fe20003f26270 */
[----:B-1----:R-:W-:Y:S01]  /*2310*/  IMAD.MOV.U32 R2, RZ, RZ, c[0x0][0x228] ;  /* 0x00008a00ff027624 */ /* 0x002fe200078e00ff */
[----:B------:R-:W-:-:S04]  /*2320*/  @P2 LOP3.LUT R209, R209, 0x10, RZ, 0xfc, !PT ;  /* 0x00000010d1d12812 */ /* 0x000fc800078efcff */
[----:B------:R-:W-:-:S07]  /*2330*/  LOP3.LUT R209, R209, 0xfffffffb, RZ, 0xc0, !PT ;  /* 0xfffffffbd1d17812 */ /* 0x000fce00078ec0ff */
[----:B------:R-:W-:Y:S01]  /*2340*/  @P1 LOP3.LUT R209, R209, 0x4, RZ, 0xfc, !PT ;  /* 0x00000004d1d11812 */ /* 0x000fe200078efcff */
[----:B--2---:R-:W-:Y:S02]  /*2350*/  @P5 IMAD.IADD R2, R0, 0x1, -R4 ;  /* 0x0000000100025824 */ /* 0x004fe400078e0a04 */
[----:B---3--:R-:W-:Y:S02]  /*2360*/  IMAD.SHL.U32 R8, R5, 0x80, RZ ;  /* 0x0000008005087824 */ /* 0x008fe400078e00ff */
[----:B------:R-:W-:-:S03]  /*2370*/  IMAD.IADD R7, R12, 0x1, R2 ;  /* 0x000000010c077824 */ /* 0x000fc600078e0202 */
[----:B------:R1:W-:Y:S01]  /*2380*/  STL [R1+0x44], R8 ;  /* 0x0000440801007387 */ /* 0x0003e20000100800 */
[----:B------:R-:W-:-:S03]  /*2390*/  IADD3 R0, R8, 0x7f, RZ ;  /* 0x0000007f08007810 */ /* 0x000fc60007ffe0ff */
[----:B------:R1:W-:Y:S02]  /*23a0*/  STL [R1], R7 ;  /* 0x0000000701007387 */ /* 0x0003e40000100800 */
[----:B------:R-:W-:Y:S01]  /*23b0*/  @P2 IMAD.HI.U32 R4, R0, c[0x0][0x2c8], RZ ;  /* 0x0000b20000042a27 */ /* 0x000fe200078e00ff */
[----:B------:R-:W-:-:S04]  /*23c0*/  IADD3 R3, R7, 0x4f, RZ ;  /* 0x0000004f07037810 */ /* 0x000fc80007ffe0ff */
[----:B------:R-:W-:Y:S01]  /*23d0*/  @P2 SHF.R.U32.HI R0, RZ, c[0x0][0x2cc], R4 ;  /* 0x0000b300ff002a19 */ /* 0x000fe20000011604 */
[----:B------:R-:W-:Y:S01]  /*23e0*/  IMAD.HI R3, R3, 0x66666667, RZ ;  /* 0x6666666703037827 */ /* 0x000fe200078e02ff */
[----:B------:R-:W-:-:S04]  /*23f0*/  IADD3 R4, R7, 0x1, -R252 ;  /* 0x0000000107047810 */ /* 0x000fc80007ffe8fc */
[----:B------:R-:W-:Y:S01]  /*2400*/  SHF.R.U32.HI R5, RZ, 0x1f, R3 ;  /* 0x0000001fff057819 */ /* 0x000fe20000011603 */
[----:B------:R-:W-:-:S03]  /*2410*/  IMAD.IADD R0, R4, 0x1, R0 ;  /* 0x0000000104007824 */ /* 0x000fc600078e0200 */
[----:B------:R-:W-:Y:S02]  /*2420*/  LEA.HI.SX32 R142, R3, R5, 0x1b ;  /* 0x00000005038e7211 */ /* 0x000fe400078fdaff */
        /* <DEDUP_REMOVED lines=12> */
.L_x_2824:
[----:B------:R-:W-:-:S13]  /*24f0*/  ISETP.NE.AND P0, PT, R6, 0x1, PT ;  /* 0x000000010600780c */ /* 0x000fda0003f05270 */
[----:B------:R-:W-:-:S05]  /*2500*/  @P0 IMAD.HI.U32 R0, R3, c[0x0][0x330], RZ ;  /* 0x0000cc0003000a27 */ /* 0x000fca00078e00ff */
[----:B------:R-:W-:Y:S02]  /*2510*/  @P0 SHF.R.U32.HI R3, RZ, c[0x0][0x334], R0 ;  /* 0x0000cd00ff030a19 */ /* 0x000fe40000011600 */
.L_x_2825:
[----:B------:R-:W-:Y:S05]  /*2520*/  BSYNC B0 ;  /* 0x0000000000007941 */ /* 0x000fea0003800000 */
.L_x_2823:
[----:B------:R-:W-:-:S05]  /*2530*/  IMAD R3, R3, R6, c[0x0][0x32c] ;  /* 0x0000cb0003037624 */ /* 0x000fca00078e0206 */
[----:B------:R-:W-:-:S04]  /*2540*/  IMNMX R4, R4, R3, PT ;  /* 0x0000000304047217 */ /* 0x000fc80003800200 */
.L_x_2822:
[----:B------:R-:W-:Y:S01]  /*2550*/  IADD3 R4, R4, 0x4f, RZ ;  /* 0x0000004f04047810 */ /* 0x000fe20007ffe0ff */
[----:B------:R-:W-:-:S04]  /*2560*/  @P2 IMAD.HI.U32 R3, R8, c[0x0][0x2c8], RZ ;  /* 0x0000b20008032a27 */ /* 0x000fc800078e00ff */
[----:B------:R-:W-:-:S04]  /*2570*/  IMAD.HI R4, R4, 0x66666667, RZ ;  /* 0x6666666704047827 */ /* 0x000fc800078e02ff */
[----:B------:R-:W-:Y:S01]  /*2580*/  IMAD.MOV.U32 R0, RZ, RZ, R8 ;  /* 0x000000ffff007224 */ /* 0x000fe200078e0008 */
[----:B------:R-:W-:Y:S01]  /*2590*/  @P2 SHF.R.U32.HI R0, RZ, c[0x0][0x2cc], R3 ;  /* 0x0000b300ff002a19 */ /* 0x000fe20000011603 */
[----:B------:R-:W-:Y:S01]  /*25a0*/  IMAD.IADD R229, R7, 0x1, -R252 ;  /* 0x0000000107e57824 */ /* 0x000fe200078e0afc */
[----:B------:R-:W-:-:S03]  /*25b0*/  SHF.R.U32.HI R3, RZ, 0x1f, R4 ;  /* 0x0000001fff037819 */ /* 0x000fc60000011604 */
[----:B------:R-:W-:Y:S01]  /*25c0*/  IMAD.IADD R0, R229, 0x1, R0 ;  /* 0x00000001e5007824 */ /* 0x000fe200078e0200 */
[----:B-1----:R-:W-:-:S04]  /*25d0*/  LEA.HI.SX32 R7, R4, R3, 0x1b ;  /* 0x0000000304077211 */ /* 0x002fc800078fdaff */
        /* <DEDUP_REMOVED lines=12> */
.L_x_2828:
[----:B------:R-:W-:-:S13]  /*26a0*/  ISETP.NE.AND P0, PT, R6, 0x1, PT ;  /* 0x000000010600780c */ /* 0x000fda0003f05270 */
[----:B------:R-:W-:-:S05]  /*26b0*/  @P0 IMAD.HI.U32 R4, R0, c[0x0][0x330], RZ ;  /* 0x0000cc0000040a27 */ /* 0x000fca00078e00ff */
[----:B------:R-:W-:Y:S02]  /*26c0*/  @P0 SHF.R.U32.HI R0, RZ, c[0x0][0x334], R4 ;  /* 0x0000cd00ff000a19 */ /* 0x000fe40000011604 */
.L_x_2829:
[----:B------:R-:W-:Y:S05]  /*26d0*/  BSYNC B0 ;  /* 0x0000000000007941 */ /* 0x000fea0003800000 */
.L_x_2827:
[----:B------:R-:W-:-:S05]  /*26e0*/  IMAD R0, R0, c[0x0][0x32c], RZ ;  /* 0x0000cb0000007a24 */ /* 0x000fca00078e02ff */
[----:B------:R-:W-:-:S04]  /*26f0*/  IMNMX R3, R3, R0, !PT ;  /* 0x0000000003037217 */ /* 0x000fc80007800200 */
.L_x_2826:
        /* <DEDUP_REMOVED lines=48> */
.L_x_2831:
[----:B------:R-:W-:Y:S05]  /*2a00*/  BSYNC B0 ;  /* 0x0000000000007941 */ /* 0x000fea0003800000 */
.L_x_2830:
        /* <DEDUP_REMOVED lines=90> */
[----:B------:R-:W-:Y:S01]  /*2fb0*/  @P1 LEA R4, P2, R16, R4, 0x6 ;  /* 0x0000000410041211 */ /* 0x000fe200078430ff */
[----:B------:R-:W-:Y:S02]  /*2fc0*/  IMAD R3, R3, c[0x0][0x290], RZ ;  /* 0x0000a40003037a24 */ /* 0x000fe400078e02ff */
[----:B------:R-:W-:Y:S01]  /*2fd0*/  IMAD.WIDE.U32 R6, R130, c[0x0][0x280], R128 ;  /* 0x0000a00082067a25 */ /* 0x000fe200078e0080 */
        /* <DEDUP_REMOVED lines=125> */
.L_x_2867:
        /* <DEDUP_REMOVED lines=9> */
[----:B------:R1:W5:Y:S01]  /*3840*/  LDL R155, [R1+0x8] ;  /* 0x00000800019b7983 */ /* 0x0003620000100800 */
[----:B------:R-:W-:Y:S01]  /*3850*/  WARPSYNC 0xffffffff ;  /* 0xffffffff00007948 */ /* 0x000fe20003800000 */
[----:B------:R-:W-:Y:S01]  /*3860*/  @P1 IMAD.HI.U32 R5, R4, c[0x0][0x2bc], RZ ;  /* 0x0000af0004051a27 */ /* 0x000fe200078e00ff */
[----:B------:R-:W-:Y:S01]  /*3870*/  ISETP.GE.AND P2, PT, R152, 0x1, PT ;  /* 0x000000019800780c */ /* 0x000fe20003f46270 */
[----:B------:R1:W5:Y:S01]  /*3880*/  LDL R154, [R1+0xc] ;  /* 0x00000c00019a7983 */ /* 0x0003620000100800 */
[----:B------:R-:W-:Y:S02]  /*3890*/  BSSY B2, `(.L_x_2833) ;  /* 0x0000416000027945 */ /* 0x000fe40003800000 */
        /* <DEDUP_REMOVED lines=64> */
.L_x_2837:
[----:B------:R-:W-:Y:S05]  /*3ca0*/  BSYNC B0 ;  /* 0x0000000000007941 */ /* 0x000fea0003800000 */
.L_x_2836:
        /* <DEDUP_REMOVED lines=40> */
.L_x_2839:
[----:B------:R-:W-:Y:S05]  /*3f30*/  BSYNC B0 ;  /* 0x0000000000007941 */ /* 0x000fea0003800000 */
.L_x_2838:
        /* <DEDUP_REMOVED lines=39> */
.L_x_2841:
[----:B------:R-:W-:Y:S05]  /*41b0*/  BSYNC B0 ;  /* 0x0000000000007941 */ /* 0x000fea0003800000 */
.L_x_2840:
        /* <DEDUP_REMOVED lines=75> */
.L_x_2845:
[----:B------:R-:W-:Y:S05]  /*4670*/  BSYNC B0 ;  /* 0x0000000000007941 */ /* 0x000fea0003800000 */
.L_x_2844:
        /* <DEDUP_REMOVED lines=57> */
.L_x_2843:
[----:B------:R-:W-:Y:S05]  /*4a10*/  BSYNC B1 ;  /* 0x0000000000017941 */ /* 0x000fea0003800000 */
.L_x_2842:
        /* <DEDUP_REMOVED lines=62> */
.L_x_2849:
[----:B------:R-:W-:Y:S05]  /*4e00*/  BSYNC B0 ;  /* 0x0000000000007941 */ /* 0x000fea0003800000 */
.L_x_2848:
        /* <DEDUP_REMOVED lines=57> */
.L_x_2847:
[----:B------:R-:W-:Y:S05]  /*51a0*/  BSYNC B1 ;  /* 0x0000000000017941 */ /* 0x000fea0003800000 */
.L_x_2846:
        /* <DEDUP_REMOVED lines=61> */
.L_x_2852:
[----:B------:R-:W-:Y:S05]  /*5580*/  BSYNC B0 ;  /* 0x0000000000007941 */ /* 0x000fea0003800000 */
.L_x_2851:
        /* <DEDUP_REMOVED lines=58> */
.L_x_2835:
        /* <DEDUP_REMOVED lines=212> */
.L_x_2854:
[----:B------:R-:W-:Y:S05]  /*6670*/  BSYNC B0 ;  /* 0x0000000000007941 */ /* 0x000fea0003800000 */
.L_x_2853:
        /* <DEDUP_REMOVED lines=126> */
.L_x_2856:
[----:B------:R-:W-:Y:S05]  /*6e60*/  BSYNC B0 ;  /* 0x0000000000007941 */ /* 0x000fea0003800000 */
.L_x_2855:
        /* <DEDUP_REMOVED lines=128> */
.L_x_2834:
        /* <DEDUP_REMOVED lines=11> */
[----:B-----5:R-:W1:Y:S01]  /*7720*/  @!P1 LDS.128 R8, [R155+0x2800] ;  /* 0x002800009b089984 */ /* 0x020e620000000c00 */
        /* <DEDUP_REMOVED lines=9> */
.L_x_2858:
[----:B-12---:R-:W-:Y:S05]  /*77c0*/  BSYNC B0 ;  /* 0x0000000000007941 */ /* 0x006fea0003800000 */
.L_x_2857:
[----:B------:R1:W2:Y:S01]  /*77d0*/  SHFL.IDX PT, R5, R70, 0x1, 0x1c1f ;  /* 0x003c1f0046057f89 */ /* 0x0002a200000e0000 */
[----:B------:R-:W-:Y:S01]  /*77e0*/  ISETP.GE.AND P0, PT, R3, 0x21, PT ;  /* 0x000000210300780c */ /* 0x000fe20003f06270 */
[----:B------:R-:W-:Y:S02]  /*77f0*/  BSSY B0, `(.L_x_2859) ;  /* 0x000000f000007945 */ /* 0x000fe40003800000 */
[----:B---3--:R1:W3:Y:S10]  /*7800*/  SHFL.IDX PT, R4, R71, 0x1, 0x1c1f ;  /* 0x003c1f0047047f89 */ /* 0x0082f400000e0000 */
[----:B------:R-:W-:-:S05]  /*7810*/  @!P0 BRA `(.L_x_2860) ;  /* 0x000000c000008947 */ /* 0x000fca0003800000 */
[C---:B------:R-:W-:Y:S11]  /*7820*/  ISETP.GE.AND P1, PT, R88.reuse, c[0x0][0x1d4], PT ;  /* 0x0000750058007a0c */ /* 0x040ff60003f26270 */
[----:B------:R-:W-:Y:S02]  /*7830*/  @!UPT UIADD3 URZ, URZ, URZ, URZ ;  /* 0x0000003f3f3ff290 */ /* 0x000fe4000fffe03f */
[----:B-----5:R-:W4:Y:S01]  /*7840*/  @!P1 LDS.128 R8, [R155+0x3800] ;  /* 0x003800009b089984 */ /* 0x020f220000000c00 */
        /* <DEDUP_REMOVED lines=9> */
.L_x_2860:
[----:B------:R-:W-:Y:S05]  /*78e0*/  BSYNC B0 ;  /* 0x0000000000007941 */ /* 0x000fea0003800000 */
.L_x_2859:
[----:B--2---:R2:W4:Y:S01]  /*78f0*/  SHFL.IDX PT, R5, R70, 0x2, 0x1c1f ;  /* 0x005c1f0046057f89 */ /* 0x00452200000e0000 */
[----:B------:R-:W-:Y:S03]  /*7900*/  ISETP.GE.AND P0, PT, R3, 0x41, PT ;  /* 0x000000410300780c */ /* 0x000fe60003f06270 */
[----:B---3--:R2:W3:Y:S10]  /*7910*/  SHFL.IDX PT, R4, R71, 0x2, 0x1c1f ;  /* 0x005c1f0047047f89 */ /* 0x0084f400000e0000 */
[----:B------:R-:W-:-:S05]  /*7920*/  @!P0 BRA `(.L_x_2850) ;  /* 0x000000c000008947 */ /* 0x000fca0003800000 */
[C---:B------:R-:W-:Y:S11]  /*7930*/  ISETP.GE.AND P1, PT, R88.reuse, c[0x0][0x1d4], PT ;  /* 0x0000750058007a0c */ /* 0x040ff60003f26270 */
[----:B------:R-:W-:Y:S02]  /*7940*/  @!UPT UIADD3 URZ, URZ, URZ, URZ ;  /* 0x0000003f3f3ff290 */ /* 0x000fe4000fffe03f */
[----:B-----5:R-:W1:Y:S01]  /*7950*/  @!P1 LDS.128 R8, [R155+0x4800] ;  /* 0x004800009b089984 */ /* 0x020e620000000c00 */
[CC--:B---3--:R-:W-:Y:S04]  /*7960*/  @!P1 LEA R6, P0, R88.reuse, R4.reuse, 0x1 ;  /* 0x0000000458069211 */ /* 0x0c8fe800078008ff */
[-C--:B----4-:R-:W-:Y:S02]  /*7970*/  @!P1 LEA.HI.X R7, R88, R5.reuse, R89, 0x1, P0 ;  /* 0x0000000558079211 */ /* 0x090fe400000f0c59 */
[C---:B------:R-:W-:Y:S11]  /*7980*/  ISETP.GE.AND P0, PT, R228.reuse, c[0x0][0x1d4], PT ;  /* 0x00007500e4007a0c */ /* 0x040ff60003f06270 */
[----:B------:R-:W-:Y:S02]  /*7990*/  @!UPT UIADD3 URZ, URZ, URZ, URZ ;  /* 0x0000003f3f3ff290 */ /* 0x000fe4000fffe03f */
[C---:B------:R-:W-:Y:S04]  /*79a0*/  @!P0 LEA R4, P2, R228.reuse, R4, 0x1 ;  /* 0x00000004e4048211 */ /* 0x040fe800078408ff */
[----:B------:R-:W-:Y:S01]  /*79b0*/  @!P0 LEA.HI.X R5, R228, R5, R156, 0x1, P2 ;  /* 0x00000005e4058211 */ /* 0x000fe200010f0c9c */
[----:B-1----:R-:W-:Y:S04]  /*79c0*/  @!P1 ST.E.128 [R6.64], R8 ;  /* 0x0000000806009985 */ /* 0x002fe8000c101d08 */
[----:B------:R-:W1:Y:S04]  /*79d0*/  @!P0 LDS.128 R8, [R154+0x4800] ;  /* 0x004800009a088984 */ /* 0x000e680000000c00 */
[----:B-1----:R1:W-:Y:S02]  /*79e0*/  @!P0 ST.E.128 [R4.64], R8 ;  /* 0x0000000804008985 */ /* 0x0023e4000c101d08 */
.L_x_2850:
[----:B------:R-:W-:Y:S05]  /*79f0*/  BSYNC B2 ;  /* 0x0000000000027941 */ /* 0x000fea0003800000 */
.L_x_2833:
        /* <DEDUP_REMOVED lines=10> */
[C---:B------:R-:W-:Y:S01]  /*7aa0*/  ISETP.GE.AND P1, PT, R3.reuse, 0x31, PT ;  /* 0x000000310300780c */ /* 0x040fe20003f26270 */
        /* <DEDUP_REMOVED lines=79> */
[----:B-----5:R-:W1:Y:S01]  /*7fa0*/  @!P1 LDS.128 R8, [R155] ;  /* 0x000000009b089984 */ /* 0x020e620000000c00 */
        /* <DEDUP_REMOVED lines=9> */
.L_x_2862:
[----:B-123--:R-:W-:Y:S05]  /*8040*/  BSYNC B0 ;  /* 0x0000000000007941 */ /* 0x00efea0003800000 */
.L_x_2861:
[----:B------:R1:W2:Y:S01]  /*8050*/  SHFL.IDX PT, R5, R17, 0x1, 0x1c1f ;  /* 0x003c1f0011057f89 */ /* 0x0002a200000e0000 */
[----:B------:R-:W-:Y:S01]  /*8060*/  ISETP.GE.AND P0, PT, R3, 0x21, PT ;  /* 0x000000210300780c */ /* 0x000fe20003f06270 */
[----:B------:R-:W-:Y:S02]  /*8070*/  BSSY B0, `(.L_x_2863) ;  /* 0x000000f000007945 */ /* 0x000fe40003800000 */
[----:B------:R1:W3:Y:S10]  /*8080*/  SHFL.IDX PT, R4, R18, 0x1, 0x1c1f ;  /* 0x003c1f0012047f89 */ /* 0x0002f400000e0000 */
        /* <DEDUP_REMOVED lines=13> */
.L_x_2864:
[----:B------:R-:W-:Y:S05]  /*8160*/  BSYNC B0 ;  /* 0x0000000000007941 */ /* 0x000fea0003800000 */
.L_x_2863:
[----:B--2---:R2:W4:Y:S01]  /*8170*/  SHFL.IDX PT, R5, R17, 0x2, 0x1c1f ;  /* 0x005c1f0011057f89 */ /* 0x00452200000e0000 */
[----:B------:R-:W-:Y:S01]  /*8180*/  ISETP.GE.AND P0, PT, R3, 0x41, PT ;  /* 0x000000410300780c */ /* 0x000fe20003f06270 */
[----:B------:R-:W-:Y:S02]  /*8190*/  BSSY B0, `(.L_x_2865) ;  /* 0x000000f000007945 */ /* 0x000fe40003800000 */
        /* <DEDUP_REMOVED lines=14> */
.L_x_2866:
[----:B------:R-:W-:Y:S05]  /*8280*/  BSYNC B0 ;  /* 0x0000000000007941 */ /* 0x000fea0003800000 */
.L_x_2865:
        /* <DEDUP_REMOVED lines=33> */
.L_x_2832:
[----:B-1----:R-:W3:Y:S01]  /*84a0*/  LDL R11, [R1+0x44] ;  /* 0x00004400010b7983 */ /* 0x002ee20000100800 */
[----:B------:R-:W-:-:S03]  /*84b0*/  IMAD.MOV.U32 R0, RZ, RZ, c[0x0][0x2c4] ;  /* 0x0000b100ff007624 */ /* 0x000fc600078e00ff */
[----:B------:R-:W4:Y:S02]  /*84c0*/  LDL R2, [R1] ;  /* 0x0000000001027983 */ /* 0x000f240000100800 */
[----:B------:R-:W-:Y:S01]  /*84d0*/  ISETP.NE.AND P3, PT, R0, 0x1, PT ;  /* 0x000000010000780c */ /* 0x000fe20003f65270 */
[----:B------:R-:W-:-:S05]  /*84e0*/  IMAD.MOV.U32 R4, RZ, RZ, c[0x0][0x32c] ;  /* 0x0000cb00ff047624 */ /* 0x000fca00078e00ff */
[----:B------:R-:W-:Y:S02]  /*84f0*/  ISETP.GE.AND P1, PT, R4, 0x1, PT ;  /* 0x000000010400780c */ /* 0x000fe40003f26270 */
[----:B---3--:R-:W-:-:S05]  /*8500*/  IADD3 R0, R11, 0x7f, RZ ;  /* 0x0000007f0b007810 */ /* 0x008fca0007ffe0ff */
[----:B------:R-:W-:Y:S01]  /*8510*/  @P3 IMAD.HI.U32 R3, R0, c[0x0][0x2c8], RZ ;  /* 0x0000b20000033a27 */ /* 0x000fe200078e00ff */
[----:B----4-:R-:W-:-:S04]  /*8520*/  IADD3 R2, R2, 0x1, -R252 ;  /* 0x0000000102027810 */ /* 0x010fc80007ffe8fc */
        /* <DEDUP_REMOVED lines=15> */
.L_x_2870:
[----:B------:R-:W-:-:S13]  /*8620*/  ISETP.NE.AND P0, PT, R4, 0x1, PT ;  /* 0x000000010400780c */ /* 0x000fda0003f05270 */
[----:B------:R-:W-:-:S05]  /*8630*/  @P0 IMAD.HI.U32 R0, R2, c[0x0][0x330], RZ ;  /* 0x0000cc0002000a27 */ /* 0x000fca00078e00ff */
[----:B------:R-:W-:Y:S02]  /*8640*/  @P0 SHF.R.U32.HI R2, RZ, c[0x0][0x334], R0 ;  /* 0x0000cd00ff020a19 */ /* 0x000fe40000011600 */
.L_x_2871:
[----:B------:R-:W-:Y:S05]  /*8650*/  BSYNC B0 ;  /* 0x0000000000007941 */ /* 0x000fea0003800000 */
.L_x_2869:
[----:B------:R-:W-:-:S05]  /*8660*/  IMAD R2, R2, R4, c[0x0][0x32c] ;  /* 0x0000cb0002027624 */ /* 0x000fca00078e0204 */
[----:B------:R-:W-:-:S04]  /*8670*/  IMNMX R3, R3, R2, PT ;  /* 0x0000000203037217 */ /* 0x000fc80003800200 */
.L_x_2868:
        /* <DEDUP_REMOVED lines=21> */
.L_x_2874:
[----:B------:R-:W-:-:S04]  /*87d0*/  MOV R3, c[0x0][0x32c] ;  /* 0x0000cb0000037a02 */ /* 0x000fc80000000f00 */
[----:B------:R-:W-:-:S13]  /*87e0*/  ISETP.NE.AND P0, PT, R3, 0x1, PT ;  /* 0x000000010300780c */ /* 0x000fda0003f05270 */
[----:B------:R-:W-:-:S05]  /*87f0*/  @P0 IMAD.HI.U32 R3, R0, c[0x0][0x330], RZ ;  /* 0x0000cc0000030a27 */ /* 0x000fca00078e00ff */
[----:B------:R-:W-:Y:S02]  /*8800*/  @P0 SHF.R.U32.HI R0, RZ, c[0x0][0x334], R3 ;  /* 0x0000cd00ff000a19 */ /* 0x000fe40000011603 */
.L_x_2875:
[----:B------:R-:W-:Y:S05]  /*8810*/  BSYNC B0 ;  /* 0x0000000000007941 */ /* 0x000fea0003800000 */
.L_x_2873:
[----:B------:R-:W-:-:S05]  /*8820*/  IMAD R0, R0, c[0x0][0x32c], RZ ;  /* 0x0000cb0000007a24 */ /* 0x000fca00078e02ff */
[----:B------:R-:W-:-:S05]  /*8830*/  IMNMX R2, R2, R0, !PT ;  /* 0x0000000002027217 */ /* 0x000fca0007800200 */
.L_x_2872:
        /* <DEDUP_REMOVED lines=37> */
.L_x_2877:
[----:B------:R-:W-:Y:S05]  /*8a90*/  BSYNC B0 ;  /* 0x0000000000007941 */ /* 0x000fea0003800000 */
.L_x_2876:
        /* <DEDUP_REMOVED lines=95> */
.L_x_3122:
[----:B------:R-:W-:Y:S05]  /*9090*/  BRA.DIV ~URZ, `(.L_x_2880) ;  /* 0x0001d4727f007947 */ /* 0x000fea000b800000 */
[----:B------:R3:W4:Y:S02]  /*90a0*/  SHFL.IDX PT, R2, R6, RZ, 0x181f ;  /* 0x00181fff06027589 */ /* 0x00072400000e0000 */
.L_x_3123:
        /* <DEDUP_REMOVED lines=10> */
.L_x_2882:
[----:B------:R-:W-:Y:S05]  /*9150*/  BSYNC B0 ;  /* 0x0000000000007941 */ /* 0x000fea0003800000 */
.L_x_2881:
[----:B------:R-:W-:Y:S05]  /*9160*/  BRA.DIV ~URZ, `(.L_x_2883) ;  /* 0x0001d4127f007947 */ /* 0x000fea000b800000 */
[----:B--2---:R2:W1:Y:S04]  /*9170*/  SHFL.IDX PT, R7, R5, 0x1, 0x181f ;  /* 0x00381f0005077f89 */ /* 0x00446800000e0000 */
[----:B----4-:R2:W4:Y:S02]  /*9180*/  SHFL.IDX PT, R2, R6, 0x1, 0x181f ;  /* 0x00381f0006027f89 */ /* 0x01052400000e0000 */
.L_x_3124:
        /* <DEDUP_REMOVED lines=10> */
.L_x_2885:
[----:B------:R-:W-:Y:S05]  /*9230*/  BSYNC B0 ;  /* 0x0000000000007941 */ /* 0x000fea0003800000 */
.L_x_2884:
[----:B------:R-:W-:Y:S05]  /*9240*/  BRA.DIV ~URZ, `(.L_x_2886) ;  /* 0x0001d4027f007947 */ /* 0x000fea000b800000 */
[----:B-1----:R1:W2:Y:S02]  /*9250*/  SHFL.IDX PT, R7, R5, 0x2, 0x181f ;  /* 0x00581f0005077f89 */ /* 0x0022a400000e0000 */
.L_x_3125:
[----:B------:R-:W-:Y:S05]  /*9260*/  BRA.DIV ~URZ, `(.L_x_2887) ;  /* 0x0001d4527f007947 */ /* 0x000fea000b800000 */
[----:B----4-:R4:W1:Y:S02]  /*9270*/  SHFL.IDX PT, R2, R6, 0x2, 0x181f ;  /* 0x00581f0006027f89 */ /* 0x01086400000e0000 */
.L_x_3126:
        /* <DEDUP_REMOVED lines=10> */
.L_x_2889:
[----:B------:R-:W-:Y:S05]  /*9320*/  BSYNC B0 ;  /* 0x0000000000007941 */ /* 0x000fea0003800000 */
.L_x_2888:
[----:B------:R-:W-:Y:S05]  /*9330*/  BRA.DIV ~URZ, `(.L_x_2890) ;  /* 0x0001d3f27f007947 */ /* 0x000fea000b800000 */
[----:B--2---:R2:W3:Y:S04]  /*9340*/  SHFL.IDX PT, R7, R5, 0x3, 0x181f ;  /* 0x00781f0005077f89 */ /* 0x0044e800000e0000 */
[----:B-1----:R2:W1:Y:S02]  /*9350*/  SHFL.IDX PT, R2, R6, 0x3, 0x181f ;  /* 0x00781f0006027f89 */ /* 0x00246400000e0000 */
.L_x_3127:
        /* <DEDUP_REMOVED lines=10> */
.L_x_2892:
[----:B------:R-:W-:Y:S05]  /*9400*/  BSYNC B0 ;  /* 0x0000000000007941 */ /* 0x000fea0003800000 */
.L_x_2891:
[----:B------:R-:W-:Y:S05]  /*9410*/  BRA.DIV ~URZ, `(.L_x_2893) ;  /* 0x0001d3e27f007947 */ /* 0x000fea000b800000 */
[----:B---3--:R3:W2:Y:S02]  /*9420*/  SHFL.IDX PT, R7, R5, 0x4, 0x181f ;  /* 0x00981f0005077f89 */ /* 0x0086a400000e0000 */
.L_x_3128:
[----:B------:R-:W-:Y:S05]  /*9430*/  BRA.DIV ~URZ, `(.L_x_2894) ;  /* 0x0001d4327f007947 */ /* 0x000fea000b800000 */
[----:B-1----:R1:W3:Y:S02]  /*9440*/  SHFL.IDX PT, R2, R6, 0x4, 0x181f ;  /* 0x00981f0006027f89 */ /* 0x0022e400000e0000 */
.L_x_3129:
        /* <DEDUP_REMOVED lines=10> */
.L_x_2896:
[----:B------:R-:W-:Y:S05]  /*94f0*/  BSYNC B0 ;  /* 0x0000000000007941 */ /* 0x000fea0003800000 */
.L_x_2895:
[----:B------:R-:W-:Y:S05]  /*9500*/  BRA.DIV ~URZ, `(.L_x_2897) ;  /* 0x0001d3d27f007947 */ /* 0x000fea000b800000 */
[----:B--2---:R2:W1:Y:S04]  /*9510*/  SHFL.IDX PT, R7, R5, 0x5, 0x181f ;  /* 0x00b81f0005077f89 */ /* 0x00446800000e0000 */
[----:B---3--:R2:W3:Y:S02]  /*9520*/  SHFL.IDX PT, R2, R6, 0x5, 0x181f ;  /* 0x00b81f0006027f89 */ /* 0x0084e400000e0000 */
.L_x_3130:
        /* <DEDUP_REMOVED lines=10> */
.L_x_2899:
[----:B------:R-:W-:Y:S05]  /*95d0*/  BSYNC B0 ;  /* 0x0000000000007941 */ /* 0x000fea0003800000 */
.L_x_2898:
[----:B------:R-:W-:Y:S05]  /*95e0*/  BRA.DIV ~URZ, `(.L_x_2900) ;  /* 0x0001d3c27f007947 */ /* 0x000fea000b800000 */
[----:B-1----:R1:W2:Y:S02]  /*95f0*/  SHFL.IDX PT, R7, R5, 0x6, 0x181f ;  /* 0x00d81f0005077f89 */ /* 0x0022a400000e0000 */
.L_x_3131:
[----:B------:R-:W-:Y:S05]  /*9600*/  BRA.DIV ~URZ, `(.L_x_2901) ;  /* 0x0001d4127f007947 */ /* 0x000fea000b800000 */
[----:B---3--:R3:W1:Y:S02]  /*9610*/  SHFL.IDX PT, R2, R6, 0x6, 0x181f ;  /* 0x00d81f0006027f89 */ /* 0x00866400000e0000 */
.L_x_3132:
        /* <DEDUP_REMOVED lines=10> */
.L_x_2903:
[----:B------:R-:W-:Y:S05]  /*96c0*/  BSYNC B0 ;  /* 0x0000000000007941 */ /* 0x000fea0003800000 */
.L_x_2902:
[----:B------:R-:W-:Y:S05]  /*96d0*/  BRA.DIV ~URZ, `(.L_x_2904) ;  /* 0x0001d3b27f007947 */ /* 0x000fea000b800000 */
[----:B-12---:R-:W1:Y:S04]  /*96e0*/  SHFL.IDX PT, R5, R5, 0x7, 0x181f ;  /* 0x00f81f0005057f89 */ /* 0x006e6800000e0000 */
[----:B------:R2:W3:Y:S02]  /*96f0*/  SHFL.IDX PT, R3, R6, 0x7, 0x181f ;  /* 0x00f81f0006037f89 */ /* 0x0004e400000e0000 */
.L_x_3133:
        /* <DEDUP_REMOVED lines=18> */
[----:B------:R-:W5:Y:S04]  /*9820*/  LDL R9, [R1] ;  /* 0x0000000001097983 */ /* 0x000f680000100800 */
[----:B--2---:R-:W2:Y:S01]  /*9830*/  LDL R181, [R1+0x48] ;  /* 0x0000480001b57983 */ /* 0x004ea20000100800 */
[----:B------:R-:W-:Y:S02]  /*9840*/  IMAD.MOV.U32 R64, RZ, RZ, 0x50 ;  /* 0x00000050ff407424 */ /* 0x000fe400078e00ff */
[----:B------:R-:W-:-:S02]  /*9850*/  IMAD.MOV.U32 R2, RZ, RZ, c[0x0][0x2b8] ;  /* 0x0000ae00ff027624 */ /* 0x000fc400078e00ff */
[----:B------:R-:W-:-:S03]  /*9860*/  IMAD R172, R230, R64, -0x50 ;  /* 0xffffffb0e6ac7424 */ /* 0x000fc600078e0240 */
[----:B------:R-:W-:Y:S01]  /*9870*/  ISETP.NE.AND P5, PT, R2, 0x1, PT ;  /* 0x000000010200780c */ /* 0x000fe20003fa5270 */
[----:B------:R-:W-:Y:S01]  /*9880*/  IMAD.MOV.U32 R215, RZ, RZ, RZ ;  /* 0x000000ffffd77224 */ /* 0x000fe200078e00ff */
[----:B------:R-:W-:Y:S01]  /*9890*/  BAR.SYNC.DEFER_BLOCKING 0x0 ;  /* 0x0000000000007b1d */ /* 0x000fe20000010000 */
[----:B---3--:R-:W-:-:S05]  /*98a0*/  IMAD.IADD R3, R180, 0x1, R172 ;  /* 0x00000001b4037824 */ /* 0x008fca00078e02ac */
[C---:B-----5:R-:W-:Y:S01]  /*98b0*/  ISETP.GE.AND P0, PT, R3.reuse, R9, PT ;  /* 0x000000090300720c */ /* 0x060fe20003f06270 */
[----:B--2---:R-:W-:-:S03]  /*98c0*/  IMAD.IADD R3, R3, 0x1, R181 ;  /* 0x0000000103037824 */ /* 0x004fc600078e02b5 */
[----:B------:R-:W-:Y:S01]  /*98d0*/  ISETP.GT.OR P0, PT, R180, 0x4f, P0 ;  /* 0x0000004fb400780c */ /* 0x000fe20000704670 */
[----:B------:R-:W-:-:S04]  /*98e0*/  @P5 IMAD.HI.U32 R4, R3, c[0x0][0x2bc], RZ ;  /* 0x0000af0003045a27 */ /* 0x000fc800078e00ff */
[----:B------:R-:W-:Y:S01]  /*98f0*/  IMAD.MOV.U32 R2, RZ, RZ, R3 ;  /* 0x000000ffff027224 */ /* 0x000fe200078e0003 */
[----:B------:R-:W-:-:S07]  /*9900*/  @P5 SHF.R.U32.HI R2, RZ, c[0x0][0x2c0], R4 ;  /* 0x0000b000ff025a19 */ /* 0x000fce0000011604 */
[----:B------:R-:W-:-:S04]  /*9910*/  @!P0 IADD3 R5, P1, R2, R178, RZ ;  /* 0x000000b202058210 */ /* 0x000fc80007f3e0ff */
[----:B----4-:R-:W-:Y:S02]  /*9920*/  @!P0 LEA.HI.X.SX32 R6, R2, R175, 0x1, P1 ;  /* 0x000000af02068211 */ /* 0x010fe400008f0eff */
        /* <DEDUP_REMOVED lines=24> */
[----:B------:R-:W-:-:S04]  /*9ab0*/  LOP3.LUT R209, R209, 0xfffffff7, RZ, 0xc0, !PT ;  /* 0xfffffff7d1d17812 */ /* 0x000fc800078ec0ff */
[----:B------:R-:W-:Y:S02]  /*9ac0*/  @P5 LOP3.LUT R209, R209, 0x8, RZ, 0xfc, !PT ;  /* 0x00000008d1d15812 */ /* 0x000fe400078efcff */
[----:B------:R-:W-:Y:S02]  /*9ad0*/  LOP3.LUT R208, R208, 0xfffffeff, RZ, 0xc0, !PT ;  /* 0xfffffeffd0d07812 */ /* 0x000fe400078ec0ff */
[----:B------:R-:W-:Y:S02]  /*9ae0*/  LOP3.LUT R209, R209, 0xfffffffd, RZ, 0xc0, !PT ;  /* 0xfffffffdd1d17812 */ /* 0x000fe400078ec0ff */
        /* <DEDUP_REMOVED lines=35> */
[----:B-1----:R-:W-:Y:S02]  /*9d20*/  @P0 LEA.HI.X R3, R248, R3, R249, 0x1, P2 ;  /* 0x00000003f8030211 */ /* 0x002fe400010f0cf9 */
[----:B------:R-:W-:-:S03]  /*9d30*/  ISETP.GT.AND P3, PT, R180, 0x4f, PT ;  /* 0x0000004fb400780c */ /* 0x000fc60003f64270 */
[----:B------:R3:W-:Y:S01]  /*9d40*/  @P0 LDGSTS.E.BYPASS.LTC128B.128 [R210+0x4900], [R2.64], !P6 ;  /* 0x0490000002d20fae */ /* 0x0007e2000f101d48 */
[----:B------:R-:W-:-:S03]  /*9d50*/  ISETP.LT.AND P0, PT, RZ, c[0x0][0x27c], PT ;  /* 0x00009f00ff007a0c */ /* 0x000fc60003f01270 */
[----:B------:R-:W0:Y:S06]  /*9d60*/  LDGDEPBAR ;  /* 0x00000000000079af */ /* 0x000e2c0000000000 */
[----:B------:R-:W-:-:S04]  /*9d70*/  @P3 LOP3.LUT R209, R209, 0x2, RZ, 0xfc, !PT ;  /* 0x00000002d1d13812 */ /* 0x000fc800078efcff */
[----:B------:R-:W-:Y:S05]  /*9d80*/  @P0 BRA `(.L_x_2905) ;  /* 0x0000002000000947 */ /* 0x000fea0003800000 */
[----:B------:R-:W-:-:S04]  /*9d90*/  DEPBAR.LE SB0, 0x1 ;  /* 0x000080400000791a */ /* 0x000fc80000000000 */
[----:B------:R-:W-:Y:S05]  /*9da0*/  BRA `(.L_x_2906) ;  /* 0x00004b9000007947 */ /* 0x000fea0003800000 */
.L_x_2905:
[----:B------:R-:W2:Y:S01]  /*9db0*/  LDL R63, [R1+0x44] ;  /* 0x00004400013f7983 */ /* 0x000ea20000100800 */
[----:B------:R-:W-:Y:S01]  /*9dc0*/  ULDC.U8 UR4, c[0x0][0x298] ;  /* 0x0000a60000047ab9 */ /* 0x000fe20000000000 */
[----:B---3--:R-:W-:Y:S01]  /*9dd0*/  SHF.R.S32.HI R2, RZ, 0x1f, R125 ;  /* 0x0000001fff027819 */ /* 0x008fe2000001147d */
[C---:B------:R-:W-:Y:S01]  /*9de0*/  IMAD.WIDE.U32 R6, R125.reuse, c[0x0][0x280], RZ ;  /* 0x0000a0007d067a25 */ /* 0x040fe200078e00ff */
        /* <DEDUP_REMOVED lines=67> */
.L_x_2909:
[----:B------:R-:W-:Y:S05]  /*a220*/  BSYNC B0 ;  /* 0x0000000000007941 */ /* 0x000fea0003800000 */
.L_x_2908:
        /* <DEDUP_REMOVED lines=49> */
.L_x_2911:
[----:B----4-:R-:W-:Y:S05]  /*a540*/  BSYNC B0 ;  /* 0x0000000000007941 */ /* 0x010fea0003800000 */
.L_x_2910:
        /* <DEDUP_REMOVED lines=51> */
.L_x_2913:
[----:B----4-:R-:W-:Y:S05]  /*a880*/  BSYNC B0 ;  /* 0x0000000000007941 */ /* 0x010fea0003800000 */
.L_x_2912:
        /* <DEDUP_REMOVED lines=49> */
.L_x_2915:
[----:B----4-:R-:W-:Y:S05]  /*aba0*/  BSYNC B0 ;  /* 0x0000000000007941 */ /* 0x010fea0003800000 */
.L_x_2914:
        /* <DEDUP_REMOVED lines=24> */
[----:B------:R-:W2:Y:S01]  /*ad30*/  LDL R65, [R1+0x8] ;  /* 0x0000080001417983 */ /* 0x000ea20000100800 */
[--C-:B------:R-:W-:Y:S02]  /*ad40*/  SHF.R.U32.HI R0, RZ, 0x10, R7.reuse ;  /* 0x00000010ff007819 */ /* 0x100fe40000011607 */
[----:B------:R-:W-:Y:S01]  /*ad50*/  SHF.R.U64 R24, R6, 0x10, R7 ;  /* 0x0000001006187819 */ /* 0x000fe20000001207 */
[----:B------:R-:W-:Y:S01]  /*ad60*/  HADD2.F32 R7, -RZ, R47.H1_H1 ;  /* 0x3000002fff077230 */ /* 0x000fe20000004100 */
[--C-:B------:R-:W-:Y:S02]  /*ad70*/  SHF.R.U64 R25, R10, 0x10, R11.reuse ;  /* 0x000000100a197819 */ /* 0x100fe4000000120b */
[----:B------:R-:W-:-:S05]  /*ad80*/  SHF.R.U32.HI R21, RZ, 0x10, R11 ;  /* 0x00000010ff157819 */ /* 0x000fca000001160b */
[----:B------:R-:W-:Y:S01]  /*ad90*/  HADD2.F32 R22, -RZ, R21.H0_H0 ;  /* 0x20000015ff167230 */ /* 0x000fe20000004100 */
[----:B--2---:R-:W1:Y:S02]  /*ada0*/  LDS.128 R16, [R65+0x5000] ;  /* 0x0050000041107984 */ /* 0x004e640000000c00 */
        /* <DEDUP_REMOVED lines=35> */
.L_x_2919:
[----:B------:R-:W-:Y:S05]  /*afe0*/  BSYNC B0 ;  /* 0x0000000000007941 */ /* 0x000fea0003800000 */
.L_x_2918:
[----:B------:R-:W-:-:S13]  /*aff0*/  ISETP.GE.AND P0, PT, R95, c[0x0][0x27c], PT ;  /* 0x00009f005f007a0c */ /* 0x000fda0003f06270 */
[----:B------:R-:W-:Y:S05]  /*b000*/  @P0 BRA `(.L_x_2917) ;  /* 0x000002b000000947 */ /* 0x000fea0003800000 */
[----:B------:R-:W2:Y:S01]  /*b010*/  LDL R22, [R1+0xc] ;  /* 0x00000c0001167983 */ /* 0x000ea20000100800 */
        /* <DEDUP_REMOVED lines=42> */
.L_x_2917:
[----:B------:R-:W-:Y:S05]  /*b2c0*/  BSYNC B1 ;  /* 0x0000000000017941 */ /* 0x000fea0003800000 */
.L_x_2916:
[----:B------:R-:W-:Y:S01]  /*b2d0*/  IADD3 R0, R130, 0x20, RZ ;  /* 0x0000002082007810 */ /* 0x000fe20007ffe0ff */
[----:B------:R-:W-:Y:S03]  /*b2e0*/  BSSY B1, `(.L_x_2920) ;  /* 0x000005f000017945 */ /* 0x000fe60003800000 */
[----:B------:R-:W-:-:S13]  /*b2f0*/  ISETP.GE.AND P0, PT, R0, R46, PT ;  /* 0x0000002e0000720c */ /* 0x000fda0003f06270 */
[----:B------:R-:W-:Y:S05]  /*b300*/  @P0 BRA `(.L_x_2921) ;  /* 0x000005c000000947 */ /* 0x000fea0003800000 */
[----:B------:R-:W-:Y:S01]  /*b310*/  ISETP.GE.AND P0, PT, R128, c[0x0][0x27c], PT ;  /* 0x00009f0080007a0c */ /* 0x000fe20003f06270 */
[----:B------:R-:W-:-:S12]  /*b320*/  BSSY B0, `(.L_x_2922) ;  /* 0x000002d000007945 */ /* 0x000fd80003800000 */
[----:B------:R-:W-:Y:S05]  /*b330*/  @P0 BRA `(.L_x_2923) ;  /* 0x000002b000000947 */ /* 0x000fea0003800000 */
[----:B-1----:R-:W2:Y:S01]  /*b340*/  LDL R18, [R1+0x8] ;  /* 0x0000080001127983 */ /* 0x002ea20000100800 */
[--C-:B------:R-:W-:Y:S01]  /*b350*/  SHF.R.U64 R15, R2, 0x10, R3.reuse ;  /* 0x00000010020f7819 */ /* 0x100fe20000001203 */
[----:B------:R-:W-:Y:S01]  /*b360*/  HADD2.F32 R0, -RZ, R51.H0_H0 ;  /* 0x20000033ff007230 */ /* 0x000fe20000004100 */
[----:B------:R-:W-:Y:S02]  /*b370*/  SHF.R.U32.HI R3, RZ, 0x10, R3 ;  /* 0x00000010ff037819 */ /* 0x000fe40000011603 */
        /* <DEDUP_REMOVED lines=39> */
.L_x_2923:
[----:B------:R-:W-:Y:S05]  /*b5f0*/  BSYNC B0 ;  /* 0x0000000000007941 */ /* 0x000fea0003800000 */
.L_x_2922:
[----:B------:R-:W-:-:S13]  /*b600*/  ISETP.GE.AND P0, PT, R95, c[0x0][0x27c], PT ;  /* 0x00009f005f007a0c */ /* 0x000fda0003f06270 */
[----:B------:R-:W-:Y:S05]  /*b610*/  @P0 BRA `(.L_x_2921) ;  /* 0x000002b000000947 */ /* 0x000fea0003800000 */
[----:B-1----:R-:W2:Y:S01]  /*b620*/  LDL R18, [R1+0xc] ;  /* 0x00000c0001127983 */ /* 0x002ea20000100800 */
[----:B------:R-:W-:Y:S02]  /*b630*/  SHF.R.U32.HI R0, RZ, 0x10, R31 ;  /* 0x00000010ff007819 */ /* 0x000fe4000001161f */
[----:B------:R-:W-:Y:S02]  /*b640*/  SHF.R.U32.HI R2, RZ, 0x10, R37 ;  /* 0x00000010ff027819 */ /* 0x000fe40000011625 */
[----:B------:R-:W-:Y:S01]  /*b650*/  SHF.R.U64 R14, R30, 0x10, R31 ;  /* 0x000000101e0e7819 */ /* 0x000fe2000000121f */
[----:B------:R-:W-:Y:S01]  /*b660*/  HADD2.F32 R12, -RZ, R0.H0_H0 ;  /* 0x20000000ff0c7230 */ /* 0x000fe20000004100 */
[----:B------:R-:W-:Y:S01]  /*b670*/  SHF.R.U64 R16, R36, 0x10, R37 ;  /* 0x0000001024107819 */ /* 0x000fe20000001225 */
[----:B------:R-:W-:Y:S02]  /*b680*/  HADD2.F32 R0, -RZ, R53.H0_H0 ;  /* 0x20000035ff007230 */ /* 0x000fe40000004100 */
[----:B------:R-:W-:-:S02]  /*b690*/  HADD2.F32 R17, -RZ, R2.H0_H0 ;  /* 0x20000002ff117230 */ /* 0x000fc40000004100 */
[----:B------:R-:W-:Y:S01]  /*b6a0*/  HADD2.F32 R2, -RZ, R53.H1_H1 ;  /* 0x30000035ff027230 */ /* 0x000fe20000004100 */
        /* <DEDUP_REMOVED lines=14> */
[-C--:B------:R-:W-:Y:S02]  /*b790*/  FFMA.FTZ R13, R9, R2.reuse, -R13 ;  /* 0x00000002090d7223 */ /* 0x080fe4000001080d */
[----:B------:R-:W-:Y:S01]  /*b7a0*/  FFMA.FTZ R9, R8, R2, R5 ;  /* 0x0000000208097223 */ /* 0x000fe20000010005 */
[----:B------:R-:W-:Y:S01]  /*b7b0*/  HADD2.F32 R8, -RZ, R14.H0_H0 ;  /* 0x2000000eff087230 */ /* 0x000fe20000004100 */
[----:B------:R-:W-:Y:S01]  /*b7c0*/  FMUL.FTZ R12, R10, R12 ;  /* 0x0000000c0a0c7220 */ /* 0x000fe20000410000 */
[----:B------:R-:W-:Y:S01]  /*b7d0*/  HADD2.F32 R2, -RZ, R55.H0_H0 ;  /* 0x20000037ff027230 */ /* 0x000fe20000004100 */
[----:B------:R-:W-:-:S02]  /*b7e0*/  FMUL.FTZ R5, R6, R0 ;  /* 0x0000000006057220 */ /* 0x000fc40000410000 */
[----:B------:R-:W-:Y:S01]  /*b7f0*/  FFMA.FTZ R10, R7, R17, R12 ;  /* 0x00000011070a7223 */ /* 0x000fe2000001000c */
[----:B------:R-:W-:Y:S01]  /*b800*/  HADD2.F32 R12, -RZ, R16.H0_H0 ;  /* 0x20000010ff0c7230 */ /* 0x000fe20000004100 */
[----:B------:R-:W-:Y:S02]  /*b810*/  FMUL.FTZ R0, R11, R0 ;  /* 0x000000000b007220 */ /* 0x000fe40000410000 */
[-C--:B------:R-:W-:Y:S02]  /*b820*/  FMUL.FTZ R7, R3, R8.reuse ;  /* 0x0000000803077220 */ /* 0x080fe40000410000 */
[----:B------:R-:W-:Y:S02]  /*b830*/  FMUL.FTZ R8, R4, R8 ;  /* 0x0000000804087220 */ /* 0x000fe40000410000 */
[-C--:B------:R-:W-:Y:S02]  /*b840*/  FFMA.FTZ R5, R11, R2.reuse, -R5 ;  /* 0x000000020b057223 */ /* 0x080fe40000010805 */
[----:B------:R-:W-:-:S02]  /*b850*/  FFMA.FTZ R2, R6, R2, R0 ;  /* 0x0000000206027223 */ /* 0x000fc40000010000 */
[-C--:B------:R-:W-:Y:S01]  /*b860*/  FFMA.FTZ R0, R4, R12.reuse, -R7 ;  /* 0x0000000c04007223 */ /* 0x080fe20000010807 */
[----:B------:R-:W-:Y:S01]  /*b870*/  F2FP.PACK_AB R7, R10, R15 ;  /* 0x0000000f0a07723e */ /* 0x000fe200000000ff */
[----:B------:R-:W-:Y:S01]  /*b880*/  FFMA.FTZ R3, R3, R12, R8 ;  /* 0x0000000c03037223 */ /* 0x000fe20000010008 */
[----:B------:R-:W-:Y:S02]  /*b890*/  F2FP.PACK_AB R6, R2, R5 ;  /* 0x000000050206723e */ /* 0x000fe400000000ff */
[----:B------:R-:W-:Y:S02]  /*b8a0*/  F2FP.PACK_AB R4, R9, R13 ;  /* 0x0000000d0904723e */ /* 0x000fe400000000ff */
[----:B------:R-:W-:-:S05]  /*b8b0*/  F2FP.PACK_AB R5, R3, R0 ;  /* 0x000000000305723e */ /* 0x000fca00000000ff */
[----:B------:R1:W-:Y:S02]  /*b8c0*/  STS.128 [R18+0x6000], R4 ;  /* 0x0060000412007388 */ /* 0x0003e40000000c00 */
.L_x_2921:
[----:B------:R-:W-:Y:S05]  /*b8d0*/  BSYNC B1 ;  /* 0x0000000000017941 */ /* 0x000fea0003800000 */
.L_x_2920:
        /* <DEDUP_REMOVED lines=50> */
.L_x_2927:
[----:B------:R-:W-:Y:S05]  /*bc00*/  BSYNC B0 ;  /* 0x0000000000007941 */ /* 0x000fea0003800000 */
.L_x_2926:
        /* <DEDUP_REMOVED lines=45> */
.L_x_2925:
[----:B------:R-:W-:Y:S05]  /*bee0*/  BSYNC B1 ;  /* 0x0000000000017941 */ /* 0x000fea0003800000 */
.L_x_2924:
[----:B------:R-:W-:-:S04]  /*bef0*/  IADD3 R0, R130, 0x60, RZ ;  /* 0x0000006082007810 */ /* 0x000fc80007ffe0ff */
        /* <DEDUP_REMOVED lines=48> */
.L_x_2930:
[----:B------:R-:W-:Y:S05]  /*c200*/  BSYNC B0 ;  /* 0x0000000000007941 */ /* 0x000fea0003800000 */
.L_x_2929:
        /* <DEDUP_REMOVED lines=46> */
.L_x_2907:
        /* <DEDUP_REMOVED lines=76> */
.L_x_2932:
[----:B-12---:R-:W-:Y:S05]  /*c9b0*/  BSYNC B0 ;  /* 0x0000000000007941 */ /* 0x006fea0003800000 */
.L_x_2931:
        /* <DEDUP_REMOVED lines=74> */
.L_x_2934:
[----:B----4-:R-:W-:Y:S05]  /*ce60*/  BSYNC B0 ;  /* 0x0000000000007941 */ /* 0x010fea0003800000 */
.L_x_2933:
        /* <DEDUP_REMOVED lines=120> */
.L_x_2936:
[----:B------:R-:W-:Y:S05]  /*d5f0*/  BSYNC B0 ;  /* 0x0000000000007941 */ /* 0x000fea0003800000 */
.L_x_2935:
        /* <DEDUP_REMOVED lines=102> */
.L_x_2938:
[----:B------:R-:W-:Y:S05]  /*dc60*/  BSYNC B0 ;  /* 0x0000000000007941 */ /* 0x000fea0003800000 */
.L_x_2937:
        /* <DEDUP_REMOVED lines=58> */
[--C-:B------:R-:W-:Y:S01]  /*e010*/  HADD2.F32 R0, -RZ, R75.reuse.H0_H0 ;  /* 0x2000004bff007230 */ /* 0x100fe20000004100 */
        /* <DEDUP_REMOVED lines=43> */
.L_x_2940:
[----:B------:R-:W-:Y:S05]  /*e2d0*/  BSYNC B0 ;  /* 0x0000000000007941 */ /* 0x000fea0003800000 */
.L_x_2939:
        /* <DEDUP_REMOVED lines=101> */
.L_x_2928:
[----:B------:R-:W-:Y:S05]  /*e930*/  BSYNC B2 ;  /* 0x0000000000027941 */ /* 0x000fea0003800000 */
.L_x_2906:
[----:B------:R-:W-:Y:S01]  /*e940*/  IMAD.WIDE.U32 R30, R91, c[0x0][0x210], RZ ;  /* 0x000084005b1e7a25 */ /* 0x000fe200078e00ff */
[----:B------:R-:W-:-:S04]  /*e950*/  DEPBAR.LE SB0, 0x0 ;  /* 0x000080000000791a */ /* 0x000fc80000000000 */
[----:B------:R-:W-:Y:S01]  /*e960*/  IMAD R28, R91, c[0x0][0x214], R31 ;  /* 0x000085005b1c7a24 */ /* 0x000fe200078e021f */
[----:B------:R-:W-:Y:S01]  /*e970*/  STL.64 [R1+0x20], R30 ;  /* 0x0000201e01007387 */ /* 0x000fe20000100a00 */
[----:B------:R-:W-:Y:S02]  /*e980*/  IMAD R0, R92, c[0x0][0x208], RZ ;  /* 0x000082005c007a24 */ /* 0x000fe400078e02ff */
[C---:B---3--:R-:W-:Y:S01]  /*e990*/  IMAD.WIDE.U32 R2, R216.reuse, c[0x0][0x208], RZ ;  /* 0x00008200d8027a25 */ /* 0x048fe200078e00ff */
[----:B------:R-:W-:Y:S03]  /*e9a0*/  STL [R1+0x28], R28 ;  /* 0x0000281c01007387 */ /* 0x000fe60000100800 */
[----:B------:R-:W-:Y:S01]  /*e9b0*/  IMAD R0, R216, c[0x0][0x20c], R0 ;  /* 0x00008300d8007a24 */ /* 0x000fe200078e0200 */
[----:B-1----:R-:W2:Y:S03]  /*e9c0*/  LDL R65, [R1+0x14] ;  /* 0x0000140001417983 */ /* 0x002ea60000100800 */
[----:B------:R-:W-:Y:S01]  /*e9d0*/  IMAD.IADD R3, R3, 0x1, R0 ;  /* 0x0000000103037824 */ /* 0x000fe200078e0200 */
[----:B------:R-:W-:Y:S01]  /*e9e0*/  BAR.SYNC.DEFER_BLOCKING 0x0 ;  /* 0x0000000000007b1d */ /* 0x000fe20000010000 */
[----:B------:R-:W-:-:S02]  /*e9f0*/  IMAD R0, R93, c[0x0][0x218], RZ ;  /* 0x000086005d007a24 */ /* 0x000fc400078e02ff */
[----:B------:R-:W-:-:S04]  /*ea00*/  IMAD.WIDE.U32 R2, R215, c[0x0][0x218], R2 ;  /* 0x00008600d7027a25 */ /* 0x000fc800078e0002 */
[----:B------:R-:W-:Y:S01]  /*ea10*/  IMAD R0, R215, c[0x0][0x21c], R0 ;  /* 0x00008700d7007a24 */ /* 0x000fe200078e0200 */
[----:B------:R-:W-:-:S04]  /*ea20*/  IADD3 R2, P0, R2, R30, RZ ;  /* 0x0000001e02027210 */ /* 0x000fc80007f1e0ff */
[----:B------:R-:W-:Y:S01]  /*ea30*/  IADD3.X R3, R28, R3, R0, P0, !PT ;  /* 0x000000031c037210 */ /* 0x000fe200007fe400 */
[----:B------:R-:W-:Y:S04]  /*ea40*/  LDSM.16.M88.4 R4, [R199+0x2000] ;  /* 0x00200000c704783b */ /* 0x000fe80000000200 */
[----:B------:R-:W1:Y:S04]  /*ea50*/  LDSM.16.M88.4 R12, [R192] ;  /* 0x00000000c00c783b */ /* 0x000e680000000200 */
[----:B------:R-:W3:Y:S04]  /*ea60*/  LDSM.16.M88.4 R8, [R199] ;  /* 0x00000000c708783b */ /* 0x000ee80000000200 */
[----:B------:R-:W4:Y:S04]  /*ea70*/  LDSM.16.M88.4 R16, [R192+0x800] ;  /* 0x00080000c010783b */ /* 0x000f280000000200 */
[----:B------:R-:W5:Y:S04]  /*ea80*/  LDSM.16.M88.4 R20, [R192+0x1000] ;  /* 0x00100000c014783b */ /* 0x000f680000000200 */
[----:B------:R-:W4:Y:S01]  /*ea90*/  LDSM.16.M88.4 R24, [R192+0x1800] ;  /* 0x00180000c018783b */ /* 0x000f220000000200 */
[----:B------:R-:W-:-:S03]  /*eaa0*/  LEA R0, P0, R2, c[0x0][0x1f8], 0x1 ;  /* 0x00007e0002007a11 */ /* 0x000fc600078008ff */
[----:B------:R-:W-:Y:S01]  /*eab0*/  LDSM.16.M88.4 R44, [R192+0x2000] ;  /* 0x00200000c02c783b */ /* 0x000fe20000000200 */
[----:B------:R-:W-:-:S03]  /*eac0*/  LEA.HI.X R2, R2, c[0x0][0x1fc], R3, 0x1, P0 ;  /* 0x00007f0002027a11 */ /* 0x000fc600000f0c03 */
[----:B------:R-:W3:Y:S04]  /*ead0*/  SHFL.IDX PT, R3, R0, RZ, 0x181f ;  /* 0x00181fff00037589 */ /* 0x000ee800000e0000 */
[----:B------:R-:W-:Y:S04]  /*eae0*/  LDSM.16.M88.4 R40, [R203] ;  /* 0x00000000cb28783b */ /* 0x000fe80000000200 */
[----:B------:R-:W-:Y:S04]  /*eaf0*/  LDSM.16.M88.4 R36, [R207] ;  /* 0x00000000cf24783b */ /* 0x000fe80000000200 */
[----:B------:R-:W-:Y:S01]  /*eb00*/  LDSM.16.M88.4 R32, [R206] ;  /* 0x00000000ce20783b */ /* 0x000fe20000000200 */
[-C--:B-1----:R-:W-:Y:S03]  /*eb10*/  HMMA.16816.F32 R72, R4, R12.reuse, RZ ;  /* 0x0000000c0448723c */ /* 0x082fe600000018ff */
[----:B------:R-:W-:Y:S04]  /*eb20*/  LDSM.16.M88.4 R28, [R205] ;  /* 0x00000000cd1c783b */ /* 0x000fe80000000200 */
[----:B------:R-:W-:Y:S01]  /*eb30*/  LDSM.16.M88.4 R56, [R204] ;  /* 0x00000000cc38783b */ /* 0x000fe20000000200 */
[----:B---3--:R-:W-:Y:S03]  /*eb40*/  HMMA.16816.F32 R136, R8, R12, RZ ;  /* 0x0000000c0888723c */ /* 0x008fe600000018ff */
[----:B------:R-:W-:Y:S04]  /*eb50*/  SHFL.IDX PT, R12, R0, 0x1, 0x181f ;  /* 0x00381f00000c7f89 */ /* 0x000fe800000e0000 */
[----:B------:R-:W1:Y:S01]  /*eb60*/  SHFL.IDX PT, R13, R2, RZ, 0x181f ;  /* 0x00181fff020d7589 */ /* 0x000e6200000e0000 */
[-C--:B------:R-:W-:Y:S08]  /*eb70*/  HMMA.16816.F32 R96, R4, R14.reuse, RZ ;  /* 0x0000000e0460723c */ /* 0x080ff000000018ff */
[----:B------:R-:W-:Y:S01]  /*eb80*/  HMMA.16816.F32 R160, R8, R14, RZ ;  /* 0x0000000e08a0723c */ /* 0x000fe200000018ff */
[----:B------:R-:W3:Y:S04]  /*eb90*/  SHFL.IDX PT, R14, R0, 0x2, 0x181f ;  /* 0x00581f00000e7f89 */ /* 0x000ee800000e0000 */
[----:B------:R-:W-:Y:S03]  /*eba0*/  SHFL.IDX PT, R15, R0, 0x3, 0x181f ;  /* 0x00781f00000f7f89 */ /* 0x000fe600000e0000 */
[-C--:B----4-:R-:W-:Y:S08]  /*ebb0*/  HMMA.16816.F32 R68, R4, R16.reuse, RZ ;  /* 0x000000100444723c */ /* 0x090ff000000018ff */
[----:B------:R-:W-:Y:S01]  /*ebc0*/  HMMA.16816.F32 R120, R8, R16, RZ ;  /* 0x000000100878723c */ /* 0x000fe200000018ff */
[----:B------:R-:W4:Y:S04]  /*ebd0*/  SHFL.IDX PT, R16, R2, 0x1, 0x181f ;  /* 0x00381f0002107f89 */ /* 0x000f2800000e0000 */
[----:B------:R-:W-:Y:S03]  /*ebe0*/  SHFL.IDX PT, R17, R0, 0x4, 0x181f ;  /* 0x00981f0000117f89 */ /* 0x000fe600000e0000 */
[-C--:B------:R-:W-:Y:S01]  /*ebf0*/  HMMA.16816.F32 R84, R4, R18.reuse, RZ ;  /* 0x000000120454723c */ /* 0x080fe200000018ff */
[----:B------:R-:W-:Y:S07]  /*ec00*/  SHFL.IDX PT, R0, R2, 0x4, 0x181f ;  /* 0x00981f0002007f89 */ /* 0x000fee00000e0000 */
[----:B------:R-:W-:Y:S01]  /*ec10*/  HMMA.16816.F32 R164, R8, R18, RZ ;  /* 0x0000001208a4723c */ /* 0x000fe200000018ff */
[----:B------:R-:W1:Y:S04]  /*ec20*/  SHFL.IDX PT, R18, R2, 0x2, 0x181f ;  /* 0x00581f0002127f89 */ /* 0x000e6800000e0000 */
[----:B------:R1:W1:Y:S03]  /*ec30*/  SHFL.IDX PT, R19, R2, 0x3, 0x181f ;  /* 0x00781f0002137f89 */ /* 0x00026600000e0000 */
[-C--:B-----5:R-:W-:Y:S08]  /*ec40*/  HMMA.16816.F32 R60, R4, R20.reuse, RZ ;  /* 0x00000014043c723c */ /* 0x0a0ff000000018ff */
[----:B------:R-:W-:Y:S07]  /*ec50*/  HMMA.16816.F32 R104, R8, R20, RZ ;  /* 0x000000140868723c */ /* 0x000fee00000018ff */
[C---:B------:R-:W-:Y:S01]  /*ec60*/  IMAD.SHL.U32 R21, R248.reuse, 0x2, RZ ;  /* 0x00000002f8157824 */ /* 0x040fe200078e00ff */
[----:B------:R-:W-:Y:S01]  /*ec70*/  HMMA.16816.F32 R52, R4, R24, RZ ;  /* 0x000000180434723c */ /* 0x000fe200000018ff */
[----:B------:R-:W-:-:S07]  /*ec80*/  SHF.L.U64.HI R20, R248, 0x1, R249 ;  /* 0x00000001f8147819 */ /* 0x000fce00000102f9 */
[----:B------:R-:W-:Y:S07]  /*ec90*/  HMMA.16816.F32 R48, R8, R24, RZ ;  /* 0x000000180830723c */ /* 0x000fee00000018ff */
[----:B------:R-:W-:Y:S01]  /*eca0*/  IADD3 R24, P0, R3, R21, RZ ;  /* 0x0000001503187210 */ /* 0x000fe20007f1e0ff */
[----:B------:R-:W-:Y:S04]  /*ecb0*/  HMMA.16816.F32 R80, R4, R22, RZ ;  /* 0x000000160450723c */ /* 0x000fe800000018ff */
[----:B-1----:R-:W-:-:S04]  /*ecc0*/  IMAD.X R25, R13, 0x1, R20, P0 ;  /* 0x000000010d197824 */ /* 0x002fc800000e0614 */
[----:B------:R-:W-:Y:S01]  /*ecd0*/  HMMA.16816.F32 R148, R8, R22, RZ ;  /* 0x000000160894723c */ /* 0x000fe200000018ff */
[----:B---3--:R-:W-:-:S06]  /*ece0*/  IADD3 R14, P0, R14, R21, RZ ;  /* 0x000000150e0e7210 */ /* 0x008fcc0007f1e0ff */
[-C--:B------:R-:W-:Y:S01]  /*ecf0*/  IADD3 R22, P1, R12, R21.reuse, RZ ;  /* 0x000000150c167210 */ /* 0x080fe20007f3e0ff */
[C---:B------:R-:W-:Y:S04]  /*ed00*/  HMMA.16816.F32 R76, R4.reuse, R44, RZ ;  /* 0x0000002c044c723c */ /* 0x040fe800000018ff */
[--C-:B----4-:R-:W-:Y:S01]  /*ed10*/  IMAD.X R23, R16, 0x1, R20.reuse, P1 ;  /* 0x0000000110177824 */ /* 0x110fe200008e0614 */
[-C--:B------:R-:W-:Y:S01]  /*ed20*/  IADD3 R12, P1, R15, R21.reuse, RZ ;  /* 0x000000150f0c7210 */ /* 0x080fe20007f3e0ff */
[--C-:B------:R-:W-:Y:S01]  /*ed30*/  IMAD.X R15, R18, 0x1, R20.reuse, P0 ;  /* 0x00000001120f7824 */ /* 0x100fe200000e0614 */
[----:B------:R-:W-:Y:S01]  /*ed40*/  IADD3 R2, P0, R17, R21, RZ ;  /* 0x0000001511027210 */ /* 0x000fe20007f1e0ff */
[C---:B------:R-:W-:Y:S02]  /*ed50*/  HMMA.16816.F32 R132, R4.reuse, R26, RZ ;  /* 0x0000001a0484723c */ /* 0x040fe400000018ff */
[--C-:B------:R-:W-:Y:S01]  /*ed60*/  IMAD.X R13, R19, 0x1, R20.reuse, P1 ;  /* 0x00000001130d7824 */ /* 0x100fe200008e0614 */
[----:B------:R-:W-:Y:S01]  /*ed70*/  ISETP.GE.AND P1, PT, R248, c[0x0][0x1d4], PT ;  /* 0x00007500f8007a0c */ /* 0x000fe20003f26270 */
[----:B------:R-:W-:Y:S01]  /*ed80*/  IMAD.X R3, R0, 0x1, R20, P0 ;  /* 0x0000000100037824 */ /* 0x000fe200000e0614 */
[----:B------:R-:W-:Y:S02]  /*ed90*/  LDSM.16.M88.4 R16, [R202] ;  /* 0x00000000ca10783b */ /* 0x000fe40000000200 */
[C---:B------:R-:W-:Y:S01]  /*eda0*/  ISETP.LT.OR P0, PT, R90.reuse, 0x1, P1 ;  /* 0x000000015a00780c */ /* 0x040fe20000f01670 */
[----:B------:R-:W-:Y:S01]  /*edb0*/  HMMA.16816.F32 R124, R4, R46, RZ ;  /* 0x0000002e047c723c */ /* 0x000fe200000018ff */
[----:B------:R-:W1:Y:S11]  /*edc0*/  LDSM.16.M88.4 R4, [R202+0x2000] ;  /* 0x00200000ca04783b */ /* 0x000e760000000200 */
[----:B------:R-:W-:Y:S01]  /*edd0*/  @!PT LDS RZ, [RZ] ;  /* 0x00000000fffff984 */ /* 0x000fe20000000800 */
[----:B------:R-:W-:Y:S01]  /*ede0*/  @!PT LDS RZ, [RZ] ;  /* 0x00000000fffff984 */ /* 0x000fe20000000800 */
[----:B------:R-:W-:Y:S01]  /*edf0*/  @!PT LDS RZ, [RZ] ;  /* 0x00000000fffff984 */ /* 0x000fe20000000800 */
[----:B------:R3:W-:Y:S01]  /*ee00*/  LDGSTS.E.BYPASS.LTC128B.128 [R210+0x100], [R24.64], !P0 ;  /* 0x0010000018d27fae */ /* 0x0007e2000c101d48 */
[C---:B------:R-:W-:Y:S11]  /*ee10*/  ISETP.LT.OR P0, PT, R90.reuse, 0x11, P1 ;  /* 0x000000115a00780c */ /* 0x040ff60000f01670 */
[----:B------:R-:W-:Y:S02]  /*ee20*/  @!UPT UIADD3 URZ, URZ, URZ, URZ ;  /* 0x0000003f3f3ff290 */ /* 0x000fe4000fffe03f */
[----:B------:R4:W-:Y:S01]  /*ee30*/  LDGSTS.E.BYPASS.LTC128B.128 [R210+0x900], [R22.64], !P0 ;  /* 0x0090000016d27fae */ /* 0x0009e2000c101d48 */
[C---:B------:R-:W-:Y:S02]  /*ee40*/  ISETP.LT.OR P0, PT, R90.reuse, 0x21, P1 ;  /* 0x000000215a00780c */ /* 0x040fe40000f01670 */
[----:B------:R-:W-:-:S11]  /*ee50*/  ISETP.LT.OR P2, PT, R90, 0x31, P1 ;  /* 0x000000315a00780c */ /* 0x000fd60000f41670 */
[----:B------:R5:W-:Y:S01]  /*ee60*/  LDGSTS.E.BYPASS.LTC128B.128 [R210+0x1100], [R14.64], !P0 ;  /* 0x011000000ed27fae */ /* 0x000be2000c101d48 */
[----:B------:R-:W-:Y:S01]  /*ee70*/  ISETP.LT.OR P0, PT, R90, 0x41, P1 ;  /* 0x000000415a00780c */ /* 0x000fe20000f01670 */
[C---:B-1----:R-:W-:Y:S02]  /*ee80*/  HMMA.16816.F32 R116, R4.reuse, R40, R72 ;  /* 0x000000280474723c */ /* 0x042fe40000001848 */
[----:B------:R5:W-:Y:S06]  /*ee90*/  LDGSTS.E.BYPASS.LTC128B.128 [R210+0x1900], [R12.64], !P2 ;  /* 0x019000000cd27fae */ /* 0x000bec000d101d48 */
[C---:B------:R-:W-:Y:S04]  /*eea0*/  HMMA.16816.F32 R112, R4.reuse, R36, R68 ;  /* 0x000000240470723c */ /* 0x040fe80000001844 */
[----:B------:R4:W-:Y:S04]  /*eeb0*/  LDGSTS.E.BYPASS.LTC128B.128 [R210+0x2100], [R2.64], !P0 ;  /* 0x0210000002d27fae */ /* 0x0009e8000c101d48 */
[----:B------:R-:W-:Y:S01]  /*eec0*/  HMMA.16816.F32 R72, R4, R56, R76 ;  /* 0x000000380448723c */ /* 0x000fe2000000184c */
[----:B------:R-:W0:Y:S07]  /*eed0*/  LDGDEPBAR ;  /* 0x00000000000079af */ /* 0x000e2e0000000000 */
[C---:B------:R-:W-:Y:S01]  /*eee0*/  HMMA.16816.F32 R152, R8.reuse, R26, RZ ;  /* 0x0000001a0898723c */ /* 0x040fe200000018ff */
[----:B---3--:R-:W-:Y:S04]  /*eef0*/  LDSM.16.M88.4 R24, [R198+0x800] ;  /* 0x00080000c618783b */ /* 0x008fe80000000200 */
[----:B-----5:R-:W-:Y:S03]  /*ef00*/  LDSM.16.M88.4 R12, [R200] ;  /* 0x00000000c80c783b */ /* 0x020fe60000000200 */
[C---:B------:R-:W-:Y:S08]  /*ef10*/  HMMA.16816.F32 R140, R8.reuse, R44, RZ ;  /* 0x0000002c088c723c */ /* 0x040ff000000018ff */
[----:B------:R-:W-:Y:S01]  /*ef20*/  HMMA.16816.F32 R144, R8, R46, RZ ;  /* 0x0000002e0890723c */ /* 0x000fe200000018ff */
[----:B------:R-:W-:Y:S04]  /*ef30*/  LDSM.16.M88.4 R44, [R198+0x1000] ;  /* 0x00100000c62c783b */ /* 0x000fe80000000200 */
[----:B------:R-:W-:Y:S03]  /*ef40*/  LDSM.16.M88.4 R8, [R198] ;  /* 0x00000000c608783b */ /* 0x000fe60000000200 */
[C---:B------:R-:W-:Y:S08]  /*ef50*/  HMMA.16816.F32 R108, R4.reuse, R32, R60 ;  /* 0x00000020046c723c */ /* 0x040ff0000000183c */
[C---:B------:R-:W-:Y:S01]  /*ef60*/  HMMA.16816.F32 R100, R4.reuse, R28, R52 ;  /* 0x0000001c0464723c */ /* 0x040fe20000001834 */
[----:B------:R-:W-:Y:S07]  /*ef70*/  LDSM.16.M88.4 R52, [R198+0x1800] ;  /* 0x00180000c634783b */ /* 0x000fee0000000200 */
[C---:B------:R-:W-:Y:S08]  /*ef80*/  HMMA.16816.F32 R96, R4.reuse, R42, R96 ;  /* 0x0000002a0460723c */ /* 0x040ff00000001860 */
[C---:B------:R-:W-:Y:S08]  /*ef90*/  HMMA.16816.F32 R84, R4.reuse, R38, R84 ;  /* 0x000000260454723c */ /* 0x040ff00000001854 */
[C---:B------:R-:W-:Y:S08]  /*efa0*/  HMMA.16816.F32 R80, R4.reuse, R34, R80 ;  /* 0x000000220450723c */ /* 0x040ff00000001850 */
[C---:B------:R-:W-:Y:S08]  /*efb0*/  HMMA.16816.F32 R76, R4.reuse, R30, R132 ;  /* 0x0000001e044c723c */ /* 0x040ff00000001884 */
[----:B------:R-:W-:Y:S01]  /*efc0*/  HMMA.16816.F32 R68, R4, R58, R124 ;  /* 0x0000003a0444723c */ /* 0x000fe2000000187c */
[----:B------:R-:W1:Y:S07]  /*efd0*/  LDSM.16.M88.4 R4, [R200+0x2000] ;  /* 0x00200000c804783b */ /* 0x000e6e0000000200 */
[C---:B------:R-:W-:Y:S01]  /*efe0*/  HMMA.16816.F32 R168, R16.reuse, R28, R48 ;  /* 0x0000001c10a8723c */ /* 0x040fe20000001830 */
[----:B------:R-:W3:Y:S07]  /*eff0*/  LDSM.16.M88.4 R48, [R198+0x2000] ;  /* 0x00200000c630783b */ /* 0x000eee0000000200 */
        /* <DEDUP_REMOVED lines=11> */
[----:B------:R-:W-:Y:S01]  /*f0b0*/  HMMA.16816.F32 R148, R16, R58, R144 ;  /* 0x0000003a1094723c */ /* 0x000fe20000001890 */
[----:B------:R-:W-:Y:S07]  /*f0c0*/  LDSM.16.M88.4 R16, [R195+0x2000] ;  /* 0x00200000c310783b */ /* 0x000fee0000000200 */
[C---:B-1----:R-:W-:Y:S08]  /*f0d0*/  HMMA.16816.F32 R140, R4.reuse, R24, R112 ;  /* 0x00000018048c723c */ /* 0x042ff00000001870 */
[C---:B------:R-:W-:Y:S08]  /*f0e0*/  HMMA.16816.F32 R132, R4.reuse, R44, R108 ;  /* 0x0000002c0484723c */ /* 0x040ff0000000186c */
[C---:B------:R-:W-:Y:S08]  /*f0f0*/  HMMA.16816.F32 R144, R4.reuse, R8, R116 ;  /* 0x000000080490723c */ /* 0x040ff00000001874 */
[C---:B------:R-:W-:Y:S08]  /*f100*/  HMMA.16816.F32 R120, R4.reuse, R52, R100 ;  /* 0x000000340478723c */ /* 0x040ff00000001864 */
[C---:B------:R-:W-:Y:S08]  /*f110*/  HMMA.16816.F32 R112, R4.reuse, R10, R96 ;  /* 0x0000000a0470723c */ /* 0x040ff00000001860 */
[C---:B------:R-:W-:Y:S08]  /*f120*/  HMMA.16816.F32 R108, R4.reuse, R26, R84 ;  /* 0x0000001a046c723c */ /* 0x040ff00000001854 */
[C---:B---3--:R-:W-:Y:S08]  /*f130*/  HMMA.16816.F32 R116, R4.reuse, R48, R72 ;  /* 0x000000300474723c */ /* 0x048ff00000001848 */
[C---:B------:R-:W-:Y:S08]  /*f140*/  HMMA.16816.F32 R100, R4.reuse, R46, R80 ;  /* 0x0000002e0464723c */ /* 0x040ff00000001850 */
[C---:B------:R-:W-:Y:S08]  /*f150*/  HMMA.16816.F32 R96, R4.reuse, R54, R76 ;  /* 0x000000360460723c */ /* 0x040ff0000000184c */
[----:B------:R-:W-:Y:S01]  /*f160*/  HMMA.16816.F32 R84, R4, R50, R68 ;  /* 0x000000320454723c */ /* 0x000fe20000001844 */
[----:B------:R-:W1:Y:S07]  /*f170*/  LDSM.16.M88.4 R4, [R201+0x2000] ;  /* 0x00200000c904783b */ /* 0x000e6e0000000200 */
[C---:B------:R-:W-:Y:S08]  /*f180*/  HMMA.16816.F32 R80, R12.reuse, R8, R60 ;  /* 0x000000080c50723c */ /* 0x040ff0000000183c */
[C---:B------:R-:W-:Y:S01]  /*f190*/  HMMA.16816.F32 R76, R12.reuse, R10, R40 ;  /* 0x0000000a0c4c723c */ /* 0x040fe20000001828 */
[----:B------:R-:W3:Y:S07]  /*f1a0*/  LDSM.16.M88.4 R8, [R201] ;  /* 0x00000000c908783b */ /* 0x000eee0000000200 */
[C---:B------:R-:W-:Y:S08]  /*f1b0*/  HMMA.16816.F32 R72, R12.reuse, R24, R124 ;  /* 0x000000180c48723c */ /* 0x040ff0000000187c */
[----:B------:R-:W-:Y:S01]  /*f1c0*/  HMMA.16816.F32 R68, R12, R26, R104 ;  /* 0x0000001a0c44723c */ /* 0x000fe20000001868 */
[----:B------:R-:W5:Y:S01]  /*f1d0*/  LDSM.16.M88.4 R24, [R195+0x1800] ;  /* 0x00180000c318783b */ /* 0x000f620000000200 */
[----:B--2---:R-:W-:Y:S01]  /*f1e0*/  ISETP.GT.AND P0, PT, R173, R65, PT ;  /* 0x00000041ad00720c */ /* 0x004fe20003f04270 */
[----:B------:R-:W-:-:S05]  /*f1f0*/  DEPBAR.LE SB0, 0x0 ;  /* 0x000080000000791a */ /* 0x000fca0000000000 */
        /* <DEDUP_REMOVED lines=8> */
[C---:B------:R-:W-:Y:S08]  /*f280*/  HMMA.16816.F32 R144, R4.reuse, R38, R112 ;  /* 0x000000260490723c */ /* 0x040ff00000001870 */
[C---:B------:R-:W-:Y:S08]  /*f290*/  HMMA.16816.F32 R140, R4.reuse, R32, R140 ;  /* 0x00000020048c723c */ /* 0x040ff0000000188c */
[----:B------:R-:W-:Y:S08]  /*f2a0*/  HMMA.16816.F32 R136, R4, R34, R108 ;  /* 0x000000220488723c */ /* 0x000ff0000000186c */
[C---:B---3--:R-:W-:Y:S08]  /*f2b0*/  HMMA.16816.F32 R72, R8.reuse, R32, R72 ;  /* 0x000000200848723c */ /* 0x048ff00000001848 */
[----:B------:R-:W-:Y:S08]  /*f2c0*/  HMMA.16816.F32 R68, R8, R34, R68 ;  /* 0x000000220844723c */ /* 0x000ff00000001844 */
[C---:B------:R-:W-:Y:S08]  /*f2d0*/  HMMA.16816.F32 R132, R4.reuse, R28, R132 ;  /* 0x0000001c0484723c */ /* 0x040ff00000001884 */
[C---:B------:R-:W-:Y:S08]  /*f2e0*/  HMMA.16816.F32 R124, R4.reuse, R30, R100 ;  /* 0x0000001e047c723c */ /* 0x040ff00000001864 */
[C---:B-----5:R-:W-:Y:S08]  /*f2f0*/  HMMA.16816.F32 R120, R4.reuse, R24, R120 ;  /* 0x000000180478723c */ /* 0x060ff00000001878 */
        /* <DEDUP_REMOVED lines=42> */
.L_x_3134:
[----:B------:R-:W-:Y:S05]  /*f5a0*/  BRA.DIV ~URZ, `(.L_x_2944) ;  /* 0x000176227f007947 */ /* 0x000fea000b800000 */
[----:B------:R-:W3:Y:S01]  /*f5b0*/  SHFL.IDX PT, R2, R0, RZ, 0x181f ;  /* 0x00181fff00027589 */ /* 0x000ee200000e0000 */
[----:B------:R-:W-:-:S03]  /*f5c0*/  LOP3.LUT P3, RZ, R208, 0x100, RZ, 0xc0, !PT ;  /* 0x00000100d0ff7812 */ /* 0x000fc6000786c0ff */
        /* <DEDUP_REMOVED lines=20> */
.L_x_3135:
[----:B---3--:R-:W-:Y:S02]  /*f710*/  LOP3.LUT P1, RZ, R208, 0x100, RZ, 0xc0, !PT ;  /* 0x00000100d0ff7812 */ /* 0x008fe4000782c0ff */
[----:B--2---:R-:W-:-:S05]  /*f720*/  IADD3 R2, P0, R0, R21, RZ ;  /* 0x0000001500027210 */ /* 0x004fca0007f1e0ff */
[----:B-1----:R-:W-:-:S06]  /*f730*/  IMAD.X R3, R4, 0x1, R20, P0 ;  /* 0x0000000104037824 */ /* 0x002fcc00000e0614 */
[----:B------:R-:W-:Y:S01]  /*f740*/  @!PT LDS RZ, [RZ] ;  /* 0x00000000fffff984 */ /* 0x000fe20000000800 */
[----:B------:R-:W-:Y:S01]  /*f750*/  @!PT LDS RZ, [RZ] ;  /* 0x00000000fffff984 */ /* 0x000fe20000000800 */
[----:B------:R-:W-:Y:S01]  /*f760*/  @!PT LDS RZ, [RZ] ;  /* 0x00000000fffff984 */ /* 0x000fe20000000800 */
[----:B------:R1:W-:Y:S02]  /*f770*/  LDGSTS.E.BYPASS.LTC128B.128 [R210+0x4900], [R2.64], !P1 ;  /* 0x0490000002d27fae */ /* 0x0003e4000c901d48 */
.L_x_2942:
[----:B----4-:R-:W-:Y:S05]  /*f780*/  BSYNC B0 ;  /* 0x0000000000007941 */ /* 0x010fea0003800000 */
.L_x_2941:
[----:B-1----:R-:W2:Y:S01]  /*f790*/  LDL R2, [R1+0x44] ;  /* 0x0000440001027983 */ /* 0x002ea20000100800 */
[----:B------:R-:W-:-:S03]  /*f7a0*/  IMAD.MOV.U32 R3, RZ, RZ, c[0x0][0x2c4] ;  /* 0x0000b100ff037624 */ /* 0x000fc600078e00ff */
[----:B------:R-:W2:Y:S04]  /*f7b0*/  LDL R0, [R1+0x4c] ;  /* 0x00004c0001007983 */ /* 0x000ea80000100800 */
[----:B------:R-:W3:Y:S01]  /*f7c0*/  LDL R4, [R1+0x4] ;  /* 0x0000040001047983 */ /* 0x000ee20000100800 */
        /* <DEDUP_REMOVED lines=16> */
.L_x_3136:
[----:B------:R-:W-:Y:S01]  /*f8d0*/  IMAD.MOV.U32 R0, RZ, RZ, c[0x0][0x32c] ;  /* 0x0000cb00ff007624 */ /* 0x000fe200078e00ff */
[----:B--2---:R-:W-:-:S04]  /*f8e0*/  IADD3 R3, R8, R2, RZ ;  /* 0x0000000208037210 */ /* 0x004fc80007ffe0ff */
[----:B------:R-:W-:Y:S01]  /*f8f0*/  ISETP.GE.AND P0, PT, R0, 0x1, PT ;  /* 0x000000010000780c */ /* 0x000fe20003f06270 */
[----:B------:R-:W-:Y:S01]  /*f900*/  IMAD.IADD R0, R9, 0x1, R2 ;  /* 0x0000000109007824 */ /* 0x000fe200078e0202 */
[----:B------:R-:W-:-:S11]  /*f910*/  IMNMX R4, R10, R3, PT ;  /* 0x000000030a047217 */ /* 0x000fd60003800200 */
[----:B------:R-:W-:Y:S05]  /*f920*/  @!P0 BRA `(.L_x_2946) ;  /* 0x0000015000008947 */ /* 0x000fea0003800000 */
[----:B------:R-:W2:Y:S01]  /*f930*/  LDL R5, [R1] ;  /* 0x0000000001057983 */ /* 0x000ea20000100800 */
[----:B------:R-:W-:Y:S01]  /*f940*/  BSSY B0, `(.L_x_2947) ;  /* 0x000000f000007945 */ /* 0x000fe20003800000 */
[----:B--2---:R-:W-:-:S04]  /*f950*/  IADD3 R2, -R252, R5, R2 ;  /* 0x00000005fc027210 */ /* 0x004fc80007ffe102 */
        /* <DEDUP_REMOVED lines=9> */
.L_x_2948:
[----:B------:R-:W-:-:S04]  /*f9f0*/  MOV R3, c[0x0][0x32c] ;  /* 0x0000cb0000037a02 */ /* 0x000fc80000000f00 */
[----:B------:R-:W-:-:S13]  /*fa00*/  ISETP.NE.AND P0, PT, R3, 0x1, PT ;  /* 0x000000010300780c */ /* 0x000fda0003f05270 */
[----:B------:R-:W-:-:S05]  /*fa10*/  @P0 IMAD.HI.U32 R3, R2, c[0x0][0x330], RZ ;  /* 0x0000cc0002030a27 */ /* 0x000fca00078e00ff */
[----:B------:R-:W-:Y:S02]  /*fa20*/  @P0 SHF.R.U32.HI R2, RZ, c[0x0][0x334], R3 ;  /* 0x0000cd00ff020a19 */ /* 0x000fe40000011603 */
.L_x_2949:
[----:B------:R-:W-:Y:S05]  /*fa30*/  BSYNC B0 ;  /* 0x0000000000007941 */ /* 0x000fea0003800000 */
.L_x_2947:
[----:B------:R-:W-:-:S05]  /*fa40*/  IMAD R2, R2, c[0x0][0x32c], R11 ;  /* 0x0000cb0002027a24 */ /* 0x000fca00078e020b */
[----:B------:R-:W-:Y:S02]  /*fa50*/  IADD3 R3, R2, c[0x0][0x32c], RZ ;  /* 0x0000cb0002037a10 */ /* 0x000fe40007ffe0ff */
[----:B------:R-:W-:Y:S02]  /*fa60*/  IMNMX R0, R0, R2, !PT ;  /* 0x0000000200007217 */ /* 0x000fe40007800200 */
[----:B------:R-:W-:Y:S02]  /*fa70*/  IMNMX R4, R4, R3, PT ;  /* 0x0000000304047217 */ /* 0x000fe40003800200 */
.L_x_2946:
[----:B------:R-:W-:Y:S05]  /*fa80*/  BRA.DIV ~URZ, `(.L_x_2950) ;  /* 0x000176a27f007947 */ /* 0x000fea000b800000 */
[----:B------:R2:W3:Y:S02]  /*fa90*/  SHFL.IDX PT, R2, R7, 0x1, 0x1c1f ;  /* 0x003c1f0007027f89 */ /* 0x0004e400000e0000 */
.L_x_3137:
[----:B------:R-:W-:Y:S02]  /*faa0*/  IMAD.MOV.U32 R3, RZ, RZ, c[0x0][0x32c] ;  /* 0x0000cb00ff037624 */ /* 0x000fe400078e00ff */
[----:B---3--:R-:W-:-:S03]  /*fab0*/  IMAD.IADD R5, R9, 0x1, R2 ;  /* 0x0000000109057824 */ /* 0x008fc600078e0202 */
[----:B------:R-:W-:Y:S02]  /*fac0*/  ISETP.GE.AND P0, PT, R3, 0x1, PT ;  /* 0x000000010300780c */ /* 0x000fe40003f06270 */
[----:B------:R-:W-:-:S04]  /*fad0*/  IADD3 R3, R8, R2, RZ ;  /* 0x0000000208037210 */ /* 0x000fc80007ffe0ff */
[----:B------:R-:W-:-:S07]  /*fae0*/  IMNMX R6, R10, R3, PT ;  /* 0x000000030a067217 */ /* 0x000fce0003800200 */
[----:B------:R-:W-:Y:S05]  /*faf0*/  @!P0 BRA `(.L_x_2951) ;  /* 0x0000015000008947 */ /* 0x000fea0003800000 */
[----:B------:R-:W3:Y:S01]  /*fb00*/  LDL R12, [R1] ;  /* 0x00000000010c7983 */ /* 0x000ee20000100800 */
[----:B------:R-:W-:Y:S01]  /*fb10*/  BSSY B0, `(.L_x_2952) ;  /* 0x000000f000007945 */ /* 0x000fe20003800000 */
[----:B---3--:R-:W-:-:S04]  /*fb20*/  IADD3 R2, -R252, R12, R2 ;  /* 0x0000000cfc027210 */ /* 0x008fc80007ffe102 */
        /* <DEDUP_REMOVED lines=9> */
.L_x_2953:
[----:B------:R-:W-:-:S04]  /*fbc0*/  MOV R3, c[0x0][0x32c] ;  /* 0x0000cb0000037a02 */ /* 0x000fc80000000f00 */
[----:B------:R-:W-:-:S13]  /*fbd0*/  ISETP.NE.AND P0, PT, R3, 0x1, PT ;  /* 0x000000010300780c */ /* 0x000fda0003f05270 */
[----:B------:R-:W-:-:S05]  /*fbe0*/  @P0 IMAD.HI.U32 R3, R2, c[0x0][0x330], RZ ;  /* 0x0000cc0002030a27 */ /* 0x000fca00078e00ff */
[----:B------:R-:W-:Y:S02]  /*fbf0*/  @P0 SHF.R.U32.HI R2, RZ, c[0x0][0x334], R3 ;  /* 0x0000cd00ff020a19 */ /* 0x000fe40000011603 */
.L_x_2954:
[----:B------:R-:W-:Y:S05]  /*fc00*/  BSYNC B0 ;  /* 0x0000000000007941 */ /* 0x000fea0003800000 */
.L_x_2952:
[----:B------:R-:W-:-:S05]  /*fc10*/  IMAD R2, R2, c[0x0][0x32c], R11 ;  /* 0x0000cb0002027a24 */ /* 0x000fca00078e020b */
[----:B------:R-:W-:Y:S02]  /*fc20*/  IADD3 R3, R2, c[0x0][0x32c], RZ ;  /* 0x0000cb0002037a10 */ /* 0x000fe40007ffe0ff */
[----:B------:R-:W-:Y:S02]  /*fc30*/  IMNMX R5, R5, R2, !PT ;  /* 0x0000000205057217 */ /* 0x000fe40007800200 */
[----:B------:R-:W-:Y:S02]  /*fc40*/  IMNMX R6, R6, R3, PT ;  /* 0x0000000306067217 */ /* 0x000fe40003800200 */
.L_x_2951:
        /* <DEDUP_REMOVED lines=110> */
.L_x_3138:
[----:B------:R-:W-:Y:S01]  /*10330*/  IMAD.MOV.U32 R0, RZ, RZ, c[0x0][0x32c] ;  /* 0x0000cb00ff007624 */ /* 0x000fe200078e00ff */
[----:B----4-:R-:W-:-:S04]  /*10340*/  IADD3 R2, R8, R3, RZ ;  /* 0x0000000308027210 */ /* 0x010fc80007ffe0ff */
[----:B------:R-:W-:Y:S01]  /*10350*/  ISETP.GE.AND P0, PT, R0, 0x1, PT ;  /* 0x000000010000780c */ /* 0x000fe20003f06270 */
[----:B------:R-:W-:Y:S01]  /*10360*/  IMAD.IADD R0, R9, 0x1, R3 ;  /* 0x0000000109007824 */ /* 0x000fe200078e0203 */
[----:B------:R-:W-:-:S11]  /*10370*/  IMNMX R2, R10, R2, PT ;  /* 0x000000020a027217 */ /* 0x000fd60003800200 */
[----:B------:R-:W-:Y:S05]  /*10380*/  @!P0 BRA `(.L_x_2956) ;  /* 0x0000015000008947 */ /* 0x000fea0003800000 */
[----:B------:R-:W4:Y:S01]  /*10390*/  LDL R4, [R1] ;  /* 0x0000000001047983 */ /* 0x000f220000100800 */
[----:B------:R-:W-:Y:S01]  /*103a0*/  BSSY B0, `(.L_x_2957) ;  /* 0x000000f000007945 */ /* 0x000fe20003800000 */
[----:B----4-:R-:W-:-:S04]  /*103b0*/  IADD3 R3, -R252, R4, R3 ;  /* 0x00000004fc037210 */ /* 0x010fc80007ffe103 */
        /* <DEDUP_REMOVED lines=9> */
.L_x_2958:
[----:B------:R-:W-:-:S04]  /*10450*/  MOV R4, c[0x0][0x32c] ;  /* 0x0000cb0000047a02 */ /* 0x000fc80000000f00 */
[----:B------:R-:W-:-:S13]  /*10460*/  ISETP.NE.AND P0, PT, R4, 0x1, PT ;  /* 0x000000010400780c */ /* 0x000fda0003f05270 */
[----:B------:R-:W-:-:S05]  /*10470*/  @P0 IMAD.HI.U32 R4, R3, c[0x0][0x330], RZ ;  /* 0x0000cc0003040a27 */ /* 0x000fca00078e00ff */
[----:B------:R-:W-:Y:S02]  /*10480*/  @P0 SHF.R.U32.HI R3, RZ, c[0x0][0x334], R4 ;  /* 0x0000cd00ff030a19 */ /* 0x000fe40000011604 */
.L_x_2959:
[----:B------:R-:W-:Y:S05]  /*10490*/  BSYNC B0 ;  /* 0x0000000000007941 */ /* 0x000fea0003800000 */
.L_x_2957:
[----:B------:R-:W-:-:S05]  /*104a0*/  IMAD R3, R3, c[0x0][0x32c], R11 ;  /* 0x0000cb0003037a24 */ /* 0x000fca00078e020b */
[----:B------:R-:W-:Y:S02]  /*104b0*/  IADD3 R4, R3, c[0x0][0x32c], RZ ;  /* 0x0000cb0003047a10 */ /* 0x000fe40007ffe0ff */
[----:B------:R-:W-:Y:S02]  /*104c0*/  IMNMX R0, R0, R3, !PT ;  /* 0x0000000300007217 */ /* 0x000fe40007800200 */
[----:B------:R-:W-:Y:S02]  /*104d0*/  IMNMX R2, R2, R4, PT ;  /* 0x0000000402027217 */ /* 0x000fe40003800200 */
.L_x_2956:
        /* <DEDUP_REMOVED lines=151> */
.L_x_3139:
[----:B------:R-:W-:Y:S01]  /*10e50*/  IMAD.MOV.U32 R0, RZ, RZ, c[0x0][0x32c] ;  /* 0x0000cb00ff007624 */ /* 0x000fe200078e00ff */
[----:B-1----:R-:W-:-:S04]  /*10e60*/  IADD3 R2, R8, R3, RZ ;  /* 0x0000000308027210 */ /* 0x002fc80007ffe0ff */
[----:B------:R-:W-:Y:S01]  /*10e70*/  ISETP.GE.AND P0, PT, R0, 0x1, PT ;  /* 0x000000010000780c */ /* 0x000fe20003f06270 */
[----:B------:R-:W-:Y:S01]  /*10e80*/  IMAD.IADD R0, R9, 0x1, R3 ;  /* 0x0000000109007824 */ /* 0x000fe200078e0203 */
[----:B------:R-:W-:-:S11]  /*10e90*/  IMNMX R2, R10, R2, PT ;  /* 0x000000020a027217 */ /* 0x000fd60003800200 */
[----:B------:R-:W-:Y:S05]  /*10ea0*/  @!P0 BRA `(.L_x_2961) ;  /* 0x0000015000008947 */ /* 0x000fea0003800000 */
[----:B------:R-:W5:Y:S01]  /*10eb0*/  LDL R4, [R1] ;  /* 0x0000000001047983 */ /* 0x000f620000100800 */
[----:B------:R-:W-:Y:S01]  /*10ec0*/  BSSY B0, `(.L_x_2962) ;  /* 0x000000f000007945 */ /* 0x000fe20003800000 */
[----:B-----5:R-:W-:-:S04]  /*10ed0*/  IADD3 R3, -R252, R4, R3 ;  /* 0x00000004fc037210 */ /* 0x020fc80007ffe103 */
        /* <DEDUP_REMOVED lines=9> */
.L_x_2963:
[----:B------:R-:W-:-:S04]  /*10f70*/  MOV R4, c[0x0][0x32c] ;  /* 0x0000cb0000047a02 */ /* 0x000fc80000000f00 */
[----:B------:R-:W-:-:S13]  /*10f80*/  ISETP.NE.AND P0, PT, R4, 0x1, PT ;  /* 0x000000010400780c */ /* 0x000fda0003f05270 */
[----:B------:R-:W-:-:S05]  /*10f90*/  @P0 IMAD.HI.U32 R4, R3, c[0x0][0x330], RZ ;  /* 0x0000cc0003040a27 */ /* 0x000fca00078e00ff */
[----:B------:R-:W-:Y:S02]  /*10fa0*/  @P0 SHF.R.U32.HI R3, RZ, c[0x0][0x334], R4 ;  /* 0x0000cd00ff030a19 */ /* 0x000fe40000011604 */
.L_x_2964:
[----:B------:R-:W-:Y:S05]  /*10fb0*/  BSYNC B0 ;  /* 0x0000000000007941 */ /* 0x000fea0003800000 */
.L_x_2962:
[----:B------:R-:W-:-:S05]  /*10fc0*/  IMAD R3, R3, c[0x0][0x32c], R11 ;  /* 0x0000cb0003037a24 */ /* 0x000fca00078e020b */
[----:B------:R-:W-:Y:S02]  /*10fd0*/  IADD3 R4, R3, c[0x0][0x32c], RZ ;  /* 0x0000cb0003047a10 */ /* 0x000fe40007ffe0ff */
[----:B------:R-:W-:Y:S02]  /*10fe0*/  IMNMX R0, R0, R3, !PT ;  /* 0x0000000300007217 */ /* 0x000fe40007800200 */
[----:B------:R-:W-:Y:S02]  /*10ff0*/  IMNMX R2, R2, R4, PT ;  /* 0x0000000402027217 */ /* 0x000fe40003800200 */
.L_x_2961:
        /* <DEDUP_REMOVED lines=85> */
[----:B--234-:R-:W-:Y:S02]  /*11550*/  FMNMX.FTZ R7, R9, R10, !PT ;  /* 0x0000000a09077209 */ /* 0x01cfe40007810000 */
        /* <DEDUP_REMOVED lines=66> */
.L_x_3140:
        /* <DEDUP_REMOVED lines=15> */
.L_x_3141:
        /* <DEDUP_REMOVED lines=27> */
[--C-:B----4-:R-:W-:Y:S02]  /*11c20*/  FFMA.FTZ R0, R15, c[0x0][0x2d0], -R4.reuse ;  /* 0x0000b4000f007a23 */ /* 0x110fe40000010804 */
[----:B------:R-:W-:-:S02]  /*11c30*/  FFMA.FTZ R147, R107, c[0x0][0x2d0], -R4 ;  /* 0x0000b4006b937a23 */ /* 0x000fc40000010804 */
[--C-:B------:R-:W-:Y:S02]  /*11c40*/  FFMA.FTZ R146, R106, c[0x0][0x2d0], -R4.reuse ;  /* 0x0000b4006a927a23 */ /* 0x100fe40000010804 */
[--C-:B------:R-:W-:Y:S01]  /*11c50*/  FFMA.FTZ R165, R105, c[0x0][0x2d0], -R4.reuse ;  /* 0x0000b40069a57a23 */ /* 0x100fe20000010804 */
[----:B------:R4:W-:Y:S01]  /*11c60*/  MUFU.EX2 R159, R0 ;  /* 0x00000000009f7308 */ /* 0x0009e20000000800 */
[----:B---3--:R-:W-:Y:S02]  /*11c70*/  FMUL.FTZ R2, R85, c[0x0][0x2d0] ;  /* 0x0000b40055027a20 */ /* 0x008fe40000410000 */
[--C-:B------:R-:W-:Y:S02]  /*11c80*/  FFMA.FTZ R169, R104, c[0x0][0x2d0], -R4.reuse ;  /* 0x0000b40068a97a23 */ /* 0x100fe40000010804 */
[--C-:B------:R-:W-:Y:S01]  /*11c90*/  FFMA.FTZ R168, R103, c[0x0][0x2d0], -R4.reuse ;  /* 0x0000b40067a87a23 */ /* 0x100fe20000010804 */
[----:B------:R-:W-:Y:S01]  /*11ca0*/  FSEL R2, R2, RZ, P0 ;  /* 0x000000ff02027208 */ /* 0x000fe20000000000 */
[----:B------:R-:W-:Y:S01]  /*11cb0*/  FFMA.FTZ R167, R102, c[0x0][0x2d0], -R4 ;  /* 0x0000b40066a77a23 */ /* 0x000fe20000010804 */
[----:B------:R-:W-:Y:S01]  /*11cc0*/  FSETP.NEU.FTZ.AND P0, PT, R68, -INF , PT ;  /* 0xff8000004400780b */ /* 0x000fe20003f1d000 */
[----:B------:R-:W-:Y:S01]  /*11cd0*/  FFMA.FTZ R166, R65, c[0x0][0x2d0], -R3 ;  /* 0x0000b40041a67a23 */ /* 0x000fe20000010803 */
[----:B------:R-:W-:Y:S01]  /*11ce0*/  MUFU.EX2 R70, R70 ;  /* 0x0000004600467308 */ /* 0x000fe20000000800 */
[----:B-1----:R-:W-:-:S02]  /*11cf0*/  FFMA.FTZ R5, R37, c[0x0][0x2d0], -R2 ;  /* 0x0000b40025057a23 */ /* 0x002fc40000010802 */
[----:B------:R-:W-:Y:S02]  /*11d00*/  FFMA.FTZ R171, R64, c[0x0][0x2d0], -R3 ;  /* 0x0000b40040ab7a23 */ /* 0x000fe40000010803 */
[----:B------:R-:W-:Y:S02]  /*11d10*/  FFMA.FTZ R65, R80, c[0x0][0x2d0], -R2 ;  /* 0x0000b40050417a23 */ /* 0x000fe40000010802 */
[----:B----4-:R-:W-:Y:S01]  /*11d20*/  FFMA.FTZ R0, R19, c[0x0][0x2d0], -R4 ;  /* 0x0000b40013007a23 */ /* 0x010fe20000010804 */
        /* <DEDUP_REMOVED lines=11> */
[----:B-1----:R-:W-:-:S02]  /*11de0*/  FFMA.FTZ R5, R38, c[0x0][0x2d0], -R2 ;  /* 0x0000b40026057a23 */ /* 0x002fc40000010802 */
[----:B------:R-:W-:Y:S02]  /*11df0*/  FFMA.FTZ R176, R90, c[0x0][0x2d0], -R2 ;  /* 0x0000b4005ab07a23 */ /* 0x000fe40000010802 */
[--C-:B------:R-:W-:Y:S02]  /*11e00*/  FFMA.FTZ R71, R71, c[0x0][0x2d0], -R3.reuse ;  /* 0x0000b40047477a23 */ /* 0x100fe40000010803 */
[--C-:B------:R-:W-:Y:S01]  /*11e10*/  FFMA.FTZ R84, R77, c[0x0][0x2d0], -R3.reuse ;  /* 0x0000b4004d547a23 */ /* 0x100fe20000010803 */
[----:B------:R-:W-:Y:S01]  /*11e20*/  MUFU.EX2 R227, R5 ;  /* 0x0000000500e37308 */ /* 0x000fe20000000800 */
[----:B---3--:R-:W-:Y:S02]  /*11e30*/  FFMA.FTZ R0, R22, c[0x0][0x2d0], -R4 ;  /* 0x0000b40016007a23 */ /* 0x008fe40000010804 */
[--C-:B------:R-:W-:Y:S02]  /*11e40*/  FFMA.FTZ R79, R79, c[0x0][0x2d0], -R3.reuse ;  /* 0x0000b4004f4f7a23 */ /* 0x100fe40000010803 */
[----:B------:R-:W-:-:S02]  /*11e50*/  FFMA.FTZ R78, R78, c[0x0][0x2d0], -R3 ;  /* 0x0000b4004e4e7a23 */ /* 0x000fc40000010803 */
[--C-:B------:R-:W-:Y:S01]  /*11e60*/  FFMA.FTZ R92, R92, c[0x0][0x2d0], -R3.reuse ;  /* 0x0000b4005c5c7a23 */ /* 0x100fe20000010803 */
[----:B------:R1:W3:Y:S01]  /*11e70*/  MUFU.EX2 R170, R0 ;  /* 0x0000000000aa7308 */ /* 0x0002e20000000800 */
[--C-:B------:R-:W-:Y:S02]  /*11e80*/  FFMA.FTZ R144, R83, c[0x0][0x2d0], -R3.reuse ;  /* 0x0000b40053907a23 */ /* 0x100fe40000010803 */
[--C-:B------:R-:W-:Y:S02]  /*11e90*/  FFMA.FTZ R145, R81, c[0x0][0x2d0], -R3.reuse ;  /* 0x0000b40051917a23 */ /* 0x100fe40000010803 */
[--C-:B------:R-:W-:Y:S02]  /*11ea0*/  FFMA.FTZ R150, R76, c[0x0][0x2d0], -R3.reuse ;  /* 0x0000b4004c967a23 */ /* 0x100fe40000010803 */
[--C-:B------:R-:W-:Y:S01]  /*11eb0*/  FFMA.FTZ R163, R75, c[0x0][0x2d0], -R3.reuse ;  /* 0x0000b4004ba37a23 */ /* 0x100fe20000010803 */
[----:B------:R-:W-:Y:S01]  /*11ec0*/  MUFU.EX2 R211, R66 ;  /* 0x0000004200d37308 */ /* 0x000fe20000000800 */
[----:B------:R-:W-:-:S02]  /*11ed0*/  FFMA.FTZ R162, R74, c[0x0][0x2d0], -R3 ;  /* 0x0000b4004aa27a23 */ /* 0x000fc40000010803 */
[----:B-1----:R-:W-:Y:S01]  /*11ee0*/  FFMA.FTZ R0, R25, c[0x0][0x2d0], -R4 ;  /* 0x0000b40019007a23 */ /* 0x002fe20000010804 */
[----:B---3--:R-:W-:-:S04]  /*11ef0*/  F2FP.PACK_AB R22, R170, R164 ;  /* 0x000000a4aa16723e */ /* 0x008fc800000000ff */
[----:B------:R-:W-:Y:S08]  /*11f00*/  MUFU.EX2 R191, R78 ;  /* 0x0000004e00bf7308 */ /* 0x000ff00000000800 */
[----:B------:R1:W-:Y:S08]  /*11f10*/  MUFU.EX2 R183, R0 ;  /* 0x0000000000b77308 */ /* 0x0003f00000000800 */
[----:B------:R-:W-:Y:S01]  /*11f20*/  MUFU.EX2 R184, R147 ;  /* 0x0000009300b87308 */ /* 0x000fe20000000800 */
[----:B-1----:R-:W-:-:S07]  /*11f30*/  FFMA.FTZ R0, R26, c[0x0][0x2d0], -R4 ;  /* 0x0000b4001a007a23 */ /* 0x002fce0000010804 */
[----:B------:R-:W-:Y:S08]  /*11f40*/  MUFU.EX2 R185, R146 ;  /* 0x0000009200b97308 */ /* 0x000ff00000000800 */
[----:B------:R1:W3:Y:S02]  /*11f50*/  MUFU.EX2 R222, R0 ;  /* 0x0000000000de7308 */ /* 0x0002e40000000800 */
[----:B-1----:R-:W-:-:S06]  /*11f60*/  FFMA.FTZ R0, R36, c[0x0][0x2d0], -R4 ;  /* 0x0000b40024007a23 */ /* 0x002fcc0000010804 */
[----:B------:R1:W4:Y:S02]  /*11f70*/  MUFU.EX2 R226, R0 ;  /* 0x0000000000e27308 */ /* 0x0003240000000800 */
[----:B-1----:R-:W-:Y:S01]  /*11f80*/  FFMA.FTZ R0, R12, c[0x0][0x2d0], -R3 ;  /* 0x0000b4000c007a23 */ /* 0x002fe20000010803 */
[----:B---3--:R-:W-:Y:S02]  /*11f90*/  F2FP.PACK_AB R12, R222, R183 ;  /* 0x000000b7de0c723e */ /* 0x008fe400000000ff */
[----:B----4-:R-:W-:-:S03]  /*11fa0*/  F2FP.PACK_AB R14, R226, R224 ;  /* 0x000000e0e20e723e */ /* 0x010fc600000000ff */
[----:B------:R1:W-:Y:S02]  /*11fb0*/  MUFU.EX2 R156, R0 ;  /* 0x00000000009c7308 */ /* 0x0003e40000000800 */
[----:B-1----:R-:W-:-:S06]  /*11fc0*/  FFMA.FTZ R0, R13, c[0x0][0x2d0], -R3 ;  /* 0x0000b4000d007a23 */ /* 0x002fcc0000010803 */
[----:B------:R1:W3:Y:S02]  /*11fd0*/  MUFU.EX2 R151, R0 ;  /* 0x0000000000977308 */ /* 0x0002e40000000800 */
[----:B-1----:R-:W-:-:S06]  /*11fe0*/  FFMA.FTZ R0, R16, c[0x0][0x2d0], -R3 ;  /* 0x0000b40010007a23 */ /* 0x002fcc0000010803 */
[----:B------:R1:W-:Y:S02]  /*11ff0*/  MUFU.EX2 R158, R0 ;  /* 0x00000000009e7308 */ /* 0x0003e40000000800 */
[----:B-1----:R-:W-:-:S06]  /*12000*/  FFMA.FTZ R0, R18, c[0x0][0x2d0], -R3 ;  /* 0x0000b40012007a23 */ /* 0x002fcc0000010803 */
[----:B------:R1:W-:Y:S02]  /*12010*/  MUFU.EX2 R161, R0 ;  /* 0x0000000000a17308 */ /* 0x0003e40000000800 */
[----:B-1----:R-:W-:Y:S01]  /*12020*/  FFMA.FTZ R0, R21, c[0x0][0x2d0], -R3 ;  /* 0x0000b40015007a23 */ /* 0x002fe20000010803 */
[----:B---3--:R-:W-:-:S05]  /*12030*/  F2FP.PACK_AB R21, R151, R156 ;  /* 0x0000009c9715723e */ /* 0x008fca00000000ff */
[----:B------:R1:W-:Y:S02]  /*12040*/  MUFU.EX2 R182, R0 ;  /* 0x0000000000b67308 */ /* 0x0003e40000000800 */
[----:B-1----:R-:W-:-:S06]  /*12050*/  FFMA.FTZ R0, R24, c[0x0][0x2d0], -R3 ;  /* 0x0000b40018007a23 */ /* 0x002fcc0000010803 */
        /* <DEDUP_REMOVED lines=10> */
[----:B------:R-:W-:Y:S08]  /*12100*/  MUFU.EX2 R170, R152 ;  /* 0x0000009800aa7308 */ /* 0x000ff00000000800 */
[----:B------:R1:W-:Y:S02]  /*12110*/  MUFU.EX2 R113, R0 ;  /* 0x0000000000717308 */ /* 0x0003e40000000800 */
[----:B-1----:R-:W-:Y:S01]  /*12120*/  FFMA.FTZ R0, R20, c[0x0][0x2d0], -R2 ;  /* 0x0000b40014007a23 */ /* 0x002fe20000010802 */
[----:B------:R-:W-:-:S05]  /*12130*/  F2FP.PACK_AB R20, R159, R160 ;  /* 0x000000a09f14723e */ /* 0x000fca00000000ff */
[----:B------:R-:W-:Y:S08]  /*12140*/  MUFU.EX2 R159, R84 ;  /* 0x00000054009f7308 */ /* 0x000ff00000000800 */
[----:B------:R1:W3:Y:S08]  /*12150*/  MUFU.EX2 R112, R0 ;  /* 0x0000000000707308 */ /* 0x0002f00000000800 */
[----:B------:R-:W-:Y:S01]  /*12160*/  MUFU.EX2 R160, R79 ;  /* 0x0000004f00a07308 */ /* 0x000fe20000000800 */
[----:B-1----:R-:W-:Y:S01]  /*12170*/  FFMA.FTZ R0, R29, c[0x0][0x2d0], -R2 ;  /* 0x0000b4001d007a23 */ /* 0x002fe20000010802 */
[----:B---3--:R-:W-:-:S06]  /*12180*/  F2FP.PACK_AB R16, R112, R113 ;  /* 0x000000717010723e */ /* 0x008fcc00000000ff */
[----:B------:R1:W-:Y:S02]  /*12190*/  MUFU.EX2 R115, R0 ;  /* 0x0000000000737308 */ /* 0x0003e40000000800 */
[----:B-1----:R-:W-:-:S06]  /*121a0*/  FFMA.FTZ R0, R32, c[0x0][0x2d0], -R2 ;  /* 0x0000b40020007a23 */ /* 0x002fcc0000010802 */
[----:B------:R1:W3:Y:S02]  /*121b0*/  MUFU.EX2 R157, R0 ;  /* 0x00000000009d7308 */ /* 0x0002e40000000800 */
[----:B-1----:R-:W-:Y:S01]  /*121c0*/  FFMA.FTZ R0, R33, c[0x0][0x2d0], -R2 ;  /* 0x0000b40021007a23 */ /* 0x002fe20000010802 */
[----:B---3--:R-:W-:-:S05]  /*121d0*/  F2FP.PACK_AB R18, R157, R115 ;  /* 0x000000739d12723e */ /* 0x008fca00000000ff */
[----:B------:R1:W-:Y:S02]  /*121e0*/  MUFU.EX2 R181, R0 ;  /* 0x0000000000b57308 */ /* 0x0003e40000000800 */
[----:B-1----:R-:W-:-:S06]  /*121f0*/  FFMA.FTZ R0, R34, c[0x0][0x2d0], -R2 ;  /* 0x0000b40022007a23 */ /* 0x002fcc0000010802 */
[----:B------:R1:W-:Y:S02]  /*12200*/  MUFU.EX2 R217, R0 ;  /* 0x0000000000d97308 */ /* 0x0003e40000000800 */
[----:B-1----:R-:W-:-:S05]  /*12210*/  FMUL.FTZ R0, R68, c[0x0][0x2d0] ;  /* 0x0000b40044007a20 */ /* 0x002fca0000410000 */
[----:B------:R-:W-:-:S05]  /*12220*/  FSEL R0, R0, RZ, P0 ;  /* 0x000000ff00007208 */ /* 0x000fca0000000000 */
[--C-:B------:R-:W-:Y:S02]  /*12230*/  FFMA.FTZ R5, R9, c[0x0][0x2d0], -R0.reuse ;  /* 0x0000b40009057a23 */ /* 0x100fe40000010800 */
[--C-:B------:R-:W-:Y:S02]  /*12240*/  FFMA.FTZ R6, R31, c[0x0][0x2d0], -R0.reuse ;  /* 0x0000b4001f067a23 */ /* 0x100fe40000010800 */
[----:B------:R1:W-:Y:S01]  /*12250*/  MUFU.EX2 R114, R5 ;  /* 0x0000000500727308 */ /* 0x0003e20000000800 */
[----:B------:R-:W3:Y:S01]  /*12260*/  LDSM.16.MT88.4 R28, [R197+0x800] ;  /* 0x00080000c51c783b */ /* 0x000ee20000004200 */
[--C-:B------:R-:W-:Y:S02]  /*12270*/  FFMA.FTZ R94, R72, c[0x0][0x2d0], -R0.reuse ;  /* 0x0000b400485e7a23 */ /* 0x100fe40000010800 */
[--C-:B------:R-:W-:Y:S02]  /*12280*/  FFMA.FTZ R175, R61, c[0x0][0x2d0], -R0.reuse ;  /* 0x0000b4003daf7a23 */ /* 0x100fe40000010800 */
[----:B------:R-:W-:-:S02]  /*12290*/  FFMA.FTZ R174, R60, c[0x0][0x2d0], -R0 ;  /* 0x0000b4003cae7a23 */ /* 0x000fc40000010800 */
[----:B------:R-:W-:Y:S01]  /*122a0*/  MUFU.EX2 R213, R6 ;  /* 0x0000000600d57308 */ /* 0x000fe20000000800 */
[--C-:B------:R-:W-:Y:S02]  /*122b0*/  FFMA.FTZ R173, R59, c[0x0][0x2d0], -R0.reuse ;  /* 0x0000b4003bad7a23 */ /* 0x100fe40000010800 */
[--C-:B------:R-:W-:Y:S02]  /*122c0*/  FFMA.FTZ R172, R56, c[0x0][0x2d0], -R0.reuse ;  /* 0x0000b40038ac7a23 */ /* 0x100fe40000010800 */
[----:B-1----:R-:W-:-:S03]  /*122d0*/  FFMA.FTZ R5, R10, c[0x0][0x2d0], -R0 ;  /* 0x0000b4000a057a23 */ /* 0x002fc60000010800 */
[----:B------:R-:W-:Y:S08]  /*122e0*/  MUFU.EX2 R94, R94 ;  /* 0x0000005e005e7308 */ /* 0x000ff00000000800 */
[----:B------:R1:W4:Y:S02]  /*122f0*/  MUFU.EX2 R111, R5 ;  /* 0x00000005006f7308 */ /* 0x0003240000000800 */
[----:B-1----:R-:W-:Y:S01]  /*12300*/  FFMA.FTZ R5, R11, c[0x0][0x2d0], -R0 ;  /* 0x0000b4000b057a23 */ /* 0x002fe20000010800 */
[----:B----4-:R-:W-:Y:S01]  /*12310*/  F2FP.PACK_AB R17, R111, R114 ;  /* 0x000000726f11723e */ /* 0x010fe200000000ff */
[----:B------:R-:W-:-:S04]  /*12320*/  FADD.FTZ R90, R114, R111 ;  /* 0x0000006f725a7221 */ /* 0x000fc80000010000 */
[----:B------:R1:W-:Y:S02]  /*12330*/  MUFU.EX2 R180, R5 ;  /* 0x0000000500b47308 */ /* 0x0003e40000000800 */
[----:B-1----:R-:W-:Y:S01]  /*12340*/  FFMA.FTZ R5, R23, c[0x0][0x2d0], -R0 ;  /* 0x0000b40017057a23 */ /* 0x002fe20000010800 */
[----:B------:R-:W-:-:S05]  /*12350*/  F2FP.PACK_AB R23, R161, R158 ;  /* 0x0000009ea117723e */ /* 0x000fca00000000ff */
[----:B------:R1:W4:Y:S02]  /*12360*/  MUFU.EX2 R212, R5 ;  /* 0x0000000500d47308 */ /* 0x0003240000000800 */
[C---:B------:R-:W-:Y:S08]  /*12370*/  HMMA.16816.F32 R8, R20.reuse, R48, RZ ;  /* 0x000000301408723c */ /* 0x040ff000000018ff */
[----:B-----5:R-:W-:Y:S01]  /*12380*/  HMMA.16816.F32 R36, R20, R44, RZ ;  /* 0x0000002c1424723c */ /* 0x020fe200000018ff */
[----:B-1----:R-:W-:Y:S01]  /*12390*/  FFMA.FTZ R5, R35, c[0x0][0x2d0], -R0 ;  /* 0x0000b40023057a23 */ /* 0x002fe20000010800 */
[----:B----4-:R-:W-:-:S03]  /*123a0*/  F2FP.PACK_AB R19, R212, R180 ;  /* 0x000000b4d413723e */ /* 0x010fc600000000ff */
[----:B------:R1:W4:Y:S04]  /*123b0*/  MUFU.EX2 R214, R5 ;  /* 0x0000000500d67308 */ /* 0x0003280000000800 */
[----:B------:R-:W-:Y:S08]  /*123c0*/  HMMA.16816.F32 R32, R16, R48, RZ ;  /* 0x000000301020723c */ /* 0x000ff000000018ff */
[----:B------:R-:W-:Y:S01]  /*123d0*/  HMMA.16816.F32 R124, R12, R40, R8 ;  /* 0x000000280c7c723c */ /* 0x000fe20000001808 */
[----:B-1----:R-:W-:-:S06]  /*123e0*/  FFMA.FTZ R5, R52, c[0x0][0x2d0], -R0 ;  /* 0x0000b40034057a23 */ /* 0x002fcc0000010800 */
[----:B------:R-:W-:Y:S01]  /*123f0*/  F2FP.PACK_AB R8, R217, R181 ;  /* 0x000000b5d908723e */ /* 0x000fe200000000ff */
[----:B------:R1:W-:Y:S01]  /*12400*/  MUFU.EX2 R218, R5 ;  /* 0x0000000500da7308 */ /* 0x0003e20000000800 */
[----:B------:R-:W-:Y:S01]  /*12410*/  F2FP.PACK_AB R10, R227, R219 ;  /* 0x000000dbe30a723e */ /* 0x000fe200000000ff */
[----:B------:R-:W-:Y:S01]  /*12420*/  HMMA.16816.F32 R24, R16, R44, RZ ;  /* 0x0000002c1018723c */ /* 0x000fe200000018ff */
[----:B----4-:R-:W-:-:S07]  /*12430*/  F2FP.PACK_AB R9, R214, R213 ;  /* 0x000000d5d609723e */ /* 0x010fce00000000ff */
[----:B---3--:R-:W-:Y:S01]  /*12440*/  HMMA.16816.F32 R140, R12, R28, R36 ;  /* 0x0000001c0c8c723c */ /* 0x008fe20000001824 */
[----:B------:R-:W-:Y:S01]  /*12450*/  LDSM.16.MT88.4 R36, [R194+0x800] ;  /* 0x00080000c224783b */ /* 0x000fe20000004200 */
[----:B-1----:R-:W-:-:S04]  /*12460*/  FFMA.FTZ R5, R53, c[0x0][0x2d0], -R0 ;  /* 0x0000b40035057a23 */ /* 0x002fc80000010800 */
        /* <DEDUP_REMOVED lines=8> */
[----:B------:R-:W-:Y:S01]  /*124f0*/  MUFU.EX2 R188, R41 ;  /* 0x0000002900bc7308 */ /* 0x000fe20000000800 */
[----:B------:R-:W-:-:S02]  /*12500*/  FFMA.FTZ R151, R73, c[0x0][0x2d0], -R0 ;  /* 0x0000b40049977a23 */ /* 0x000fc40000010800 */
[--C-:B------:R-:W-:Y:S02]  /*12510*/  FFMA.FTZ R29, R57, c[0x0][0x2d0], -R0.reuse ;  /* 0x0000b400391d7a23 */ /* 0x100fe40000010800 */
[--C-:B------:R-:W-:Y:S02]  /*12520*/  FFMA.FTZ R28, R58, c[0x0][0x2d0], -R0.reuse ;  /* 0x0000b4003a1c7a23 */ /* 0x100fe40000010800 */
[--C-:B------:R-:W-:Y:S01]  /*12530*/  FFMA.FTZ R93, R63, c[0x0][0x2d0], -R0.reuse ;  /* 0x0000b4003f5d7a23 */ /* 0x100fe20000010800 */
[----:B------:R-:W-:Y:S01]  /*12540*/  MUFU.EX2 R156, R65 ;  /* 0x00000041009c7308 */ /* 0x000fe20000000800 */
[----:B------:R-:W-:Y:S02]  /*12550*/  FFMA.FTZ R91, R62, c[0x0][0x2d0], -R0 ;  /* 0x0000b4003e5b7a23 */ /* 0x000fe40000010800 */
[----:B------:R-:W-:-:S04]  /*12560*/  FADD.FTZ R2, R158, R2 ;  /* 0x000000029e027221 */ /* 0x000fc80000010000 */
[----:B------:R-:W-:Y:S01]  /*12570*/  FADD.FTZ R76, R161, R2 ;  /* 0x00000002a14c7221 */ /* 0x000fe20000010000 */
[----:B------:R-:W-:Y:S01]  /*12580*/  MUFU.EX2 R158, R64 ;  /* 0x00000040009e7308 */ /* 0x000fe20000000800 */
[----:B------:R-:W-:-:S04]  /*12590*/  FADD.FTZ R2, R183, R77 ;  /* 0x0000004db7027221 */ /* 0x000fc80000010000 */
[----:B------:R-:W-:-:S03]  /*125a0*/  FADD.FTZ R2, R222, R2 ;  /* 0x00000002de027221 */ /* 0x000fc60000010000 */
[----:B------:R-:W3:Y:S01]  /*125b0*/  MUFU.EX2 R161, R69 ;  /* 0x0000004500a17308 */ /* 0x000ee20000000800 */
[----:B------:R-:W-:Y:S01]  /*125c0*/  FADD.FTZ R2, R224, R2 ;  /* 0x00000002e0027221 */ /* 0x000fe20000010000 */
[----:B-1----:R-:W-:Y:S03]  /*125d0*/  HMMA.16816.F32 R24, R20, R32, RZ ;  /* 0x000000201418723c */ /* 0x002fe600000018ff */
[----:B------:R-:W-:-:S03]  /*125e0*/  FADD.FTZ R2, R226, R2 ;  /* 0x00000002e2027221 */ /* 0x000fc60000010000 */
[----:B------:R-:W-:Y:S01]  /*125f0*/  MUFU.EX2 R190, R40 ;  /* 0x0000002800be7308 */ /* 0x000fe20000000800 */
[----:B------:R-:W-:Y:S01]  /*12600*/  FADD.FTZ R2, R70, R2 ;  /* 0x0000000246027221 */ /* 0x000fe20000010000 */
[----:B------:R-:W-:Y:S06]  /*12610*/  HMMA.16816.F32 R4, R16, R32, RZ ;  /* 0x000000201004723c */ /* 0x000fec00000018ff */
[----:B------:R-:W-:Y:S01]  /*12620*/  MUFU.EX2 R187, R29 ;  /* 0x0000001d00bb7308 */ /* 0x000fe20000000800 */
[----:B---3--:R-:W-:-:S04]  /*12630*/  FADD.FTZ R2, R161, R2 ;  /* 0x00000002a1027221 */ /* 0x008fc80000010000 */
[----:B------:R-:W-:-:S03]  /*12640*/  FADD.FTZ R2, R186, R2 ;  /* 0x00000002ba027221 */ /* 0x000fc60000010000 */
[----:B------:R-:W-:Y:S01]  /*12650*/  MUFU.EX2 R189, R28 ;  /* 0x0000001c00bd7308 */ /* 0x000fe20000000800 */
[----:B------:R-:W-:Y:S01]  /*12660*/  FADD.FTZ R2, R211, R2 ;  /* 0x00000002d3027221 */ /* 0x000fe20000010000 */
        /* <DEDUP_REMOVED lines=22> */
[----:B------:R-:W-:Y:S04]  /*127d0*/  MUFU.EX2 R71, R169 ;  /* 0x000000a900477308 */ /* 0x000fe80000000800 */
[----:B---3--:R-:W-:Y:S01]  /*127e0*/  HMMA.16816.F32 R108, R8, R4, R52 ;  /* 0x00000004086c723c */ /* 0x008fe20000001834 */
[----:B-1----:R-:W-:-:S03]  /*127f0*/  FADD.FTZ R0, R25, R0 ;  /* 0x0000000019007221 */ /* 0x002fc60000010000 */
[----:B------:R-:W-:Y:S01]  /*12800*/  MUFU.EX2 R69, R163 ;  /* 0x000000a300457308 */ /* 0x000fe20000000800 */
[----:B------:R-:W-:-:S03]  /*12810*/  FADD.FTZ R0, R159, R0 ;  /* 0x000000009f007221 */ /* 0x000fc60000010000 */
[----:B------:R-:W-:Y:S01]  /*12820*/  HMMA.16816.F32 R52, R16, R50, RZ ;  /* 0x000000321034723c */ /* 0x000fe200000018ff */
[----:B------:R-:W-:-:S04]  /*12830*/  FADD.FTZ R0, R160, R0 ;  /* 0x00000000a0007221 */ /* 0x000fc80000010000 */
[----:B------:R-:W-:-:S03]  /*12840*/  FADD.FTZ R0, R191, R0 ;  /* 0x00000000bf007221 */ /* 0x000fc60000010000 */
        /* <DEDUP_REMOVED lines=17> */
[C---:B------:R-:W-:Y:S01]  /*12960*/  HMMA.16816.F32 R72, R8.reuse, R38, R52 ;  /* 0x000000260848723c */ /* 0x040fe20000001834 */
[----:B------:R-:W-:Y:S01]  /*12970*/  MUFU.EX2 R27, R166 ;  /* 0x000000a6001b7308 */ /* 0x000fe20000000800 */
[----:B---3--:R-:W-:Y:S11]  /*12980*/  F2FP.PACK_AB R5, R157, R26 ;  /* 0x0000001a9d05723e */ /* 0x008ff600000000ff */
        /* <DEDUP_REMOVED lines=15> */
[----:B------:R-:W-:Y:S01]  /*12a80*/  MUFU.EX2 R180, R145 ;  /* 0x0000009100b47308 */ /* 0x000fe20000000800 */
[----:B------:R-:W-:Y:S02]  /*12a90*/  IADD3 R214, R230, -0x2, RZ ;  /* 0xfffffffee6d67810 */ /* 0x000fe40007ffe0ff */
[----:B------:R-:W-:-:S03]  /*12aa0*/  FADD.FTZ R3, R218, R3 ;  /* 0x00000003da037221 */ /* 0x000fc60000010000 */
[----:B------:R-:W-:Y:S01]  /*12ab0*/  HMMA.16816.F32 R104, R4, R14, R56 ;  /* 0x0000000e0468723c */ /* 0x000fe20000001838 */
[----:B------:R-:W-:Y:S01]  /*12ac0*/  FADD.FTZ R3, R225, R3 ;  /* 0x00000003e1037221 */ /* 0x000fe20000010000 */
[----:B------:R-:W-:Y:S03]  /*12ad0*/  MUFU.EX2 R90, R155 ;  /* 0x0000009b005a7308 */ /* 0x000fe60000000800 */
[----:B------:R-:W-:-:S03]  /*12ae0*/  FADD.FTZ R3, R26, R3 ;  /* 0x000000031a037221 */ /* 0x000fc60000010000 */
[----:B------:R-:W-:Y:S01]  /*12af0*/  HMMA.16816.F32 R124, R4, R12, R132 ;  /* 0x0000000c047c723c */ /* 0x000fe20000001884 */
[----:B------:R-:W-:Y:S01]  /*12b00*/  FADD.FTZ R3, R157, R3 ;  /* 0x000000039d037221 */ /* 0x000fe20000010000 */
[----:B------:R-:W1:Y:S03]  /*12b10*/  MUFU.EX2 R70, R171 ;  /* 0x000000ab00467308 */ /* 0x000e660000000800 */
[----:B------:R-:W-:-:S03]  /*12b20*/  FADD.FTZ R3, R187, R3 ;  /* 0x00000003bb037221 */ /* 0x000fc60000010000 */
[----:B------:R-:W-:Y:S01]  /*12b30*/  HMMA.16816.F32 R56, R8, R14, R48 ;  /* 0x0000000e0838723c */ /* 0x000fe20000001830 */
[----:B------:R-:W3:Y:S01]  /*12b40*/  LDSM.16.MT88.4 R12, [R197+0x1000] ;  /* 0x00100000c50c783b */ /* 0x000ee20000004200 */
[----:B------:R-:W-:Y:S01]  /*12b50*/  MUFU.EX2 R25, R176 ;  /* 0x000000b000197308 */ /* 0x000fe20000000800 */
[----:B------:R-:W-:-:S04]  /*12b60*/  FADD.FTZ R3, R189, R3 ;  /* 0x00000003bd037221 */ /* 0x000fc80000010000 */
[----:B------:R-:W-:-:S03]  /*12b70*/  FADD.FTZ R3, R84, R3 ;  /* 0x0000000354037221 */ /* 0x000fc60000010000 */
[----:B------:R-:W-:Y:S01]  /*12b80*/  MUFU.EX2 R26, R172 ;  /* 0x000000ac001a7308 */ /* 0x000fe20000000800 */
[----:B-1----:R-:W-:Y:S01]  /*12b90*/  F2FP.PACK_AB R163, R70, R27 ;  /* 0x0000001b46a3723e */ /* 0x002fe200000000ff */
[----:B------:R-:W-:-:S04]  /*12ba0*/  FADD.FTZ R3, R94, R3 ;  /* 0x000000035e037221 */ /* 0x000fc80000010000 */
[----:B------:R-:W-:Y:S01]  /*12bb0*/  FADD.FTZ R3, R93, R3 ;  /* 0x000000035d037221 */ /* 0x000fe20000010000 */
[-C--:B---3--:R-:W-:Y:S08]  /*12bc0*/  HMMA.16816.F32 R52, R8, R12.reuse, R140 ;  /* 0x0000000c0834723c */ /* 0x088ff0000000188c */
        /* <DEDUP_REMOVED lines=10> */
[C---:B-1----:R-:W-:Y:S01]  /*12c70*/  HMMA.16816.F32 R60, R4.reuse, R12, R108 ;  /* 0x0000000c043c723c */ /* 0x042fe2000000186c */
[----:B------:R-:W1:Y:S07]  /*12c80*/  MUFU.EX2 R109, R149 ;  /* 0x00000095006d7308 */ /* 0x000e6e0000000800 */
[----:B------:R-:W-:Y:S01]  /*12c90*/  HMMA.16816.F32 R40, R4, R14, R80 ;  /* 0x0000000e0428723c */ /* 0x000fe20000001850 */
[----:B------:R-:W3:Y:S06]  /*12ca0*/  MUFU.EX2 R108, R92 ;  /* 0x0000005c006c7308 */ /* 0x000eec0000000800 */
[----:B------:R-:W-:Y:S01]  /*12cb0*/  FADD.FTZ R4, R217, R16 ;  /* 0x00000010d9047221 */ /* 0x000fe20000010000 */
[C---:B------:R-:W-:Y:S01]  /*12cc0*/  HMMA.16816.F32 R36, R8.reuse, R12, R112 ;  /* 0x0000000c0824723c */ /* 0x040fe20000001870 */
[----:B------:R-:W4:Y:S01]  /*12cd0*/  LDSM.16.MT88.4 R16, [R197+0x1800] ;  /* 0x00180000c510783b */ /* 0x000f220000004200 */
[----:B------:R-:W-:Y:S01]  /*12ce0*/  MUFU.EX2 R92, R154 ;  /* 0x0000009a005c7308 */ /* 0x000fe20000000800 */
[----:B------:R-:W-:Y:S01]  /*12cf0*/  FADD.FTZ R24, R219, R4 ;  /* 0x00000004db187221 */ /* 0x000fe20000010000 */
[----:B-1----:R-:W-:Y:S01]  /*12d00*/  F2FP.PACK_AB R4, R183, R109 ;  /* 0x0000006db704723e */ /* 0x002fe200000000ff */
[----:B------:R-:W-:Y:S01]  /*12d10*/  LDSM.16.MT88.4 R112, [R197+0x2000] ;  /* 0x00200000c570783b */ /* 0x000fe20000004200 */
[----:B------:R-:W-:Y:S01]  /*12d20*/  F2FP.PACK_AB R6, R185, R184 ;  /* 0x000000b8b906723e */ /* 0x000fe200000000ff */
[----:B------:R-:W-:Y:S01]  /*12d30*/  FADD.FTZ R24, R227, R24 ;  /* 0x00000018e3187221 */ /* 0x000fe20000010000 */
[----:B------:R-:W-:Y:S01]  /*12d40*/  HMMA.16816.F32 R28, R8, R14, R20 ;  /* 0x0000000e081c723c */ /* 0x000fe20000001814 */
[----:B------:R-:W1:Y:S01]  /*12d50*/  LDSM.16.MT88.4 R20, [R193+0x1800] ;  /* 0x00180000c114783b */ /* 0x000e620000004200 */
[----:B---3--:R-:W-:Y:S01]  /*12d60*/  F2FP.PACK_AB R5, R181, R108 ;  /* 0x0000006cb505723e */ /* 0x008fe200000000ff */
[----:B------:R-:W3:Y:S01]  /*12d70*/  MUFU.EX2 R81, R165 ;  /* 0x000000a500517308 */ /* 0x000ee20000000800 */
[----:B------:R-:W-:Y:S01]  /*12d80*/  F2FP.PACK_AB R7, R182, R180 ;  /* 0x000000b4b607723e */ /* 0x000fe200000000ff */
[----:B------:R-:W5:Y:S04]  /*12d90*/  LDSM.16.MT88.4 R12, [R194+0x1800] ;  /* 0x00180000c20c783b */ /* 0x000f680000004200 */
[----:B------:R-:W2:Y:S02]  /*12da0*/  LDSM.16.MT88.4 R8, [R196+0x1800] ;  /* 0x00180000c408783b */ /* 0x000ea40000004200 */
[----:B------:R-:W-:Y:S08]  /*12db0*/  MUFU.EX2 R82, R168 ;  /* 0x000000a800527308 */ /* 0x000ff00000000800 */
[----:B------:R-:W-:Y:S01]  /*12dc0*/  MUFU.EX2 R83, R167 ;  /* 0x000000a700537308 */ /* 0x000fe20000000800 */
[----:B---3--:R-:W-:-:S07]  /*12dd0*/  F2FP.PACK_AB R160, R71, R81 ;  /* 0x0000005147a0723e */ /* 0x008fce00000000ff */
[----:B------:R-:W3:Y:S01]  /*12de0*/  MUFU.EX2 R80, R162 ;  /* 0x000000a200507308 */ /* 0x000ee20000000800 */
[C---:B----4-:R-:W-:Y:S08]  /*12df0*/  HMMA.16816.F32 R52, R4.reuse, R16, R52 ;  /* 0x000000100434723c */ /* 0x050ff00000001834 */
[----:B-1----:R-:W-:Y:S01]  /*12e00*/  HMMA.16816.F32 R64, R4, R20, R64 ;  /* 0x000000140440723c */ /* 0x002fe20000001840 */
[----:B---3--:R-:W-:-:S02]  /*12e10*/  F2FP.PACK_AB R161, R80, R69 ;  /* 0x0000004550a1723e */ /* 0x008fc400000000ff */
[----:B------:R-:W-:-:S05]  /*12e20*/  F2FP.PACK_AB R162, R83, R82 ;  /* 0x0000005253a2723e */ /* 0x000fca00000000ff */
[C---:B------:R-:W-:Y:S08]  /*12e30*/  HMMA.16816.F32 R56, R4.reuse, R22, R56 ;  /* 0x000000160438723c */ /* 0x040ff00000001838 */
[C---:B------:R-:W-:Y:S08]  /*12e40*/  HMMA.16816.F32 R48, R4.reuse, R18, R48 ;  /* 0x000000120430723c */ /* 0x040ff00000001830 */
[C---:B-----5:R-:W-:Y:S08]  /*12e50*/  HMMA.16816.F32 R44, R4.reuse, R12, R44 ;  /* 0x0000000c042c723c */ /* 0x060ff0000000182c */
[C---:B------:R-:W-:Y:S08]  /*12e60*/  HMMA.16816.F32 R32, R4.reuse, R14, R32 ;  /* 0x0000000e0420723c */ /* 0x040ff00000001820 */
[C---:B--2---:R-:W-:Y:S08]  /*12e70*/  HMMA.16816.F32 R36, R4.reuse, R8, R36 ;  /* 0x000000080424723c */ /* 0x044ff00000001824 */
        /* <DEDUP_REMOVED lines=23> */
[----:B------:R-:W-:Y:S01]  /*12ff0*/  HMMA.16816.F32 R132, R160, R120, R64 ;  /* 0x00000078a084723c */ /* 0x000fe20000001840 */
[----:B------:R-:W-:Y:S01]  /*13000*/  FADD.FTZ R5, R109, R2 ;  /* 0x000000026d057221 */ /* 0x000fe20000010000 */
[----:B------:R-:W2:Y:S01]  /*13010*/  MUFU.EX2 R14, R174 ;  /* 0x000000ae000e7308 */ /* 0x000ea20000000800 */
[----:B------:R-:W-:Y:S02]  /*13020*/  FADD.FTZ R4, R158, R4 ;  /* 0x000000049e047221 */ /* 0x000fe40000010000 */
[----:B------:R-:W-:-:S03]  /*13030*/  @P1 IMAD.HI.U32 R2, R231, c[0x0][0x2c8], RZ ;  /* 0x0000b200e7021a27 */ /* 0x000fc600078e00ff */
[C---:B------:R-:W-:Y:S01]  /*13040*/  HMMA.16816.F32 R136, R160.reuse, R122, R56 ;  /* 0x0000007aa088723c */ /* 0x040fe20000001838 */
[----:B------:R-:W-:Y:S01]  /*13050*/  FADD.FTZ R4, R188, R4 ;  /* 0x00000004bc047221 */ /* 0x000fe20000010000 */
[----:B------:R-:W5:Y:S01]  /*13060*/  MUFU.EX2 R24, R173 ;  /* 0x000000ad00187308 */ /* 0x000f620000000800 */
[----:B------:R-:W-:Y:S01]  /*13070*/  FADD.FTZ R6, R108, R0 ;  /* 0x000000006c067221 */ /* 0x000fe20000010000 */
[----:B------:R-:W-:Y:S01]  /*13080*/  MOV R0, R231 ;  /* 0x000000e700007202 */ /* 0x000fe20000000f00 */
[----:B------:R-:W-:Y:S01]  /*13090*/  FADD.FTZ R4, R190, R4 ;  /* 0x00000004be047221 */ /* 0x000fe20000010000 */
[----:B------:R-:W-:Y:S01]  /*130a0*/  @P1 SHF.R.U32.HI R0, RZ, c[0x0][0x2cc], R2 ;  /* 0x0000b300ff001a19 */ /* 0x000fe20000011602 */
[----:B------:R-:W-:Y:S01]  /*130b0*/  FADD.FTZ R5, R183, R5 ;  /* 0x00000005b7057221 */ /* 0x000fe20000010000 */
[----:B----4-:R-:W-:Y:S01]  /*130c0*/  F2FP.PACK_AB R96, R13, R7 ;  /* 0x000000070d60723e */ /* 0x010fe200000000ff */
[----:B------:R-:W-:Y:S01]  /*130d0*/  FADD.FTZ R6, R181, R6 ;  /* 0x00000006b5067221 */ /* 0x000fe20000010000 */
[----:B------:R-:W-:Y:S01]  /*130e0*/  IADD3 R2, R229, R0, RZ ;  /* 0x00000000e5027210 */ /* 0x000fe20007ffe0ff */
[----:B------:R-:W-:Y:S01]  /*130f0*/  FADD.FTZ R0, R90, R4 ;  /* 0x000000045a007221 */ /* 0x000fe20000010000 */
[----:B--2---:R-:W-:Y:S01]  /*13100*/  F2FP.PACK_AB R97, R14, R12 ;  /* 0x0000000c0e61723e */ /* 0x004fe200000000ff */
[----:B------:R-:W-:Y:S01]  /*13110*/  FADD.FTZ R5, R184, R5 ;  /* 0x00000005b8057221 */ /* 0x000fe20000010000 */
[----:B-1----:R-:W-:Y:S01]  /*13120*/  HMMA.16816.F32 R148, R160, R104, R44 ;  /* 0x00000068a094723c */ /* 0x002fe2000000182c */
[----:B------:R-:W-:-:S02]  /*13130*/  FADD.FTZ R0, R92, R0 ;  /* 0x000000005c007221 */ /* 0x000fc40000010000 */
[----:B------:R-:W-:Y:S01]  /*13140*/  FADD.FTZ R6, R180, R6 ;  /* 0x00000006b4067221 */ /* 0x000fe20000010000 */
[----:B-----5:R-:W-:Y:S01]  /*13150*/  F2FP.PACK_AB R99, R26, R24 ;  /* 0x000000181a63723e */ /* 0x020fe200000000ff */
        /* <DEDUP_REMOVED lines=16> */
[----:B------:R-:W-:Y:S01]  /*13260*/  MOV R16, c[0x0][0x32c] ;  /* 0x0000cb0000107a02 */ /* 0x000fe20000000f00 */
[----:B------:R-:W-:Y:S01]  /*13270*/  HMMA.16816.F32 R124, R96, R120, R124 ;  /* 0x00000078607c723c */ /* 0x000fe2000000187c */
[----:B------:R-:W-:Y:S02]  /*13280*/  FADD.FTZ R0, R82, R5 ;  /* 0x0000000552007221 */ /* 0x000fe40000010000 */
[----:B------:R-:W-:Y:S01]  /*13290*/  ISETP.GE.AND P0, PT, R16, 0x1, PT ;  /* 0x000000011000780c */ /* 0x000fe20003f06270 */
[----:B------:R-:W-:Y:S02]  /*132a0*/  FADD.FTZ R3, R24, R3 ;  /* 0x0000000318037221 */ /* 0x000fe40000010000 */
[----:B------:R-:W-:-:S02]  /*132b0*/  FADD.FTZ R5, R27, R6 ;  /* 0x000000061b057221 */ /* 0x000fc40000010000 */
[----:B------:R-:W-:Y:S01]  /*132c0*/  HMMA.16816.F32 R108, R96, R104, R76 ;  /* 0x00000068606c723c */ /* 0x000fe2000000184c */
[----:B------:R-:W-:Y:S02]  /*132d0*/  FADD.FTZ R4, R15, R4 ;  /* 0x000000040f047221 */ /* 0x000fe40000010000 */
[----:B------:R-:W-:Y:S01]  /*132e0*/  FADD.FTZ R247, R26, R3 ;  /* 0x000000031af77221 */ /* 0x000fe20000010000 */
[----:B------:R-:W-:Y:S01]  /*132f0*/  IADD3 R3, R2, c[0x0][0x328], RZ ;  /* 0x0000ca0002037a10 */ /* 0x000fe20007ffe0ff */
[----:B------:R-:W-:Y:S02]  /*13300*/  FADD.FTZ R229, R83, R0 ;  /* 0x0000000053e57221 */ /* 0x000fe40000010000 */
[----:B------:R-:W-:Y:S01]  /*13310*/  FADD.FTZ R227, R70, R5 ;  /* 0x0000000546e37221 */ /* 0x000fe20000010000 */
[----:B---3--:R-:W-:Y:S01]  /*13320*/  HMMA.16816.F32 R156, R160, R8, R36 ;  /* 0x00000008a09c723c */ /* 0x008fe20000001824 */
[----:B------:R-:W-:-:S07]  /*13330*/  FADD.FTZ R246, R25, R4 ;  /* 0x0000000419f67221 */ /* 0x000fce0000010000 */
        /* <DEDUP_REMOVED lines=17> */
.L_x_2969:
[----:B------:R-:W-:-:S04]  /*13450*/  MOV R2, 0x1 ;  /* 0x0000000100027802 */ /* 0x000fc80000000f00 */
[----:B------:R-:W-:-:S13]  /*13460*/  ISETP.NE.AND P0, PT, R2, c[0x0][0x32c], PT ;  /* 0x0000cb0002007a0c */ /* 0x000fda0003f05270 */
[----:B------:R-:W-:-:S05]  /*13470*/  @P0 IMAD.HI.U32 R2, R0, c[0x0][0x330], RZ ;  /* 0x0000cc0000020a27 */ /* 0x000fca00078e00ff */
[----:B------:R-:W-:Y:S02]  /*13480*/  @P0 SHF.R.U32.HI R0, RZ, c[0x0][0x334], R2 ;  /* 0x0000cd00ff000a19 */ /* 0x000fe40000011602 */
.L_x_2970:
[----:B------:R-:W-:Y:S05]  /*13490*/  BSYNC B0 ;  /* 0x0000000000007941 */ /* 0x000fea0003800000 */
.L_x_2968:
[----:B------:R-:W-:-:S05]  /*134a0*/  MOV R2, c[0x0][0x32c] ;  /* 0x0000cb0000027a02 */ /* 0x000fca0000000f00 */
[----:B------:R-:W-:-:S05]  /*134b0*/  IMAD R0, R0, R2, c[0x0][0x32c] ;  /* 0x0000cb0000007624 */ /* 0x000fca00078e0202 */
[----:B------:R-:W-:-:S04]  /*134c0*/  IMNMX R3, R3, R0, PT ;  /* 0x0000000003037217 */ /* 0x000fc80003800200 */
.L_x_2967:
        /* <DEDUP_REMOVED lines=11> */
.L_x_3002:
        /* <DEDUP_REMOVED lines=24> */
[----:B------:R-:W2:Y:S04]  /*13700*/  LDL.64 R6, [R1+0x20] ;  /* 0x0000200001067983 */ /* 0x000ea80000100a00 */
[----:B------:R-:W-:Y:S02]  /*13710*/  IMAD R0, R0, c[0x0][0x208], RZ ;  /* 0x0000820000007a24 */ /* 0x000fe400078e02ff */
[----:B------:R-:W3:Y:S02]  /*13720*/  LDL R5, [R1+0x28] ;  /* 0x0000280001057983 */ /* 0x000ee40000100800 */
[----:B------:R-:W-:Y:S04]  /*13730*/  IMAD R0, R216, c[0x0][0x20c], R0 ;  /* 0x00008300d8007a24 */ /* 0x000fe800078e0200 */
[----:B------:R-:W-:Y:S01]  /*13740*/  IMAD.IADD R3, R3, 0x1, R0 ;  /* 0x0000000103037824 */ /* 0x000fe200078e0200 */
[----:B------:R-:W-:Y:S03]  /*13750*/  SHF.R.S32.HI R0, RZ, 0x1f, R215 ;  /* 0x0000001fff007819 */ /* 0x000fe600000114d7 */
[C---:B------:R-:W-:Y:S04]  /*13760*/  IMAD.WIDE.U32 R2, R215.reuse, c[0x0][0x218], R2 ;  /* 0x00008600d7027a25 */ /* 0x040fe800078e0002 */
        /* <DEDUP_REMOVED lines=10> */
.L_x_3142:
[----:B------:R-:W-:-:S05]  /*13810*/  BRA.DIV ~URZ, `(.L_x_2975) ;  /* 0x00013d627f007947 */ /* 0x000fca000b800000 */
[----:B------:R-:W3:Y:S01]  /*13820*/  SHFL.IDX PT, R2, R0, RZ, 0x181f ;  /* 0x00181fff00027589 */ /* 0x000ee200000e0000 */
[----:B------:R-:W-:Y:S03]  /*13830*/  LOP3.LUT P2, RZ, R208, 0x100, RZ, 0xc0, !PT ;  /* 0x00000100d0ff7812 */ /* 0x000fe6000784c0ff */
        /* <DEDUP_REMOVED lines=20> */
.L_x_3143:
[----:B-1----:R-:W-:Y:S02]  /*13980*/  LOP3.LUT P1, RZ, R208, 0x100, RZ, 0xc0, !PT ;  /* 0x00000100d0ff7812 */ /* 0x002fe4000782c0ff */
[----:B----4-:R-:W-:Y:S05]  /*13990*/  IADD3 R2, P0, R0, R5, RZ ;  /* 0x0000000500027210 */ /* 0x010fea0007f1e0ff */
[----:B------:R-:W-:Y:S06]  /*139a0*/  IMAD.X R3, R4, 0x1, R6, P0 ;  /* 0x0000000104037824 */ /* 0x000fec00000e0606 */
[----:B------:R-:W-:Y:S01]  /*139b0*/  @!PT LDS RZ, [RZ] ;  /* 0x00000000fffff984 */ /* 0x000fe20000000800 */
[----:B------:R-:W-:Y:S01]  /*139c0*/  @!PT LDS RZ, [RZ] ;  /* 0x00000000fffff984 */ /* 0x000fe20000000800 */
[----:B------:R-:W-:Y:S01]  /*139d0*/  @!PT LDS RZ, [RZ] ;  /* 0x00000000fffff984 */ /* 0x000fe20000000800 */
[----:B------:R1:W-:Y:S02]  /*139e0*/  LDGSTS.E.BYPASS.LTC128B.128 [R210+0x2100], [R2.64], !P1 ;  /* 0x0210000002d27fae */ /* 0x0003e4000c901d48 */
.L_x_2973:
[----:B-1-34-:R-:W-:Y:S05]  /*139f0*/  BSYNC B0 ;  /* 0x0000000000007941 */ /* 0x01afea0003800000 */
.L_x_2972:
        /* <DEDUP_REMOVED lines=142> */
.L_x_3144:
[----:B------:R-:W-:-:S05]  /*142e0*/  BRA.DIV ~URZ, `(.L_x_2979) ;  /* 0x000137f27f007947 */ /* 0x000fca000b800000 */
[----:B------:R-:W3:Y:S01]  /*142f0*/  SHFL.IDX PT, R2, R0, RZ, 0x181f ;  /* 0x00181fff00027589 */ /* 0x000ee200000e0000 */
[----:B------:R-:W-:Y:S02]  /*14300*/  LOP3.LUT P1, RZ, R208, 0x100, RZ, 0xc0, !PT ;  /* 0x00000100d0ff7812 */ /* 0x000fe4000782c0ff */
[-C--:B---3--:R-:W-:Y:S05]  /*14310*/  IADD3 R2, P0, R2, R85.reuse, RZ ;  /* 0x0000005502027210 */ /* 0x088fea0007f1e0ff */
[--C-:B--2---:R-:W-:Y:S06]  /*14320*/  IMAD.X R3, R87, 0x1, R86.reuse, P0 ;  /* 0x0000000157037824 */ /* 0x104fec00000e0656 */
        /* <DEDUP_REMOVED lines=20> */
.L_x_3145:
[----:B----4-:R-:W-:Y:S02]  /*14470*/  LOP3.LUT P1, RZ, R208, 0x100, RZ, 0xc0, !PT ;  /* 0x00000100d0ff7812 */ /* 0x010fe4000782c0ff */
[----:B--2---:R-:W-:Y:S05]  /*14480*/  IADD3 R2, P0, R0, R85, RZ ;  /* 0x0000005500027210 */ /* 0x004fea0007f1e0ff */
[----:B-1----:R-:W-:Y:S06]  /*14490*/  IMAD.X R3, R84, 0x1, R86, P0 ;  /* 0x0000000154037824 */ /* 0x002fec00000e0656 */
[----:B------:R-:W-:Y:S01]  /*144a0*/  @!PT LDS RZ, [RZ] ;  /* 0x00000000fffff984 */ /* 0x000fe20000000800 */
[----:B------:R-:W-:Y:S01]  /*144b0*/  @!PT LDS RZ, [RZ] ;  /* 0x00000000fffff984 */ /* 0x000fe20000000800 */
[----:B------:R-:W-:Y:S01]  /*144c0*/  @!PT LDS RZ, [RZ] ;  /* 0x00000000fffff984 */ /* 0x000fe20000000800 */
[----:B------:R1:W-:Y:S02]  /*144d0*/  LDGSTS.E.BYPASS.LTC128B.128 [R210+0x4900], [R2.64], !P1 ;  /* 0x0490000002d27fae */ /* 0x0003e4000c901d48 */
.L_x_2977:
[----:B------:R-:W-:Y:S05]  /*144e0*/  BSYNC B0 ;  /* 0x0000000000007941 */ /* 0x000fea0003800000 */
.L_x_2976:
[----:B------:R-:W2:Y:S01]  /*144f0*/  LDL R84, [R1+0x44] ;  /* 0x0000440001547983 */ /* 0x000ea20000100800 */
[----:B------:R-:W-:Y:S01]  /*14500*/  IMAD.MOV.U32 R85, RZ, RZ, c[0x0][0x2c4] ;  /* 0x0000b100ff557624 */ /* 0x000fe200078e00ff */
[----:B------:R-:W-:Y:S02]  /*14510*/  LOP3.LUT R166, RZ, c[0x0][0x324], RZ, 0x33, !PT ;  /* 0x0000c900ffa67a12 */ /* 0x000fe400078e33ff */
[----:B------:R-:W2:Y:S02]  /*14520*/  LDL R0, [R1+0x4c] ;  /* 0x00004c0001007983 */ /* 0x000ea40000100800 */
[----:B------:R-:W-:Y:S02]  /*14530*/  ISETP.NE.AND P0, PT, R85, 0x1, PT ;  /* 0x000000015500780c */ /* 0x000fe40003f05270 */
[----:B-1----:R-:W3:Y:S04]  /*14540*/  LDL R3, [R1+0x4] ;  /* 0x0000040001037983 */ /* 0x002ee80000100800 */
[----:B------:R-:W4:Y:S04]  /*14550*/  LDL R2, [R1] ;  /* 0x0000000001027983 */ /* 0x000f280000100800 */
[----:B------:R-:W0:Y:S01]  /*14560*/  LDGDEPBAR ;  /* 0x00000000000079af */ /* 0x000e220000000000 */
[----:B--2---:R-:W-:Y:S02]  /*14570*/  IMAD.IADD R164, R0, 0x1, R84 ;  /* 0x0000000100a47824 */ /* 0x004fe400078e0254 */
[----:B------:R-:W-:Y:S02]  /*14580*/  IMAD R84, R214, -0x50, RZ ;  /* 0xffffffb0d6547824 */ /* 0x000fe400078e02ff */
[----:B------:R-:W-:Y:S05]  /*14590*/  @P0 IMAD.HI.U32 R0, R164, c[0x0][0x2c8], RZ ;  /* 0x0000b200a4000a27 */ /* 0x000fea00078e00ff */
[----:B------:R-:W-:Y:S02]  /*145a0*/  @P0 SHF.R.U32.HI R164, RZ, c[0x0][0x2cc], R0 ;  /* 0x0000b300ffa40a19 */ /* 0x000fe40000011600 */
[----:B---3--:R-:W-:Y:S04]  /*145b0*/  IADD3 R0, -R3, 0x1, R84 ;  /* 0x0000000103007810 */ /* 0x008fe80007ffe154 */
[----:B----4-:R-:W-:Y:S04]  /*145c0*/  IADD3 R85, -R252, R0, R2 ;  /* 0x00000000fc557210 */ /* 0x010fe80007ffe102 */
[----:B------:R-:W-:Y:S01]  /*145d0*/  IADD3 R165, R85, c[0x0][0x328], RZ ;  /* 0x0000ca0055a57a10 */ /* 0x000fe20007ffe0ff */
[----:B------:R-:W-:-:S05]  /*145e0*/  BRA.DIV ~URZ, `(.L_x_2980) ;  /* 0x000139e27f007947 */ /* 0x000fca000b800000 */
[----:B------:R1:W2:Y:S02]  /*145f0*/  SHFL.IDX PT, R0, R164, RZ, 0x1c1f ;  /* 0x001c1fffa4007589 */ /* 0x0002a400000e0000 */
.L_x_3146:
[-C--:B--2---:R-:W-:Y:S01]  /*14600*/  IADD3 R87, R165, R0.reuse, RZ ;  /* 0x00000000a5577210 */ /* 0x084fe20007ffe0ff */
[----:B------:R-:W-:Y:S02]  /*14610*/  IMAD.MOV.U32 R2, RZ, RZ, c[0x0][0x32c] ;  /* 0x0000cb00ff027624 */ /* 0x000fe400078e00ff */
[----:B------:R-:W-:Y:S03]  /*14620*/  IMAD.IADD R166, R166, 0x1, R85 ;  /* 0x00000001a6a67824 */ /* 0x000fe600078e0255 */
[----:B------:R-:W-:Y:S02]  /*14630*/  ISETP.GE.AND P0, PT, R2, 0x1, PT ;  /* 0x000000010200780c */ /* 0x000fe40003f06270 */
[----:B------:R-:W-:Y:S11]  /*14640*/  IADD3 R85, R166, R0, RZ ;  /* 0x00000000a6557210 */ /* 0x000ff60007ffe0ff */
[----:B------:R-:W-:-:S05]  /*14650*/  @!P0 BRA `(.L_x_2981) ;  /* 0x000001a000008947 */ /* 0x000fca0003800000 */
[----:B------:R-:W2:Y:S01]  /*14660*/  LDL R2, [R1] ;  /* 0x0000000001027983 */ /* 0x000ea20000100800 */
[----:B------:R-:W-:Y:S01]  /*14670*/  BSSY B0, `(.L_x_2982) ;  /* 0x0000012000007945 */ /* 0x000fe20003800000 */
[----:B--2---:R-:W-:Y:S04]  /*14680*/  IADD3 R0, -R252, R2, R0 ;  /* 0x00000002fc007210 */ /* 0x004fe80007ffe100 */
        /* <DEDUP_REMOVED lines=11> */
.L_x_2983:
[----:B------:R-:W-:Y:S04]  /*14740*/  MOV R2, c[0x0][0x32c] ;  /* 0x0000cb0000027a02 */ /* 0x000fe80000000f00 */
[----:B------:R-:W-:Y:S11]  /*14750*/  ISETP.NE.AND P0, PT, R2, 0x1, PT ;  /* 0x000000010200780c */ /* 0x000ff60003f05270 */
[----:B------:R-:W-:Y:S02]  /*14760*/  @!UPT UIADD3 URZ, URZ, URZ, URZ ;  /* 0x0000003f3f3ff290 */ /* 0x000fe4000fffe03f */
[----:B------:R-:W-:Y:S05]  /*14770*/  @P0 IMAD.HI.U32 R2, R0, c[0x0][0x330], RZ ;  /* 0x0000cc0000020a27 */ /* 0x000fea00078e00ff */
[----:B------:R-:W-:Y:S02]  /*14780*/  @P0 SHF.R.U32.HI R0, RZ, c[0x0][0x334], R2 ;  /* 0x0000cd00ff000a19 */ /* 0x000fe40000011602 */
.L_x_2984:
[----:B------:R-:W-:Y:S05]  /*14790*/  BSYNC B0 ;  /* 0x0000000000007941 */ /* 0x000fea0003800000 */
.L_x_2982:
[----:B------:R-:W2:Y:S02]  /*147a0*/  LDL R2, [R1+0x4] ;  /* 0x0000040001027983 */ /* 0x000ea40000100800 */
[----:B--2---:R-:W-:Y:S04]  /*147b0*/  IMAD.IADD R2, R84, 0x1, -R2 ;  /* 0x0000000154027824 */ /* 0x004fe800078e0a02 */
[----:B------:R-:W-:Y:S05]  /*147c0*/  IMAD R0, R0, c[0x0][0x32c], R2 ;  /* 0x0000cb0000007a24 */ /* 0x000fea00078e0202 */
[----:B------:R-:W-:Y:S02]  /*147d0*/  IMNMX R85, R85, R0, !PT ;  /* 0x0000000055557217 */ /* 0x000fe40007800200 */
[----:B------:R-:W-:Y:S04]  /*147e0*/  IADD3 R0, R0, c[0x0][0x32c], RZ ;  /* 0x0000cb0000007a10 */ /* 0x000fe80007ffe0ff */
[----:B------:R-:W-:Y:S02]  /*147f0*/  IMNMX R87, R87, R0, PT ;  /* 0x0000000057577217 */ /* 0x000fe40003800200 */
.L_x_2981:
[----:B------:R-:W-:-:S05]  /*14800*/  BRA.DIV ~URZ, `(.L_x_2985) ;  /* 0x000138327f007947 */ /* 0x000fca000b800000 */
[----:B------:R2:W3:Y:S02]  /*14810*/  SHFL.IDX PT, R2, R164, 0x1, 0x1c1f ;  /* 0x003c1f00a4027f89 */ /* 0x0004e400000e0000 */
.L_x_3147:
[----:B---3--:R-:W-:Y:S01]  /*14820*/  IADD3 R86, R165, R2, RZ ;  /* 0x00000002a5567210 */ /* 0x008fe20007ffe0ff */
[----:B------:R-:W-:Y:S05]  /*14830*/  IMAD.MOV.U32 R0, RZ, RZ, c[0x0][0x32c] ;  /* 0x0000cb00ff007624 */ /* 0x000fea00078e00ff */
[----:B------:R-:W-:Y:S01]  /*14840*/  ISETP.GE.AND P0, PT, R0, 0x1, PT ;  /* 0x000000010000780c */ /* 0x000fe20003f06270 */
[----:B------:R-:W-:Y:S11]  /*14850*/  IMAD.IADD R0, R166, 0x1, R2 ;  /* 0x00000001a6007824 */ /* 0x000ff600078e0202 */
[----:B------:R-:W-:Y:S01]  /*14860*/  @!UPT UIADD3 URZ, URZ, URZ, URZ ;  /* 0x0000003f3f3ff290 */ /* 0x000fe2000fffe03f */
[----:B------:R-:W-:-:S05]  /*14870*/  @!P0 BRA `(.L_x_2986) ;  /* 0x000001a000008947 */ /* 0x000fca0003800000 */
[----:B------:R-:W3:Y:S01]  /*14880*/  LDL R3, [R1] ;  /* 0x0000000001037983 */ /* 0x000ee20000100800 */
[----:B------:R-:W-:Y:S01]  /*14890*/  BSSY B0, `(.L_x_2987) ;  /* 0x0000012000007945 */ /* 0x000fe20003800000 */
[----:B---3--:R-:W-:Y:S04]  /*148a0*/  IADD3 R2, -R252, R3, R2 ;  /* 0x00000003fc027210 */ /* 0x008fe80007ffe102 */
        /* <DEDUP_REMOVED lines=11> */
.L_x_2988:
[----:B------:R-:W-:Y:S04]  /*14960*/  MOV R3, c[0x0][0x32c] ;  /* 0x0000cb0000037a02 */ /* 0x000fe80000000f00 */
[----:B------:R-:W-:Y:S11]  /*14970*/  ISETP.NE.AND P0, PT, R3, 0x1, PT ;  /* 0x000000010300780c */ /* 0x000ff60003f05270 */
[----:B------:R-:W-:Y:S02]  /*14980*/  @!UPT UIADD3 URZ, URZ, URZ, URZ ;  /* 0x0000003f3f3ff290 */ /* 0x000fe4000fffe03f */
[----:B------:R-:W-:Y:S05]  /*14990*/  @P0 IMAD.HI.U32 R3, R2, c[0x0][0x330], RZ ;  /* 0x0000cc0002030a27 */ /* 0x000fea00078e00ff */
[----:B------:R-:W-:Y:S02]  /*149a0*/  @P0 SHF.R.U32.HI R2, RZ, c[0x0][0x334], R3 ;  /* 0x0000cd00ff020a19 */ /* 0x000fe40000011603 */
.L_x_2989:
[----:B------:R-:W-:Y:S05]  /*149b0*/  BSYNC B0 ;  /* 0x0000000000007941 */ /* 0x000fea0003800000 */
.L_x_2987:
[----:B------:R-:W3:Y:S02]  /*149c0*/  LDL R3, [R1+0x4] ;  /* 0x0000040001037983 */ /* 0x000ee40000100800 */
[----:B---3--:R-:W-:Y:S04]  /*149d0*/  IMAD.IADD R3, R84, 0x1, -R3 ;  /* 0x0000000154037824 */ /* 0x008fe800078e0a03 */
[----:B------:R-:W-:Y:S05]  /*149e0*/  IMAD R2, R2, c[0x0][0x32c], R3 ;  /* 0x0000cb0002027a24 */ /* 0x000fea00078e0203 */
[----:B------:R-:W-:Y:S02]  /*149f0*/  IMNMX R0, R0, R2, !PT ;  /* 0x0000000200007217 */ /* 0x000fe40007800200 */
[----:B------:R-:W-:Y:S04]  /*14a00*/  IADD3 R2, R2, c[0x0][0x32c], RZ ;  /* 0x0000cb0002027a10 */ /* 0x000fe80007ffe0ff */
[----:B------:R-:W-:Y:S02]  /*14a10*/  IMNMX R86, R86, R2, PT ;  /* 0x0000000256567217 */ /* 0x000fe40003800200 */
.L_x_2986:
[----:B------:R-:W-:-:S05]  /*14a20*/  BRA.DIV ~URZ, `(.L_x_2990) ;  /* 0x000136827f007947 */ /* 0x000fca000b800000 */
[----:B------:R3:W4:Y:S02]  /*14a30*/  SHFL.IDX PT, R94, R164, 0x2, 0x1c1f ;  /* 0x005c1f00a45e7f89 */ /* 0x00072400000e0000 */
.L_x_3148:
[----:B----4-:R-:W-:Y:S01]  /*14a40*/  IADD3 R3, R165, R94, RZ ;  /* 0x0000005ea5037210 */ /* 0x010fe20007ffe0ff */
[----:B------:R-:W-:Y:S05]  /*14a50*/  IMAD.MOV.U32 R2, RZ, RZ, c[0x0][0x32c] ;  /* 0x0000cb00ff027624 */ /* 0x000fea00078e00ff */
[----:B------:R-:W-:Y:S01]  /*14a60*/  ISETP.GE.AND P0, PT, R2, 0x1, PT ;  /* 0x000000010200780c */ /* 0x000fe20003f06270 */
[----:B------:R-:W-:Y:S11]  /*14a70*/  IMAD.IADD R2, R166, 0x1, R94 ;  /* 0x00000001a6027824 */ /* 0x000ff600078e025e */
[----:B------:R-:W-:Y:S01]  /*14a80*/  @!UPT UIADD3 URZ, URZ, URZ, URZ ;  /* 0x0000003f3f3ff290 */ /* 0x000fe2000fffe03f */
[----:B------:R-:W-:-:S05]  /*14a90*/  @!P0 BRA `(.L_x_2991) ;  /* 0x000001a000008947 */ /* 0x000fca0003800000 */
[----:B------:R-:W4:Y:S01]  /*14aa0*/  LDL R167, [R1] ;  /* 0x0000000001a77983 */ /* 0x000f220000100800 */
[----:B------:R-:W-:Y:S01]  /*14ab0*/  BSSY B0, `(.L_x_2992) ;  /* 0x0000012000007945 */ /* 0x000fe20003800000 */
[----:B----4-:R-:W-:Y:S04]  /*14ac0*/  IADD3 R94, -R252, R167, R94 ;  /* 0x000000a7fc5e7210 */ /* 0x010fe80007ffe15e */
        /* <DEDUP_REMOVED lines=11> */
.L_x_2993:
[----:B------:R-:W-:Y:S04]  /*14b80*/  MOV R167, c[0x0][0x32c] ;  /* 0x0000cb0000a77a02 */ /* 0x000fe80000000f00 */
[----:B------:R-:W-:Y:S11]  /*14b90*/  ISETP.NE.AND P0, PT, R167, 0x1, PT ;  /* 0x00000001a700780c */ /* 0x000ff60003f05270 */
[----:B------:R-:W-:Y:S02]  /*14ba0*/  @!UPT UIADD3 URZ, URZ, URZ, URZ ;  /* 0x0000003f3f3ff290 */ /* 0x000fe4000fffe03f */
[----:B------:R-:W-:Y:S05]  /*14bb0*/  @P0 IMAD.HI.U32 R167, R94, c[0x0][0x330], RZ ;  /* 0x0000cc005ea70a27 */ /* 0x000fea00078e00ff */
[----:B------:R-:W-:Y:S02]  /*14bc0*/  @P0 SHF.R.U32.HI R94, RZ, c[0x0][0x334], R167 ;  /* 0x0000cd00ff5e0a19 */ /* 0x000fe400000116a7 */
.L_x_2994:
[----:B------:R-:W-:Y:S05]  /*14bd0*/  BSYNC B0 ;  /* 0x0000000000007941 */ /* 0x000fea0003800000 */
.L_x_2992:
[----:B------:R-:W4:Y:S02]  /*14be0*/  LDL R167, [R1+0x4] ;  /* 0x0000040001a77983 */ /* 0x000f240000100800 */
[----:B----4-:R-:W-:Y:S04]  /*14bf0*/  IMAD.IADD R167, R84, 0x1, -R167 ;  /* 0x0000000154a77824 */ /* 0x010fe800078e0aa7 */
[----:B------:R-:W-:Y:S05]  /*14c00*/  IMAD R94, R94, c[0x0][0x32c], R167 ;  /* 0x0000cb005e5e7a24 */ /* 0x000fea00078e02a7 */
[----:B------:R-:W-:Y:S02]  /*14c10*/  IMNMX R2, R2, R94, !PT ;  /* 0x0000005e02027217 */ /* 0x000fe40007800200 */
[----:B------:R-:W-:Y:S04]  /*14c20*/  IADD3 R94, R94, c[0x0][0x32c], RZ ;  /* 0x0000cb005e5e7a10 */ /* 0x000fe80007ffe0ff */
[----:B------:R-:W-:Y:S02]  /*14c30*/  IMNMX R3, R3, R94, PT ;  /* 0x0000005e03037217 */ /* 0x000fe40003800200 */
.L_x_2991:
[C---:B------:R-:W-:Y:S02]  /*14c40*/  ISETP.GE.AND P0, PT, R84.reuse, 0x9, PT ;  /* 0x000000095400780c */ /* 0x040fe40003f06270 */
[----:B------:R-:W-:Y:S02]  /*14c50*/  ISETP.GE.AND P1, PT, R84, 0xa, PT ;  /* 0x0000000a5400780c */ /* 0x000fe40003f26270 */
[----:B------:R-:W-:Y:S02]  /*14c60*/  LOP3.LUT R208, R208, 0xfffffff7, RZ, 0xc0, !PT ;  /* 0xfffffff7d0d07812 */ /* 0x000fe400078ec0ff */
[C---:B------:R-:W-:Y:S02]  /*14c70*/  ISETP.GE.AND P3, PT, R84.reuse, 0x19, PT ;  /* 0x000000195400780c */ /* 0x040fe40003f66270 */
[C---:B------:R-:W-:Y:S02]  /*14c80*/  ISETP.GE.AND P5, PT, R84.reuse, 0x21, PT ;  /* 0x000000215400780c */ /* 0x040fe40003fa6270 */
[----:B------:R-:W-:Y:S02]  /*14c90*/  ISETP.GE.AND P6, PT, R84, 0x29, PT ;  /* 0x000000295400780c */ /* 0x000fe40003fc6270 */
[----:B------:R-:W-:Y:S02]  /*14ca0*/  LOP3.LUT R209, R209, 0xffffffbf, RZ, 0xc0, !PT ;  /* 0xffffffbfd1d17812 */ /* 0x000fe400078ec0ff */
[----:B------:R-:W-:Y:S02]  /*14cb0*/  @P0 LOP3.LUT R208, R208, 0x8, RZ, 0xfc, !PT ;  /* 0x00000008d0d00812 */ /* 0x000fe400078efcff */
[----:B------:R-:W-:Y:S02]  /*14cc0*/  ISETP.GT.AND P0, PT, R85, 0x8, !P0 ;  /* 0x000000085500780c */ /* 0x000fe40004704270 */
        /* <DEDUP_REMOVED lines=14> */
[----:B------:R-:W-:Y:S02]  /*14db0*/  ISETP.GT.AND P0, PT, R85, 0x11, !P1 ;  /* 0x000000115500780c */ /* 0x000fe40004f04270 */
[----:B------:R-:W-:Y:S07]  /*14dc0*/  FSEL R184, R20, -INF , !P2 ;  /* 0xff80000014b87808 */ /* 0x000fee0005000000 */
[----:B------:R-:W-:Y:S02]  /*14dd0*/  @P1 LOP3.LUT R208, R208, 0x10, RZ, 0xfc, !PT ;  /* 0x00000010d0d01812 */ /* 0x000fe400078efcff */
[----:B------:R-:W-:Y:S02]  /*14de0*/  ISETP.LT.OR P1, PT, R87, 0x12, P0 ;  /* 0x000000125700780c */ /* 0x000fe40000721670 */
[----:B------:R-:W-:Y:S02]  /*14df0*/  LOP3.LUT R208, R208, 0xffffffdf, RZ, 0xc0, !PT ;  /* 0xffffffdfd0d07812 */ /* 0x000fe400078ec0ff */
[----:B------:R-:W-:Y:S02]  /*14e00*/  ISETP.GT.AND P0, PT, R85, 0x18, !P3 ;  /* 0x000000185500780c */ /* 0x000fe40005f04270 */
[----:B------:R-:W-:Y:S02]  /*14e10*/  @P3 LOP3.LUT R208, R208, 0x20, RZ, 0xfc, !PT ;  /* 0x00000020d0d03812 */ /* 0x000fe400078efcff */
[----:B------:R-:W-:Y:S02]  /*14e20*/  ISETP.GE.AND P3, PT, R84, 0x1a, PT ;  /* 0x0000001a5400780c */ /* 0x000fe40003f66270 */
[----:B------:R-:W-:Y:S02]  /*14e30*/  LOP3.LUT R208, R208, 0xffffffbf, RZ, 0xc0, !PT ;  /* 0xffffffbfd0d07812 */ /* 0x000fe400078ec0ff */
[----:B------:R-:W-:Y:S02]  /*14e40*/  ISETP.LT.OR P4, PT, R87, 0x19, P0 ;  /* 0x000000195700780c */ /* 0x000fe40000781670 */
[----:B------:R-:W-:Y:S02]  /*14e50*/  ISETP.GT.AND P0, PT, R85, 0x19, !P3 ;  /* 0x000000195500780c */ /* 0x000fe40005f04270 */
[----:B------:R-:W-:Y:S02]  /*14e60*/  FSEL R183, R21, -INF , !P1 ;  /* 0xff80000015b77808 */ /* 0x000fe40004800000 */
[----:B------:R-:W-:Y:S03]  /*14e70*/  FSEL R180, R32, -INF , !P4 ;  /* 0xff80000020b47808 */ /* 0x000fe60006000000 */
[----:B------:R-:W-:Y:S02]  /*14e80*/  @P3 LOP3.LUT R208, R208, 0x40, RZ, 0xfc, !PT ;  /* 0x00000040d0d03812 */ /* 0x000fe400078efcff */
[----:B------:R-:W-:Y:S02]  /*14e90*/  ISETP.LT.OR P3, PT, R87, 0x1a, P0 ;  /* 0x0000001a5700780c */ /* 0x000fe40000761670 */
[----:B------:R-:W-:Y:S02]  /*14ea0*/  ISETP.GT.AND P0, PT, R85, 0x20, !P5 ;  /* 0x000000205500780c */ /* 0x000fe40006f04270 */
[----:B------:R-:W-:Y:S02]  /*14eb0*/  LOP3.LUT R208, R208, 0xffffff7f, RZ, 0xc0, !PT ;  /* 0xffffff7fd0d07812 */ /* 0x000fe400078ec0ff */
[----:B------:R-:W-:Y:S02]  /*14ec0*/  ISETP.LT.OR P0, PT, R87, 0x21, P0 ;  /* 0x000000215700780c */ /* 0x000fe40000701670 */
[----:B------:R-:W-:Y:S02]  /*14ed0*/  @P5 LOP3.LUT R208, R208, 0x80, RZ, 0xfc, !PT ;  /* 0x00000080d0d05812 */ /* 0x000fe400078efcff */
[----:B------:R-:W-:Y:S02]  /*14ee0*/  ISETP.GE.AND P5, PT, R84, 0x22, PT ;  /* 0x000000225400780c */ /* 0x000fe40003fa6270 */
[----:B------:R-:W-:Y:S02]  /*14ef0*/  LOP3.LUT R208, R208, 0xfffffdff, RZ, 0xc0, !PT ;  /* 0xfffffdffd0d07812 */ /* 0x000fe400078ec0ff */
[----:B------:R-:W-:Y:S02]  /*14f00*/  FSEL R179, R33, -INF , !P3 ;  /* 0xff80000021b37808 */ /* 0x000fe40005800000 */
[----:B------:R-:W-:Y:S04]  /*14f10*/  LOP3.LUT R208, R208, 0xfff7ffff, RZ, 0xc0, !PT ;  /* 0xfff7ffffd0d07812 */ /* 0x000fe800078ec0ff */
[----:B------:R-:W-:Y:S02]  /*14f20*/  @P0 LOP3.LUT R208, R208, 0x80000, RZ, 0xfc, !PT ;  /* 0x00080000d0d00812 */ /* 0x000fe400078efcff */
[----:B------:R-:W-:Y:S02]  /*14f30*/  ISETP.GT.AND P0, PT, R85, 0x21, !P5 ;  /* 0x000000215500780c */ /* 0x000fe40006f04270 */
        /* <DEDUP_REMOVED lines=14> */
[----:B------:R-:W-:Y:S02]  /*15020*/  ISETP.GE.AND P6, PT, R84, 0x31, PT ;  /* 0x000000315400780c */ /* 0x000fe40003fc6270 */
[----:B------:R-:W-:Y:S04]  /*15030*/  LOP3.LUT R208, R208, 0xffffefff, RZ, 0xc0, !PT ;  /* 0xffffefffd0d07812 */ /* 0x000fe800078ec0ff */
[----:B------:R-:W-:Y:S05]  /*15040*/  LOP3.LUT R208, R208, 0xffefffff, RZ, 0xc0, !PT ;  /* 0xffefffffd0d07812 */ /* 0x000fea00078ec0ff */
        /* <DEDUP_REMOVED lines=32> */
[----:B------:R-:W-:Y:S02]  /*15250*/  LOP3.LUT R208, R208, 0xfffbffff, RZ, 0xc0, !PT ;  /* 0xfffbffffd0d07812 */ /* 0x000fe400078ec0ff */
[----:B------:R-:W-:Y:S02]  /*15260*/  ISETP.GE.AND P6, PT, R84, 0x42, PT ;  /* 0x000000425400780c */ /* 0x000fe40003fc6270 */
[----:B------:R-:W-:Y:S07]  /*15270*/  LOP3.LUT R208, R208, 0xefffffff, RZ, 0xc0, !PT ;  /* 0xefffffffd0d07812 */ /* 0x000fee00078ec0ff */
[----:B------:R-:W-:Y:S02]  /*15280*/  @P0 LOP3.LUT R208, R208, 0x10000000, RZ, 0xfc, !PT ;  /* 0x10000000d0d00812 */ /* 0x000fe400078efcff */
[----:B------:R-:W-:Y:S02]  /*15290*/  ISETP.GT.AND P0, PT, R85, 0x41, !P6 ;  /* 0x000000415500780c */ /* 0x000fe40007704270 */
[----:B------:R-:W-:Y:S02]  /*152a0*/  @P6 LOP3.LUT R208, R208, 0x40000, RZ, 0xfc, !PT ;  /* 0x00040000d0d06812 */ /* 0x000fe400078efcff */
[----:B------:R-:W-:Y:S02]  /*152b0*/  ISETP.LT.OR P0, PT, R87, 0x42, P0 ;  /* 0x000000425700780c */ /* 0x000fe40000701670 */
[----:B------:R-:W-:Y:S02]  /*152c0*/  ISETP.GE.AND P6, PT, R84, 0x1, PT ;  /* 0x000000015400780c */ /* 0x000fe40003fc6270 */
[----:B------:R-:W-:Y:S09]  /*152d0*/  LOP3.LUT R208, R208, 0xf7ffffff, RZ, 0xc0, !PT ;  /* 0xf7ffffffd0d07812 */ /* 0x000ff200078ec0ff */
[----:B------:R-:W-:Y:S02]  /*152e0*/  @P0 LOP3.LUT R208, R208, 0x8000000, RZ, 0xfc, !PT ;  /* 0x08000000d0d00812 */ /* 0x000fe400078efcff */
[----:B------:R-:W-:Y:S02]  /*152f0*/  ISETP.GT.AND P0, PT, R85, RZ, !P6 ;  /* 0x000000ff5500720c */ /* 0x000fe40007704270 */
[----:B------:R-:W-:Y:S02]  /*15300*/  @P6 LOP3.LUT R209, R209, 0x40, RZ, 0xfc, !PT ;  /* 0x00000040d1d16812 */ /* 0x000fe400078efcff */
[----:B------:R-:W-:Y:S02]  /*15310*/  ISETP.LT.OR P0, PT, R87, 0x1, P0 ;  /* 0x000000015700780c */ /* 0x000fe40000701670 */
[----:B------:R-:W-:Y:S02]  /*15320*/  ISETP.GE.AND P6, PT, R84, 0x2, PT ;  /* 0x000000025400780c */ /* 0x000fe40003fc6270 */
[----:B------:R-:W-:Y:S02]  /*15330*/  LOP3.LUT R208, R208, 0xfffffffe, RZ, 0xc0, !PT ;  /* 0xfffffffed0d07812 */ /* 0x000fe400078ec0ff */
[----:B------:R-:W-:Y:S02]  /*15340*/  LOP3.LUT R209, R209, 0xffffff7f, RZ, 0xc0, !PT ;  /* 0xffffff7fd1d17812 */ /* 0x000fe400078ec0ff */
[----:B------:R-:W-:Y:S05]  /*15350*/  LOP3.LUT R208, R208, 0xbfffffff, RZ, 0xc0, !PT ;  /* 0xbfffffffd0d07812 */ /* 0x000fea00078ec0ff */
[----:B------:R-:W-:Y:S02]  /*15360*/  @P0 LOP3.LUT R208, R208, 0x40000000, RZ, 0xfc, !PT ;  /* 0x40000000d0d00812 */ /* 0x000fe400078efcff */
[----:B------:R-:W-:Y:S02]  /*15370*/  ISETP.GT.AND P0, PT, R85, 0x1, !P6 ;  /* 0x000000015500780c */ /* 0x000fe40007704270 */
[----:B------:R-:W-:Y:S02]  /*15380*/  @P6 LOP3.LUT R208, R208, 0x1, RZ, 0xfc, !PT ;  /* 0x00000001d0d06812 */ /* 0x000fe400078efcff */
[----:B------:R-:W-:Y:S02]  /*15390*/  ISETP.LT.OR P6, PT, R87, 0x2, P0 ;  /* 0x000000025700780c */ /* 0x000fe400007c1670 */
[----:B------:R-:W-:Y:S11]  /*153a0*/  ISETP.GE.AND P0, PT, R84, 0x49, PT ;  /* 0x000000495400780c */ /* 0x000ff60003f06270 */
[----:B------:R-:W-:Y:S02]  /*153b0*/  @P6 LOP3.LUT R209, R209, 0x80, RZ, 0xfc, !PT ;  /* 0x00000080d1d16812 */ /* 0x000fe400078efcff */
[C---:B------:R-:W-:Y:S02]  /*153c0*/  LOP3.LUT P6, RZ, R208.reuse, 0x20, RZ, 0xc0, !PT ;  /* 0x00000020d0ff7812 */ /* 0x040fe400078cc0ff */
[----:B------:R-:W-:Y:S02]  /*153d0*/  LOP3.LUT R208, R208, 0xfffeffff, RZ, 0xc0, !PT ;  /* 0xfffeffffd0d07812 */ /* 0x000fe400078ec0ff */
[----:B------:R-:W-:Y:S02]  /*153e0*/  LOP3.LUT R209, R209, 0xfffffffe, RZ, 0xc0, !PT ;  /* 0xfffffffed1d17812 */ /* 0x000fe400078ec0ff */
[----:B------:R-:W-:Y:S02]  /*153f0*/  @P0 LOP3.LUT R208, R208, 0x10000, RZ, 0xfc, !PT ;  /* 0x00010000d0d00812 */ /* 0x000fe400078efcff */
[----:B------:R-:W-:Y:S02]  /*15400*/  ISETP.GT.AND P0, PT, R85, 0x48, !P0 ;  /* 0x000000485500780c */ /* 0x000fe40004704270 */
[----:B------:R-:W-:Y:S02]  /*15410*/  LOP3.LUT R208, R208, 0xfdffffff, RZ, 0xc0, !PT ;  /* 0xfdffffffd0d07812 */ /* 0x000fe400078ec0ff */
[----:B------:R-:W-:Y:S11]  /*15420*/  ISETP.LT.OR P0, PT, R87, 0x49, P0 ;  /* 0x000000495700780c */ /* 0x000ff60000701670 */
[----:B------:R-:W-:Y:S02]  /*15430*/  @!UPT UIADD3 URZ, URZ, URZ, URZ ;  /* 0x0000003f3f3ff290 */ /* 0x000fe4000fffe03f */
[----:B------:R-:W-:Y:S02]  /*15440*/  @P0 LOP3.LUT R209, R209, 0x1, RZ, 0xfc, !PT ;  /* 0x00000001d1d10812 */ /* 0x000fe400078efcff */
[----:B------:R-:W-:Y:S02]  /*15450*/  ISETP.GE.AND P0, PT, R84, 0x4a, PT ;  /* 0x0000004a5400780c */ /* 0x000fe40003f06270 */
[----:B------:R-:W-:Y:S11]  /*15460*/  LOP3.LUT R209, R209, 0xfffff7ff, RZ, 0xc0, !PT ;  /* 0xfffff7ffd1d17812 */ /* 0x000ff600078ec0ff */
[----:B------:R-:W-:Y:S02]  /*15470*/  @P0 LOP3.LUT R208, R208, 0x2000000, RZ, 0xfc, !PT ;  /* 0x02000000d0d00812 */ /* 0x000fe400078efcff */
[----:B------:R-:W-:Y:S02]  /*15480*/  ISETP.GT.AND P0, PT, R85, 0x49, !P0 ;  /* 0x000000495500780c */ /* 0x000fe40004704270 */
[----:B------:R-:W-:Y:S02]  /*15490*/  LOP3.LUT R208, R208, 0x7fffffff, RZ, 0xc0, !PT ;  /* 0x7fffffffd0d07812 */ /* 0x000fe400078ec0ff */
[----:B------:R-:W-:Y:S11]  /*154a0*/  ISETP.LT.OR P0, PT, R87, 0x4a, P0 ;  /* 0x0000004a5700780c */ /* 0x000ff60000701670 */
[----:B------:R-:W-:Y:S02]  /*154b0*/  @!UPT UIADD3 URZ, URZ, URZ, URZ ;  /* 0x0000003f3f3ff290 */ /* 0x000fe4000fffe03f */
[----:B------:R-:W-:Y:S04]  /*154c0*/  @P0 LOP3.LUT R208, R208, 0x80000000, RZ, 0xfc, !PT ;  /* 0x80000000d0d00812 */ /* 0x000fe800078efcff */
[C---:B------:R-:W-:Y:S02]  /*154d0*/  LOP3.LUT P0, RZ, R208.reuse, 0x8, RZ, 0xc0, !PT ;  /* 0x00000008d0ff7812 */ /* 0x040fe4000780c0ff */
[----:B------:R-:W-:Y:S02]  /*154e0*/  LOP3.LUT P1, RZ, R208, 0x40, RZ, 0xc0, !PT ;  /* 0x00000040d0ff7812 */ /* 0x000fe4000782c0ff */
[----:B------:R-:W-:Y:S02]  /*154f0*/  ISETP.GT.AND P0, PT, R0, 0x8, !P0 ;  /* 0x000000080000780c */ /* 0x000fe40004704270 */
[----:B------:R-:W-:Y:S02]  /*15500*/  LOP3.LUT P3, RZ, R208, 0x20000, RZ, 0xc0, !PT ;  /* 0x00020000d0ff7812 */ /* 0x000fe4000786c0ff */
[----:B------:R-:W-:Y:S02]  /*15510*/  ISETP.LT.OR P0, PT, R86, 0x9, P0 ;  /* 0x000000095600780c */ /* 0x000fe40000701670 */
[----:B------:R-:W-:Y:S02]  /*15520*/  LOP3.LUT P5, RZ, R208, 0x8000, RZ, 0xc0, !PT ;  /* 0x00008000d0ff7812 */ /* 0x000fe400078ac0ff */
[----:B------:R-:W-:Y:S02]  /*15530*/  FSEL R213, R18, -INF , !P0 ;  /* 0xff80000012d57808 */ /* 0x000fe40004000000 */
[C---:B------:R-:W-:Y:S02]  /*15540*/  LOP3.LUT P0, RZ, R208.reuse, 0x4, RZ, 0xc0, !PT ;  /* 0x00000004d0ff7812 */ /* 0x040fe4000780c0ff */
[----:B------:R-:W-:Y:S02]  /*15550*/  LOP3.LUT P4, RZ, R208, 0x200000, RZ, 0xc0, !PT ;  /* 0x00200000d0ff7812 */ /* 0x000fe4000788c0ff */
[----:B------:R-:W-:Y:S02]  /*15560*/  ISETP.GT.AND P0, PT, R0, 0x9, !P0 ;  /* 0x000000090000780c */ /* 0x000fe40004704270 */
[----:B------:R-:W-:Y:S02]  /*15570*/  FSEL R172, R48, -INF , !P4 ;  /* 0xff80000030ac7808 */ /* 0x000fe40006000000 */
[----:B------:R-:W-:Y:S02]  /*15580*/  ISETP.LT.OR P0, PT, R86, 0xa, P0 ;  /* 0x0000000a5600780c */ /* 0x000fe40000701670 */
[C---:B------:R-:W-:Y:S02]  /*15590*/  LOP3.LUT P4, RZ, R208.reuse, 0x40000, RZ, 0xc0, !PT ;  /* 0x00040000d0ff7812 */ /* 0x040fe4000788c0ff */
[----:B------:R-:W-:Y:S02]  /*155a0*/  FSEL R212, R19, -INF , !P0 ;  /* 0xff80000013d47808 */ /* 0x000fe40004000000 */
[C---:B------:R-:W-:Y:S02]  /*155b0*/  LOP3.LUT P0, RZ, R208.reuse, 0x2, RZ, 0xc0, !PT ;  /* 0x00000002d0ff7812 */ /* 0x040fe4000780c0ff */
[----:B------:R-:W-:Y:S02]  /*155c0*/  LOP3.LUT P2, RZ, R208, 0x80000, RZ, 0xc0, !PT ;  /* 0x00080000d0ff7812 */ /* 0x000fe4000784c0ff */
[----:B------:R-:W-:Y:S02]  /*155d0*/  ISETP.GT.AND P0, PT, R0, 0x10, !P0 ;  /* 0x000000100000780c */ /* 0x000fe40004704270 */
[----:B------:R-:W-:Y:S02]  /*155e0*/  FSEL R176, R36, -INF , !P2 ;  /* 0xff80000024b07808 */ /* 0x000fe40005000000 */
[----:B------:R-:W-:Y:S02]  /*155f0*/  ISETP.LT.OR P0, PT, R86, 0x11, P0 ;  /* 0x000000115600780c */ /* 0x000fe40000701670 */
[----:B------:R-:W-:Y:S02]  /*15600*/  LOP3.LUT P2, RZ, R208, 0x400000, RZ, 0xc0, !PT ;  /* 0x00400000d0ff7812 */ /* 0x000fe4000784c0ff */
[----:B------:R-:W-:Y:S02]  /*15610*/  FSEL R211, R22, -INF , !P0 ;  /* 0xff80000016d37808 */ /* 0x000fe40004000000 */
[----:B------:R-:W-:Y:S02]  /*15620*/  LOP3.LUT P0, RZ, R208, 0x10, RZ, 0xc0, !PT ;  /* 0x00000010d0ff7812 */ /* 0x000fe4000780c0ff */
[----:B------:R-:W-:Y:S02]  /*15630*/  FSEL R167, R53, -INF , !P2 ;  /* 0xff80000035a77808 */ /* 0x000fe40005000000 */
[----:B------:R-:W-:Y:S02]  /*15640*/  ISETP.GT.AND P0, PT, R0, 0x11, !P0 ;  /* 0x000000110000780c */ /* 0x000fe40004704270 */
[----:B------:R-:W-:Y:S02]  /*15650*/  LOP3.LUT P2, RZ, R208, 0x2000000, RZ, 0xc0, !PT ;  /* 0x02000000d0ff7812 */ /* 0x000fe4000784c0ff */
[----:B------:R-:W-:Y:S04]  /*15660*/  ISETP.LT.OR P0, PT, R86, 0x12, P0 ;  /* 0x000000125600780c */ /* 0x000fe80000701670 */
[----:B------:R-:W-:Y:S02]  /*15670*/  FSEL R191, R23, -INF , !P0 ;  /* 0xff80000017bf7808 */ /* 0x000fe40004000000 */
[----:B------:R-:W-:Y:S02]  /*15680*/  ISETP.GT.AND P0, PT, R0, 0x18, !P6 ;  /* 0x000000180000780c */ /* 0x000fe40007704270 */
[----:B------:R-:W-:Y:S02]  /*15690*/  LOP3.LUT P6, RZ, R208, 0x800, RZ, 0xc0, !PT ;  /* 0x00000800d0ff7812 */ /* 0x000fe400078cc0ff */
[----:B------:R-:W-:Y:S04]  /*156a0*/  ISETP.LT.OR P0, PT, R86, 0x19, P0 ;  /* 0x000000195600780c */ /* 0x000fe80000701670 */
[----:B------:R-:W-:Y:S02]  /*156b0*/  FSEL R190, R34, -INF , !P0 ;  /* 0xff80000022be7808 */ /* 0x000fe40004000000 */
[----:B------:R-:W-:Y:S02]  /*156c0*/  ISETP.GT.AND P0, PT, R0, 0x19, !P1 ;  /* 0x000000190000780c */ /* 0x000fe40004f04270 */
[----:B------:R-:W-:Y:S02]  /*156d0*/  LOP3.LUT P1, RZ, R208, 0x800000, RZ, 0xc0, !PT ;  /* 0x00800000d0ff7812 */ /* 0x000fe4000782c0ff */
[----:B------:R-:W-:Y:S02]  /*156e0*/  ISETP.LT.OR P0, PT, R86, 0x1a, P0 ;  /* 0x0000001a5600780c */ /* 0x000fe40000701670 */
[----:B------:R-:W-:Y:S02]  /*156f0*/  @P6 LOP3.LUT R209, R209, 0x800, RZ, 0xfc, !PT ;  /* 0x00000800d1d16812 */ /* 0x000fe400078efcff */
[----:B------:R-:W-:Y:S02]  /*15700*/  FSEL R189, R35, -INF , !P0 ;  /* 0xff80000023bd7808 */ /* 0x000fe40004000000 */
[----:B------:R-:W-:Y:S02]  /*15710*/  LOP3.LUT R209, R209, 0xfffffeff, RZ, 0xc0, !PT ;  /* 0xfffffeffd1d17812 */ /* 0x000fe400078ec0ff */
[----:B------:R-:W-:Y:S02]  /*15720*/  LOP3.LUT P0, RZ, R208, 0x80, RZ, 0xc0, !PT ;  /* 0x00000080d0ff7812 */ /* 0x000fe4000780c0ff */
[----:B------:R-:W-:Y:S02]  /*15730*/  @P3 LOP3.LUT R209, R209, 0x100, RZ, 0xfc, !PT ;  /* 0x00000100d1d13812 */ /* 0x000fe400078efcff */
[----:B------:R-:W-:Y:S02]  /*15740*/  ISETP.GT.AND P0, PT, R0, 0x20, !P0 ;  /* 0x000000200000780c */ /* 0x000fe40004704270 */
[----:B------:R-:W-:Y:S02]  /*15750*/  LOP3.LUT R209, R209, 0xfffffdff, RZ, 0xc0, !PT ;  /* 0xfffffdffd1d17812 */ /* 0x000fe400078ec0ff */
[----:B------:R-:W-:Y:S02]  /*15760*/  LOP3.LUT P3, RZ, R208, 0x200, RZ, 0xc0, !PT ;  /* 0x00000200d0ff7812 */ /* 0x000fe4000786c0ff */
[----:B------:R-:W-:Y:S02]  /*15770*/  ISETP.LT.OR P0, PT, R86, 0x21, P0 ;  /* 0x000000215600780c */ /* 0x000fe40000701670 */
[----:B------:R-:W-:Y:S02]  /*15780*/  @P5 LOP3.LUT R209, R209, 0x200, RZ, 0xfc, !PT ;  /* 0x00000200d1d15812 */ /* 0x000fe400078efcff */
[----:B------:R-:W-:Y:S02]  /*15790*/  LOP3.LUT P5, RZ, R208, 0x1000000, RZ, 0xc0, !PT ;  /* 0x01000000d0ff7812 */ /* 0x000fe400078ac0ff */
[----:B------:R-:W-:Y:S02]  /*157a0*/  FSEL R186, R38, -INF , !P0 ;  /* 0xff80000026ba7808 */ /* 0x000fe40004000000 */
[----:B------:R-:W-:Y:S02]  /*157b0*/  ISETP.GT.AND P0, PT, R0, 0x21, !P3 ;  /* 0x000000210000780c */ /* 0x000fe40005f04270 */
[----:B------:R-:W-:Y:S02]  /*157c0*/  LOP3.LUT R209, R209, 0xfffffbff, RZ, 0xc0, !PT ;  /* 0xfffffbffd1d17812 */ /* 0x000fe400078ec0ff */
[----:B------:R-:W-:Y:S02]  /*157d0*/  ISETP.LT.OR P0, PT, R86, 0x22, P0 ;  /* 0x000000225600780c */ /* 0x000fe40000701670 */
[C---:B------:R-:W-:Y:S02]  /*157e0*/  LOP3.LUT P6, RZ, R208.reuse, 0x100000, RZ, 0xc0, !PT ;  /* 0x00100000d0ff7812 */ /* 0x040fe400078cc0ff */
[----:B------:R-:W-:Y:S02]  /*157f0*/  FSEL R185, R39, -INF , !P0 ;  /* 0xff80000027b97808 */ /* 0x000fe40004000000 */
[----:B------:R-:W-:Y:S02]  /*15800*/  LOP3.LUT P0, RZ, R208, 0x400, RZ, 0xc0, !PT ;  /* 0x00000400d0ff7812 */ /* 0x000fe4000780c0ff */
[----:B------:R-:W-:Y:S02]  /*15810*/  @P5 LOP3.LUT R209, R209, 0x400, RZ, 0xfc, !PT ;  /* 0x00000400d1d15812 */ /* 0x000fe400078efcff */
[----:B------:R-:W-:Y:S02]  /*15820*/  ISETP.GT.AND P0, PT, R0, 0x28, !P0 ;  /* 0x000000280000780c */ /* 0x000fe40004704270 */
[----:B------:R-:W-:Y:S02]  /*15830*/  FSEL R171, R49, -INF , !P6 ;  /* 0xff80000031ab7808 */ /* 0x000fe40007000000 */
[C---:B------:R-:W-:Y:S02]  /*15840*/  LOP3.LUT P6, RZ, R209.reuse, 0x800, RZ, 0xc0, !PT ;  /* 0x00000800d1ff7812 */ /* 0x040fe400078cc0ff */
[----:B------:R-:W-:Y:S02]  /*15850*/  ISETP.LT.OR P0, PT, R86, 0x29, P0 ;  /* 0x000000295600780c */ /* 0x000fe40000701670 */
[----:B------:R-:W-:Y:S02]  /*15860*/  FSEL R168, R52, -INF , !P1 ;  /* 0xff80000034a87808 */ /* 0x000fe40004800000 */
[----:B------:R-:W-:Y:S02]  /*15870*/  FSEL R182, R50, -INF , !P0 ;  /* 0xff80000032b67808 */ /* 0x000fe40004000000 */
[----:B------:R-:W-:Y:S02]  /*15880*/  ISETP.GT.AND P0, PT, R0, 0x29, !P6 ;  /* 0x000000290000780c */ /* 0x000fe40007704270 */
[----:B------:R-:W-:Y:S02]  /*15890*/  LOP3.LUT P1, RZ, R208, 0x10000, RZ, 0xc0, !PT ;  /* 0x00010000d0ff7812 */ /* 0x000fe4000782c0ff */
[----:B------:R-:W-:Y:S02]  /*158a0*/  ISETP.LT.OR P0, PT, R86, 0x2a, P0 ;  /* 0x0000002a5600780c */ /* 0x000fe40000701670 */
[----:B------:R-:W-:Y:S02]  /*158b0*/  LOP3.LUT R209, R209, 0xffffffdf, RZ, 0xc0, !PT ;  /* 0xffffffdfd1d17812 */ /* 0x000fe400078ec0ff */
[----:B------:R-:W-:Y:S02]  /*158c0*/  FSEL R181, R51, -INF , !P0 ;  /* 0xff80000033b57808 */ /* 0x000fe40004000000 */
[C---:B------:R-:W-:Y:S02]  /*158d0*/  LOP3.LUT P0, RZ, R208.reuse, 0x1000, RZ, 0xc0, !PT ;  /* 0x00001000d0ff7812 */ /* 0x040fe4000780c0ff */
[----:B------:R-:W-:Y:S02]  /*158e0*/  LOP3.LUT P5, RZ, R208, 0x4000000, RZ, 0xc0, !PT ;  /* 0x04000000d0ff7812 */ /* 0x000fe400078ac0ff */
[----:B------:R-:W-:Y:S02]  /*158f0*/  ISETP.GT.AND P0, PT, R0, 0x30, !P0 ;  /* 0x000000300000780c */ /* 0x000fe40004704270 */
[----:B------:R-:W-:Y:S02]  /*15900*/  @P1 LOP3.LUT R209, R209, 0x20, RZ, 0xfc, !PT ;  /* 0x00000020d1d11812 */ /* 0x000fe400078efcff */
[----:B------:R-:W-:Y:S02]  /*15910*/  ISETP.LT.OR P0, PT, R86, 0x31, P0 ;  /* 0x000000315600780c */ /* 0x000fe40000701670 */
[----:B------:R-:W-:Y:S02]  /*15920*/  FSEL R94, R64, -INF , !P5 ;  /* 0xff800000405e7808 */ /* 0x000fe40006800000 */
[----:B------:R-:W-:Y:S02]  /*15930*/  FSEL R178, R54, -INF , !P0 ;  /* 0xff80000036b27808 */ /* 0x000fe40004000000 */
[----:B------:R-:W-:Y:S02]  /*15940*/  LOP3.LUT P0, RZ, R208, 0x2000, RZ, 0xc0, !PT ;  /* 0x00002000d0ff7812 */ /* 0x000fe4000780c0ff */
[----:B------:R-:W-:Y:S02]  /*15950*/  LOP3.LUT P5, RZ, R209, 0x400, RZ, 0xc0, !PT ;  /* 0x00000400d1ff7812 */ /* 0x000fe400078ac0ff */
[----:B------:R-:W-:Y:S02]  /*15960*/  ISETP.GT.AND P0, PT, R0, 0x31, !P0 ;  /* 0x000000310000780c */ /* 0x000fe40004704270 */
[----:B------:R-:W-:Y:S02]  /*15970*/  FSEL R65, R65, -INF , !P5 ;  /* 0xff80000041417808 */ /* 0x000fe40006800000 */
        /* <DEDUP_REMOVED lines=10> */
[----:B------:R-:W-:Y:S02]  /*15a20*/  ISETP.GT.AND P0, PT, R0, 0x39, !P5 ;  /* 0x000000390000780c */ /* 0x000fe40006f04270 */
[----:B------:R-:W-:Y:S02]  /*15a30*/  LOP3.LUT P6, RZ, R208, 0x40000000, RZ, 0xc0, !PT ;  /* 0x40000000d0ff7812 */ /* 0x000fe400078cc0ff */
[----:B------:R-:W-:Y:S02]  /*15a40*/  ISETP.LT.OR P0, PT, R86, 0x3a, P0 ;  /* 0x0000003a5600780c */ /* 0x000fe40000701670 */
[----:B------:R-:W-:Y:S02]  /*15a50*/  FSEL R33, R4, -INF , !P6 ;  /* 0xff80000004217808 */ /* 0x000fe40007000000 */
[----:B------:R-:W-:Y:S02]  /*15a60*/  FSEL R173, R67, -INF , !P0 ;  /* 0xff80000043ad7808 */ /* 0x000fe40004000000 */
[----:B------:R-:W-:Y:S02]  /*15a70*/  LOP3.LUT P0, RZ, R208, 0x8000000, RZ, 0xc0, !PT ;  /* 0x08000000d0ff7812 */ /* 0x000fe4000780c0ff */
[----:B------:R-:W-:Y:S02]  /*15a80*/  LOP3.LUT P6, RZ, R209, 0x80, RZ, 0xc0, !PT ;  /* 0x00000080d1ff7812 */ /* 0x000fe400078cc0ff */
[----:B------:R-:W-:Y:S02]  /*15a90*/  FSEL R48, R69, -INF , !P0 ;  /* 0xff80000045307808 */ /* 0x000fe40004000000 */
[----:B------:R-:W-:Y:S02]  /*15aa0*/  ISETP.GT.AND P0, PT, R0, 0x40, !P3 ;  /* 0x000000400000780c */ /* 0x000fe40005f04270 */
[----:B------:R-:W-:Y:S02]  /*15ab0*/  FSEL R37, R5, -INF , !P6 ;  /* 0xff80000005257808 */ /* 0x000fe40007000000 */
[----:B------:R-:W-:Y:S02]  /*15ac0*/  ISETP.LT.OR P0, PT, R86, 0x41, P0 ;  /* 0x000000415600780c */ /* 0x000fe40000701670 */
[C---:B------:R-:W-:Y:S02]  /*15ad0*/  LOP3.LUT P6, RZ, R209.reuse, 0x40, RZ, 0xc0, !PT ;  /* 0x00000040d1ff7812 */ /* 0x040fe400078cc0ff */
        /* <DEDUP_REMOVED lines=8> */
[----:B------:R-:W-:Y:S04]  /*15b60*/  ISETP.GT.AND P0, PT, R0, 0x1, !P0 ;  /* 0x000000010000780c */ /* 0x000fe80004704270 */
[----:B------:R-:W-:Y:S04]  /*15b70*/  ISETP.LT.OR P0, PT, R86, 0x2, P0 ;  /* 0x000000025600780c */ /* 0x000fe80000701670 */
[----:B------:R-:W-:Y:S02]  /*15b80*/  FSEL R66, R7, -INF , !P0 ;  /* 0xff80000007427808 */ /* 0x000fe40004000000 */
[----:B------:R-:W-:Y:S04]  /*15b90*/  ISETP.GT.AND P0, PT, R0, RZ, !P6 ;  /* 0x000000ff0000720c */ /* 0x000fe80007704270 */
[----:B------:R-:W-:Y:S04]  /*15ba0*/  ISETP.LT.OR P0, PT, R86, 0x1, P0 ;  /* 0x000000015600780c */ /* 0x000fe80000701670 */
[----:B------:R-:W-:Y:S02]  /*15bb0*/  FSEL R39, R6, -INF , !P0 ;  /* 0xff80000006277808 */ /* 0x000fe40004000000 */
[----:B------:R-:W-:Y:S04]  /*15bc0*/  LOP3.LUT P0, RZ, R208, 0x80000000, RZ, 0xc0, !PT ;  /* 0x80000000d0ff7812 */ /* 0x000fe8000780c0ff */
[----:B------:R-:W-:Y:S02]  /*15bd0*/  FSEL R34, R81, -INF , !P0 ;  /* 0xff80000051227808 */ /* 0x000fe40004000000 */
[----:B------:R-:W-:Y:S04]  /*15be0*/  ISETP.GT.AND P0, PT, R0, 0x48, !P1 ;  /* 0x000000480000780c */ /* 0x000fe80004f04270 */
[----:B------:R-:W-:Y:S04]  /*15bf0*/  ISETP.LT.OR P0, PT, R86, 0x49, P0 ;  /* 0x000000495600780c */ /* 0x000fe80000701670 */
[----:B------:R-:W-:Y:S02]  /*15c00*/  FSEL R55, R82, -INF , !P0 ;  /* 0xff80000052377808 */ /* 0x000fe40004000000 */
        /* <DEDUP_REMOVED lines=74> */
[----:B------:R-:W-:Y:S04]  /*160b0*/  ISETP.GT.AND P0, PT, R2, 0x49, !P2 ;  /* 0x000000490200780c */ /* 0x000fe80005704270 */
[----:B------:R-:W-:Y:S04]  /*160c0*/  ISETP.LT.OR P0, PT, R3, 0x4a, P0 ;  /* 0x0000004a0300780c */ /* 0x000fe80000701670 */
[----:B------:R-:W-:Y:S01]  /*160d0*/  FSEL R35, R77, -INF , !P0 ;  /* 0xff8000004d237808 */ /* 0x000fe20004000000 */
[----:B------:R-:W-:-:S06]  /*160e0*/  BRA.DIV ~URZ, `(.L_x_2995) ;  /* 0x000120327f007947 */ /* 0x000fcc000b800000 */
[----:B------:R4:W1:Y:S02]  /*160f0*/  SHFL.IDX PT, R3, R164, 0x3, 0x1c1f ;  /* 0x007c1f00a4037f89 */ /* 0x00086400000e0000 */
.L_x_3149:
[----:B-1----:R-:W-:Y:S01]  /*16100*/  IADD3 R2, R165, R3, RZ ;  /* 0x00000003a5027210 */ /* 0x002fe20007ffe0ff */
[----:B------:R-:W-:Y:S05]  /*16110*/  IMAD.MOV.U32 R0, RZ, RZ, c[0x0][0x32c] ;  /* 0x0000cb00ff007624 */ /* 0x000fea00078e00ff */
[----:B------:R-:W-:Y:S01]  /*16120*/  ISETP.GE.AND P0, PT, R0, 0x1, PT ;  /* 0x000000010000780c */ /* 0x000fe20003f06270 */
[----:B------:R-:W-:Y:S11]  /*16130*/  IMAD.IADD R0, R166, 0x1, R3 ;  /* 0x00000001a6007824 */ /* 0x000ff600078e0203 */
[----:B------:R-:W-:Y:S01]  /*16140*/  @!UPT UIADD3 URZ, URZ, URZ, URZ ;  /* 0x0000003f3f3ff290 */ /* 0x000fe2000fffe03f */
[----:B------:R-:W-:-:S05]  /*16150*/  @!P0 BRA `(.L_x_2996) ;  /* 0x000001a000008947 */ /* 0x000fca0003800000 */
[----:B------:R-:W5:Y:S01]  /*16160*/  LDL R4, [R1] ;  /* 0x0000000001047983 */ /* 0x000f620000100800 */
[----:B------:R-:W-:Y:S01]  /*16170*/  BSSY B0, `(.L_x_2997) ;  /* 0x0000012000007945 */ /* 0x000fe20003800000 */
[----:B-----5:R-:W-:Y:S04]  /*16180*/  IADD3 R3, -R252, R4, R3 ;  /* 0x00000004fc037210 */ /* 0x020fe80007ffe103 */
        /* <DEDUP_REMOVED lines=11> */
.L_x_2998:
[----:B------:R-:W-:Y:S04]  /*16240*/  MOV R4, c[0x0][0x32c] ;  /* 0x0000cb0000047a02 */ /* 0x000fe80000000f00 */
[----:B------:R-:W-:Y:S11]  /*16250*/  ISETP.NE.AND P0, PT, R4, 0x1, PT ;  /* 0x000000010400780c */ /* 0x000ff60003f05270 */
[----:B------:R-:W-:Y:S02]  /*16260*/  @!UPT UIADD3 URZ, URZ, URZ, URZ ;  /* 0x0000003f3f3ff290 */ /* 0x000fe4000fffe03f */
[----:B------:R-:W-:Y:S05]  /*16270*/  @P0 IMAD.HI.U32 R4, R3, c[0x0][0x330], RZ ;  /* 0x0000cc0003040a27 */ /* 0x000fea00078e00ff */
[----:B------:R-:W-:Y:S02]  /*16280*/  @P0 SHF.R.U32.HI R3, RZ, c[0x0][0x334], R4 ;  /* 0x0000cd00ff030a19 */ /* 0x000fe40000011604 */
.L_x_2999:
[----:B------:R-:W-:Y:S05]  /*16290*/  BSYNC B0 ;  /* 0x0000000000007941 */ /* 0x000fea0003800000 */
.L_x_2997:
[----:B------:R-:W5:Y:S02]  /*162a0*/  LDL R4, [R1+0x4] ;  /* 0x0000040001047983 */ /* 0x000f640000100800 */
[----:B-----5:R-:W-:Y:S04]  /*162b0*/  IMAD.IADD R4, R84, 0x1, -R4 ;  /* 0x0000000154047824 */ /* 0x020fe800078e0a04 */
[----:B------:R-:W-:Y:S05]  /*162c0*/  IMAD R3, R3, c[0x0][0x32c], R4 ;  /* 0x0000cb0003037a24 */ /* 0x000fea00078e0204 */
[----:B------:R-:W-:Y:S02]  /*162d0*/  IMNMX R0, R0, R3, !PT ;  /* 0x0000000300007217 */ /* 0x000fe40007800200 */
[----:B------:R-:W-:Y:S04]  /*162e0*/  IADD3 R3, R3, c[0x0][0x32c], RZ ;  /* 0x0000cb0003037a10 */ /* 0x000fe80007ffe0ff */
[----:B------:R-:W-:Y:S02]  /*162f0*/  IMNMX R2, R2, R3, PT ;  /* 0x0000000302027217 */ /* 0x000fe40003800200 */
.L_x_2996:
[----:B------:R-:W-:Y:S02]  /*16300*/  ISETP.GT.AND P0, PT, R0, RZ, !P6 ;  /* 0x000000ff0000720c */ /* 0x000fe40007704270 */
[----:B------:R-:W-:Y:S02]  /*16310*/  LOP3.LUT P2, RZ, R208, 0x1, RZ, 0xc0, !PT ;  /* 0x00000001d0ff7812 */ /* 0x000fe4000784c0ff */
[----:B------:R-:W-:Y:S02]  /*16320*/  ISETP.LT.OR P0, PT, R2, 0x1, P0 ;  /* 0x000000010200780c */ /* 0x000fe40000701670 */
[----:B------:R-:W-:Y:S02]  /*16330*/  LOP3.LUT P1, RZ, R208, 0x8, RZ, 0xc0, !PT ;  /* 0x00000008d0ff7812 */ /* 0x000fe4000782c0ff */
[----:B------:R-:W-:Y:S02]  /*16340*/  FSEL R16, R10, -INF , !P0 ;  /* 0xff8000000a107808 */ /* 0x000fe40004000000 */
[----:B------:R-:W-:Y:S02]  /*16350*/  ISETP.GT.AND P0, PT, R0, 0x1, !P2 ;  /* 0x000000010000780c */ /* 0x000fe40005704270 */
        /* <DEDUP_REMOVED lines=57> */
[----:B------:R-:W-:Y:S02]  /*166f0*/  ISETP.GT.AND P1, PT, R0, 0x48, !P1 ;  /* 0x000000480000780c */ /* 0x000fe40004f24270 */
[----:B------:R-:W-:Y:S02]  /*16700*/  FSEL R19, R58, -INF , !P0 ;  /* 0xff8000003a137808 */ /* 0x000fe40004000000 */
[----:B------:R-:W-:Y:S02]  /*16710*/  LOP3.LUT P0, RZ, R208, 0x2000, RZ, 0xc0, !PT ;  /* 0x00002000d0ff7812 */ /* 0x000fe4000780c0ff */
[----:B------:R-:W-:Y:S02]  /*16720*/  ISETP.LT.OR P1, PT, R2, 0x49, P1 ;  /* 0x000000490200780c */ /* 0x000fe40000f21670 */
        /* <DEDUP_REMOVED lines=94> */
.L_x_3150:
        /* <DEDUP_REMOVED lines=15> */
.L_x_3151:
        /* <DEDUP_REMOVED lines=33> */
[----:B------:R-:W2:Y:S02]  /*17010*/  MUFU.EX2 R2, R4 ;  /* 0x0000000400027308 */ /* 0x000ea40000000800 */
[----:B--2---:R-:W-:Y:S01]  /*17020*/  F2FP.PACK_AB R72, R2, R3 ;  /* 0x000000030248723e */ /* 0x004fe200000000ff */
[C---:B------:R-:W-:Y:S01]  /*17030*/  FFMA.FTZ R0, R65.reuse, R229, R3 ;  /* 0x000000e541007223 */ /* 0x040fe20000010003 */
[----:B------:R-:W-:Y:S01]  /*17040*/  F2FP.PACK_AB R74, R30, R31 ;  /* 0x0000001f1e4a723e */ /* 0x000fe200000000ff */
[----:B------:R-:W-:Y:S02]  /*17050*/  FMUL.FTZ R48, R65, R152 ;  /* 0x0000009841307220 */ /* 0x000fe40000410000 */
[----:B------:R-:W-:Y:S01]  /*17060*/  FADD.FTZ R8, R2, R0 ;  /* 0x0000000002087221 */ /* 0x000fe20000010000 */
[C---:B------:R-:W-:Y:S01]  /*17070*/  FSEL R0, R86.reuse, RZ, P0 ;  /* 0x000000ff56007208 */ /* 0x040fe20000000000 */
[----:B------:R-:W-:Y:S04]  /*17080*/  FMUL.FTZ R2, R86, c[0x0][0x2d0] ;  /* 0x0000b40056027a20 */ /* 0x000fe80000410000 */
[----:B------:R-:W-:Y:S01]  /*17090*/  FADD.FTZ R0, -R0, R91 ;  /* 0x0000005b00007221 */ /* 0x000fe20000010100 */
[----:B------:R-:W-:Y:S02]  /*170a0*/  FSEL R2, R2, RZ, P0 ;  /* 0x000000ff02027208 */ /* 0x000fe40000000000 */
[----:B------:R-:W-:Y:S01]  /*170b0*/  FSETP.NEU.FTZ.AND P0, PT, R85, -INF , PT ;  /* 0xff8000005500780b */ /* 0x000fe20003f1d000 */
        /* <DEDUP_REMOVED lines=23> */
[----:B------:R-:W5:Y:S01]  /*17230*/  MUFU.EX2 R2, R4 ;  /* 0x0000000400027308 */ /* 0x000f620000000800 */
[C---:B--2---:R-:W-:Y:S02]  /*17240*/  FFMA.FTZ R0, R3.reuse, R227, R5 ;  /* 0x000000e303007223 */ /* 0x044fe40000010005 */
[C---:B------:R-:W-:Y:S02]  /*17250*/  FMUL.FTZ R50, R3.reuse, R154 ;  /* 0x0000009a03327220 */ /* 0x040fe40000410000 */
[----:B------:R-:W-:Y:S02]  /*17260*/  FMUL.FTZ R51, R3, R155 ;  /* 0x0000009b03337220 */ /* 0x000fe40000410000 */
[C---:B-----5:R-:W-:Y:S01]  /*17270*/  FADD.FTZ R34, R2.reuse, R0 ;  /* 0x0000000002227221 */ /* 0x060fe20000010000 */
        /* <DEDUP_REMOVED lines=8> */
[--C-:B------:R-:W-:Y:S02]  /*17300*/  FFMA.FTZ R166, R80, c[0x0][0x2d0], -R2.reuse ;  /* 0x0000b40050a67a23 */ /* 0x100fe40000010802 */
[--C-:B------:R-:W-:Y:S02]  /*17310*/  FFMA.FTZ R170, R54, c[0x0][0x2d0], -R2.reuse ;  /* 0x0000b40036aa7a23 */ /* 0x100fe40000010802 */
[--C-:B------:R-:W-:Y:S02]  /*17320*/  FFMA.FTZ R177, R53, c[0x0][0x2d0], -R2.reuse ;  /* 0x0000b40035b17a23 */ /* 0x100fe40000010802 */
[--C-:B------:R-:W-:Y:S02]  /*17330*/  FFMA.FTZ R186, R52, c[0x0][0x2d0], -R2.reuse ;  /* 0x0000b40034ba7a23 */ /* 0x100fe40000010802 */
[----:B------:R-:W-:Y:S01]  /*17340*/  LDSM.16.MT88.4 R52, [R194] ;  /* 0x00000000c234783b */ /* 0x000fe20000004200 */
[--C-:B------:R-:W-:Y:S02]  /*17350*/  FFMA.FTZ R241, R38, c[0x0][0x2d0], -R2.reuse ;  /* 0x0000b40026f17a23 */ /* 0x100fe40000010802 */
[--C-:B------:R-:W-:Y:S02]  /*17360*/  FFMA.FTZ R4, R32, c[0x0][0x2d0], -R2.reuse ;  /* 0x0000b40020047a23 */ /* 0x100fe40000010802 */
[--C-:B------:R-:W-:Y:S02]  /*17370*/  FFMA.FTZ R32, R81, c[0x0][0x2d0], -R2.reuse ;  /* 0x0000b40051207a23 */ /* 0x100fe40000010802 */
[----:B------:R2:W-:Y:S01]  /*17380*/  MUFU.EX2 R37, R4 ;  /* 0x0000000400257308 */ /* 0x0005e20000000800 */
[----:B------:R-:W-:Y:S01]  /*17390*/  LDSM.16.MT88.4 R80, [R196] ;  /* 0x00000000c450783b */ /* 0x000fe20000004200 */
[--C-:B------:R-:W-:Y:S02]  /*173a0*/  FFMA.FTZ R185, R49, c[0x0][0x2d0], -R2.reuse ;  /* 0x0000b40031b97a23 */ /* 0x100fe40000010802 */
[----:B------:R-:W-:Y:S02]  /*173b0*/  FMUL.FTZ R49, R65, R153 ;  /* 0x0000009941317220 */ /* 0x000fe40000410000 */
[--C-:B------:R-:W-:Y:S02]  /*173c0*/  FFMA.FTZ R178, R45, c[0x0][0x2d0], -R2.reuse ;  /* 0x0000b4002db27a23 */ /* 0x100fe40000010802 */
[--C-:B------:R-:W-:Y:S01]  /*173d0*/  FFMA.FTZ R174, R44, c[0x0][0x2d0], -R2.reuse ;  /* 0x0000b4002cae7a23 */ /* 0x100fe20000010802 */
[----:B------:R-:W-:Y:S01]  /*173e0*/  LDSM.16.MT88.4 R152, [R194+0x2000] ;  /* 0x00200000c298783b */ /* 0x000fe20000004200 */
[--C-:B------:R-:W-:Y:S02]  /*173f0*/  FFMA.FTZ R165, R71, c[0x0][0x2d0], -R2.reuse ;  /* 0x0000b40047a57a23 */ /* 0x100fe40000010802 */
[----:B------:R-:W-:Y:S01]  /*17400*/  MUFU.EX2 R178, R178 ;  /* 0x000000b200b27308 */ /* 0x000fe20000000800 */
[--C-:B---34-:R-:W-:Y:S02]  /*17410*/  FFMA.FTZ R164, R70, c[0x0][0x2d0], -R2.reuse ;  /* 0x0000b40046a47a23 */ /* 0x118fe40000010802 */
[--C-:B------:R-:W-:Y:S02]  /*17420*/  FFMA.FTZ R94, R69, c[0x0][0x2d0], -R2.reuse ;  /* 0x0000b400455e7a23 */ /* 0x100fe40000010802 */
[--C-:B------:R-:W-:Y:S02]  /*17430*/  FFMA.FTZ R167, R67, c[0x0][0x2d0], -R2.reuse ;  /* 0x0000b40043a77a23 */ /* 0x100fe40000010802 */
[--C-:B------:R-:W-:Y:S02]  /*17440*/  FFMA.FTZ R237, R41, c[0x0][0x2d0], -R2.reuse ;  /* 0x0000b40029ed7a23 */ /* 0x100fe40000010802 */
[--C-:B------:R-:W-:Y:S01]  /*17450*/  FFMA.FTZ R238, R40, c[0x0][0x2d0], -R2.reuse ;  /* 0x0000b40028ee7a23 */ /* 0x100fe20000010802 */
[----:B------:R-:W-:Y:S01]  /*17460*/  MUFU.EX2 R70, R217 ;  /* 0x000000d900467308 */ /* 0x000fe20000000800 */
[--C-:B------:R-:W-:Y:S02]  /*17470*/  FFMA.FTZ R243, R35, c[0x0][0x2d0], -R2.reuse ;  /* 0x0000b40023f37a23 */ /* 0x100fe40000010802 */
[----:B------:R-:W-:Y:S01]  /*17480*/  FFMA.FTZ R169, R64, c[0x0][0x2d0], -R2 ;  /* 0x0000b40040a97a23 */ /* 0x000fe20000010802 */
[----:B------:R-:W-:Y:S01]  /*17490*/  FSEL R2, R68, RZ, P0 ;  /* 0x000000ff44027208 */ /* 0x000fe20000000000 */
[----:B------:R-:W-:Y:S02]  /*174a0*/  FMUL.FTZ R0, R0, c[0x0][0x2d0] ;  /* 0x0000b40000007a20 */ /* 0x000fe40000410000 */
[----:B--2---:R-:W-:Y:S02]  /*174b0*/  FMUL.FTZ R4, R68, c[0x0][0x2d0] ;  /* 0x0000b40044047a20 */ /* 0x004fe40000410000 */
[----:B------:R-:W-:Y:S01]  /*174c0*/  FADD.FTZ R2, -R2, R93 ;  /* 0x0000005d02027221 */ /* 0x000fe20000010100 */
[----:B------:R-:W2:Y:S02]  /*174d0*/  MUFU.EX2 R35, R5 ;  /* 0x0000000500237308 */ /* 0x000ea40000000800 */
[----:B------:R-:W-:Y:S01]  /*174e0*/  FSEL R4, R4, RZ, P0 ;  /* 0x000000ff04047208 */ /* 0x000fe20000000000 */
[----:B------:R-:W-:Y:S01]  /*174f0*/  FMUL.FTZ R2, R2, c[0x0][0x2d0] ;  /* 0x0000b40002027a20 */ /* 0x000fe20000410000 */
[C---:B------:R-:W-:Y:S02]  /*17500*/  ISETP.GT.AND P0, PT, R214.reuse, R250, PT ;  /* 0x000000fad600720c */ /* 0x040fe40003f04270 */
[----:B------:R-:W-:Y:S01]  /*17510*/  IADD3 R214, R214, -0x1, RZ ;  /* 0xffffffffd6d67810 */ /* 0x000fe20007ffe0ff */
[--C-:B------:R-:W-:Y:S02]  /*17520*/  FFMA.FTZ R173, R23, c[0x0][0x2d0], -R4.reuse ;  /* 0x0000b40017ad7a23 */ /* 0x100fe40000010804 */
[--C-:B------:R-:W-:Y:S01]  /*17530*/  FFMA.FTZ R189, R22, c[0x0][0x2d0], -R4.reuse ;  /* 0x0000b40016bd7a23 */ /* 0x100fe20000010804 */
[----:B------:R-:W3:Y:S01]  /*17540*/  MUFU.EX2 R0, R0 ;  /* 0x0000000000007308 */ /* 0x000ee20000000800 */
[--C-:B------:R-:W-:Y:S02]  /*17550*/  FFMA.FTZ R190, R21, c[0x0][0x2d0], -R4.reuse ;  /* 0x0000b40015be7a23 */ /* 0x100fe40000010804 */
[--C-:B------:R-:W-:Y:S02]  /*17560*/  FFMA.FTZ R191, R20, c[0x0][0x2d0], -R4.reuse ;  /* 0x0000b40014bf7a23 */ /* 0x100fe40000010804 */
[----:B------:R-:W4:Y:S01]  /*17570*/  LDSM.16.MT88.4 R20, [R193] ;  /* 0x00000000c114783b */ /* 0x000f220000004200 */
[--C-:B------:R-:W-:Y:S02]  /*17580*/  FFMA.FTZ R6, R16, c[0x0][0x2d0], -R4.reuse ;  /* 0x0000b40010067a23 */ /* 0x100fe40000010804 */
[--C-:B------:R-:W-:Y:S02]  /*17590*/  FFMA.FTZ R7, R29, c[0x0][0x2d0], -R4.reuse ;  /* 0x0000b4001d077a23 */ /* 0x100fe40000010804 */
[----:B------:R-:W5:Y:S01]  /*175a0*/  MUFU.EX2 R2, R2 ;  /* 0x0000000200027308 */ /* 0x000f620000000800 */
[--C-:B------:R-:W-:Y:S02]  /*175b0*/  FFMA.FTZ R17, R17, c[0x0][0x2d0], -R4.reuse ;  /* 0x0000b40011117a23 */ /* 0x100fe40000010804 */
[--C-:B------:R-:W-:Y:S01]  /*175c0*/  FFMA.FTZ R16, R28, c[0x0][0x2d0], -R4.reuse ;  /* 0x0000b4001c107a23 */ /* 0x100fe20000010804 */
[----:B--2---:R-:W-:Y:S01]  /*175d0*/  F2FP.PACK_AB R76, R35, R37 ;  /* 0x00000025234c723e */ /* 0x004fe200000000ff */
[--C-:B------:R-:W-:Y:S02]  /*175e0*/  FFMA.FTZ R93, R26, c[0x0][0x2d0], -R4.reuse ;  /* 0x0000b4001a5d7a23 */ /* 0x100fe40000010804 */
[--C-:B------:R-:W-:Y:S02]  /*175f0*/  FFMA.FTZ R92, R27, c[0x0][0x2d0], -R4.reuse ;  /* 0x0000b4001b5c7a23 */ /* 0x100fe40000010804 */
[--C-:B------:R-:W-:Y:S01]  /*17600*/  FFMA.FTZ R91, R25, c[0x0][0x2d0], -R4.reuse ;  /* 0x0000b400195b7a23 */ /* 0x100fe20000010804 */
[----:B------:R-:W-:Y:S01]  /*17610*/  MUFU.EX2 R64, R219 ;  /* 0x000000db00407308 */ /* 0x000fe20000000800 */
[--C-:B------:R-:W-:Y:S02]  /*17620*/  FFMA.FTZ R67, R24, c[0x0][0x2d0], -R4.reuse ;  /* 0x0000b40018437a23 */ /* 0x100fe40000010804 */
[--C-:B------:R-:W-:Y:S02]  /*17630*/  FFMA.FTZ R227, R19, c[0x0][0x2d0], -R4.reuse ;  /* 0x0000b40013e37a23 */ /* 0x100fe40000010804 */
[C---:B---3--:R-:W-:Y:S02]  /*17640*/  FMUL.FTZ R44, R0.reuse, R104 ;  /* 0x00000068002c7220 */ /* 0x048fe40000410000 */
[C---:B------:R-:W-:Y:S02]  /*17650*/  FMUL.FTZ R45, R0.reuse, R105 ;  /* 0x00000069002d7220 */ /* 0x040fe40000410000 */
[C---:B------:R-:W-:Y:S01]  /*17660*/  FMUL.FTZ R60, R0.reuse, R96 ;  /* 0x00000060003c7220 */ /* 0x040fe20000410000 */
[----:B------:R-:W-:Y:S01]  /*17670*/  MUFU.EX2 R69, R188 ;  /* 0x000000bc00457308 */ /* 0x000fe20000000800 */
        /* <DEDUP_REMOVED lines=9> */
[C---:B------:R-:W-:Y:S02]  /*17710*/  FFMA.FTZ R4, R0.reuse, R246, R37 ;  /* 0x000000f600047223 */ /* 0x040fe40000010025 */
[C---:B------:R-:W-:Y:S01]  /*17720*/  FMUL.FTZ R40, R0.reuse, R108 ;  /* 0x0000006c00287220 */ /* 0x040fe20000410000 */
[----:B------:R-:W-:Y:S01]  /*17730*/  MUFU.EX2 R219, R94 ;  /* 0x0000005e00db7308 */ /* 0x000fe20000000800 */
[C---:B------:R-:W-:Y:S02]  /*17740*/  FMUL.FTZ R41, R0.reuse, R109 ;  /* 0x0000006d00297220 */ /* 0x040fe40000410000 */
[C---:B------:R-:W-:Y:S02]  /*17750*/  FMUL.FTZ R56, R0.reuse, R100 ;  /* 0x0000006400387220 */ /* 0x040fe40000410000 */
[----:B------:R-:W-:Y:S02]  /*17760*/  FMUL.FTZ R57, R0, R101 ;  /* 0x0000006500397220 */ /* 0x000fe40000410000 */
[----:B-----5:R-:W-:Y:S02]  /*17770*/  FMUL.FTZ R59, R2, R103 ;  /* 0x00000067023b7220 */ /* 0x020fe40000410000 */
[C---:B------:R-:W-:Y:S01]  /*17780*/  FMUL.FTZ R9, R0.reuse, R125 ;  /* 0x0000007d00097220 */ /* 0x040fe20000410000 */
[----:B------:R3:W-:Y:S01]  /*17790*/  MUFU.EX2 R103, R36 ;  /* 0x0000002400677308 */ /* 0x0007e20000000800 */
[C---:B------:R-:W-:Y:S02]  /*177a0*/  FMUL.FTZ R12, R0.reuse, R120 ;  /* 0x00000078000c7220 */ /* 0x040fe40000410000 */
[C---:B------:R-:W-:Y:S02]  /*177b0*/  FMUL.FTZ R13, R0.reuse, R121 ;  /* 0x00000079000d7220 */ /* 0x040fe40000410000 */
[C---:B------:R-:W-:Y:S02]  /*177c0*/  FMUL.FTZ R24, R0.reuse, R116 ;  /* 0x0000007400187220 */ /* 0x040fe40000410000 */
[C---:B------:R-:W-:Y:S02]  /*177d0*/  FMUL.FTZ R25, R0.reuse, R117 ;  /* 0x0000007500197220 */ /* 0x040fe40000410000 */
[C---:B------:R-:W-:Y:S01]  /*177e0*/  FMUL.FTZ R28, R0.reuse, R112 ;  /* 0x00000070001c7220 */ /* 0x040fe20000410000 */
[----:B------:R5:W-:Y:S01]  /*177f0*/  MUFU.EX2 R116, R7 ;  /* 0x0000000700747308 */ /* 0x000be20000000800 */
[C---:B------:R-:W-:Y:S02]  /*17800*/  FMUL.FTZ R29, R0.reuse, R113 ;  /* 0x00000071001d7220 */ /* 0x040fe40000410000 */
[----:B------:R-:W-:Y:S02]  /*17810*/  FADD.FTZ R5, R31, R8 ;  /* 0x000000081f057221 */ /* 0x000fe40000010000 */
[----:B------:R-:W-:Y:S02]  /*17820*/  FMUL.FTZ R8, R0, R124 ;  /* 0x0000007c00087220 */ /* 0x000fe40000410000 */
[----:B------:R-:W-:Y:S02]  /*17830*/  FMUL.FTZ R19, R3, R139 ;  /* 0x0000008b03137220 */ /* 0x000fe40000410000 */
[C---:B------:R-:W-:Y:S01]  /*17840*/  FMUL.FTZ R46, R2.reuse, R106 ;  /* 0x0000006a022e7220 */ /* 0x040fe20000410000 */
[----:B------:R-:W1:Y:S01]  /*17850*/  MUFU.EX2 R0, R10 ;  /* 0x0000000a00007308 */ /* 0x000e620000000800 */
[----:B------:R-:W-:Y:S02]  /*17860*/  FMUL.FTZ R58, R2, R102 ;  /* 0x00000066023a7220 */ /* 0x000fe40000410000 */
[----:B------:R-:W-:Y:S01]  /*17870*/  FADD.FTZ R90, R35, R4 ;  /* 0x00000004235a7221 */ /* 0x000fe20000010000 */
[----:B---3--:R-:W3:Y:S01]  /*17880*/  LDSM.16.MT88.4 R36, [R197] ;  /* 0x00000000c524783b */ /* 0x008ee20000004200 */
[----:B------:R-:W-:Y:S02]  /*17890*/  FMUL.FTZ R6, R3, R134 ;  /* 0x0000008603067220 */ /* 0x000fe40000410000 */
[----:B------:R-:W-:Y:S02]  /*178a0*/  FADD.FTZ R66, R30, R5 ;  /* 0x000000051e427221 */ /* 0x000fe40000010000 */
[C---:B------:R-:W-:Y:S01]  /*178b0*/  FMUL.FTZ R4, R65.reuse, R132 ;  /* 0x0000008441047220 */ /* 0x040fe20000410000 */
[----:B------:R-:W-:Y:S01]  /*178c0*/  MUFU.EX2 R102, R33 ;  /* 0x0000002100667308 */ /* 0x000fe20000000800 */
[----:B------:R-:W-:Y:S02]  /*178d0*/  FMUL.FTZ R5, R65, R133 ;  /* 0x0000008541057220 */ /* 0x000fe40000410000 */
[C---:B------:R-:W-:Y:S02]  /*178e0*/  FMUL.FTZ R11, R2.reuse, R127 ;  /* 0x0000007f020b7220 */ /* 0x040fe40000410000 */
[C---:B-----5:R-:W-:Y:S02]  /*178f0*/  FMUL.FTZ R7, R3.reuse, R135 ;  /* 0x0000008703077220 */ /* 0x060fe40000410000 */
[C---:B------:R-:W-:Y:S02]  /*17900*/  FMUL.FTZ R14, R2.reuse, R122 ;  /* 0x0000007a020e7220 */ /* 0x040fe40000410000 */
[C---:B------:R-:W-:Y:S01]  /*17910*/  FMUL.FTZ R15, R2.reuse, R123 ;  /* 0x0000007b020f7220 */ /* 0x040fe20000410000 */
[----:B------:R-:W5:Y:S01]  /*17920*/  MUFU.EX2 R100, R17 ;  /* 0x0000001100647308 */ /* 0x000f620000000800 */
[C---:B-12---:R-:W-:Y:S02]  /*17930*/  FFMA.FTZ R84, R2.reuse, R247, R18 ;  /* 0x000000f702547223 */ /* 0x046fe40000010012 */
[----:B------:R-:W-:Y:S01]  /*17940*/  FMUL.FTZ R35, R3, R147 ;  /* 0x0000009303237220 */ /* 0x000fe20000410000 */
[----:B------:R-:W-:Y:S01]  /*17950*/  F2FP.PACK_AB R75, R103, R0 ;  /* 0x00000000674b723e */ /* 0x000fe200000000ff */
[C---:B------:R-:W-:Y:S02]  /*17960*/  FMUL.FTZ R47, R2.reuse, R107 ;  /* 0x0000006b022f7220 */ /* 0x040fe40000410000 */
[----:B------:R-:W-:Y:S01]  /*17970*/  LDSM.16.MT88.4 R104, [R194+0x1000] ;  /* 0x00100000c268783b */ /* 0x000fe20000004200 */
[C---:B------:R-:W-:Y:S02]  /*17980*/  FMUL.FTZ R62, R2.reuse, R98 ;  /* 0x00000062023e7220 */ /* 0x040fe40000410000 */
[----:B------:R-:W1:Y:S01]  /*17990*/  MUFU.EX2 R101, R16 ;  /* 0x0000001000657308 */ /* 0x000e620000000800 */
[-C--:B----4-:R-:W-:Y:S05]  /*179a0*/  HMMA.16816.F32 R4, R72, R20.reuse, R4 ;  /* 0x000000144804723c */ /* 0x090fea0000001804 */
[C---:B------:R-:W-:Y:S02]  /*179b0*/  FMUL.FTZ R10, R2.reuse, R126 ;  /* 0x0000007e020a7220 */ /* 0x040fe40000410000 */
[C---:B------:R-:W-:Y:S02]  /*179c0*/  FMUL.FTZ R26, R2.reuse, R118 ;  /* 0x00000076021a7220 */ /* 0x040fe40000410000 */
[----:B------:R-:W2:Y:S03]  /*179d0*/  MUFU.EX2 R117, R32 ;  /* 0x0000002000757308 */ /* 0x000ea60000000800 */
[----:B------:R-:W-:Y:S01]  /*179e0*/  FMUL.FTZ R27, R2, R119 ;  /* 0x00000077021b7220 */ /* 0x000fe20000410000 */
[----:B-----5:R-:W-:Y:S01]  /*179f0*/  F2FP.PACK_AB R77, R100, R18 ;  /* 0x00000012644d723e */ /* 0x020fe200000000ff */
[----:B------:R-:W-:Y:S02]  /*17a00*/  FMUL.FTZ R17, R65, R137 ;  /* 0x0000008941117220 */ /* 0x000fe40000410000 */
[----:B------:R-:W-:Y:S02]  /*17a10*/  FMUL.FTZ R18, R3, R138 ;  /* 0x0000008a03127220 */ /* 0x000fe40000410000 */
[C---:B------:R-:W-:Y:S01]  /*17a20*/  FMUL.FTZ R33, R65.reuse, R145 ;  /* 0x0000009141217220 */ /* 0x040fe20000410000 */
[----:B------:R-:W-:Y:S01]  /*17a30*/  MUFU.EX2 R108, R184 ;  /* 0x000000b8006c7308 */ /* 0x000fe20000000800 */
[----:B------:R-:W-:Y:S02]  /*17a40*/  FMUL.FTZ R63, R2, R99 ;  /* 0x00000063023f7220 */ /* 0x000fe40000410000 */
[----:B------:R-:W4:Y:S01]  /*17a50*/  LDSM.16.MT88.4 R96, [R193+0x800] ;  /* 0x00080000c160783b */ /* 0x000f220000004200 */
[----:B-1----:R-:W-:Y:S01]  /*17a60*/  F2FP.PACK_AB R79, R116, R101 ;  /* 0x00000065744f723e */ /* 0x002fe200000000ff */
[----:B------:R-:W-:Y:S02]  /*17a70*/  FMUL.FTZ R16, R65, R136 ;  /* 0x0000008841107220 */ /* 0x000fe40000410000 */
[----:B------:R-:W-:Y:S02]  /*17a80*/  FADD.FTZ R71, R0, R34 ;  /* 0x0000002200477221 */ /* 0x000fe40000010000 */
[----:B------:R-:W-:Y:S01]  /*17a90*/  FMUL.FTZ R34, R3, R146 ;  /* 0x0000009203227220 */ /* 0x000fe20000410000 */
[----:B------:R-:W-:Y:S01]  /*17aa0*/  MUFU.EX2 R109, R183 ;  /* 0x000000b7006d7308 */ /* 0x000fe20000000800 */
[----:B------:R-:W-:Y:S01]  /*17ab0*/  LDSM.16.MT88.4 R136, [R193+0x2000] ;  /* 0x00200000c188783b */ /* 0x000fe20000004200 */
[C---:B------:R-:W-:Y:S01]  /*17ac0*/  FMUL.FTZ R42, R2.reuse, R110 ;  /* 0x0000006e022a7220 */ /* 0x040fe20000410000 */
[----:B--2---:R-:W-:Y:S01]  /*17ad0*/  F2FP.PACK_AB R78, R117, R102 ;  /* 0x00000066754e723e */ /* 0x004fe200000000ff */
[C---:B------:R-:W-:Y:S02]  /*17ae0*/  FMUL.FTZ R32, R65.reuse, R144 ;  /* 0x0000009041207220 */ /* 0x040fe40000410000 */
[C---:B------:R-:W-:Y:S03]  /*17af0*/  FMUL.FTZ R43, R2.reuse, R111 ;  /* 0x0000006f022b7220 */ /* 0x040fe60000410000 */
[----:B------:R-:W-:Y:S01]  /*17b00*/  LDSM.16.MT88.4 R144, [R197+0x2000] ;  /* 0x00200000c590783b */ /* 0x000fe20000004200 */
        /* <DEDUP_REMOVED lines=9> */
[----:B------:R-:W1:Y:S01]  /*17ba0*/  MUFU.EX2 R2, R218 ;  /* 0x000000da00027308 */ /* 0x000e620000000800 */
[----:B------:R-:W-:Y:S02]  /*17bb0*/  FADD.FTZ R0, R64, R66 ;  /* 0x0000004240007221 */ /* 0x000fe40000010000 */
[C---:B------:R-:W-:Y:S02]  /*17bc0*/  FMUL.FTZ R66, R3.reuse, R162 ;  /* 0x000000a203427220 */ /* 0x040fe40000410000 */
[C---:B------:R-:W-:Y:S04]  /*17bd0*/  FMUL.FTZ R22, R3.reuse, R142 ;  /* 0x0000008e03167220 */ /* 0x040fe80000410000 */
[----:B------:R-:W-:Y:S01]  /*17be0*/  FMUL.FTZ R23, R3, R143 ;  /* 0x0000008f03177220 */ /* 0x000fe20000410000 */
[----:B------:R-:W-:Y:S06]  /*17bf0*/  MUFU.EX2 R120, R165 ;  /* 0x000000a500787308 */ /* 0x000fec0000000800 */
[-C--:B---3--:R-:W-:Y:S04]  /*17c00*/  HMMA.16816.F32 R20, R72, R36.reuse, R20 ;  /* 0x000000244814723c */ /* 0x088fe80000001814 */
[----:B------:R-:W-:Y:S04]  /*17c10*/  MUFU.EX2 R94, R180 ;  /* 0x000000b4005e7308 */ /* 0x000fe80000000800 */
[C---:B------:R-:W-:Y:S04]  /*17c20*/  HMMA.16816.F32 R24, R76.reuse, R36, R24 ;  /* 0x000000244c18723c */ /* 0x040fe80000001818 */
[----:B-1----:R-:W-:Y:S02]  /*17c30*/  FADD.FTZ R0, R2, R0 ;  /* 0x0000000002007221 */ /* 0x002fe40000010000 */
[----:B------:R-:W-:Y:S01]  /*17c40*/  MUFU.EX2 R174, R174 ;  /* 0x000000ae00ae7308 */ /* 0x000fe20000000800 */
[C---:B------:R-:W-:Y:S01]  /*17c50*/  FMUL.FTZ R36, R65.reuse, R148 ;  /* 0x0000009441247220 */ /* 0x040fe20000410000 */
[-C--:B------:R-:W-:Y:S04]  /*17c60*/  HMMA.16816.F32 R28, R76, R38.reuse, R28 ;  /* 0x000000264c1c723c */ /* 0x080fe8000000181c */
[----:B------:R-:W-:Y:S02]  /*17c70*/  FADD.FTZ R0, R70, R0 ;  /* 0x0000000046007221 */ /* 0x000fe40000010000 */
[----:B------:R-:W-:Y:S02]  /*17c80*/  FMUL.FTZ R37, R65, R149 ;  /* 0x0000009541257220 */ /* 0x000fe40000410000 */
[C---:B------:R-:W-:Y:S01]  /*17c90*/  HMMA.16816.F32 R32, R72.reuse, R38, R32 ;  /* 0x000000264820723c */ /* 0x040fe20000001820 */
[----:B------:R-:W-:Y:S03]  /*17ca0*/  MUFU.EX2 R166, R229 ;  /* 0x000000e500a67308 */ /* 0x000fe60000000800 */
[----:B------:R-:W-:Y:S03]  /*17cb0*/  FADD.FTZ R0, R69, R0 ;  /* 0x0000000045007221 */ /* 0x000fe60000010000 */
[C---:B------:R-:W-:Y:S02]  /*17cc0*/  FMUL.FTZ R38, R3.reuse, R150 ;  /* 0x0000009603267220 */ /* 0x040fe40000410000 */
[----:B------:R-:W-:Y:S02]  /*17cd0*/  FMUL.FTZ R39, R3, R151 ;  /* 0x0000009703277220 */ /* 0x000fe40000410000 */
[----:B------:R-:W-:Y:S01]  /*17ce0*/  MUFU.EX2 R165, R230 ;  /* 0x000000e600a57308 */ /* 0x000fe20000000800 */
[----:B------:R-:W-:Y:S04]  /*17cf0*/  FADD.FTZ R0, R110, R0 ;  /* 0x000000006e007221 */ /* 0x000fe80000010000 */
[-C--:B------:R-:W-:Y:S03]  /*17d00*/  HMMA.16816.F32 R36, R72, R52.reuse, R36 ;  /* 0x000000344824723c */ /* 0x080fe60000001824 */
[----:B------:R-:W-:Y:S02]  /*17d10*/  FADD.FTZ R0, R108, R0 ;  /* 0x000000006c007221 */ /* 0x000fe40000010000 */
[----:B------:R1:W-:Y:S02]  /*17d20*/  MUFU.EX2 R184, R67 ;  /* 0x0000004300b87308 */ /* 0x0003e40000000800 */
[----:B------:R-:W-:Y:S01]  /*17d30*/  FADD.FTZ R0, R109, R0 ;  /* 0x000000006d007221 */ /* 0x000fe20000010000 */
[C---:B------:R-:W-:Y:S07]  /*17d40*/  HMMA.16816.F32 R40, R76.reuse, R52, R40 ;  /* 0x000000344c28723c */ /* 0x040fee0000001828 */
[C---:B------:R-:W-:Y:S01]  /*17d50*/  FMUL.FTZ R52, R65.reuse, R156 ;  /* 0x0000009c41347220 */ /* 0x040fe20000410000 */
[-C--:B------:R-:W-:Y:S01]  /*17d60*/  HMMA.16816.F32 R44, R76, R54.reuse, R44 ;  /* 0x000000364c2c723c */ /* 0x080fe2000000182c */
[----:B------:R-:W-:Y:S03]  /*17d70*/  MUFU.EX2 R112, R179 ;  /* 0x000000b300707308 */ /* 0x000fe60000000800 */
[----:B------:R-:W-:Y:S04]  /*17d80*/  FMUL.FTZ R53, R65, R157 ;  /* 0x0000009d41357220 */ /* 0x000fe80000410000 */
[C---:B------:R-:W-:Y:S03]  /*17d90*/  HMMA.16816.F32 R48, R72.reuse, R54, R48 ;  /* 0x000000364830723c */ /* 0x040fe60000001830 */
[----:B------:R-:W2:Y:S01]  /*17da0*/  MUFU.EX2 R119, R176 ;  /* 0x000000b000777308 */ /* 0x000ea20000000800 */
[C---:B-1----:R-:W-:Y:S03]  /*17db0*/  FMUL.FTZ R67, R3.reuse, R163 ;  /* 0x000000a303437220 */ /* 0x042fe60000410000 */
[C---:B------:R-:W-:Y:S02]  /*17dc0*/  FMUL.FTZ R54, R3.reuse, R158 ;  /* 0x0000009e03367220 */ /* 0x040fe40000410000 */
[----:B------:R-:W-:Y:S03]  /*17dd0*/  FMUL.FTZ R55, R3, R159 ;  /* 0x0000009f03377220 */ /* 0x000fe60000410000 */
[----:B------:R-:W-:Y:S01]  /*17de0*/  FADD.FTZ R3, R102, R90 ;  /* 0x0000005a66037221 */ /* 0x000fe20000010000 */
[----:B------:R-:W-:Y:S03]  /*17df0*/  MUFU.EX2 R122, R175 ;  /* 0x000000af007a7308 */ /* 0x000fe60000000800 */
[-C--:B------:R-:W-:Y:S07]  /*17e00*/  HMMA.16816.F32 R52, R72, R80.reuse, R52 ;  /* 0x000000504834723c */ /* 0x080fee0000001834 */
[----:B------:R-:W1:Y:S01]  /*17e10*/  MUFU.EX2 R124, R172 ;  /* 0x000000ac007c7308 */ /* 0x000e620000000800 */
[C---:B------:R-:W-:Y:S08]  /*17e20*/  HMMA.16816.F32 R56, R76.reuse, R80, R56 ;  /* 0x000000504c38723c */ /* 0x040ff00000001838 */
[-C--:B------:R-:W-:Y:S01]  /*17e30*/  HMMA.16816.F32 R60, R76, R82.reuse, R60 ;  /* 0x000000524c3c723c */ /* 0x080fe2000000183c */
[----:B------:R-:W3:Y:S06]  /*17e40*/  MUFU.EX2 R123, R164 ;  /* 0x000000a4007b7308 */ /* 0x000eec0000000800 */
[----:B------:R-:W-:Y:S01]  /*17e50*/  F2FP.PACK_AB R76, R2, R64 ;  /* 0x00000040024c723e */ /* 0x000fe200000000ff */
[----:B------:R-:W-:Y:S01]  /*17e60*/  FMUL.FTZ R64, R65, R160 ;  /* 0x000000a041407220 */ /* 0x000fe20000410000 */
[----:B------:R-:W-:Y:S02]  /*17e70*/  F2FP.PACK_AB R78, R69, R70 ;  /* 0x00000046454e723e */ /* 0x000fe400000000ff */
[----:B------:R-:W-:Y:S01]  /*17e80*/  MUFU.EX2 R113, R93 ;  /* 0x0000005d00717308 */ /* 0x000fe20000000800 */
[----:B------:R-:W-:Y:S01]  /*17e90*/  FMUL.FTZ R65, R65, R161 ;  /* 0x000000a141417220 */ /* 0x000fe20000410000 */
[----:B--2---:R-:W-:Y:S01]  /*17ea0*/  F2FP.PACK_AB R77, R119, R112 ;  /* 0x00000070774d723e */ /* 0x004fe200000000ff */
[----:B------:R-:W-:Y:S01]  /*17eb0*/  FADD.FTZ R2, R100, R84 ;  /* 0x0000005464027221 */ /* 0x000fe20000010000 */
[----:B-1----:R-:W-:Y:S01]  /*17ec0*/  F2FP.PACK_AB R79, R124, R122 ;  /* 0x0000007a7c4f723e */ /* 0x002fe200000000ff */
[----:B------:R-:W-:Y:S02]  /*17ed0*/  FADD.FTZ R70, R103, R71 ;  /* 0x0000004767467221 */ /* 0x000fe40000010000 */
[----:B------:R-:W-:Y:S01]  /*17ee0*/  FADD.FTZ R69, R101, R2 ;  /* 0x0000000265457221 */ /* 0x000fe20000010000 */
[----:B------:R-:W-:Y:S01]  /*17ef0*/  HMMA.16816.F32 R64, R72, R82, R64 ;  /* 0x000000524840723c */ /* 0x000fe20000001840 */
[----:B------:R-:W1:Y:S01]  /*17f00*/  LDSM.16.MT88.4 R80, [R197+0x800] ;  /* 0x00080000c550783b */ /* 0x000e620000004200 */
[----:B------:R-:W2:Y:S02]  /*17f10*/  MUFU.EX2 R114, R92 ;  /* 0x0000005c00727308 */ /* 0x000ea40000000800 */
[----:B------:R-:W-:Y:S02]  /*17f20*/  FADD.FTZ R2, R94, R0 ;  /* 0x000000005e027221 */ /* 0x000fe40000010000 */
[----:B------:R-:W-:Y:S01]  /*17f30*/  FADD.FTZ R0, R117, R3 ;  /* 0x0000000375007221 */ /* 0x000fe20000010000 */
[----:B------:R-:W-:Y:S01]  /*17f40*/  F2FP.PACK_AB R72, R120, R111 ;  /* 0x0000006f7848723e */ /* 0x000fe200000000ff */
[-C--:B----4-:R-:W-:Y:S01]  /*17f50*/  HMMA.16816.F32 R4, R76, R96.reuse, R4 ;  /* 0x000000604c04723c */ /* 0x090fe20000001804 */
[----:B------:R-:W4:Y:S03]  /*17f60*/  LDSM.16.MT88.4 R100, [R194+0x800] ;  /* 0x00080000c264783b */ /* 0x000f260000004200 */
[----:B------:R-:W5:Y:S01]  /*17f70*/  MUFU.EX2 R121, R91 ;  /* 0x0000005b00797308 */ /* 0x000f620000000800 */
[----:B---3--:R-:W-:Y:S01]  /*17f80*/  F2FP.PACK_AB R74, R219, R123 ;  /* 0x0000007bdb4a723e */ /* 0x008fe200000000ff */
[----:B------:R-:W-:Y:S02]  /*17f90*/  FADD.FTZ R3, R112, R70 ;  /* 0x0000004670037221 */ /* 0x000fe40000010000 */
[----:B------:R-:W-:Y:S04]  /*17fa0*/  FADD.FTZ R70, R111, R0 ;  /* 0x000000006f467221 */ /* 0x000fe80000010000 */
[----:B------:R-:W-:Y:S02]  /*17fb0*/  FADD.FTZ R69, R116, R69 ;  /* 0x0000004574457221 */ /* 0x000fe40000010000 */
[----:B------:R-:W-:Y:S01]  /*17fc0*/  MUFU.EX2 R172, R186 ;  /* 0x000000ba00ac7308 */ /* 0x000fe20000000800 */
[----:B------:R-:W-:Y:S02]  /*17fd0*/  FADD.FTZ R3, R119, R3 ;  /* 0x0000000377037221 */ /* 0x000fe40000010000 */
[----:B------:R-:W-:Y:S01]  /*17fe0*/  FADD.FTZ R70, R120, R70 ;  /* 0x0000004678467221 */ /* 0x000fe20000010000 */
[----:B--2---:R-:W-:Y:S06]  /*17ff0*/  F2FP.PACK_AB R73, R114, R113 ;  /* 0x000000717249723e */ /* 0x004fec00000000ff */
[----:B------:R-:W-:Y:S01]  /*18000*/  MUFU.EX2 R217, R171 ;  /* 0x000000ab00d97308 */ /* 0x000fe20000000800 */
[----:B-----5:R-:W-:Y:S09]  /*18010*/  F2FP.PACK_AB R75, R184, R121 ;  /* 0x00000079b84b723e */ /* 0x020ff200000000ff */
[----:B------:R-:W2:Y:S01]  /*18020*/  MUFU.EX2 R218, R168 ;  /* 0x000000a800da7308 */ /* 0x000ea20000000800 */
[C---:B------:R-:W-:Y:S08]  /*18030*/  HMMA.16816.F32 R8, R72.reuse, R96, R8 ;  /* 0x000000604808723c */ /* 0x040ff00000001808 */
[-C--:B------:R-:W-:Y:S01]  /*18040*/  HMMA.16816.F32 R12, R72, R98.reuse, R12 ;  /* 0x00000062480c723c */ /* 0x080fe2000000180c */
[----:B------:R-:W-:Y:S07]  /*18050*/  MUFU.EX2 R187, R182 ;  /* 0x000000b600bb7308 */ /* 0x000fee0000000800 */
[C---:B------:R-:W-:Y:S01]  /*18060*/  HMMA.16816.F32 R16, R76.reuse, R98, R16 ;  /* 0x000000624c10723c */ /* 0x040fe20000001810 */
[----:B------:R-:W3:Y:S02]  /*18070*/  LDSM.16.MT88.4 R96, [R196+0x800] ;  /* 0x00080000c460783b */ /* 0x000ee40000004200 */
[----:B------:R-:W5:Y:S05]  /*18080*/  MUFU.EX2 R188, R181 ;  /* 0x000000b500bc7308 */ /* 0x000f6a0000000800 */
[-C--:B-1----:R-:W-:Y:S05]  /*18090*/  HMMA.16816.F32 R20, R76, R80.reuse, R20 ;  /* 0x000000504c14723c */ /* 0x082fea0000001814 */
[----:B------:R-:W-:Y:S03]  /*180a0*/  MUFU.EX2 R183, R167 ;  /* 0x000000a700b77308 */ /* 0x000fe60000000800 */
[C---:B------:R-:W-:Y:S07]  /*180b0*/  HMMA.16816.F32 R24, R72.reuse, R80, R24 ;  /* 0x000000504818723c */ /* 0x040fee0000001818 */
[----:B------:R-:W-:Y:S01]  /*180c0*/  MUFU.EX2 R167, R227 ;  /* 0x000000e300a77308 */ /* 0x000fe20000000800 */
[-C--:B------:R-:W-:Y:S08]  /*180d0*/  HMMA.16816.F32 R28, R72, R82.reuse, R28 ;  /* 0x00000052481c723c */ /* 0x080ff0000000181c */
[C---:B------:R-:W-:Y:S01]  /*180e0*/  HMMA.16816.F32 R32, R76.reuse, R82, R32 ;  /* 0x000000524c20723c */ /* 0x040fe20000001820 */
[----:B------:R-:W1:Y:S01]  /*180f0*/  LDSM.16.MT88.4 R80, [R193+0x1000] ;  /* 0x00100000c150783b */ /* 0x000e620000004200 */
[----:B------:R-:W1:Y:S06]  /*18100*/  MUFU.EX2 R182, R169 ;  /* 0x000000a900b67308 */ /* 0x000e6c0000000800 */
[-C--:B----4-:R-:W-:Y:S04]  /*18110*/  HMMA.16816.F32 R36, R76, R100.reuse, R36 ;  /* 0x000000644c24723c */ /* 0x090fe80000001824 */
[----:B------:R-:W-:Y:S04]  /*18120*/  MUFU.EX2 R159, R170 ;  /* 0x000000aa009f7308 */ /* 0x000fe80000000800 */
[C---:B------:R-:W-:Y:S06]  /*18130*/  HMMA.16816.F32 R40, R72.reuse, R100, R40 ;  /* 0x000000644828723c */ /* 0x040fec0000001828 */
[----:B------:R-:W4:Y:S02]  /*18140*/  MUFU.EX2 R179, R177 ;  /* 0x000000b100b37308 */ /* 0x000f240000000800 */
[-C--:B------:R-:W-:Y:S08]  /*18150*/  HMMA.16816.F32 R44, R72, R102.reuse, R44 ;  /* 0x00000066482c723c */ /* 0x080ff0000000182c */
[C---:B------:R-:W-:Y:S01]  /*18160*/  HMMA.16816.F32 R48, R76.reuse, R102, R48 ;  /* 0x000000664c30723c */ /* 0x040fe20000001830 */
[----:B------:R-:W1:Y:S01]  /*18170*/  LDSM.16.MT88.4 R100, [R197+0x1000] ;  /* 0x00100000c564783b */ /* 0x000e620000004200 */
[----:B------:R-:W-:Y:S06]  /*18180*/  MUFU.EX2 R177, R185 ;  /* 0x000000b900b17308 */ /* 0x000fec0000000800 */
[-C--:B---3--:R-:W-:Y:S04]  /*18190*/  HMMA.16816.F32 R52, R76, R96.reuse, R52 ;  /* 0x000000604c34723c */ /* 0x088fe80000001834 */
[----:B------:R-:W-:Y:S04]  /*181a0*/  MUFU.EX2 R158, R173 ;  /* 0x000000ad009e7308 */ /* 0x000fe80000000800 */
[C---:B------:R-:W-:Y:S06]  /*181b0*/  HMMA.16816.F32 R56, R72.reuse, R96, R56 ;  /* 0x000000604838723c */ /* 0x040fec0000001838 */
[----:B------:R-:W3:Y:S02]  /*181c0*/  MUFU.EX2 R157, R189 ;  /* 0x000000bd009d7308 */ /* 0x000ee40000000800 */
[-C--:B------:R-:W-:Y:S07]  /*181d0*/  HMMA.16816.F32 R60, R72, R98.reuse, R60 ;  /* 0x00000062483c723c */ /* 0x080fee000000183c */
[----:B------:R-:W-:Y:S01]  /*181e0*/  F2FP.PACK_AB R72, R108, R110 ;  /* 0x0000006e6c48723e */ /* 0x000fe200000000ff */
[----:B------:R-:W-:Y:S01]  /*181f0*/  HMMA.16816.F32 R64, R76, R98, R64 ;  /* 0x000000624c40723c */ /* 0x000fe20000001840 */
[----:B------:R-:W-:Y:S01]  /*18200*/  MUFU.EX2 R156, R190 ;  /* 0x000000be009c7308 */ /* 0x000fe20000000800 */
[----:B------:R-:W3:Y:S02]  /*18210*/  LDSM.16.MT88.4 R96, [R196+0x1000] ;  /* 0x00100000c460783b */ /* 0x000ee40000004200 */
[----:B------:R-:W-:Y:S02]  /*18220*/  F2FP.PACK_AB R74, R94, R109 ;  /* 0x0000006d5e4a723e */ /* 0x000fe400000000ff */
[----:B--2---:R-:W-:Y:S02]  /*18230*/  F2FP.PACK_AB R73, R218, R217 ;  /* 0x000000d9da49723e */ /* 0x004fe400000000ff */
[----:B-----5:R-:W-:Y:S02]  /*18240*/  F2FP.PACK_AB R75, R188, R187 ;  /* 0x000000bbbc4b723e */ /* 0x020fe400000000ff */
[----:B------:R-:W-:Y:S01]  /*18250*/  LDSM.16.MT88.4 R108, [R196+0x1800] ;  /* 0x00180000c46c783b */ /* 0x000fe20000004200 */
[----:B------:R-:W2:Y:S01]  /*18260*/  MUFU.EX2 R171, R191 ;  /* 0x000000bf00ab7308 */ /* 0x000ea20000000800 */
[----:B-1----:R-:W-:Y:S02]  /*18270*/  F2FP.PACK_AB R76, R182, R183 ;  /* 0x000000b7b64c723e */ /* 0x002fe400000000ff */
[----:B----4-:R-:W-:Y:S01]  /*18280*/  F2FP.PACK_AB R78, R179, R159 ;  /* 0x0000009fb34e723e */ /* 0x010fe200000000ff */
[-C--:B------:R-:W-:Y:S05]  /*18290*/  HMMA.16816.F32 R4, R72, R80.reuse, R4 ;  /* 0x000000504804723c */ /* 0x080fea0000001804 */
[----:B---3--:R-:W-:Y:S01]  /*182a0*/  F2FP.PACK_AB R77, R157, R158 ;  /* 0x0000009e9d4d723e */ /* 0x008fe200000000ff */
[----:B------:R-:W-:Y:S10]  /*182b0*/  MUFU.EX2 R94, R231 ;  /* 0x000000e7005e7308 */ /* 0x000ff40000000800 */
[----:B------:R-:W1:Y:S01]  /*182c0*/  MUFU.EX2 R84, R225 ;  /* 0x000000e100547308 */ /* 0x000e620000000800 */
[----:B--2---:R-:W-:Y:S09]  /*182d0*/  F2FP.PACK_AB R79, R171, R156 ;  /* 0x0000009cab4f723e */ /* 0x004ff200000000ff */
[----:B------:R-:W2:Y:S01]  /*182e0*/  MUFU.EX2 R71, R224 ;  /* 0x000000e000477308 */ /* 0x000ea20000000800 */
[C---:B------:R-:W-:Y:S08]  /*182f0*/  HMMA.16816.F32 R8, R76.reuse, R80, R8 ;  /* 0x000000504c08723c */ /* 0x040ff00000001808 */
[-C--:B------:R-:W-:Y:S01]  /*18300*/  HMMA.16816.F32 R12, R76, R82.reuse, R12 ;  /* 0x000000524c0c723c */ /* 0x080fe2000000180c */
[----:B------:R-:W3:Y:S03]  /*18310*/  MUFU.EX2 R91, R223 ;  /* 0x000000df005b7308 */ /* 0x000ee60000000800 */
[----:B-1----:R-:W-:Y:S04]  /*18320*/  FADD.FTZ R0, R84, R2 ;  /* 0x0000000254007221 */ /* 0x002fe80000010000 */
[C---:B------:R-:W-:Y:S01]  /*18330*/  HMMA.16816.F32 R16, R72.reuse, R82, R16 ;  /* 0x000000524810723c */ /* 0x040fe20000001810 */
[----:B------:R-:W1:Y:S02]  /*18340*/  LDSM.16.MT88.4 R80, [R193+0x1800] ;  /* 0x00180000c150783b */ /* 0x000e640000004200 */
[----:B------:R-:W4:Y:S01]  /*18350*/  MUFU.EX2 R90, R222 ;  /* 0x000000de005a7308 */ /* 0x000f220000000800 */
[----:B--2---:R-:W-:Y:S04]  /*18360*/  FADD.FTZ R0, R71, R0 ;  /* 0x0000000047007221 */ /* 0x004fe80000010000 */
[-C--:B------:R-:W-:Y:S05]  /*18370*/  HMMA.16816.F32 R20, R72, R100.reuse, R20 ;  /* 0x000000644814723c */ /* 0x080fea0000001814 */
[----:B------:R-:W-:Y:S03]  /*18380*/  MUFU.EX2 R175, R220 ;  /* 0x000000dc00af7308 */ /* 0x000fe60000000800 */
[C---:B------:R-:W-:Y:S04]  /*18390*/  HMMA.16816.F32 R24, R76.reuse, R100, R24 ;  /* 0x000000644c18723c */ /* 0x040fe80000001818 */
[----:B---3--:R-:W-:Y:S03]  /*183a0*/  FADD.FTZ R0, R91, R0 ;  /* 0x000000005b007221 */ /* 0x008fe60000010000 */
[----:B------:R-:W-:Y:S01]  /*183b0*/  MUFU.EX2 R176, R213 ;  /* 0x000000d500b07308 */ /* 0x000fe20000000800 */
[-C--:B------:R-:W-:Y:S04]  /*183c0*/  HMMA.16816.F32 R28, R76, R102.reuse, R28 ;  /* 0x000000664c1c723c */ /* 0x080fe8000000181c */
[----:B----4-:R-:W-:Y:S02]  /*183d0*/  FADD.FTZ R2, R90, R0 ;  /* 0x000000005a027221 */ /* 0x010fe40000010000 */
[----:B------:R-:W-:Y:S02]  /*183e0*/  FADD.FTZ R0, R113, R69 ;  /* 0x0000004571007221 */ /* 0x000fe40000010000 */
[C---:B------:R-:W-:Y:S01]  /*183f0*/  HMMA.16816.F32 R32, R72.reuse, R102, R32 ;  /* 0x000000664820723c */ /* 0x040fe20000001820 */
[----:B------:R-:W2:Y:S01]  /*18400*/  LDSM.16.MT88.4 R100, [R197+0x1800] ;  /* 0x00180000c564783b */ /* 0x000ea20000004200 */
[----:B------:R-:W-:Y:S02]  /*18410*/  MUFU.EX2 R180, R212 ;  /* 0x000000d400b47308 */ /* 0x000fe40000000800 */
[----:B------:R-:W-:Y:S04]  /*18420*/  FADD.FTZ R69, R114, R0 ;  /* 0x0000000072457221 */ /* 0x000fe80000010000 */
[-C--:B------:R-:W-:Y:S04]  /*18430*/  HMMA.16816.F32 R36, R72, R104.reuse, R36 ;  /* 0x000000684824723c */ /* 0x080fe80000001824 */
[----:B------:R-:W-:Y:S04]  /*18440*/  MUFU.EX2 R181, R211 ;  /* 0x000000d300b57308 */ /* 0x000fe80000000800 */
[C---:B------:R-:W-:Y:S06]  /*18450*/  HMMA.16816.F32 R40, R76.reuse, R104, R40 ;  /* 0x000000684c28723c */ /* 0x040fec0000001828 */
[----:B------:R-:W3:Y:S02]  /*18460*/  MUFU.EX2 R118, R221 ;  /* 0x000000dd00767308 */ /* 0x000ee40000000800 */
[-C--:B------:R-:W-:Y:S08]  /*18470*/  HMMA.16816.F32 R44, R76, R106.reuse, R44 ;  /* 0x0000006a4c2c723c */ /* 0x080ff0000000182c */
[C---:B------:R-:W-:Y:S01]  /*18480*/  HMMA.16816.F32 R48, R72.reuse, R106, R48 ;  /* 0x0000006a4830723c */ /* 0x040fe20000001830 */
[----:B------:R-:W4:Y:S01]  /*18490*/  LDSM.16.MT88.4 R104, [R194+0x1800] ;  /* 0x00180000c268783b */ /* 0x000f220000004200 */
[----:B------:R-:W5:Y:S06]  /*184a0*/  MUFU.EX2 R115, R226 ;  /* 0x000000e200737308 */ /* 0x000f6c0000000800 */
[-C--:B------:R-:W-:Y:S04]  /*184b0*/  HMMA.16816.F32 R52, R72, R96.reuse, R52 ;  /* 0x000000604834723c */ /* 0x080fe80000001834 */
[----:B------:R-:W1:Y:S01]  /*184c0*/  MUFU.EX2 R93, R232 ;  /* 0x000000e8005d7308 */ /* 0x000e620000000800 */
[----:B---3--:R-:W-:Y:S03]  /*184d0*/  FADD.FTZ R0, R118, R2 ;  /* 0x0000000276007221 */ /* 0x008fe60000010000 */
[C---:B------:R-:W-:Y:S04]  /*184e0*/  HMMA.16816.F32 R56, R76.reuse, R96, R56 ;  /* 0x000000604c38723c */ /* 0x040fe80000001838 */
[----:B------:R-:W-:Y:S02]  /*184f0*/  FADD.FTZ R2, R121, R69 ;  /* 0x0000004579027221 */ /* 0x000fe40000010000 */
[----:B------:R-:W3:Y:S02]  /*18500*/  MUFU.EX2 R92, R236 ;  /* 0x000000ec005c7308 */ /* 0x000ee40000000800 */
[-C--:B------:R-:W-:Y:S04]  /*18510*/  HMMA.16816.F32 R60, R76, R98.reuse, R60 ;  /* 0x000000624c3c723c */ /* 0x080fe8000000183c */
[C---:B-----5:R-:W-:Y:S01]  /*18520*/  F2FP.PACK_AB R160, R115.reuse, R118 ;  /* 0x0000007673a0723e */ /* 0x060fe200000000ff */
[----:B------:R-:W-:Y:S02]  /*18530*/  FADD.FTZ R0, R115, R0 ;  /* 0x0000000073007221 */ /* 0x000fe40000010000 */
[----:B------:R-:W-:Y:S01]  /*18540*/  F2FP.PACK_AB R76, R71, R84 ;  /* 0x00000054474c723e */ /* 0x000fe200000000ff */
[----:B------:R-:W-:Y:S01]  /*18550*/  HMMA.16816.F32 R64, R72, R98, R64 ;  /* 0x000000624840723c */ /* 0x000fe20000001840 */
[----:B------:R-:W-:Y:S03]  /*18560*/  MUFU.EX2 R170, R233 ;  /* 0x000000e900aa7308 */ /* 0x000fe60000000800 */
[----:B------:R-:W-:Y:S01]  /*18570*/  F2FP.PACK_AB R78, R90, R91 ;  /* 0x0000005b5a4e723e */ /* 0x000fe200000000ff */
[----:B-1----:R-:W-:Y:S01]  /*18580*/  FADD.FTZ R0, R93, R0 ;  /* 0x000000005d007221 */ /* 0x002fe20000010000 */
[----:B------:R-:W-:Y:S01]  /*18590*/  F2FP.PACK_AB R77, R176, R175 ;  /* 0x000000afb04d723e */ /* 0x000fe200000000ff */
[----:B------:R-:W-:Y:S01]  /*185a0*/  FADD.FTZ R2, R184, R2 ;  /* 0x00000002b8027221 */ /* 0x000fe20000010000 */
[----:B------:R-:W-:Y:S03]  /*185b0*/  F2FP.PACK_AB R79, R181, R180 ;  /* 0x000000b4b54f723e */ /* 0x000fe600000000ff */
[----:B------:R-:W1:Y:S01]  /*185c0*/  MUFU.EX2 R169, R234 ;  /* 0x000000ea00a97308 */ /* 0x000e620000000800 */
[----:B------:R-:W-:Y:S01]  /*185d0*/  F2FP.PACK_AB R72, R177, R172 ;  /* 0x000000acb148723e */ /* 0x000fe200000000ff */
[----:B------:R-:W-:Y:S01]  /*185e0*/  FADD.FTZ R2, R158, R2 ;  /* 0x000000029e027221 */ /* 0x000fe20000010000 */
[----:B------:R-:W-:Y:S01]  /*185f0*/  F2FP.PACK_AB R74, R174, R178 ;  /* 0x000000b2ae4a723e */ /* 0x000fe200000000ff */
[-C--:B------:R-:W-:Y:S05]  /*18600*/  HMMA.16816.F32 R4, R76, R80.reuse, R4 ;  /* 0x000000504c04723c */ /* 0x080fea0000001804 */
[----:B------:R-:W-:Y:S01]  /*18610*/  F2FP.PACK_AB R73, R166, R167 ;  /* 0x000000a7a649723e */ /* 0x000fe200000000ff */
[----:B------:R-:W-:Y:S01]  /*18620*/  MUFU.EX2 R168, R235 ;  /* 0x000000eb00a87308 */ /* 0x000fe20000000800 */
[----:B------:R-:W-:Y:S01]  /*18630*/  F2FP.PACK_AB R75, R94, R165 ;  /* 0x000000a55e4b723e */ /* 0x000fe200000000ff */
[C---:B---3--:R-:W-:Y:S01]  /*18640*/  FADD.FTZ R229, R92.reuse, R0 ;  /* 0x000000005ce57221 */ /* 0x048fe20000010000 */
[----:B------:R-:W-:Y:S03]  /*18650*/  F2FP.PACK_AB R162, R92, R93 ;  /* 0x0000005d5ca2723e */ /* 0x000fe600000000ff */
[----:B------:R-:W-:Y:S01]  /*18660*/  FADD.FTZ R0, R122, R3 ;  /* 0x000000037a007221 */ /* 0x000fe20000010000 */
[----:B------:R-:W-:Y:S01]  /*18670*/  MOV R92, R85 ;  /* 0x00000055005c7202 */ /* 0x000fe20000000f00 */
[C---:B------:R-:W-:Y:S02]  /*18680*/  HMMA.16816.F32 R8, R72.reuse, R80, R8 ;  /* 0x000000504808723c */ /* 0x040fe40000001808 */
[----:B------:R-:W3:Y:S02]  /*18690*/  MUFU.EX2 R164, R239 ;  /* 0x000000ef00a47308 */ /* 0x000ee40000000800 */
[----:B------:R-:W-:Y:S01]  /*186a0*/  FADD.FTZ R0, R124, R0 ;  /* 0x000000007c007221 */ /* 0x000fe20000010000 */
[----:B------:R-:W-:Y:S01]  /*186b0*/  MOV R93, R68 ;  /* 0x00000044005d7202 */ /* 0x000fe20000000f00 */
[----:B------:R-:W-:Y:S01]  /*186c0*/  FADD.FTZ R3, R123, R70 ;  /* 0x000000467b037221 */ /* 0x000fe20000010000 */
[----:B-1----:R-:W-:Y:S01]  /*186d0*/  F2FP.PACK_AB R161, R169, R170 ;  /* 0x000000aaa9a1723e */ /* 0x002fe200000000ff */
[-C--:B------:R-:W-:Y:S04]  /*186e0*/  HMMA.16816.F32 R12, R72, R82.reuse, R12 ;  /* 0x00000052480c723c */ /* 0x080fe8000000180c */
[----:B------:R-:W-:Y:S01]  /*186f0*/  MUFU.EX2 R91, R237 ;  /* 0x000000ed005b7308 */ /* 0x000fe20000000800 */
[----:B------:R-:W-:Y:S02]  /*18700*/  FADD.FTZ R3, R219, R3 ;  /* 0x00000003db037221 */ /* 0x000fe40000010000 */
[----:B------:R-:W-:Y:S01]  /*18710*/  FADD.FTZ R2, R157, R2 ;  /* 0x000000029d027221 */ /* 0x000fe20000010000 */
[C---:B------:R-:W-:Y:S04]  /*18720*/  HMMA.16816.F32 R16, R76.reuse, R82, R16 ;  /* 0x000000524c10723c */ /* 0x040fe80000001810 */
[----:B------:R-:W-:Y:S02]  /*18730*/  FADD.FTZ R3, R183, R3 ;  /* 0x00000003b7037221 */ /* 0x000fe40000010000 */
[----:B------:R-:W1:Y:S01]  /*18740*/  MUFU.EX2 R90, R238 ;  /* 0x000000ee005a7308 */ /* 0x000e620000000800 */
[----:B------:R-:W-:Y:S01]  /*18750*/  FADD.FTZ R0, R217, R0 ;  /* 0x00000000d9007221 */ /* 0x000fe20000010000 */
[-C--:B--2---:R-:W-:Y:S04]  /*18760*/  HMMA.16816.F32 R20, R76, R100.reuse, R20 ;  /* 0x000000644c14723c */ /* 0x084fe80000001814 */
[----:B---3--:R-:W-:Y:S01]  /*18770*/  F2FP.PACK_AB R163, R164, R168 ;  /* 0x000000a8a4a3723e */ /* 0x008fe200000000ff */
[----:B------:R-:W-:Y:S02]  /*18780*/  FADD.FTZ R3, R182, R3 ;  /* 0x00000003b6037221 */ /* 0x000fe40000010000 */
[----:B------:R-:W-:Y:S01]  /*18790*/  FADD.FTZ R2, R156, R2 ;  /* 0x000000029c027221 */ /* 0x000fe20000010000 */
[C---:B------:R-:W-:Y:S01]  /*187a0*/  HMMA.16816.F32 R24, R72.reuse, R100, R24 ;  /* 0x000000644818723c */ /* 0x040fe20000001818 */
[----:B------:R-:W-:Y:S03]  /*187b0*/  MUFU.EX2 R84, R241 ;  /* 0x000000f100547308 */ /* 0x000fe60000000800 */
[----:B------:R-:W-:Y:S02]  /*187c0*/  FADD.FTZ R3, R159, R3 ;  /* 0x000000039f037221 */ /* 0x000fe40000010000 */
[----:B------:R-:W-:Y:S02]  /*187d0*/  FADD.FTZ R0, R218, R0 ;  /* 0x00000000da007221 */ /* 0x000fe40000010000 */
[-C--:B------:R-:W-:Y:S03]  /*187e0*/  HMMA.16816.F32 R28, R72, R102.reuse, R28 ;  /* 0x00000066481c723c */ /* 0x080fe6000000181c */
[----:B------:R-:W2:Y:S01]  /*187f0*/  MUFU.EX2 R83, R243 ;  /* 0x000000f300537308 */ /* 0x000ea20000000800 */
[----:B------:R-:W-:Y:S01]  /*18800*/  FADD.FTZ R0, R187, R0 ;  /* 0x00000000bb007221 */ /* 0x000fe20000010000 */
[----:B-1----:R-:W-:Y:S01]  /*18810*/  F2FP.PACK_AB R96, R90, R91 ;  /* 0x0000005b5a60723e */ /* 0x002fe200000000ff */
[----:B------:R-:W-:Y:S02]  /*18820*/  FADD.FTZ R3, R179, R3 ;  /* 0x00000003b3037221 */ /* 0x000fe40000010000 */
[C---:B------:R-:W-:Y:S04]  /*18830*/  HMMA.16816.F32 R32, R76.reuse, R102, R32 ;  /* 0x000000664c20723c */ /* 0x040fe80000001820 */
[----:B------:R-:W-:Y:S01]  /*18840*/  FADD.FTZ R0, R188, R0 ;  /* 0x00000000bc007221 */ /* 0x000fe20000010000 */
[----:B------:R-:W-:Y:S01]  /*18850*/  MUFU.EX2 R81, R240 ;  /* 0x000000f000517308 */ /* 0x000fe20000000800 */
[----:B------:R-:W-:Y:S02]  /*18860*/  FADD.FTZ R2, R171, R2 ;  /* 0x00000002ab027221 */ /* 0x000fe40000010000 */
[-C--:B----4-:R-:W-:Y:S04]  /*18870*/  HMMA.16816.F32 R36, R76, R104.reuse, R36 ;  /* 0x000000684c24723c */ /* 0x090fe80000001824 */
[----:B------:R-:W-:Y:S02]  /*18880*/  FADD.FTZ R0, R175, R0 ;  /* 0x00000000af007221 */ /* 0x000fe40000010000 */
[----:B------:R-:W-:Y:S01]  /*18890*/  FADD.FTZ R3, R172, R3 ;  /* 0x00000003ac037221 */ /* 0x000fe20000010000 */
[----:B------:R-:W1:Y:S01]  /*188a0*/  MUFU.EX2 R82, R242 ;  /* 0x000000f200527308 */ /* 0x000e620000000800 */
[C---:B------:R-:W-:Y:S04]  /*188b0*/  HMMA.16816.F32 R40, R72.reuse, R104, R40 ;  /* 0x000000684828723c */ /* 0x040fe80000001828 */
[----:B--2---:R-:W-:Y:S01]  /*188c0*/  F2FP.PACK_AB R98, R83, R84 ;  /* 0x000000545362723e */ /* 0x004fe200000000ff */
[----:B------:R-:W-:Y:S02]  /*188d0*/  FADD.FTZ R2, R167, R2 ;  /* 0x00000002a7027221 */ /* 0x000fe40000010000 */
[----:B------:R-:W-:Y:S01]  /*188e0*/  FADD.FTZ R0, R176, R0 ;  /* 0x00000000b0007221 */ /* 0x000fe20000010000 */
[-C--:B------:R-:W-:Y:S01]  /*188f0*/  HMMA.16816.F32 R44, R72, R106.reuse, R44 ;  /* 0x0000006a482c723c */ /* 0x080fe2000000182c */
[----:B------:R-:W-:Y:S03]  /*18900*/  MUFU.EX2 R80, R244 ;  /* 0x000000f400507308 */ /* 0x000fe60000000800 */
[----:B------:R-:W-:Y:S02]  /*18910*/  FADD.FTZ R3, R177, R3 ;  /* 0x00000003b1037221 */ /* 0x000fe40000010000 */
[----:B------:R-:W-:Y:S02]  /*18920*/  FADD.FTZ R2, R166, R2 ;  /* 0x00000002a6027221 */ /* 0x000fe40000010000 */
[C---:B------:R-:W-:Y:S03]  /*18930*/  HMMA.16816.F32 R48, R76.reuse, R106, R48 ;  /* 0x0000006a4c30723c */ /* 0x040fe60000001830 */
[----:B------:R-:W2:Y:S01]  /*18940*/  MUFU.EX2 R71, R245 ;  /* 0x000000f500477308 */ /* 0x000ea20000000800 */
[----:B------:R-:W-:Y:S02]  /*18950*/  FADD.FTZ R0, R180, R0 ;  /* 0x00000000b4007221 */ /* 0x000fe40000010000 */
[----:B------:R-:W-:Y:S01]  /*18960*/  FADD.FTZ R3, R178, R3 ;  /* 0x00000003b2037221 */ /* 0x000fe20000010000 */
[----:B-1----:R-:W-:Y:S01]  /*18970*/  F2FP.PACK_AB R97, R82, R81 ;  /* 0x000000515261723e */ /* 0x002fe200000000ff */
[-C--:B------:R-:W-:Y:S04]  /*18980*/  HMMA.16816.F32 R52, R76, R108.reuse, R52 ;  /* 0x0000006c4c34723c */ /* 0x080fe80000001834 */
[----:B------:R-:W-:Y:S02]  /*18990*/  FADD.FTZ R2, R165, R2 ;  /* 0x00000002a5027221 */ /* 0x000fe40000010000 */
[----:B------:R-:W-:Y:S02]  /*189a0*/  FADD.FTZ R0, R181, R0 ;  /* 0x00000000b5007221 */ /* 0x000fe40000010000 */
[C---:B------:R-:W-:Y:S04]  /*189b0*/  HMMA.16816.F32 R56, R72.reuse, R108, R56 ;  /* 0x0000006c4838723c */ /* 0x040fe80000001838 */
[----:B------:R-:W-:Y:S02]  /*189c0*/  FADD.FTZ R3, R174, R3 ;  /* 0x00000003ae037221 */ /* 0x000fe40000010000 */
[----:B------:R-:W-:Y:S02]  /*189d0*/  FADD.FTZ R2, R94, R2 ;  /* 0x000000025e027221 */ /* 0x000fe40000010000 */
[-C--:B------:R-:W-:Y:S01]  /*189e0*/  HMMA.16816.F32 R60, R72, R110.reuse, R60 ;  /* 0x0000006e483c723c */ /* 0x080fe2000000183c */
[----:B------:R-:W1:Y:S03]  /*189f0*/  LDSM.16.MT88.4 R72, [R196+0x2000] ;  /* 0x00200000c448783b */ /* 0x000e660000004200 */
[----:B--2---:R-:W-:Y:S01]  /*18a00*/  F2FP.PACK_AB R99, R71, R80 ;  /* 0x000000504763723e */ /* 0x004fe200000000ff */
[----:B------:R-:W-:Y:S03]  /*18a10*/  FADD.FTZ R0, R170, R0 ;  /* 0x00000000aa007221 */ /* 0x000fe60000010000 */
[----:B------:R-:W-:Y:S08]  /*18a20*/  HMMA.16816.F32 R64, R76, R110, R64 ;  /* 0x0000006e4c40723c */ /* 0x000ff00000001840 */
[-C--:B------:R-:W-:Y:S07]  /*18a30*/  HMMA.16816.F32 R132, R160, R136.reuse, R4 ;  /* 0x00000088a084723c */ /* 0x080fee0000001804 */
[----:B------:R-:W-:Y:S01]  /*18a40*/  FADD.FTZ R4, R91, R3 ;  /* 0x000000035b047221 */ /* 0x000fe20000010000 */
[C---:B------:R-:W-:Y:S04]  /*18a50*/  HMMA.16816.F32 R124, R96.reuse, R136, R8 ;  /* 0x00000088607c723c */ /* 0x040fe80000001808 */
[----:B------:R-:W-:Y:S01]  /*18a60*/  FADD.FTZ R3, R81, R2 ;  /* 0x0000000251037221 */ /* 0x000fe20000010000 */
[----:B------:R-:W-:Y:S01]  /*18a70*/  MOV R91, R86 ;  /* 0x00000056005b7202 */ /* 0x000fe20000000f00 */
        /* <DEDUP_REMOVED lines=25> */
.L_x_2971:
[----:B------:R-:W2:Y:S01]  /*18c10*/  LDL R0, [R1+0x44] ;  /* 0x0000440001007983 */ /* 0x000ea20000100800 */
[----:B------:R-:W-:-:S03]  /*18c20*/  IMAD.MOV.U32 R3, RZ, RZ, c[0x0][0x2c4] ;  /* 0x0000b100ff037624 */ /* 0x000fc600078e00ff */
[----:B------:R-:W3:Y:S02]  /*18c30*/  LDL R2, [R1] ;  /* 0x0000000001027983 */ /* 0x000ee40000100800 */
[----:B------:R-:W-:Y:S01]  /*18c40*/  ISETP.NE.AND P1, PT, R3, 0x1, PT ;  /* 0x000000010300780c */ /* 0x000fe20003f25270 */
[----:B------:R-:W-:-:S05]  /*18c50*/  IMAD.MOV.U32 R4, RZ, RZ, c[0x0][0x32c] ;  /* 0x0000cb00ff047624 */ /* 0x000fca00078e00ff */
[----:B------:R-:W-:Y:S02]  /*18c60*/  ISETP.GE.AND P0, PT, R4, 0x1, PT ;  /* 0x000000010400780c */ /* 0x000fe40003f06270 */
[----:B--2---:R-:W-:-:S05]  /*18c70*/  IADD3 R0, R0, 0x7f, RZ ;  /* 0x0000007f00007810 */ /* 0x004fca0007ffe0ff */
[----:B------:R-:W-:Y:S01]  /*18c80*/  @P1 IMAD.HI.U32 R3, R0, c[0x0][0x2c8], RZ ;  /* 0x0000b20000031a27 */ /* 0x000fe200078e00ff */
[----:B---3--:R-:W-:-:S04]  /*18c90*/  IADD3 R2, R2, 0x1, -R252 ;  /* 0x0000000102027810 */ /* 0x008fc80007ffe8fc */
        /* <DEDUP_REMOVED lines=14> */
.L_x_3005:
[----:B------:R-:W-:-:S04]  /*18d80*/  MOV R3, 0x1 ;  /* 0x0000000100037802 */ /* 0x000fc80000000f00 */
[----:B------:R-:W-:-:S13]  /*18d90*/  ISETP.NE.AND P0, PT, R3, c[0x0][0x32c], PT ;  /* 0x0000cb0003007a0c */ /* 0x000fda0003f05270 */
[----:B------:R-:W-:-:S05]  /*18da0*/  @P0 IMAD.HI.U32 R3, R0, c[0x0][0x330], RZ ;  /* 0x0000cc0000030a27 */ /* 0x000fca00078e00ff */
[----:B------:R-:W-:Y:S02]  /*18db0*/  @P0 SHF.R.U32.HI R0, RZ, c[0x0][0x334], R3 ;  /* 0x0000cd00ff000a19 */ /* 0x000fe40000011603 */
.L_x_3006:
[----:B------:R-:W-:Y:S05]  /*18dc0*/  BSYNC B0 ;  /* 0x0000000000007941 */ /* 0x000fea0003800000 */
.L_x_3004:
[----:B------:R-:W-:-:S05]  /*18dd0*/  IMAD R0, R0, c[0x0][0x32c], RZ ;  /* 0x0000cb0000007a24 */ /* 0x000fca00078e02ff */
[----:B------:R-:W-:-:S03]  /*18de0*/  IMNMX R2, R2, R0, !PT ;  /* 0x0000000002027217 */ /* 0x000fc60007800200 */
.L_x_3003:
        /* <DEDUP_REMOVED lines=13> */
.L_x_3018:
        /* <DEDUP_REMOVED lines=41> */
.L_x_3152:
        /* <DEDUP_REMOVED lines=23> */
.L_x_3153:
[----:B-1----:R-:W-:Y:S02]  /*192c0*/  LOP3.LUT P1, RZ, R208, 0x100, RZ, 0xc0, !PT ;  /* 0x00000100d0ff7812 */ /* 0x002fe4000782c0ff */
[----:B----4-:R-:W-:Y:S05]  /*192d0*/  IADD3 R2, P0, R0, R5, RZ ;  /* 0x0000000500027210 */ /* 0x010fea0007f1e0ff */
[----:B------:R-:W-:Y:S06]  /*192e0*/  IMAD.X R3, R4, 0x1, R6, P0 ;  /* 0x0000000104037824 */ /* 0x000fec00000e0606 */
[----:B------:R-:W-:Y:S01]  /*192f0*/  @!PT LDS RZ, [RZ] ;  /* 0x00000000fffff984 */ /* 0x000fe20000000800 */
[----:B------:R-:W-:Y:S01]  /*19300*/  @!PT LDS RZ, [RZ] ;  /* 0x00000000fffff984 */ /* 0x000fe20000000800 */
[----:B------:R-:W-:Y:S01]  /*19310*/  @!PT LDS RZ, [RZ] ;  /* 0x00000000fffff984 */ /* 0x000fe20000000800 */
[----:B------:R1:W-:Y:S02]  /*19320*/  LDGSTS.E.BYPASS.LTC128B.128 [R210+0x2100], [R2.64], !P1 ;  /* 0x0210000002d27fae */ /* 0x0003e4000c901d48 */
.L_x_3009:
[----:B-1-34-:R-:W-:Y:S05]  /*19330*/  BSYNC B0 ;  /* 0x0000000000007941 */ /* 0x01afea0003800000 */
.L_x_3008:
        /* <DEDUP_REMOVED lines=142> */
.L_x_3154:
        /* <DEDUP_REMOVED lines=25> */
.L_x_3155:
[----:B----4-:R-:W-:Y:S02]  /*19db0*/  LOP3.LUT P1, RZ, R208, 0x100, RZ, 0xc0, !PT ;  /* 0x00000100d0ff7812 */ /* 0x010fe4000782c0ff */
[----:B--2---:R-:W-:Y:S05]  /*19dc0*/  IADD3 R2, P0, R0, R85, RZ ;  /* 0x0000005500027210 */ /* 0x004fea0007f1e0ff */
[----:B-1----:R-:W-:Y:S06]  /*19dd0*/  IMAD.X R3, R84, 0x1, R86, P0 ;  /* 0x0000000154037824 */ /* 0x002fec00000e0656 */
[----:B------:R-:W-:Y:S01]  /*19de0*/  @!PT LDS RZ, [RZ] ;  /* 0x00000000fffff984 */ /* 0x000fe20000000800 */
[----:B------:R-:W-:Y:S01]  /*19df0*/  @!PT LDS RZ, [RZ] ;  /* 0x00000000fffff984 */ /* 0x000fe20000000800 */
[----:B------:R-:W-:Y:S01]  /*19e00*/  @!PT LDS RZ, [RZ] ;  /* 0x00000000fffff984 */ /* 0x000fe20000000800 */
[----:B------:R1:W-:Y:S02]  /*19e10*/  LDGSTS.E.BYPASS.LTC128B.128 [R210+0x4900], [R2.64], !P1 ;  /* 0x0490000002d27fae */ /* 0x0003e4000c901d48 */
.L_x_3013:
[----:B------:R-:W-:Y:S05]  /*19e20*/  BSYNC B0 ;  /* 0x0000000000007941 */ /* 0x000fea0003800000 */
.L_x_3012:
        /* <DEDUP_REMOVED lines=83> */
.L_x_3156:
        /* <DEDUP_REMOVED lines=15> */
.L_x_3157:
[C---:B------:R-:W-:Y:S01]  /*1a450*/  FMUL.FTZ R2, R87.reuse, c[0x0][0x2d0] ;  /* 0x0000b40057027a20 */ /* 0x040fe20000410000 */
        /* <DEDUP_REMOVED lines=29> */
[C---:B------:R-:W-:Y:S01]  /*1a630*/  F2FP.PACK_AB R68, R3.reuse, R2 ;  /* 0x000000020344723e */ /* 0x040fe200000000ff */
[C---:B------:R-:W-:Y:S02]  /*1a640*/  FMUL.FTZ R2, R86.reuse, c[0x0][0x2d0] ;  /* 0x0000b40056027a20 */ /* 0x040fe40000410000 */
        /* <DEDUP_REMOVED lines=208> */
[----:B------:R3:W-:Y:S03]  /*1b350*/  MUFU.EX2 R159, R187 ;  /* 0x000000bb009f7308 */ /* 0x0007e60000000800 */
[-C--:B------:R-:W-:Y:S07]  /*1b360*/  HMMA.16816.F32 R52, R68, R72.reuse, R52 ;  /* 0x000000484434723c */ /* 0x080fee0000001834 */
[----:B------:R-:W-:Y:S01]  /*1b370*/  MUFU.EX2 R110, R171 ;  /* 0x000000ab006e7308 */ /* 0x000fe20000000800 */
[C---:B------:R-:W-:Y:S04]  /*1b380*/  HMMA.16816.F32 R56, R64.reuse, R72, R56 ;  /* 0x000000484038723c */ /* 0x040fe80000001838 */
[C---:B--2---:R-:W-:Y:S01]  /*1b390*/  FADD.FTZ R0, R78.reuse, R0 ;  /* 0x000000004e007221 */ /* 0x044fe20000010000 */
[----:B------:R-:W-:Y:S03]  /*1b3a0*/  F2FP.PACK_AB R78, R78, R77 ;  /* 0x0000004d4e4e723e */ /* 0x000fe600000000ff */
[-C--:B------:R-:W-:Y:S01]  /*1b3b0*/  HMMA.16816.F32 R60, R64, R74.reuse, R60 ;  /* 0x0000004a403c723c */ /* 0x080fe2000000183c */
[----:B------:R-:W2:Y:S03]  /*1b3c0*/  MUFU.EX2 R118, R170 ;  /* 0x000000aa00767308 */ /* 0x000ea60000000800 */
[----:B------:R-:W-:Y:S01]  /*1b3d0*/  FADD.FTZ R0, R107, R0 ;  /* 0x000000006b007221 */ /* 0x000fe20000010000 */
[----:B---3--:R-:W3:Y:S02]  /*1b3e0*/  LDL R187, [R1+0x18] ;  /* 0x0000180001bb7983 */ /* 0x008ee40000100800 */
        /* <DEDUP_REMOVED lines=9> */
[----:B------:R-:W4:Y:S03]  /*1b480*/  MUFU.EX2 R123, R168 ;  /* 0x000000a8007b7308 */ /* 0x000f260000000800 */
        /* <DEDUP_REMOVED lines=8> */
[----:B------:R-:W-:Y:S03]  /*1b510*/  LDSM.16.MT88.4 R100, [R194+0x1000] ;  /* 0x00100000c264783b */ /* 0x000fe60000004200 */
[----:B------:R-:W-:Y:S02]  /*1b520*/  FADD.FTZ R2, R104, R0 ;  /* 0x0000000068027221 */ /* 0x000fe40000010000 */
[----:B------:R-:W-:Y:S02]  /*1b530*/  FADD.FTZ R0, R116, R91 ;  /* 0x0000005b74007221 */ /* 0x000fe40000010000 */
[----:B------:R-:W-:Y:S01]  /*1b540*/  FADD.FTZ R91, R115, R84 ;  /* 0x00000054735b7221 */ /* 0x000fe20000010000 */
[----:B------:R-:W5:Y:S01]  /*1b550*/  MUFU.EX2 R113, R164 ;  /* 0x000000a400717308 */ /* 0x000f620000000800 */
[----:B------:R-:W-:Y:S01]  /*1b560*/  FADD.FTZ R84, R109, R0 ;  /* 0x000000006d547221 */ /* 0x000fe20000010000 */
[----:B----4-:R-:W-:Y:S08]  /*1b570*/  F2FP.PACK_AB R79, R123, R122 ;  /* 0x0000007a7b4f723e */ /* 0x010ff000000000ff */
[----:B------:R-:W4:Y:S01]  /*1b580*/  MUFU.EX2 R120, R93 ;  /* 0x0000005d00787308 */ /* 0x000f220000000800 */
[-C--:B-1----:R-:W-:Y:S09]  /*1b590*/  HMMA.16816.F32 R4, R76, R80.reuse, R4 ;  /* 0x000000504c04723c */ /* 0x082ff20000001804 */
[----:B------:R-:W-:Y:S03]  /*1b5a0*/  MUFU.EX2 R158, R188 ;  /* 0x000000bc009e7308 */ /* 0x000fe60000000800 */
[----:B-----5:R-:W-:Y:S07]  /*1b5b0*/  F2FP.PACK_AB R69, R113, R112 ;  /* 0x000000707145723e */ /* 0x020fee00000000ff */
[----:B------:R-:W-:Y:S01]  /*1b5c0*/  MUFU.EX2 R157, R191 ;  /* 0x000000bf009d7308 */ /* 0x000fe20000000800 */
[----:B----4-:R-:W-:Y:S09]  /*1b5d0*/  F2FP.PACK_AB R71, R184, R120 ;  /* 0x00000078b847723e */ /* 0x010ff200000000ff */
[----:B------:R-:W-:Y:S01]  /*1b5e0*/  MUFU.EX2 R178, R185 ;  /* 0x000000b900b27308 */ /* 0x000fe20000000800 */
[C---:B------:R-:W-:Y:S08]  /*1b5f0*/  HMMA.16816.F32 R8, R68.reuse, R80, R8 ;  /* 0x000000504408723c */ /* 0x040ff00000001808 */
        /* <DEDUP_REMOVED lines=20> */
[----:B------:R-:W5:Y:S06]  /*1b740*/  MUFU.EX2 R108, R224 ;  /* 0x000000e0006c7308 */ /* 0x000f6c0000000800 */
[-C--:B-1----:R-:W-:Y:S04]  /*1b750*/  HMMA.16816.F32 R52, R76, R80.reuse, R52 ;  /* 0x000000504c34723c */ /* 0x082fe80000001834 */
[----:B------:R-:W1:Y:S04]  /*1b760*/  MUFU.EX2 R92, R223 ;  /* 0x000000df005c7308 */ /* 0x000e680000000800 */
[C---:B------:R-:W-:Y:S06]  /*1b770*/  HMMA.16816.F32 R56, R68.reuse, R80, R56 ;  /* 0x000000504438723c */ /* 0x040fec0000001838 */
[----:B------:R-:W2:Y:S02]  /*1b780*/  MUFU.EX2 R94, R222 ;  /* 0x000000de005e7308 */ /* 0x000ea40000000800 */
[-C--:B------:R-:W-:Y:S04]  /*1b790*/  HMMA.16816.F32 R60, R68, R82.reuse, R60 ;  /* 0x00000052443c723c */ /* 0x080fe8000000183c */
[----:B-----5:R-:W-:Y:S03]  /*1b7a0*/  FADD.FTZ R0, R108, R2 ;  /* 0x000000026c007221 */ /* 0x020fe60000010000 */
[----:B------:R-:W-:Y:S01]  /*1b7b0*/  F2FP.PACK_AB R68, R105, R107 ;  /* 0x0000006b6944723e */ /* 0x000fe200000000ff */
[----:B------:R-:W-:Y:S01]  /*1b7c0*/  HMMA.16816.F32 R64, R76, R82, R64 ;  /* 0x000000524c40723c */ /* 0x000fe20000001840 */
[----:B------:R-:W5:Y:S01]  /*1b7d0*/  LDSM.16.MT88.4 R80, [R196+0x1000] ;  /* 0x00100000c450783b */ /* 0x000f620000004200 */
[----:B------:R-:W4:Y:S02]  /*1b7e0*/  MUFU.EX2 R93, R221 ;  /* 0x000000dd005d7308 */ /* 0x000f240000000800 */
[----:B------:R-:W-:Y:S01]  /*1b7f0*/  F2FP.PACK_AB R70, R104, R106 ;  /* 0x0000006a6846723e */ /* 0x000fe200000000ff */
[----:B-1----:R-:W-:Y:S01]  /*1b800*/  FADD.FTZ R0, R92, R0 ;  /* 0x000000005c007221 */ /* 0x002fe20000010000 */
[----:B------:R-:W-:Y:S02]  /*1b810*/  F2FP.PACK_AB R69, R245, R251 ;  /* 0x000000fbf545723e */ /* 0x000fe400000000ff */
[----:B------:R-:W-:Y:S01]  /*1b820*/  F2FP.PACK_AB R71, R247, R246 ;  /* 0x000000f6f747723e */ /* 0x000fe200000000ff */
[----:B------:R-:W-:Y:S03]  /*1b830*/  LDSM.16.MT88.4 R104, [R194+0x1800] ;  /* 0x00180000c268783b */ /* 0x000fe60000004200 */
[----:B------:R-:W-:Y:S01]  /*1b840*/  F2FP.PACK_AB R76, R182, R183 ;  /* 0x000000b7b64c723e */ /* 0x000fe200000000ff */
[----:B------:R-:W-:Y:S01]  /*1b850*/  MUFU.EX2 R175, R219 ;  /* 0x000000db00af7308 */ /* 0x000fe20000000800 */
[----:B------:R-:W-:Y:S01]  /*1b860*/  F2FP.PACK_AB R78, R159, R179 ;  /* 0x000000b39f4e723e */ /* 0x000fe200000000ff */
[-C--:B--2---:R-:W-:Y:S05]  /*1b870*/  HMMA.16816.F32 R4, R68, R72.reuse, R4 ;  /* 0x000000484404723c */ /* 0x084fea0000001804 */
[----:B------:R-:W-:Y:S01]  /*1b880*/  F2FP.PACK_AB R77, R157, R158 ;  /* 0x0000009e9d4d723e */ /* 0x000fe200000000ff */
[----:B------:R-:W-:Y:S01]  /*1b890*/  FADD.FTZ R0, R94, R0 ;  /* 0x000000005e007221 */ /* 0x000fe20000010000 */
[----:B------:R-:W-:Y:S01]  /*1b8a0*/  F2FP.PACK_AB R79, R172, R156 ;  /* 0x0000009cac4f723e */ /* 0x000fe200000000ff */
[----:B------:R-:W1:Y:S04]  /*1b8b0*/  MUFU.EX2 R176, R218 ;  /* 0x000000da00b07308 */ /* 0x000e680000000800 */
[C---:B----4-:R-:W-:Y:S02]  /*1b8c0*/  FADD.FTZ R2, R93.reuse, R0 ;  /* 0x000000005d027221 */ /* 0x050fe40000010000 */
[C---:B------:R-:W-:Y:S04]  /*1b8d0*/  HMMA.16816.F32 R8, R76.reuse, R72, R8 ;  /* 0x000000484c08723c */ /* 0x040fe80000001808 */
[----:B------:R-:W-:Y:S01]  /*1b8e0*/  MUFU.EX2 R180, R217 ;  /* 0x000000d900b47308 */ /* 0x000fe20000000800 */
[----:B------:R-:W-:Y:S02]  /*1b8f0*/  FADD.FTZ R0, R112, R91 ;  /* 0x0000005b70007221 */ /* 0x000fe40000010000 */
[----:B------:R-:W-:Y:S01]  /*1b900*/  F2FP.PACK_AB R72, R92, R108 ;  /* 0x0000006c5c48723e */ /* 0x000fe200000000ff */
[-C--:B------:R-:W-:Y:S06]  /*1b910*/  HMMA.16816.F32 R12, R76, R74.reuse, R12 ;  /* 0x0000004a4c0c723c */ /* 0x080fec000000180c */
[----:B------:R-:W2:Y:S02]  /*1b920*/  MUFU.EX2 R181, R213 ;  /* 0x000000d500b57308 */ /* 0x000ea40000000800 */
[C---:B------:R-:W-:Y:S04]  /*1b930*/  HMMA.16816.F32 R16, R68.reuse, R74, R16 ;  /* 0x0000004a4410723c */ /* 0x040fe80000001810 */
[----:B-1----:R-:W-:Y:S03]  /*1b940*/  F2FP.PACK_AB R73, R176, R175 ;  /* 0x000000afb049723e */ /* 0x002fe600000000ff */
[----:B------:R-:W-:Y:S01]  /*1b950*/  F2FP.PACK_AB R74, R93, R94 ;  /* 0x0000005e5d4a723e */ /* 0x000fe200000000ff */
[-C--:B------:R-:W-:Y:S01]  /*1b960*/  HMMA.16816.F32 R20, R68, R96.reuse, R20 ;  /* 0x000000604414723c */ /* 0x080fe20000001814 */
[----:B------:R-:W-:Y:S07]  /*1b970*/  MUFU.EX2 R117, R220 ;  /* 0x000000dc00757308 */ /* 0x000fee0000000800 */
[C---:B------:R-:W-:Y:S03]  /*1b980*/  HMMA.16816.F32 R24, R76.reuse, R96, R24 ;  /* 0x000000604c18723c */ /* 0x040fe60000001818 */
[----:B------:R-:W1:Y:S01]  /*1b990*/  MUFU.EX2 R114, R225 ;  /* 0x000000e100727308 */ /* 0x000e620000000800 */
[----:B--2---:R-:W-:Y:S04]  /*1b9a0*/  F2FP.PACK_AB R75, R181, R180 ;  /* 0x000000b4b54b723e */ /* 0x004fe800000000ff */
[-C--:B------:R-:W-:Y:S05]  /*1b9b0*/  HMMA.16816.F32 R28, R76, R98.reuse, R28 ;  /* 0x000000624c1c723c */ /* 0x080fea000000181c */
[----:B------:R-:W-:Y:S03]  /*1b9c0*/  MUFU.EX2 R111, R230 ;  /* 0x000000e6006f7308 */ /* 0x000fe60000000800 */
[C---:B------:R-:W-:Y:S01]  /*1b9d0*/  HMMA.16816.F32 R32, R68.reuse, R98, R32 ;  /* 0x000000624420723c */ /* 0x040fe20000001820 */
[----:B------:R-:W2:Y:S06]  /*1b9e0*/  LDSM.16.MT88.4 R96, [R193+0x1800] ;  /* 0x00180000c160783b */ /* 0x000eac0000004200 */
[----:B------:R-:W4:Y:S01]  /*1b9f0*/  MUFU.EX2 R109, R234 ;  /* 0x000000ea006d7308 */ /* 0x000f220000000800 */
[-C--:B------:R-:W-:Y:S04]  /*1ba00*/  HMMA.16816.F32 R36, R68, R100.reuse, R36 ;  /* 0x000000644424723c */ /* 0x080fe80000001824 */
[----:B-1----:R-:W-:Y:S04]  /*1ba10*/  F2FP.PACK_AB R160, R114, R117 ;  /* 0x0000007572a0723e */ /* 0x002fe800000000ff */
[C---:B------:R-:W-:Y:S01]  /*1ba20*/  HMMA.16816.F32 R40, R76.reuse, R100, R40 ;  /* 0x000000644c28723c */ /* 0x040fe20000001828 */
[----:B------:R-:W-:Y:S07]  /*1ba30*/  MUFU.EX2 R171, R231 ;  /* 0x000000e700ab7308 */ /* 0x000fee0000000800 */
[-C--:B------:R-:W-:Y:S03]  /*1ba40*/  HMMA.16816.F32 R44, R76, R102.reuse, R44 ;  /* 0x000000664c2c723c */ /* 0x080fe6000000182c */
[----:B------:R-:W1:Y:S01]  /*1ba50*/  MUFU.EX2 R170, R233 ;  /* 0x000000e900aa7308 */ /* 0x000e620000000800 */
[----:B----4-:R-:W-:Y:S04]  /*1ba60*/  F2FP.PACK_AB R162, R109, R111 ;  /* 0x0000006f6da2723e */ /* 0x010fe800000000ff */
[C---:B------:R-:W-:Y:S01]  /*1ba70*/  HMMA.16816.F32 R48, R68.reuse, R102, R48 ;  /* 0x000000664430723c */ /* 0x040fe20000001830 */
[----:B------:R-:W4:Y:S03]  /*1ba80*/  LDSM.16.MT88.4 R100, [R197+0x1800] ;  /* 0x00180000c564783b */ /* 0x000f260000004200 */
[C---:B---3--:R-:W-:Y:S01]  /*1ba90*/  ISETP.GT.AND P0, PT, R214.reuse, R187, PT ;  /* 0x000000bbd600720c */ /* 0x048fe20003f04270 */
[----:B------:R-:W-:Y:S01]  /*1baa0*/  MUFU.EX2 R169, R235 ;  /* 0x000000eb00a97308 */ /* 0x000fe20000000800 */
[----:B------:R-:W-:Y:S02]  /*1bab0*/  IADD3 R214, R214, -0x1, RZ ;  /* 0xffffffffd6d67810 */ /* 0x000fe40007ffe0ff */
[-C--:B-----5:R-:W-:Y:S07]  /*1bac0*/  HMMA.16816.F32 R52, R68, R80.reuse, R52 ;  /* 0x000000504434723c */ /* 0x0a0fee0000001834 */
[----:B------:R-:W3:Y:S01]  /*1bad0*/  MUFU.EX2 R165, R237 ;  /* 0x000000ed00a57308 */ /* 0x000ee20000000800 */
[C---:B------:R-:W-:Y:S04]  /*1bae0*/  HMMA.16816.F32 R56, R76.reuse, R80, R56 ;  /* 0x000000504c38723c */ /* 0x040fe80000001838 */
[----:B-1----:R-:W-:Y:S03]  /*1baf0*/  F2FP.PACK_AB R161, R170, R171 ;  /* 0x000000abaaa1723e */ /* 0x002fe600000000ff */
[----:B------:R-:W-:Y:S01]  /*1bb00*/  FADD.FTZ R80, R118, R3 ;  /* 0x0000000376507221 */ /* 0x000fe20000010000 */
[-C--:B------:R-:W-:Y:S01]  /*1bb10*/  HMMA.16816.F32 R60, R76, R82.reuse, R60 ;  /* 0x000000524c3c723c */ /* 0x080fe2000000183c */
[----:B------:R-:W1:Y:S01]  /*1bb20*/  LDSM.16.MT88.4 R76, [R196+0x1800] ;  /* 0x00180000c44c783b */ /* 0x000e620000004200 */
[----:B------:R-:W-:Y:S02]  /*1bb30*/  MUFU.EX2 R94, R236 ;  /* 0x000000ec005e7308 */ /* 0x000fe40000000800 */
[----:B------:R-:W-:Y:S02]  /*1bb40*/  FADD.FTZ R3, R119, R84 ;  /* 0x0000005477037221 */ /* 0x000fe40000010000 */
[----:B------:R-:W-:Y:S02]  /*1bb50*/  FADD.FTZ R81, R113, R0 ;  /* 0x0000000071517221 */ /* 0x000fe40000010000 */
[----:B------:R-:W-:Y:S04]  /*1bb60*/  HMMA.16816.F32 R64, R68, R82, R64 ;  /* 0x000000524440723c */ /* 0x000fe80000001840 */
[----:B------:R-:W5:Y:S01]  /*1bb70*/  MUFU.EX2 R93, R238 ;  /* 0x000000ee005d7308 */ /* 0x000f620000000800 */
[----:B------:R-:W-:Y:S02]  /*1bb80*/  FADD.FTZ R0, R117, R2 ;  /* 0x0000000275007221 */ /* 0x000fe40000010000 */
[----:B------:R-:W-:Y:S01]  /*1bb90*/  F2FP.PACK_AB R68, R174, R173 ;  /* 0x000000adae44723e */ /* 0x000fe200000000ff */
[-C--:B--2---:R-:W-:Y:S05]  /*1bba0*/  HMMA.16816.F32 R4, R72, R96.reuse, R4 ;  /* 0x000000604804723c */ /* 0x084fea0000001804 */
[----:B------:R-:W-:Y:S01]  /*1bbb0*/  F2FP.PACK_AB R70, R178, R177 ;  /* 0x000000b1b246723e */ /* 0x000fe200000000ff */
[----:B------:R-:W-:Y:S01]  /*1bbc0*/  MUFU.EX2 R92, R240 ;  /* 0x000000f0005c7308 */ /* 0x000fe20000000800 */
[----:B------:R-:W-:Y:S01]  /*1bbd0*/  F2FP.PACK_AB R69, R167, R168 ;  /* 0x000000a8a745723e */ /* 0x000fe200000000ff */
[----:B------:R-:W-:Y:S01]  /*1bbe0*/  FADD.FTZ R0, R114, R0 ;  /* 0x0000000072007221 */ /* 0x000fe20000010000 */
[----:B------:R-:W-:Y:S03]  /*1bbf0*/  F2FP.PACK_AB R71, R164, R166 ;  /* 0x000000a6a447723e */ /* 0x000fe600000000ff */
[----:B---3--:R-:W-:Y:S01]  /*1bc00*/  F2FP.PACK_AB R163, R165, R169 ;  /* 0x000000a9a5a3723e */ /* 0x008fe200000000ff */
[----:B------:R-:W-:Y:S03]  /*1bc10*/  FADD.FTZ R0, R111, R0 ;  /* 0x000000006f007221 */ /* 0x000fe60000010000 */
[C---:B------:R-:W-:Y:S01]  /*1bc20*/  HMMA.16816.F32 R8, R68.reuse, R96, R8 ;  /* 0x000000604408723c */ /* 0x040fe20000001808 */
[----:B------:R-:W2:Y:S03]  /*1bc30*/  MUFU.EX2 R91, R242 ;  /* 0x000000f2005b7308 */ /* 0x000ea60000000800 */
[----:B------:R-:W-:Y:S02]  /*1bc40*/  FADD.FTZ R229, R109, R0 ;  /* 0x000000006de57221 */ /* 0x000fe40000010000 */
[----:B------:R-:W-:Y:S01]  /*1bc50*/  FADD.FTZ R0, R122, R80 ;  /* 0x000000507a007221 */ /* 0x000fe20000010000 */
[----:B-----5:R-:W-:Y:S01]  /*1bc60*/  F2FP.PACK_AB R96, R93, R94 ;  /* 0x0000005e5d60723e */ /* 0x020fe200000000ff */
[-C--:B------:R-:W-:Y:S03]  /*1bc70*/  HMMA.16816.F32 R12, R68, R98.reuse, R12 ;  /* 0x00000062440c723c */ /* 0x080fe6000000180c */
[----:B------:R-:W-:Y:S01]  /*1bc80*/  MUFU.EX2 R83, R239 ;  /* 0x000000ef00537308 */ /* 0x000fe20000000800 */
[----:B------:R-:W-:Y:S04]  /*1bc90*/  FADD.FTZ R2, R123, R0 ;  /* 0x000000007b027221 */ /* 0x000fe80000010000 */
[C---:B------:R-:W-:Y:S04]  /*1bca0*/  HMMA.16816.F32 R16, R72.reuse, R98, R16 ;  /* 0x000000624810723c */ /* 0x040fe80000001810 */
[----:B------:R-:W-:Y:S01]  /*1bcb0*/  FADD.FTZ R2, R251, R2 ;  /* 0x00000002fb027221 */ /* 0x000fe20000010000 */
[----:B------:R-:W3:Y:S03]  /*1bcc0*/  MUFU.EX2 R84, R241 ;  /* 0x000000f100547308 */ /* 0x000ee60000000800 */
[-C--:B----4-:R-:W-:Y:S04]  /*1bcd0*/  HMMA.16816.F32 R20, R72, R100.reuse, R20 ;  /* 0x000000644814723c */ /* 0x090fe80000001814 */
[----:B--2---:R-:W-:Y:S01]  /*1bce0*/  F2FP.PACK_AB R98, R91, R92 ;  /* 0x0000005c5b62723e */ /* 0x004fe200000000ff */
[----:B------:R-:W-:Y:S02]  /*1bcf0*/  FADD.FTZ R2, R245, R2 ;  /* 0x00000002f5027221 */ /* 0x000fe40000010000 */
[----:B------:R-:W-:Y:S01]  /*1bd00*/  MUFU.EX2 R82, R243 ;  /* 0x000000f300527308 */ /* 0x000fe20000000800 */
[C---:B------:R-:W-:Y:S04]  /*1bd10*/  HMMA.16816.F32 R24, R68.reuse, R100, R24 ;  /* 0x000000644418723c */ /* 0x040fe80000001818 */
[----:B------:R-:W-:Y:S04]  /*1bd20*/  FADD.FTZ R2, R246, R2 ;  /* 0x00000002f6027221 */ /* 0x000fe80000010000 */
[-C--:B------:R-:W-:Y:S04]  /*1bd30*/  HMMA.16816.F32 R28, R68, R102.reuse, R28 ;  /* 0x00000066441c723c */ /* 0x080fe8000000181c */
[----:B------:R-:W-:Y:S01]  /*1bd40*/  FADD.FTZ R2, R247, R2 ;  /* 0x00000002f7027221 */ /* 0x000fe20000010000 */
[----:B---3--:R-:W-:Y:S03]  /*1bd50*/  F2FP.PACK_AB R97, R84, R83 ;  /* 0x000000535461723e */ /* 0x008fe600000000ff */
        /* <DEDUP_REMOVED lines=10> */
[-C--:B-1----:R-:W-:Y:S08]  /*1be00*/  HMMA.16816.F32 R52, R72, R76.reuse, R52 ;  /* 0x0000004c4834723c */ /* 0x082ff00000001834 */
[C---:B------:R-:W-:Y:S01]  /*1be10*/  HMMA.16816.F32 R56, R68.reuse, R76, R56 ;  /* 0x0000004c4438723c */ /* 0x040fe20000001838 */
[----:B------:R-:W1:Y:S06]  /*1be20*/  MUFU.EX2 R77, R244 ;  /* 0x000000f4004d7308 */ /* 0x000e6c0000000800 */
[----:B------:R-:W-:Y:S01]  /*1be30*/  FADD.FTZ R76, R121, R3 ;  /* 0x00000003794c7221 */ /* 0x000fe20000010000 */
        /* <DEDUP_REMOVED lines=8> */
[----:B-1----:R-:W-:Y:S01]  /*1bec0*/  F2FP.PACK_AB R99, R77, R82 ;  /* 0x000000524d63723e */ /* 0x002fe200000000ff */
[----:B------:R-:W-:Y:S02]  /*1bed0*/  FADD.FTZ R3, R158, R3 ;  /* 0x000000039e037221 */ /* 0x000fe40000010000 */
[----:B------:R-:W-:Y:S04]  /*1bee0*/  FADD.FTZ R0, R182, R0 ;  /* 0x00000000b6007221 */ /* 0x000fe80000010000 */
        /* <DEDUP_REMOVED lines=29> */
[-C--:B------:R-:W-:Y:S04]  /*1c0c0*/  HMMA.16816.F32 R104, R96, R154.reuse, R44 ;  /* 0x0000009a6068723c */ /* 0x080fe8000000182c */
[----:B------:R-:W-:Y:S02]  /*1c0d0*/  FADD.FTZ R3, R169, R3 ;  /* 0x00000003a9037221 */ /* 0x000fe40000010000 */
[----:B------:R-:W-:Y:S01]  /*1c0e0*/  FADD.FTZ R2, R92, R2 ;  /* 0x000000025c027221 */ /* 0x000fe20000010000 */
[----:B------:R-:W-:Y:S01]  /*1c0f0*/  MOV R92, R86 ;  /* 0x00000056005c7202 */ /* 0x000fe20000000f00 */
[C---:B------:R-:W-:Y:S04]  /*1c100*/  HMMA.16816.F32 R152, R160.reuse, R154, R48 ;  /* 0x0000009aa098723c */ /* 0x040fe80000001830 */
[----:B------:R-:W-:Y:S02]  /*1c110*/  FADD.FTZ R0, R82, R0 ;  /* 0x0000000052007221 */ /* 0x000fe40000010000 */
[----:B------:R-:W-:Y:S02]  /*1c120*/  FADD.FTZ R227, R165, R3 ;  /* 0x00000003a5e37221 */ /* 0x000fe40000010000 */
[-C--:B--2---:R-:W-:Y:S04]  /*1c130*/  HMMA.16816.F32 R156, R160, R68.reuse, R52 ;  /* 0x00000044a09c723c */ /* 0x084fe80000001834 */
[----:B------:R-:W-:Y:S01]  /*1c140*/  FADD.FTZ R246, R91, R2 ;  /* 0x000000025bf67221 */ /* 0x000fe20000010000 */
[----:B------:R-:W-:Y:S01]  /*1c150*/  MOV R91, R87 ;  /* 0x00000057005b7202 */ /* 0x000fe20000000f00 */
[----:B------:R-:W-:Y:S02]  /*1c160*/  FADD.FTZ R247, R77, R0 ;  /* 0x000000004df77221 */ /* 0x000fe40000010000 */
[C---:B------:R-:W-:Y:S07]  /*1c170*/  HMMA.16816.F32 R100, R96.reuse, R68, R56 ;  /* 0x000000446064723c */ /* 0x040fee0000001838 */
[----:B------:R-:W-:Y:S01]  /*1c180*/  MOV R68, R90 ;  /* 0x0000005a00447202 */ /* 0x000fe20000000f00 */
[-C--:B------:R-:W-:Y:S08]  /*1c190*/  HMMA.16816.F32 R96, R96, R70.reuse, R60 ;  /* 0x000000466060723c */ /* 0x080ff0000000183c */
[----:B------:R-:W-:Y:S01]  /*1c1a0*/  HMMA.16816.F32 R160, R160, R70, R64 ;  /* 0x00000046a0a0723c */ /* 0x000fe20000001840 */
[----:B------:R-:W-:-:S07]  /*1c1b0*/  @P0 BRA `(.L_x_3018) ;  /* 0xffffcd0000000947 */ /* 0x000fce000383ffff */
.L_x_3007:
[----:B------:R-:W2:Y:S02]  /*1c1c0*/  LDL R0, [R1+0x14] ;  /* 0x0000140001007983 */ /* 0x000ea40000100800 */
[----:B--2---:R-:W-:-:S13]  /*1c1d0*/  ISETP.GE.AND P0, PT, R214, R0, PT ;  /* 0x00000000d600720c */ /* 0x004fda0003f06270 */
[----:B------:R-:W-:Y:S05]  /*1c1e0*/  @!P0 BRA `(.L_x_3019) ;  /* 0x0000566000008947 */ /* 0x000fea0003800000 */
[----:B------:R-:W-:Y:S01]  /*1c1f0*/  IMAD.MOV.U32 R91, RZ, RZ, R86 ;  /* 0x000000ffff5b7224 */ /* 0x000fe200078e0056 */
[----:B------:R-:W-:Y:S01]  /*1c200*/  MOV R93, R68 ;  /* 0x00000044005d7202 */ /* 0x000fe20000000f00 */
[----:B------:R-:W-:Y:S01]  /*1c210*/  IMAD.MOV.U32 R90, RZ, RZ, R87 ;  /* 0x000000ffff5a7224 */ /* 0x000fe200078e0057 */
[----:B------:R-:W-:Y:S02]  /*1c220*/  MOV R92, R85 ;  /* 0x00000055005c7202 */ /* 0x000fe40000000f00 */
.L_x_3047:
[----:B------:R-:W2:Y:S01]  /*1c230*/  LDL.64 R6, [R1+0x20] ;  /* 0x0000200001067983 */ /* 0x000ea20000100a00 */
[----:B------:R-:W-:Y:S04]  /*1c240*/  DEPBAR.LE SB0, 0x0 ;  /* 0x000080000000791a */ /* 0x000fe80000000000 */
[----:B------:R-:W3:Y:S01]  /*1c250*/  LDL R4, [R1+0x28] ;  /* 0x0000280001047983 */ /* 0x000ee20000100800 */
[----:B------:R-:W-:Y:S01]  /*1c260*/  WARPSYNC 0xffffffff ;  /* 0xffffffff00007948 */ /* 0x000fe20003800000 */
[----:B------:R-:W-:Y:S01]  /*1c270*/  SHF.R.S32.HI R0, RZ, 0x1f, R216 ;  /* 0x0000001fff007819 */ /* 0x000fe200000114d8 */
[----:B-1----:R-:W-:Y:S01]  /*1c280*/  IMAD.WIDE.U32 R2, R216, c[0x0][0x208], RZ ;  /* 0x00008200d8027a25 */ /* 0x002fe200078e00ff */
        /* <DEDUP_REMOVED lines=30> */
.L_x_3158:
[-C--:B------:R-:W-:Y:S01]  /*1c470*/  HMMA.16816.F32 R4, R80, R16.reuse, RZ ;  /* 0x000000105004723c */ /* 0x080fe200000018ff */
[----:B------:R-:W3:Y:S01]  /*1c480*/  LDL R94, [R1+0x14] ;  /* 0x00001400015e7983 */ /* 0x000ee20000100800 */
[----:B------:R-:W-:Y:S01]  /*1c490*/  BSSY B0, `(.L_x_3021) ;  /* 0x00000c4000007945 */ /* 0x000fe20003800000 */
[----:B------:R-:W-:Y:S02]  /*1c4a0*/  LOP3.LUT P2, RZ, R208, 0x100, RZ, 0xc0, !PT ;  /* 0x00000100d0ff7812 */ /* 0x000fe4000784c0ff */
        /* <DEDUP_REMOVED lines=12> */
[----:B------:R-:W1:Y:S03]  /*1c570*/  SHFL.IDX PT, R0, R0, 0x4, 0x181f ;  /* 0x00981f0000007f89 */ /* 0x000e6600000e0000 */
[C---:B------:R-:W-:Y:S05]  /*1c580*/  HMMA.16816.F32 R32, R80.reuse, R34, RZ ;  /* 0x000000225020723c */ /* 0x040fea00000018ff */
[----:B------:R-:W1:Y:S03]  /*1c590*/  SHFL.IDX PT, R69, R52, 0x3, 0x181f ;  /* 0x00781f0034457f89 */ /* 0x000e6600000e0000 */
[-C--:B------:R-:W-:Y:S05]  /*1c5a0*/  HMMA.16816.F32 R36, R80, R48.reuse, RZ ;  /* 0x000000305024723c */ /* 0x080fea00000018ff */
[----:B------:R1:W1:Y:S03]  /*1c5b0*/  SHFL.IDX PT, R73, R52, 0x4, 0x181f ;  /* 0x00981f0034497f89 */ /* 0x00026600000e0000 */
        /* <DEDUP_REMOVED lines=9> */
[-C--:B------:R-:W-:Y:S03]  /*1c650*/  IADD3 R70, P1, R55, R53.reuse, RZ ;  /* 0x0000003537467210 */ /* 0x080fe60007f3e0ff */
[--C-:B------:R-:W-:Y:S01]  /*1c660*/  IMAD.X R61, R57, 0x1, R68.reuse, P0 ;  /* 0x00000001393d7824 */ /* 0x100fe200000e0644 */
[----:B------:R-:W-:Y:S01]  /*1c670*/  IADD3 R72, P0, R0, R53, RZ ;  /* 0x0000003500487210 */ /* 0x000fe20007f1e0ff */
[--C-:B------:R-:W-:Y:S01]  /*1c680*/  IMAD.X R71, R69, 0x1, R68.reuse, P1 ;  /* 0x0000000145477824 */ /* 0x100fe200008e0644 */
[-C--:B------:R-:W-:Y:S01]  /*1c690*/  HMMA.16816.F32 R52, R80, R64.reuse, RZ ;  /* 0x000000405034723c */ /* 0x080fe200000018ff */
[----:B------:R2:W-:Y:S02]  /*1c6a0*/  LDGSTS.E.BYPASS.LTC128B.128 [R210+0x900], [R62.64], !P2 ;  /* 0x009000003ed27fae */ /* 0x0005e4000d101d48 */
[----:B------:R-:W-:Y:S05]  /*1c6b0*/  IMAD.X R73, R73, 0x1, R68, P0 ;  /* 0x0000000149497824 */ /* 0x000fea00000e0644 */
[C---:B------:R-:W-:Y:S01]  /*1c6c0*/  HMMA.16816.F32 R56, R76.reuse, R64, RZ ;  /* 0x000000404c38723c */ /* 0x040fe200000018ff */
        /* <DEDUP_REMOVED lines=128> */
.L_x_3159:
        /* <DEDUP_REMOVED lines=25> */
.L_x_3160:
[----:B----4-:R-:W-:Y:S02]  /*1d060*/  LOP3.LUT P1, RZ, R208, 0x100, RZ, 0xc0, !PT ;  /* 0x00000100d0ff7812 */ /* 0x010fe4000782c0ff */
[----:B--2---:R-:W-:Y:S05]  /*1d070*/  IADD3 R2, P0, R0, R85, RZ ;  /* 0x0000005500027210 */ /* 0x004fea0007f1e0ff */
[----:B-1----:R-:W-:Y:S06]  /*1d080*/  IMAD.X R3, R84, 0x1, R86, P0 ;  /* 0x0000000154037824 */ /* 0x002fec00000e0656 */
[----:B------:R-:W-:Y:S01]  /*1d090*/  @!PT LDS RZ, [RZ] ;  /* 0x00000000fffff984 */ /* 0x000fe20000000800 */
[----:B------:R-:W-:Y:S01]  /*1d0a0*/  @!PT LDS RZ, [RZ] ;  /* 0x00000000fffff984 */ /* 0x000fe20000000800 */
[----:B------:R-:W-:Y:S01]  /*1d0b0*/  @!PT LDS RZ, [RZ] ;  /* 0x00000000fffff984 */ /* 0x000fe20000000800 */
[----:B------:R1:W-:Y:S02]  /*1d0c0*/  LDGSTS.E.BYPASS.LTC128B.128 [R210+0x4900], [R2.64], !P1 ;  /* 0x0490000002d27fae */ /* 0x0003e4000c901d48 */
.L_x_3022:
[----:B------:R-:W-:Y:S05]  /*1d0d0*/  BSYNC B0 ;  /* 0x0000000000007941 */ /* 0x000fea0003800000 */
.L_x_3021:
[----:B------:R-:W2:Y:S01]  /*1d0e0*/  LDL R84, [R1+0x44] ;  /* 0x0000440001547983 */ /* 0x000ea20000100800 */
[----:B------:R-:W-:Y:S01]  /*1d0f0*/  IMAD.MOV.U32 R85, RZ, RZ, c[0x0][0x2c4] ;  /* 0x0000b100ff557624 */ /* 0x000fe200078e00ff */
[----:B------:R-:W-:Y:S02]  /*1d100*/  ULDC UR4, c[0x0][0x324] ;  /* 0x0000c90000047ab9 */ /* 0x000fe40000000800 */
[----:B------:R-:W2:Y:S01]  /*1d110*/  LDL R0, [R1+0x4c] ;  /* 0x00004c0001007983 */ /* 0x000ea20000100800 */
[----:B------:R-:W-:Y:S01]  /*1d120*/  ULOP3.LUT UR4, URZ, UR4, URZ, 0x33, !UPT ;  /* 0x000000043f047292 */ /* 0x000fe2000f8e333f */
        /* <DEDUP_REMOVED lines=10> */
[C---:B------:R-:W-:Y:S02]  /*1d1d0*/  IADD3 R166, R0.reuse, UR4, RZ ;  /* 0x0000000400a67c10 */ /* 0x040fe4000fffe0ff */
[----:B------:R-:W-:Y:S01]  /*1d1e0*/  IADD3 R165, R0, c[0x0][0x328], RZ ;  /* 0x0000ca0000a57a10 */ /* 0x000fe20007ffe0ff */
[----:B------:R-:W-:-:S05]  /*1d1f0*/  BRA.DIV ~URZ, `(.L_x_3025) ;  /* 0x0000c4827f007947 */ /* 0x000fca000b800000 */
[----:B------:R1:W2:Y:S02]  /*1d200*/  SHFL.IDX PT, R0, R164, RZ, 0x1c1f ;  /* 0x001c1fffa4007589 */ /* 0x0002a400000e0000 */
.L_x_3161:
[----:B--2---:R-:W-:Y:S01]  /*1d210*/  IADD3 R87, R165, R0, RZ ;  /* 0x00000000a5577210 */ /* 0x004fe20007ffe0ff */
[----:B------:R-:W-:Y:S02]  /*1d220*/  IMAD.MOV.U32 R2, RZ, RZ, c[0x0][0x32c] ;  /* 0x0000cb00ff027624 */ /* 0x000fe400078e00ff */
[----:B------:R-:W-:Y:S03]  /*1d230*/  IMAD.IADD R85, R166, 0x1, R0 ;  /* 0x00000001a6557824 */ /* 0x000fe600078e0200 */
[----:B------:R-:W-:Y:S11]  /*1d240*/  ISETP.GE.AND P0, PT, R2, 0x1, PT ;  /* 0x000000010200780c */ /* 0x000ff60003f06270 */
[----:B------:R-:W-:Y:S02]  /*1d250*/  @!UPT UIADD3 URZ, URZ, URZ, URZ ;  /* 0x0000003f3f3ff290 */ /* 0x000fe4000fffe03f */
        /* <DEDUP_REMOVED lines=15> */
.L_x_3028:
[----:B------:R-:W-:Y:S04]  /*1d350*/  MOV R2, c[0x0][0x32c] ;  /* 0x0000cb0000027a02 */ /* 0x000fe80000000f00 */
[----:B------:R-:W-:Y:S11]  /*1d360*/  ISETP.NE.AND P0, PT, R2, 0x1, PT ;  /* 0x000000010200780c */ /* 0x000ff60003f05270 */
[----:B------:R-:W-:Y:S02]  /*1d370*/  @!UPT UIADD3 URZ, URZ, URZ, URZ ;  /* 0x0000003f3f3ff290 */ /* 0x000fe4000fffe03f */
[----:B------:R-:W-:Y:S05]  /*1d380*/  @P0 IMAD.HI.U32 R2, R0, c[0x0][0x330], RZ ;  /* 0x0000cc0000020a27 */ /* 0x000fea00078e00ff */
[----:B------:R-:W-:Y:S02]  /*1d390*/  @P0 SHF.R.U32.HI R0, RZ, c[0x0][0x334], R2 ;  /* 0x0000cd00ff000a19 */ /* 0x000fe40000011602 */
.L_x_3029:
[----:B------:R-:W-:Y:S05]  /*1d3a0*/  BSYNC B0 ;  /* 0x0000000000007941 */ /* 0x000fea0003800000 */
.L_x_3027:
[----:B------:R-:W2:Y:S02]  /*1d3b0*/  LDL R2, [R1+0x4] ;  /* 0x0000040001027983 */ /* 0x000ea40000100800 */
[----:B--2---:R-:W-:Y:S04]  /*1d3c0*/  IMAD.IADD R2, R84, 0x1, -R2 ;  /* 0x0000000154027824 */ /* 0x004fe800078e0a02 */
[----:B------:R-:W-:Y:S05]  /*1d3d0*/  IMAD R0, R0, c[0x0][0x32c], R2 ;  /* 0x0000cb0000007a24 */ /* 0x000fea00078e0202 */
[----:B------:R-:W-:Y:S02]  /*1d3e0*/  IMNMX R85, R85, R0, !PT ;  /* 0x0000000055557217 */ /* 0x000fe40007800200 */
[----:B------:R-:W-:Y:S04]  /*1d3f0*/  IADD3 R0, R0, c[0x0][0x32c], RZ ;  /* 0x0000cb0000007a10 */ /* 0x000fe80007ffe0ff */
[----:B------:R-:W-:Y:S02]  /*1d400*/  IMNMX R87, R87, R0, PT ;  /* 0x0000000057577217 */ /* 0x000fe40003800200 */
.L_x_3026:
[----:B------:R-:W-:-:S05]  /*1d410*/  BRA.DIV ~URZ, `(.L_x_3030) ;  /* 0x0000c2d27f007947 */ /* 0x000fca000b800000 */
[----:B------:R2:W3:Y:S02]  /*1d420*/  SHFL.IDX PT, R2, R164, 0x1, 0x1c1f ;  /* 0x003c1f00a4027f89 */ /* 0x0004e400000e0000 */
.L_x_3162:
        /* <DEDUP_REMOVED lines=20> */
.L_x_3033:
[----:B------:R-:W-:Y:S04]  /*1d570*/  MOV R3, c[0x0][0x32c] ;  /* 0x0000cb0000037a02 */ /* 0x000fe80000000f00 */
[----:B------:R-:W-:Y:S11]  /*1d580*/  ISETP.NE.AND P0, PT, R3, 0x1, PT ;  /* 0x000000010300780c */ /* 0x000ff60003f05270 */
[----:B------:R-:W-:Y:S02]  /*1d590*/  @!UPT UIADD3 URZ, URZ, URZ, URZ ;  /* 0x0000003f3f3ff290 */ /* 0x000fe4000fffe03f */
[----:B------:R-:W-:Y:S05]  /*1d5a0*/  @P0 IMAD.HI.U32 R3, R2, c[0x0][0x330], RZ ;  /* 0x0000cc0002030a27 */ /* 0x000fea00078e00ff */
[----:B------:R-:W-:Y:S02]  /*1d5b0*/  @P0 SHF.R.U32.HI R2, RZ, c[0x0][0x334], R3 ;  /* 0x0000cd00ff020a19 */ /* 0x000fe40000011603 */
.L_x_3034:
[----:B------:R-:W-:Y:S05]  /*1d5c0*/  BSYNC B0 ;  /* 0x0000000000007941 */ /* 0x000fea0003800000 */
.L_x_3032:
[----:B------:R-:W3:Y:S02]  /*1d5d0*/  LDL R3, [R1+0x4] ;  /* 0x0000040001037983 */ /* 0x000ee40000100800 */
[----:B---3--:R-:W-:Y:S04]  /*1d5e0*/  IMAD.IADD R3, R84, 0x1, -R3 ;  /* 0x0000000154037824 */ /* 0x008fe800078e0a03 */
[----:B------:R-:W-:Y:S05]  /*1d5f0*/  IMAD R2, R2, c[0x0][0x32c], R3 ;  /* 0x0000cb0002027a24 */ /* 0x000fea00078e0203 */
[----:B------:R-:W-:Y:S02]  /*1d600*/  IMNMX R0, R0, R2, !PT ;  /* 0x0000000200007217 */ /* 0x000fe40007800200 */
[----:B------:R-:W-:Y:S04]  /*1d610*/  IADD3 R2, R2, c[0x0][0x32c], RZ ;  /* 0x0000cb0002027a10 */ /* 0x000fe80007ffe0ff */
[----:B------:R-:W-:Y:S02]  /*1d620*/  IMNMX R86, R86, R2, PT ;  /* 0x0000000256567217 */ /* 0x000fe40003800200 */
.L_x_3031:
[----:B------:R-:W-:-:S05]  /*1d630*/  BRA.DIV ~URZ, `(.L_x_3035) ;  /* 0x0000c1227f007947 */ /* 0x000fca000b800000 */
[----:B------:R3:W4:Y:S02]  /*1d640*/  SHFL.IDX PT, R94, R164, 0x2, 0x1c1f ;  /* 0x005c1f00a45e7f89 */ /* 0x00072400000e0000 */
.L_x_3163:
        /* <DEDUP_REMOVED lines=20> */
.L_x_3038:
[----:B------:R-:W-:Y:S04]  /*1d790*/  MOV R167, c[0x0][0x32c] ;  /* 0x0000cb0000a77a02 */ /* 0x000fe80000000f00 */
[----:B------:R-:W-:Y:S11]  /*1d7a0*/  ISETP.NE.AND P0, PT, R167, 0x1, PT ;  /* 0x00000001a700780c */ /* 0x000ff60003f05270 */
[----:B------:R-:W-:Y:S02]  /*1d7b0*/  @!UPT UIADD3 URZ, URZ, URZ, URZ ;  /* 0x0000003f3f3ff290 */ /* 0x000fe4000fffe03f */
[----:B------:R-:W-:Y:S05]  /*1d7c0*/  @P0 IMAD.HI.U32 R167, R94, c[0x0][0x330], RZ ;  /* 0x0000cc005ea70a27 */ /* 0x000fea00078e00ff */
[----:B------:R-:W-:Y:S02]  /*1d7d0*/  @P0 SHF.R.U32.HI R94, RZ, c[0x0][0x334], R167 ;  /* 0x0000cd00ff5e0a19 */ /* 0x000fe400000116a7 */
.L_x_3039:
[----:B------:R-:W-:Y:S05]  /*1d7e0*/  BSYNC B0 ;  /* 0x0000000000007941 */ /* 0x000fea0003800000 */
.L_x_3037:
[----:B------:R-:W4:Y:S02]  /*1d7f0*/  LDL R167, [R1+0x4] ;  /* 0x0000040001a77983 */ /* 0x000f240000100800 */
[----:B----4-:R-:W-:Y:S04]  /*1d800*/  IMAD.IADD R167, R84, 0x1, -R167 ;  /* 0x0000000154a77824 */ /* 0x010fe800078e0aa7 */
[----:B------:R-:W-:Y:S05]  /*1d810*/  IMAD R94, R94, c[0x0][0x32c], R167 ;  /* 0x0000cb005e5e7a24 */ /* 0x000fea00078e02a7 */
[----:B------:R-:W-:Y:S02]  /*1d820*/  IMNMX R2, R2, R94, !PT ;  /* 0x0000005e02027217 */ /* 0x000fe40007800200 */
[----:B------:R-:W-:Y:S04]  /*1d830*/  IADD3 R94, R94, c[0x0][0x32c], RZ ;  /* 0x0000cb005e5e7a10 */ /* 0x000fe80007ffe0ff */
[----:B------:R-:W-:Y:S02]  /*1d840*/  IMNMX R3, R3, R94, PT ;  /* 0x0000005e03037217 */ /* 0x000fe40003800200 */
.L_x_3036:
        /* <DEDUP_REMOVED lines=332> */
.L_x_3164:
        /* <DEDUP_REMOVED lines=20> */
.L_x_3043:
[----:B------:R-:W-:Y:S04]  /*1ee50*/  MOV R4, c[0x0][0x32c] ;  /* 0x0000cb0000047a02 */ /* 0x000fe80000000f00 */
[----:B------:R-:W-:Y:S11]  /*1ee60*/  ISETP.NE.AND P0, PT, R4, 0x1, PT ;  /* 0x000000010400780c */ /* 0x000ff60003f05270 */
[----:B------:R-:W-:Y:S02]  /*1ee70*/  @!UPT UIADD3 URZ, URZ, URZ, URZ ;  /* 0x0000003f3f3ff290 */ /* 0x000fe4000fffe03f */
[----:B------:R-:W-:Y:S05]  /*1ee80*/  @P0 IMAD.HI.U32 R4, R3, c[0x0][0x330], RZ ;  /* 0x0000cc0003040a27 */ /* 0x000fea00078e00ff */
[----:B------:R-:W-:Y:S02]  /*1ee90*/  @P0 SHF.R.U32.HI R3, RZ, c[0x0][0x334], R4 ;  /* 0x0000cd00ff030a19 */ /* 0x000fe40000011604 */
.L_x_3044:
[----:B------:R-:W-:Y:S05]  /*1eea0*/  BSYNC B0 ;  /* 0x0000000000007941 */ /* 0x000fea0003800000 */
.L_x_3042:
[----:B------:R-:W5:Y:S02]  /*1eeb0*/  LDL R4, [R1+0x4] ;  /* 0x0000040001047983 */ /* 0x000f640000100800 */
[----:B-----5:R-:W-:Y:S04]  /*1eec0*/  IMAD.IADD R4, R84, 0x1, -R4 ;  /* 0x0000000154047824 */ /* 0x020fe800078e0a04 */
[----:B------:R-:W-:Y:S05]  /*1eed0*/  IMAD R3, R3, c[0x0][0x32c], R4 ;  /* 0x0000cb0003037a24 */ /* 0x000fea00078e0204 */
[----:B------:R-:W-:Y:S02]  /*1eee0*/  IMNMX R0, R0, R3, !PT ;  /* 0x0000000300007217 */ /* 0x000fe40007800200 */
[----:B------:R-:W-:Y:S04]  /*1eef0*/  IADD3 R3, R3, c[0x0][0x32c], RZ ;  /* 0x0000cb0003037a10 */ /* 0x000fe80007ffe0ff */
[----:B------:R-:W-:Y:S02]  /*1ef00*/  IMNMX R2, R2, R3, PT ;  /* 0x0000000302027217 */ /* 0x000fe40003800200 */
.L_x_3041:
        /* <DEDUP_REMOVED lines=161> */
.L_x_3165:
        /* <DEDUP_REMOVED lines=15> */
.L_x_3166:
        /* <DEDUP_REMOVED lines=11> */
[--C-:B------:R-:W-:Y:S02]  /*1fac0*/  FFMA.FTZ R222, R65, c[0x0][0x2d0], -R2.reuse ;  /* 0x0000b40041de7a23 */ /* 0x100fe40000010802 */
[----:B------:R-:W-:Y:S01]  /*1fad0*/  MUFU.EX2 R3, R3 ;  /* 0x0000000300037308 */ /* 0x000fe20000000800 */
[--C-:B-1----:R-:W-:Y:S02]  /*1fae0*/  FFMA.FTZ R4, R37, c[0x0][0x2d0], -R2.reuse ;  /* 0x0000b40025047a23 */ /* 0x102fe40000010802 */
        /* <DEDUP_REMOVED lines=16> */
[----:B------:R-:W5:Y:S01]  /*1fbf0*/  MUFU.EX2 R30, R6 ;  /* 0x00000006001e7308 */ /* 0x000f620000000800 */
[--C-:B------:R-:W-:Y:S02]  /*1fc00*/  FFMA.FTZ R225, R168, c[0x0][0x2d0], -R2.reuse ;  /* 0x0000b400a8e17a23 */ /* 0x100fe40000010802 */
[--C-:B------:R-:W-:Y:S02]  /*1fc10*/  FFMA.FTZ R224, R167, c[0x0][0x2d0], -R2.reuse ;  /* 0x0000b400a7e07a23 */ /* 0x100fe40000010802 */
[----:B------:R-:W-:Y:S05]  /*1fc20*/  FFMA.FTZ R223, R94, c[0x0][0x2d0], -R2 ;  /* 0x0000b4005edf7a23 */ /* 0x000fea0000010802 */
[----:B------:R-:W3:Y:S01]  /*1fc30*/  MUFU.EX2 R2, R4 ;  /* 0x0000000400027308 */ /* 0x000ee20000000800 */
[C---:B-1----:R-:W-:Y:S02]  /*1fc40*/  FFMA.FTZ R0, R65.reuse, R229, R3 ;  /* 0x000000e541007223 */ /* 0x042fe40000010003 */
[----:B------:R-:W-:Y:S01]  /*1fc50*/  FMUL.FTZ R48, R65, R152 ;  /* 0x0000009841307220 */ /* 0x000fe20000410000 */
[----:B-----5:R-:W-:Y:S02]  /*1fc60*/  F2FP.PACK_AB R74, R30, R31 ;  /* 0x0000001f1e4a723e */ /* 0x020fe400000000ff */
[C---:B---3--:R-:W-:Y:S01]  /*1fc70*/  F2FP.PACK_AB R72, R2.reuse, R3 ;  /* 0x000000030248723e */ /* 0x048fe200000000ff */
        /* <DEDUP_REMOVED lines=29> */
[----:B------:R-:W3:Y:S01]  /*1fe50*/  MUFU.EX2 R2, R4 ;  /* 0x0000000400027308 */ /* 0x000ee20000000800 */
[C---:B-1----:R-:W-:Y:S02]  /*1fe60*/  FFMA.FTZ R0, R3.reuse, R227, R5 ;  /* 0x000000e303007223 */ /* 0x042fe40000010005 */
[C---:B------:R-:W-:Y:S02]  /*1fe70*/  FMUL.FTZ R50, R3.reuse, R154 ;  /* 0x0000009a03327220 */ /* 0x040fe40000410000 */
[----:B------:R-:W-:Y:S02]  /*1fe80*/  FMUL.FTZ R51, R3, R155 ;  /* 0x0000009b03337220 */ /* 0x000fe40000410000 */
[C---:B---3--:R-:W-:Y:S01]  /*1fe90*/  FADD.FTZ R34, R2.reuse, R0 ;  /* 0x0000000002227221 */ /* 0x048fe20000010000 */
        /* <DEDUP_REMOVED lines=25> */
[--C-:B----4-:R-:W-:Y:S02]  /*20030*/  FFMA.FTZ R164, R70, c[0x0][0x2d0], -R2.reuse ;  /* 0x0000b40046a47a23 */ /* 0x110fe40000010802 */
        /* <DEDUP_REMOVED lines=9> */
[----:B-1----:R-:W-:Y:S02]  /*200d0*/  FMUL.FTZ R4, R68, c[0x0][0x2d0] ;  /* 0x0000b40044047a20 */ /* 0x002fe40000410000 */
[----:B------:R-:W-:Y:S01]  /*200e0*/  FADD.FTZ R2, -R2, R93 ;  /* 0x0000005d02027221 */ /* 0x000fe20000010100 */
[----:B------:R-:W1:Y:S02]  /*200f0*/  MUFU.EX2 R35, R5 ;  /* 0x0000000500237308 */ /* 0x000e640000000800 */
[----:B------:R-:W-:Y:S01]  /*20100*/  FSEL R4, R4, RZ, P0 ;  /* 0x000000ff04047208 */ /* 0x000fe20000000000 */
[----:B------:R-:W-:Y:S04]  /*20110*/  FMUL.FTZ R2, R2, c[0x0][0x2d0] ;  /* 0x0000b40002027a20 */ /* 0x000fe80000410000 */
        /* <DEDUP_REMOVED lines=11> */
[----:B-1----:R-:W-:Y:S01]  /*201d0*/  F2FP.PACK_AB R76, R35, R37 ;  /* 0x00000025234c723e */ /* 0x002fe200000000ff */
        /* <DEDUP_REMOVED lines=34> */
[----:B------:R-:W-:Y:S01]  /*20400*/  FMUL.FTZ R29, R0, R113 ;  /* 0x00000071001d7220 */ /* 0x000fe20000410000 */
[----:B--2---:R-:W-:Y:S01]  /*20410*/  ISETP.GT.AND P0, PT, R214, R250, PT ;  /* 0x000000fad600720c */ /* 0x004fe20003f04270 */
[----:B------:R-:W-:Y:S02]  /*20420*/  FADD.FTZ R5, R31, R8 ;  /* 0x000000081f057221 */ /* 0x000fe40000010000 */
[----:B------:R-:W-:Y:S02]  /*20430*/  FMUL.FTZ R8, R0, R124 ;  /* 0x0000007c00087220 */ /* 0x000fe40000410000 */
[----:B------:R-:W-:Y:S02]  /*20440*/  FMUL.FTZ R19, R3, R139 ;  /* 0x0000008b03137220 */ /* 0x000fe40000410000 */
[C---:B------:R-:W-:Y:S01]  /*20450*/  FMUL.FTZ R46, R2.reuse, R106 ;  /* 0x0000006a022e7220 */ /* 0x040fe20000410000 */
[----:B------:R-:W2:Y:S01]  /*20460*/  MUFU.EX2 R0, R10 ;  /* 0x0000000a00007308 */ /* 0x000ea20000000800 */
        /* <DEDUP_REMOVED lines=13> */
[C---:B-1----:R-:W-:Y:S02]  /*20540*/  FFMA.FTZ R84, R2.reuse, R247, R18 ;  /* 0x000000f702547223 */ /* 0x042fe40000010012 */
[----:B------:R-:W-:Y:S01]  /*20550*/  FMUL.FTZ R35, R3, R147 ;  /* 0x0000009303237220 */ /* 0x000fe20000410000 */
[----:B--2---:R-:W-:Y:S01]  /*20560*/  F2FP.PACK_AB R75, R103, R0 ;  /* 0x00000000674b723e */ /* 0x004fe200000000ff */
        /* <DEDUP_REMOVED lines=283> */
[----:B------:R-:W-:Y:S01]  /*21720*/  FADD.FTZ R2, R80, R0 ;  /* 0x0000000050027221 */ /* 0x000fe20000010000 */
[----:B------:R-:W-:Y:S01]  /*21730*/  IADD3 R0, R214, -0x1, RZ ;  /* 0xffffffffd6007810 */ /* 0x000fe20007ffe0ff */
        /* <DEDUP_REMOVED lines=17> */
.L_x_3019:
[----:B------:R-:W-:Y:S05]  /*21850*/  BRA.DIV ~URZ, `(.L_x_3048) ;  /* 0x000082227f007947 */ /* 0x000fea000b800000 */
[----:B------:R2:W3:Y:S02]  /*21860*/  SHFL.BFLY PT, R0, R229, 0x2, 0x1f ;  /* 0x0c401f00e5007f89 */ /* 0x0004e400000e0000 */
.L_x_3167:
        /* <DEDUP_REMOVED lines=15> */
.L_x_3168:
        /* <DEDUP_REMOVED lines=8> */
[----:B------:R-:W3:Y:S01]  /*219e0*/  @P3 MUFU.RCP R0, R4 ;  /* 0x0000000400003308 */ /* 0x000ee20000001000 */
[----:B------:R-:W-:-:S05]  /*219f0*/  MOV R22, 0xff800000 ;  /* 0xff80000000167802 */ /* 0x000fca0000000f00 */
[----:B------:R-:W-:Y:S02]  /*21a00*/  @P1 MOV R10, 0x3f317218 ;  /* 0x3f317218000a1802 */ /* 0x000fe40000000f00 */
[----:B------:R4:W-:Y:S01]  /*21a10*/  @P3 MUFU.LG2 R9, R4 ;  /* 0x0000000400093308 */ /* 0x0009e20000000c00 */
[----:B---3--:R-:W-:-:S07]  /*21a20*/  FMUL.FTZ R64, R0, R132 ;  /* 0x0000008400407220 */ /* 0x008fce0000410000 */
        /* <DEDUP_REMOVED lines=11> */
[----:B-1----:R-:W1:Y:S01]  /*21ae0*/  @P2 MUFU.LG2 R7, R6 ;  /* 0x0000000600072308 */ /* 0x002e620000000c00 */
        /* <DEDUP_REMOVED lines=77> */
.L_x_2878:
        /* <DEDUP_REMOVED lines=19> */
.L_x_3051:
[----:B---3--:R-:W-:Y:S05]  /*220f0*/  BSYNC B0 ;  /* 0x0000000000007941 */ /* 0x008fea0003800000 */
.L_x_3050:
        /* <DEDUP_REMOVED lines=101> */
.L_x_3054:
        /* <DEDUP_REMOVED lines=137> */
.L_x_3169:
[----:B------:R-:W-:Y:S05]  /*22fe0*/  BRA.DIV ~URZ, `(.L_x_3057) ;  /* 0x00006d927f007947 */ /* 0x000fea000b800000 */
[----:B------:R3:W4:Y:S02]  /*22ff0*/  SHFL.IDX PT, R2, R6, RZ, 0x181f ;  /* 0x00181fff06027589 */ /* 0x00072400000e0000 */
.L_x_3170:
[----:B------:R-:W-:-:S13]  /*23000*/  ISETP.GE.OR P0, PT, R4, R0, P2 ;  /* 0x000000000400720c */ /* 0x000fda0001706670 */
[----:B----4-:R-:W-:-:S04]  /*23010*/  @!P0 LEA R2, P1, R248, R2, 0x1 ;  /* 0x00000002f8028211 */ /* 0x010fc800078208ff */
[----:B--2---:R-:W-:-:S05]  /*23020*/  @!P0 LEA.HI.X R3, R248, R7, R249, 0x1, P1 ;  /* 0x00000007f8038211 */ /* 0x004fca00008f0cf9 */
[----:B------:R2:W-:Y:S01]  /*23030*/  @!P0 ST.E.128 [R2.64], R12 ;  /* 0x0000000c02008985 */ /* 0x0005e2000c101d08 */
[----:B------:R-:W-:Y:S05]  /*23040*/  BRA.DIV ~URZ, `(.L_x_3058) ;  /* 0x00006da27f007947 */ /* 0x000fea000b800000 */
[----:B------:R4:W1:Y:S04]  /*23050*/  SHFL.IDX PT, R7, R5, 0x1, 0x181f ;  /* 0x00381f0005077f89 */ /* 0x00086800000e0000 */
[----:B--2---:R4:W2:Y:S02]  /*23060*/  SHFL.IDX PT, R2, R6, 0x1, 0x181f ;  /* 0x00381f0006027f89 */ /* 0x0048a400000e0000 */
.L_x_3171:
[----:B------:R-:W-:-:S04]  /*23070*/  IADD3 R3, R4, 0x10, RZ ;  /* 0x0000001004037810 */ /* 0x000fc80007ffe0ff */
[----:B------:R-:W-:-:S13]  /*23080*/  ISETP.GE.OR P0, PT, R3, R0, P2 ;  /* 0x000000000300720c */ /* 0x000fda0001706670 */
[----:B--2---:R-:W-:-:S04]  /*23090*/  @!P0 LEA R2, P1, R248, R2, 0x1 ;  /* 0x00000002f8028211 */ /* 0x004fc800078208ff */
[----:B-1----:R-:W-:-:S05]  /*230a0*/  @!P0 LEA.HI.X R3, R248, R7, R249, 0x1, P1 ;  /* 0x00000007f8038211 */ /* 0x002fca00008f0cf9 */
[----:B------:R1:W-:Y:S01]  /*230b0*/  @!P0 ST.E.128 [R2.64], R16 ;  /* 0x0000001002008985 */ /* 0x0003e2000c101d08 */
[----:B------:R-:W-:Y:S05]  /*230c0*/  BRA.DIV ~URZ, `(.L_x_3059) ;  /* 0x00006df27f007947 */ /* 0x000fea000b800000 */
[----:B------:R2:W1:Y:S02]  /*230d0*/  SHFL.IDX PT, R7, R5, 0x2, 0x181f ;  /* 0x00581f0005077f89 */ /* 0x00046400000e0000 */
.L_x_3172:
[----:B------:R-:W-:Y:S05]  /*230e0*/  BRA.DIV ~URZ, `(.L_x_3060) ;  /* 0x00006e427f007947 */ /* 0x000fea000b800000 */
[----:B-1----:R1:W2:Y:S02]  /*230f0*/  SHFL.IDX PT, R2, R6, 0x2, 0x181f ;  /* 0x00581f0006027f89 */ /* 0x0022a400000e0000 */
.L_x_3173:
        /* <DEDUP_REMOVED lines=8> */
.L_x_3174:
[----:B------:R-:W-:-:S04]  /*23180*/  IADD3 R3, R4, 0x30, RZ ;  /* 0x0000003004037810 */ /* 0x000fc80007ffe0ff */
[----:B------:R-:W-:-:S13]  /*23190*/  ISETP.GE.OR P0, PT, R3, R0, P2 ;  /* 0x000000000300720c */ /* 0x000fda0001706670 */
[----:B--2---:R-:W-:-:S04]  /*231a0*/  @!P0 LEA R2, P1, R248, R2, 0x1 ;  /* 0x00000002f8028211 */ /* 0x004fc800078208ff */
[----:B------:R-:W-:-:S05]  /*231b0*/  @!P0 LEA.HI.X R3, R248, R7, R249, 0x1, P1 ;  /* 0x00000007f8038211 */ /* 0x000fca00008f0cf9 */
[----:B------:R2:W-:Y:S01]  /*231c0*/  @!P0 ST.E.128 [R2.64], R24 ;  /* 0x0000001802008985 */ /* 0x0005e2000c101d08 */
[----:B------:R-:W-:Y:S05]  /*231d0*/  BRA.DIV ~URZ, `(.L_x_3062) ;  /* 0x00006e927f007947 */ /* 0x000fea000b800000 */
[----:B------:R1:W2:Y:S02]  /*231e0*/  SHFL.IDX PT, R7, R5, 0x4, 0x181f ;  /* 0x00981f0005077f89 */ /* 0x0002a400000e0000 */
.L_x_3175:
[----:B------:R-:W-:Y:S05]  /*231f0*/  BRA.DIV ~URZ, `(.L_x_3063) ;  /* 0x00006ee27f007947 */ /* 0x000fea000b800000 */
[----:B--2---:R2:W1:Y:S02]  /*23200*/  SHFL.IDX PT, R2, R6, 0x4, 0x181f ;  /* 0x00981f0006027f89 */ /* 0x00446400000e0000 */
.L_x_3176:
        /* <DEDUP_REMOVED lines=8> */
.L_x_3177:
[----:B------:R-:W-:-:S04]  /*23290*/  IADD3 R3, R4, 0x50, RZ ;  /* 0x0000005004037810 */ /* 0x000fc80007ffe0ff */
[----:B------:R-:W-:-:S13]  /*232a0*/  ISETP.GE.OR P0, PT, R3, R0, P2 ;  /* 0x000000000300720c */ /* 0x000fda0001706670 */
[----:B---3--:R-:W-:-:S04]  /*232b0*/  @!P0 LEA R2, P1, R248, R2, 0x1 ;  /* 0x00000002f8028211 */ /* 0x008fc800078208ff */
[----:B--2---:R-:W-:-:S05]  /*232c0*/  @!P0 LEA.HI.X R3, R248, R7, R249, 0x1, P1 ;  /* 0x00000007f8038211 */ /* 0x004fca00008f0cf9 */
[----:B------:R2:W-:Y:S01]  /*232d0*/  @!P0 ST.E.128 [R2.64], R32 ;  /* 0x0000002002008985 */ /* 0x0005e2000c101d08 */
[----:B------:R-:W-:Y:S05]  /*232e0*/  BRA.DIV ~URZ, `(.L_x_3065) ;  /* 0x00006f327f007947 */ /* 0x000fea000b800000 */
[----:B------:R3:W1:Y:S02]  /*232f0*/  SHFL.IDX PT, R7, R5, 0x6, 0x181f ;  /* 0x00d81f0005077f89 */ /* 0x00066400000e0000 */
.L_x_3178:
[----:B------:R-:W-:Y:S05]  /*23300*/  BRA.DIV ~URZ, `(.L_x_3066) ;  /* 0x00006f827f007947 */ /* 0x000fea000b800000 */
[----:B--2---:R2:W3:Y:S02]  /*23310*/  SHFL.IDX PT, R2, R6, 0x6, 0x181f ;  /* 0x00d81f0006027f89 */ /* 0x0044e400000e0000 */
.L_x_3179:
        /* <DEDUP_REMOVED lines=8> */
.L_x_3180:
[----:B------:R-:W-:-:S04]  /*233a0*/  IADD3 R2, R4, 0x70, RZ ;  /* 0x0000007004027810 */ /* 0x000fc80007ffe0ff */
[----:B------:R-:W-:-:S13]  /*233b0*/  ISETP.GE.OR P0, PT, R2, R0, P2 ;  /* 0x000000000200720c */ /* 0x000fda0001706670 */
[----:B------:R-:W-:Y:S05]  /*233c0*/  @P0 BRA `(.L_x_3068) ;  /* 0x00001be000000947 */ /* 0x000fea0003800000 */
[----:B----4-:R-:W-:-:S04]  /*233d0*/  LEA R2, P0, R248, R3, 0x1 ;  /* 0x00000003f8027211 */ /* 0x010fc800078008ff */
[----:B---3--:R-:W-:-:S05]  /*233e0*/  LEA.HI.X R3, R248, R5, R249, 0x1, P0 ;  /* 0x00000005f8037211 */ /* 0x008fca00000f0cf9 */
[----:B------:R3:W-:Y:S01]  /*233f0*/  ST.E.128 [R2.64], R40 ;  /* 0x0000002802007985 */ /* 0x0007e2000c101d08 */
[----:B------:R-:W-:Y:S05]  /*23400*/  BRA `(.L_x_3068) ;  /* 0x00001ba000007947 */ /* 0x000fea0003800000 */
.L_x_3055:
        /* <DEDUP_REMOVED lines=33> */
.L_x_3181:
[----:B------:R-:W-:Y:S05]  /*23620*/  BRA.DIV ~URZ, `(.L_x_3070) ;  /* 0x00006e127f007947 */ /* 0x000fea000b800000 */
[----:B------:R3:W4:Y:S02]  /*23630*/  SHFL.IDX PT, R0, R12, RZ, 0x1c1f ;  /* 0x001c1fff0c007589 */ /* 0x00072400000e0000 */
.L_x_3182:
        /* <DEDUP_REMOVED lines=50> */
.L_x_3072:
[----:B------:R-:W-:Y:S05]  /*23960*/  BSYNC B0 ;  /* 0x0000000000007941 */ /* 0x000fea0003800000 */
.L_x_3071:
[----:B------:R-:W-:Y:S05]  /*23970*/  BRA.DIV ~URZ, `(.L_x_3073) ;  /* 0x00006b327f007947 */ /* 0x000fea000b800000 */
[----:B--2---:R2:W1:Y:S04]  /*23980*/  SHFL.IDX PT, R4, R5, 0x1, 0x1c1f ;  /* 0x003c1f0005047f89 */ /* 0x00446800000e0000 */
[----:B----4-:R2:W4:Y:S02]  /*23990*/  SHFL.IDX PT, R0, R12, 0x1, 0x1c1f ;  /* 0x003c1f000c007f89 */ /* 0x01052400000e0000 */
.L_x_3183:
        /* <DEDUP_REMOVED lines=50> */
.L_x_3075:
[----:B------:R-:W-:Y:S05]  /*23cc0*/  BSYNC B0 ;  /* 0x0000000000007941 */ /* 0x000fea0003800000 */
.L_x_3074:
[----:B------:R-:W-:Y:S05]  /*23cd0*/  BRA.DIV ~URZ, `(.L_x_3076) ;  /* 0x000068a27f007947 */ /* 0x000fea000b800000 */
[----:B-1----:R1:W2:Y:S02]  /*23ce0*/  SHFL.IDX PT, R4, R5, 0x2, 0x1c1f ;  /* 0x005c1f0005047f89 */ /* 0x0022a400000e0000 */
.L_x_3184:
[----:B------:R-:W-:Y:S05]  /*23cf0*/  BRA.DIV ~URZ, `(.L_x_3077) ;  /* 0x000068f27f007947 */ /* 0x000fea000b800000 */
[----:B----4-:R4:W1:Y:S02]  /*23d00*/  SHFL.IDX PT, R0, R12, 0x2, 0x1c1f ;  /* 0x005c1f000c007f89 */ /* 0x01086400000e0000 */
.L_x_3185:
[----:B------:R-:W-:Y:S01]  /*23d10*/  LOP3.LUT P0, RZ, R208, 0x1, RZ, 0xc0, !PT ;  /* 0x00000001d0ff7812 */ /* 0x000fe2000780c0ff */
[----:B------:R-:W-:-:S12]  /*23d20*/  BSSY B0, `(.L_x_3078) ;  /* 0x0000032000007945 */ /* 0x000fd80003800000 */
        /* <DEDUP_REMOVED lines=49> */
.L_x_3079:
[----:B------:R-:W-:Y:S05]  /*24040*/  BSYNC B0 ;  /* 0x0000000000007941 */ /* 0x000fea0003800000 */
.L_x_3078:
[----:B------:R-:W-:Y:S05]  /*24050*/  BRA.DIV ~URZ, `(.L_x_3080) ;  /* 0x000066027f007947 */ /* 0x000fea000b800000 */
[----:B--2---:R2:W3:Y:S04]  /*24060*/  SHFL.IDX PT, R4, R5, 0x3, 0x1c1f ;  /* 0x007c1f0005047f89 */ /* 0x0044e800000e0000 */
[----:B-1----:R2:W1:Y:S02]  /*24070*/  SHFL.IDX PT, R0, R12, 0x3, 0x1c1f ;  /* 0x007c1f000c007f89 */ /* 0x00246400000e0000 */
.L_x_3186:
[----:B------:R-:W-:-:S13]  /*24080*/  LOP3.LUT P0, RZ, R208, 0x2, RZ, 0xc0, !PT ;  /* 0x00000002d0ff7812 */ /* 0x000fda000780c0ff */
[----:B------:R-:W-:Y:S05]  /*24090*/  @P0 BRA `(.L_x_3068) ;  /* 0x00000f1000000947 */ /* 0x000fea0003800000 */
[----:B---3--:R-:W3:Y:S04]  /*240a0*/  LDL R6, [R1+0x4] ;  /* 0x0000040001067983 */ /* 0x008ee80000100800 */
        /* <DEDUP_REMOVED lines=51> */
.L_x_3053:
[----:B------:R-:W3:Y:S04]  /*243e0*/  LDL.LU R7, [R1+0x54] ;  /* 0x0000540001077983 */ /* 0x000ee80000300800 */
[----:B-1----:R-:W4:Y:S01]  /*243f0*/  LDL R6, [R1+0x5c] ;  /* 0x00005c0001067983 */ /* 0x002f220000100800 */
[----:B------:R-:W-:Y:S01]  /*24400*/  ISETP.NE.U32.AND P0, PT, RZ, c[0x0][0x508], PT ;  /* 0x00014200ff007a0c */ /* 0x000fe20003f05070 */
[----:B------:R-:W-:Y:S01]  /*24410*/  IMAD.MOV.U32 R4, RZ, RZ, 0x4 ;  /* 0x00000004ff047424 */ /* 0x000fe200078e00ff */
[----:B------:R-:W-:Y:S01]  /*24420*/  ISETP.NE.U32.AND P2, PT, RZ, c[0x0][0x500], PT ;  /* 0x00014000ff007a0c */ /* 0x000fe20003f45070 */
[----:B------:R-:W-:Y:S01]  /*24430*/  IMAD.MOV.U32 R15, RZ, RZ, c[0x0][0x388] ;  /* 0x0000e200ff0f7624 */ /* 0x000fe200078e00ff */
        /* <DEDUP_REMOVED lines=11> */
[----:B-1----:R1:W3:Y:S04]  /*244f0*/  LDG.E R4, [R2.64] ;  /* 0x0000000802047981 */ /* 0x0022e8000c1e1900 */
[----:B-1----:R-:W3:Y:S02]  /*24500*/  LDG.E R2, [R2.64+0x4] ;  /* 0x0000040802027981 */ /* 0x002ee4000c1e1900 */
[----:B---3-5:R-:W-:Y:S02]  /*24510*/  IADD3 R15, -R4, R2, RZ ;  /* 0x00000002040f7210 */ /* 0x028fe40007ffe1ff */
.L_x_3081:
[----:B-1----:R-:W3:Y:S01]  /*24520*/  LDL.LU R3, [R1+0x58] ;  /* 0x0000580001037983 */ /* 0x002ee20000300800 */
[----:B------:R-:W-:Y:S01]  /*24530*/  SHF.R.S32.HI R2, RZ, 0x1f, R6 ;  /* 0x0000001fff027819 */ /* 0x000fe20000011406 */
[----:B------:R-:W-:Y:S01]  /*24540*/  BSSY B0, `(.L_x_3082) ;  /* 0x0000039000007945 */ /* 0x000fe20003800000 */
[----:B--2--5:R-:W-:Y:S01]  /*24550*/  SHF.R.S32.HI R18, RZ, 0x1f, R0 ;  /* 0x0000001fff127819 */ /* 0x024fe20000011400 */
[----:B------:R-:W1:Y:S01]  /*24560*/  S2R R4, SR_TID.X ;  /* 0x0000000000047919 */ /* 0x000e620000002100 */
[----:B------:R-:W-:-:S02]  /*24570*/  SEL R9, R6, RZ, !P2 ;  /* 0x000000ff06097207 */ /* 0x000fc40005000000 */
[----:B------:R-:W-:Y:S02]  /*24580*/  SEL R21, R2, RZ, !P2 ;  /* 0x000000ff02157207 */ /* 0x000fe40005000000 */
[----:B-1----:R-:W-:Y:S02]  /*24590*/  ISETP.GT.AND P0, PT, R4, 0x7f, PT ;  /* 0x0000007f0400780c */ /* 0x002fe40003f04270 */
[----:B---3--:R-:W-:-:S11]  /*245a0*/  LOP3.LUT R8, R3, 0xffff, RZ, 0xc0, !PT ;  /* 0x0000ffff03087812 */ /* 0x008fd600078ec0ff */
        /* <DEDUP_REMOVED lines=50> */
.L_x_3083:
[----:B------:R-:W-:Y:S05]  /*248d0*/  BSYNC B0 ;  /* 0x0000000000007941 */ /* 0x000fea0003800000 */
.L_x_3082:
        /* <DEDUP_REMOVED lines=43> */
.L_x_3187:
[----:B------:R-:W-:Y:S05]  /*24b90*/  BRA.DIV ~URZ, `(.L_x_3085) ;  /* 0x00005c027f007947 */ /* 0x000fea000b800000 */
[----:B------:R3:W4:Y:S02]  /*24ba0*/  SHFL.IDX PT, R2, R6, RZ, 0x181f ;  /* 0x00181fff06027589 */ /* 0x00072400000e0000 */
.L_x_3188:
        /* <DEDUP_REMOVED lines=8> */
.L_x_3189:
[----:B------:R-:W-:-:S04]  /*24c30*/  IADD3 R3, R0, 0x10, RZ ;  /* 0x0000001000037810 */ /* 0x000fc80007ffe0ff */
[----:B------:R-:W-:-:S13]  /*24c40*/  ISETP.GE.OR P0, PT, R3, R4, P2 ;  /* 0x000000040300720c */ /* 0x000fda0001706670 */
[----:B--2---:R-:W-:-:S04]  /*24c50*/  @!P0 LEA R2, P1, R248, R2, 0x1 ;  /* 0x00000002f8028211 */ /* 0x004fc800078208ff */
[----:B-1----:R-:W-:-:S05]  /*24c60*/  @!P0 LEA.HI.X R3, R248, R7, R249, 0x1, P1 ;  /* 0x00000007f8038211 */ /* 0x002fca00008f0cf9 */
[----:B------:R1:W-:Y:S01]  /*24c70*/  @!P0 ST.E.128 [R2.64], RZ ;  /* 0x000000ff02008985 */ /* 0x0003e2000c101d08 */
[----:B------:R-:W-:Y:S05]  /*24c80*/  BRA.DIV ~URZ, `(.L_x_3087) ;  /* 0x00005c527f007947 */ /* 0x000fea000b800000 */
[----:B------:R2:W1:Y:S02]  /*24c90*/  SHFL.IDX PT, R7, R5, 0x2, 0x181f ;  /* 0x00581f0005077f89 */ /* 0x00046400000e0000 */
.L_x_3190:
[----:B------:R-:W-:Y:S05]  /*24ca0*/  BRA.DIV ~URZ, `(.L_x_3088) ;  /* 0x00005ca27f007947 */ /* 0x000fea000b800000 */
[----:B-1----:R1:W2:Y:S02]  /*24cb0*/  SHFL.IDX PT, R2, R6, 0x2, 0x181f ;  /* 0x00581f0006027f89 */ /* 0x0022a400000e0000 */
.L_x_3191:
        /* <DEDUP_REMOVED lines=8> */
.L_x_3192:
[----:B------:R-:W-:-:S04]  /*24d40*/  IADD3 R3, R0, 0x30, RZ ;  /* 0x0000003000037810 */ /* 0x000fc80007ffe0ff */
[----:B------:R-:W-:-:S13]  /*24d50*/  ISETP.GE.OR P0, PT, R3, R4, P2 ;  /* 0x000000040300720c */ /* 0x000fda0001706670 */
[----:B--2---:R-:W-:-:S04]  /*24d60*/  @!P0 LEA R2, P1, R248, R2, 0x1 ;  /* 0x00000002f8028211 */ /* 0x004fc800078208ff */
[----:B------:R-:W-:-:S05]  /*24d70*/  @!P0 LEA.HI.X R3, R248, R7, R249, 0x1, P1 ;  /* 0x00000007f8038211 */ /* 0x000fca00008f0cf9 */
[----:B------:R2:W-:Y:S01]  /*24d80*/  @!P0 ST.E.128 [R2.64], RZ ;  /* 0x000000ff02008985 */ /* 0x0005e2000c101d08 */
[----:B------:R-:W-:Y:S05]  /*24d90*/  BRA.DIV ~URZ, `(.L_x_3090) ;  /* 0x00005cf27f007947 */ /* 0x000fea000b800000 */
[----:B------:R1:W2:Y:S02]  /*24da0*/  SHFL.IDX PT, R7, R5, 0x4, 0x181f ;  /* 0x00981f0005077f89 */ /* 0x0002a400000e0000 */
.L_x_3193:
[----:B------:R-:W-:Y:S05]  /*24db0*/  BRA.DIV ~URZ, `(.L_x_3091) ;  /* 0x00005d427f007947 */ /* 0x000fea000b800000 */
[----:B--2---:R2:W1:Y:S02]  /*24dc0*/  SHFL.IDX PT, R2, R6, 0x4, 0x181f ;  /* 0x00981f0006027f89 */ /* 0x00446400000e0000 */
.L_x_3194:
        /* <DEDUP_REMOVED lines=8> */
.L_x_3195:
[----:B------:R-:W-:-:S04]  /*24e50*/  IADD3 R3, R0, 0x50, RZ ;  /* 0x0000005000037810 */ /* 0x000fc80007ffe0ff */
[----:B------:R-:W-:-:S13]  /*24e60*/  ISETP.GE.OR P0, PT, R3, R4, P2 ;  /* 0x000000040300720c */ /* 0x000fda0001706670 */
[----:B---3--:R-:W-:-:S04]  /*24e70*/  @!P0 LEA R2, P1, R248, R2, 0x1 ;  /* 0x00000002f8028211 */ /* 0x008fc800078208ff */
[----:B--2---:R-:W-:-:S05]  /*24e80*/  @!P0 LEA.HI.X R3, R248, R7, R249, 0x1, P1 ;  /* 0x00000007f8038211 */ /* 0x004fca00008f0cf9 */
[----:B------:R2:W-:Y:S01]  /*24e90*/  @!P0 ST.E.128 [R2.64], RZ ;  /* 0x000000ff02008985 */ /* 0x0005e2000c101d08 */
[----:B------:R-:W-:Y:S05]  /*24ea0*/  BRA.DIV ~URZ, `(.L_x_3093) ;  /* 0x00005d927f007947 */ /* 0x000fea000b800000 */
[----:B------:R3:W1:Y:S02]  /*24eb0*/  SHFL.IDX PT, R7, R5, 0x6, 0x181f ;  /* 0x00d81f0005077f89 */ /* 0x00066400000e0000 */
.L_x_3196:
[----:B------:R-:W-:Y:S05]  /*24ec0*/  BRA.DIV ~URZ, `(.L_x_3094) ;  /* 0x00005de27f007947 */ /* 0x000fea000b800000 */
[----:B--2---:R2:W3:Y:S02]  /*24ed0*/  SHFL.IDX PT, R2, R6, 0x6, 0x181f ;  /* 0x00d81f0006027f89 */ /* 0x0044e400000e0000 */
.L_x_3197:
        /* <DEDUP_REMOVED lines=8> */
.L_x_3198:
[----:B------:R-:W-:-:S04]  /*24f60*/  IADD3 R0, R0, 0x70, RZ ;  /* 0x0000007000007810 */ /* 0x000fc80007ffe0ff */
[----:B------:R-:W-:-:S13]  /*24f70*/  ISETP.GE.OR P0, PT, R0, R4, P2 ;  /* 0x000000040000720c */ /* 0x000fda0001706670 */
[----:B----4-:R-:W-:-:S04]  /*24f80*/  @!P0 LEA R2, P1, R248, R2, 0x1 ;  /* 0x00000002f8028211 */ /* 0x010fc800078208ff */
[----:B---3--:R-:W-:-:S05]  /*24f90*/  @!P0 LEA.HI.X R3, R248, R5, R249, 0x1, P1 ;  /* 0x00000005f8038211 */ /* 0x008fca00008f0cf9 */
[----:B------:R3:W-:Y:S04]  /*24fa0*/  @!P0 ST.E.128 [R2.64], RZ ;  /* 0x000000ff02008985 */ /* 0x0007e8000c101d08 */
.L_x_3068:
[----:B------:R-:W-:Y:S05]  /*24fb0*/  BSYNC B1 ;  /* 0x0000000000017941 */ /* 0x000fea0003800000 */
.L_x_3052:
        /* <DEDUP_REMOVED lines=15> */
.L_x_3199:
[----:B------:R-:W-:Y:S05]  /*250b0*/  BRA.DIV ~URZ, `(.L_x_3098) ;  /* 0x00005da27f007947 */ /* 0x000fea000b800000 */
[----:B------:R3:W4:Y:S02]  /*250c0*/  SHFL.IDX PT, R8, R68, 0x1, 0x1f ;  /* 0x00201f0044087f89 */ /* 0x00072400000e0000 */
.L_x_3200:
        /* <DEDUP_REMOVED lines=19> */
.L_x_3201:
        /* <DEDUP_REMOVED lines=16> */
.L_x_3202:
[----:B---3--:R-:W-:Y:S01]  /*25300*/  IMAD R0, R0, c[0x0][0x538], RZ ;  /* 0x00014e0000007a24 */ /* 0x008fe200078e02ff */
[----:B------:R-:W-:Y:S04]  /*25310*/  BSSY B1, `(.L_x_3101) ;  /* 0x00000ce000017945 */ /* 0x000fe80003800000 */
[----:B----4-:R-:W-:-:S04]  /*25320*/  IADD3 R8, R0, R8, RZ ;  /* 0x0000000800087210 */ /* 0x010fc80007ffe0ff */
[----:B--2---:R-:W-:-:S13]  /*25330*/  ISETP.GT.AND P0, PT, R8, R9, PT ;  /* 0x000000090800720c */ /* 0x004fda0003f04270 */
[----:B------:R-:W-:Y:S05]  /*25340*/  @P0 BRA `(.L_x_3102) ;  /* 0x0000025000000947 */ /* 0x000fea0003800000 */
.L_x_3106:
        /* <DEDUP_REMOVED lines=17> */
.L_x_3203:
        /* <DEDUP_REMOVED lines=16> */
.L_x_3204:
[----:B--2---:R-:W-:-:S05]  /*25560*/  IMAD R0, R0, c[0x0][0x538], RZ ;  /* 0x00014e0000007a24 */ /* 0x004fca00078e02ff */
[----:B------:R-:W-:-:S04]  /*25570*/  IADD3 R8, R0, R8, RZ ;  /* 0x0000000800087210 */ /* 0x000fc80007ffe0ff */
[----:B------:R-:W-:-:S13]  /*25580*/  ISETP.GT.AND P0, PT, R8, R9, PT ;  /* 0x000000090800720c */ /* 0x000fda0003f04270 */
[----:B-1----:R-:W-:Y:S05]  /*25590*/  @!P0 BRA `(.L_x_3106) ;  /* 0xfffffdb000008947 */ /* 0x002fea000383ffff */
.L_x_3102:
[----:B------:R-:W-:-:S05]  /*255a0*/  IADD3 R8, -R0, R8, RZ ;  /* 0x0000000800087210 */ /* 0x000fca0007ffe1ff */
[----:B------:R-:W-:-:S05]  /*255b0*/  IMAD R0, R4, c[0x0][0x538], R8 ;  /* 0x00014e0004007a24 */ /* 0x000fca00078e0208 */
[----:B------:R-:W-:Y:S01]  /*255c0*/  ISETP.GT.AND P0, PT, R0, R9, PT ;  /* 0x000000090000720c */ /* 0x000fe20003f04270 */
[----:B------:R-:W-:-:S12]  /*255d0*/  BRA.DIV ~URZ, `(.L_x_3107) ;  /* 0x00005ce27f007947 */ /* 0x000fd8000b800000 */
[----:B------:R-:W-:-:S03]  /*255e0*/  VOTE.ANY R5, PT, !P0 ;  /* 0x0000000000057806 */ /* 0x000fc600040e0100 */
.L_x_3205:
[----:B------:R-:W2:Y:S01]  /*255f0*/  LDL.LU R2, [R1+0x5c] ;  /* 0x00005c0001027983 */ /* 0x000ea20000300800 */
[----:B------:R-:W2:Y:S02]  /*25600*/  POPC R0, R5 ;  /* 0x0000000500007309 */ /* 0x000ea40000000000 */
[----:B--2---:R-:W-:-:S05]  /*25610*/  IADD3 R2, R0, R2, RZ ;  /* 0x0000000200027210 */ /* 0x004fca0007ffe0ff */
[----:B------:R2:W-:Y:S01]  /*25620*/  STL [R1+0x5c], R2 ;  /* 0x00005c0201007387 */ /* 0x0005e20000100800 */
[----:B------:R-:W-:Y:S05]  /*25630*/  BRA.DIV ~URZ, `(.L_x_3108) ;  /* 0x00005cd27f007947 */ /* 0x000fea000b800000 */
[----:B------:R3:W4:Y:S04]  /*25640*/  SHFL.IDX PT, R6, R6, R0, 0x1f ;  /* 0x00001f0006067589 */ /* 0x00072800000e0000 */
[----:B------:R3:W1:Y:S02]  /*25650*/  SHFL.IDX PT, R7, R7, R0, 0x1f ;  /* 0x00001f0007077589 */ /* 0x00066400000e0000 */
.L_x_3206:
[----:B------:R-:W-:Y:S01]  /*25660*/  ISETP.NE.AND P0, PT, R5, RZ, PT ;  /* 0x000000ff0500720c */ /* 0x000fe20003f05270 */
[----:B------:R-:W-:-:S12]  /*25670*/  BSSY B0, `(.L_x_3109) ;  /* 0x0000005000007945 */ /* 0x000fd80003800000 */
[----:B------:R-:W-:Y:S05]  /*25680*/  @!P0 BRA `(.L_x_3110) ;  /* 0x0000003000008947 */ /* 0x000fea0003800000 */
[----:B---3--:R-:W-:Y:S01]  /*25690*/  IADD3 R0, R0, -0x1, RZ ;  /* 0xffffffff00007810 */ /* 0x008fe20007ffe0ff */
[----:B------:R-:W-:Y:S05]  /*256a0*/  BRA.DIV ~URZ, `(.L_x_3111) ;  /* 0x00005d327f007947 */ /* 0x000fea000b800000 */
[----:B------:R3:W2:Y:S02]  /*256b0*/  SHFL.IDX PT, R10, R4, R0, 0x1f ;  /* 0x00001f00040a7589 */ /* 0x0006a400000e0000 */
.L_x_3110:
[----:B------:R-:W-:Y:S05]  /*256c0*/  BSYNC B0 ;  /* 0x0000000000007941 */ /* 0x000fea0003800000 */
.L_x_3109:
        /* <DEDUP_REMOVED lines=68> */
.L_x_3113:
        /* <DEDUP_REMOVED lines=68> */
.L_x_3114:
[----:B------:R-:W-:Y:S05]  /*25f50*/  BSYNC B0 ;  /* 0x0000000000007941 */ /* 0x000fea0003800000 */
.L_x_3112:
[----:B------:R-:W-:-:S04]  /*25f60*/  LOP3.LUT R2, RZ, R2, RZ, 0x33, !PT ;  /* 0x00000002ff027212 */ /* 0x000fc800078e33ff */
[----:B-1----:R-:W-:-:S05]  /*25f70*/  IADD3 R0, R2, R6, RZ ;  /* 0x0000000602007210 */ /* 0x002fca0007ffe0ff */
[----:B------:R1:W-:Y:S01]  /*25f80*/  STL [R1+0x54], R0 ;  /* 0x0000540001007387 */ /* 0x0003e20000100800 */
[----:B------:R-:W-:Y:S05]  /*25f90*/  BRA `(.L_x_3115) ;  /* 0x0000005000007947 */ /* 0x000fea0003800000 */
.L_x_3103:
[----:B------:R-:W-:Y:S01]  /*25fa0*/  MOV R0, c[0x0][0x53c] ;  /* 0x00014f0000007a02 */ /* 0x000fe20000000f00 */
[----:B------:R2:W-:Y:S04]  /*25fb0*/  STL [R1+0x50], R9 ;  /* 0x0000500901007387 */ /* 0x0005e80000100800 */
[----:B------:R2:W-:Y:S04]  /*25fc0*/  STL [R1+0x54], RZ ;  /* 0x000054ff01007387 */ /* 0x0005e80000100800 */
[----:B------:R2:W-:Y:S04]  /*25fd0*/  STL [R1+0x58], RZ ;  /* 0x000058ff01007387 */ /* 0x0005e80000100800 */
[----:B------:R2:W-:Y:S02]  /*25fe0*/  STL [R1+0x5c], R0 ;  /* 0x00005c0001007387 */ /* 0x0005e40000100800 */
.L_x_3115:
[----:B------:R-:W-:Y:S05]  /*25ff0*/  BSYNC B1 ;  /* 0x0000000000017941 */ /* 0x000fea0003800000 */
.L_x_3101:
        /* <DEDUP_REMOVED lines=9> */
.L_x_3096:
[----:B--2---:R-:W2:Y:S02]  /*26090*/  LDL R0, [R1+0x5c] ;  /* 0x00005c0001007983 */ /* 0x004ea40000100800 */
[----:B--2---:R-:W-:-:S13]  /*260a0*/  ISETP.GE.AND P0, PT, R0, c[0x0][0x53c], PT ;  /* 0x00014f0000007a0c */ /* 0x004fda0003f06270 */
[----:B-1--4-:R-:W-:Y:S01]  /*260b0*/  @P0 CALL.REL.NOINC `(.L_x_3116) ;  /* 0x0000001000000944 */ /* 0x012fe20003c00000 */
[----:B------:R-:W-:Y:S05]  /*260c0*/  BRA `(.L_x_3117) ;  /* 0xfffdbea000007947 */ /* 0x000fea000383ffff */
.L_x_3116:
[----:B------:R-:W-:Y:S05]  /*260d0*/  EXIT ;  /* 0x000000000000794d */ /* 0x000fea0003800000 */
.L_x_2807:
[----:B------:R-:W-:Y:S01]  /*260e0*/  IMAD.MOV.U32 R0, RZ, RZ, R5 ;  /* 0x000000ffff007224 */ /* 0x000fe200078e0005 */
[----:B------:R-:W-:Y:S02]  /*260f0*/  MOV R2, 0x1 ;  /* 0x0000000100027802 */ /* 0x000fe40000000f00 */
[----:B------:R-:W-:Y:S02]  /*26100*/  MOV R3, 0x26120 ;  /* 0x0002612000037802 */ /* 0x000fe40000000f00 */
[----:B------:R-:W-:Y:S05]  /*26110*/  CALL.REL.NOINC `($__internal_40_$__cuda_sm70_shflsync_up_p) ;  /* 0x000053f000007944 */ /* 0x000fea0003c00000 */
[----:B------:R-:W-:Y:S01]  /*26120*/  MOV R0, R4 ;  /* 0x0000000400007202 */ /* 0x000fe20000000f00 */
[----:B------:R-:W-:Y:S05]  /*26130*/  BRA `(.L_x_3118) ;  /* 0xfffda32000007947 */ /* 0x000fea000383ffff */
.L_x_2808:
[----:B------:R-:W-:Y:S01]  /*26140*/  IMAD.MOV.U32 R0, RZ, RZ, R5 ;  /* 0x000000ffff007224 */ /* 0x000fe200078e0005 */
[----:B------:R-:W-:Y:S02]  /*26150*/  MOV R2, 0x2 ;  /* 0x0000000200027802 */ /* 0x000fe40000000f00 */
[----:B------:R-:W-:Y:S02]  /*26160*/  MOV R3, 0x26180 ;  /* 0x0002618000037802 */ /* 0x000fe40000000f00 */
[----:B------:R-:W-:Y:S05]  /*26170*/  CALL.REL.NOINC `($__internal_40_$__cuda_sm70_shflsync_up_p) ;  /* 0x0000539000007944 */ /* 0x000fea0003c00000 */
[----:B------:R-:W-:Y:S01]  /*26180*/  SEL R0, R4, RZ, P4 ;  /* 0x000000ff04007207 */ /* 0x000fe20002000000 */
[----:B------:R-:W-:Y:S01]  /*26190*/  IMAD.MOV.U32 R2, RZ, RZ, 0x4 ;  /* 0x00000004ff027424 */ /* 0x000fe200078e00ff */
[----:B------:R-:W-:-:S03]  /*261a0*/  MOV R3, 0x261d0 ;  /* 0x000261d000037802 */ /* 0x000fc60000000f00 */
[----:B------:R-:W-:Y:S02]  /*261b0*/  IMAD.IADD R0, R5, 0x1, R0 ;  /* 0x0000000105007824 */ /* 0x000fe400078e0200 */
        /* <DEDUP_REMOVED lines=13> */
[----:B------:R-:W-:Y:S02]  /*26290*/  MOV R218, 0x1f ;  /* 0x0000001f00da7802 */ /* 0x000fe40000000f00 */
[----:B------:R-:W-:Y:S01]  /*262a0*/  MOV R3, 0x262e0 ;  /* 0x000262e000037802 */ /* 0x000fe20000000f00 */
[----:B------:R-:W-:-:S04]  /*262b0*/  IMAD.IADD R4, R0, 0x1, R4 ;  /* 0x0000000100047824 */ /* 0x000fc800078e0204 */
[----:B------:R-:W-:Y:S02]  /*262c0*/  IMAD.MOV.U32 R217, RZ, RZ, R4 ;  /* 0x000000ffffd97224 */ /* 0x000fe400078e0004 */
[----:B------:R-:W-:Y:S05]  /*262d0*/  CALL.REL.NOINC `($__internal_39_$__cuda_sm70_shflsync_idx_p) ;  /* 0x000051d000007944 */ /* 0x000fea0003c00000 */
[----:B------:R-:W-:Y:S01]  /*262e0*/  MOV R0, R218 ;  /* 0x000000da00007202 */ /* 0x000fe20000000f00 */
[----:B------:R-:W-:Y:S05]  /*262f0*/  BRA `(.L_x_3119) ;  /* 0xfffda26000007947 */ /* 0x000fea000383ffff */
.L_x_2810:
[----:B------:R-:W-:Y:S02]  /*26300*/  SEL R0, RZ, 0x1, P0 ;  /* 0x00000001ff007807 */ /* 0x000fe40000000000 */
[----:B------:R-:W-:Y:S02]  /*26310*/  MOV R2, 0x26330 ;  /* 0x0002633000027802 */ /* 0x000fe40000000f00 */
[----:B------:R-:W-:Y:S05]  /*26320*/  CALL.REL.NOINC `($__internal_41_$__cuda_sm70_votesync_ballot) ;  /* 0x0000525000007944 */ /* 0x000fea0003c00000 */
[----:B------:R-:W-:Y:S01]  /*26330*/  MOV R7, R0 ;  /* 0x0000000000077202 */ /* 0x000fe20000000f00 */
[----:B------:R-:W-:Y:S05]  /*26340*/  BRA `(.L_x_3120) ;  /* 0xfffda2a000007947 */ /* 0x000fea000383ffff */
.L_x_2811:
[----:B------:R-:W-:Y:S01]  /*26350*/  IMAD.MOV.U32 R217, RZ, RZ, R9 ;  /* 0x000000ffffd97224 */ /* 0x000fe200078e0009 */
[----:B-1----:R-:W-:Y:S01]  /*26360*/  MOV R2, R0 ;  /* 0x0000000000027202 */ /* 0x002fe20000000f00 */
[----:B------:R-:W-:Y:S01]  /*26370*/  IMAD.MOV.U32 R218, RZ, RZ, 0x1f ;  /* 0x0000001fffda7424 */ /* 0x000fe200078e00ff */
[----:B------:R-:W-:Y:S02]  /*26380*/  MOV R3, 0x263a0 ;  /* 0x000263a000037802 */ /* 0x000fe40000000f00 */
[----:B------:R-:W-:Y:S05]  /*26390*/  CALL.REL.NOINC `($__internal_39_$__cuda_sm70_shflsync_idx_p) ;  /* 0x0000511000007944 */ /* 0x000fea0003c00000 */
[----:B------:R-:W-:Y:S01]  /*263a0*/  IMAD.MOV.U32 R12, RZ, RZ, R218 ;  /* 0x000000ffff0c7224 */ /* 0x000fe200078e00da */
[----:B------:R-:W-:Y:S01]  /*263b0*/  MOV R217, R8 ;  /* 0x0000000800d97202 */ /* 0x000fe20000000f00 */
[----:B------:R-:W-:Y:S01]  /*263c0*/  IMAD.MOV.U32 R5, RZ, RZ, RZ ;  /* 0x000000ffff057224 */ /* 0x000fe200078e00ff */
[----:B------:R-:W-:Y:S01]  /*263d0*/  MOV R2, R0 ;  /* 0x0000000000027202 */ /* 0x000fe20000000f00 */
[----:B------:R-:W-:Y:S01]  /*263e0*/  IMAD.MOV.U32 R218, RZ, RZ, 0x1f ;  /* 0x0000001fffda7424 */ /* 0x000fe200078e00ff */
[----:B------:R-:W-:-:S02]  /*263f0*/  MOV R3, 0x26410 ;  /* 0x0002641000037802 */ /* 0x000fc40000000f00 */
[----:B------:R-:W-:Y:S05]  /*26400*/  CALL.REL.NOINC `($__internal_39_$__cuda_sm70_shflsync_idx_p) ;  /* 0x000050a000007944 */ /* 0x000fea0003c00000 */
[----:B------:R-:W-:Y:S01]  /*26410*/  MOV R9, R218 ;  /* 0x000000da00097202 */ /* 0x000fe20000000f00 */
[----:B------:R-:W-:Y:S05]  /*26420*/  BRA `(.L_x_3121) ;  /* 0xfffda23000007947 */ /* 0x000fea000383ffff */
.L_x_2814:
[----:B------:R-:W-:Y:S01]  /*26430*/  IMAD.MOV.U32 R217, RZ, RZ, R4 ;  /* 0x000000ffffd97224 */ /* 0x000fe200078e0004 */
[----:B-1----:R-:W-:Y:S01]  /*26440*/  MOV R2, R0 ;  /* 0x0000000000027202 */ /* 0x002fe20000000f00 */
[----:B------:R-:W-:Y:S01]  /*26450*/  IMAD.MOV.U32 R218, RZ, RZ, 0x1f ;  /* 0x0000001fffda7424 */ /* 0x000fe200078e00ff */
[----:B------:R-:W-:-:S02]  /*26460*/  MOV R3, 0x26480 ;  /* 0x0002648000037802 */ /* 0x000fc40000000f00 */
[----:B---34-:R-:W-:Y:S05]  /*26470*/  CALL.REL.NOINC `($__internal_39_$__cuda_sm70_shflsync_idx_p) ;  /* 0x0000503000007944 */ /* 0x018fea0003c00000 */
[----:B------:R-:W-:Y:S01]  /*26480*/  MOV R5, R218 ;  /* 0x000000da00057202 */ /* 0x000fe20000000f00 */
[----:B------:R-:W-:Y:S05]  /*26490*/  BRA `(.L_x_2813) ;  /* 0xfffda22000007947 */ /* 0x000fea000383ffff */
.L_x_2879:
[----:B------:R-:W-:Y:S01]  /*264a0*/  IMAD.MOV.U32 R217, RZ, RZ, R5 ;  /* 0x000000ffffd97224 */ /* 0x000fe200078e0005 */
[----:B------:R-:W-:Y:S01]  /*264b0*/  MOV R2, RZ ;  /* 0x000000ff00027202 */ /* 0x000fe20000000f00 */
[----:B------:R-:W-:Y:S01]  /*264c0*/  IMAD.MOV.U32 R218, RZ, RZ, 0x181f ;  /* 0x0000181fffda7424 */ /* 0x000fe200078e00ff */
[----:B------:R-:W-:-:S02]  /*264d0*/  MOV R3, 0x264f0 ;  /* 0x000264f000037802 */ /* 0x000fc40000000f00 */
[----:B-----5:R-:W-:Y:S05]  /*264e0*/  CALL.REL.NOINC `($__internal_39_$__cuda_sm70_shflsync_idx_p) ;  /* 0x00004fc000007944 */ /* 0x020fea0003c00000 */
[----:B------:R-:W-:Y:S01]  /*264f0*/  MOV R7, R218 ;  /* 0x000000da00077202 */ /* 0x000fe20000000f00 */
[----:B------:R-:W-:Y:S05]  /*26500*/  BRA `(.L_x_3122) ;  /* 0xfffe2b8000007947 */ /* 0x000fea000383ffff */
.L_x_2880:
[----:B------:R-:W-:Y:S01]  /*26510*/  IMAD.MOV.U32 R217, RZ, RZ, R6 ;  /* 0x000000ffffd97224 */ /* 0x000fe200078e0006 */
[----:B------:R-:W-:Y:S01]  /*26520*/  MOV R2, RZ ;  /* 0x000000ff00027202 */ /* 0x000fe20000000f00 */
[----:B------:R-:W-:Y:S01]  /*26530*/  IMAD.MOV.U32 R218, RZ, RZ, 0x181f ;  /* 0x0000181fffda7424 */ /* 0x000fe200078e00ff */
[----:B------:R-:W-:-:S02]  /*26540*/  MOV R3, 0x26560 ;  /* 0x0002656000037802 */ /* 0x000fc40000000f00 */
[----:B-12--5:R-:W-:Y:S05]  /*26550*/  CALL.REL.NOINC `($__internal_39_$__cuda_sm70_shflsync_idx_p) ;  /* 0x00004f5000007944 */ /* 0x026fea0003c00000 */
[----:B------:R-:W-:Y:S01]  /*26560*/  MOV R2, R218 ;  /* 0x000000da00027202 */ /* 0x000fe20000000f00 */
[----:B------:R-:W-:Y:S05]  /*26570*/  BRA `(.L_x_3123) ;  /* 0xfffe2b3000007947 */ /* 0x000fea000383ffff */
.L_x_2883:
[----:B------:R-:W-:Y:S01]  /*26580*/  IMAD.MOV.U32 R217, RZ, RZ, R5 ;  /* 0x000000ffffd97224 */ /* 0x000fe200078e0005 */
[----:B--2-4-:R-:W-:Y:S01]  /*26590*/  MOV R2, 0x1 ;  /* 0x0000000100027802 */ /* 0x014fe20000000f00 */
[----:B------:R-:W-:Y:S01]  /*265a0*/  IMAD.MOV.U32 R218, RZ, RZ, 0x181f ;  /* 0x0000181fffda7424 */ /* 0x000fe200078e00ff */
[----:B------:R-:W-:-:S02]  /*265b0*/  MOV R3, 0x265d0 ;  /* 0x000265d000037802 */ /* 0x000fc40000000f00 */
[----:B-1-3-5:R-:W-:Y:S05]  /*265c0*/  CALL.REL.NOINC `($__internal_39_$__cuda_sm70_shflsync_idx_p) ;  /* 0x00004ee000007944 */ /* 0x02afea0003c00000 */
[----:B------:R-:W-:Y:S01]  /*265d0*/  IMAD.MOV.U32 R7, RZ, RZ, R218 ;  /* 0x000000ffff077224 */ /* 0x000fe200078e00da */
[----:B------:R-:W-:Y:S01]  /*265e0*/  MOV R2, 0x1 ;  /* 0x0000000100027802 */ /* 0x000fe20000000f00 */
[----:B------:R-:W-:Y:S01]  /*265f0*/  IMAD.MOV.U32 R217, RZ, RZ, R6 ;  /* 0x000000ffffd97224 */ /* 0x000fe200078e0006 */
[----:B------:R-:W-:-:S02]  /*26600*/  MOV R218, 0x181f ;  /* 0x0000181f00da7802 */ /* 0x000fc40000000f00 */
[----:B------:R-:W-:Y:S02]  /*26610*/  MOV R3, 0x26630 ;  /* 0x0002663000037802 */ /* 0x000fe40000000f00 */
[----:B------:R-:W-:Y:S05]  /*26620*/  CALL.REL.NOINC `($__internal_39_$__cuda_sm70_shflsync_idx_p) ;  /* 0x00004e8000007944 */ /* 0x000fea0003c00000 */
[----:B------:R-:W-:Y:S01]  /*26630*/  MOV R2, R218 ;  /* 0x000000da00027202 */ /* 0x000fe20000000f00 */
[----:B------:R-:W-:Y:S05]  /*26640*/  BRA `(.L_x_3124) ;  /* 0xfffe2b4000007947 */ /* 0x000fea000383ffff */
.L_x_2886:
[----:B------:R-:W-:Y:S01]  /*26650*/  IMAD.MOV.U32 R217, RZ, RZ, R5 ;  /* 0x000000ffffd97224 */ /* 0x000fe200078e0005 */
[----:B-1--4-:R-:W-:Y:S01]  /*26660*/  MOV R2, 0x2 ;  /* 0x0000000200027802 */ /* 0x012fe20000000f00 */
[----:B------:R-:W-:Y:S01]  /*26670*/  IMAD.MOV.U32 R218, RZ, RZ, 0x181f ;  /* 0x0000181fffda7424 */ /* 0x000fe200078e00ff */
[----:B------:R-:W-:Y:S02]  /*26680*/  MOV R3, 0x266a0 ;  /* 0x000266a000037802 */ /* 0x000fe40000000f00 */
[----:B--23-5:R-:W-:Y:S05]  /*26690*/  CALL.REL.NOINC `($__internal_39_$__cuda_sm70_shflsync_idx_p) ;  /* 0x00004e1000007944 */ /* 0x02cfea0003c00000 */
[----:B------:R-:W-:Y:S01]  /*266a0*/  MOV R7, R218 ;  /* 0x000000da00077202 */ /* 0x000fe20000000f00 */
[----:B------:R-:W-:Y:S05]  /*266b0*/  BRA `(.L_x_3125) ;  /* 0xfffe2ba000007947 */ /* 0x000fea000383ffff */
.L_x_2887:
[----:B------:R-:W-:Y:S01]  /*266c0*/  IMAD.MOV.U32 R217, RZ, RZ, R6 ;  /* 0x000000ffffd97224 */ /* 0x000fe200078e0006 */
[----:B----4-:R-:W-:Y:S01]  /*266d0*/  MOV R2, 0x2 ;  /* 0x0000000200027802 */ /* 0x010fe20000000f00 */
[----:B------:R-:W-:Y:S01]  /*266e0*/  IMAD.MOV.U32 R218, RZ, RZ, 0x181f ;  /* 0x0000181fffda7424 */ /* 0x000fe200078e00ff */
[----:B------:R-:W-:Y:S02]  /*266f0*/  MOV R3, 0x26710 ;  /* 0x0002671000037802 */ /* 0x000fe40000000f00 */
[----:B-123-5:R-:W-:Y:S05]  /*26700*/  CALL.REL.NOINC `($__internal_39_$__cuda_sm70_shflsync_idx_p) ;  /* 0x00004da000007944 */ /* 0x02efea0003c00000 */
[----:B------:R-:W-:Y:S01]  /*26710*/  MOV R2, R218 ;  /* 0x000000da00027202 */ /* 0x000fe20000000f00 */
[----:B------:R-:W-:Y:S05]  /*26720*/  BRA `(.L_x_3126) ;  /* 0xfffe2b5000007947 */ /* 0x000fea000383ffff */
.L_x_2890:
[----:B------:R-:W-:Y:S01]  /*26730*/  IMAD.MOV.U32 R217, RZ, RZ, R5 ;  /* 0x000000ffffd97224 */ /* 0x000fe200078e0005 */
[----:B-1----:R-:W-:Y:S01]  /*26740*/  MOV R2, 0x3 ;  /* 0x0000000300027802 */ /* 0x002fe20000000f00 */
[----:B------:R-:W-:Y:S01]  /*26750*/  IMAD.MOV.U32 R218, RZ, RZ, 0x181f ;  /* 0x0000181fffda7424 */ /* 0x000fe200078e00ff */
[----:B------:R-:W-:-:S02]  /*26760*/  MOV R3, 0x26780 ;  /* 0x0002678000037802 */ /* 0x000fc40000000f00 */
[----:B--2345:R-:W-:Y:S05]  /*26770*/  CALL.REL.NOINC `($__internal_39_$__cuda_sm70_shflsync_idx_p) ;  /* 0x00004d3000007944 */ /* 0x03cfea0003c00000 */
        /* <DEDUP_REMOVED lines=8> */
.L_x_2893:
[----:B------:R-:W-:Y:S01]  /*26800*/  IMAD.MOV.U32 R217, RZ, RZ, R5 ;  /* 0x000000ffffd97224 */ /* 0x000fe200078e0005 */
[----:B-1----:R-:W-:Y:S01]  /*26810*/  MOV R2, 0x4 ;  /* 0x0000000400027802 */ /* 0x002fe20000000f00 */
[----:B------:R-:W-:Y:S01]  /*26820*/  IMAD.MOV.U32 R218, RZ, RZ, 0x181f ;  /* 0x0000181fffda7424 */ /* 0x000fe200078e00ff */
[----:B------:R-:W-:Y:S02]  /*26830*/  MOV R3, 0x26850 ;  /* 0x0002685000037802 */ /* 0x000fe40000000f00 */
[----:B--2345:R-:W-:Y:S05]  /*26840*/  CALL.REL.NOINC `($__internal_39_$__cuda_sm70_shflsync_idx_p) ;  /* 0x00004c6000007944 */ /* 0x03cfea0003c00000 */
[----:B------:R-:W-:Y:S01]  /*26850*/  MOV R7, R218 ;  /* 0x000000da00077202 */ /* 0x000fe20000000f00 */
[----:B------:R-:W-:Y:S05]  /*26860*/  BRA `(.L_x_3128) ;  /* 0xfffe2bc000007947 */ /* 0x000fea000383ffff */
.L_x_2894:
[----:B------:R-:W-:Y:S01]  /*26870*/  IMAD.MOV.U32 R217, RZ, RZ, R6 ;  /* 0x000000ffffd97224 */ /* 0x000fe200078e0006 */
[----:B-1----:R-:W-:Y:S01]  /*26880*/  MOV R2, 0x4 ;  /* 0x0000000400027802 */ /* 0x002fe20000000f00 */
[----:B------:R-:W-:Y:S01]  /*26890*/  IMAD.MOV.U32 R218, RZ, RZ, 0x181f ;  /* 0x0000181fffda7424 */ /* 0x000fe200078e00ff */
[----:B------:R-:W-:Y:S02]  /*268a0*/  MOV R3, 0x268c0 ;  /* 0x000268c000037802 */ /* 0x000fe40000000f00 */
[----:B--2345:R-:W-:Y:S05]  /*268b0*/  CALL.REL.NOINC `($__internal_39_$__cuda_sm70_shflsync_idx_p) ;  /* 0x00004bf000007944 */ /* 0x03cfea0003c00000 */
[----:B------:R-:W-:Y:S01]  /*268c0*/  MOV R2, R218 ;  /* 0x000000da00027202 */ /* 0x000fe20000000f00 */
[----:B------:R-:W-:Y:S05]  /*268d0*/  BRA `(.L_x_3129) ;  /* 0xfffe2b7000007947 */ /* 0x000fea000383ffff */
.L_x_2897:
[----:B------:R-:W-:Y:S01]  /*268e0*/  IMAD.MOV.U32 R217, RZ, RZ, R5 ;  /* 0x000000ffffd97224 */ /* 0x000fe200078e0005 */
[----:B--23--:R-:W-:Y:S01]  /*268f0*/  MOV R2, 0x5 ;  /* 0x0000000500027802 */ /* 0x00cfe20000000f00 */
[----:B------:R-:W-:Y:S01]  /*26900*/  IMAD.MOV.U32 R218, RZ, RZ, 0x181f ;  /* 0x0000181fffda7424 */ /* 0x000fe200078e00ff */
[----:B------:R-:W-:-:S02]  /*26910*/  MOV R3, 0x26930 ;  /* 0x0002693000037802 */ /* 0x000fc40000000f00 */
[----:B-1--45:R-:W-:Y:S05]  /*26920*/  CALL.REL.NOINC `($__internal_39_$__cuda_sm70_shflsync_idx_p) ;  /* 0x00004b8000007944 */ /* 0x032fea0003c00000 */
        /* <DEDUP_REMOVED lines=8> */
.L_x_2900:
[----:B------:R-:W-:Y:S01]  /*269b0*/  IMAD.MOV.U32 R217, RZ, RZ, R5 ;  /* 0x000000ffffd97224 */ /* 0x000fe200078e0005 */
[----:B-1-3--:R-:W-:Y:S01]  /*269c0*/  MOV R2, 0x6 ;  /* 0x0000000600027802 */ /* 0x00afe20000000f00 */
[----:B------:R-:W-:Y:S01]  /*269d0*/  IMAD.MOV.U32 R218, RZ, RZ, 0x181f ;  /* 0x0000181fffda7424 */ /* 0x000fe200078e00ff */
[----:B------:R-:W-:Y:S02]  /*269e0*/  MOV R3, 0x26a00 ;  /* 0x00026a0000037802 */ /* 0x000fe40000000f00 */
[----:B--2-45:R-:W-:Y:S05]  /*269f0*/  CALL.REL.NOINC `($__internal_39_$__cuda_sm70_shflsync_idx_p) ;  /* 0x00004ab000007944 */ /* 0x034fea0003c00000 */
[----:B------:R-:W-:Y:S01]  /*26a00*/  MOV R7, R218 ;  /* 0x000000da00077202 */ /* 0x000fe20000000f00 */
[----:B------:R-:W-:Y:S05]  /*26a10*/  BRA `(.L_x_3131) ;  /* 0xfffe2be000007947 */ /* 0x000fea000383ffff */
.L_x_2901:
[----:B------:R-:W-:Y:S01]  /*26a20*/  IMAD.MOV.U32 R217, RZ, RZ, R6 ;  /* 0x000000ffffd97224 */ /* 0x000fe200078e0006 */
[----:B---3--:R-:W-:Y:S01]  /*26a30*/  MOV R2, 0x6 ;  /* 0x0000000600027802 */ /* 0x008fe20000000f00 */
[----:B------:R-:W-:Y:S01]  /*26a40*/  IMAD.MOV.U32 R218, RZ, RZ, 0x181f ;  /* 0x0000181fffda7424 */ /* 0x000fe200078e00ff */
[----:B------:R-:W-:Y:S02]  /*26a50*/  MOV R3, 0x26a70 ;  /* 0x00026a7000037802 */ /* 0x000fe40000000f00 */
[----:B-12-45:R-:W-:Y:S05]  /*26a60*/  CALL.REL.NOINC `($__internal_39_$__cuda_sm70_shflsync_idx_p) ;  /* 0x00004a4000007944 */ /* 0x036fea0003c00000 */
[----:B------:R-:W-:Y:S01]  /*26a70*/  MOV R2, R218 ;  /* 0x000000da00027202 */ /* 0x000fe20000000f00 */
[----:B------:R-:W-:Y:S05]  /*26a80*/  BRA `(.L_x_3132) ;  /* 0xfffe2b9000007947 */ /* 0x000fea000383ffff */
.L_x_2904:
        /* <DEDUP_REMOVED lines=13> */
.L_x_2943:
[----:B------:R-:W-:Y:S01]  /*26b60*/  IMAD.MOV.U32 R217, RZ, RZ, R4 ;  /* 0x000000ffffd97224 */ /* 0x000fe200078e0004 */
[----:B------:R-:W-:Y:S01]  /*26b70*/  MOV R2, RZ ;  /* 0x000000ff00027202 */ /* 0x000fe20000000f00 */
[----:B------:R-:W-:Y:S01]  /*26b80*/  IMAD.MOV.U32 R218, RZ, RZ, 0x181f ;  /* 0x0000181fffda7424 */ /* 0x000fe200078e00ff */
[----:B------:R-:W-:Y:S02]  /*26b90*/  MOV R3, 0x26bb0 ;  /* 0x00026bb000037802 */ /* 0x000fe40000000f00 */
[----:B------:R-:W-:Y:S05]  /*26ba0*/  CALL.REL.NOINC `($__internal_39_$__cuda_sm70_shflsync_idx_p) ;  /* 0x0000490000007944 */ /* 0x000fea0003c00000 */
[----:B------:R-:W-:Y:S01]  /*26bb0*/  MOV R5, R218 ;  /* 0x000000da00057202 */ /* 0x000fe20000000f00 */
[----:B------:R-:W-:Y:S05]  /*26bc0*/  BRA `(.L_x_3134) ;  /* 0xfffe89d000007947 */ /* 0x000fea000383ffff */
.L_x_2944:
[----:B------:R-:W-:Y:S01]  /*26bd0*/  IMAD.MOV.U32 R217, RZ, RZ, R0 ;  /* 0x000000ffffd97224 */ /* 0x000fe200078e0000 */
[----:B------:R-:W-:Y:S01]  /*26be0*/  MOV R2, RZ ;  /* 0x000000ff00027202 */ /* 0x000fe20000000f00 */
[----:B------:R-:W-:Y:S01]  /*26bf0*/  IMAD.MOV.U32 R218, RZ, RZ, 0x181f ;  /* 0x0000181fffda7424 */ /* 0x000fe200078e00ff */
[----:B------:R-:W-:Y:S02]  /*26c00*/  MOV R3, 0x26c20 ;  /* 0x00026c2000037802 */ /* 0x000fe40000000f00 */
[----:B-12---:R-:W-:Y:S05]  /*26c10*/  CALL.REL.NOINC `($__internal_39_$__cuda_sm70_shflsync_idx_p) ;  /* 0x0000489000007944 */ /* 0x006fea0003c00000 */
[----:B------:R-:W-:Y:S01]  /*26c20*/  LOP3.LUT P1, RZ, R208, 0x100, RZ, 0xc0, !PT ;  /* 0x00000100d0ff7812 */ /* 0x000fe2000782c0ff */
        /* <DEDUP_REMOVED lines=10> */
[----:B------:R-:W-:Y:S05]  /*26cd0*/  CALL.REL.NOINC `($__internal_39_$__cuda_sm70_shflsync_idx_p) ;  /* 0x000047d000007944 */ /* 0x000fea0003c00000 */
[----:B------:R-:W-:Y:S01]  /*26ce0*/  IMAD.MOV.U32 R5, RZ, RZ, R218 ;  /* 0x000000ffff057224 */ /* 0x000fe200078e00da */
[----:B------:R-:W-:Y:S01]  /*26cf0*/  MOV R2, 0x1 ;  /* 0x0000000100027802 */ /* 0x000fe20000000f00 */
[----:B------:R-:W-:Y:S01]  /*26d00*/  IMAD.MOV.U32 R217, RZ, RZ, R0 ;  /* 0x000000ffffd97224 */ /* 0x000fe200078e0000 */
[----:B------:R-:W-:Y:S02]  /*26d10*/  MOV R218, 0x181f ;  /* 0x0000181f00da7802 */ /* 0x000fe40000000f00 */
[----:B------:R-:W-:Y:S02]  /*26d20*/  MOV R3, 0x26d40 ;  /* 0x00026d4000037802 */ /* 0x000fe40000000f00 */
[----:B------:R-:W-:Y:S05]  /*26d30*/  CALL.REL.NOINC `($__internal_39_$__cuda_sm70_shflsync_idx_p) ;  /* 0x0000477000007944 */ /* 0x000fea0003c00000 */
        /* <DEDUP_REMOVED lines=54> */
[----:B------:R-:W-:Y:S01]  /*270a0*/  MOV R0, R218 ;  /* 0x000000da00007202 */ /* 0x000fe20000000f00 */
[----:B------:R-:W-:Y:S05]  /*270b0*/  BRA `(.L_x_3135) ;  /* 0xfffe865000007947 */ /* 0x000fea000383ffff */
.L_x_2945:
[----:B------:R-:W-:Y:S01]  /*270c0*/  IMAD.MOV.U32 R217, RZ, RZ, R7 ;  /* 0x000000ffffd97224 */ /* 0x000fe200078e0007 */
[----:B------:R-:W-:Y:S01]  /*270d0*/  MOV R2, RZ ;  /* 0x000000ff00027202 */ /* 0x000fe20000000f00 */
[----:B------:R-:W-:Y:S01]  /*270e0*/  IMAD.MOV.U32 R218, RZ, RZ, 0x1c1f ;  /* 0x00001c1fffda7424 */ /* 0x000fe200078e00ff */
[----:B------:R-:W-:-:S02]  /*270f0*/  MOV R3, 0x27110 ;  /* 0x0002711000037802 */ /* 0x000fc40000000f00 */
[----:B------:R-:W-:Y:S05]  /*27100*/  CALL.REL.NOINC `($__internal_39_$__cuda_sm70_shflsync_idx_p) ;  /* 0x000043a000007944 */ /* 0x000fea0003c00000 */
[----:B------:R-:W-:Y:S01]  /*27110*/  MOV R2, R218 ;  /* 0x000000da00027202 */ /* 0x000fe20000000f00 */
[----:B------:R-:W-:Y:S05]  /*27120*/  BRA `(.L_x_3136) ;  /* 0xfffe87a000007947 */ /* 0x000fea000383ffff */
.L_x_2950:
[----:B------:R-:W-:Y:S01]  /*27130*/  IMAD.MOV.U32 R217, RZ, RZ, R7 ;  /* 0x000000ffffd97224 */ /* 0x000fe200078e0007 */
[----:B------:R-:W-:Y:S01]  /*27140*/  MOV R2, 0x1 ;  /* 0x0000000100027802 */ /* 0x000fe20000000f00 */
[----:B------:R-:W-:Y:S01]  /*27150*/  IMAD.MOV.U32 R218, RZ, RZ, 0x1c1f ;  /* 0x00001c1fffda7424 */ /* 0x000fe200078e00ff */
[----:B------:R-:W-:-:S02]  /*27160*/  MOV R3, 0x27180 ;  /* 0x0002718000037802 */ /* 0x000fc40000000f00 */
[----:B-1----:R-:W-:Y:S05]  /*27170*/  CALL.REL.NOINC `($__internal_39_$__cuda_sm70_shflsync_idx_p) ;  /* 0x0000433000007944 */ /* 0x002fea0003c00000 */
[----:B------:R-:W-:Y:S01]  /*27180*/  MOV R2, R218 ;  /* 0x000000da00027202 */ /* 0x000fe20000000f00 */
[----:B------:R-:W-:Y:S05]  /*27190*/  BRA `(.L_x_3137) ;  /* 0xfffe890000007947 */ /* 0x000fea000383ffff */
.L_x_2955:
[----:B------:R-:W-:Y:S01]  /*271a0*/  IMAD.MOV.U32 R217, RZ, RZ, R7 ;  /* 0x000000ffffd97224 */ /* 0x000fe200078e0007 */
[----:B------:R-:W-:Y:S01]  /*271b0*/  MOV R2, 0x2 ;  /* 0x0000000200027802 */ /* 0x000fe20000000f00 */
[----:B------:R-:W-:Y:S01]  /*271c0*/  IMAD.MOV.U32 R218, RZ, RZ, 0x1c1f ;  /* 0x00001c1fffda7424 */ /* 0x000fe200078e00ff */
[----:B------:R-:W-:-:S02]  /*271d0*/  MOV R3, 0x271f0 ;  /* 0x000271f000037802 */ /* 0x000fc40000000f00 */
[----:B-12---:R-:W-:Y:S05]  /*271e0*/  CALL.REL.NOINC `($__internal_39_$__cuda_sm70_shflsync_idx_p) ;  /* 0x000042c000007944 */ /* 0x006fea0003c00000 */
[----:B------:R-:W-:Y:S01]  /*271f0*/  MOV R3, R218 ;  /* 0x000000da00037202 */ /* 0x000fe20000000f00 */
[----:B------:R-:W-:Y:S05]  /*27200*/  BRA `(.L_x_3138) ;  /* 0xfffe912000007947 */ /* 0x000fea000383ffff */
.L_x_2960:
[----:B------:R-:W-:Y:S01]  /*27210*/  IMAD.MOV.U32 R217, RZ, RZ, R7 ;  /* 0x000000ffffd97224 */ /* 0x000fe200078e0007 */
[----:B------:R-:W-:Y:S01]  /*27220*/  MOV R2, 0x3 ;  /* 0x0000000300027802 */ /* 0x000fe20000000f00 */
[----:B------:R-:W-:Y:S01]  /*27230*/  IMAD.MOV.U32 R218, RZ, RZ, 0x1c1f ;  /* 0x00001c1fffda7424 */ /* 0x000fe200078e00ff */
[----:B------:R-:W-:-:S02]  /*27240*/  MOV R3, 0x27260 ;  /* 0x0002726000037802 */ /* 0x000fc40000000f00 */
[----:B-123--:R-:W-:Y:S05]  /*27250*/  CALL.REL.NOINC `($__internal_39_$__cuda_sm70_shflsync_idx_p) ;  /* 0x0000425000007944 */ /* 0x00efea0003c00000 */
[----:B------:R-:W-:Y:S01]  /*27260*/  MOV R3, R218 ;  /* 0x000000da00037202 */ /* 0x000fe20000000f00 */
[----:B------:R-:W-:Y:S05]  /*27270*/  BRA `(.L_x_3139) ;  /* 0xfffe9bd000007947 */ /* 0x000fea000383ffff */
.L_x_2965:
[----:B------:R-:W-:Y:S01]  /*27280*/  IMAD.MOV.U32 R84, RZ, RZ, R4 ;  /* 0x000000ffff547224 */ /* 0x000fe200078e0004 */
[----:B------:R-:W-:-:S02]  /*27290*/  MOV R0, 0x2 ;  /* 0x0000000200007802 */ /* 0x000fc40000000f00 */
[----:B------:R-:W-:Y:S02]  /*272a0*/  MOV R2, 0x272c0 ;  /* 0x000272c000027802 */ /* 0x000fe40000000f00 */
[----:B------:R-:W-:Y:S05]  /*272b0*/  CALL.REL.NOINC `($__internal_38_$__cuda_sm70_shflsync_bfly_p) ;  /* 0x0000419000007944 */ /* 0x000fea0003c00000 */
[----:B------:R-:W-:Y:S05]  /*272c0*/  BRA `(.L_x_3140) ;  /* 0xfffea6b000007947 */ /* 0x000fea000383ffff */
.L_x_2966:
[----:B------:R-:W-:Y:S01]  /*272d0*/  IMAD.MOV.U32 R84, RZ, RZ, R4 ;  /* 0x000000ffff547224 */ /* 0x000fe200078e0004 */
[----:B------:R-:W-:Y:S02]  /*272e0*/  MOV R0, 0x1 ;  /* 0x0000000100007802 */ /* 0x000fe40000000f00 */
[----:B------:R-:W-:Y:S02]  /*272f0*/  MOV R2, 0x27310 ;  /* 0x0002731000027802 */ /* 0x000fe40000000f00 */
[----:B------:R-:W-:Y:S05]  /*27300*/  CALL.REL.NOINC `($__internal_38_$__cuda_sm70_shflsync_bfly_p) ;  /* 0x0000414000007944 */ /* 0x000fea0003c00000 */
[----:B------:R-:W-:Y:S01]  /*27310*/  FMNMX.FTZ R87, R4, R0, !PT ;  /* 0x0000000004577209 */ /* 0x000fe20007810000 */
[----:B------:R-:W-:Y:S01]  /*27320*/  IMAD.MOV.U32 R84, RZ, RZ, R5 ;  /* 0x000000ffff547224 */ /* 0x000fe200078e0005 */
[----:B------:R-:W-:Y:S01]  /*27330*/  MOV R2, 0x27360 ;  /* 0x0002736000027802 */ /* 0x000fe20000000f00 */
[----:B------:R-:W-:Y:S02]  /*27340*/  IMAD.MOV.U32 R0, RZ, RZ, 0x2 ;  /* 0x00000002ff007424 */ /* 0x000fe400078e00ff */
[----:B------:R-:W-:Y:S05]  /*27350*/  CALL.REL.NOINC `($__internal_38_$__cuda_sm70_shflsync_bfly_p) ;  /* 0x000040f000007944 */ /* 0x000fea0003c00000 */
[----:B------:R-:W-:Y:S01]  /*27360*/  FMNMX.FTZ R5, R5, R0, !PT ;  /* 0x0000000005057209 */ /* 0x000fe20007810000 */
[----:B------:R-:W-:Y:S01]  /*27370*/  IMAD.MOV.U32 R0, RZ, RZ, 0x1 ;  /* 0x00000001ff007424 */ /* 0x000fe200078e00ff */
[----:B------:R-:W-:-:S03]  /*27380*/  MOV R2, 0x273b0 ;  /* 0x000273b000027802 */ /* 0x000fc60000000f00 */
[----:B------:R-:W-:Y:S02]  /*27390*/  IMAD.MOV.U32 R84, RZ, RZ, R5 ;  /* 0x000000ffff547224 */ /* 0x000fe400078e0005 */
        /* <DEDUP_REMOVED lines=21> */
[----:B------:R-:W-:Y:S01]  /*274f0*/  MOV R8, R0 ;  /* 0x0000000000087202 */ /* 0x000fe20000000f00 */
[----:B------:R-:W-:Y:S05]  /*27500*/  BRA `(.L_x_3141) ;  /* 0xfffea56000007947 */ /* 0x000fea000383ffff */
.L_x_2974:
[----:B------:R-:W-:Y:S01]  /*27510*/  MOV R2, RZ ;  /* 0x000000ff00027202 */ /* 0x000fe20000000f00 */
[----:B------:R-:W-:Y:S01]  /*27520*/  IMAD.MOV.U32 R217, RZ, RZ, R4 ;  /* 0x000000ffffd97224 */ /* 0x000fe200078e0004 */
[----:B------:R-:W-:Y:S01]  /*27530*/  MOV R3, 0x27560 ;  /* 0x0002756000037802 */ /* 0x000fe20000000f00 */
[----:B------:R-:W-:Y:S02]  /*27540*/  IMAD.MOV.U32 R218, RZ, RZ, 0x181f ;  /* 0x0000181fffda7424 */ /* 0x000fe400078e00ff */
[----:B------:R-:W-:Y:S05]  /*27550*/  CALL.REL.NOINC `($__internal_39_$__cuda_sm70_shflsync_idx_p) ;  /* 0x00003f5000007944 */ /* 0x000fea0003c00000 */
[----:B------:R-:W-:Y:S01]  /*27560*/  MOV R8, R218 ;  /* 0x000000da00087202 */ /* 0x000fe20000000f00 */
[----:B------:R-:W-:-:S05]  /*27570*/  BRA `(.L_x_3142) ;  /* 0xfffec29000007947 */ /* 0x000fca000383ffff */
.L_x_2975:
[----:B------:R-:W-:Y:S01]  /*27580*/  MOV R2, RZ ;  /* 0x000000ff00027202 */ /* 0x000fe20000000f00 */
[----:B------:R-:W-:Y:S01]  /*27590*/  IMAD.MOV.U32 R217, RZ, RZ, R0 ;  /* 0x000000ffffd97224 */ /* 0x000fe200078e0000 */
[----:B------:R-:W-:Y:S01]  /*275a0*/  MOV R3, 0x275d0 ;  /* 0x000275d000037802 */ /* 0x000fe20000000f00 */
[----:B------:R-:W-:Y:S02]  /*275b0*/  IMAD.MOV.U32 R218, RZ, RZ, 0x181f ;  /* 0x0000181fffda7424 */ /* 0x000fe400078e00ff */
[----:B-12---:R-:W-:Y:S05]  /*275c0*/  CALL.REL.NOINC `($__internal_39_$__cuda_sm70_shflsync_idx_p) ;  /* 0x00003ee000007944 */ /* 0x006fea0003c00000 */
[----:B------:R-:W-:Y:S01]  /*275d0*/  LOP3.LUT P1, RZ, R208, 0x100, RZ, 0xc0, !PT ;  /* 0x00000100d0ff7812 */ /* 0x000fe2000782c0ff */
        /* <DEDUP_REMOVED lines=10> */
[----:B------:R-:W-:Y:S05]  /*27680*/  CALL.REL.NOINC `($__internal_39_$__cuda_sm70_shflsync_idx_p) ;  /* 0x00003e2000007944 */ /* 0x000fea0003c00000 */
[----:B------:R-:W-:Y:S01]  /*27690*/  MOV R2, 0x1 ;  /* 0x0000000100027802 */ /* 0x000fe20000000f00 */
[----:B------:R-:W-:Y:S01]  /*276a0*/  IMAD.MOV.U32 R7, RZ, RZ, R218 ;  /* 0x000000ffff077224 */ /* 0x000fe200078e00da */
[----:B------:R-:W-:Y:S01]  /*276b0*/  MOV R218, 0x181f ;  /* 0x0000181f00da7802 */ /* 0x000fe20000000f00 */
[----:B------:R-:W-:Y:S01]  /*276c0*/  IMAD.MOV.U32 R217, RZ, RZ, R0 ;  /* 0x000000ffffd97224 */ /* 0x000fe200078e0000 */
[----:B------:R-:W-:Y:S02]  /*276d0*/  MOV R3, 0x276f0 ;  /* 0x000276f000037802 */ /* 0x000fe40000000f00 */
[----:B------:R-:W-:Y:S05]  /*276e0*/  CALL.REL.NOINC `($__internal_39_$__cuda_sm70_shflsync_idx_p) ;  /* 0x00003dc000007944 */ /* 0x000fea0003c00000 */
        /* <DEDUP_REMOVED lines=54> */
[----:B------:R-:W-:Y:S01]  /*27a50*/  MOV R0, R218 ;  /* 0x000000da00007202 */ /* 0x000fe20000000f00 */
[----:B------:R-:W-:-:S05]  /*27a60*/  BRA `(.L_x_3143) ;  /* 0xfffebf1000007947 */ /* 0x000fca000383ffff */
.L_x_2978:
[----:B------:R-:W-:Y:S01]  /*27a70*/  MOV R2, RZ ;  /* 0x000000ff00027202 */ /* 0x000fe20000000f00 */
[----:B------:R-:W-:Y:S01]  /*27a80*/  IMAD.MOV.U32 R217, RZ, RZ, R84 ;  /* 0x000000ffffd97224 */ /* 0x000fe200078e0054 */
[----:B------:R-:W-:Y:S01]  /*27a90*/  MOV R3, 0x27ac0 ;  /* 0x00027ac000037802 */ /* 0x000fe20000000f00 */
[----:B------:R-:W-:Y:S02]  /*27aa0*/  IMAD.MOV.U32 R218, RZ, RZ, 0x181f ;  /* 0x0000181fffda7424 */ /* 0x000fe400078e00ff */
[----:B------:R-:W-:Y:S05]  /*27ab0*/  CALL.REL.NOINC `($__internal_39_$__cuda_sm70_shflsync_idx_p) ;  /* 0x000039f000007944 */ /* 0x000fea0003c00000 */
[----:B------:R-:W-:Y:S01]  /*27ac0*/  MOV R87, R218 ;  /* 0x000000da00577202 */ /* 0x000fe20000000f00 */
[----:B------:R-:W-:-:S05]  /*27ad0*/  BRA `(.L_x_3144) ;  /* 0xfffec80000007947 */ /* 0x000fca000383ffff */
.L_x_2979:
        /* <DEDUP_REMOVED lines=79> */
.L_x_2980:
[----:B------:R-:W-:Y:S01]  /*27fd0*/  MOV R2, RZ ;  /* 0x000000ff00027202 */ /* 0x000fe20000000f00 */
[----:B------:R-:W-:Y:S01]  /*27fe0*/  IMAD.MOV.U32 R217, RZ, RZ, R164 ;  /* 0x000000ffffd97224 */ /* 0x000fe200078e00a4 */
[----:B------:R-:W-:Y:S01]  /*27ff0*/  MOV R3, 0x28020 ;  /* 0x0002802000037802 */ /* 0x000fe20000000f00 */
[----:B------:R-:W-:Y:S02]  /*28000*/  IMAD.MOV.U32 R218, RZ, RZ, 0x1c1f ;  /* 0x00001c1fffda7424 */ /* 0x000fe400078e00ff */
[----:B------:R-:W-:Y:S05]  /*28010*/  CALL.REL.NOINC `($__internal_39_$__cuda_sm70_shflsync_idx_p) ;  /* 0x0000349000007944 */ /* 0x000fea0003c00000 */
[----:B------:R-:W-:Y:S01]  /*28020*/  MOV R0, R218 ;  /* 0x000000da00007202 */ /* 0x000fe20000000f00 */
[----:B------:R-:W-:-:S05]  /*28030*/  BRA `(.L_x_3146) ;  /* 0xfffec5c000007947 */ /* 0x000fca000383ffff */
.L_x_2985:
[----:B------:R-:W-:Y:S01]  /*28040*/  MOV R2, 0x1 ;  /* 0x0000000100027802 */ /* 0x000fe20000000f00 */
[----:B------:R-:W-:Y:S01]  /*28050*/  IMAD.MOV.U32 R217, RZ, RZ, R164 ;  /* 0x000000ffffd97224 */ /* 0x000fe200078e00a4 */
[----:B------:R-:W-:Y:S01]  /*28060*/  MOV R3, 0x28090 ;  /* 0x0002809000037802 */ /* 0x000fe20000000f00 */
[----:B------:R-:W-:Y:S02]  /*28070*/  IMAD.MOV.U32 R218, RZ, RZ, 0x1c1f ;  /* 0x00001c1fffda7424 */ /* 0x000fe400078e00ff */
[----:B-1----:R-:W-:Y:S05]  /*28080*/  CALL.REL.NOINC `($__internal_39_$__cuda_sm70_shflsync_idx_p) ;  /* 0x0000342000007944 */ /* 0x002fea0003c00000 */
[----:B------:R-:W-:Y:S01]  /*28090*/  MOV R2, R218 ;  /* 0x000000da00027202 */ /* 0x000fe20000000f00 */
[----:B------:R-:W-:-:S05]  /*280a0*/  BRA `(.L_x_3147) ;  /* 0xfffec77000007947 */ /* 0x000fca000383ffff */
.L_x_2990:
[----:B------:R-:W-:Y:S01]  /*280b0*/  MOV R2, 0x2 ;  /* 0x0000000200027802 */ /* 0x000fe20000000f00 */
[----:B------:R-:W-:Y:S01]  /*280c0*/  IMAD.MOV.U32 R217, RZ, RZ, R164 ;  /* 0x000000ffffd97224 */ /* 0x000fe200078e00a4 */
[----:B------:R-:W-:Y:S01]  /*280d0*/  MOV R3, 0x28100 ;  /* 0x0002810000037802 */ /* 0x000fe20000000f00 */
[----:B------:R-:W-:Y:S02]  /*280e0*/  IMAD.MOV.U32 R218, RZ, RZ, 0x1c1f ;  /* 0x00001c1fffda7424 */ /* 0x000fe400078e00ff */
[----:B-12---:R-:W-:Y:S05]  /*280f0*/  CALL.REL.NOINC `($__internal_39_$__cuda_sm70_shflsync_idx_p) ;  /* 0x000033b000007944 */ /* 0x006fea0003c00000 */
[----:B------:R-:W-:Y:S01]  /*28100*/  MOV R94, R218 ;  /* 0x000000da005e7202 */ /* 0x000fe20000000f00 */
[----:B------:R-:W-:-:S05]  /*28110*/  BRA `(.L_x_3148) ;  /* 0xfffec92000007947 */ /* 0x000fca000383ffff */
.L_x_2995:
[----:B------:R-:W-:Y:S01]  /*28120*/  MOV R2, 0x3 ;  /* 0x0000000300027802 */ /* 0x000fe20000000f00 */
[----:B------:R-:W-:Y:S01]  /*28130*/  IMAD.MOV.U32 R217, RZ, RZ, R164 ;  /* 0x000000ffffd97224 */ /* 0x000fe200078e00a4 */
[----:B------:R-:W-:Y:S01]  /*28140*/  MOV R3, 0x28170 ;  /* 0x0002817000037802 */ /* 0x000fe20000000f00 */
[----:B------:R-:W-:Y:S02]  /*28150*/  IMAD.MOV.U32 R218, RZ, RZ, 0x1c1f ;  /* 0x00001c1fffda7424 */ /* 0x000fe400078e00ff */
[----:B-123--:R-:W-:Y:S05]  /*28160*/  CALL.REL.NOINC `($__internal_39_$__cuda_sm70_shflsync_idx_p) ;  /* 0x0000334000007944 */ /* 0x00efea0003c00000 */
[----:B------:R-:W-:Y:S01]  /*28170*/  MOV R3, R218 ;  /* 0x000000da00037202 */ /* 0x000fe20000000f00 */
[----:B------:R-:W-:-:S05]  /*28180*/  BRA `(.L_x_3149) ;  /* 0xfffedf7000007947 */ /* 0x000fca000383ffff */
.L_x_3000:
[----:B------:R-:W-:Y:S02]  /*28190*/  MOV R0, 0x2 ;  /* 0x0000000200007802 */ /* 0x000fe40000000f00 */
[----:B------:R-:W-:Y:S02]  /*281a0*/  MOV R2, 0x281c0 ;  /* 0x000281c000027802 */ /* 0x000fe40000000f00 */
[----:B--234-:R-:W-:Y:S05]  /*281b0*/  CALL.REL.NOINC `($__internal_38_$__cuda_sm70_shflsync_bfly_p) ;  /* 0x0000329000007944 */ /* 0x01cfea0003c00000 */
[----:B------:R-:W-:-:S05]  /*281c0*/  BRA `(.L_x_3150) ;  /* 0xfffeeb4000007947 */ /* 0x000fca000383ffff */
.L_x_3001:
[----:B------:R-:W-:Y:S02]  /*281d0*/  MOV R0, 0x1 ;  /* 0x0000000100007802 */ /* 0x000fe40000000f00 */
[----:B------:R-:W-:Y:S02]  /*281e0*/  MOV R2, 0x28200 ;  /* 0x0002820000027802 */ /* 0x000fe40000000f00 */
[----:B---34-:R-:W-:Y:S05]  /*281f0*/  CALL.REL.NOINC `($__internal_38_$__cuda_sm70_shflsync_bfly_p) ;  /* 0x0000325000007944 */ /* 0x018fea0003c00000 */
[----:B------:R-:W-:Y:S01]  /*28200*/  FMNMX.FTZ R87, R84, R0, !PT ;  /* 0x0000000054577209 */ /* 0x000fe20007810000 */
[----:B------:R-:W-:Y:S01]  /*28210*/  IMAD.MOV.U32 R84, RZ, RZ, R4 ;  /* 0x000000ffff547224 */ /* 0x000fe200078e0004 */
[----:B------:R-:W-:Y:S01]  /*28220*/  MOV R2, 0x28250 ;  /* 0x0002825000027802 */ /* 0x000fe20000000f00 */
[----:B------:R-:W-:Y:S02]  /*28230*/  IMAD.MOV.U32 R0, RZ, RZ, 0x2 ;  /* 0x00000002ff007424 */ /* 0x000fe400078e00ff */
[----:B------:R-:W-:Y:S05]  /*28240*/  CALL.REL.NOINC `($__internal_38_$__cuda_sm70_shflsync_bfly_p) ;  /* 0x0000320000007944 */ /* 0x000fea0003c00000 */
[----:B------:R-:W-:Y:S01]  /*28250*/  FMNMX.FTZ R84, R4, R0, !PT ;  /* 0x0000000004547209 */ /* 0x000fe20007810000 */
[----:B------:R-:W-:Y:S01]  /*28260*/  IMAD.MOV.U32 R0, RZ, RZ, 0x1 ;  /* 0x00000001ff007424 */ /* 0x000fe200078e00ff */
        /* <DEDUP_REMOVED lines=20> */
[----:B------:R-:W-:-:S05]  /*283b0*/  BRA `(.L_x_3151) ;  /* 0xfffeea4000007947 */ /* 0x000fca000383ffff */
.L_x_3010:
[----:B------:R-:W-:Y:S01]  /*283c0*/  MOV R2, RZ ;  /* 0x000000ff00027202 */ /* 0x000fe20000000f00 */
[----:B------:R-:W-:Y:S01]  /*283d0*/  IMAD.MOV.U32 R217, RZ, RZ, R4 ;  /* 0x000000ffffd97224 */ /* 0x000fe200078e0004 */
[----:B------:R-:W-:Y:S01]  /*283e0*/  MOV R3, 0x28410 ;  /* 0x0002841000037802 */ /* 0x000fe20000000f00 */
[----:B------:R-:W-:Y:S02]  /*283f0*/  IMAD.MOV.U32 R218, RZ, RZ, 0x181f ;  /* 0x0000181fffda7424 */ /* 0x000fe400078e00ff */
[----:B------:R-:W-:Y:S05]  /*28400*/  CALL.REL.NOINC `($__internal_39_$__cuda_sm70_shflsync_idx_p) ;  /* 0x000030a000007944 */ /* 0x000fea0003c00000 */
[----:B------:R-:W-:Y:S01]  /*28410*/  MOV R8, R218 ;  /* 0x000000da00087202 */ /* 0x000fe20000000f00 */
[----:B------:R-:W-:-:S05]  /*28420*/  BRA `(.L_x_3152) ;  /* 0xffff0d2000007947 */ /* 0x000fca000383ffff */
.L_x_3011:
        /* <DEDUP_REMOVED lines=79> */
.L_x_3014:
[----:B------:R-:W-:Y:S01]  /*28920*/  MOV R2, RZ ;  /* 0x000000ff00027202 */ /* 0x000fe20000000f00 */
[----:B------:R-:W-:Y:S01]  /*28930*/  IMAD.MOV.U32 R217, RZ, RZ, R84 ;  /* 0x000000ffffd97224 */ /* 0x000fe200078e0054 */
[----:B------:R-:W-:Y:S01]  /*28940*/  MOV R3, 0x28970 ;  /* 0x0002897000037802 */ /* 0x000fe20000000f00 */
[----:B------:R-:W-:Y:S02]  /*28950*/  IMAD.MOV.U32 R218, RZ, RZ, 0x181f ;  /* 0x0000181fffda7424 */ /* 0x000fe400078e00ff */
[----:B------:R-:W-:Y:S05]  /*28960*/  CALL.REL.NOINC `($__internal_39_$__cuda_sm70_shflsync_idx_p) ;  /* 0x00002b4000007944 */ /* 0x000fea0003c00000 */
[----:B------:R-:W-:Y:S01]  /*28970*/  MOV R87, R218 ;  /* 0x000000da00577202 */ /* 0x000fe20000000f00 */
[----:B------:R-:W-:-:S05]  /*28980*/  BRA `(.L_x_3154) ;  /* 0xffff129000007947 */ /* 0x000fca000383ffff */
.L_x_3015:
        /* <DEDUP_REMOVED lines=79> */
.L_x_3016:
[----:B------:R-:W-:Y:S02]  /*28e80*/  MOV R0, 0x2 ;  /* 0x0000000200007802 */ /* 0x000fe40000000f00 */
[----:B------:R-:W-:Y:S02]  /*28e90*/  MOV R2, 0x28eb0 ;  /* 0x00028eb000027802 */ /* 0x000fe40000000f00 */
[----:B------:R-:W-:Y:S05]  /*28ea0*/  CALL.REL.NOINC `($__internal_38_$__cuda_sm70_shflsync_bfly_p) ;  /* 0x000025a000007944 */ /* 0x000fea0003c00000 */
[----:B------:R-:W-:-:S05]  /*28eb0*/  BRA `(.L_x_3156) ;  /* 0xffff14a000007947 */ /* 0x000fca000383ffff */
.L_x_3017:
        /* <DEDUP_REMOVED lines=31> */
.L_x_3020:
[----:B-1--4-:R-:W-:Y:S01]  /*290b0*/  MOV R2, RZ ;  /* 0x000000ff00027202 */ /* 0x012fe20000000f00 */
[----:B------:R-:W-:Y:S01]  /*290c0*/  IMAD.MOV.U32 R217, RZ, RZ, R52 ;  /* 0x000000ffffd97224 */ /* 0x000fe200078e0034 */
[----:B------:R-:W-:Y:S01]  /*290d0*/  MOV R3, 0x29100 ;  /* 0x0002910000037802 */ /* 0x000fe20000000f00 */
[----:B------:R-:W-:Y:S02]  /*290e0*/  IMAD.MOV.U32 R218, RZ, RZ, 0x181f ;  /* 0x0000181fffda7424 */ /* 0x000fe400078e00ff */
[----:B------:R-:W-:Y:S05]  /*290f0*/  CALL.REL.NOINC `($__internal_39_$__cuda_sm70_shflsync_idx_p) ;  /* 0x000023b000007944 */ /* 0x000fea0003c00000 */
[----:B------:R-:W-:Y:S01]  /*29100*/  MOV R58, R218 ;  /* 0x000000da003a7202 */ /* 0x000fe20000000f00 */
[----:B------:R-:W-:-:S05]  /*29110*/  BRA `(.L_x_3158) ;  /* 0xffff335000007947 */ /* 0x000fca000383ffff */
.L_x_3023:
[----:B------:R-:W-:Y:S01]  /*29120*/  MOV R2, RZ ;  /* 0x000000ff00027202 */ /* 0x000fe20000000f00 */
[----:B------:R-:W-:Y:S01]  /*29130*/  IMAD.MOV.U32 R217, RZ, RZ, R84 ;  /* 0x000000ffffd97224 */ /* 0x000fe200078e0054 */
[----:B------:R-:W-:Y:S01]  /*29140*/  MOV R3, 0x29170 ;  /* 0x0002917000037802 */ /* 0x000fe20000000f00 */
[----:B------:R-:W-:Y:S02]  /*29150*/  IMAD.MOV.U32 R218, RZ, RZ, 0x181f ;  /* 0x0000181fffda7424 */ /* 0x000fe400078e00ff */
[----:B------:R-:W-:Y:S05]  /*29160*/  CALL.REL.NOINC `($__internal_39_$__cuda_sm70_shflsync_idx_p) ;  /* 0x0000234000007944 */ /* 0x000fea0003c00000 */
[----:B------:R-:W-:Y:S01]  /*29170*/  MOV R87, R218 ;  /* 0x000000da00577202 */ /* 0x000fe20000000f00 */
[----:B------:R-:W-:-:S05]  /*29180*/  BRA `(.L_x_3159) ;  /* 0xffff3d4000007947 */ /* 0x000fca000383ffff */
.L_x_3024:
        /* <DEDUP_REMOVED lines=79> */
.L_x_3025:
[----:B------:R-:W-:Y:S01]  /*29680*/  MOV R2, RZ ;  /* 0x000000ff00027202 */ /* 0x000fe20000000f00 */
[----:B------:R-:W-:Y:S01]  /*29690*/  IMAD.MOV.U32 R217, RZ, RZ, R164 ;  /* 0x000000ffffd97224 */ /* 0x000fe200078e00a4 */
[----:B------:R-:W-:Y:S01]  /*296a0*/  MOV R3, 0x296d0 ;  /* 0x000296d000037802 */ /* 0x000fe20000000f00 */
[----:B------:R-:W-:Y:S02]  /*296b0*/  IMAD.MOV.U32 R218, RZ, RZ, 0x1c1f ;  /* 0x00001c1fffda7424 */ /* 0x000fe400078e00ff */
[----:B------:R-:W-:Y:S05]  /*296c0*/  CALL.REL.NOINC `($__internal_39_$__cuda_sm70_shflsync_idx_p) ;  /* 0x00001de000007944 */ /* 0x000fea0003c00000 */
[----:B------:R-:W-:Y:S01]  /*296d0*/  MOV R0, R218 ;  /* 0x000000da00007202 */ /* 0x000fe20000000f00 */
[----:B------:R-:W-:-:S05]  /*296e0*/  BRA `(.L_x_3161) ;  /* 0xffff3b2000007947 */ /* 0x000fca000383ffff */
.L_x_3030:
[----:B------:R-:W-:Y:S01]  /*296f0*/  MOV R2, 0x1 ;  /* 0x0000000100027802 */ /* 0x000fe20000000f00 */
[----:B------:R-:W-:Y:S01]  /*29700*/  IMAD.MOV.U32 R217, RZ, RZ, R164 ;  /* 0x000000ffffd97224 */ /* 0x000fe200078e00a4 */
[----:B------:R-:W-:Y:S01]  /*29710*/  MOV R3, 0x29740 ;  /* 0x0002974000037802 */ /* 0x000fe20000000f00 */
[----:B------:R-:W-:Y:S02]  /*29720*/  IMAD.MOV.U32 R218, RZ, RZ, 0x1c1f ;  /* 0x00001c1fffda7424 */ /* 0x000fe400078e00ff */
[----:B-1----:R-:W-:Y:S05]  /*29730*/  CALL.REL.NOINC `($__internal_39_$__cuda_sm70_shflsync_idx_p) ;  /* 0x00001d7000007944 */ /* 0x002fea0003c00000 */
[----:B------:R-:W-:Y:S01]  /*29740*/  MOV R2, R218 ;  /* 0x000000da00027202 */ /* 0x000fe20000000f00 */
[----:B------:R-:W-:-:S05]  /*29750*/  BRA `(.L_x_3162) ;  /* 0xffff3cd000007947 */ /* 0x000fca000383ffff */
.L_x_3035:
[----:B------:R-:W-:Y:S01]  /*29760*/  MOV R2, 0x2 ;  /* 0x0000000200027802 */ /* 0x000fe20000000f00 */
[----:B------:R-:W-:Y:S01]  /*29770*/  IMAD.MOV.U32 R217, RZ, RZ, R164 ;  /* 0x000000ffffd97224 */ /* 0x000fe200078e00a4 */
[----:B------:R-:W-:Y:S01]  /*29780*/  MOV R3, 0x297b0 ;  /* 0x000297b000037802 */ /* 0x000fe20000000f00 */
[----:B------:R-:W-:Y:S02]  /*29790*/  IMAD.MOV.U32 R218, RZ, RZ, 0x1c1f ;  /* 0x00001c1fffda7424 */ /* 0x000fe400078e00ff */
[----:B-12---:R-:W-:Y:S05]  /*297a0*/  CALL.REL.NOINC `($__internal_39_$__cuda_sm70_shflsync_idx_p) ;  /* 0x00001d0000007944 */ /* 0x006fea0003c00000 */
[----:B------:R-:W-:Y:S01]  /*297b0*/  MOV R94, R218 ;  /* 0x000000da005e7202 */ /* 0x000fe20000000f00 */
[----:B------:R-:W-:-:S05]  /*297c0*/  BRA `(.L_x_3163) ;  /* 0xffff3e8000007947 */ /* 0x000fca000383ffff */
.L_x_3040:
[----:B------:R-:W-:Y:S01]  /*297d0*/  MOV R2, 0x3 ;  /* 0x0000000300027802 */ /* 0x000fe20000000f00 */
[----:B------:R-:W-:Y:S01]  /*297e0*/  IMAD.MOV.U32 R217, RZ, RZ, R164 ;  /* 0x000000ffffd97224 */ /* 0x000fe200078e00a4 */
[----:B------:R-:W-:Y:S01]  /*297f0*/  MOV R3, 0x29820 ;  /* 0x0002982000037802 */ /* 0x000fe20000000f00 */
[----:B------:R-:W-:Y:S02]  /*29800*/  IMAD.MOV.U32 R218, RZ, RZ, 0x1c1f ;  /* 0x00001c1fffda7424 */ /* 0x000fe400078e00ff */
[----:B-123--:R-:W-:Y:S05]  /*29810*/  CALL.REL.NOINC `($__internal_39_$__cuda_sm70_shflsync_idx_p) ;  /* 0x00001c9000007944 */ /* 0x00efea0003c00000 */
[----:B------:R-:W-:Y:S01]  /*29820*/  MOV R3, R218 ;  /* 0x000000da00037202 */ /* 0x000fe20000000f00 */
[----:B------:R-:W-:-:S05]  /*29830*/  BRA `(.L_x_3164) ;  /* 0xffff54d000007947 */ /* 0x000fca000383ffff */
.L_x_3045:
[----:B------:R-:W-:Y:S02]  /*29840*/  MOV R0, 0x2 ;  /* 0x0000000200007802 */ /* 0x000fe40000000f00 */
[----:B------:R-:W-:Y:S02]  /*29850*/  MOV R2, 0x29870 ;  /* 0x0002987000027802 */ /* 0x000fe40000000f00 */
[----:B--234-:R-:W-:Y:S05]  /*29860*/  CALL.REL.NOINC `($__internal_38_$__cuda_sm70_shflsync_bfly_p) ;  /* 0x00001be000007944 */ /* 0x01cfea0003c00000 */
[----:B------:R-:W-:-:S05]  /*29870*/  BRA `(.L_x_3165) ;  /* 0xffff60a000007947 */ /* 0x000fca000383ffff */
.L_x_3046:
        /* <DEDUP_REMOVED lines=28> */
[----:B------:R-:W-:Y:S03]  /*29a40*/  MOV R2, 0x29a70 ;  /* 0x00029a7000027802 */ /* 0x000fe60000000f00 */
[----:B------:R-:W-:Y:S02]  /*29a50*/  IMAD.MOV.U32 R84, RZ, RZ, R4 ;  /* 0x000000ffff547224 */ /* 0x000fe400078e0004 */
[----:B------:R-:W-:Y:S05]  /*29a60*/  CALL.REL.NOINC `($__internal_38_$__cuda_sm70_shflsync_bfly_p) ;  /* 0x000019e000007944 */ /* 0x000fea0003c00000 */
[----:B------:R-:W-:-:S05]  /*29a70*/  BRA `(.L_x_3166) ;  /* 0xffff5f9000007947 */ /* 0x000fca000383ffff */
.L_x_3048:
[----:B------:R-:W-:Y:S01]  /*29a80*/  IMAD.MOV.U32 R84, RZ, RZ, R229 ;  /* 0x000000ffff547224 */ /* 0x000fe200078e00e5 */
[----:B------:R-:W-:-:S02]  /*29a90*/  MOV R0, 0x2 ;  /* 0x0000000200007802 */ /* 0x000fc40000000f00 */
[----:B------:R-:W-:Y:S02]  /*29aa0*/  MOV R2, 0x29ac0 ;  /* 0x00029ac000027802 */ /* 0x000fe40000000f00 */
[----:B-1----:R-:W-:Y:S05]  /*29ab0*/  CALL.REL.NOINC `($__internal_38_$__cuda_sm70_shflsync_bfly_p) ;  /* 0x0000199000007944 */ /* 0x002fea0003c00000 */
[----:B------:R-:W-:Y:S05]  /*29ac0*/  BRA `(.L_x_3167) ;  /* 0xffff7da000007947 */ /* 0x000fea000383ffff */
.L_x_3049:
[----:B------:R-:W-:Y:S01]  /*29ad0*/  IMAD.MOV.U32 R84, RZ, RZ, R4 ;  /* 0x000000ffff547224 */ /* 0x000fe200078e0004 */
[----:B------:R-:W-:Y:S02]  /*29ae0*/  MOV R0, 0x1 ;  /* 0x0000000100007802 */ /* 0x000fe40000000f00 */
[----:B------:R-:W-:Y:S02]  /*29af0*/  MOV R2, 0x29b10 ;  /* 0x00029b1000027802 */ /* 0x000fe40000000f00 */
[----:B-12---:R-:W-:Y:S05]  /*29b00*/  CALL.REL.NOINC `($__internal_38_$__cuda_sm70_shflsync_bfly_p) ;  /* 0x0000194000007944 */ /* 0x006fea0003c00000 */
[----:B------:R-:W-:Y:S01]  /*29b10*/  FADD.FTZ R4, R4, R0 ;  /* 0x0000000004047221 */ /* 0x000fe20000010000 */
[----:B------:R-:W-:Y:S02]  /*29b20*/  MOV R84, R227 ;  /* 0x000000e300547202 */ /* 0x000fe40000000f00 */
[----:B------:R-:W-:Y:S02]  /*29b30*/  MOV R0, 0x2 ;  /* 0x0000000200007802 */ /* 0x000fe40000000f00 */
[----:B------:R-:W-:Y:S02]  /*29b40*/  MOV R2, 0x29b60 ;  /* 0x00029b6000027802 */ /* 0x000fe40000000f00 */
[----:B------:R-:W-:Y:S05]  /*29b50*/  CALL.REL.NOINC `($__internal_38_$__cuda_sm70_shflsync_bfly_p) ;  /* 0x000018f000007944 */ /* 0x000fea0003c00000 */
[----:B------:R-:W-:Y:S01]  /*29b60*/  FADD.FTZ R6, R227, R0 ;  /* 0x00000000e3067221 */ /* 0x000fe20000010000 */
[----:B------:R-:W-:Y:S02]  /*29b70*/  MOV R0, 0x1 ;  /* 0x0000000100007802 */ /* 0x000fe40000000f00 */
[----:B------:R-:W-:-:S02]  /*29b80*/  MOV R2, 0x29bb0 ;  /* 0x00029bb000027802 */ /* 0x000fc40000000f00 */
[----:B------:R-:W-:Y:S02]  /*29b90*/  MOV R84, R6 ;  /* 0x0000000600547202 */ /* 0x000fe40000000f00 */
[----:B------:R-:W-:Y:S05]  /*29ba0*/  CALL.REL.NOINC `($__internal_38_$__cuda_sm70_shflsync_bfly_p) ;  /* 0x000018a000007944 */ /* 0x000fea0003c00000 */
[----:B------:R-:W-:Y:S01]  /*29bb0*/  FADD.FTZ R6, R6, R0 ;  /* 0x0000000006067221 */ /* 0x000fe20000010000 */
[----:B------:R-:W-:Y:S02]  /*29bc0*/  MOV R84, R246 ;  /* 0x000000f600547202 */ /* 0x000fe40000000f00 */
[----:B------:R-:W-:Y:S02]  /*29bd0*/  MOV R0, 0x2 ;  /* 0x0000000200007802 */ /* 0x000fe40000000f00 */
[----:B------:R-:W-:Y:S02]  /*29be0*/  MOV R2, 0x29c00 ;  /* 0x00029c0000027802 */ /* 0x000fe40000000f00 */
[----:B------:R-:W-:Y:S05]  /*29bf0*/  CALL.REL.NOINC `($__internal_38_$__cuda_sm70_shflsync_bfly_p) ;  /* 0x0000185000007944 */ /* 0x000fea0003c00000 */
[----:B------:R-:W-:Y:S01]  /*29c00*/  FADD.FTZ R5, R246, R0 ;  /* 0x00000000f6057221 */ /* 0x000fe20000010000 */
[----:B------:R-:W-:Y:S02]  /*29c10*/  MOV R0, 0x1 ;  /* 0x0000000100007802 */ /* 0x000fe40000000f00 */
[----:B------:R-:W-:Y:S02]  /*29c20*/  MOV R2, 0x29c50 ;  /* 0x00029c5000027802 */ /* 0x000fe40000000f00 */
[----:B------:R-:W-:-:S02]  /*29c30*/  MOV R84, R5 ;  /* 0x0000000500547202 */ /* 0x000fc40000000f00 */
[----:B------:R-:W-:Y:S05]  /*29c40*/  CALL.REL.NOINC `($__internal_38_$__cuda_sm70_shflsync_bfly_p) ;  /* 0x0000180000007944 */ /* 0x000fea0003c00000 */
[----:B------:R-:W-:Y:S01]  /*29c50*/  FADD.FTZ R5, R5, R0 ;  /* 0x0000000005057221 */ /* 0x000fe20000010000 */
[----:B------:R-:W-:-:S02]  /*29c60*/  MOV R84, R247 ;  /* 0x000000f700547202 */ /* 0x000fc40000000f00 */
[----:B------:R-:W-:Y:S02]  /*29c70*/  MOV R0, 0x2 ;  /* 0x0000000200007802 */ /* 0x000fe40000000f00 */
[----:B------:R-:W-:Y:S02]  /*29c80*/  MOV R2, 0x29ca0 ;  /* 0x00029ca000027802 */ /* 0x000fe40000000f00 */
[----:B------:R-:W-:Y:S05]  /*29c90*/  CALL.REL.NOINC `($__internal_38_$__cuda_sm70_shflsync_bfly_p) ;  /* 0x000017b000007944 */ /* 0x000fea0003c00000 */
[----:B------:R-:W-:Y:S01]  /*29ca0*/  FADD.FTZ R7, R247, R0 ;  /* 0x00000000f7077221 */ /* 0x000fe20000010000 */
[----:B------:R-:W-:Y:S02]  /*29cb0*/  MOV R0, 0x1 ;  /* 0x0000000100007802 */ /* 0x000fe40000000f00 */
[----:B------:R-:W-:Y:S02]  /*29cc0*/  MOV R2, 0x29cf0 ;  /* 0x00029cf000027802 */ /* 0x000fe40000000f00 */
[----:B------:R-:W-:Y:S02]  /*29cd0*/  MOV R84, R7 ;  /* 0x0000000700547202 */ /* 0x000fe40000000f00 */
[----:B------:R-:W-:Y:S05]  /*29ce0*/  CALL.REL.NOINC `($__internal_38_$__cuda_sm70_shflsync_bfly_p) ;  /* 0x0000176000007944 */ /* 0x000fea0003c00000 */
[----:B------:R-:W-:Y:S01]  /*29cf0*/  MOV R8, R0 ;  /* 0x0000000000087202 */ /* 0x000fe20000000f00 */
[----:B------:R-:W-:Y:S05]  /*29d00*/  BRA `(.L_x_3168) ;  /* 0xffff7c5000007947 */ /* 0x000fea000383ffff */
.L_x_3056:
[----:B-1-34-:R-:W-:Y:S01]  /*29d10*/  IMAD.MOV.U32 R217, RZ, RZ, R5 ;  /* 0x000000ffffd97224 */ /* 0x01afe200078e0005 */
[----:B------:R-:W-:Y:S01]  /*29d20*/  MOV R2, RZ ;  /* 0x000000ff00027202 */ /* 0x000fe20000000f00 */
[----:B------:R-:W-:Y:S01]  /*29d30*/  IMAD.MOV.U32 R218, RZ, RZ, 0x181f ;  /* 0x0000181fffda7424 */ /* 0x000fe200078e00ff */
[----:B------:R-:W-:-:S02]  /*29d40*/  MOV R3, 0x29d60 ;  /* 0x00029d6000037802 */ /* 0x000fc40000000f00 */
[----:B------:R-:W-:Y:S05]  /*29d50*/  CALL.REL.NOINC `($__internal_39_$__cuda_sm70_shflsync_idx_p) ;  /* 0x0000175000007944 */ /* 0x000fea0003c00000 */
[----:B------:R-:W-:Y:S01]  /*29d60*/  MOV R7, R218 ;  /* 0x000000da00077202 */ /* 0x000fe20000000f00 */
[----:B------:R-:W-:Y:S05]  /*29d70*/  BRA `(.L_x_3169) ;  /* 0xffff926000007947 */ /* 0x000fea000383ffff */
.L_x_3057:
[----:B------:R-:W-:Y:S01]  /*29d80*/  IMAD.MOV.U32 R217, RZ, RZ, R6 ;  /* 0x000000ffffd97224 */ /* 0x000fe200078e0006 */
[----:B------:R-:W-:Y:S01]  /*29d90*/  MOV R2, RZ ;  /* 0x000000ff00027202 */ /* 0x000fe20000000f00 */
[----:B------:R-:W-:Y:S01]  /*29da0*/  IMAD.MOV.U32 R218, RZ, RZ, 0x181f ;  /* 0x0000181fffda7424 */ /* 0x000fe200078e00ff */
[----:B------:R-:W-:-:S02]  /*29db0*/  MOV R3, 0x29dd0 ;  /* 0x00029dd000037802 */ /* 0x000fc40000000f00 */
[----:B-12---:R-:W-:Y:S05]  /*29dc0*/  CALL.REL.NOINC `($__internal_39_$__cuda_sm70_shflsync_idx_p) ;  /* 0x000016e000007944 */ /* 0x006fea0003c00000 */
[----:B------:R-:W-:Y:S01]  /*29dd0*/  MOV R2, R218 ;  /* 0x000000da00027202 */ /* 0x000fe20000000f00 */
[----:B------:R-:W-:Y:S05]  /*29de0*/  BRA `(.L_x_3170) ;  /* 0xffff921000007947 */ /* 0x000fea000383ffff */
.L_x_3058:
[----:B------:R-:W-:Y:S01]  /*29df0*/  IMAD.MOV.U32 R217, RZ, RZ, R5 ;  /* 0x000000ffffd97224 */ /* 0x000fe200078e0005 */
[----:B--2---:R-:W-:Y:S01]  /*29e00*/  MOV R2, 0x1 ;  /* 0x0000000100027802 */ /* 0x004fe20000000f00 */
[----:B------:R-:W-:Y:S01]  /*29e10*/  IMAD.MOV.U32 R218, RZ, RZ, 0x181f ;  /* 0x0000181fffda7424 */ /* 0x000fe200078e00ff */
[----:B------:R-:W-:-:S02]  /*29e20*/  MOV R3, 0x29e40 ;  /* 0x00029e4000037802 */ /* 0x000fc40000000f00 */
[----:B-1-3--:R-:W-:Y:S05]  /*29e30*/  CALL.REL.NOINC `($__internal_39_$__cuda_sm70_shflsync_idx_p) ;  /* 0x0000167000007944 */ /* 0x00afea0003c00000 */
        /* <DEDUP_REMOVED lines=8> */
.L_x_3059:
[----:B------:R-:W-:Y:S01]  /*29ec0*/  IMAD.MOV.U32 R217, RZ, RZ, R5 ;  /* 0x000000ffffd97224 */ /* 0x000fe200078e0005 */
[----:B-1----:R-:W-:Y:S01]  /*29ed0*/  MOV R2, 0x2 ;  /* 0x0000000200027802 */ /* 0x002fe20000000f00 */
[----:B------:R-:W-:Y:S01]  /*29ee0*/  IMAD.MOV.U32 R218, RZ, RZ, 0x181f ;  /* 0x0000181fffda7424 */ /* 0x000fe200078e00ff */
[----:B------:R-:W-:Y:S02]  /*29ef0*/  MOV R3, 0x29f10 ;  /* 0x00029f1000037802 */ /* 0x000fe40000000f00 */
[----:B---34-:R-:W-:Y:S05]  /*29f00*/  CALL.REL.NOINC `($__internal_39_$__cuda_sm70_shflsync_idx_p) ;  /* 0x000015a000007944 */ /* 0x018fea0003c00000 */
[----:B------:R-:W-:Y:S01]  /*29f10*/  MOV R7, R218 ;  /* 0x000000da00077202 */ /* 0x000fe20000000f00 */
[----:B------:R-:W-:Y:S05]  /*29f20*/  BRA `(.L_x_3172) ;  /* 0xffff91b000007947 */ /* 0x000fea000383ffff */
.L_x_3060:
[----:B------:R-:W-:Y:S01]  /*29f30*/  IMAD.MOV.U32 R217, RZ, RZ, R6 ;  /* 0x000000ffffd97224 */ /* 0x000fe200078e0006 */
[----:B-1----:R-:W-:Y:S01]  /*29f40*/  MOV R2, 0x2 ;  /* 0x0000000200027802 */ /* 0x002fe20000000f00 */
[----:B------:R-:W-:Y:S01]  /*29f50*/  IMAD.MOV.U32 R218, RZ, RZ, 0x181f ;  /* 0x0000181fffda7424 */ /* 0x000fe200078e00ff */
[----:B------:R-:W-:Y:S02]  /*29f60*/  MOV R3, 0x29f80 ;  /* 0x00029f8000037802 */ /* 0x000fe40000000f00 */
[----:B--234-:R-:W-:Y:S05]  /*29f70*/  CALL.REL.NOINC `($__internal_39_$__cuda_sm70_shflsync_idx_p) ;  /* 0x0000153000007944 */ /* 0x01cfea0003c00000 */
[----:B------:R-:W-:Y:S01]  /*29f80*/  MOV R2, R218 ;  /* 0x000000da00027202 */ /* 0x000fe20000000f00 */
[----:B------:R-:W-:Y:S05]  /*29f90*/  BRA `(.L_x_3173) ;  /* 0xffff916000007947 */ /* 0x000fea000383ffff */
.L_x_3061:
[----:B------:R-:W-:Y:S01]  /*29fa0*/  IMAD.MOV.U32 R217, RZ, RZ, R5 ;  /* 0x000000ffffd97224 */ /* 0x000fe200078e0005 */
[----:B--2---:R-:W-:Y:S01]  /*29fb0*/  MOV R2, 0x3 ;  /* 0x0000000300027802 */ /* 0x004fe20000000f00 */
[----:B------:R-:W-:Y:S01]  /*29fc0*/  IMAD.MOV.U32 R218, RZ, RZ, 0x181f ;  /* 0x0000181fffda7424 */ /* 0x000fe200078e00ff */
[----:B------:R-:W-:-:S02]  /*29fd0*/  MOV R3, 0x29ff0 ;  /* 0x00029ff000037802 */ /* 0x000fc40000000f00 */
[----:B-1-34-:R-:W-:Y:S05]  /*29fe0*/  CALL.REL.NOINC `($__internal_39_$__cuda_sm70_shflsync_idx_p) ;  /* 0x000014c000007944 */ /* 0x01afea0003c00000 */
        /* <DEDUP_REMOVED lines=8> */
.L_x_3062:
[----:B------:R-:W-:Y:S01]  /*2a070*/  IMAD.MOV.U32 R217, RZ, RZ, R5 ;  /* 0x000000ffffd97224 */ /* 0x000fe200078e0005 */
[----:B--2---:R-:W-:Y:S01]  /*2a080*/  MOV R2, 0x4 ;  /* 0x0000000400027802 */ /* 0x004fe20000000f00 */
[----:B------:R-:W-:Y:S01]  /*2a090*/  IMAD.MOV.U32 R218, RZ, RZ, 0x181f ;  /* 0x0000181fffda7424 */ /* 0x000fe200078e00ff */
[----:B------:R-:W-:Y:S02]  /*2a0a0*/  MOV R3, 0x2a0c0 ;  /* 0x0002a0c000037802 */ /* 0x000fe40000000f00 */
[----:B-1-34-:R-:W-:Y:S05]  /*2a0b0*/  CALL.REL.NOINC `($__internal_39_$__cuda_sm70_shflsync_idx_p) ;  /* 0x000013f000007944 */ /* 0x01afea0003c00000 */
[----:B------:R-:W-:Y:S01]  /*2a0c0*/  MOV R7, R218 ;  /* 0x000000da00077202 */ /* 0x000fe20000000f00 */
[----:B------:R-:W-:Y:S05]  /*2a0d0*/  BRA `(.L_x_3175) ;  /* 0xffff911000007947 */ /* 0x000fea000383ffff */
.L_x_3063:
[----:B------:R-:W-:Y:S01]  /*2a0e0*/  IMAD.MOV.U32 R217, RZ, RZ, R6 ;  /* 0x000000ffffd97224 */ /* 0x000fe200078e0006 */
[----:B--2---:R-:W-:Y:S01]  /*2a0f0*/  MOV R2, 0x4 ;  /* 0x0000000400027802 */ /* 0x004fe20000000f00 */
[----:B------:R-:W-:Y:S01]  /*2a100*/  IMAD.MOV.U32 R218, RZ, RZ, 0x181f ;  /* 0x0000181fffda7424 */ /* 0x000fe200078e00ff */
[----:B------:R-:W-:Y:S02]  /*2a110*/  MOV R3, 0x2a130 ;  /* 0x0002a13000037802 */ /* 0x000fe40000000f00 */
[----:B-1-34-:R-:W-:Y:S05]  /*2a120*/  CALL.REL.NOINC `($__internal_39_$__cuda_sm70_shflsync_idx_p) ;  /* 0x0000138000007944 */ /* 0x01afea0003c00000 */
[----:B------:R-:W-:Y:S01]  /*2a130*/  MOV R2, R218 ;  /* 0x000000da00027202 */ /* 0x000fe20000000f00 */
[----:B------:R-:W-:Y:S05]  /*2a140*/  BRA `(.L_x_3176) ;  /* 0xffff90c000007947 */ /* 0x000fea000383ffff */
.L_x_3064:
[----:B------:R-:W-:Y:S01]  /*2a150*/  IMAD.MOV.U32 R217, RZ, RZ, R5 ;  /* 0x000000ffffd97224 */ /* 0x000fe200078e0005 */
[----:B-1----:R-:W-:Y:S01]  /*2a160*/  MOV R2, 0x5 ;  /* 0x0000000500027802 */ /* 0x002fe20000000f00 */
[----:B------:R-:W-:Y:S01]  /*2a170*/  IMAD.MOV.U32 R218, RZ, RZ, 0x181f ;  /* 0x0000181fffda7424 */ /* 0x000fe200078e00ff */
[----:B------:R-:W-:-:S02]  /*2a180*/  MOV R3, 0x2a1a0 ;  /* 0x0002a1a000037802 */ /* 0x000fc40000000f00 */
[----:B--234-:R-:W-:Y:S05]  /*2a190*/  CALL.REL.NOINC `($__internal_39_$__cuda_sm70_shflsync_idx_p) ;  /* 0x0000131000007944 */ /* 0x01cfea0003c00000 */
        /* <DEDUP_REMOVED lines=8> */
.L_x_3065:
[----:B------:R-:W-:Y:S01]  /*2a220*/  IMAD.MOV.U32 R217, RZ, RZ, R5 ;  /* 0x000000ffffd97224 */ /* 0x000fe200078e0005 */
[----:B--2---:R-:W-:Y:S01]  /*2a230*/  MOV R2, 0x6 ;  /* 0x0000000600027802 */ /* 0x004fe20000000f00 */
[----:B------:R-:W-:Y:S01]  /*2a240*/  IMAD.MOV.U32 R218, RZ, RZ, 0x181f ;  /* 0x0000181fffda7424 */ /* 0x000fe200078e00ff */
[----:B------:R-:W-:Y:S02]  /*2a250*/  MOV R3, 0x2a270 ;  /* 0x0002a27000037802 */ /* 0x000fe40000000f00 */
[----:B-1--4-:R-:W-:Y:S05]  /*2a260*/  CALL.REL.NOINC `($__internal_39_$__cuda_sm70_shflsync_idx_p) ;  /* 0x0000124000007944 */ /* 0x012fea0003c00000 */
[----:B------:R-:W-:Y:S01]  /*2a270*/  MOV R7, R218 ;  /* 0x000000da00077202 */ /* 0x000fe20000000f00 */
[----:B------:R-:W-:Y:S05]  /*2a280*/  BRA `(.L_x_3178) ;  /* 0xffff907000007947 */ /* 0x000fea000383ffff */
.L_x_3066:
[----:B------:R-:W-:Y:S01]  /*2a290*/  IMAD.MOV.U32 R217, RZ, RZ, R6 ;  /* 0x000000ffffd97224 */ /* 0x000fe200078e0006 */
[----:B--2---:R-:W-:Y:S01]  /*2a2a0*/  MOV R2, 0x6 ;  /* 0x0000000600027802 */ /* 0x004fe20000000f00 */
[----:B------:R-:W-:Y:S01]  /*2a2b0*/  IMAD.MOV.U32 R218, RZ, RZ, 0x181f ;  /* 0x0000181fffda7424 */ /* 0x000fe200078e00ff */
[----:B------:R-:W-:Y:S02]  /*2a2c0*/  MOV R3, 0x2a2e0 ;  /* 0x0002a2e000037802 */ /* 0x000fe40000000f00 */
[----:B-1-34-:R-:W-:Y:S05]  /*2a2d0*/  CALL.REL.NOINC `($__internal_39_$__cuda_sm70_shflsync_idx_p) ;  /* 0x000011d000007944 */ /* 0x01afea0003c00000 */
[----:B------:R-:W-:Y:S01]  /*2a2e0*/  MOV R2, R218 ;  /* 0x000000da00027202 */ /* 0x000fe20000000f00 */
[----:B------:R-:W-:Y:S05]  /*2a2f0*/  BRA `(.L_x_3179) ;  /* 0xffff902000007947 */ /* 0x000fea000383ffff */
.L_x_3067:
[----:B------:R-:W-:Y:S01]  /*2a300*/  IMAD.MOV.U32 R217, RZ, RZ, R5 ;  /* 0x000000ffffd97224 */ /* 0x000fe200078e0005 */
[----:B-1----:R-:W-:Y:S01]  /*2a310*/  MOV R2, 0x7 ;  /* 0x0000000700027802 */ /* 0x002fe20000000f00 */
[----:B------:R-:W-:Y:S01]  /*2a320*/  IMAD.MOV.U32 R218, RZ, RZ, 0x181f ;  /* 0x0000181fffda7424 */ /* 0x000fe200078e00ff */
[----:B------:R-:W-:-:S02]  /*2a330*/  MOV R3, 0x2a350 ;  /* 0x0002a35000037802 */ /* 0x000fc40000000f00 */
[----:B--2-4-:R-:W-:Y:S05]  /*2a340*/  CALL.REL.NOINC `($__internal_39_$__cuda_sm70_shflsync_idx_p) ;  /* 0x0000116000007944 */ /* 0x014fea0003c00000 */
        /* <DEDUP_REMOVED lines=8> */
.L_x_3069:
[----:B------:R-:W-:Y:S01]  /*2a3d0*/  IMAD.MOV.U32 R217, RZ, RZ, R5 ;  /* 0x000000ffffd97224 */ /* 0x000fe200078e0005 */
[----:B------:R-:W-:Y:S01]  /*2a3e0*/  MOV R2, RZ ;  /* 0x000000ff00027202 */ /* 0x000fe20000000f00 */
[----:B------:R-:W-:Y:S01]  /*2a3f0*/  IMAD.MOV.U32 R218, RZ, RZ, 0x1c1f ;  /* 0x00001c1fffda7424 */ /* 0x000fe200078e00ff */
[----:B------:R-:W-:Y:S02]  /*2a400*/  MOV R3, 0x2a420 ;  /* 0x0002a42000037802 */ /* 0x000fe40000000f00 */
[----:B------:R-:W-:Y:S05]  /*2a410*/  CALL.REL.NOINC `($__internal_39_$__cuda_sm70_shflsync_idx_p) ;  /* 0x0000109000007944 */ /* 0x000fea0003c00000 */
[----:B------:R-:W-:Y:S01]  /*2a420*/  MOV R4, R218 ;  /* 0x000000da00047202 */ /* 0x000fe20000000f00 */
[----:B------:R-:W-:Y:S05]  /*2a430*/  BRA `(.L_x_3181) ;  /* 0xffff91e000007947 */ /* 0x000fea000383ffff */
.L_x_3070:
[----:B------:R-:W-:Y:S01]  /*2a440*/  IMAD.MOV.U32 R217, RZ, RZ, R12 ;  /* 0x000000ffffd97224 */ /* 0x000fe200078e000c */
[----:B------:R-:W-:Y:S01]  /*2a450*/  MOV R2, RZ ;  /* 0x000000ff00027202 */ /* 0x000fe20000000f00 */
[----:B------:R-:W-:Y:S01]  /*2a460*/  IMAD.MOV.U32 R218, RZ, RZ, 0x1c1f ;  /* 0x00001c1fffda7424 */ /* 0x000fe200078e00ff */
[----:B------:R-:W-:Y:S02]  /*2a470*/  MOV R3, 0x2a490 ;  /* 0x0002a49000037802 */ /* 0x000fe40000000f00 */
[----:B-12---:R-:W-:Y:S05]  /*2a480*/  CALL.REL.NOINC `($__internal_39_$__cuda_sm70_shflsync_idx_p) ;  /* 0x0000102000007944 */ /* 0x006fea0003c00000 */
[----:B------:R-:W-:Y:S01]  /*2a490*/  MOV R0, R218 ;  /* 0x000000da00007202 */ /* 0x000fe20000000f00 */
[----:B------:R-:W-:Y:S05]  /*2a4a0*/  BRA `(.L_x_3182) ;  /* 0xffff919000007947 */ /* 0x000fea000383ffff */
.L_x_3073:
[----:B------:R-:W-:Y:S01]  /*2a4b0*/  IMAD.MOV.U32 R217, RZ, RZ, R5 ;  /* 0x000000ffffd97224 */ /* 0x000fe200078e0005 */
[----:B---3--:R-:W-:Y:S01]  /*2a4c0*/  MOV R2, 0x1 ;  /* 0x0000000100027802 */ /* 0x008fe20000000f00 */
        /* <DEDUP_REMOVED lines=11> */
.L_x_3076:
[----:B------:R-:W-:Y:S01]  /*2a580*/  IMAD.MOV.U32 R217, RZ, RZ, R5 ;  /* 0x000000ffffd97224 */ /* 0x000fe200078e0005 */
[----:B--23--:R-:W-:Y:S01]  /*2a590*/  MOV R2, 0x2 ;  /* 0x0000000200027802 */ /* 0x00cfe20000000f00 */
[----:B------:R-:W-:Y:S01]  /*2a5a0*/  IMAD.MOV.U32 R218, RZ, RZ, 0x1c1f ;  /* 0x00001c1fffda7424 */ /* 0x000fe200078e00ff */
[----:B------:R-:W-:Y:S02]  /*2a5b0*/  MOV R3, 0x2a5d0 ;  /* 0x0002a5d000037802 */ /* 0x000fe40000000f00 */
[----:B-1--4-:R-:W-:Y:S05]  /*2a5c0*/  CALL.REL.NOINC `($__internal_39_$__cuda_sm70_shflsync_idx_p) ;  /* 0x00000ee000007944 */ /* 0x012fea0003c00000 */
[----:B------:R-:W-:Y:S01]  /*2a5d0*/  MOV R4, R218 ;  /* 0x000000da00047202 */ /* 0x000fe20000000f00 */
[----:B------:R-:W-:Y:S05]  /*2a5e0*/  BRA `(.L_x_3184) ;  /* 0xffff970000007947 */ /* 0x000fea000383ffff */
.L_x_3077:
[----:B------:R-:W-:Y:S01]  /*2a5f0*/  IMAD.MOV.U32 R217, RZ, RZ, R12 ;  /* 0x000000ffffd97224 */ /* 0x000fe200078e000c */
[----:B--23--:R-:W-:Y:S01]  /*2a600*/  MOV R2, 0x2 ;  /* 0x0000000200027802 */ /* 0x00cfe20000000f00 */
[----:B------:R-:W-:Y:S01]  /*2a610*/  IMAD.MOV.U32 R218, RZ, RZ, 0x1c1f ;  /* 0x00001c1fffda7424 */ /* 0x000fe200078e00ff */
[----:B------:R-:W-:Y:S02]  /*2a620*/  MOV R3, 0x2a640 ;  /* 0x0002a64000037802 */ /* 0x000fe40000000f00 */
[----:B-1--4-:R-:W-:Y:S05]  /*2a630*/  CALL.REL.NOINC `($__internal_39_$__cuda_sm70_shflsync_idx_p) ;  /* 0x00000e7000007944 */ /* 0x012fea0003c00000 */
[----:B------:R-:W-:Y:S01]  /*2a640*/  MOV R0, R218 ;  /* 0x000000da00007202 */ /* 0x000fe20000000f00 */
[----:B------:R-:W-:Y:S05]  /*2a650*/  BRA `(.L_x_3185) ;  /* 0xffff96b000007947 */ /* 0x000fea000383ffff */
.L_x_3080:
[----:B------:R-:W-:Y:S01]  /*2a660*/  IMAD.MOV.U32 R217, RZ, RZ, R5 ;  /* 0x000000ffffd97224 */ /* 0x000fe200078e0005 */
[----:B--23--:R-:W-:Y:S01]  /*2a670*/  MOV R2, 0x3 ;  /* 0x0000000300027802 */ /* 0x00cfe20000000f00 */
[----:B------:R-:W-:Y:S01]  /*2a680*/  IMAD.MOV.U32 R218, RZ, RZ, 0x1c1f ;  /* 0x00001c1fffda7424 */ /* 0x000fe200078e00ff */
[----:B------:R-:W-:-:S02]  /*2a690*/  MOV R3, 0x2a6b0 ;  /* 0x0002a6b000037802 */ /* 0x000fc40000000f00 */
[----:B-1--4-:R-:W-:Y:S05]  /*2a6a0*/  CALL.REL.NOINC `($__internal_39_$__cuda_sm70_shflsync_idx_p) ;  /* 0x00000e0000007944 */ /* 0x012fea0003c00000 */
        /* <DEDUP_REMOVED lines=8> */
.L_x_3084:
[----:B------:R-:W-:Y:S01]  /*2a730*/  IMAD.MOV.U32 R217, RZ, RZ, R5 ;  /* 0x000000ffffd97224 */ /* 0x000fe200078e0005 */
[----:B------:R-:W-:Y:S01]  /*2a740*/  MOV R2, RZ ;  /* 0x000000ff00027202 */ /* 0x000fe20000000f00 */
[----:B------:R-:W-:Y:S01]  /*2a750*/  IMAD.MOV.U32 R218, RZ, RZ, 0x181f ;  /* 0x0000181fffda7424 */ /* 0x000fe200078e00ff */
[----:B------:R-:W-:Y:S02]  /*2a760*/  MOV R3, 0x2a780 ;  /* 0x0002a78000037802 */ /* 0x000fe40000000f00 */
[----:B------:R-:W-:Y:S05]  /*2a770*/  CALL.REL.NOINC `($__internal_39_$__cuda_sm70_shflsync_idx_p) ;  /* 0x00000d3000007944 */ /* 0x000fea0003c00000 */
[----:B------:R-:W-:Y:S01]  /*2a780*/  MOV R7, R218 ;  /* 0x000000da00077202 */ /* 0x000fe20000000f00 */
[----:B------:R-:W-:Y:S05]  /*2a790*/  BRA `(.L_x_3187) ;  /* 0xffffa3f000007947 */ /* 0x000fea000383ffff */
.L_x_3085:
[----:B------:R-:W-:Y:S01]  /*2a7a0*/  IMAD.MOV.U32 R217, RZ, RZ, R6 ;  /* 0x000000ffffd97224 */ /* 0x000fe200078e0006 */
[----:B------:R-:W-:Y:S01]  /*2a7b0*/  MOV R2, RZ ;  /* 0x000000ff00027202 */ /* 0x000fe20000000f00 */
[----:B------:R-:W-:Y:S01]  /*2a7c0*/  IMAD.MOV.U32 R218, RZ, RZ, 0x181f ;  /* 0x0000181fffda7424 */ /* 0x000fe200078e00ff */
[----:B------:R-:W-:Y:S02]  /*2a7d0*/  MOV R3, 0x2a7f0 ;  /* 0x0002a7f000037802 */ /* 0x000fe40000000f00 */
[----:B-12---:R-:W-:Y:S05]  /*2a7e0*/  CALL.REL.NOINC `($__internal_39_$__cuda_sm70_shflsync_idx_p) ;  /* 0x00000cc000007944 */ /* 0x006fea0003c00000 */
[----:B------:R-:W-:Y:S01]  /*2a7f0*/  MOV R2, R218 ;  /* 0x000000da00027202 */ /* 0x000fe20000000f00 */
[----:B------:R-:W-:Y:S05]  /*2a800*/  BRA `(.L_x_3188) ;  /* 0xffffa3a000007947 */ /* 0x000fea000383ffff */
.L_x_3086:
        /* <DEDUP_REMOVED lines=13> */
.L_x_3087:
[----:B------:R-:W-:Y:S01]  /*2a8e0*/  IMAD.MOV.U32 R217, RZ, RZ, R5 ;  /* 0x000000ffffd97224 */ /* 0x000fe200078e0005 */
[----:B-1----:R-:W-:Y:S01]  /*2a8f0*/  MOV R2, 0x2 ;  /* 0x0000000200027802 */ /* 0x002fe20000000f00 */
[----:B------:R-:W-:Y:S01]  /*2a900*/  IMAD.MOV.U32 R218, RZ, RZ, 0x181f ;  /* 0x0000181fffda7424 */ /* 0x000fe200078e00ff */
[----:B------:R-:W-:Y:S02]  /*2a910*/  MOV R3, 0x2a930 ;  /* 0x0002a93000037802 */ /* 0x000fe40000000f00 */
[----:B---34-:R-:W-:Y:S05]  /*2a920*/  CALL.REL.NOINC `($__internal_39_$__cuda_sm70_shflsync_idx_p) ;  /* 0x00000b8000007944 */ /* 0x018fea0003c00000 */
[----:B------:R-:W-:Y:S01]  /*2a930*/  MOV R7, R218 ;  /* 0x000000da00077202 */ /* 0x000fe20000000f00 */
[----:B------:R-:W-:Y:S05]  /*2a940*/  BRA `(.L_x_3190) ;  /* 0xffffa35000007947 */ /* 0x000fea000383ffff */
.L_x_3088:
[----:B------:R-:W-:Y:S01]  /*2a950*/  IMAD.MOV.U32 R217, RZ, RZ, R6 ;  /* 0x000000ffffd97224 */ /* 0x000fe200078e0006 */
[----:B-1----:R-:W-:Y:S01]  /*2a960*/  MOV R2, 0x2 ;  /* 0x0000000200027802 */ /* 0x002fe20000000f00 */
[----:B------:R-:W-:Y:S01]  /*2a970*/  IMAD.MOV.U32 R218, RZ, RZ, 0x181f ;  /* 0x0000181fffda7424 */ /* 0x000fe200078e00ff */
[----:B------:R-:W-:Y:S02]  /*2a980*/  MOV R3, 0x2a9a0 ;  /* 0x0002a9a000037802 */ /* 0x000fe40000000f00 */
[----:B--234-:R-:W-:Y:S05]  /*2a990*/  CALL.REL.NOINC `($__internal_39_$__cuda_sm70_shflsync_idx_p) ;  /* 0x00000b1000007944 */ /* 0x01cfea0003c00000 */
[----:B------:R-:W-:Y:S01]  /*2a9a0*/  MOV R2, R218 ;  /* 0x000000da00027202 */ /* 0x000fe20000000f00 */
[----:B------:R-:W-:Y:S05]  /*2a9b0*/  BRA `(.L_x_3191) ;  /* 0xffffa30000007947 */ /* 0x000fea000383ffff */
.L_x_3089:
        /* <DEDUP_REMOVED lines=13> */
.L_x_3090:
[----:B------:R-:W-:Y:S01]  /*2aa90*/  IMAD.MOV.U32 R217, RZ, RZ, R5 ;  /* 0x000000ffffd97224 */ /* 0x000fe200078e0005 */
[----:B--2---:R-:W-:Y:S01]  /*2aaa0*/  MOV R2, 0x4 ;  /* 0x0000000400027802 */ /* 0x004fe20000000f00 */
[----:B------:R-:W-:Y:S01]  /*2aab0*/  IMAD.MOV.U32 R218, RZ, RZ, 0x181f ;  /* 0x0000181fffda7424 */ /* 0x000fe200078e00ff */
[----:B------:R-:W-:Y:S02]  /*2aac0*/  MOV R3, 0x2aae0 ;  /* 0x0002aae000037802 */ /* 0x000fe40000000f00 */
[----:B-1-34-:R-:W-:Y:S05]  /*2aad0*/  CALL.REL.NOINC `($__internal_39_$__cuda_sm70_shflsync_idx_p) ;  /* 0x000009d000007944 */ /* 0x01afea0003c00000 */
[----:B------:R-:W-:Y:S01]  /*2aae0*/  MOV R7, R218 ;  /* 0x000000da00077202 */ /* 0x000fe20000000f00 */
[----:B------:R-:W-:Y:S05]  /*2aaf0*/  BRA `(.L_x_3193) ;  /* 0xffffa2b000007947 */ /* 0x000fea000383ffff */
.L_x_3091:
[----:B------:R-:W-:Y:S01]  /*2ab00*/  IMAD.MOV.U32 R217, RZ, RZ, R6 ;  /* 0x000000ffffd97224 */ /* 0x000fe200078e0006 */
[----:B--2---:R-:W-:Y:S01]  /*2ab10*/  MOV R2, 0x4 ;  /* 0x0000000400027802 */ /* 0x004fe20000000f00 */
[----:B------:R-:W-:Y:S01]  /*2ab20*/  IMAD.MOV.U32 R218, RZ, RZ, 0x181f ;  /* 0x0000181fffda7424 */ /* 0x000fe200078e00ff */
[----:B------:R-:W-:Y:S02]  /*2ab30*/  MOV R3, 0x2ab50 ;  /* 0x0002ab5000037802 */ /* 0x000fe40000000f00 */
[----:B-1-34-:R-:W-:Y:S05]  /*2ab40*/  CALL.REL.NOINC `($__internal_39_$__cuda_sm70_shflsync_idx_p) ;  /* 0x0000096000007944 */ /* 0x01afea0003c00000 */
[----:B------:R-:W-:Y:S01]  /*2ab50*/  MOV R2, R218 ;  /* 0x000000da00027202 */ /* 0x000fe20000000f00 */
[----:B------:R-:W-:Y:S05]  /*2ab60*/  BRA `(.L_x_3194) ;  /* 0xffffa26000007947 */ /* 0x000fea000383ffff */
.L_x_3092:
        /* <DEDUP_REMOVED lines=13> */
.L_x_3093:
[----:B------:R-:W-:Y:S01]  /*2ac40*/  IMAD.MOV.U32 R217, RZ, RZ, R5 ;  /* 0x000000ffffd97224 */ /* 0x000fe200078e0005 */
[----:B--2---:R-:W-:Y:S01]  /*2ac50*/  MOV R2, 0x6 ;  /* 0x0000000600027802 */ /* 0x004fe20000000f00 */
[----:B------:R-:W-:Y:S01]  /*2ac60*/  IMAD.MOV.U32 R218, RZ, RZ, 0x181f ;  /* 0x0000181fffda7424 */ /* 0x000fe200078e00ff */
[----:B------:R-:W-:Y:S02]  /*2ac70*/  MOV R3, 0x2ac90 ;  /* 0x0002ac9000037802 */ /* 0x000fe40000000f00 */
[----:B-1--4-:R-:W-:Y:S05]  /*2ac80*/  CALL.REL.NOINC `($__internal_39_$__cuda_sm70_shflsync_idx_p) ;  /* 0x0000082000007944 */ /* 0x012fea0003c00000 */
[----:B------:R-:W-:Y:S01]  /*2ac90*/  MOV R7, R218 ;  /* 0x000000da00077202 */ /* 0x000fe20000000f00 */
[----:B------:R-:W-:Y:S05]  /*2aca0*/  BRA `(.L_x_3196) ;  /* 0xffffa21000007947 */ /* 0x000fea000383ffff */
.L_x_3094:
[----:B------:R-:W-:Y:S01]  /*2acb0*/  IMAD.MOV.U32 R217, RZ, RZ, R6 ;  /* 0x000000ffffd97224 */ /* 0x000fe200078e0006 */
[----:B--2---:R-:W-:Y:S01]  /*2acc0*/  MOV R2, 0x6 ;  /* 0x0000000600027802 */ /* 0x004fe20000000f00 */
[----:B------:R-:W-:Y:S01]  /*2acd0*/  IMAD.MOV.U32 R218, RZ, RZ, 0x181f ;  /* 0x0000181fffda7424 */ /* 0x000fe200078e00ff */
[----:B------:R-:W-:Y:S02]  /*2ace0*/  MOV R3, 0x2ad00 ;  /* 0x0002ad0000037802 */ /* 0x000fe40000000f00 */
[----:B-1-34-:R-:W-:Y:S05]  /*2acf0*/  CALL.REL.NOINC `($__internal_39_$__cuda_sm70_shflsync_idx_p) ;  /* 0x000007b000007944 */ /* 0x01afea0003c00000 */
[----:B------:R-:W-:Y:S01]  /*2ad00*/  MOV R2, R218 ;  /* 0x000000da00027202 */ /* 0x000fe20000000f00 */
[----:B------:R-:W-:Y:S05]  /*2ad10*/  BRA `(.L_x_3197) ;  /* 0xffffa1c000007947 */ /* 0x000fea000383ffff */
.L_x_3095:
        /* <DEDUP_REMOVED lines=13> */
.L_x_3097:
[----:B------:R-:W-:Y:S01]  /*2adf0*/  IMAD.MOV.U32 R217, RZ, RZ, R68 ;  /* 0x000000ffffd97224 */ /* 0x000fe200078e0044 */
[----:B------:R-:W-:Y:S01]  /*2ae00*/  MOV R2, RZ ;  /* 0x000000ff00027202 */ /* 0x000fe20000000f00 */
[----:B------:R-:W-:Y:S01]  /*2ae10*/  IMAD.MOV.U32 R218, RZ, RZ, 0x1f ;  /* 0x0000001fffda7424 */ /* 0x000fe200078e00ff */
[----:B------:R-:W-:Y:S02]  /*2ae20*/  MOV R3, 0x2ae40 ;  /* 0x0002ae4000037802 */ /* 0x000fe40000000f00 */
[----:B------:R-:W-:Y:S05]  /*2ae30*/  CALL.REL.NOINC `($__internal_39_$__cuda_sm70_shflsync_idx_p) ;  /* 0x0000067000007944 */ /* 0x000fea0003c00000 */
[----:B------:R-:W-:Y:S01]  /*2ae40*/  MOV R9, R218 ;  /* 0x000000da00097202 */ /* 0x000fe20000000f00 */
[----:B------:R-:W-:Y:S05]  /*2ae50*/  BRA `(.L_x_3199) ;  /* 0xffffa25000007947 */ /* 0x000fea000383ffff */
.L_x_3098:
[----:B------:R-:W-:Y:S01]  /*2ae60*/  IMAD.MOV.U32 R217, RZ, RZ, R68 ;  /* 0x000000ffffd97224 */ /* 0x000fe200078e0044 */
[----:B------:R-:W-:Y:S01]  /*2ae70*/  MOV R2, 0x1 ;  /* 0x0000000100027802 */ /* 0x000fe20000000f00 */
[----:B------:R-:W-:Y:S01]  /*2ae80*/  IMAD.MOV.U32 R218, RZ, RZ, 0x1f ;  /* 0x0000001fffda7424 */ /* 0x000fe200078e00ff */
[----:B------:R-:W-:Y:S02]  /*2ae90*/  MOV R3, 0x2aeb0 ;  /* 0x0002aeb000037802 */ /* 0x000fe40000000f00 */
[----:B-12---:R-:W-:Y:S05]  /*2aea0*/  CALL.REL.NOINC `($__internal_39_$__cuda_sm70_shflsync_idx_p) ;  /* 0x0000060000007944 */ /* 0x006fea0003c00000 */
[----:B------:R-:W-:Y:S01]  /*2aeb0*/  MOV R8, R218 ;  /* 0x000000da00087202 */ /* 0x000fe20000000f00 */
[----:B------:R-:W-:Y:S05]  /*2aec0*/  BRA `(.L_x_3200) ;  /* 0xffffa20000007947 */ /* 0x000fea000383ffff */
.L_x_3099:
[----:B------:R-:W-:Y:S02]  /*2aed0*/  MOV R2, 0x1 ;  /* 0x0000000100027802 */ /* 0x000fe40000000f00 */
[----:B------:R-:W-:-:S02]  /*2aee0*/  MOV R3, 0x2af00 ;  /* 0x0002af0000037802 */ /* 0x000fc40000000f00 */
[----:B-1234-:R-:W-:Y:S05]  /*2aef0*/  CALL.REL.NOINC `($__internal_40_$__cuda_sm70_shflsync_up_p) ;  /* 0x0000061000007944 */ /* 0x01efea0003c00000 */
[----:B------:R-:W-:Y:S05]  /*2af00*/  BRA `(.L_x_3201) ;  /* 0xffffa2f000007947 */ /* 0x000fea000383ffff */
.L_x_3100:
[----:B------:R-:W-:Y:S02]  /*2af10*/  MOV R2, 0x2 ;  /* 0x0000000200027802 */ /* 0x000fe40000000f00 */
[----:B------:R-:W-:-:S02]  /*2af20*/  MOV R3, 0x2af40 ;  /* 0x0002af4000037802 */ /* 0x000fc40000000f00 */
[----:B--2-4-:R-:W-:Y:S05]  /*2af30*/  CALL.REL.NOINC `($__internal_40_$__cuda_sm70_shflsync_up_p) ;  /* 0x000005d000007944 */ /* 0x014fea0003c00000 */
        /* <DEDUP_REMOVED lines=24> */
.L_x_3104:
[----:B------:R-:W-:Y:S02]  /*2b0c0*/  MOV R2, 0x1 ;  /* 0x0000000100027802 */ /* 0x000fe40000000f00 */
[----:B------:R-:W-:Y:S02]  /*2b0d0*/  MOV R3, 0x2b0f0 ;  /* 0x0002b0f000037802 */ /* 0x000fe40000000f00 */
[----:B------:R-:W-:Y:S05]  /*2b0e0*/  CALL.REL.NOINC `($__internal_40_$__cuda_sm70_shflsync_up_p) ;  /* 0x0000042000007944 */ /* 0x000fea0003c00000 */
[----:B------:R-:W-:Y:S01]  /*2b0f0*/  MOV R2, R4 ;  /* 0x0000000400027202 */ /* 0x000fe20000000f00 */
[----:B------:R-:W-:Y:S05]  /*2b100*/  BRA `(.L_x_3203) ;  /* 0xffffa35000007947 */ /* 0x000fea000383ffff */
.L_x_3105:
        /* <DEDUP_REMOVED lines=27> */
.L_x_3107:
[----:B------:R-:W-:Y:S02]  /*2b2c0*/  SEL R0, RZ, 0x1, P0 ;  /* 0x00000001ff007807 */ /* 0x000fe40000000000 */
[----:B------:R-:W-:Y:S02]  /*2b2d0*/  MOV R2, 0x2b2f0 ;  /* 0x0002b2f000027802 */ /* 0x000fe40000000f00 */
[----:B-1----:R-:W-:Y:S05]  /*2b2e0*/  CALL.REL.NOINC `($__internal_41_$__cuda_sm70_votesync_ballot) ;  /* 0x0000029000007944 */ /* 0x002fea0003c00000 */
[----:B------:R-:W-:Y:S01]  /*2b2f0*/  MOV R5, R0 ;  /* 0x0000000000057202 */ /* 0x000fe20000000f00 */
[----:B------:R-:W-:Y:S05]  /*2b300*/  BRA `(.L_x_3205) ;  /* 0xffffa2e000007947 */ /* 0x000fea000383ffff */
.L_x_3108:
[----:B------:R-:W-:Y:S01]  /*2b310*/  IMAD.MOV.U32 R217, RZ, RZ, R6 ;  /* 0x000000ffffd97224 */ /* 0x000fe200078e0006 */
[----:B--2---:R-:W-:Y:S01]  /*2b320*/  MOV R2, R0 ;  /* 0x0000000000027202 */ /* 0x004fe20000000f00 */
[----:B------:R-:W-:Y:S01]  /*2b330*/  IMAD.MOV.U32 R218, RZ, RZ, 0x1f ;  /* 0x0000001fffda7424 */ /* 0x000fe200078e00ff */
[----:B------:R-:W-:Y:S02]  /*2b340*/  MOV R3, 0x2b360 ;  /* 0x0002b36000037802 */ /* 0x000fe40000000f00 */
[----:B-1----:R-:W-:Y:S05]  /*2b350*/  CALL.REL.NOINC `($__internal_39_$__cuda_sm70_shflsync_idx_p) ;  /* 0x0000015000007944 */ /* 0x002fea0003c00000 */
[----:B------:R-:W-:Y:S01]  /*2b360*/  IMAD.MOV.U32 R6, RZ, RZ, R218 ;  /* 0x000000ffff067224 */ /* 0x000fe200078e00da */
[----:B------:R-:W-:Y:S01]  /*2b370*/  MOV R2, R0 ;  /* 0x0000000000027202 */ /* 0x000fe20000000f00 */
[----:B------:R-:W-:Y:S01]  /*2b380*/  IMAD.MOV.U32 R217, RZ, RZ, R7 ;  /* 0x000000ffffd97224 */ /* 0x000fe200078e0007 */
[----:B------:R-:W-:-:S02]  /*2b390*/  MOV R218, 0x1f ;  /* 0x0000001f00da7802 */ /* 0x000fc40000000f00 */
[----:B------:R-:W-:Y:S02]  /*2b3a0*/  MOV R3, 0x2b3c0 ;  /* 0x0002b3c000037802 */ /* 0x000fe40000000f00 */
[----:B------:R-:W-:Y:S05]  /*2b3b0*/  CALL.REL.NOINC `($__internal_39_$__cuda_sm70_shflsync_idx_p) ;  /* 0x000000f000007944 */ /* 0x000fea0003c00000 */
[----:B------:R-:W-:Y:S01]  /*2b3c0*/  MOV R7, R218 ;  /* 0x000000da00077202 */ /* 0x000fe20000000f00 */
[----:B------:R-:W-:Y:S05]  /*2b3d0*/  BRA `(.L_x_3206) ;  /* 0xffffa28000007947 */ /* 0x000fea000383ffff */
.L_x_3111:
[----:B------:R-:W-:Y:S01]  /*2b3e0*/  IMAD.MOV.U32 R217, RZ, RZ, R4 ;  /* 0x000000ffffd97224 */ /* 0x000fe200078e0004 */
[----:B--2---:R-:W-:Y:S01]  /*2b3f0*/  MOV R2, R0 ;  /* 0x0000000000027202 */ /* 0x004fe20000000f00 */
[----:B------:R-:W-:Y:S01]  /*2b400*/  IMAD.MOV.U32 R218, RZ, RZ, 0x1f ;  /* 0x0000001fffda7424 */ /* 0x000fe200078e00ff */
[----:B------:R-:W-:Y:S02]  /*2b410*/  MOV R3, 0x2b430 ;  /* 0x0002b43000037802 */ /* 0x000fe40000000f00 */
[----:B-1--4-:R-:W-:Y:S05]  /*2b420*/  CALL.REL.NOINC `($__internal_39_$__cuda_sm70_shflsync_idx_p) ;  /* 0x0000008000007944 */ /* 0x012fea0003c00000 */
[----:B------:R-:W-:Y:S01]  /*2b430*/  MOV R10, R218 ;  /* 0x000000da000a7202 */ /* 0x000fe20000000f00 */
[----:B------:R-:W-:Y:S05]  /*2b440*/  BRA `(.L_x_3110) ;  /* 0xffffa27000007947 */ /* 0x000fea000383ffff */
        .weak           $__internal_38_$__cuda_sm70_shflsync_bfly_p
        .type           $__internal_38_$__cuda_sm70_shflsync_bfly_p,@function
        .size           $__internal_38_$__cuda_sm70_shflsync_bfly_p,($__internal_39_$__cuda_sm70_shflsync_idx_p - $__internal_38_$__cuda_sm70_shflsync_bfly_p)
$__internal_38_$__cuda_sm70_shflsync_bfly_p:
[----:B------:R-:W-:Y:S02]  /*2b450*/  MOV R165, 0xffffffff ;  /* 0xffffffff00a57802 */ /* 0x000fe40000000f00 */
[----:B------:R-:W-:Y:S02]  /*2b460*/  MOV R3, 0x1f ;  /* 0x0000001f00037802 */ /* 0x000fe40000000f00 */
[----:B------:R-:W-:Y:S04]  /*2b470*/  WARPSYNC R165 ;  /* 0x000000a500007348 */ /* 0x000fe80003800000 */
[----:B------:R1:W2:Y:S02]  /*2b480*/  SHFL.BFLY PT, R0, R84, R0, R3 ;  /* 0x0c00000054007389 */ /* 0x0002a400000e0003 */
[----:B-1----:R-:W-:-:S04]  /*2b490*/  MOV R3, 0x0 ;  /* 0x0000000000037802 */ /* 0x002fc80000000f00 */
[----:B--2---:R-:W-:Y:S05]  /*2b4a0*/  RET.REL.NODEC R2 `(_ZN7cutlass13device_kernelIN5flash19enable_sm80_to_sm89INS1_16FlashAttnFwdSm80INS1_25CollectiveMainloopFwdSm80ILi4ELi1ELb0EN4cute5tupleIJNS5_1CILi128EEENS7_ILi80EEENS7_ILi64EEEEEELi64ENS_6half_tEfNS_4arch4Sm80ELb0ELb1ELb0ELb1ELb1ELb1ELb1ELb1EEENS1_21CollectiveEpilogueFwdINS6_IJS8_SA_S9_EEENS6_IJNS7_ILi1EEESI_SI_EEESC_SE_Li128ELb1ELb1ELb1ELb0EEENS1_36VarlenDynamicPersistentTileSchedulerILi128ELi80ELi128ELi128ELb1ELb1ELb0ELb1ELb0ELb1EEEEEEEEEvNT_6ParamsE) ;  /* 0xfffd4b5002007950 */ /* 0x004fea0003c3ffff */
        .weak           $__internal_39_$__cuda_sm70_shflsync_idx_p
        .type           $__internal_39_$__cuda_sm70_shflsync_idx_p,@function
        .size           $__internal_39_$__cuda_sm70_shflsync_idx_p,($__internal_40_$__cuda_sm70_shflsync_up_p - $__internal_39_$__cuda_sm70_shflsync_idx_p)
$__internal_39_$__cuda_sm70_shflsync_idx_p:
[----:B------:R-:W-:-:S04]  /*2b4b0*/  MOV R219, 0xffffffff ;  /* 0xffffffff00db7802 */ /* 0x000fc80000000f00 */
[----:B------:R-:W-:Y:S04]  /*2b4c0*/  WARPSYNC R219 ;  /* 0x000000db00007348 */ /* 0x000fe80003800000 */
[----:B------:R1:W2:Y:S02]  /*2b4d0*/  SHFL.IDX PT, R218, R217, R2, R218 ;  /* 0x00000002d9da7389 */ /* 0x0002a400000e00da */
[----:B-1----:R-:W-:Y:S02]  /*2b4e0*/  MOV R2, R3 ;  /* 0x0000000300027202 */ /* 0x002fe40000000f00 */
[----:B------:R-:W-:-:S04]  /*2b4f0*/  MOV R3, 0x0 ;  /* 0x0000000000037802 */ /* 0x000fc80000000f00 */
[----:B--2---:R-:W-:Y:S05]  /*2b500*/  RET.REL.NODEC R2 `(_ZN7cutlass13device_kernelIN5flash19enable_sm80_to_sm89INS1_16FlashAttnFwdSm80INS1_25CollectiveMainloopFwdSm80ILi4ELi1ELb0EN4cute5tupleIJNS5_1CILi128EEENS7_ILi80EEENS7_ILi64EEEEEELi64ENS_6half_tEfNS_4arch4Sm80ELb0ELb1ELb0ELb1ELb1ELb1ELb1ELb1EEENS1_21CollectiveEpilogueFwdINS6_IJS8_SA_S9_EEENS6_IJNS7_ILi1EEESI_SI_EEESC_SE_Li128ELb1ELb1ELb1ELb0EEENS1_36VarlenDynamicPersistentTileSchedulerILi128ELi80ELi128ELi128ELb1ELb1ELb0ELb1ELb0ELb1EEEEEEEEEvNT_6ParamsE) ;  /* 0xfffd4af002007950 */ /* 0x004fea0003c3ffff */
        .weak           $__internal_40_$__cuda_sm70_shflsync_up_p
        .type           $__internal_40_$__cuda_sm70_shflsync_up_p,@function
        .size           $__internal_40_$__cuda_sm70_shflsync_up_p,($__internal_41_$__cuda_sm70_votesync_ballot - $__internal_40_$__cuda_sm70_shflsync_up_p)
$__internal_40_$__cuda_sm70_shflsync_up_p:
[----:B------:R-:W-:Y:S02]  /*2b510*/  IMAD.MOV.U32 R4, RZ, RZ, RZ ;  /* 0x000000ffff047224 */ /* 0x000fe400078e00ff */
[----:B------:R-:W-:-:S04]  /*2b520*/  IMAD.MOV.U32 R11, RZ, RZ, -0x1 ;  /* 0xffffffffff0b7424 */ /* 0x000fc800078e00ff */
[----:B------:R-:W-:Y:S04]  /*2b530*/  WARPSYNC R11 ;  /* 0x0000000b00007348 */ /* 0x000fe80003800000 */
[----:B------:R1:W2:Y:S02]  /*2b540*/  SHFL.UP PT, R4, R0, R2, R4 ;  /* 0x0400000200047389 */ /* 0x0002a400000e0004 */
[----:B-1----:R-:W-:Y:S02]  /*2b550*/  MOV R2, R3 ;  /* 0x0000000300027202 */ /* 0x002fe40000000f00 */
[----:B------:R-:W-:-:S04]  /*2b560*/  MOV R3, 0x0 ;  /* 0x0000000000037802 */ /* 0x000fc80000000f00 */
[----:B--2---:R-:W-:Y:S05]  /*2b570*/  RET.REL.NODEC R2 `(_ZN7cutlass13device_kernelIN5flash19enable_sm80_to_sm89INS1_16FlashAttnFwdSm80INS1_25CollectiveMainloopFwdSm80ILi4ELi1ELb0EN4cute5tupleIJNS5_1CILi128EEENS7_ILi80EEENS7_ILi64EEEEEELi64ENS_6half_tEfNS_4arch4Sm80ELb0ELb1ELb0ELb1ELb1ELb1ELb1ELb1EEENS1_21CollectiveEpilogueFwdINS6_IJS8_SA_S9_EEENS6_IJNS7_ILi1EEESI_SI_EEESC_SE_Li128ELb1ELb1ELb1ELb0EEENS1_36VarlenDynamicPersistentTileSchedulerILi128ELi80ELi128ELi128ELb1ELb1ELb0ELb1ELb0ELb1EEEEEEEEEvNT_6ParamsE) ;  /* 0xfffd4a8002007950 */ /* 0x004fea0003c3ffff */
        .weak           $__internal_41_$__cuda_sm70_votesync_ballot
        .type           $__internal_41_$__cuda_sm70_votesync_ballot,@function
        .size           $__internal_41_$__cuda_sm70_votesync_ballot,(.L_x_3870 - $__internal_41_$__cuda_sm70_votesync_ballot)
$__internal_41_$__cuda_sm70_votesync_ballot:
[----:B------:R-:W-:Y:S01]  /*2b580*/  ISETP.NE.U32.AND P0, PT, R0, 0x1, PT ;  /* 0x000000010000780c */ /* 0x000fe20003f05070 */
[----:B------:R-:W-:-:S04]  /*2b590*/  IMAD.MOV.U32 R3, RZ, RZ, -0x1 ;  /* 0xffffffffff037424 */ /* 0x000fc800078e00ff */
[----:B------:R-:W-:Y:S08]  /*2b5a0*/  WARPSYNC R3 ;  /* 0x0000000300007348 */ /* 0x000ff00003800000 */
[----:B------:R-:W-:-:S04]  /*2b5b0*/  VOTE.ANY R0, PT, !P0 ;  /* 0x0000000000007806 */ /* 0x000fc800040e0100 */
[----:B------:R-:W-:Y:S01]  /*2b5c0*/  LOP3.LUT R0, R0, R3, RZ, 0xc0, !PT ;  /* 0x0000000300007212 */ /* 0x000fe200078ec0ff */
[----:B------:R-:W-:-:S04]  /*2b5d0*/  IMAD.MOV.U32 R3, RZ, RZ, 0x0 ;  /* 0x00000000ff037424 */ /* 0x000fc800078e00ff */
[----:B------:R-:W-:Y:S05]  /*2b5e0*/  RET.REL.NODEC R2 `(_ZN7cutlass13device_kernelIN5flash19enable_sm80_to_sm89INS1_16FlashAttnFwdSm80INS1_25CollectiveMainloopFwdSm80ILi4ELi1ELb0EN4cute5tupleIJNS5_1CILi128EEENS7_ILi80EEENS7_ILi64EEEEEELi64ENS_6half_tEfNS_4arch4Sm80ELb0ELb1ELb0ELb1ELb1ELb1ELb1ELb1EEENS1_21CollectiveEpilogueFwdINS6_IJS8_SA_S9_EEENS6_IJNS7_ILi1EEESI_SI_EEESC_SE_Li128ELb1ELb1ELb1ELb0EEENS1_36VarlenDynamicPersistentTileSchedulerILi128ELi80ELi128ELi128ELb1ELb1ELb0ELb1ELb0ELb1EEEEEEEEEvNT_6ParamsE) ;  /* 0xfffd4a1002007950 */ /* 0x000fea0003c3ffff */
.L_x_3207:
        /* <DEDUP_REMOVED lines=9> */
.L_x_3870:


//--------------------- .text._ZN7cutlass13device_kernelIN5flash19enable_sm80_to_sm89INS1_16FlashAttnFwdSm80INS1_25CollectiveMainloopFwdSm80ILi4ELi1ELb0EN4cute5tupleIJNS5_1CILi128EEENS7_ILi112EEENS7_ILi64EEEEEELi64ENS_6half_tEfNS_4arch4Sm80ELb1ELb0ELb0ELb0ELb1ELb0ELb1ELb1EEENS1_21CollectiveEpilogueFwdINS6_IJS8_SA_S9_EEENS6_IJNS7_ILi1EEESI_SI_EEESC_SE_Li128ELb0ELb1ELb1ELb0EEENS1_30DynamicPersistentTileSchedulerILi128ELi128ELb1ELb1ELb0EEEEEEEEEvNT_6ParamsE --------------------------
	.section	.text._ZN7cutlass13device_kernelIN5flash19enable_sm80_to_sm89INS1_16FlashAttnFwdSm80INS1_25CollectiveMainloopFwdSm80ILi4ELi1ELb0EN4cute5tupleIJNS5_1CILi128EEENS7_ILi112EEENS7_ILi64EEEEEELi64ENS_6half_tEfNS_4arch4Sm80ELb1ELb0ELb0ELb0ELb1ELb0ELb1ELb1EEENS1_21CollectiveEpilogueFwdINS6_IJS8_SA_S9_EEENS6_IJNS7_ILi1EEESI_SI_EEESC_SE_Li128ELb0ELb1ELb1ELb0EEENS1_30DynamicPersistentTileSchedulerILi128ELi128ELb1ELb1ELb0EEEEEEEEEvNT_6ParamsE,"ax",@progbits
	.sectioninfo	@"SHI_REGISTERS=255"
	.align	128
.text._ZN7cutlass13device_kernelIN5flash19enable_sm80_to_sm89INS1_16FlashAttnFwdSm80INS1_25CollectiveMainloopFwdSm80ILi4ELi1ELb0EN4cute5tupleIJNS5_1CILi128EEENS7_ILi112EEENS7_ILi64EEEEEELi64ENS_6half_tEfNS_4arch4Sm80ELb1ELb0ELb0ELb0ELb1ELb0ELb1ELb1EEENS1_21CollectiveEpilogueFwdINS6_IJS8_SA_S9_EEENS6_IJNS7_ILi1EEESI_SI_EEESC_SE_Li128ELb0ELb1ELb1ELb0EEENS1_30DynamicPersistentTileSchedulerILi128ELi128ELb1ELb1ELb0EEEEEEEEEvNT_6ParamsE:
        .type           _ZN7cutlass13device_kernelIN5flash19enable_sm80_to_sm89INS1_16FlashAttnFwdSm80INS1_25CollectiveMainloopFwdSm80ILi4ELi1ELb0EN4cute5tupleIJNS5_1CILi128EEENS7_ILi112EEENS7_ILi64EEEEEELi64ENS_6half_tEfNS_4arch4Sm80ELb1ELb0ELb0ELb0ELb1ELb0ELb1ELb1EEENS1_21CollectiveEpilogueFwdINS6_IJS8_SA_S9_EEENS6_IJNS7_ILi1EEESI_SI_EEESC_SE_Li128ELb0ELb1ELb1ELb0EEENS1_30DynamicPersistentTileSchedulerILi128ELi128ELb1ELb1ELb0EEEEEEEEEvNT_6ParamsE,@function
        .size           _ZN7cutlass13device_kernelIN5flash19enable_sm80_to_sm89INS1_16FlashAttnFwdSm80INS1_25CollectiveMainloopFwdSm80ILi4ELi1ELb0EN4cute5tupleIJNS5_1CILi128EEENS7_ILi112EEENS7_ILi64EEEEEELi64ENS_6half_tEfNS_4arch4Sm80ELb1ELb0ELb0ELb0ELb1ELb0ELb1ELb1EEENS1_21CollectiveEpilogueFwdINS6_IJS8_SA_S9_EEENS6_IJNS7_ILi1EEESI_SI_EEESC_SE_Li128ELb0ELb1ELb1ELb0EEENS1_30DynamicPersistentTileSchedulerILi128ELi128ELb1ELb1ELb0EEEEEEEEEvNT_6ParamsE,(.L_x_3875 - _ZN7cutlass13device_kernelIN5flash19enable_sm80_to_sm89INS1_16FlashAttnFwdSm80INS1_25CollectiveMainloopFwdSm80ILi4ELi1ELb0EN4cute5tupleIJNS5_1CILi128EEENS7_ILi112EEENS7_ILi64EEEEEELi64ENS_6half_tEfNS_4arch4Sm80ELb1ELb0ELb0ELb0ELb1ELb0ELb1ELb1EEENS1_21CollectiveEpilogueFwdINS6_IJS8_SA_S9_EEENS6_IJNS7_ILi1EEESI_SI_EEESC_SE_Li128ELb0ELb1ELb1ELb0EEENS1_30DynamicPersistentTileSchedulerILi128ELi128ELb1ELb1ELb0EEEEEEEEEvNT_6ParamsE)
        .other          _ZN7cutlass13device_kernelIN5flash19enable_sm80_to_sm89INS1_16FlashAttnFwdSm80INS1_25CollectiveMainloopFwdSm80ILi4ELi1ELb0EN4cute5tupleIJNS5_1CILi128EEENS7_ILi112EEENS7_ILi64EEEEEELi64ENS_6half_tEfNS_4arch4Sm80ELb1ELb0ELb0ELb0ELb1ELb0ELb1ELb1EEENS1_21CollectiveEpilogueFwdINS6_IJS8_SA_S9_EEENS6_IJNS7_ILi1EEESI_SI_EEESC_SE_Li128ELb0ELb1ELb1ELb0EEENS1_30DynamicPersistentTileSchedulerILi128ELi128ELb1ELb1ELb0EEEEEEEEEvNT_6ParamsE,@"STO_CUDA_ENTRY STV_DEFAULT"
_ZN7cutlass13device_kernelIN5flash19enable_sm80_to_sm89INS1_16FlashAttnFwdSm80INS1_25CollectiveMainloopFwdSm80ILi4ELi1ELb0EN4cute5tupleIJNS5_1CILi128EEENS7_ILi112EEENS7_ILi64EEEEEELi64ENS_6half_tEfNS_4arch4Sm80ELb1ELb0ELb0ELb0ELb1ELb0ELb1ELb1EEENS1_21CollectiveEpilogueFwdINS6_IJS8_SA_S9_EEENS6_IJNS7_ILi1EEESI_SI_EEESC_SE_Li128ELb0ELb1ELb1ELb0EEENS1_30DynamicPersistentTileSchedulerILi128ELi128ELb1ELb1ELb0EEEEEEEEEvNT_6ParamsE:
        /* <DEDUP_REMOVED lines=14> */
[----:B------:R-:W-:Y:S01]  /*00e0*/  ULDC.64 UR8, c[0x0][0x118] ;  /* 0x0000460000087ab9 */ /* 0x000fe20000000a00 */
[----:B------:R-:W-:Y:S01]  /*00f0*/  IMAD.MOV.U32 R228, RZ, RZ, 0x20 ;  /* 0x00000020ffe47424 */ /* 0x000fe200078e00ff */
[CC--:B------:R-:W-:Y:S02]  /*0100*/  LEA.HI R13, R15.reuse, R20.reuse, RZ, 0x3 ;  /* 0x000000140f0d7211 */ /* 0x0c0fe400078f18ff */
[CC--:B------:R-:W-:Y:S02]  /*0110*/  LEA.HI R0, R15.reuse, R20.reuse, RZ, 0x2 ;  /* 0x000000140f007211 */ /* 0x0c0fe400078f10ff */
[----:B------:R-:W-:Y:S02]  /*0120*/  LEA.HI R5, R15, R20, RZ, 0x4 ;  /* 0x000000140f057211 */ /* 0x000fe400078f20ff */
[----:B------:R-:W-:-:S02]  /*0130*/  SHF.R.S32.HI R19, RZ, 0x3, R13 ;  /* 0x00000003ff137819 */ /* 0x000fc4000001140d */
[----:B------:R-:W-:Y:S02]  /*0140*/  LOP3.LUT R3, R13, 0xfffffff8, RZ, 0xc0, !PT ;  /* 0xfffffff80d037812 */ /* 0x000fe400078ec0ff */
[----:B------:R-:W-:Y:S01]  /*0150*/  LOP3.LUT R2, R0, 0xfffffffc, RZ, 0xc0, !PT ;  /* 0xfffffffc00027812 */ /* 0x000fe200078ec0ff */
[----:B------:R-:W-:Y:S01]  /*0160*/  IMAD.SHL.U32 R6, R19, 0x40, RZ ;  /* 0x0000004013067824 */ /* 0x000fe200078e00ff */
[C---:B------:R-:W-:Y:S01]  /*0170*/  LOP3.LUT R0, R5.reuse, 0xfffffff0, RZ, 0xc0, !PT ;  /* 0xfffffff005007812 */ /* 0x040fe200078ec0ff */
[C---:B------:R-:W-:Y:S01]  /*0180*/  IMAD.IADD R9, R20.reuse, 0x1, -R3 ;  /* 0x0000000114097824 */ /* 0x040fe200078e0a03 */
[----:B------:R-:W-:Y:S01]  /*0190*/  SHF.R.S32.HI R4, RZ, 0x4, R5 ;  /* 0x00000004ff047819 */ /* 0x000fe20000011405 */
[----:B------:R-:W-:Y:S01]  /*01a0*/  IMAD.IADD R2, R20, 0x1, -R2 ;  /* 0x0000000114027824 */ /* 0x000fe200078e0a02 */
[----:B------:R-:W-:Y:S01]  /*01b0*/  LOP3.LUT R3, R6, 0x1c0, RZ, 0xc0, !PT ;  /* 0x000001c006037812 */ /* 0x000fe200078ec0ff */
[----:B------:R-:W-:Y:S01]  /*01c0*/  IMAD.IADD R0, R20, 0x1, -R0 ;  /* 0x0000000114007824 */ /* 0x000fe200078e0a00 */
[----:B------:R-:W-:Y:S01]  /*01d0*/  LEA.HI R5, R5, R4, RZ, 0x1 ;  /* 0x0000000405057211 */ /* 0x000fe200078f08ff */
[----:B------:R-:W-:Y:S01]  /*01e0*/  IMAD.SHL.U32 R243, R9, 0x8, RZ ;  /* 0x0000000809f37824 */ /* 0x000fe200078e00ff */
[----:B------:R-:W-:-:S02]  /*01f0*/  LEA.HI R8, R2, R2, RZ, 0x1 ;  /* 0x0000000202087211 */ /* 0x000fc400078f08ff */
[----:B------:R-:W-:Y:S02]  /*0200*/  SHF.R.S32.HI R11, RZ, 0x1f, R0 ;  /* 0x0000001fff0b7819 */ /* 0x000fe40000011400 */
[----:B------:R-:W-:Y:S02]  /*0210*/  LOP3.LUT R6, R3, 0x38, R243, 0xf8, !PT ;  /* 0x0000003803067812 */ /* 0x000fe400078ef8f3 */
[----:B------:R-:W-:Y:S02]  /*0220*/  LOP3.LUT R7, R5, 0xfffffffe, RZ, 0xc0, !PT ;  /* 0xfffffffe05077812 */ /* 0x000fe400078ec0ff */
[----:B------:R-:W-:Y:S02]  /*0230*/  SHF.R.U32.HI R3, RZ, 0x3, R3 ;  /* 0x00000003ff037819 */ /* 0x000fe40000011603 */
[----:B------:R-:W-:Y:S01]  /*0240*/  LEA.HI R11, R11, R0, RZ, 0x3 ;  /* 0x000000000b0b7211 */ /* 0x000fe200078f18ff */
[----:B------:R-:W-:Y:S01]  /*0250*/  IMAD.IADD R12, R4, 0x1, -R7 ;  /* 0x00000001040c7824 */ /* 0x000fe200078e0a07 */
[----:B------:R-:W-:-:S02]  /*0260*/  LOP3.LUT R5, R8, 0x1ffffffe, RZ, 0xc0, !PT ;  /* 0x1ffffffe08057812 */ /* 0x000fc400078ec0ff */
[----:B------:R-:W-:Y:S02]  /*0270*/  LOP3.LUT R10, R6, R3, RZ, 0x3c, !PT ;  /* 0x00000003060a7212 */ /* 0x000fe400078e3cff */
[----:B------:R-:W-:Y:S01]  /*0280*/  LOP3.LUT R3, R11, 0xfffffff8, RZ, 0xc0, !PT ;  /* 0xfffffff80b037812 */ /* 0x000fe200078ec0ff */
[----:B------:R-:W-:Y:S01]  /*0290*/  IMAD.IADD R14, R2, 0x1, -R5 ;  /* 0x00000001020e7824 */ /* 0x000fe200078e0a05 */
[-C--:B------:R-:W-:Y:S01]  /*02a0*/  LEA.HI R5, R15, R20.reuse, RZ, 0x5 ;  /* 0x000000140f057211 */ /* 0x080fe200078f28ff */
[----:B------:R-:W-:Y:S02]  /*02b0*/  IMAD.SHL.U32 R2, R9, 0x40, RZ ;  /* 0x0000004009027824 */ /* 0x000fe400078e00ff */
[----:B------:R-:W-:Y:S01]  /*02c0*/  IMAD.IADD R7, R0, 0x1, -R3 ;  /* 0x0000000100077824 */ /* 0x000fe200078e0a03 */
[----:B------:R-:W-:Y:S02]  /*02d0*/  LEA.HI R3, R15, R20, RZ, 0x6 ;  /* 0x000000140f037211 */ /* 0x000fe400078f30ff */
[----:B------:R-:W-:-:S02]  /*02e0*/  LOP3.LUT R0, R2, 0x1c0, RZ, 0xc0, !PT ;  /* 0x000001c002007812 */ /* 0x000fc400078ec0ff */
[--C-:B------:R-:W-:Y:S01]  /*02f0*/  SHF.R.S32.HI R231, RZ, 0x5, R5.reuse ;  /* 0x00000005ffe77819 */ /* 0x100fe20000011405 */
[----:B------:R-:W-:Y:S01]  /*0300*/  IMAD.SHL.U32 R3, R3, 0x8, RZ ;  /* 0x0000000803037824 */ /* 0x000fe200078e00ff */
[----:B------:R-:W-:Y:S02]  /*0310*/  SHF.R.S32.HI R2, RZ, 0x1f, R5 ;  /* 0x0000001fff027819 */ /* 0x000fe40000011405 */
[----:B------:R-:W-:Y:S02]  /*0320*/  LOP3.LUT R6, R0, 0x8, R13, 0xf8, !PT ;  /* 0x0000000800067812 */ /* 0x000fe400078ef80d */
[----:B------:R-:W-:Y:S02]  /*0330*/  SHF.R.U32.HI R4, RZ, 0x3, R0 ;  /* 0x00000003ff047819 */ /* 0x000fe40000011600 */
[----:B------:R-:W-:Y:S01]  /*0340*/  LEA.HI R0, R2, R231, RZ, 0x2 ;  /* 0x000000e702007211 */ /* 0x000fe200078f10ff */
[----:B------:R-:W-:Y:S01]  /*0350*/  IMAD.SHL.U32 R2, R12, 0x8, RZ ;  /* 0x000000080c027824 */ /* 0x000fe200078e00ff */
[----:B------:R-:W-:Y:S01]  /*0360*/  LOP3.LUT R10, R10, 0x7ffffe00, R3, 0xf8, !PT ;  /* 0x7ffffe000a0a7812 */ /* 0x000fe200078ef803 */
[----:B------:R-:W-:Y:S01]  /*0370*/  IMAD.SHL.U32 R3, R7, 0x40, RZ ;  /* 0x0000004007037824 */ /* 0x000fe200078e00ff */
[----:B------:R-:W-:-:S02]  /*0380*/  LOP3.LUT R0, R0, 0xffffffc, RZ, 0xc0, !PT ;  /* 0x0ffffffc00007812 */ /* 0x000fc400078ec0ff */
[----:B------:R-:W-:Y:S01]  /*0390*/  LOP3.LUT R5, R5, 0xffffffe0, RZ, 0xc0, !PT ;  /* 0xffffffe005057812 */ /* 0x000fe200078ec0ff */
[----:B------:R-:W-:Y:S01]  /*03a0*/  IMAD.SHL.U32 R242, R10, 0x2, RZ ;  /* 0x000000020af27824 */ /* 0x000fe200078e00ff */
[----:B------:R-:W-:Y:S01]  /*03b0*/  LOP3.LUT R13, R6, R4, RZ, 0x3c, !PT ;  /* 0x00000004060d7212 */ /* 0x000fe200078e3cff */
[----:B------:R-:W-:Y:S01]  /*03c0*/  IMAD.SHL.U32 R4, R8, 0x20, RZ ;  /* 0x0000002008047824 */ /* 0x000fe200078e00ff */
[----:B------:R-:W-:Y:S01]  /*03d0*/  LOP3.LUT P3, RZ, R7, 0x2, RZ, 0xc0, !PT ;  /* 0x0000000207ff7812 */ /* 0x000fe2000786c0ff */
[----:B------:R-:W-:Y:S01]  /*03e0*/  IMAD.IADD R8, R231, 0x1, -R0 ;  /* 0x00000001e7087824 */ /* 0x000fe200078e0a00 */
[----:B------:R-:W-:Y:S01]  /*03f0*/  LOP3.LUT R0, R3, 0x1c0, RZ, 0xc0, !PT ;  /* 0x000001c003007812 */ /* 0x000fe200078ec0ff */
[----:B------:R-:W-:Y:S01]  /*0400*/  IMAD.SHL.U32 R3, R11, 0x40, RZ ;  /* 0x000000400b037824 */ /* 0x000fe200078e00ff */
[----:B------:R-:W-:Y:S01]  /*0410*/  LOP3.LUT R4, R4, 0xffffffc0, RZ, 0xc0, !PT ;  /* 0xffffffc004047812 */ /* 0x000fe200078ec0ff */
[----:B------:R-:W-:Y:S01]  /*0420*/  IMAD.IADD R18, R20, 0x1, -R5 ;  /* 0x0000000114127824 */ /* 0x000fe200078e0a05 */
[----:B------:R-:W-:-:S02]  /*0430*/  LOP3.LUT R2, R0, 0x8, R2, 0xf8, !PT ;  /* 0x0000000800027812 */ /* 0x000fc400078ef802 */
[----:B------:R-:W-:Y:S01]  /*0440*/  SHF.R.U32.HI R0, RZ, 0x3, R0 ;  /* 0x00000003ff007819 */ /* 0x000fe20000011600 */
[----:B------:R-:W-:Y:S01]  /*0450*/  IMAD R4, R14, 0x8, R4 ;  /* 0x000000080e047824 */ /* 0x000fe200078e0204 */
[----:B------:R-:W-:Y:S02]  /*0460*/  LOP3.LUT R3, R3, 0xfffffe00, RZ, 0xc0, !PT ;  /* 0xfffffe0003037812 */ /* 0x000fe400078ec0ff */
[----:B------:R-:W-:Y:S02]  /*0470*/  SHF.R.S32.HI R6, RZ, 0x1f, R18 ;  /* 0x0000001fff067819 */ /* 0x000fe40000011412 */
[----:B------:R-:W-:Y:S01]  /*0480*/  LOP3.LUT R225, R2, R0, RZ, 0x3c, !PT ;  /* 0x0000000002e17212 */ /* 0x000fe200078e3cff */
[----:B------:R-:W-:Y:S01]  /*0490*/  IMAD R231, R231, 0x400, R3 ;  /* 0x00000400e7e77824 */ /* 0x000fe200078e0203 */
[----:B------:R-:W-:Y:S01]  /*04a0*/  LEA.HI R6, R6, R18, RZ, 0x2 ;  /* 0x0000001206067211 */ /* 0x000fe200078f10ff */
[----:B------:R-:W-:Y:S01]  /*04b0*/  IMAD R0, R12, 0x200, R13 ;  /* 0x000002000c007824 */ /* 0x000fe200078e020d */
[----:B------:R-:W-:Y:S01]  /*04c0*/  LOP3.LUT P0, RZ, R7, 0x4, RZ, 0xc0, !PT ;  /* 0x0000000407ff7812 */ /* 0x000fe2000780c0ff */
[----:B------:R-:W-:Y:S01]  /*04d0*/  IMAD.IADD R231, R231, 0x1, R225 ;  /* 0x00000001e7e77824 */ /* 0x000fe200078e02e1 */
[----:B------:R-:W-:-:S02]  /*04e0*/  SHF.R.S32.HI R5, RZ, 0x2, R6 ;  /* 0x00000002ff057819 */ /* 0x000fc40000011406 */
[----:B------:R-:W-:Y:S02]  /*04f0*/  LOP3.LUT R225, R225, R3, RZ, 0xfc, !PT ;  /* 0x00000003e1e17212 */ /* 0x000fe400078efcff */
[----:B------:R-:W-:Y:S01]  /*0500*/  LOP3.LUT R2, R6, 0x7ffffffc, RZ, 0xc0, !PT ;  /* 0x7ffffffc06027812 */ /* 0x000fe200078ec0ff */
[----:B------:R-:W-:Y:S01]  /*0510*/  IMAD R17, R8, 0x10, R5 ;  /* 0x0000001008117824 */ /* 0x000fe200078e0205 */
[----:B------:R-:W-:Y:S02]  /*0520*/  LEA.HI R3, R15, R20, RZ, 0x7 ;  /* 0x000000140f037211 */ /* 0x000fe400078f38ff */
[----:B------:R-:W-:Y:S01]  /*0530*/  LEA R224, R0, 0x3900, 0x1 ;  /* 0x0000390000e07811 */ /* 0x000fe200078e08ff */
[----:B------:R-:W-:Y:S01]  /*0540*/  IMAD.IADD R2, R18, 0x1, -R2 ;  /* 0x0000000112027824 */ /* 0x000fe200078e0a02 */
[----:B------:R-:W-:Y:S01]  /*0550*/  SHF.R.S32.HI R5, RZ, 0x7, R3 ;  /* 0x00000007ff057819 */ /* 0x000fe20000011403 */
[----:B------:R-:W-:Y:S01]  /*0560*/  IMAD R3, R9, 0x10, R19 ;  /* 0x0000001009037824 */ /* 0x000fe200078e0213 */
[----:B------:R-:W-:Y:S01]  /*0570*/  STL [R1+0x9c], R17 ;  /* 0x00009c1101007387 */ /* 0x000fe20000100800 */
[----:B------:R-:W-:Y:S01]  /*0580*/  IMAD.SHL.U32 R8, R2, 0x2, RZ ;  /* 0x0000000202087824 */ /* 0x000fe200078e00ff */
[----:B------:R-:W-:-:S02]  /*0590*/  SHF.R.S32.HI R5, RZ, 0x1f, R243 ;  /* 0x0000001fff057819 */ /* 0x000fc400000114f3 */
[----:B------:R-:W-:Y:S01]  /*05a0*/  STL [R1+0x74], R16 ;  /* 0x0000741001007387 */ /* 0x000fe20000100800 */
[----:B------:R-:W-:Y:S02]  /*05b0*/  R2P PR, R9, 0x6 ;  /* 0x0000000609007804 */ /* 0x000fe40000000000 */
[----:B------:R-:W-:Y:S01]  /*05c0*/  SHF.R.S32.HI R0, RZ, 0x1f, R8 ;  /* 0x0000001fff007819 */ /* 0x000fe20000011408 */
[----:B------:R1:W-:Y:S01]  /*05d0*/  STL [R1+0x14], R3 ;  /* 0x0000140301007387 */ /* 0x0003e20000100800 */
[C---:B------:R-:W-:Y:S02]  /*05e0*/  IADD3 R7, R8.reuse, 0x8, RZ ;  /* 0x0000000808077810 */ /* 0x040fe40007ffe0ff */
[C---:B------:R-:W-:Y:S02]  /*05f0*/  IADD3 R6, R8.reuse, 0x10, RZ ;  /* 0x0000001008067810 */ /* 0x040fe40007ffe0ff */
[C---:B------:R-:W-:Y:S02]  /*0600*/  IADD3 R5, R8.reuse, 0x18, RZ ;  /* 0x0000001808057810 */ /* 0x040fe40007ffe0ff */
[----:B------:R-:W-:-:S02]  /*0610*/  IADD3 R2, R8, 0x30, RZ ;  /* 0x0000003008027810 */ /* 0x000fc40007ffe0ff */
[C---:B------:R-:W-:Y:S02]  /*0620*/  SEL R227, R226.reuse, 0xffffffc0, !P2 ;  /* 0xffffffc0e2e37807 */ /* 0x040fe40005000000 */
[----:B------:R-:W-:Y:S02]  /*0630*/  SEL R226, R226, 0xffffffc0, !P0 ;  /* 0xffffffc0e2e27807 */ /* 0x000fe40004000000 */
[----:B------:R-:W-:Y:S01]  /*0640*/  LEA R231, R231, 0x7100, 0x1 ;  /* 0x00007100e7e77811 */ /* 0x000fe200078e08ff */
[----:B------:R-:W-:Y:S01]  /*0650*/  IMAD.IADD R230, R224, 0x1, R227 ;  /* 0x00000001e0e67824 */ /* 0x000fe200078e02e3 */
[----:B------:R-:W-:Y:S02]  /*0660*/  LEA R225, R225, 0x100, 0x1 ;  /* 0x00000100e1e17811 */ /* 0x000fe400078e08ff */
[----:B------:R-:W-:Y:S01]  /*0670*/  SEL R228, R228, 0xffffffe0, !P3 ;  /* 0xffffffe0e4e47807 */ /* 0x000fe20005800000 */
[C---:B------:R-:W-:Y:S01]  /*0680*/  IMAD.IADD R232, R231.reuse, 0x1, R226 ;  /* 0x00000001e7e87824 */ /* 0x040fe200078e02e2 */
[----:B------:R-:W-:Y:S01]  /*0690*/  IADD3 R235, R224, 0x20, RZ ;  /* 0x00000020e0eb7810 */ /* 0x000fe20007ffe0ff */
[----:B------:R-:W-:Y:S01]  /*06a0*/  IMAD.IADD R226, R226, 0x1, R225 ;  /* 0x00000001e2e27824 */ /* 0x000fe200078e02e1 */
[----:B------:R-:W-:Y:S01]  /*06b0*/  @P1 IADD3 R235, R224, -0x20, RZ ;  /* 0xffffffe0e0eb1810 */ /* 0x000fe20007ffe0ff */
[----:B------:R-:W-:-:S02]  /*06c0*/  IMAD.IADD R234, R231, 0x1, R228 ;  /* 0x00000001e7ea7824 */ /* 0x000fc400078e02e4 */
[----:B------:R-:W-:Y:S01]  /*06d0*/  IMAD.IADD R229, R228, 0x1, R225 ;  /* 0x00000001e4e57824 */ /* 0x000fe200078e02e1 */
[----:B------:R-:W-:Y:S01]  /*06e0*/  IADD3 R241, R235, 0x800, RZ ;  /* 0x00000800ebf17810 */ /* 0x000fe20007ffe0ff */
[----:B-1----:R-:W-:Y:S01]  /*06f0*/  IMAD.IADD R3, R17, 0x1, R4 ;  /* 0x0000000111037824 */ /* 0x002fe200078e0204 */
[----:B------:R-:W-:Y:S01]  /*0700*/  IADD3 R4, R8, 0x20, RZ ;  /* 0x0000002008047810 */ /* 0x000fe20007ffe0ff */
[C---:B------:R-:W-:Y:S01]  /*0710*/  IMAD.IADD R233, R228.reuse, 0x1, R232 ;  /* 0x00000001e4e97824 */ /* 0x040fe200078e02e8 */
[----:B------:R-:W-:Y:S01]  /*0720*/  IADD3 R240, R235, 0x1000, RZ ;  /* 0x00001000ebf07810 */ /* 0x000fe20007ffe0ff */
[----:B------:R-:W-:Y:S01]  /*0730*/  IMAD.IADD R227, R227, 0x1, R235 ;  /* 0x00000001e3e37824 */ /* 0x000fe200078e02eb */
[----:B------:R1:W-:Y:S01]  /*0740*/  STL [R1+0x98], R3 ;  /* 0x0000980301007387 */ /* 0x0003e20000100800 */
[C---:B------:R-:W-:Y:S01]  /*0750*/  IADD3 R239, R235.reuse, 0x1800, RZ ;  /* 0x00001800ebef7810 */ /* 0x040fe20007ffe0ff */
[----:B------:R-:W-:Y:S01]  /*0760*/  IMAD.IADD R228, R228, 0x1, R226 ;  /* 0x00000001e4e47824 */ /* 0x000fe200078e02e2 */
[C---:B------:R-:W-:Y:S01]  /*0770*/  IADD3 R238, R235.reuse, 0x2000, RZ ;  /* 0x00002000ebee7810 */ /* 0x040fe20007ffe0ff */
[----:B------:R-:W-:Y:S01]  /*0780*/  STL [R1+0x44], R8 ;  /* 0x0000440801007387 */ /* 0x000fe20000100800 */
[----:B------:R-:W-:-:S02]  /*0790*/  IADD3 R237, R235, 0x2800, RZ ;  /* 0x00002800ebed7810 */ /* 0x000fc40007ffe0ff */
[----:B------:R-:W-:Y:S01]  /*07a0*/  IADD3 R236, R235, 0x3000, RZ ;  /* 0x00003000ebec7810 */ /* 0x000fe20007ffe0ff */
[----:B------:R2:W-:Y:S04]  /*07b0*/  STL [R1+0x94], R0 ;  /* 0x0000940001007387 */ /* 0x0005e80000100800 */
[----:B------:R3:W-:Y:S04]  /*07c0*/  STL [R1+0x6c], R7 ;  /* 0x00006c0701007387 */ /* 0x0007e80000100800 */
[----:B------:R4:W-:Y:S04]  /*07d0*/  STL [R1+0x68], R6 ;  /* 0x0000680601007387 */ /* 0x0009e80000100800 */
[----:B------:R5:W-:Y:S04]  /*07e0*/  STL [R1+0x64], R5 ;  /* 0x0000640501007387 */ /* 0x000be80000100800 */
[----:B------:R5:W-:Y:S01]  /*07f0*/  STL [R1+0x54], R4 ;  /* 0x0000540401007387 */ /* 0x000be20000100800 */
[----:B-1----:R-:W-:-:S05]  /*0800*/  IADD3 R3, R8, 0x28, RZ ;  /* 0x0000002808037810 */ /* 0x002fca0007ffe0ff */
[----:B------:R1:W-:Y:S01]  /*0810*/  STL [R1+0x60], R3 ;  /* 0x0000600301007387 */ /* 0x0003e20000100800 */
[----:B--2---:R-:W-:-:S03]  /*0820*/  IADD3 R0, R8, 0x38, RZ ;  /* 0x0000003808007810 */ /* 0x004fc60007ffe0ff */
[----:B------:R2:W-:Y:S01]  /*0830*/  STL [R1+0x5c], R2 ;  /* 0x00005c0201007387 */ /* 0x0005e20000100800 */
[----:B---3--:R-:W-:-:S03]  /*0840*/  SHF.R.S32.HI R7, RZ, 0x1f, R7 ;  /* 0x0000001fff077819 */ /* 0x008fc60000011407 */
[----:B------:R3:W-:Y:S01]  /*0850*/  STL [R1+0x58], R0 ;  /* 0x0000580001007387 */ /* 0x0007e20000100800 */
[----:B----4-:R-:W-:-:S03]  /*0860*/  SHF.R.S32.HI R6, RZ, 0x1f, R6 ;  /* 0x0000001fff067819 */ /* 0x010fc60000011406 */
[----:B------:R4:W-:Y:S01]  /*0870*/  STL [R1+0x90], R7 ;  /* 0x0000900701007387 */ /* 0x0009e20000100800 */
[----:B-----5:R-:W-:-:S03]  /*0880*/  SHF.R.S32.HI R5, RZ, 0x1f, R5 ;  /* 0x0000001fff057819 */ /* 0x020fc60000011405 */
[----:B------:R4:W-:Y:S01]  /*0890*/  STL [R1+0x8c], R6 ;  /* 0x00008c0601007387 */ /* 0x0009e20000100800 */
[----:B------:R-:W-:-:S03]  /*08a0*/  SHF.R.S32.HI R4, RZ, 0x1f, R4 ;  /* 0x0000001fff047819 */ /* 0x000fc60000011404 */
[----:B------:R4:W-:Y:S04]  /*08b0*/  STL [R1+0x88], R5 ;  /* 0x0000880501007387 */ /* 0x0009e80000100800 */
[----:B------:R4:W-:Y:S01]  /*08c0*/  STL [R1+0x84], R4 ;  /* 0x0000840401007387 */ /* 0x0009e20000100800 */
[----:B-1----:R-:W-:Y:S02]  /*08d0*/  SHF.R.S32.HI R3, RZ, 0x1f, R3 ;  /* 0x0000001fff037819 */ /* 0x002fe40000011403 */
[----:B--2---:R-:W-:-:S03]  /*08e0*/  SHF.R.S32.HI R2, RZ, 0x1f, R2 ;  /* 0x0000001fff027819 */ /* 0x004fc60000011402 */
[----:B------:R4:W-:Y:S01]  /*08f0*/  STL [R1+0x80], R3 ;  /* 0x0000800301007387 */ /* 0x0009e20000100800 */
[----:B---3--:R-:W-:-:S03]  /*0900*/  SHF.R.S32.HI R0, RZ, 0x1f, R0 ;  /* 0x0000001fff007819 */ /* 0x008fc60000011400 */
[----:B------:R4:W-:Y:S04]  /*0910*/  STL [R1+0x7c], R2 ;  /* 0x00007c0201007387 */ /* 0x0009e80000100800 */
[----:B------:R4:W-:Y:S02]  /*0920*/  STL [R1+0x78], R0 ;  /* 0x0000780001007387 */ /* 0x0009e40000100800 */
.L_x_3285:
[----:B----4-:R-:W2:Y:S01]  /*0930*/  LDL R4, [R1+0x74] ;  /* 0x0000740001047983 */ /* 0x010ea20000100800 */
        /* <DEDUP_REMOVED lines=11> */
[----:B------:R-:W-:-:S04]  /*09f0*/  MOV R0, c[0x0][0x56c] ;  /* 0x00015b0000007a02 */ /* 0x000fc80000000f00 */
[----:B------:R-:W-:Y:S02]  /*0a00*/  ISETP.NE.AND P0, PT, R0, 0x1, PT ;  /* 0x000000010000780c */ /* 0x000fe40003f05270 */
[----:B------:R-:W-:-:S11]  /*0a10*/  MOV R0, R2 ;  /* 0x0000000200007202 */ /* 0x000fd60000000f00 */
[----:B------:R-:W-:-:S05]  /*0a20*/  @P0 IMAD.HI.U32 R4, R2, c[0x0][0x570], RZ ;  /* 0x00015c0002040a27 */ /* 0x000fca00078e00ff */
[----:B------:R-:W-:-:S05]  /*0a30*/  @P0 SHF.R.U32.HI R0, RZ, c[0x0][0x574], R4 ;  /* 0x00015d00ff000a19 */ /* 0x000fca0000011604 */
[----:B------:R-:W-:Y:S01]  /*0a40*/  IMAD R4, R0, c[0x0][0x56c], RZ ;  /* 0x00015b0000047a24 */ /* 0x000fe200078e02ff */
[----:B------:R-:W-:Y:S05]  /*0a50*/  BRA `(.L_x_3210) ;  /* 0x0000006000007947 */ /* 0x000fea0003800000 */
.L_x_3209:
[----:B------:R-:W-:-:S04]  /*0a60*/  MOV R0, c[0x0][0x554] ;  /* 0x0001550000007a02 */ /* 0x000fc80000000f00 */
[----:B------:R-:W-:Y:S02]  /*0a70*/  ISETP.NE.AND P0, PT, R0, 0x1, PT ;  /* 0x000000010000780c */ /* 0x000fe40003f05270 */
[----:B------:R-:W-:-:S11]  /*0a80*/  MOV R0, R2 ;  /* 0x0000000200007202 */ /* 0x000fd60000000f00 */
[----:B------:R-:W-:-:S05]  /*0a90*/  @P0 IMAD.HI.U32 R4, R2, c[0x0][0x558], RZ ;  /* 0x0001560002040a27 */ /* 0x000fca00078e00ff */
[----:B------:R-:W-:-:S05]  /*0aa0*/  @P0 SHF.R.U32.HI R0, RZ, c[0x0][0x55c], R4 ;  /* 0x00015700ff000a19 */ /* 0x000fca0000011604 */
[----:B------:R-:W-:Y:S02]  /*0ab0*/  IMAD R4, R0, c[0x0][0x554], RZ ;  /* 0x0001550000047a24 */ /* 0x000fe400078e02ff */
.L_x_3210:
[----:B------:R-:W-:Y:S05]  /*0ac0*/  BSYNC B0 ;  /* 0x0000000000007941 */ /* 0x000fea0003800000 */
.L_x_3208:
[----:B------:R-:W-:Y:S01]  /*0ad0*/  IMAD.MOV.U32 R5, RZ, RZ, c[0x0][0x548] ;  /* 0x00015200ff057624 */ /* 0x000fe200078e00ff */
[----:B------:R-:W-:Y:S01]  /*0ae0*/  ISETP.NE.U32.AND P0, PT, RZ, c[0x0][0x370], PT ;  /* 0x0000dc00ff007a0c */ /* 0x000fe20003f05070 */
[----:B------:R-:W-:Y:S02]  /*0af0*/  IMAD.IADD R4, R2, 0x1, -R4 ;  /* 0x0000000102047824 */ /* 0x000fe400078e0a04 */
[----:B------:R-:W-:Y:S01]  /*0b00*/  IMAD.MOV.U32 R6, RZ, RZ, RZ ;  /* 0x000000ffff067224 */ /* 0x000fe200078e00ff */
        /* <DEDUP_REMOVED lines=8> */
[----:B------:R-:W-:Y:S01]  /*0b90*/  MOV R14, R0 ;  /* 0x00000000000e7202 */ /* 0x000fe20000000f00 */
[----:B------:R-:W-:Y:S04]  /*0ba0*/  STL [R1+0x48], R11 ;  /* 0x0000480b01007387 */ /* 0x000fe80000100800 */
[----:B------:R1:W2:Y:S01]  /*0bb0*/  @P0 LDG.E R6, [R2.64] ;  /* 0x0000000802060981 */ /* 0x0002a2000c1e1900 */
[----:B------:R-:W-:Y:S01]  /*0bc0*/  MOV R4, c[0x0][0x168] ;  /* 0x00005a0000047a02 */ /* 0x000fe20000000f00 */
[----:B------:R-:W-:Y:S03]  /*0bd0*/  BSSY B0, `(.L_x_3211) ;  /* 0x0000045000007945 */ /* 0x000fe60003800000 */
[----:B------:R-:W-:Y:S01]  /*0be0*/  IADD3 R4, -R4, 0x70, RZ ;  /* 0x0000007004047810 */ /* 0x000fe20007ffe1ff */
[----:B-1----:R-:W-:-:S05]  /*0bf0*/  IMAD.MOV.U32 R2, RZ, RZ, c[0x0][0x53c] ;  /* 0x00014f00ff027624 */ /* 0x002fca00078e00ff */
[----:B------:R-:W-:Y:S02]  /*0c00*/  ISETP.NE.AND P0, PT, R2, 0x1, PT ;  /* 0x000000010200780c */ /* 0x000fe40003f05270 */
[----:B------:R-:W-:-:S11]  /*0c10*/  LOP3.LUT R2, R0, 0x1ffffff, RZ, 0x3c, !PT ;  /* 0x01ffffff00027812 */ /* 0x000fd600078e3cff */
[----:B------:R-:W-:Y:S01]  /*0c20*/  @P0 IMAD.HI.U32 R3, R0, c[0x0][0x540], RZ ;  /* 0x0001500000030a27 */ /* 0x000fe200078e00ff */
[----:B------:R-:W-:-:S03]  /*0c30*/  IADD3 R0, R2, c[0x0][0x53c], RZ ;  /* 0x00014f0002007a10 */ /* 0x000fc60007ffe0ff */
[----:B------:R-:W-:Y:S01]  /*0c40*/  IMAD.MOV.U32 R2, RZ, RZ, c[0x0][0x2c4] ;  /* 0x0000b100ff027624 */ /* 0x000fe200078e00ff */
[----:B------:R-:W-:Y:S01]  /*0c50*/  @P0 SHF.R.U32.HI R14, RZ, c[0x0][0x544], R3 ;  /* 0x00015100ff0e0a19 */ /* 0x000fe20000011603 */
[----:B------:R-:W-:-:S03]  /*0c60*/  IMAD.MOV.U32 R3, RZ, RZ, c[0x0][0x2ac] ;  /* 0x0000ab00ff037624 */ /* 0x000fc600078e00ff */
[----:B------:R-:W-:Y:S01]  /*0c70*/  ISETP.NE.AND P2, PT, R2, 0x1, PT ;  /* 0x000000010200780c */ /* 0x000fe20003f45270 */
[----:B------:R-:W-:Y:S01]  /*0c80*/  IMAD R0, R14, c[0x0][0x53c], R0 ;  /* 0x00014f000e007a24 */ /* 0x000fe200078e0200 */
[----:B------:R-:W-:Y:S01]  /*0c90*/  STL [R1+0x50], R14 ;  /* 0x0000500e01007387 */ /* 0x000fe20000100800 */
[C---:B------:R-:W-:Y:S02]  /*0ca0*/  IMAD R5, R3.reuse, c[0x0][0x1d0], RZ ;  /* 0x0000740003057a24 */ /* 0x040fe400078e02ff */
[----:B------:R-:W-:Y:S02]  /*0cb0*/  IMAD.SHL.U32 R13, R0, 0x80, RZ ;  /* 0x00000080000d7824 */ /* 0x000fe400078e00ff */
[----:B------:R-:W-:Y:S01]  /*0cc0*/  IMAD R3, R3, c[0x0][0x1d0], R4 ;  /* 0x0000740003037a24 */ /* 0x000fe200078e0204 */
[----:B------:R-:W-:Y:S02]  /*0cd0*/  IADD3 R5, R5, 0x6f, RZ ;  /* 0x0000006f05057810 */ /* 0x000fe40007ffe0ff */
[----:B------:R-:W-:Y:S01]  /*0ce0*/  IADD3 R0, R13, 0x7f, RZ ;  /* 0x0000007f0d007810 */ /* 0x000fe20007ffe0ff */
[----:B------:R-:W-:Y:S01]  /*0cf0*/  STL [R1+0x70], R13 ;  /* 0x0000700d01007387 */ /* 0x000fe20000100800 */
[----:B------:R-:W-:-:S03]  /*0d00*/  MOV R4, RZ ;  /* 0x000000ff00047202 */ /* 0x000fc60000000f00 */
[----:B------:R-:W-:-:S04]  /*0d10*/  @P2 IMAD.HI.U32 R2, R0, c[0x0][0x2c8], RZ ;  /* 0x0000b20000022a27 */ /* 0x000fc800078e00ff */
[----:B------:R-:W-:Y:S01]  /*0d20*/  IMAD.HI R4, R5, -0x6db6db6d, R4 ;  /* 0x9249249305047827 */ /* 0x000fe200078e0204 */
[----:B------:R-:W-:-:S03]  /*0d30*/  @P2 SHF.R.U32.HI R0, RZ, c[0x0][0x2cc], R2 ;  /* 0x0000b300ff002a19 */ /* 0x000fc60000011602 */
[----:B------:R-:W-:Y:S02]  /*0d40*/  IMAD.MOV.U32 R2, RZ, RZ, RZ ;  /* 0x000000ffff027224 */ /* 0x000fe400078e00ff */
[----:B------:R-:W-:Y:S01]  /*0d50*/  IMAD.IADD R3, R3, 0x1, R0 ;  /* 0x0000000103037824 */ /* 0x000fe200078e0200 */
[----:B------:R-:W-:-:S03]  /*0d60*/  SHF.R.U32.HI R0, RZ, 0x1f, R4 ;  /* 0x0000001fff007819 */ /* 0x000fc60000011604 */
[----:B------:R-:W-:Y:S01]  /*0d70*/  IMAD.HI R2, R3, -0x6db6db6d, R2 ;  /* 0x9249249303027827 */ /* 0x000fe200078e0202 */
[----:B------:R-:W-:-:S03]  /*0d80*/  LEA.HI.SX32 R4, R4, R0, 0x1a ;  /* 0x0000000004047211 */ /* 0x000fc600078fd2ff */
[----:B------:R-:W-:-:S04]  /*0d90*/  IMAD.MOV R0, RZ, RZ, -R11 ;  /* 0x000000ffff007224 */ /* 0x000fc800078e0a0b */
[----:B------:R-:W-:Y:S01]  /*0da0*/  IMAD R12, R0, c[0x0][0x548], R7 ;  /* 0x00015200000c7a24 */ /* 0x000fe200078e0207 */
[----:B--2---:R1:W-:Y:S04]  /*0db0*/  STL [R1+0x1c], R6 ;  /* 0x00001c0601007387 */ /* 0x0043e80000100800 */
[----:B------:R2:W-:Y:S01]  /*0dc0*/  STL [R1+0x4c], R12 ;  /* 0x00004c0c01007387 */ /* 0x0005e20000100800 */
[----:B-1----:R-:W-:-:S04]  /*0dd0*/  SHF.R.U32.HI R6, RZ, 0x1f, R2 ;  /* 0x0000001fff067819 */ /* 0x002fc80000011602 */
[----:B------:R-:W-:Y:S02]  /*0de0*/  LEA.HI.SX32 R6, R2, R6, 0x1a ;  /* 0x0000000602067211 */ /* 0x000fe400078fd2ff */
[----:B------:R-:W-:Y:S02]  /*0df0*/  MOV R2, RZ ;  /* 0x000000ff00027202 */ /* 0x000fe40000000f00 */
[----:B------:R-:W-:-:S04]  /*0e00*/  IMNMX R6, R4, R6, PT ;  /* 0x0000000604067217 */ /* 0x000fc80003800200 */
[----:B------:R-:W-:-:S13]  /*0e10*/  ISETP.GE.AND P0, PT, R6, 0x1, PT ;  /* 0x000000010600780c */ /* 0x000fda0003f06270 */
[----:B------:R-:W-:Y:S05]  /*0e20*/  @!P0 BRA `(.L_x_3212) ;  /* 0x000001f000008947 */ /* 0x000fea0003800000 */
[----:B--2---:R-:W-:-:S04]  /*0e30*/  SHF.R.U32.HI R0, RZ, 0x10, R14 ;  /* 0x00000010ff007819 */ /* 0x004fc8000001160e */
[----:B------:R-:W-:-:S04]  /*0e40*/  ISETP.NE.AND P0, PT, R0, RZ, PT ;  /* 0x000000ff0000720c */ /* 0x000fc80003f05270 */
[----:B------:R-:W-:-:S04]  /*0e50*/  SEL R0, R0, c[0x0][0x338], P0 ;  /* 0x0000ce0000007a07 */ /* 0x000fc80000000000 */
[-C--:B------:R-:W-:Y:S02]  /*0e60*/  IABS R3, R0.reuse ;  /* 0x0000000000037213 */ /* 0x080fe40000000000 */
[----:B------:R-:W-:Y:S02]  /*0e70*/  IADD3 R7, R0, -0x1, R6 ;  /* 0xffffffff00077810 */ /* 0x000fe40007ffe006 */
[----:B------:R-:W1:Y:S02]  /*0e80*/  I2F.RP R4, R3 ;  /* 0x0000000300047306 */ /* 0x000e640000209400 */
[----:B------:R-:W-:Y:S02]  /*0e90*/  IABS R10, R7 ;  /* 0x00000007000a7213 */ /* 0x000fe40000000000 */
[----:B------:R-:W-:-:S04]  /*0ea0*/  LOP3.LUT R7, R7, R0, RZ, 0x3c, !PT ;  /* 0x0000000007077212 */ /* 0x000fc800078e3cff */
[----:B------:R-:W-:Y:S01]  /*0eb0*/  ISETP.GE.AND P0, PT, R7, RZ, PT ;  /* 0x000000ff0700720c */ /* 0x000fe20003f06270 */
[----:B-1----:R-:W1:Y:S02]  /*0ec0*/  MUFU.RCP R4, R4 ;  /* 0x0000000400047308 */ /* 0x002e640000001000 */
[----:B-1----:R-:W-:-:S06]  /*0ed0*/  IADD3 R4, R4, 0xffffffe, RZ ;  /* 0x0ffffffe04047810 */ /* 0x002fcc0007ffe0ff */
[----:B------:R-:W1:Y:S02]  /*0ee0*/  F2I.FTZ.U32.TRUNC.NTZ R5, R4 ;  /* 0x0000000400057305 */ /* 0x000e64000021f000 */
[----:B-1----:R-:W-:Y:S02]  /*0ef0*/  IMAD.MOV R2, RZ, RZ, -R5 ;  /* 0x000000ffff027224 */ /* 0x002fe400078e0a05 */
[----:B------:R-:W-:Y:S02]  /*0f00*/  IMAD.MOV.U32 R4, RZ, RZ, RZ ;  /* 0x000000ffff047224 */ /* 0x000fe400078e00ff */
        /* <DEDUP_REMOVED lines=16> */
[----:B------:R-:W-:Y:S02]  /*1010*/  @!P1 LOP3.LUT R2, RZ, R0, RZ, 0x33, !PT ;  /* 0x00000000ff029212 */ /* 0x000fe400078e33ff */
.L_x_3212:
[----:B--2---:R-:W-:Y:S05]  /*1020*/  BSYNC B0 ;  /* 0x0000000000007941 */ /* 0x004fea0003800000 */
.L_x_3211:
[----:B------:R-:W-:Y:S01]  /*1030*/  LOP3.LUT R0, R14, 0xffff, RZ, 0xc0, !PT ;  /* 0x0000ffff0e007812 */ /* 0x000fe200078ec0ff */
[----:B------:R-:W-:Y:S01]  /*1040*/  CS2R R20, SRZ ;  /* 0x0000000000147805 */ /* 0x000fe2000001ff00 */
[----:B------:R-:W-:Y:S01]  /*1050*/  CS2R R22, SRZ ;  /* 0x0000000000167805 */ /* 0x000fe2000001ff00 */
[----:B------:R-:W-:Y:S01]  /*1060*/  CS2R R126, SRZ ;  /* 0x00000000007e7805 */ /* 0x000fe2000001ff00 */
[----:B------:R-:W-:Y:S01]  /*1070*/  CS2R R124, SRZ ;  /* 0x00000000007c7805 */ /* 0x000fe2000001ff00 */
        /* <DEDUP_REMOVED lines=37> */
[----:B-1----:R-:W-:-:S04]  /*12d0*/  ISETP.NE.U32.AND P0, PT, RZ, c[0x0][0x340], PT ;  /* 0x0000d000ff007a0c */ /* 0x002fc80003f05070 */
[----:B------:R-:W-:-:S13]  /*12e0*/  ISETP.NE.AND.EX P0, PT, RZ, c[0x0][0x344], PT, P0 ;  /* 0x0000d100ff007a0c */ /* 0x000fda0003f05300 */
[----:B------:R-:W-:Y:S05]  /*12f0*/  @!P0 BRA `(.L_x_3214) ;  /* 0x0000004000008947 */ /* 0x000fea0003800000 */
[----:B------:R-:W-:-:S05]  /*1300*/  MOV R2, 0x4 ;  /* 0x0000000400027802 */ /* 0x000fca0000000f00 */
[----:B------:R-:W-:-:S05]  /*1310*/  IMAD.WIDE R2, R11, R2, c[0x0][0x340] ;  /* 0x0000d0000b027625 */ /* 0x000fca00078e0202 */
[----:B------:R1:W5:Y:S01]  /*1320*/  LDG.E R8, [R2.64] ;  /* 0x0000000802087981 */ /* 0x000362000c1e1900 */
[----:B------:R-:W-:Y:S05]  /*1330*/  BRA `(.L_x_3215) ;  /* 0x0000001000007947 */ /* 0x000fea0003800000 */
.L_x_3214:
[----:B------:R-:W-:Y:S02]  /*1340*/  MOV R8, R11 ;  /* 0x0000000b00087202 */ /* 0x000fe40000000f00 */
.L_x_3215:
[----:B------:R-:W2:Y:S01]  /*1350*/  LDL R0, [R1+0x14] ;  /* 0x0000140001007983 */ /* 0x000ea20000100800 */
[----:B------:R-:W-:Y:S01]  /*1360*/  SHF.R.S32.HI R78, RZ, 0x1f, R12 ;  /* 0x0000001fff4e7819 */ /* 0x000fe2000001140c */
[----:B-1----:R-:W-:Y:S01]  /*1370*/  IMAD.WIDE.U32 R2, R12, c[0x0][0x1b8], RZ ;  /* 0x00006e000c027a25 */ /* 0x002fe200078e00ff */
[----:B------:R-:W-:Y:S02]  /*1380*/  SHF.R.S32.HI R6, RZ, 0x1f, R11 ;  /* 0x0000001fff067819 */ /* 0x000fe4000001140b */
[----:B------:R-:W-:Y:S01]  /*1390*/  ISETP.GE.AND P3, PT, R243, c[0x0][0x198], PT ;  /* 0x00006600f3007a0c */ /* 0x000fe20003f66270 */
[----:B------:R-:W-:Y:S01]  /*13a0*/  IMAD R5, R78, c[0x0][0x1b8], RZ ;  /* 0x00006e004e057a24 */ /* 0x000fe200078e02ff */
[----:B------:R-:W-:Y:S01]  /*13b0*/  IADD3 R178, R245, -0x1, RZ ;  /* 0xfffffffff5b27810 */ /* 0x000fe20007ffe0ff */
[----:B------:R-:W-:Y:S02]  /*13c0*/  IMAD R6, R6, c[0x0][0x1c0], RZ ;  /* 0x0000700006067a24 */ /* 0x000fe400078e02ff */
[----:B------:R-:W-:-:S05]  /*13d0*/  IMAD R5, R12, c[0x0][0x1bc], R5 ;  /* 0x00006f000c057a24 */ /* 0x000fca00078e0205 */
[----:B------:R-:W-:-:S05]  /*13e0*/  IADD3 R3, R3, R5, RZ ;  /* 0x0000000503037210 */ /* 0x000fca0007ffe0ff */
[----:B------:R-:W-:Y:S01]  /*13f0*/  IMAD.WIDE.U32 R2, R11, c[0x0][0x1c0], R2 ;  /* 0x000070000b027a25 */ /* 0x000fe200078e0002 */
[----:B--2---:R-:W-:-:S04]  /*1400*/  IADD3 R4, R0, R13, RZ ;  /* 0x0000000d00047210 */ /* 0x004fc80007ffe0ff */
[----:B------:R-:W-:Y:S01]  /*1410*/  MOV R0, R4 ;  /* 0x0000000400007202 */ /* 0x000fe20000000f00 */
[----:B------:R-:W-:-:S05]  /*1420*/  @P2 IMAD.HI.U32 R7, R4, c[0x0][0x2c8], RZ ;  /* 0x0000b20004072a27 */ /* 0x000fca00078e00ff */
[----:B------:R-:W-:Y:S01]  /*1430*/  @P2 SHF.R.U32.HI R0, RZ, c[0x0][0x2cc], R7 ;  /* 0x0000b300ff002a19 */ /* 0x000fe20000011607 */
[----:B------:R-:W-:-:S03]  /*1440*/  IMAD R7, R11, c[0x0][0x1c4], R6 ;  /* 0x000071000b077a24 */ /* 0x000fc600078e0206 */
        /* <DEDUP_REMOVED lines=17> */
.L_x_3286:
[----:B------:R-:W-:Y:S05]  /*1560*/  BRA.DIV ~URZ, `(.L_x_3217) ;  /* 0x00011b127f007947 */ /* 0x000fea000b800000 */
[----:B------:R3:W4:Y:S02]  /*1570*/  SHFL.IDX PT, R2, R5, RZ, 0x181f ;  /* 0x00181fff05027589 */ /* 0x00072400000e0000 */
.L_x_3287:
[----:B---3--:R-:W3:Y:S04]  /*1580*/  LDL R3, [R1+0x70] ;  /* 0x0000700001037983 */ /* 0x008ee80000100800 */
[----:B------:R-:W1:Y:S02]  /*1590*/  S2R R7, SR_TID.X ;  /* 0x0000000000077919 */ /* 0x000e640000002100 */
[----:B-1----:R-:W-:-:S04]  /*15a0*/  SHF.R.S32.HI R0, RZ, 0x1f, R7 ;  /* 0x0000001fff007819 */ /* 0x002fc80000011407 */
[----:B------:R-:W-:Y:S01]  /*15b0*/  LEA.HI R0, R0, R7, RZ, 0x3 ;  /* 0x0000000700007211 */ /* 0x000fe200078f18ff */
[----:B------:R-:W-:-:S03]  /*15c0*/  IMAD.MOV.U32 R7, RZ, RZ, c[0x0][0x2c4] ;  /* 0x0000b100ff077624 */ /* 0x000fc600078e00ff */
        /* <DEDUP_REMOVED lines=13> */
.L_x_3219:
[----:B------:R-:W-:Y:S05]  /*16a0*/  BSYNC B0 ;  /* 0x0000000000007941 */ /* 0x000fea0003800000 */
.L_x_3218:
[----:B------:R-:W-:Y:S05]  /*16b0*/  BRA.DIV ~URZ, `(.L_x_3220) ;  /* 0x00011a327f007947 */ /* 0x000fea000b800000 */
[----:B--2---:R2:W3:Y:S04]  /*16c0*/  SHFL.IDX PT, R6, R4, 0x1, 0x181f ;  /* 0x00381f0004067f89 */ /* 0x0044e800000e0000 */
[----:B-1--4-:R2:W1:Y:S02]  /*16d0*/  SHFL.IDX PT, R2, R5, 0x1, 0x181f ;  /* 0x00381f0005027f89 */ /* 0x01246400000e0000 */
.L_x_3288:
        /* <DEDUP_REMOVED lines=11> */
.L_x_3222:
[----:B------:R-:W-:Y:S05]  /*1790*/  BSYNC B0 ;  /* 0x0000000000007941 */ /* 0x000fea0003800000 */
.L_x_3221:
[----:B------:R-:W-:Y:S05]  /*17a0*/  BRA.DIV ~URZ, `(.L_x_3223) ;  /* 0x00011a127f007947 */ /* 0x000fea000b800000 */
[----:B---3--:R3:W4:Y:S02]  /*17b0*/  SHFL.IDX PT, R6, R4, 0x2, 0x181f ;  /* 0x00581f0004067f89 */ /* 0x00872400000e0000 */
.L_x_3289:
[----:B------:R-:W-:Y:S05]  /*17c0*/  BRA.DIV ~URZ, `(.L_x_3224) ;  /* 0x00011a627f007947 */ /* 0x000fea000b800000 */
[----:B-1----:R1:W2:Y:S02]  /*17d0*/  SHFL.IDX PT, R2, R5, 0x2, 0x181f ;  /* 0x00581f0005027f89 */ /* 0x0022a400000e0000 */
.L_x_3290:
        /* <DEDUP_REMOVED lines=11> */
.L_x_3226:
[----:B------:R-:W-:Y:S05]  /*1890*/  BSYNC B0 ;  /* 0x0000000000007941 */ /* 0x000fea0003800000 */
.L_x_3225:
[----:B------:R-:W-:Y:S05]  /*18a0*/  BRA.DIV ~URZ, `(.L_x_3227) ;  /* 0x000119f27f007947 */ /* 0x000fea000b800000 */
[----:B----4-:R4:W1:Y:S04]  /*18b0*/  SHFL.IDX PT, R6, R4, 0x3, 0x181f ;  /* 0x00781f0004067f89 */ /* 0x01086800000e0000 */
[----:B--2---:R4:W2:Y:S02]  /*18c0*/  SHFL.IDX PT, R2, R5, 0x3, 0x181f ;  /* 0x00781f0005027f89 */ /* 0x0048a400000e0000 */
.L_x_3291:
        /* <DEDUP_REMOVED lines=11> */
.L_x_3229:
[----:B------:R-:W-:Y:S05]  /*1980*/  BSYNC B0 ;  /* 0x0000000000007941 */ /* 0x000fea0003800000 */
.L_x_3228:
[----:B------:R-:W-:Y:S05]  /*1990*/  BRA.DIV ~URZ, `(.L_x_3230) ;  /* 0x000119d27f007947 */ /* 0x000fea000b800000 */
[----:B-1----:R1:W3:Y:S02]  /*19a0*/  SHFL.IDX PT, R6, R4, 0x4, 0x181f ;  /* 0x00981f0004067f89 */ /* 0x0022e400000e0000 */
.L_x_3292:
[----:B------:R-:W-:Y:S05]  /*19b0*/  BRA.DIV ~URZ, `(.L_x_3231) ;  /* 0x00011a227f007947 */ /* 0x000fea000b800000 */
[----:B--2---:R2:W1:Y:S02]  /*19c0*/  SHFL.IDX PT, R2, R5, 0x4, 0x181f ;  /* 0x00981f0005027f89 */ /* 0x00446400000e0000 */
.L_x_3293:
        /* <DEDUP_REMOVED lines=11> */
.L_x_3233:
[----:B------:R-:W-:Y:S05]  /*1a80*/  BSYNC B0 ;  /* 0x0000000000007941 */ /* 0x000fea0003800000 */
.L_x_3232:
[----:B------:R-:W-:Y:S05]  /*1a90*/  BRA.DIV ~URZ, `(.L_x_3234) ;  /* 0x000119b27f007947 */ /* 0x000fea000b800000 */
[----:B---3--:R3:W2:Y:S04]  /*1aa0*/  SHFL.IDX PT, R6, R4, 0x5, 0x181f ;  /* 0x00b81f0004067f89 */ /* 0x0086a800000e0000 */
[----:B-1----:R3:W1:Y:S02]  /*1ab0*/  SHFL.IDX PT, R2, R5, 0x5, 0x181f ;  /* 0x00b81f0005027f89 */ /* 0x00266400000e0000 */
.L_x_3294:
        /* <DEDUP_REMOVED lines=11> */
.L_x_3236:
[----:B------:R-:W-:Y:S05]  /*1b70*/  BSYNC B0 ;  /* 0x0000000000007941 */ /* 0x000fea0003800000 */
.L_x_3235:
[----:B------:R-:W-:Y:S05]  /*1b80*/  BRA.DIV ~URZ, `(.L_x_3237) ;  /* 0x000119927f007947 */ /* 0x000fea000b800000 */
[----:B--2---:R2:W3:Y:S02]  /*1b90*/  SHFL.IDX PT, R6, R4, 0x6, 0x181f ;  /* 0x00d81f0004067f89 */ /* 0x0044e400000e0000 */
.L_x_3295:
[----:B------:R-:W-:Y:S05]  /*1ba0*/  BRA.DIV ~URZ, `(.L_x_3238) ;  /* 0x000119e27f007947 */ /* 0x000fea000b800000 */
[----:B-1----:R1:W2:Y:S02]  /*1bb0*/  SHFL.IDX PT, R2, R5, 0x6, 0x181f ;  /* 0x00d81f0005027f89 */ /* 0x0022a400000e0000 */
.L_x_3296:
        /* <DEDUP_REMOVED lines=11> */
.L_x_3240:
[----:B------:R-:W-:Y:S05]  /*1c70*/  BSYNC B0 ;  /* 0x0000000000007941 */ /* 0x000fea0003800000 */
.L_x_3239:
[----:B------:R-:W-:Y:S05]  /*1c80*/  BRA.DIV ~URZ, `(.L_x_3241) ;  /* 0x000119727f007947 */ /* 0x000fea000b800000 */
[----:B--234-:R-:W2:Y:S04]  /*1c90*/  SHFL.IDX PT, R4, R4, 0x7, 0x181f ;  /* 0x00f81f0004047f89 */ /* 0x01cea800000e0000 */
[----:B------:R3:W4:Y:S02]  /*1ca0*/  SHFL.IDX PT, R2, R5, 0x7, 0x181f ;  /* 0x00f81f0005027f89 */ /* 0x00072400000e0000 */
.L_x_3297:
        /* <DEDUP_REMOVED lines=19> */
[----:B-1-3--:R-:W3:Y:S01]  /*1de0*/  LDL R5, [R1+0x1c] ;  /* 0x00001c0001057983 */ /* 0x00aee20000100800 */
[----:B------:R-:W-:Y:S01]  /*1df0*/  IMAD.MOV.U32 R6, RZ, RZ, 0x70 ;  /* 0x00000070ff067424 */ /* 0x000fe200078e00ff */
[----:B------:R-:W-:-:S02]  /*1e00*/  ULDC UR4, c[0x0][0x2b8] ;  /* 0x0000ae0000047ab9 */ /* 0x000fc40000000800 */
[----:B------:R-:W-:Y:S01]  /*1e10*/  UISETP.NE.AND UP0, UPT, UR4, 0x1, UPT ;  /* 0x000000010400788c */ /* 0x000fe2000bf05270 */
[----:B------:R-:W-:Y:S01]  /*1e20*/  IMAD R177, R245, R6, -0x70 ;  /* 0xffffff90f5b17424 */ /* 0x000fe200078e0206 */
[----:B------:R-:W4:Y:S01]  /*1e30*/  LDL R79, [R1+0x4c] ;  /* 0x00004c00014f7983 */ /* 0x000f220000100800 */
[----:B------:R-:W-:-:S03]  /*1e40*/  IMAD.MOV.U32 R9, RZ, RZ, c[0x0][0x2ac] ;  /* 0x0000ab00ff097624 */ /* 0x000fc600078e00ff */
[----:B------:R-:W-:Y:S01]  /*1e50*/  PLOP3.LUT P1, PT, PT, PT, UP0, 0x80, 0x0 ;  /* 0x000000000000781c */ /* 0x000fe20003f2f008 */
[----:B------:R-:W-:Y:S01]  /*1e60*/  IMAD R9, R9, c[0x0][0x1d0], RZ ;  /* 0x0000740009097a24 */ /* 0x000fe200078e02ff */
[----:B------:R-:W-:Y:S01]  /*1e70*/  BAR.SYNC.DEFER_BLOCKING 0x0 ;  /* 0x0000000000007b1d */ /* 0x000fe20000010000 */
[----:B------:R-:W-:Y:S01]  /*1e80*/  PLOP3.LUT P0, PT, PT, PT, UP0, 0x80, 0x0 ;  /* 0x000000000000781c */ /* 0x000fe20003f0f008 */
[----:B------:R-:W-:Y:S02]  /*1e90*/  IMAD.MOV.U32 R244, RZ, RZ, RZ ;  /* 0x000000fffff47224 */ /* 0x000fe400078e00ff */
[----:B--2---:R-:W-:-:S05]  /*1ea0*/  IMAD.IADD R2, R204, 0x1, R177 ;  /* 0x00000001cc027824 */ /* 0x004fca00078e02b1 */
[C---:B------:R-:W-:Y:S01]  /*1eb0*/  ISETP.GE.AND P3, PT, R2.reuse, R9, PT ;  /* 0x000000090200720c */ /* 0x040fe20003f66270 */
[----:B---3--:R-:W-:-:S03]  /*1ec0*/  IMAD.IADD R2, R2, 0x1, R5 ;  /* 0x0000000102027824 */ /* 0x008fc600078e0205 */
        /* <DEDUP_REMOVED lines=10> */
[----:B------:R-:W-:-:S05]  /*1f70*/  IMAD R246, R0, c[0x0][0x2b8], R2 ;  /* 0x0000ae0000f67a24 */ /* 0x000fca00078e0202 */
[----:B------:R-:W-:Y:S01]  /*1f80*/  SHF.R.S32.HI R76, RZ, 0x1f, R246 ;  /* 0x0000001fff4c7819 */ /* 0x000fe200000114f6 */
[----:B------:R-:W-:-:S04]  /*1f90*/  IMAD.WIDE.U32 R2, R246, c[0x0][0x1e0], RZ ;  /* 0x00007800f6027a25 */ /* 0x000fc800078e00ff */
[----:B------:R-:W-:-:S04]  /*1fa0*/  IMAD R0, R76, c[0x0][0x1e0], RZ ;  /* 0x000078004c007a24 */ /* 0x000fc800078e02ff */
[----:B------:R-:W-:-:S05]  /*1fb0*/  IMAD R0, R246, c[0x0][0x1e4], R0 ;  /* 0x00007900f6007a24 */ /* 0x000fca00078e0200 */
[----:B------:R-:W-:Y:S01]  /*1fc0*/  IADD3 R3, R3, R0, RZ ;  /* 0x0000000003037210 */ /* 0x000fe20007ffe0ff */
[----:B------:R-:W-:Y:S02]  /*1fd0*/  IMAD R0, R78, c[0x0][0x1e8], RZ ;  /* 0x00007a004e007a24 */ /* 0x000fe400078e02ff */
[----:B----4-:R-:W-:-:S04]  /*1fe0*/  IMAD.WIDE.U32 R8, R79, c[0x0][0x1e8], RZ ;  /* 0x00007a004f087a25 */ /* 0x010fc800078e00ff */
[----:B------:R-:W-:Y:S01]  /*1ff0*/  IMAD R0, R79, c[0x0][0x1ec], R0 ;  /* 0x00007b004f007a24 */ /* 0x000fe200078e0200 */
[----:B------:R3:W-:Y:S03]  /*2000*/  STL.64 [R1+0x20], R8 ;  /* 0x0000200801007387 */ /* 0x0007e60000100a00 */
[----:B------:R-:W-:Y:S02]  /*2010*/  IMAD.IADD R247, R9, 0x1, R0 ;  /* 0x0000000109f77824 */ /* 0x000fe400078e0200 */
[----:B---3--:R-:W3:Y:S01]  /*2020*/  S2R R9, SR_TID.X ;  /* 0x0000000000097919 */ /* 0x008ee20000002100 */
[----:B------:R-:W-:Y:S02]  /*2030*/  IMAD.MOV.U32 R176, RZ, RZ, c[0x0][0x2ac] ;  /* 0x0000ab00ffb07624 */ /* 0x000fe400078e00ff */
[----:B-1----:R-:W-:-:S04]  /*2040*/  IMAD R5, R245, -0x70, R6 ;  /* 0xffffff90f5057824 */ /* 0x002fc800078e0206 */
[----:B------:R-:W-:Y:S01]  /*2050*/  IMAD R176, R176, c[0x0][0x1d0], R5 ;  /* 0x00007400b0b07a24 */ /* 0x000fe200078e0205 */
[----:B---3--:R-:W-:-:S04]  /*2060*/  SHF.R.S32.HI R7, RZ, 0x1f, R9 ;  /* 0x0000001fff077819 */ /* 0x008fc80000011409 */
[----:B------:R-:W-:-:S04]  /*2070*/  LEA.HI R7, R7, R9, RZ, 0x3 ;  /* 0x0000000907077211 */ /* 0x000fc800078f18ff */
[----:B------:R-:W-:Y:S02]  /*2080*/  SHF.R.S32.HI R7, RZ, 0x3, R7 ;  /* 0x00000003ff077819 */ /* 0x000fe40000011407 */
[----:B------:R-:W-:Y:S02]  /*2090*/  ISETP.GE.AND P3, PT, R243, c[0x0][0x1d4], PT ;  /* 0x00007500f3007a0c */ /* 0x000fe40003f66270 */
        /* <DEDUP_REMOVED lines=9> */
[----:B------:R-:W-:-:S03]  /*2130*/  IMAD.IADD R2, R176, 0x1, -R7 ;  /* 0x00000001b0027824 */ /* 0x000fc600078e0a07 */
[----:B------:R-:W2:Y:S04]  /*2140*/  SHFL.IDX PT, R5, R3, RZ, 0x181f ;  /* 0x00181fff03057589 */ /* 0x000ea800000e0000 */
[----:B------:R-:W3:Y:S01]  /*2150*/  SHFL.IDX PT, R6, R0, 0x1, 0x181f ;  /* 0x00381f0000067f89 */ /* 0x000ee200000e0000 */
[----:B------:R-:W-:-:S03]  /*2160*/  ISETP.GE.AND P0, PT, R2, 0x1, PT ;  /* 0x000000010200780c */ /* 0x000fc60003f06270 */
[----:B------:R-:W4:Y:S04]  /*2170*/  SHFL.IDX PT, R7, R0, 0x2, 0x181f ;  /* 0x00581f0000077f89 */ /* 0x000f2800000e0000 */
[----:B------:R-:W5:Y:S01]  /*2180*/  SHFL.IDX PT, R8, R3, 0x1, 0x181f ;  /* 0x00381f0003087f89 */ /* 0x000f6200000e0000 */
[----:B------:R-:W-:-:S03]  /*2190*/  ISETP.GE.AND P4, PT, R2, 0x11, PT ;  /* 0x000000110200780c */ /* 0x000fc60003f86270 */
[----:B------:R-:W4:Y:S01]  /*21a0*/  SHFL.IDX PT, R9, R3, 0x2, 0x181f ;  /* 0x00581f0003097f89 */ /* 0x000f2200000e0000 */
[----:B------:R-:W-:-:S03]  /*21b0*/  ISETP.GE.AND P1, PT, R2, 0x21, PT ;  /* 0x000000210200780c */ /* 0x000fc60003f26270 */
[----:B------:R-:W4:Y:S01]  /*21c0*/  SHFL.IDX PT, R10, R0, 0x3, 0x181f ;  /* 0x00781f00000a7f89 */ /* 0x000f2200000e0000 */
[----:B-1----:R-:W-:-:S03]  /*21d0*/  @P0 LEA R4, P5, R243, R4, 0x1 ;  /* 0x00000004f3040211 */ /* 0x002fc600078a08ff */
[----:B------:R-:W1:Y:S01]  /*21e0*/  SHFL.IDX PT, R11, R3, 0x3, 0x181f ;  /* 0x00781f00030b7f89 */ /* 0x000e6200000e0000 */
[----:B--2---:R-:W-:-:S03]  /*21f0*/  @P0 LEA.HI.X R5, R243, R5, R205, 0x1, P5 ;  /* 0x00000005f3050211 */ /* 0x004fc600028f0ccd */
[----:B------:R-:W2:Y:S01]  /*2200*/  SHFL.IDX PT, R13, R0, 0x4, 0x181f ;  /* 0x00981f00000d7f89 */ /* 0x000ea200000e0000 */
[----:B------:R-:W-:-:S03]  /*2210*/  ISETP.GE.AND P6, PT, R2, 0x31, PT ;  /* 0x000000310200780c */ /* 0x000fc60003fc6270 */
[----:B------:R-:W1:Y:S01]  /*2220*/  SHFL.IDX PT, R14, R3, 0x4, 0x181f ;  /* 0x00981f00030e7f89 */ /* 0x000e6200000e0000 */
[----:B---3--:R-:W-:-:S03]  /*2230*/  @P4 LEA R6, P5, R243, R6, 0x1 ;  /* 0x00000006f3064211 */ /* 0x008fc600078a08ff */
[----:B------:R-:W3:Y:S04]  /*2240*/  SHFL.IDX PT, R15, R0, 0x5, 0x181f ;  /* 0x00b81f00000f7f89 */ /* 0x000ee800000e0000 */
[----:B------:R4:W-:Y:S04]  /*2250*/  @P0 LDGSTS.E.BYPASS.LTC128B.128 [R242+0x3900], [R4.64], !P3 ;  /* 0x0390000004f20fae */ /* 0x0009e8000d901d48 */
[----:B------:R-:W1:Y:S04]  /*2260*/  SHFL.IDX PT, R12, R3, 0x5, 0x181f ;  /* 0x00b81f00030c7f89 */ /* 0x000e6800000e0000 */
[----:B------:R-:W1:Y:S04]  /*2270*/  SHFL.IDX PT, R0, R0, 0x6, 0x181f ;  /* 0x00d81f0000007f89 */ /* 0x000e6800000e0000 */
[----:B------:R-:W1:Y:S01]  /*2280*/  SHFL.IDX PT, R3, R3, 0x6, 0x181f ;  /* 0x00d81f0003037f89 */ /* 0x000e6200000e0000 */
[----:B----4-:R-:W-:-:S02]  /*2290*/  @P1 LEA R4, P0, R243, R7, 0x1 ;  /* 0x00000007f3041211 */ /* 0x010fc400078008ff */
[C-C-:B-----5:R-:W-:Y:S02]  /*22a0*/  @P4 LEA.HI.X R7, R243.reuse, R8, R205.reuse, 0x1, P5 ;  /* 0x00000008f3074211 */ /* 0x160fe400028f0ccd */
[C---:B------:R-:W-:Y:S02]  /*22b0*/  ISETP.GE.AND P5, PT, R2.reuse, 0x41, PT ;  /* 0x000000410200780c */ /* 0x040fe40003fa6270 */
[C---:B------:R-:W-:Y:S01]  /*22c0*/  @P1 LEA.HI.X R5, R243.reuse, R9, R205, 0x1, P0 ;  /* 0x00000009f3051211 */ /* 0x040fe200000f0ccd */
[----:B------:R3:W-:Y:S01]  /*22d0*/  @P4 LDGSTS.E.BYPASS.LTC128B.128 [R242+0x4100], [R6.64], !P3 ;  /* 0x0410000006f24fae */ /* 0x0007e2000d901d48 */
[C---:B------:R-:W-:Y:S02]  /*22e0*/  ISETP.GE.AND P4, PT, R2.reuse, 0x51, PT ;  /* 0x000000510200780c */ /* 0x040fe40003f86270 */
[----:B------:R-:W-:Y:S01]  /*22f0*/  @P6 LEA R10, P0, R243, R10, 0x1 ;  /* 0x0000000af30a6211 */ /* 0x000fe200078008ff */
[----:B------:R4:W-:Y:S01]  /*2300*/  @P1 LDGSTS.E.BYPASS.LTC128B.128 [R242+0x4900], [R4.64], !P3 ;  /* 0x0490000004f21fae */ /* 0x0009e2000d901d48 */
[----:B------:R-:W-:-:S02]  /*2310*/  ISETP.GE.AND P1, PT, R2, 0x61, PT ;  /* 0x000000610200780c */ /* 0x000fc40003f26270 */
[----:B-1----:R-:W-:-:S03]  /*2320*/  @P6 LEA.HI.X R11, R243, R11, R205, 0x1, P0 ;  /* 0x0000000bf30b6211 */ /* 0x002fc600000f0ccd */
[C---:B--2---:R-:W-:Y:S02]  /*2330*/  @P5 LEA R8, P0, R243.reuse, R13, 0x1 ;  /* 0x0000000df3085211 */ /* 0x044fe400078008ff */
[----:B------:R1:W-:Y:S02]  /*2340*/  @P6 LDGSTS.E.BYPASS.LTC128B.128 [R242+0x5100], [R10.64], !P3 ;  /* 0x051000000af26fae */ /* 0x0003e4000d901d48 */
[----:B------:R-:W-:-:S05]  /*2350*/  @P5 LEA.HI.X R9, R243, R14, R205, 0x1, P0 ;  /* 0x0000000ef3095211 */ /* 0x000fca00000f0ccd */
[----:B------:R1:W-:Y:S01]  /*2360*/  @P5 LDGSTS.E.BYPASS.LTC128B.128 [R242+0x5900], [R8.64], !P3 ;  /* 0x0590000008f25fae */ /* 0x0003e2000d901d48 */
[----:B---3--:R-:W-:-:S04]  /*2370*/  @P4 LEA R6, P0, R243, R15, 0x1 ;  /* 0x0000000ff3064211 */ /* 0x008fc800078008ff */
[C---:B------:R-:W-:Y:S02]  /*2380*/  @P4 LEA.HI.X R7, R243.reuse, R12, R205, 0x1, P0 ;  /* 0x0000000cf3074211 */ /* 0x040fe400000f0ccd */
[----:B----4-:R-:W-:-:S03]  /*2390*/  @P1 LEA R4, P0, R243, R0, 0x1 ;  /* 0x00000000f3041211 */ /* 0x010fc600078008ff */
[----:B------:R2:W-:Y:S01]  /*23a0*/  @P4 LDGSTS.E.BYPASS.LTC128B.128 [R242+0x6100], [R6.64], !P3 ;  /* 0x0610000006f24fae */ /* 0x0005e2000d901d48 */
[----:B------:R-:W-:-:S05]  /*23b0*/  @P1 LEA.HI.X R5, R243, R3, R205, 0x1, P0 ;  /* 0x00000003f3051211 */ /* 0x000fca00000f0ccd */
[----:B------:R2:W-:Y:S04]  /*23c0*/  @P1 LDGSTS.E.BYPASS.LTC128B.128 [R242+0x6900], [R4.64], !P3 ;  /* 0x0690000004f21fae */ /* 0x0005e8000d901d48 */
[----:B------:R-:W0:Y:S01]  /*23d0*/  LDGDEPBAR ;  /* 0x00000000000079af */ /* 0x000e220000000000 */
[----:B------:R-:W-:-:S04]  /*23e0*/  DEPBAR.LE SB0, 0x1 ;  /* 0x000080400000791a */ /* 0x000fc80000000000 */
[----:B------:R-:W-:-:S04]  /*23f0*/  DEPBAR.LE SB0, 0x0 ;  /* 0x000080000000791a */ /* 0x000fc80000000000 */
[----:B------:R-:W-:Y:S06]  /*2400*/  BAR.SYNC.DEFER_BLOCKING 0x0 ;  /* 0x0000000000007b1d */ /* 0x000fec0000010000 */
[----:B--2---:R-:W-:Y:S04]  /*2410*/  LDSM.16.M88.4 R4, [R231+0x2000] ;  /* 0x00200000e704783b */ /* 0x004fe80000000200 */
[----:B------:R-:W2:Y:S04]  /*2420*/  LDSM.16.M88.4 R40, [R224] ;  /* 0x00000000e028783b */ /* 0x000ea80000000200 */
[----:B------:R-:W3:Y:S04]  /*2430*/  LDSM.16.M88.4 R36, [R224+0x800] ;  /* 0x00080000e024783b */ /* 0x000ee80000000200 */
[----:B------:R-:W4:Y:S04]  /*2440*/  LDSM.16.M88.4 R32, [R224+0x1000] ;  /* 0x00100000e020783b */ /* 0x000f280000000200 */
[----:B------:R-:W5:Y:S04]  /*2450*/  LDSM.16.M88.4 R28, [R224+0x1800] ;  /* 0x00180000e01c783b */ /* 0x000f680000000200 */
[----:B------:R-:W2:Y:S04]  /*2460*/  LDSM.16.M88.4 R24, [R224+0x2000] ;  /* 0x00200000e018783b */ /* 0x000ea80000000200 */
[----:B------:R-:W2:Y:S04]  /*2470*/  LDSM.16.M88.4 R20, [R224+0x2800] ;  /* 0x00280000e014783b */ /* 0x000ea80000000200 */
[----:B------:R-:W3:Y:S04]  /*2480*/  LDSM.16.M88.4 R16, [R224+0x3000] ;  /* 0x00300000e010783b */ /* 0x000ee80000000200 */
[----:B-1----:R-:W1:Y:S01]  /*2490*/  LDSM.16.M88.4 R8, [R231] ;  /* 0x00000000e708783b */ /* 0x002e620000000200 */
[----:B------:R-:W-:-:S03]  /*24a0*/  IMAD R0, R76, c[0x0][0x208], RZ ;  /* 0x000082004c007a24 */ /* 0x000fc600078e02ff */
[----:B------:R-:W-:Y:S04]  /*24b0*/  LDSM.16.M88.4 R12, [R234+0x2000] ;  /* 0x00200000ea0c783b */ /* 0x000fe80000000200 */
[----:B------:R-:W-:Y:S04]  /*24c0*/  LDSM.16.M88.4 R96, [R240] ;  /* 0x00000000f060783b */ /* 0x000fe80000000200 */
[----:B------:R-:W1:Y:S04]  /*24d0*/  LDSM.16.M88.4 R128, [R236] ;  /* 0x00000000ec80783b */ /* 0x000e680000000200 */
[----:B------:R-:W1:Y:S04]  /*24e0*/  LDSM.16.M88.4 R84, [R235] ;  /* 0x00000000eb54783b */ /* 0x000e680000000200 */
[----:B------:R-:W1:Y:S04]  /*24f0*/  LDSM.16.M88.4 R88, [R241] ;  /* 0x00000000f158783b */ /* 0x000e680000000200 */
[----:B------:R-:W1:Y:S04]  /*2500*/  LDSM.16.M88.4 R104, [R239] ;  /* 0x00000000ef68783b */ /* 0x000e680000000200 */
[----:B------:R-:W1:Y:S04]  /*2510*/  LDSM.16.M88.4 R108, [R238] ;  /* 0x00000000ee6c783b */ /* 0x000e680000000200 */
[----:B------:R-:W1:Y:S01]  /*2520*/  LDSM.16.M88.4 R112, [R237] ;  /* 0x00000000ed70783b */ /* 0x000e620000000200 */
[----:B--2---:R-:W-:Y:S01]  /*2530*/  HMMA.16816.F32 R80, R4, R40, RZ ;  /* 0x000000280450723c */ /* 0x004fe200000018ff */
[----:B------:R-:W-:-:S07]  /*2540*/  IMAD R0, R246, c[0x0][0x20c], R0 ;  /* 0x00008300f6007a24 */ /* 0x000fce00078e0200 */
        /* <DEDUP_REMOVED lines=12> */
[----:B------:R-:W-:Y:S07]  /*2610*/  HMMA.16816.F32 R120, R4, R18, RZ ;  /* 0x000000120478723c */ /* 0x000fee00000018ff */
[----:B------:R-:W-:-:S04]  /*2620*/  IMAD.WIDE.U32 R4, R246, c[0x0][0x208], RZ ;  /* 0x00008200f6047a25 */ /* 0x000fc800078e00ff */
[----:B------:R-:W-:Y:S02]  /*2630*/  IMAD.IADD R5, R5, 0x1, R0 ;  /* 0x0000000105057824 */ /* 0x000fe400078e0200 */
[----:B------:R-:W-:Y:S01]  /*2640*/  IMAD R0, R78, c[0x0][0x210], RZ ;  /* 0x000084004e007a24 */ /* 0x000fe200078e02ff */
[----:B-1----:R-:W-:Y:S01]  /*2650*/  HMMA.16816.F32 R132, R8, R40, RZ ;  /* 0x000000280884723c */ /* 0x002fe200000018ff */
[----:B------:R-:W-:Y:S02]  /*2660*/  IMAD R3, R77, c[0x0][0x218], RZ ;  /* 0x000086004d037a24 */ /* 0x000fe400078e02ff */
[----:B------:R-:W-:Y:S02]  /*2670*/  IMAD R0, R79, c[0x0][0x214], R0 ;  /* 0x000085004f007a24 */ /* 0x000fe400078e0200 */
[----:B------:R-:W-:-:S04]  /*2680*/  IMAD.WIDE.U32 R4, R244, c[0x0][0x218], R4 ;  /* 0x00008600f4047a25 */ /* 0x000fc800078e0004 */
[----:B------:R-:W-:-:S04]  /*2690*/  IMAD.WIDE.U32 R40, R79, c[0x0][0x210], RZ ;  /* 0x000084004f287a25 */ /* 0x000fc800078e00ff */
[----:B------:R-:W-:Y:S02]  /*26a0*/  IMAD.IADD R6, R41, 0x1, R0 ;  /* 0x0000000129067824 */ /* 0x000fe400078e0200 */
[----:B------:R-:W-:Y:S01]  /*26b0*/  IMAD R0, R244, c[0x0][0x21c], R3 ;  /* 0x00008700f4007a24 */ /* 0x000fe200078e0203 */
[----:B------:R-:W-:-:S04]  /*26c0*/  IADD3 R3, P0, R4, R40, RZ ;  /* 0x0000002804037210 */ /* 0x000fc80007f1e0ff */
[----:B------:R-:W-:Y:S02]  /*26d0*/  IADD3.X R4, R6, R5, R0, P0, !PT ;  /* 0x0000000506047210 */ /* 0x000fe400007fe400 */
[----:B------:R-:W-:-:S04]  /*26e0*/  LEA R0, P0, R3, c[0x0][0x1f8], 0x1 ;  /* 0x00007e0003007a11 */ /* 0x000fc800078008ff */
[----:B------:R-:W-:Y:S02]  /*26f0*/  LEA.HI.X R3, R3, c[0x0][0x1fc], R4, 0x1, P0 ;  /* 0x00007f0003037a11 */ /* 0x000fe400000f0c04 */
[----:B------:R-:W1:Y:S04]  /*2700*/  SHFL.IDX PT, R4, R0, RZ, 0x181f ;  /* 0x00181fff00047589 */ /* 0x000e6800000e0000 */
[----:B------:R-:W-:Y:S04]  /*2710*/  STL [R1+0x38], R247 ;  /* 0x000038f701007387 */ /* 0x000fe80000100800 */
[----:B------:R-:W-:Y:S04]  /*2720*/  STL.64 [R1+0x30], R40 ;  /* 0x0000302801007387 */ /* 0x000fe80000100a00 */
[----:B------:R-:W-:Y:S04]  /*2730*/  STL [R1+0x40], R6 ;  /* 0x0000400601007387 */ /* 0x000fe80000100800 */
[----:B------:R-:W2:Y:S01]  /*2740*/  SHFL.IDX PT, R7, R3, RZ, 0x181f ;  /* 0x00181fff03077589 */ /* 0x000ea200000e0000 */
[C---:B------:R-:W-:Y:S03]  /*2750*/  HMMA.16816.F32 R156, R12.reuse, R128, R44 ;  /* 0x000000800c9c723c */ /* 0x040fe6000000182c */
[----:B------:R-:W-:Y:S04]  /*2760*/  SHFL.IDX PT, R5, R0, 0x1, 0x181f ;  /* 0x00381f0000057f89 */ /* 0x000fe800000e0000 */
[----:B------:R-:W3:Y:S01]  /*2770*/  SHFL.IDX PT, R6, R0, 0x2, 0x181f ;  /* 0x00581f0000067f89 */ /* 0x000ee200000e0000 */
        /* <DEDUP_REMOVED lines=13> */
[----:B------:R-:W-:Y:S04]  /*2850*/  SHFL.IDX PT, R12, R3, 0x1, 0x181f ;  /* 0x00381f00030c7f89 */ /* 0x000fe800000e0000 */
[----:B------:R-:W4:Y:S04]  /*2860*/  SHFL.IDX PT, R15, R3, 0x2, 0x181f ;  /* 0x00581f00030f7f89 */ /* 0x000f2800000e0000 */
[----:B------:R-:W5:Y:S01]  /*2870*/  SHFL.IDX PT, R13, R0, 0x4, 0x181f ;  /* 0x00981f00000d7f89 */ /* 0x000f6200000e0000 */
[----:B------:R-:W-:Y:S01]  /*2880*/  HMMA.16816.F32 R140, R8, R32, RZ ;  /* 0x00000020088c723c */ /* 0x000fe200000018ff */
[----:B------:R-:W-:-:S02]  /*2890*/  IMAD.SHL.U32 R179, R243, 0x2, RZ ;  /* 0x00000002f3b37824 */ /* 0x000fc400078e00ff */
[----:B------:R-:W-:Y:S05]  /*28a0*/  SHFL.IDX PT, R14, R0, 0x3, 0x181f ;  /* 0x00781f00000e7f89 */ /* 0x000fea00000e0000 */
[C---:B------:R-:W-:Y:S08]  /*28b0*/  HMMA.16816.F32 R220, R8.reuse, R34, RZ ;  /* 0x0000002208dc723c */ /* 0x040ff000000018ff */
[C---:B------:R-:W-:Y:S01]  /*28c0*/  HMMA.16816.F32 R32, R8.reuse, R24, RZ ;  /* 0x000000180820723c */ /* 0x040fe200000018ff */
[----:B------:R-:W1:Y:S07]  /*28d0*/  SHFL.IDX PT, R24, R3, 0x4, 0x181f ;  /* 0x00981f0003187f89 */ /* 0x000e6e00000e0000 */
[C---:B------:R-:W-:Y:S08]  /*28e0*/  HMMA.16816.F32 R144, R8.reuse, R28, RZ ;  /* 0x0000001c0890723c */ /* 0x040ff000000018ff */
[C---:B------:R-:W-:Y:S08]  /*28f0*/  HMMA.16816.F32 R216, R8.reuse, R30, RZ ;  /* 0x0000001e08d8723c */ /* 0x040ff000000018ff */
[C---:B------:R-:W-:Y:S01]  /*2900*/  HMMA.16816.F32 R208, R8.reuse, R22, RZ ;  /* 0x0000001608d0723c */ /* 0x040fe200000018ff */
[----:B------:R-:W2:Y:S07]  /*2910*/  SHFL.IDX PT, R22, R3, 0x3, 0x181f ;  /* 0x00781f0003167f89 */ /* 0x000eae00000e0000 */
[C---:B------:R-:W-:Y:S01]  /*2920*/  HMMA.16816.F32 R28, R8.reuse, R20, RZ ;  /* 0x00000014081c723c */ /* 0x040fe200000018ff */
[----:B------:R-:W-:Y:S06]  /*2930*/  SHFL.IDX PT, R23, R3, 0x5, 0x181f ;  /* 0x00b81f0003177f89 */ /* 0x000fec00000e0000 */
[-C--:B-1----:R-:W-:Y:S01]  /*2940*/  IADD3 R20, P0, R4, R179.reuse, RZ ;  /* 0x000000b304147210 */ /* 0x082fe20007f1e0ff */
[C---:B------:R-:W-:Y:S01]  /*2950*/  HMMA.16816.F32 R148, R8.reuse, R16, RZ ;  /* 0x000000100894723c */ /* 0x040fe200000018ff */
[----:B------:R-:W1:Y:S06]  /*2960*/  SHFL.IDX PT, R17, R0, 0x5, 0x181f ;  /* 0x00b81f0000117f89 */ /* 0x000e6c00000e0000 */
[----:B------:R-:W-:Y:S01]  /*2970*/  SHF.L.U64.HI R16, R243, 0x1, R205 ;  /* 0x00000001f3107819 */ /* 0x000fe200000102cd */
[----:B------:R-:W-:Y:S01]  /*2980*/  HMMA.16816.F32 R136, R8, R42, RZ ;  /* 0x0000002a0888723c */ /* 0x000fe200000018ff */
[----:B------:R-:W1:Y:S03]  /*2990*/  SHFL.IDX PT, R0, R0, 0x6, 0x181f ;  /* 0x00d81f0000007f89 */ /* 0x000e6600000e0000 */
[----:B--2---:R-:W-:Y:S01]  /*29a0*/  IMAD.X R21, R7, 0x1, R16, P0 ;  /* 0x0000000107157824 */ /* 0x004fe200000e0610 */
[----:B---3--:R-:W-:-:S03]  /*29b0*/  IADD3 R4, P0, R6, R179, RZ ;  /* 0x000000b306047210 */ /* 0x008fc60007f1e0ff */
[----:B------:R-:W-:Y:S01]  /*29c0*/  HMMA.16816.F32 R200, R8, R18, RZ ;  /* 0x0000001208c8723c */ /* 0x000fe200000018ff */
[----:B------:R-:W-:-:S06]  /*29d0*/  ISETP.GE.AND P1, PT, R243, c[0x0][0x1d4], PT ;  /* 0x00007500f3007a0c */ /* 0x000fcc0003f26270 */
[----:B------:R-:W-:Y:S01]  /*29e0*/  IADD3 R18, P5, R5, R179, RZ ;  /* 0x000000b305127210 */ /* 0x000fe20007fbe0ff */
[----:B----4-:R-:W-:-:S04]  /*29f0*/  IMAD.X R5, R15, 0x1, R16, P0 ;  /* 0x000000010f057824 */ /* 0x010fc800000e0610 */
[--C-:B------:R-:W-:Y:S01]  /*2a00*/  IMAD.X R19, R12, 0x1, R16.reuse, P5 ;  /* 0x000000010c137824 */ /* 0x100fe200028e0610 */
[-C--:B-----5:R-:W-:Y:S02]  /*2a10*/  IADD3 R12, P0, R13, R179.reuse, RZ ;  /* 0x000000b30d0c7210 */ /* 0x0a0fe40007f1e0ff */
[C---:B------:R-:W-:Y:S02]  /*2a20*/  ISETP.LT.OR P6, PT, R2.reuse, 0x1, P1 ;  /* 0x000000010200780c */ /* 0x040fe40000fc1670 */
[----:B------:R-:W-:Y:S01]  /*2a30*/  ISETP.LT.OR P4, PT, R2, 0x11, P1 ;  /* 0x000000110200780c */ /* 0x000fe20000f81670 */
[----:B------:R-:W-:Y:S01]  /*2a40*/  IMAD.X R13, R24, 0x1, R16, P0 ;  /* 0x00000001180d7824 */ /* 0x000fe200000e0610 */
[----:B------:R-:W-:Y:S02]  /*2a50*/  IADD3 R14, P5, R14, R179, RZ ;  /* 0x000000b30e0e7210 */ /* 0x000fe40007fbe0ff */
[----:B------:R-:W-:Y:S01]  /*2a60*/  ISETP.LT.OR P0, PT, R2, 0x21, P1 ;  /* 0x000000210200780c */ /* 0x000fe20000f01670 */
[----:B------:R-:W-:-:S02]  /*2a70*/  IMAD.MOV.U32 R175, RZ, RZ, R136 ;  /* 0x000000ffffaf7224 */ /* 0x000fc400078e0088 */
[----:B------:R-:W-:Y:S01]  /*2a80*/  IMAD.X R15, R22, 0x1, R16, P5 ;  /* 0x00000001160f7824 */ /* 0x000fe200028e0610 */
[----:B-1----:R-:W-:Y:S01]  /*2a90*/  IADD3 R6, P5, R17, R179, RZ ;  /* 0x000000b311067210 */ /* 0x002fe20007fbe0ff */
[----:B------:R-:W-:Y:S01]  /*2aa0*/  IMAD.MOV.U32 R174, RZ, RZ, R137 ;  /* 0x000000ffffae7224 */ /* 0x000fe200078e0089 */
[----:B------:R-:W-:Y:S01]  /*2ab0*/  MOV R172, R139 ;  /* 0x0000008b00ac7202 */ /* 0x000fe20000000f00 */
[----:B------:R-:W-:Y:S01]  /*2ac0*/  IMAD.MOV.U32 R173, RZ, RZ, R138 ;  /* 0x000000ffffad7224 */ /* 0x000fe200078e008a */
[----:B------:R-:W-:Y:S01]  /*2ad0*/  HMMA.16816.F32 R248, R8, R38, RZ ;  /* 0x0000002608f8723c */ /* 0x000fe200000018ff */
[----:B------:R-:W-:Y:S01]  /*2ae0*/  IMAD.X R7, R23, 0x1, R16, P5 ;  /* 0x0000000117077824 */ /* 0x000fe200028e0610 */
[----:B------:R-:W-:-:S06]  /*2af0*/  ISETP.LT.OR P5, PT, R2, 0x41, P1 ;  /* 0x000000410200780c */ /* 0x000fcc0000fa1670 */
[C---:B------:R-:W-:Y:S08]  /*2b00*/  HMMA.16816.F32 R136, R8.reuse, R36, RZ ;  /* 0x000000240888723c */ /* 0x040ff000000018ff */
[----:B------:R-:W-:Y:S01]  /*2b10*/  HMMA.16816.F32 R212, R8, R26, RZ ;  /* 0x0000001a08d4723c */ /* 0x000fe200000018ff */
[----:B------:R-:W1:Y:S04]  /*2b20*/  LDSM.16.M88.4 R8, [R234] ;  /* 0x00000000ea08783b */ /* 0x000e680000000200 */
        /* <DEDUP_REMOVED lines=9> */
[----:B------:R-:W-:-:S03]  /*2bc0*/  IADD3 R2, P0, R0, R179, RZ ;  /* 0x000000b300027210 */ /* 0x000fc60007f1e0ff */
[----:B------:R-:W5:Y:S04]  /*2bd0*/  LDL R0, [R1+0x18] ;  /* 0x0000180001007983 */ /* 0x000f680000100800 */
[----:B------:R-:W2:Y:S04]  /*2be0*/  SHFL.IDX PT, R3, R3, 0x6, 0x181f ;  /* 0x00d81f0003037f89 */ /* 0x000ea800000e0000 */
[----:B------:R3:W-:Y:S04]  /*2bf0*/  LDGSTS.E.BYPASS.LTC128B.128 [R242+0x1900], [R14.64], !P6 ;  /* 0x019000000ef27fae */ /* 0x0007e8000f101d48 */
[----:B------:R3:W-:Y:S04]  /*2c00*/  LDGSTS.E.BYPASS.LTC128B.128 [R242+0x2100], [R12.64], !P5 ;  /* 0x021000000cf27fae */ /* 0x0007e8000e901d48 */
[----:B------:R4:W-:Y:S01]  /*2c10*/  LDGSTS.E.BYPASS.LTC128B.128 [R242+0x2900], [R6.64], !P4 ;  /* 0x0290000006f27fae */ /* 0x0009e2000e101d48 */
[----:B-1----:R-:W-:Y:S01]  /*2c20*/  HMMA.16816.F32 R48, R8, R104, R144 ;  /* 0x000000680830723c */ /* 0x002fe20000001890 */
[----:B--2---:R-:W-:-:S07]  /*2c30*/  IMAD.X R3, R3, 0x1, R16, P0 ;  /* 0x0000000103037824 */ /* 0x004fce00000e0610 */
[C---:B------:R-:W-:Y:S01]  /*2c40*/  HMMA.16816.F32 R32, R8.reuse, R108, R32 ;  /* 0x0000006c0820723c */ /* 0x040fe20000001820 */
[----:B------:R1:W-:Y:S04]  /*2c50*/  LDGSTS.E.BYPASS.LTC128B.128 [R242+0x3100], [R2.64], !P1 ;  /* 0x0310000002f27fae */ /* 0x0003e8000c901d48 */
[----:B------:R-:W-:Y:S03]  /*2c60*/  LDSM.16.M88.4 R60, [R230+0x2000] ;  /* 0x00200000e63c783b */ /* 0x000fe60000000200 */
[C---:B------:R-:W-:Y:S01]  /*2c70*/  HMMA.16816.F32 R40, R8.reuse, R84, R132 ;  /* 0x000000540828723c */ /* 0x040fe20000001884 */
[----:B------:R-:W-:Y:S04]  /*2c80*/  LDSM.16.M88.4 R56, [R230+0x2800] ;  /* 0x00280000e638783b */ /* 0x000fe80000000200 */
[----:B----4-:R-:W2:Y:S03]  /*2c90*/  LDSM.16.M88.4 R4, [R232+0x2000] ;  /* 0x00200000e804783b */ /* 0x010ea60000000200 */
[----:B------:R-:W-:Y:S01]  /*2ca0*/  HMMA.16816.F32 R36, R8, R88, R136 ;  /* 0x000000580824723c */ /* 0x000fe20000001888 */
[----:B------:R-:W-:Y:S01]  /*2cb0*/  IMAD.MOV.U32 R85, RZ, RZ, R50 ;  /* 0x000000ffff557224 */ /* 0x000fe200078e0032 */
[----:B------:R-:W4:Y:S01]  /*2cc0*/  LDSM.16.M88.4 R52, [R230+0x3000] ;  /* 0x00300000e634783b */ /* 0x000f220000000200 */
[----:B------:R-:W-:-:S03]  /*2cd0*/  IMAD.MOV.U32 R84, RZ, RZ, R51 ;  /* 0x000000ffff547224 */ /* 0x000fc600078e0033 */
[----:B------:R-:W1:Y:S01]  /*2ce0*/  LDSM.16.M88.4 R24, [R230] ;  /* 0x00000000e618783b */ /* 0x000e620000000200 */
[----:B------:R-:W-:Y:S01]  /*2cf0*/  MOV R89, R48 ;  /* 0x0000003000597202 */ /* 0x000fe20000000f00 */
[----:B------:R-:W-:Y:S02]  /*2d00*/  IMAD.MOV.U32 R88, RZ, RZ, R49 ;  /* 0x000000ffff587224 */ /* 0x000fe400078e0031 */
[----:B------:R-:W1:Y:S04]  /*2d10*/  LDSM.16.M88.4 R20, [R230+0x800] ;  /* 0x00080000e614783b */ /* 0x000e680000000200 */
[----:B------:R-:W1:Y:S04]  /*2d20*/  LDSM.16.M88.4 R48, [R230+0x1000] ;  /* 0x00100000e630783b */ /* 0x000e680000000200 */
[----:B------:R-:W1:Y:S04]  /*2d30*/  LDSM.16.M88.4 R64, [R230+0x1800] ;  /* 0x00180000e640783b */ /* 0x000e680000000200 */
[----:B---3--:R-:W3:Y:S01]  /*2d40*/  LDSM.16.M88.4 R12, [R232] ;  /* 0x00000000e80c783b */ /* 0x008ee20000000200 */
[----:B------:R-:W-:Y:S01]  /*2d50*/  IMAD.MOV.U32 R116, RZ, RZ, R175 ;  /* 0x000000ffff747224 */ /* 0x000fe200078e00af */
[----:B------:R-:W-:Y:S01]  /*2d60*/  MOV R118, R173 ;  /* 0x000000ad00767202 */ /* 0x000fe20000000f00 */
[----:B------:R-:W-:-:S02]  /*2d70*/  IMAD.MOV.U32 R117, RZ, RZ, R174 ;  /* 0x000000ffff757224 */ /* 0x000fc400078e00ae */
[----:B------:R-:W-:Y:S02]  /*2d80*/  IMAD.MOV.U32 R119, RZ, RZ, R172 ;  /* 0x000000ffff777224 */ /* 0x000fe400078e00ac */
[----:B------:R-:W-:Y:S01]  /*2d90*/  IMAD.MOV.U32 R71, RZ, RZ, R204 ;  /* 0x000000ffff477224 */ /* 0x000fe200078e00cc */
[----:B------:R-:W-:Y:S01]  /*2da0*/  MOV R73, R34 ;  /* 0x0000002200497202 */ /* 0x000fe20000000f00 */
[----:B------:R-:W-:Y:S01]  /*2db0*/  HMMA.16816.F32 R204, R8, R112, R28 ;  /* 0x0000007008cc723c */ /* 0x000fe2000000181c */
[----:B------:R-:W-:Y:S01]  /*2dc0*/  IMAD.MOV.U32 R75, RZ, RZ, R32 ;  /* 0x000000ffff4b7224 */ /* 0x000fe200078e0020 */
[----:B------:R-:W0:Y:S01]  /*2dd0*/  LDGDEPBAR ;  /* 0x00000000000079af */ /* 0x000e220000000000 */
[----:B------:R-:W-:Y:S02]  /*2de0*/  IMAD.MOV.U32 R74, RZ, RZ, R33 ;  /* 0x000000ffff4a7224 */ /* 0x000fe400078e0021 */
[----:B------:R-:W-:-:S03]  /*2df0*/  IMAD.MOV.U32 R72, RZ, RZ, R35 ;  /* 0x000000ffff487224 */ /* 0x000fc600078e0023 */
[C---:B------:R-:W-:Y:S08]  /*2e00*/  HMMA.16816.F32 R28, R8.reuse, R90, R248 ;  /* 0x0000005a081c723c */ /* 0x040ff000000018f8 */
[----:B------:R-:W-:Y:S01]  /*2e10*/  HMMA.16816.F32 R32, R8, R86, R116 ;  /* 0x000000560820723c */ /* 0x000fe20000001874 */
[----:B------:R-:W-:-:S07]  /*2e20*/  IMAD.MOV.U32 R17, RZ, RZ, R71 ;  /* 0x000000ffff117224 */ /* 0x000fce00078e0047 */
[C---:B------:R-:W-:Y:S07]  /*2e30*/  HMMA.16816.F32 R68, R8.reuse, R98, R220 ;  /* 0x000000620844723c */ /* 0x040fee00000018dc */
[----:B------:R-:W-:Y:S01]  /*2e40*/  IMAD.MOV.U32 R220, RZ, RZ, R75 ;  /* 0x000000ffffdc7224 */ /* 0x000fe200078e004b */
[----:B------:R-:W-:Y:S01]  /*2e50*/  HMMA.16816.F32 R80, R8, R96, R140 ;  /* 0x000000600850723c */ /* 0x000fe2000000188c */
[----:B------:R-:W-:Y:S01]  /*2e60*/  IMAD.MOV.U32 R221, RZ, RZ, R74 ;  /* 0x000000ffffdd7224 */ /* 0x000fe200078e004a */
[----:B------:R-:W-:Y:S01]  /*2e70*/  MOV R223, R72 ;  /* 0x0000004800df7202 */ /* 0x000fe20000000f00 */
[----:B------:R-:W-:-:S05]  /*2e80*/  IMAD.MOV.U32 R222, RZ, RZ, R73 ;  /* 0x000000ffffde7224 */ /* 0x000fca00078e0049 */
[C---:B------:R-:W-:Y:S08]  /*2e90*/  HMMA.16816.F32 R72, R8.reuse, R106, R216 ;  /* 0x0000006a0848723c */ /* 0x040ff000000018d8 */
[----:B------:R-:W-:Y:S01]  /*2ea0*/  HMMA.16816.F32 R108, R8, R110, R212 ;  /* 0x0000006e086c723c */ /* 0x000fe200000018d4 */
[----:B------:R-:W-:Y:S02]  /*2eb0*/  IMAD.MOV.U32 R216, RZ, RZ, R89 ;  /* 0x000000ffffd87224 */ /* 0x000fe400078e0059 */
[----:B------:R-:W-:-:S05]  /*2ec0*/  IMAD.MOV.U32 R217, RZ, RZ, R88 ;  /* 0x000000ffffd97224 */ /* 0x000fca00078e0058 */
[C---:B------:R-:W-:Y:S08]  /*2ed0*/  HMMA.16816.F32 R172, R8.reuse, R128, R148 ;  /* 0x0000008008ac723c */ /* 0x040ff00000001894 */
[C---:B------:R-:W-:Y:S08]  /*2ee0*/  HMMA.16816.F32 R112, R8.reuse, R114, R208 ;  /* 0x000000720870723c */ /* 0x040ff000000018d0 */
[----:B------:R-:W-:Y:S01]  /*2ef0*/  HMMA.16816.F32 R128, R8, R130, R200 ;  /* 0x000000820880723c */ /* 0x000fe200000018c8 */
[----:B------:R-:W-:Y:S07]  /*2f00*/  LDSM.16.M88.4 R8, [R233] ;  /* 0x00000000e908783b */ /* 0x000fee0000000200 */
[C---:B--2---:R-:W-:Y:S08]  /*2f10*/  HMMA.16816.F32 R124, R4.reuse, R56, R164 ;  /* 0x00000038047c723c */ /* 0x044ff000000018a4 */
[C---:B----4-:R-:W-:Y:S08]  /*2f20*/  HMMA.16816.F32 R116, R4.reuse, R52, R156 ;  /* 0x000000340474723c */ /* 0x050ff0000000189c */
[C---:B------:R-:W-:Y:S08]  /*2f30*/  HMMA.16816.F32 R132, R4.reuse, R62, R92 ;  /* 0x0000003e0484723c */ /* 0x040ff0000000185c */
[C---:B-1----:R-:W-:Y:S08]  /*2f40*/  HMMA.16816.F32 R168, R4.reuse, R24, R168 ;  /* 0x0000001804a8723c */ /* 0x042ff000000018a8 */
        /* <DEDUP_REMOVED lines=10> */
[----:B------:R-:W-:Y:S04]  /*2ff0*/  LDSM.16.M88.4 R4, [R233+0x2000] ;  /* 0x00200000e904783b */ /* 0x000fe80000000200 */
[----:B------:R-:W-:Y:S03]  /*3000*/  LDSM.16.M88.4 R44, [R227] ;  /* 0x00000000e32c783b */ /* 0x000fe60000000200 */
[C---:B---3--:R-:W-:Y:S01]  /*3010*/  HMMA.16816.F32 R92, R12.reuse, R20, R36 ;  /* 0x000000140c5c723c */ /* 0x048fe20000001824 */
[----:B------:R-:W1:Y:S07]  /*3020*/  LDSM.16.M88.4 R36, [R227+0x1000] ;  /* 0x00100000e324783b */ /* 0x000e6e0000000200 */
[C---:B------:R-:W-:Y:S01]  /*3030*/  HMMA.16816.F32 R88, R12.reuse, R22, R28 ;  /* 0x000000160c58723c */ /* 0x040fe2000000181c */
[----:B------:R-:W2:Y:S04]  /*3040*/  LDSM.16.M88.4 R28, [R227+0x2000] ;  /* 0x00200000e31c783b */ /* 0x000ea80000000200 */
[----:B------:R-:W-:Y:S03]  /*3050*/  LDSM.16.M88.4 R20, [R227+0x3000] ;  /* 0x00300000e314783b */ /* 0x000fe60000000200 */
[C---:B------:R-:W-:Y:S01]  /*3060*/  HMMA.16816.F32 R100, R12.reuse, R24, R40 ;  /* 0x000000180c64723c */ /* 0x040fe20000001828 */
[----:B------:R-:W3:Y:S07]  /*3070*/  LDSM.16.M88.4 R40, [R227+0x800] ;  /* 0x00080000e328783b */ /* 0x000eee0000000200 */
[C---:B------:R-:W-:Y:S01]  /*3080*/  HMMA.16816.F32 R96, R12.reuse, R26, R32 ;  /* 0x0000001a0c60723c */ /* 0x040fe20000001820 */
[----:B------:R-:W4:Y:S04]  /*3090*/  LDSM.16.M88.4 R24, [R227+0x2800] ;  /* 0x00280000e318783b */ /* 0x000f280000000200 */
[----:B------:R-:W1:Y:S01]  /*30a0*/  LDSM.16.M88.4 R32, [R227+0x1800] ;  /* 0x00180000e320783b */ /* 0x000e620000000200 */
[----:B------:R-:W-:Y:S01]  /*30b0*/  IMAD.MOV.U32 R218, RZ, RZ, R85 ;  /* 0x000000ffffda7224 */ /* 0x000fe200078e0055 */
[----:B-----5:R-:W-:Y:S01]  /*30c0*/  ISETP.GT.AND P0, PT, R178, R0, PT ;  /* 0x00000000b200720c */ /* 0x020fe20003f04270 */
[----:B------:R-:W-:Y:S01]  /*30d0*/  IMAD.MOV.U32 R219, RZ, RZ, R84 ;  /* 0x000000ffffdb7224 */ /* 0x000fe200078e0054 */
[----:B------:R-:W-:Y:S01]  /*30e0*/  HMMA.16816.F32 R72, R12, R66, R72 ;  /* 0x000000420c48723c */ /* 0x000fe20000001848 */
[----:B------:R-:W-:-:S07]  /*30f0*/  DEPBAR.LE SB0, 0x0 ;  /* 0x000080000000791a */ /* 0x000fce0000000000 */
        /* <DEDUP_REMOVED lines=9> */
[----:B------:R-:W-:Y:S01]  /*3190*/  BSSY B0, `(.L_x_3242) ;  /* 0x0000068000007945 */ /* 0x000fe20003800000 */
[----:B------:R-:W-:-:S06]  /*31a0*/  ISETP.GT.AND P1, PT, R17, 0x6f, PT ;  /* 0x0000006f1100780c */ /* 0x000fcc0003f24270 */
[C---:B-1----:R-:W-:Y:S08]  /*31b0*/  HMMA.16816.F32 R172, R4.reuse, R36, R152 ;  /* 0x0000002404ac723c */ /* 0x042ff00000001898 */
[C---:B--2---:R-:W-:Y:S08]  /*31c0*/  HMMA.16816.F32 R152, R4.reuse, R30, R132 ;  /* 0x0000001e0498723c */ /* 0x044ff00000001884 */
[C---:B------:R-:W-:Y:S08]  /*31d0*/  HMMA.16816.F32 R188, R4.reuse, R44, R168 ;  /* 0x0000002c04bc723c */ /* 0x040ff000000018a8 */
[C---:B------:R-:W-:Y:S08]  /*31e0*/  HMMA.16816.F32 R184, R4.reuse, R46, R164 ;  /* 0x0000002e04b8723c */ /* 0x040ff000000018a4 */
[C---:B---3--:R-:W-:Y:S08]  /*31f0*/  HMMA.16816.F32 R180, R4.reuse, R40, R160 ;  /* 0x0000002804b4723c */ /* 0x048ff000000018a0 */
[C---:B------:R-:W-:Y:S08]  /*3200*/  HMMA.16816.F32 R52, R4.reuse, R42, R156 ;  /* 0x0000002a0434723c */ /* 0x040ff0000000189c */
[C---:B----4-:R-:W-:Y:S08]  /*3210*/  HMMA.16816.F32 R132, R4.reuse, R24, R124 ;  /* 0x000000180484723c */ /* 0x050ff0000000187c */
[C---:B------:R-:W-:Y:S08]  /*3220*/  HMMA.16816.F32 R116, R4.reuse, R20, R116 ;  /* 0x000000140474723c */ /* 0x040ff00000001874 */
[----:B------:R-:W-:Y:S08]  /*3230*/  HMMA.16816.F32 R192, R4, R22, R104 ;  /* 0x0000001604c0723c */ /* 0x000ff00000001868 */
[----:B------:R-:W-:Y:S08]  /*3240*/  HMMA.16816.F32 R48, R8, R20, R48 ;  /* 0x000000140830723c */ /* 0x000ff00000001830 */
        /* <DEDUP_REMOVED lines=21> */
[----:B------:R-:W2:Y:S04]  /*33a0*/  LDL R0, [R1+0x1c] ;  /* 0x00001c0001007983 */ /* 0x000ea80000100800 */
[----:B------:R-:W3:Y:S01]  /*33b0*/  LDL.64 R248, [R1+0x28] ;  /* 0x0000280001f87983 */ /* 0x000ee20000100a00 */
[----:B------:R-:W-:-:S02]  /*33c0*/  PLOP3.LUT P4, PT, PT, PT, UP0, 0x80, 0x0 ;  /* 0x000000000000781c */ /* 0x000fc40003f8f008 */
[----:B------:R-:W-:Y:S01]  /*33d0*/  PLOP3.LUT P0, PT, PT, PT, UP0, 0x80, 0x0 ;  /* 0x000000000000781c */ /* 0x000fe20003f0f008 */
[----:B------:R-:W-:Y:S01]  /*33e0*/  IMAD.MOV.U32 R244, RZ, RZ, RZ ;  /* 0x000000fffff47224 */ /* 0x000fe200078e00ff */
[----:B------:R-:W4:Y:S01]  /*33f0*/  LDL.64 R18, [R1+0x20] ;  /* 0x0000200001127983 */ /* 0x000f220000100a00 */
[----:B--2---:R-:W-:-:S04]  /*3400*/  IADD3 R2, R17, R177, R0 ;  /* 0x000000b111027210 */ /* 0x004fc80007ffe000 */
[----:B------:R-:W-:-:S05]  /*3410*/  IADD3 R2, R2, -0x70, RZ ;  /* 0xffffff9002027810 */ /* 0x000fca0007ffe0ff */
[----:B------:R-:W-:-:S04]  /*3420*/  @P4 IMAD.HI.U32 R3, R2, c[0x0][0x2bc], RZ ;  /* 0x0000af0002034a27 */ /* 0x000fc800078e00ff */
[----:B------:R-:W-:Y:S01]  /*3430*/  IMAD.MOV.U32 R0, RZ, RZ, R2 ;  /* 0x000000ffff007224 */ /* 0x000fe200078e0002 */
[----:B------:R-:W-:-:S04]  /*3440*/  @P0 SHF.R.U32.HI R0, RZ, c[0x0][0x2c0], R3 ;  /* 0x0000b000ff000a19 */ /* 0x000fc80000011603 */
[----:B---3--:R-:W-:-:S04]  /*3450*/  @!P1 IADD3 R3, P0, R0, R248, RZ ;  /* 0x000000f800039210 */ /* 0x008fc80007f1e0ff */
        /* <DEDUP_REMOVED lines=14> */
[----:B----4-:R-:W-:-:S03]  /*3540*/  IADD3 R0, P4, R18, R2, RZ ;  /* 0x0000000212007210 */ /* 0x010fc60007f9e0ff */
[----:B------:R-:W-:Y:S01]  /*3550*/  IMAD R2, R244, c[0x0][0x1f4], R4 ;  /* 0x00007d00f4027a24 */ /* 0x000fe200078e0204 */
[----:B------:R-:W-:-:S04]  /*3560*/  LEA R4, P0, R0, c[0x0][0x1c8], 0x1 ;  /* 0x0000720000047a11 */ /* 0x000fc800078008ff */
[----:B------:R-:W-:-:S04]  /*3570*/  IADD3.X R2, R247, R3, R2, P4, !PT ;  /* 0x00000003f7027210 */ /* 0x000fc800027fe402 */
[----:B------:R-:W-:Y:S01]  /*3580*/  LEA.HI.X R0, R0, c[0x0][0x1cc], R2, 0x1, P0 ;  /* 0x0000730000007a11 */ /* 0x000fe200000f0c02 */
[----:B------:R-:W-:Y:S05]  /*3590*/  BRA.DIV ~URZ, `(.L_x_3244) ;  /* 0x000101327f007947 */ /* 0x000fea000b800000 */
[----:B------:R1:W2:Y:S02]  /*35a0*/  SHFL.IDX PT, R7, R0, RZ, 0x181f ;  /* 0x00181fff00077589 */ /* 0x0002a400000e0000 */
.L_x_3298:
[----:B------:R-:W-:Y:S05]  /*35b0*/  BRA.DIV ~URZ, `(.L_x_3245) ;  /* 0x000101827f007947 */ /* 0x000fea000b800000 */
[----:B------:R-:W3:Y:S04]  /*35c0*/  SHFL.IDX PT, R2, R4, RZ, 0x181f ;  /* 0x00181fff04027589 */ /* 0x000ee800000e0000 */
[----:B------:R-:W4:Y:S04]  /*35d0*/  SHFL.IDX PT, R3, R4, 0x1, 0x181f ;  /* 0x00381f0004037f89 */ /* 0x000f2800000e0000 */
[----:B------:R-:W5:Y:S04]  /*35e0*/  SHFL.IDX PT, R5, R4, 0x2, 0x181f ;  /* 0x00581f0004057f89 */ /* 0x000f6800000e0000 */
[----:B------:R-:W1:Y:S04]  /*35f0*/  SHFL.IDX PT, R9, R0, 0x1, 0x181f ;  /* 0x00381f0000097f89 */ /* 0x000e6800000e0000 */
[----:B------:R-:W2:Y:S04]  /*3600*/  SHFL.IDX PT, R8, R4, 0x3, 0x181f ;  /* 0x00781f0004087f89 */ /* 0x000ea800000e0000 */
[----:B------:R-:W2:Y:S04]  /*3610*/  SHFL.IDX PT, R11, R0, 0x2, 0x181f ;  /* 0x00581f00000b7f89 */ /* 0x000ea800000e0000 */
[----:B------:R-:W-:Y:S01]  /*3620*/  SHFL.IDX PT, R12, R4, 0x4, 0x181f ;  /* 0x00981f00040c7f89 */ /* 0x000fe200000e0000 */
[----:B---3--:R-:W-:-:S03]  /*3630*/  IADD3 R6, P0, R2, R179, RZ ;  /* 0x000000b302067210 */ /* 0x008fc60007f1e0ff */
[----:B------:R-:W-:Y:S01]  /*3640*/  SHFL.IDX PT, R13, R4, 0x5, 0x181f ;  /* 0x00b81f00040d7f89 */ /* 0x000fe200000e0000 */
[-C--:B----4-:R-:W-:Y:S01]  /*3650*/  IADD3 R2, P4, R3, R179.reuse, RZ ;  /* 0x000000b303027210 */ /* 0x090fe20007f9e0ff */
[----:B--2---:R-:W-:Y:S02]  /*3660*/  IMAD.X R7, R7, 0x1, R16, P0 ;  /* 0x0000000107077824 */ /* 0x004fe400000e0610 */
[----:B------:R-:W2:Y:S01]  /*3670*/  SHFL.IDX PT, R17, R0, 0x3, 0x181f ;  /* 0x00781f0000117f89 */ /* 0x000ea200000e0000 */
[----:B-----5:R-:W-:-:S03]  /*3680*/  IADD3 R10, P0, R5, R179, RZ ;  /* 0x000000b3050a7210 */ /* 0x020fc60007f1e0ff */
[----:B------:R-:W3:Y:S01]  /*3690*/  SHFL.IDX PT, R15, R0, 0x4, 0x181f ;  /* 0x00981f00000f7f89 */ /* 0x000ee200000e0000 */
[----:B-1----:R-:W-:-:S03]  /*36a0*/  IMAD.X R3, R9, 0x1, R16, P4 ;  /* 0x0000000109037824 */ /* 0x002fc600020e0610 */
[----:B------:R-:W1:Y:S01]  /*36b0*/  SHFL.IDX PT, R14, R0, 0x5, 0x181f ;  /* 0x00b81f00000e7f89 */ /* 0x000e6200000e0000 */
[----:B------:R-:W-:-:S03]  /*36c0*/  IADD3 R8, P5, R8, R179, RZ ;  /* 0x000000b308087210 */ /* 0x000fc60007fbe0ff */
[----:B------:R4:W-:Y:S01]  /*36d0*/  LDGSTS.E.BYPASS.LTC128B.128 [R242+0x3900], [R6.64], !P3 ;  /* 0x0390000006f27fae */ /* 0x0009e2000d901d48 */
[----:B------:R-:W-:-:S03]  /*36e0*/  IMAD.X R11, R11, 0x1, R16, P0 ;  /* 0x000000010b0b7824 */ /* 0x000fc600000e0610 */
[----:B------:R5:W-:Y:S04]  /*36f0*/  LDGSTS.E.BYPASS.LTC128B.128 [R242+0x4100], [R2.64], !P3 ;  /* 0x0410000002f27fae */ /* 0x000be8000d901d48 */
[----:B------:R1:W-:Y:S01]  /*3700*/  LDGSTS.E.BYPASS.LTC128B.128 [R242+0x4900], [R10.64], !P3 ;  /* 0x049000000af27fae */ /* 0x0003e2000d901d48 */
[----:B--2---:R-:W-:-:S03]  /*3710*/  IMAD.X R9, R17, 0x1, R16, P5 ;  /* 0x0000000111097824 */ /* 0x004fc600028e0610 */
[----:B------:R-:W2:Y:S04]  /*3720*/  SHFL.IDX PT, R4, R4, 0x6, 0x181f ;  /* 0x00d81f0004047f89 */ /* 0x000ea800000e0000 */
[----:B------:R2:W-:Y:S04]  /*3730*/  LDGSTS.E.BYPASS.LTC128B.128 [R242+0x5100], [R8.64], !P3 ;  /* 0x0510000008f27fae */ /* 0x0005e8000d901d48 */
[----:B------:R-:W2:Y:S01]  /*3740*/  SHFL.IDX PT, R0, R0, 0x6, 0x181f ;  /* 0x00d81f0000007f89 */ /* 0x000ea200000e0000 */
[-C--:B----4-:R-:W-:Y:S02]  /*3750*/  IADD3 R6, P4, R12, R179.reuse, RZ ;  /* 0x000000b30c067210 */ /* 0x090fe40007f9e0ff */
[----:B-----5:R-:W-:-:S03]  /*3760*/  IADD3 R2, P0, R13, R179, RZ ;  /* 0x000000b30d027210 */ /* 0x020fc60007f1e0ff */
[--C-:B---3--:R-:W-:Y:S02]  /*3770*/  IMAD.X R7, R15, 0x1, R16.reuse, P4 ;  /* 0x000000010f077824 */ /* 0x108fe400020e0610 */
[----:B-1----:R-:W-:-:S03]  /*3780*/  IMAD.X R3, R14, 0x1, R16, P0 ;  /* 0x000000010e037824 */ /* 0x002fc600000e0610 */
[----:B------:R1:W-:Y:S04]  /*3790*/  LDGSTS.E.BYPASS.LTC128B.128 [R242+0x5900], [R6.64], !P3 ;  /* 0x0590000006f27fae */ /* 0x0003e8000d901d48 */
[----:B------:R1:W-:Y:S02]  /*37a0*/  LDGSTS.E.BYPASS.LTC128B.128 [R242+0x6100], [R2.64], !P3 ;  /* 0x0610000002f27fae */ /* 0x0003e4000d901d48 */
.L_x_3299:
[----:B-12---:R-:W-:-:S04]  /*37b0*/  IADD3 R2, P0, R4, R179, RZ ;  /* 0x000000b304027210 */ /* 0x006fc80007f1e0ff */
[----:B------:R-:W-:-:S05]  /*37c0*/  IADD3.X R3, R0, R16, RZ, P0, !PT ;  /* 0x0000001000037210 */ /* 0x000fca00007fe4ff */
[----:B------:R-:W-:Y:S01]  /*37d0*/  @!PT LDS RZ, [RZ] ;  /* 0x00000000fffff984 */ /* 0x000fe20000000800 */
[----:B------:R-:W-:Y:S01]  /*37e0*/  @!PT LDS RZ, [RZ] ;  /* 0x00000000fffff984 */ /* 0x000fe20000000800 */
[----:B------:R-:W-:Y:S01]  /*37f0*/  @!PT LDS RZ, [RZ] ;  /* 0x00000000fffff984 */ /* 0x000fe20000000800 */
[----:B------:R1:W-:Y:S04]  /*3800*/  LDGSTS.E.BYPASS.LTC128B.128 [R242+0x6900], [R2.64], !P3 ;  /* 0x0690000002f27fae */ /* 0x0003e8000d901d48 */
.L_x_3243:
[----:B------:R-:W-:Y:S05]  /*3810*/  BSYNC B0 ;  /* 0x0000000000007941 */ /* 0x000fea0003800000 */
.L_x_3242:
[----:B-1----:R-:W2:Y:S04]  /*3820*/  LDL R2, [R1+0x70] ;  /* 0x0000700001027983 */ /* 0x002ea80000100800 */
[----:B------:R-:W2:Y:S04]  /*3830*/  LDL R0, [R1+0x98] ;  /* 0x0000980001007983 */ /* 0x000ea80000100800 */
[----:B------:R-:W3:Y:S04]  /*3840*/  LDL R3, [R1+0x44] ;  /* 0x0000440001037983 */ /* 0x000ee80000100800 */
[----:B------:R-:W0:Y:S01]  /*3850*/  LDGDEPBAR ;  /* 0x00000000000079af */ /* 0x000e220000000000 */
[----:B--2---:R-:W-:-:S04]  /*3860*/  IMAD.IADD R2, R0, 0x1, R2 ;  /* 0x0000000100027824 */ /* 0x004fc800078e0202 */
[----:B------:R-:W-:Y:S01]  /*3870*/  @P2 IMAD.HI.U32 R0, R2, c[0x0][0x2c8], RZ ;  /* 0x0000b20002002a27 */ /* 0x000fe200078e00ff */
[----:B------:R1:W-:Y:S01]  /*3880*/  STL [R1+0x4], R2 ;  /* 0x0000040201007387 */ /* 0x0003e20000100800 */
[----:B------:R-:W-:Y:S02]  /*3890*/  MOV R4, R2 ;  /* 0x0000000200047202 */ /* 0x000fe40000000f00 */
[----:B---3--:R-:W-:Y:S01]  /*38a0*/  IMAD.IADD R6, R176, 0x1, -R3 ;  /* 0x00000001b0067824 */ /* 0x008fe200078e0a03 */
[----:B------:R-:W-:Y:S02]  /*38b0*/  @P2 SHF.R.U32.HI R4, RZ, c[0x0][0x2cc], R0 ;  /* 0x0000b300ff042a19 */ /* 0x000fe40000011600 */
[----:B-1----:R-:W-:-:S04]  /*38c0*/  IADD3 R2, -R3, 0x1, R176 ;  /* 0x0000000103027810 */ /* 0x002fc80007ffe1b0 */
[----:B------:R-:W-:Y:S01]  /*38d0*/  IADD3 R5, R2, -c[0x0][0x168], RZ ;  /* 0x80005a0002057a10 */ /* 0x000fe20007ffe0ff */
[----:B------:R-:W-:Y:S05]  /*38e0*/  BRA.DIV ~URZ, `(.L_x_3246) ;  /* 0x000105227f007947 */ /* 0x000fea000b800000 */
[----:B------:R1:W2:Y:S02]  /*38f0*/  SHFL.IDX PT, R0, R4, RZ, 0x1c1f ;  /* 0x001c1fff04007589 */ /* 0x0002a400000e0000 */
.L_x_3300:
        /* <DEDUP_REMOVED lines=66> */
[C---:B------:R-:W-:Y:S02]  /*3d20*/  ISETP.GT.AND P0, PT, R3.reuse, 0x9, PT ;  /* 0x000000090300780c */ /* 0x040fe40003f04270 */
[----:B------:R-:W-:Y:S02]  /*3d30*/  ISETP.GT.AND P4, PT, R3, 0x8, PT ;  /* 0x000000080300780c */ /* 0x000fe40003f84270 */
[----:B------:R-:W-:Y:S02]  /*3d40*/  FSEL R14, R99, -INF , P0 ;  /* 0xff800000630e7808 */ /* 0x000fe40000000000 */
[----:B------:R-:W-:Y:S02]  /*3d50*/  ISETP.GT.AND P0, PT, R3, 0x19, PT ;  /* 0x000000190300780c */ /* 0x000fe40003f04270 */
[----:B------:R-:W-:Y:S02]  /*3d60*/  FSEL R13, R98, -INF , P4 ;  /* 0xff800000620d7808 */ /* 0x000fe40002000000 */
[----:B------:R-:W-:-:S02]  /*3d70*/  FSEL R27, R91, -INF , P0 ;  /* 0xff8000005b1b7808 */ /* 0x000fc40000000000 */
[C---:B------:R-:W-:Y:S02]  /*3d80*/  ISETP.GT.AND P0, PT, R3.reuse, 0x29, PT ;  /* 0x000000290300780c */ /* 0x040fe40003f04270 */
[----:B------:R-:W-:Y:S02]  /*3d90*/  ISETP.GT.AND P4, PT, R3, 0x18, PT ;  /* 0x000000180300780c */ /* 0x000fe40003f84270 */
[----:B------:R-:W-:Y:S02]  /*3da0*/  FSEL R113, R83, -INF , P0 ;  /* 0xff80000053717808 */ /* 0x000fe40000000000 */
[C---:B------:R-:W-:Y:S02]  /*3db0*/  ISETP.GT.AND P0, PT, R3.reuse, 0x39, PT ;  /* 0x000000390300780c */ /* 0x040fe40003f04270 */
[----:B------:R-:W-:Y:S02]  /*3dc0*/  FSEL R25, R90, -INF , P4 ;  /* 0xff8000005a197808 */ /* 0x000fe40002000000 */
[----:B------:R-:W-:-:S02]  /*3dd0*/  ISETP.GT.AND P5, PT, R3, 0x1, PT ;  /* 0x000000010300780c */ /* 0x000fc40003fa4270 */
[----:B------:R-:W-:Y:S02]  /*3de0*/  ISETP.GT.AND P4, PT, R3, 0x28, PT ;  /* 0x000000280300780c */ /* 0x000fe40003f84270 */
[----:B------:R-:W-:Y:S02]  /*3df0*/  FSEL R109, R75, -INF , P0 ;  /* 0xff8000004b6d7808 */ /* 0x000fe40000000000 */
[----:B------:R-:W-:Y:S02]  /*3e00*/  ISETP.GT.AND P0, PT, R3, 0x49, PT ;  /* 0x000000490300780c */ /* 0x000fe40003f04270 */
[----:B------:R-:W-:Y:S02]  /*3e10*/  FSEL R8, R103, -INF , P5 ;  /* 0xff80000067087808 */ /* 0x000fe40002800000 */
        /* <DEDUP_REMOVED lines=8> */
[----:B------:R-:W-:Y:S02]  /*3ea0*/  FSEL R74, R59, -INF , P0 ;  /* 0xff8000003b4a7808 */ /* 0x000fe40000000000 */
[----:B------:R-:W-:Y:S02]  /*3eb0*/  ISETP.GT.AND P0, PT, R3, 0x61, PT ;  /* 0x000000610300780c */ /* 0x000fe40003f04270 */
[----:B------:R-:W-:Y:S02]  /*3ec0*/  IMNMX R2, R6, R2, PT ;  /* 0x0000000206027217 */ /* 0x000fe40003800200 */
[----:B------:R-:W-:Y:S02]  /*3ed0*/  FSEL R115, R87, -INF , P5 ;  /* 0xff80000057737808 */ /* 0x000fe40002800000 */
[----:B------:R-:W-:Y:S02]  /*3ee0*/  ISETP.GT.AND P5, PT, R3, 0x31, PT ;  /* 0x000000310300780c */ /* 0x000fe40003fa4270 */
[----:B------:R-:W-:-:S02]  /*3ef0*/  FSEL R76, R51, -INF , P0 ;  /* 0xff800000334c7808 */ /* 0x000fc40000000000 */
[----:B------:R-:W-:Y:S02]  /*3f00*/  ISETP.GT.AND P4, PT, R3, 0x48, PT ;  /* 0x000000480300780c */ /* 0x000fe40003f84270 */
[----:B------:R-:W-:Y:S02]  /*3f10*/  ISETP.GT.AND P0, PT, R2, RZ, PT ;  /* 0x000000ff0200720c */ /* 0x000fe40003f04270 */
[----:B------:R-:W-:Y:S02]  /*3f20*/  IMNMX R0, R6, R0, PT ;  /* 0x0000000006007217 */ /* 0x000fe40003800200 */
[----:B------:R-:W-:Y:S02]  /*3f30*/  FSEL R111, R79, -INF , P5 ;  /* 0xff8000004f6f7808 */ /* 0x000fe40002800000 */
[----:B------:R-:W-:Y:S02]  /*3f40*/  ISETP.GT.AND P5, PT, R3, 0x41, PT ;  /* 0x000000410300780c */ /* 0x000fe40003fa4270 */
[----:B------:R-:W-:-:S02]  /*3f50*/  FSEL R101, R66, -INF , P4 ;  /* 0xff80000042657808 */ /* 0x000fc40002000000 */
[----:B------:R-:W-:Y:S02]  /*3f60*/  FSEL R11, R188, -INF , P0 ;  /* 0xff800000bc0b7808 */ /* 0x000fe40000000000 */
[----:B------:R-:W-:Y:S02]  /*3f70*/  ISETP.GT.AND P4, PT, R3, 0x58, PT ;  /* 0x000000580300780c */ /* 0x000fe40003f84270 */
[----:B------:R-:W-:Y:S02]  /*3f80*/  ISETP.GT.AND P0, PT, R0, 0x1, PT ;  /* 0x000000010000780c */ /* 0x000fe40003f04270 */
[----:B------:R-:W-:Y:S02]  /*3f90*/  FSEL R103, R71, -INF , P5 ;  /* 0xff80000047677808 */ /* 0x000fe40002800000 */
[C---:B------:R-:W-:Y:S02]  /*3fa0*/  ISETP.GT.AND P6, PT, R3.reuse, RZ, PT ;  /* 0x000000ff0300720c */ /* 0x040fe40003fc4270 */
[----:B------:R-:W-:-:S02]  /*3fb0*/  ISETP.GT.AND P5, PT, R3, 0x51, PT ;  /* 0x000000510300780c */ /* 0x000fc40003fa4270 */
[----:B------:R-:W-:Y:S02]  /*3fc0*/  FSEL R77, R58, -INF , P4 ;  /* 0xff8000003a4d7808 */ /* 0x000fe40002000000 */
[----:B------:R-:W-:Y:S02]  /*3fd0*/  FSEL R20, R191, -INF , P0 ;  /* 0xff800000bf147808 */ /* 0x000fe40000000000 */
[----:B------:R-:W-:Y:S02]  /*3fe0*/  ISETP.GT.AND P4, PT, R3, 0x69, PT ;  /* 0x000000690300780c */ /* 0x000fe40003f84270 */
        /* <DEDUP_REMOVED lines=29> */
[----:B------:R-:W-:Y:S02]  /*41c0*/  FSEL R23, R181, -INF , P4 ;  /* 0xff800000b5177808 */ /* 0x000fe40002000000 */
[----:B------:R-:W-:Y:S02]  /*41d0*/  FSEL R70, R172, -INF , P0 ;  /* 0xff800000ac467808 */ /* 0x000fe40000000000 */
[----:B------:R-:W-:Y:S02]  /*41e0*/  ISETP.GT.AND P5, PT, R0, RZ, PT ;  /* 0x000000ff0000720c */ /* 0x000fe40003fa4270 */
[----:B------:R-:W-:-:S02]  /*41f0*/  ISETP.GT.AND P4, PT, R2, 0x18, PT ;  /* 0x000000180200780c */ /* 0x000fc40003f84270 */
[----:B------:R-:W-:Y:S02]  /*4200*/  ISETP.GT.AND P0, PT, R0, 0x21, PT ;  /* 0x000000210000780c */ /* 0x000fe40003f04270 */
        /* <DEDUP_REMOVED lines=9> */
[----:B------:R-:W-:Y:S02]  /*42a0*/  ISETP.GT.AND P5, PT, R0, 0x10, PT ;  /* 0x000000100000780c */ /* 0x000fe40003fa4270 */
        /* <DEDUP_REMOVED lines=38> */
[----:B------:R-:W-:Y:S02]  /*4510*/  ISETP.GT.AND P6, PT, R3, 0x50, PT ;  /* 0x000000500300780c */ /* 0x000fe40003fc4270 */
[----:B------:R-:W-:Y:S02]  /*4520*/  FSEL R83, R157, -INF , P5 ;  /* 0xff8000009d537808 */ /* 0x000fe40002800000 */
[----:B------:R-:W-:Y:S02]  /*4530*/  FSEL R172, R158, -INF , P4 ;  /* 0xff8000009eac7808 */ /* 0x000fe40002000000 */
[----:B------:R-:W-:Y:S02]  /*4540*/  FSEL R170, R154, -INF , P0 ;  /* 0xff8000009aaa7808 */ /* 0x000fe40000000000 */
[----:B------:R-:W-:-:S02]  /*4550*/  FSEL R97, R62, -INF , P6 ;  /* 0xff8000003e617808 */ /* 0x000fc40003000000 */
[C---:B------:R-:W-:Y:S02]  /*4560*/  ISETP.GT.AND P5, PT, R2.reuse, 0x48, PT ;  /* 0x000000480200780c */ /* 0x040fe40003fa4270 */
[----:B------:R-:W-:Y:S02]  /*4570*/  ISETP.GT.AND P4, PT, R2, 0x50, PT ;  /* 0x000000500200780c */ /* 0x000fe40003f84270 */
[----:B------:R-:W-:Y:S02]  /*4580*/  ISETP.GT.AND P0, PT, R0, 0x51, PT ;  /* 0x000000510000780c */ /* 0x000fe40003f04270 */
[----:B------:R-:W-:Y:S02]  /*4590*/  ISETP.GT.AND P6, PT, R3, 0x60, PT ;  /* 0x000000600300780c */ /* 0x000fe40003fc4270 */
[----:B------:R-:W-:Y:S02]  /*45a0*/  FSEL R82, R152, -INF , P5 ;  /* 0xff80000098527808 */ /* 0x000fe40002800000 */
[----:B------:R-:W-:-:S02]  /*45b0*/  FSEL R107, R132, -INF , P4 ;  /* 0xff800000846b7808 */ /* 0x000fc40002000000 */
[----:B------:R-:W-:Y:S02]  /*45c0*/  FSEL R167, R135, -INF , P0 ;  /* 0xff80000087a77808 */ /* 0x000fe40000000000 */
[----:B------:R-:W-:Y:S02]  /*45d0*/  FSEL R79, R50, -INF , P6 ;  /* 0xff800000324f7808 */ /* 0x000fe40003000000 */
[C---:B------:R-:W-:Y:S02]  /*45e0*/  ISETP.GT.AND P5, PT, R0.reuse, 0x49, PT ;  /* 0x000000490000780c */ /* 0x040fe40003fa4270 */
[----:B------:R-:W-:Y:S02]  /*45f0*/  ISETP.GT.AND P4, PT, R0, 0x50, PT ;  /* 0x000000500000780c */ /* 0x000fe40003f84270 */
        /* <DEDUP_REMOVED lines=14> */
[C---:B------:R-:W-:Y:S02]  /*46e0*/  ISETP.GT.AND P5, PT, R2.reuse, 0x61, PT ;  /* 0x000000610200780c */ /* 0x040fe40003fa4270 */
[----:B------:R-:W-:Y:S02]  /*46f0*/  ISETP.GT.AND P4, PT, R2, 0x68, PT ;  /* 0x000000680200780c */ /* 0x000fe40003f84270 */
[----:B------:R-:W-:Y:S02]  /*4700*/  FSEL R166, R126, -INF , P6 ;  /* 0xff8000007ea67808 */ /* 0x000fe40003000000 */
[----:B------:R-:W-:Y:S02]  /*4710*/  ISETP.GT.AND P0, PT, R0, 0x60, PT ;  /* 0x000000600000780c */ /* 0x000fe40003f04270 */
[----:B------:R-:W-:Y:S02]  /*4720*/  ISETP.GT.AND P6, PT, R2, 0x69, PT ;  /* 0x000000690200780c */ /* 0x000fe40003fc4270 */
[----:B------:R-:W-:-:S02]  /*4730*/  FMNMX.FTZ R2, R19, R3, !PT ;  /* 0x0000000313027209 */ /* 0x000fc40007810000 */
[----:B------:R-:W-:Y:S02]  /*4740*/  FSEL R99, R117, -INF , P5 ;  /* 0xff80000075637808 */ /* 0x000fe40002800000 */
[----:B------:R-:W-:Y:S02]  /*4750*/  FSEL R98, R192, -INF , P4 ;  /* 0xff800000c0627808 */ /* 0x000fe40002000000 */
[----:B------:R-:W-:Y:S02]  /*4760*/  FSEL R164, R118, -INF , P0 ;  /* 0xff80000076a47808 */ /* 0x000fe40000000000 */
        /* <DEDUP_REMOVED lines=9> */
[----:B-1----:R-:W-:Y:S02]  /*4800*/  FMNMX.FTZ R4, R16, R20, !PT ;  /* 0x0000001410047209 */ /* 0x002fe40007810000 */
        /* <DEDUP_REMOVED lines=91> */
[----:B------:R-:W-:Y:S02]  /*4dc0*/  FSEL R69, R193, -INF , P6 ;  /* 0xff800000c1457808 */ /* 0x000fe40003000000 */
[----:B------:R-:W-:Y:S02]  /*4dd0*/  FMNMX.FTZ R2, R98, R2, !PT ;  /* 0x0000000262027209 */ /* 0x000fe40007810000 */
[----:B------:R-:W-:Y:S02]  /*4de0*/  FSEL R162, R194, -INF , P4 ;  /* 0xff800000c2a27808 */ /* 0x000fe40002000000 */
        /* <DEDUP_REMOVED lines=23> */
[----:B---3--:R-:W-:-:S03]  /*4f60*/  FMNMX.FTZ R118, R118, R3, !PT ;  /* 0x0000000376767209 */ /* 0x008fc60007810000 */
.L_x_3301:
        /* <DEDUP_REMOVED lines=15> */
[--C-:B------:R-:W-:Y:S01]  /*5060*/  FFMA.FTZ R144, R144, c[0x0][0x2d0], -R4.reuse ;  /* 0x0000b40090907a23 */ /* 0x100fe20000010804 */
[----:B------:R-:W4:Y:S01]  /*5070*/  LDSM.16.MT88.4 R36, [R225+0x800] ;  /* 0x00080000e124783b */ /* 0x000f220000004200 */
[----:B------:R-:W-:-:S02]  /*5080*/  FFMA.FTZ R143, R143, c[0x0][0x2d0], -R4 ;  /* 0x0000b4008f8f7a23 */ /* 0x000fc40000010804 */
[----:B------:R5:W5:Y:S01]  /*5090*/  MUFU.EX2 R178, R2 ;  /* 0x0000000200b27308 */ /* 0x000b620000000800 */
[--C-:B------:R-:W-:Y:S02]  /*50a0*/  FFMA.FTZ R142, R142, c[0x0][0x2d0], -R4.reuse ;  /* 0x0000b4008e8e7a23 */ /* 0x100fe40000010804 */
[--C-:B------:R-:W-:Y:S02]  /*50b0*/  FFMA.FTZ R141, R141, c[0x0][0x2d0], -R4.reuse ;  /* 0x0000b4008d8d7a23 */ /* 0x100fe40000010804 */
[--C-:B------:R-:W-:Y:S02]  /*50c0*/  FFMA.FTZ R184, R136, c[0x0][0x2d0], -R4.reuse ;  /* 0x0000b40088b87a23 */ /* 0x100fe40000010804 */
[--C-:B------:R-:W-:Y:S01]  /*50d0*/  FFMA.FTZ R187, R131, c[0x0][0x2d0], -R4.reuse ;  /* 0x0000b40083bb7a23 */ /* 0x100fe20000010804 */
[----:B------:R-:W1:Y:S01]  /*50e0*/  MUFU.EX2 R177, R5 ;  /* 0x0000000500b17308 */ /* 0x000e620000000800 */
[--C-:B--2---:R-:W-:Y:S02]  /*50f0*/  FFMA.FTZ R0, R10, c[0x0][0x2d0], -R4.reuse ;  /* 0x0000b4000a007a23 */ /* 0x104fe40000010804 */
[----:B------:R-:W-:-:S02]  /*5100*/  FFMA.FTZ R186, R130, c[0x0][0x2d0], -R4 ;  /* 0x0000b40082ba7a23 */ /* 0x000fc40000010804 */
[--C-:B------:R-:W-:Y:S02]  /*5110*/  FFMA.FTZ R185, R129, c[0x0][0x2d0], -R4.reuse ;  /* 0x0000b40081b97a23 */ /* 0x100fe40000010804 */
[--C-:B------:R-:W-:Y:S01]  /*5120*/  FFMA.FTZ R193, R128, c[0x0][0x2d0], -R4.reuse ;  /* 0x0000b40080c17a23 */ /* 0x100fe20000010804 */
[----:B------:R2:W-:Y:S01]  /*5130*/  MUFU.EX2 R207, R0 ;  /* 0x0000000000cf7308 */ /* 0x0005e20000000800 */
[----:B-----5:R-:W-:Y:S01]  /*5140*/  FMUL.FTZ R2, R117, c[0x0][0x2d0] ;  /* 0x0000b40075027a20 */ /* 0x020fe20000410000 */
[----:B------:R-:W-:Y:S01]  /*5150*/  MOV R130, R178 ;  /* 0x000000b200827202 */ /* 0x000fe20000000f00 */
[--C-:B------:R-:W-:Y:S02]  /*5160*/  FFMA.FTZ R194, R123, c[0x0][0x2d0], -R4.reuse ;  /* 0x0000b4007bc27a23 */ /* 0x100fe40000010804 */
[--C-:B------:R-:W-:Y:S01]  /*5170*/  FFMA.FTZ R195, R122, c[0x0][0x2d0], -R4.reuse ;  /* 0x0000b4007ac37a23 */ /* 0x100fe20000010804 */
[----:B------:R-:W-:Y:S01]  /*5180*/  FSEL R2, R2, RZ, P0 ;  /* 0x000000ff02027208 */ /* 0x000fe20000000000 */
[----:B------:R-:W-:Y:S01]  /*5190*/  FFMA.FTZ R196, R121, c[0x0][0x2d0], -R4 ;  /* 0x0000b40079c47a23 */ /* 0x000fe20000010804 */
[----:B------:R-:W-:Y:S01]  /*51a0*/  FSETP.NEU.FTZ.AND P0, PT, R68, -INF , PT ;  /* 0xff8000004400780b */ /* 0x000fe20003f1d000 */
[----:B------:R-:W-:Y:S01]  /*51b0*/  FFMA.FTZ R181, R97, c[0x0][0x2d0], -R3 ;  /* 0x0000b40061b57a23 */ /* 0x000fe20000010803 */
[----:B-1----:R-:W-:Y:S01]  /*51c0*/  MOV R131, R177 ;  /* 0x000000b100837202 */ /* 0x002fe20000000f00 */
[----:B------:R-:W-:-:S02]  /*51d0*/  FFMA.FTZ R5, R23, c[0x0][0x2d0], -R2 ;  /* 0x0000b40017057a23 */ /* 0x000fc40000010802 */
[----:B------:R-:W-:Y:S02]  /*51e0*/  FFMA.FTZ R6, R35, c[0x0][0x2d0], -R2 ;  /* 0x0000b40023067a23 */ /* 0x000fe40000010802 */
[----:B------:R1:W5:Y:S01]  /*51f0*/  MUFU.EX2 R197, R5 ;  /* 0x0000000500c57308 */ /* 0x0003620000000800 */
[----:B--2---:R-:W-:Y:S02]  /*5200*/  FFMA.FTZ R0, R19, c[0x0][0x2d0], -R4 ;  /* 0x0000b40013007a23 */ /* 0x004fe40000010804 */
[----:B------:R-:W-:Y:S02]  /*5210*/  FFMA.FTZ R202, R98, c[0x0][0x2d0], -R2 ;  /* 0x0000b40062ca7a23 */ /* 0x000fe40000010802 */
[--C-:B------:R-:W-:Y:S02]  /*5220*/  FFMA.FTZ R183, R74, c[0x0][0x2d0], -R3.reuse ;  /* 0x0000b4004ab77a23 */ /* 0x100fe40000010803 */
[--C-:B------:R-:W-:Y:S01]  /*5230*/  FFMA.FTZ R198, R73, c[0x0][0x2d0], -R3.reuse ;  /* 0x0000b40049c67a23 */ /* 0x100fe20000010803 */
[----:B------:R2:W-:Y:S01]  /*5240*/  MUFU.EX2 R212, R0 ;  /* 0x0000000000d47308 */ /* 0x0005e20000000800 */
[----:B------:R-:W-:-:S02]  /*5250*/  FFMA.FTZ R112, R112, c[0x0][0x2d0], -R3 ;  /* 0x0000b40070707a23 */ /* 0x000fc40000010803 */
[--C-:B------:R-:W-:Y:S02]  /*5260*/  FFMA.FTZ R136, R108, c[0x0][0x2d0], -R3.reuse ;  /* 0x0000b4006c887a23 */ /* 0x100fe40000010803 */
[--C-:B------:R-:W-:Y:S02]  /*5270*/  FFMA.FTZ R180, R80, c[0x0][0x2d0], -R3.reuse ;  /* 0x0000b40050b47a23 */ /* 0x100fe40000010803 */
[--C-:B------:R-:W-:Y:S01]  /*5280*/  FFMA.FTZ R182, R77, c[0x0][0x2d0], -R3.reuse ;  /* 0x0000b4004db67a23 */ /* 0x100fe20000010803 */
[----:B------:R-:W-:Y:S01]  /*5290*/  MUFU.EX2 R220, R6 ;  /* 0x0000000600dc7308 */ /* 0x000fe20000000800 */
[----:B-1----:R-:W-:Y:S02]  /*52a0*/  FFMA.FTZ R5, R32, c[0x0][0x2d0], -R2 ;  /* 0x0000b40020057a23 */ /* 0x002fe40000010802 */
[--C-:B------:R-:W-:Y:S02]  /*52b0*/  FFMA.FTZ R192, R79, c[0x0][0x2d0], -R3.reuse ;  /* 0x0000b4004fc07a23 */ /* 0x100fe40000010803 */
[----:B------:R-:W-:-:S02]  /*52c0*/  FFMA.FTZ R248, R76, c[0x0][0x2d0], -R3 ;  /* 0x0000b4004cf87a23 */ /* 0x000fc40000010803 */
[----:B------:R-:W-:Y:S01]  /*52d0*/  FFMA.FTZ R201, R71, c[0x0][0x2d0], -R3 ;  /* 0x0000b40047c97a23 */ /* 0x000fe20000010803 */
[----:B------:R-:W-:Y:S01]  /*52e0*/  MUFU.EX2 R116, R5 ;  /* 0x0000000500747308 */ /* 0x000fe20000000800 */
[----:B--2---:R-:W-:Y:S01]  /*52f0*/  FFMA.FTZ R0, R24, c[0x0][0x2d0], -R4 ;  /* 0x0000b40018007a23 */ /* 0x004fe20000010804 */
[----:B-----5:R-:W-:Y:S01]  /*5300*/  MOV R71, R197 ;  /* 0x000000c500477202 */ /* 0x020fe20000000f00 */
[--C-:B------:R-:W-:Y:S02]  /*5310*/  FFMA.FTZ R108, R93, c[0x0][0x2d0], -R2.reuse ;  /* 0x0000b4005d6c7a23 */ /* 0x100fe40000010802 */
[----:B------:R-:W-:-:S03]  /*5320*/  FFMA.FTZ R204, R69, c[0x0][0x2d0], -R2 ;  /* 0x0000b40045cc7a23 */ /* 0x000fc60000010802 */
[----:B------:R1:W-:Y:S08]  /*5330*/  MUFU.EX2 R214, R0 ;  /* 0x0000000000d67308 */ /* 0x0003f00000000800 */
[----:B------:R-:W-:Y:S01]  /*5340*/  MUFU.EX2 R248, R248 ;  /* 0x000000f800f87308 */ /* 0x000fe20000000800 */
[----:B-1----:R-:W-:-:S07]  /*5350*/  FFMA.FTZ R0, R28, c[0x0][0x2d0], -R4 ;  /* 0x0000b4001c007a23 */ /* 0x002fce0000010804 */
[----:B------:R1:W-:Y:S02]  /*5360*/  MUFU.EX2 R216, R0 ;  /* 0x0000000000d87308 */ /* 0x0003e40000000800 */
[----:B-1----:R-:W-:-:S06]  /*5370*/  FFMA.FTZ R0, R30, c[0x0][0x2d0], -R4 ;  /* 0x0000b4001e007a23 */ /* 0x002fcc0000010804 */
[----:B------:R1:W2:Y:S02]  /*5380*/  MUFU.EX2 R190, R0 ;  /* 0x0000000000be7308 */ /* 0x0002a40000000800 */
[----:B-1----:R-:W-:Y:S01]  /*5390*/  FFMA.FTZ R0, R33, c[0x0][0x2d0], -R4 ;  /* 0x0000b40021007a23 */ /* 0x002fe20000010804 */
[----:B--2---:R-:W-:-:S05]  /*53a0*/  MOV R121, R190 ;  /* 0x000000be00797202 */ /* 0x004fca0000000f00 */
[----:B------:R1:W2:Y:S02]  /*53b0*/  MUFU.EX2 R252, R0 ;  /* 0x0000000000fc7308 */ /* 0x0002a40000000800 */
[----:B-1----:R-:W-:-:S06]  /*53c0*/  FFMA.FTZ R0, R7, c[0x0][0x2d0], -R3 ;  /* 0x0000b40007007a23 */ /* 0x002fcc0000010803 */
[----:B------:R1:W-:Y:S02]  /*53d0*/  MUFU.EX2 R206, R0 ;  /* 0x0000000000ce7308 */ /* 0x0003e40000000800 */
[----:B-1----:R-:W-:-:S06]  /*53e0*/  FFMA.FTZ R0, R8, c[0x0][0x2d0], -R3 ;  /* 0x0000b40008007a23 */ /* 0x002fcc0000010803 */
[----:B------:R1:W-:Y:S02]  /*53f0*/  MUFU.EX2 R205, R0 ;  /* 0x0000000000cd7308 */ /* 0x0003e40000000800 */
[----:B-1----:R-:W-:-:S06]  /*5400*/  FFMA.FTZ R0, R13, c[0x0][0x2d0], -R3 ;  /* 0x0000b4000d007a23 */ /* 0x002fcc0000010803 */
[----:B------:R1:W-:Y:S02]  /*5410*/  MUFU.EX2 R125, R0 ;  /* 0x00000000007d7308 */ /* 0x0003e40000000800 */
[----:B-1----:R-:W-:Y:S01]  /*5420*/  FFMA.FTZ R0, R14, c[0x0][0x2d0], -R3 ;  /* 0x0000b4000e007a23 */ /* 0x002fe20000010803 */
[----:B--2---:R-:W-:Y:S01]  /*5430*/  F2FP.PACK_AB R14, R252, R178 ;  /* 0x000000b2fc0e723e */ /* 0x004fe200000000ff */
[----:B------:R-:W-:-:S04]  /*5440*/  FFMA.FTZ R178, R83, c[0x0][0x2d0], -R2 ;  /* 0x0000b40053b27a23 */ /* 0x000fc80000010802 */
        /* <DEDUP_REMOVED lines=9> */
[--C-:B-1----:R-:W-:Y:S01]  /*54e0*/  FFMA.FTZ R0, R11, c[0x0][0x2d0], -R2.reuse ;  /* 0x0000b4000b007a23 */ /* 0x102fe20000010802 */
[----:B--2---:R-:W-:Y:S01]  /*54f0*/  F2FP.PACK_AB R15, R221, R177 ;  /* 0x000000b1dd0f723e */ /* 0x004fe200000000ff */
[----:B------:R-:W-:-:S04]  /*5500*/  FFMA.FTZ R177, R82, c[0x0][0x2d0], -R2 ;  /* 0x0000b40052b17a23 */ /* 0x000fc80000010802 */
[----:B------:R1:W-:Y:S02]  /*5510*/  MUFU.EX2 R203, R0 ;  /* 0x0000000000cb7308 */ /* 0x0003e40000000800 */
[--C-:B-1----:R-:W-:Y:S01]  /*5520*/  FFMA.FTZ R0, R12, c[0x0][0x2d0], -R2.reuse ;  /* 0x0000b4000c007a23 */ /* 0x102fe20000010802 */
[----:B------:R-:W-:Y:S01]  /*5530*/  F2FP.PACK_AB R12, R190, R216 ;  /* 0x000000d8be0c723e */ /* 0x000fe200000000ff */
[----:B------:R-:W-:-:S04]  /*5540*/  FFMA.FTZ R190, R106, c[0x0][0x2d0], -R2 ;  /* 0x0000b4006abe7a23 */ /* 0x000fc80000010802 */
[----:B------:R1:W-:Y:S02]  /*5550*/  MUFU.EX2 R199, R0 ;  /* 0x0000000000c77308 */ /* 0x0003e40000000800 */
[----:B-1----:R-:W-:-:S06]  /*5560*/  FFMA.FTZ R0, R17, c[0x0][0x2d0], -R2 ;  /* 0x0000b40011007a23 */ /* 0x002fcc0000010802 */
[----:B------:R1:W-:Y:S02]  /*5570*/  MUFU.EX2 R211, R0 ;  /* 0x0000000000d37308 */ /* 0x0003e40000000800 */
[----:B-1----:R-:W-:Y:S01]  /*5580*/  FFMA.FTZ R0, R21, c[0x0][0x2d0], -R2 ;  /* 0x0000b40015007a23 */ /* 0x002fe20000010802 */
[----:B------:R-:W-:-:S05]  /*5590*/  F2FP.PACK_AB R21, R205, R206 ;  /* 0x000000cecd15723e */ /* 0x000fca00000000ff */
[----:B------:R1:W2:Y:S02]  /*55a0*/  MUFU.EX2 R124, R0 ;  /* 0x00000000007c7308 */ /* 0x0002a40000000800 */
[----:B-1----:R-:W-:Y:S01]  /*55b0*/  FFMA.FTZ R0, R22, c[0x0][0x2d0], -R2 ;  /* 0x0000b40016007a23 */ /* 0x002fe20000010802 */
[----:B------:R-:W-:Y:S02]  /*55c0*/  F2FP.PACK_AB R22, R214, R212 ;  /* 0x000000d4d616723e */ /* 0x000fe400000000ff */
[----:B--2---:R-:W-:-:S03]  /*55d0*/  F2FP.PACK_AB R18, R124, R211 ;  /* 0x000000d37c12723e */ /* 0x004fc600000000ff */
[----:B------:R1:W-:Y:S02]  /*55e0*/  MUFU.EX2 R218, R0 ;  /* 0x0000000000da7308 */ /* 0x0003e40000000800 */
[----:B-1----:R-:W-:-:S05]  /*55f0*/  FMUL.FTZ R0, R68, c[0x0][0x2d0] ;  /* 0x0000b40044007a20 */ /* 0x002fca0000410000 */
[----:B------:R-:W-:-:S05]  /*5600*/  FSEL R0, R0, RZ, P0 ;  /* 0x000000ff00007208 */ /* 0x000fca0000000000 */
[----:B------:R-:W-:Y:S01]  /*5610*/  FFMA.FTZ R5, R16, c[0x0][0x2d0], -R0 ;  /* 0x0000b40010057a23 */ /* 0x000fe20000010800 */
[----:B------:R-:W-:-:S03]  /*5620*/  F2FP.PACK_AB R16, R199, R203 ;  /* 0x000000cbc710723e */ /* 0x000fc600000000ff */
[----:B------:R1:W-:Y:S02]  /*5630*/  MUFU.EX2 R213, R5 ;  /* 0x0000000500d57308 */ /* 0x0003e40000000800 */
[----:B-1----:R-:W-:Y:S01]  /*5640*/  FFMA.FTZ R5, R20, c[0x0][0x2d0], -R0 ;  /* 0x0000b40014057a23 */ /* 0x002fe20000010800 */
[----:B------:R-:W-:-:S05]  /*5650*/  F2FP.PACK_AB R20, R207, R208 ;  /* 0x000000d0cf14723e */ /* 0x000fca00000000ff */
[----:B------:R1:W2:Y:S02]  /*5660*/  MUFU.EX2 R209, R5 ;  /* 0x0000000500d17308 */ /* 0x0002a40000000800 */
[C---:B------:R-:W-:Y:S08]  /*5670*/  HMMA.16816.F32 R8, R20.reuse, R44, RZ ;  /* 0x0000002c1408723c */ /* 0x040ff000000018ff */
[----:B---3--:R-:W-:Y:S01]  /*5680*/  HMMA.16816.F32 R64, R20, R40, RZ ;  /* 0x000000281440723c */ /* 0x008fe200000018ff */
[--C-:B-1----:R-:W-:Y:S01]  /*5690*/  FFMA.FTZ R5, R26, c[0x0][0x2d0], -R0.reuse ;  /* 0x0000b4001a057a23 */ /* 0x102fe20000010800 */
[----:B--2---:R-:W-:Y:S01]  /*56a0*/  F2FP.PACK_AB R17, R209, R213 ;  /* 0x000000d5d111723e */ /* 0x004fe200000000ff */
[----:B------:R-:W1:Y:S02]  /*56b0*/  LDSM.16.MT88.4 R24, [R226] ;  /* 0x00000000e218783b */ /* 0x000e640000004200 */
[----:B------:R2:W-:Y:S11]  /*56c0*/  MUFU.EX2 R210, R5 ;  /* 0x0000000500d27308 */ /* 0x0005f60000000800 */
[----:B----4-:R-:W-:Y:S07]  /*56d0*/  HMMA.16816.F32 R84, R12, R36, R8 ;  /* 0x000000240c54723c */ /* 0x010fee0000001808 */
[----:B------:R-:W-:Y:S01]  /*56e0*/  F2FP.PACK_AB R8, R197, R218 ;  /* 0x000000dac508723e */ /* 0x000fe200000000ff */
[----:B--2---:R-:W-:Y:S01]  /*56f0*/  FFMA.FTZ R5, R29, c[0x0][0x2d0], -R0 ;  /* 0x0000b4001d057a23 */ /* 0x004fe20000010800 */
[----:B------:R-:W-:Y:S01]  /*5700*/  F2FP.PACK_AB R10, R220, R116 ;  /* 0x00000074dc0a723e */ /* 0x000fe200000000ff */
[----:B------:R-:W-:-:S02]  /*5710*/  FFMA.FTZ R197, R102, c[0x0][0x2d0], -R2 ;  /* 0x0000b40066c57a23 */ /* 0x000fc40000010802 */
[----:B------:R2:W3:Y:S02]  /*5720*/  MUFU.EX2 R219, R5 ;  /* 0x0000000500db7308 */ /* 0x0004e40000000800 */
[--C-:B--2---:R-:W-:Y:S01]  /*5730*/  FFMA.FTZ R5, R34, c[0x0][0x2d0], -R0.reuse ;  /* 0x0000b40022057a23 */ /* 0x104fe20000010800 */
[----:B---3--:R-:W-:Y:S01]  /*5740*/  F2FP.PACK_AB R19, R219, R210 ;  /* 0x000000d2db13723e */ /* 0x008fe200000000ff */
[----:B------:R-:W2:Y:S04]  /*5750*/  LDSM.16.MT88.4 R32, [R229+0x800] ;  /* 0x00080000e520783b */ /* 0x000ea80000004200 */
[----:B------:R3:W-:Y:S02]  /*5760*/  MUFU.EX2 R200, R5 ;  /* 0x0000000500c87308 */ /* 0x0007e40000000800 */
[C---:B------:R-:W-:Y:S08]  /*5770*/  HMMA.16816.F32 R60, R16.reuse, R44, RZ ;  /* 0x0000002c103c723c */ /* 0x040ff000000018ff */
[----:B-1----:R-:W-:Y:S01]  /*5780*/  HMMA.16816.F32 R28, R16, R24, RZ ;  /* 0x00000018101c723c */ /* 0x002fe200000018ff */
[----:B---3--:R-:W-:-:S02]  /*5790*/  FFMA.FTZ R5, R48, c[0x0][0x2d0], -R0 ;  /* 0x0000b40030057a23 */ /* 0x008fc40000010800 */
[----:B------:R-:W1:Y:S02]  /*57a0*/  LDSM.16.MT88.4 R48, [R226+0x800] ;  /* 0x00080000e230783b */ /* 0x000e640000004200 */
[----:B------:R3:W4:Y:S03]  /*57b0*/  MUFU.EX2 R189, R5 ;  /* 0x0000000500bd7308 */ /* 0x0007260000000800 */
[----:B------:R-:W-:Y:S01]  /*57c0*/  HMMA.16816.F32 R56, R16, R40, RZ ;  /* 0x000000281038723c */ /* 0x000fe200000018ff */
[----:B---3--:R-:W-:Y:S01]  /*57d0*/  FFMA.FTZ R5, R52, c[0x0][0x2d0], -R0 ;  /* 0x0000b40034057a23 */ /* 0x008fe20000010800 */
[----:B----4-:R-:W-:-:S06]  /*57e0*/  F2FP.PACK_AB R9, R189, R200 ;  /* 0x000000c8bd09723e */ /* 0x010fcc00000000ff */
[----:B--2---:R-:W-:Y:S01]  /*57f0*/  HMMA.16816.F32 R132, R12, R32, R64 ;  /* 0x000000200c84723c */ /* 0x004fe20000001840 */
[----:B------:R-:W-:Y:S01]  /*5800*/  MOV R122, R189 ;  /* 0x000000bd007a7202 */ /* 0x000fe20000000f00 */
[----:B------:R2:W3:Y:S01]  /*5810*/  MUFU.EX2 R179, R5 ;  /* 0x0000000500b37308 */ /* 0x0004e20000000800 */
[----:B------:R-:W-:-:S04]  /*5820*/  FFMA.FTZ R189, R105, c[0x0][0x2d0], -R2 ;  /* 0x0000b40069bd7a23 */ /* 0x000fc80000010802 */
[----:B------:R-:W-:Y:S01]  /*5830*/  FFMA.FTZ R64, R148, c[0x0][0x2d0], -R4 ;  /* 0x0000b40094407a23 */ /* 0x000fe20000010804 */
[----:B------:R-:W-:Y:S01]  /*5840*/  MOV R67, R125 ;  /* 0x0000007d00437202 */ /* 0x000fe20000000f00 */
[----:B------:R-:W-:Y:S01]  /*5850*/  FFMA.FTZ R148, R81, c[0x0][0x2d0], -R2 ;  /* 0x0000b40051947a23 */ /* 0x000fe20000010802 */
[----:B------:R-:W-:Y:S01]  /*5860*/  MOV R66, R124 ;  /* 0x0000007c00427202 */ /* 0x000fe20000000f00 */
[----:B------:R-:W-:Y:S01]  /*5870*/  MUFU.EX2 R250, R64 ;  /* 0x0000004000fa7308 */ /* 0x000fe20000000800 */
[----:B--2---:R-:W-:Y:S01]  /*5880*/  FFMA.FTZ R5, R53, c[0x0][0x2d0], -R0 ;  /* 0x0000b40035057a23 */ /* 0x004fe20000010800 */
[-C--:B---3--:R-:W-:Y:S01]  /*5890*/  MOV R129, R179.reuse ;  /* 0x000000b300817202 */ /* 0x088fe20000000f00 */
[----:B------:R-:W-:Y:S05]  /*58a0*/  HMMA.16816.F32 R52, R20, R24, RZ ;  /* 0x000000181434723c */ /* 0x000fea00000018ff */
[----:B------:R-:W2:Y:S02]  /*58b0*/  MUFU.EX2 R188, R5 ;  /* 0x0000000500bc7308 */ /* 0x000ea40000000800 */
[----:B--2---:R-:W-:Y:S01]  /*58c0*/  F2FP.PACK_AB R11, R188, R179 ;  /* 0x000000b3bc0b723e */ /* 0x004fe200000000ff */
[--C-:B------:R-:W-:Y:S01]  /*58d0*/  FFMA.FTZ R179, R92, c[0x0][0x2d0], -R2.reuse ;  /* 0x0000b4005cb37a23 */ /* 0x100fe20000010802 */
[----:B------:R-:W-:Y:S01]  /*58e0*/  MOV R128, R188 ;  /* 0x000000bc00807202 */ /* 0x000fe20000000f00 */
[----:B------:R-:W-:Y:S11]  /*58f0*/  FFMA.FTZ R188, R104, c[0x0][0x2d0], -R2 ;  /* 0x0000b40068bc7a23 */ /* 0x000ff60000010802 */
[----:B------:R-:W-:Y:S03]  /*5900*/  @!UPT UIADD3 URZ, URZ, URZ, URZ ;  /* 0x0000003f3f3ff290 */ /* 0x000fe6000fffe03f */
[----:B-1----:R-:W-:Y:S08]  /*5910*/  HMMA.16816.F32 R156, R12, R48, R52 ;  /* 0x000000300c9c723c */ /* 0x002ff00000001834 */
[C---:B------:R-:W-:Y:S07]  /*5920*/  HMMA.16816.F32 R88, R8.reuse, R36, R60 ;  /* 0x000000240858723c */ /* 0x040fee000000183c */
[--C-:B------:R-:W-:Y:S01]  /*5930*/  FFMA.FTZ R63, R147, c[0x0][0x2d0], -R4.reuse ;  /* 0x0000b400933f7a23 */ /* 0x100fe20000010804 */
[----:B------:R-:W-:Y:S01]  /*5940*/  HMMA.16816.F32 R152, R8, R48, R28 ;  /* 0x000000300898723c */ /* 0x000fe2000000181c */
[--C-:B------:R-:W-:Y:S01]  /*5950*/  FFMA.FTZ R62, R146, c[0x0][0x2d0], -R4.reuse ;  /* 0x0000b400923e7a23 */ /* 0x100fe20000010804 */
[----:B------:R-:W-:Y:S01]  /*5960*/  LDSM.16.MT88.4 R28, [R228+0x800] ;  /* 0x00080000e41c783b */ /* 0x000fe20000004200 */
[--C-:B------:R-:W-:Y:S01]  /*5970*/  FFMA.FTZ R61, R145, c[0x0][0x2d0], -R4.reuse ;  /* 0x0000b400913d7a23 */ /* 0x100fe20000010804 */
[----:B------:R-:W-:Y:S01]  /*5980*/  MUFU.EX2 R251, R63 ;  /* 0x0000003f00fb7308 */ /* 0x000fe20000000800 */
[----:B------:R-:W-:-:S02]  /*5990*/  FFMA.FTZ R147, R140, c[0x0][0x2d0], -R4 ;  /* 0x0000b4008c937a23 */ /* 0x000fc40000010804 */
[--C-:B------:R-:W-:Y:S01]  /*59a0*/  FFMA.FTZ R146, R139, c[0x0][0x2d0], -R4.reuse ;  /* 0x0000b4008b927a23 */ /* 0x100fe20000010804 */
[----:B------:R-:W-:Y:S01]  /*59b0*/  HMMA.16816.F32 R124, R8, R32, R56 ;  /* 0x00000020087c723c */ /* 0x000fe20000001838 */
[--C-:B------:R-:W-:Y:S02]  /*59c0*/  FFMA.FTZ R145, R138, c[0x0][0x2d0], -R4.reuse ;  /* 0x0000b4008a917a23 */ /* 0x100fe40000010804 */
[----:B------:R-:W-:Y:S01]  /*59d0*/  FFMA.FTZ R140, R137, c[0x0][0x2d0], -R4 ;  /* 0x0000b400898c7a23 */ /* 0x000fe20000010804 */
[----:B------:R-:W-:Y:S01]  /*59e0*/  MUFU.EX2 R106, R62 ;  /* 0x0000003e006a7308 */ /* 0x000fe20000000800 */
[----:B------:R-:W1:Y:S01]  /*59f0*/  LDSM.16.MT88.4 R4, [R228] ;  /* 0x00000000e404783b */ /* 0x000e620000004200 */
[--C-:B------:R-:W-:Y:S02]  /*5a00*/  FFMA.FTZ R49, R115, c[0x0][0x2d0], -R3.reuse ;  /* 0x0000b40073317a23 */ /* 0x100fe40000010803 */
[----:B------:R-:W-:Y:S01]  /*5a10*/  FFMA.FTZ R36, R70, c[0x0][0x2d0], -R2 ;  /* 0x0000b40046247a23 */ /* 0x000fe20000010802 */
[----:B------:R-:W-:Y:S01]  /*5a20*/  MOV R70, R200 ;  /* 0x000000c800467202 */ /* 0x000fe20000000f00 */
[----:B------:R-:W-:-:S02]  /*5a30*/  FFMA.FTZ R115, R111, c[0x0][0x2d0], -R3 ;  /* 0x0000b4006f737a23 */ /* 0x000fc40000010803 */
[--C-:B------:R-:W-:Y:S01]  /*5a40*/  FFMA.FTZ R111, R96, c[0x0][0x2d0], -R2.reuse ;  /* 0x0000b400606f7a23 */ /* 0x100fe20000010802 */
[----:B------:R-:W-:Y:S01]  /*5a50*/  MUFU.EX2 R105, R61 ;  /* 0x0000003d00697308 */ /* 0x000fe20000000800 */
[--C-:B------:R-:W-:Y:S02]  /*5a60*/  FFMA.FTZ R200, R99, c[0x0][0x2d0], -R2.reuse ;  /* 0x0000b40063c87a23 */ /* 0x100fe40000010802 */
[--C-:B------:R-:W-:Y:S02]  /*5a70*/  FFMA.FTZ R33, R72, c[0x0][0x2d0], -R2.reuse ;  /* 0x0000b40048217a23 */ /* 0x100fe40000010802 */
[----:B------:R-:W-:Y:S02]  /*5a80*/  FFMA.FTZ R32, R75, c[0x0][0x2d0], -R2 ;  /* 0x0000b4004b207a23 */ /* 0x000fe40000010802 */
[--C-:B------:R-:W-:Y:S01]  /*5a90*/  FFMA.FTZ R48, R114, c[0x0][0x2d0], -R3.reuse ;  /* 0x0000b40072307a23 */ /* 0x100fe20000010803 */
[----:B------:R-:W-:Y:S01]  /*5aa0*/  MUFU.EX2 R249, R49 ;  /* 0x0000003100f97308 */ /* 0x000fe20000000800 */
[----:B------:R-:W-:-:S02]  /*5ab0*/  FFMA.FTZ R37, R113, c[0x0][0x2d0], -R3 ;  /* 0x0000b40071257a23 */ /* 0x000fc40000010803 */
[--C-:B------:R-:W-:Y:S01]  /*5ac0*/  FFMA.FTZ R60, R120, c[0x0][0x2d0], -R3.reuse ;  /* 0x0000b400783c7a23 */ /* 0x100fe20000010803 */
[----:B------:R-:W-:Y:S01]  /*5ad0*/  MOV R120, R191 ;  /* 0x000000bf00787202 */ /* 0x000fe20000000f00 */
[--C-:B------:R-:W-:Y:S02]  /*5ae0*/  FFMA.FTZ R114, R110, c[0x0][0x2d0], -R3.reuse ;  /* 0x0000b4006e727a23 */ /* 0x100fe40000010803 */
[--C-:B------:R-:W-:Y:S01]  /*5af0*/  FFMA.FTZ R113, R109, c[0x0][0x2d0], -R3.reuse ;  /* 0x0000b4006d717a23 */ /* 0x100fe20000010803 */
[----:B------:R-:W-:Y:S01]  /*5b00*/  MUFU.EX2 R123, R37 ;  /* 0x00000025007b7308 */ /* 0x000fe20000000800 */
[--C-:B------:R-:W-:Y:S02]  /*5b10*/  FFMA.FTZ R137, R103, c[0x0][0x2d0], -R3.reuse ;  /* 0x0000b40067897a23 */ /* 0x100fe40000010803 */
[--C-:B------:R-:W-:Y:S02]  /*5b20*/  FFMA.FTZ R138, R101, c[0x0][0x2d0], -R3.reuse ;  /* 0x0000b400658a7a23 */ /* 0x100fe40000010803 */
[----:B------:R-:W-:-:S02]  /*5b30*/  FFMA.FTZ R139, R100, c[0x0][0x2d0], -R3 ;  /* 0x0000b400648b7a23 */ /* 0x000fc40000010803 */
[--C-:B------:R-:W-:Y:S01]  /*5b40*/  FFMA.FTZ R3, R78, c[0x0][0x2d0], -R2.reuse ;  /* 0x0000b4004e037a23 */ /* 0x100fe20000010802 */
[----:B------:R-:W2:Y:S01]  /*5b50*/  MUFU.EX2 R32, R32 ;  /* 0x0000002000207308 */ /* 0x000ea20000000800 */
[--C-:B------:R-:W-:Y:S02]  /*5b60*/  FFMA.FTZ R110, R95, c[0x0][0x2d0], -R2.reuse ;  /* 0x0000b4005f6e7a23 */ /* 0x100fe40000010802 */
[--C-:B------:R-:W-:Y:S02]  /*5b70*/  FFMA.FTZ R109, R94, c[0x0][0x2d0], -R2.reuse ;  /* 0x0000b4005e6d7a23 */ /* 0x100fe40000010802 */
[----:B------:R-:W-:Y:S02]  /*5b80*/  FFMA.FTZ R191, R107, c[0x0][0x2d0], -R2 ;  /* 0x0000b4006bbf7a23 */ /* 0x000fe40000010802 */
[--C-:B------:R-:W-:Y:S01]  /*5b90*/  FFMA.FTZ R2, R150, c[0x0][0x2d0], -R0.reuse ;  /* 0x0000b40096027a23 */ /* 0x100fe20000010800 */
[-C--:B-1----:R-:W-:Y:S01]  /*5ba0*/  HMMA.16816.F32 R52, R16, R4.reuse, RZ ;  /* 0x000000041034723c */ /* 0x082fe200000018ff */
[----:B------:R1:W-:Y:S07]  /*5bb0*/  MUFU.EX2 R65, R3 ;  /* 0x0000000300417308 */ /* 0x0003ee0000000800 */
[----:B------:R-:W-:Y:S01]  /*5bc0*/  HMMA.16816.F32 R56, R20, R4, RZ ;  /* 0x000000041438723c */ /* 0x000fe200000018ff */
[----:B------:R3:W-:Y:S08]  /*5bd0*/  MUFU.EX2 R150, R2 ;  /* 0x0000000200967308 */ /* 0x0007f00000000800 */
[----:B------:R-:W-:Y:S01]  /*5be0*/  MUFU.EX2 R247, R60 ;  /* 0x0000003c00f77308 */ /* 0x000fe20000000800 */
[----:B-1----:R-:W-:-:S06]  /*5bf0*/  FFMA.FTZ R3, R174, c[0x0][0x2d0], -R0 ;  /* 0x0000b400ae037a23 */ /* 0x002fcc0000010800 */
[----:B------:R-:W-:Y:S01]  /*5c00*/  HMMA.16816.F32 R96, R8, R28, R52 ;  /* 0x0000001c0860723c */ /* 0x000fe20000001834 */
[----:B---3--:R-:W-:Y:S01]  /*5c10*/  FFMA.FTZ R2, R151, c[0x0][0x2d0], -R0 ;  /* 0x0000b40097027a23 */ /* 0x008fe20000010800 */
[----:B------:R-:W-:Y:S01]  /*5c20*/  MUFU.EX2 R107, R48 ;  /* 0x00000030006b7308 */ /* 0x000fe20000000800 */
[----:B--2---:R-:W-:-:S05]  /*5c30*/  MOV R151, R32 ;  /* 0x0000002000977202 */ /* 0x004fca0000000f00 */
[-C--:B------:R-:W-:Y:S02]  /*5c40*/  HMMA.16816.F32 R52, R16, R46.reuse, RZ ;  /* 0x0000002e1034723c */ /* 0x080fe400000018ff */
[----:B------:R1:W2:Y:S06]  /*5c50*/  MUFU.EX2 R69, R2 ;  /* 0x0000000200457308 */ /* 0x0002ac0000000800 */
[----:B------:R-:W-:Y:S02]  /*5c60*/  HMMA.16816.F32 R44, R20, R46, RZ ;  /* 0x0000002e142c723c */ /* 0x000fe400000018ff */
[----:B------:R-:W-:Y:S06]  /*5c70*/  MUFU.EX2 R222, R36 ;  /* 0x0000002400de7308 */ /* 0x000fec0000000800 */
[----:B------:R-:W-:Y:S01]  /*5c80*/  HMMA.16816.F32 R100, R12, R28, R56 ;  /* 0x0000001c0c64723c */ /* 0x000fe20000001838 */
[----:B-1----:R-:W-:Y:S01]  /*5c90*/  FFMA.FTZ R2, R160, c[0x0][0x2d0], -R0 ;  /* 0x0000b400a0027a23 */ /* 0x002fe20000010800 */
[----:B------:R-:W1:Y:S01]  /*5ca0*/  MUFU.EX2 R223, R33 ;  /* 0x0000002100df7308 */ /* 0x000e620000000800 */
[----:B--2---:R-:W-:-:S05]  /*5cb0*/  F2FP.PACK_AB R5, R69, R150 ;  /* 0x000000964505723e */ /* 0x004fca00000000ff */
[----:B------:R-:W-:Y:S02]  /*5cc0*/  HMMA.16816.F32 R72, R8, R38, R52 ;  /* 0x000000260848723c */ /* 0x000fe40000001834 */
[----:B------:R2:W-:Y:S06]  /*5cd0*/  MUFU.EX2 R160, R2 ;  /* 0x0000000200a07308 */ /* 0x0005ec0000000800 */
[----:B------:R-:W-:Y:S01]  /*5ce0*/  HMMA.16816.F32 R52, R16, R42, RZ ;  /* 0x0000002a1034723c */ /* 0x000fe200000018ff */
[----:B-1----:R-:W-:-:S07]  /*5cf0*/  F2FP.PACK_AB R4, R223, R222 ;  /* 0x000000dedf04723e */ /* 0x002fce00000000ff */
[----:B------:R-:W-:Y:S01]  /*5d00*/  HMMA.16816.F32 R40, R20, R42, RZ ;  /* 0x0000002a1428723c */ /* 0x000fe200000018ff */
[----:B--2---:R-:W-:Y:S01]  /*5d10*/  FFMA.FTZ R2, R161, c[0x0][0x2d0], -R0 ;  /* 0x0000b400a1027a23 */ /* 0x004fe20000010800 */
[----:B------:R-:W-:Y:S02]  /*5d20*/  MOV R161, R123 ;  /* 0x0000007b00a17202 */ /* 0x000fe40000000f00 */
[----:B------:R-:W-:Y:S01]  /*5d30*/  MOV R123, R252 ;  /* 0x000000fc007b7202 */ /* 0x000fe20000000f00 */
[----:B------:R1:W2:Y:S03]  /*5d40*/  MUFU.EX2 R104, R2 ;  /* 0x0000000200687308 */ /* 0x0002a60000000800 */
[----:B------:R-:W-:Y:S05]  /*5d50*/  HMMA.16816.F32 R44, R12, R38, R44 ;  /* 0x000000260c2c723c */ /* 0x000fea000000182c */
[----:B------:R3:W-:Y:S03]  /*5d60*/  MUFU.EX2 R252, R144 ;  /* 0x0000009000fc7308 */ /* 0x0007e60000000800 */
[----:B------:R-:W-:Y:S01]  /*5d70*/  HMMA.16816.F32 R76, R8, R34, R52 ;  /* 0x00000022084c723c */ /* 0x000fe20000001834 */
[----:B-1----:R-:W-:-:S07]  /*5d80*/  MOV R2, R65 ;  /* 0x0000004100027202 */ /* 0x002fce0000000f00 */
[----:B------:R-:W-:Y:S01]  /*5d90*/  HMMA.16816.F32 R52, R16, R26, RZ ;  /* 0x0000001a1034723c */ /* 0x000fe200000018ff */
[----:B---3--:R-:W-:-:S07]  /*5da0*/  FFMA.FTZ R144, R164, c[0x0][0x2d0], -R0 ;  /* 0x0000b400a4907a23 */ /* 0x008fce0000010800 */
[----:B------:R-:W-:Y:S08]  /*5db0*/  HMMA.16816.F32 R16, R16, R6, RZ ;  /* 0x000000061010723c */ /* 0x000ff000000018ff */
[C---:B------:R-:W-:Y:S08]  /*5dc0*/  HMMA.16816.F32 R24, R20.reuse, R26, RZ ;  /* 0x0000001a1418723c */ /* 0x040ff000000018ff */
[----:B------:R-:W-:Y:S07]  /*5dd0*/  HMMA.16816.F32 R20, R20, R6, RZ ;  /* 0x000000061414723c */ /* 0x000fee00000018ff */
[----:B------:R-:W-:Y:S01]  /*5de0*/  F2FP.PACK_AB R6, R2, R151 ;  /* 0x000000970206723e */ /* 0x000fe200000000ff */
[----:B------:R-:W-:Y:S01]  /*5df0*/  HMMA.16816.F32 R92, R8, R30, R16 ;  /* 0x0000001e085c723c */ /* 0x000fe20000001810 */
[----:B--2---:R-:W-:-:S07]  /*5e00*/  F2FP.PACK_AB R7, R104, R160 ;  /* 0x000000a06807723e */ /* 0x004fce00000000ff */
[C---:B------:R-:W-:Y:S08]  /*5e10*/  HMMA.16816.F32 R40, R12.reuse, R34, R40 ;  /* 0x000000220c28723c */ /* 0x040ff00000001828 */
[C---:B------:R-:W-:Y:S08]  /*5e20*/  HMMA.16816.F32 R24, R12.reuse, R50, R24 ;  /* 0x000000320c18723c */ /* 0x040ff00000001818 */
[----:B------:R-:W-:Y:S01]  /*5e30*/  HMMA.16816.F32 R16, R12, R30, R20 ;  /* 0x0000001e0c10723c */ /* 0x000fe20000001814 */
[----:B------:R-:W1:Y:S07]  /*5e40*/  LDSM.16.MT88.4 R12, [R225+0x1000] ;  /* 0x00100000e10c783b */ /* 0x000e6e0000004200 */
[----:B------:R-:W-:Y:S07]  /*5e50*/  HMMA.16816.F32 R80, R8, R50, R52 ;  /* 0x000000320850723c */ /* 0x000fee0000001834 */
[----:B------:R-:W-:-:S02]  /*5e60*/  F2FP.PACK_AB R8, R251, R250 ;  /* 0x000000fafb08723e */ /* 0x000fc400000000ff */
[----:B------:R-:W-:Y:S02]  /*5e70*/  F2FP.PACK_AB R9, R249, R247 ;  /* 0x000000f7f909723e */ /* 0x000fe400000000ff */
[----:B------:R-:W-:Y:S02]  /*5e80*/  F2FP.PACK_AB R10, R105, R106 ;  /* 0x0000006a690a723e */ /* 0x000fe400000000ff */
[----:B------:R-:W-:-:S07]  /*5e90*/  F2FP.PACK_AB R11, R161, R107 ;  /* 0x0000006ba10b723e */ /* 0x000fce00000000ff */
[-C--:B-1----:R-:W-:Y:S01]  /*5ea0*/  HMMA.16816.F32 R48, R8, R12.reuse, R84 ;  /* 0x0000000c0830723c */ /* 0x082fe20000001854 */
[----:B------:R-:W1:Y:S06]  /*5eb0*/  MUFU.EX2 R84, R141 ;  /* 0x0000008d00547308 */ /* 0x000e6c0000000800 */
[----:B------:R-:W-:Y:S01]  /*5ec0*/  MOV R87, R66 ;  /* 0x0000004200577202 */ /* 0x000fe20000000f00 */
[----:B------:R-:W-:Y:S01]  /*5ed0*/  HMMA.16816.F32 R56, R4, R12, R88 ;  /* 0x0000000c0438723c */ /* 0x000fe20000001858 */
[----:B------:R-:W-:Y:S02]  /*5ee0*/  MOV R86, R67 ;  /* 0x0000004300567202 */ /* 0x000fe40000000f00 */
[----:B------:R-:W-:Y:S01]  /*5ef0*/  MOV R85, R70 ;  /* 0x0000004600557202 */ /* 0x000fe20000000f00 */
[----:B------:R-:W-:Y:S01]  /*5f00*/  FFMA.FTZ R70, R170, c[0x0][0x2d0], -R0 ;  /* 0x0000b400aa467a23 */ /* 0x000fe20000010800 */
[----:B------:R-:W-:-:S02]  /*5f10*/  MOV R170, R221 ;  /* 0x000000dd00aa7202 */ /* 0x000fc40000000f00 */
[----:B------:R-:W-:Y:S01]  /*5f20*/  MOV R88, R161 ;  /* 0x000000a100587202 */ /* 0x000fe20000000f00 */
[-C--:B------:R-:W-:Y:S01]  /*5f30*/  HMMA.16816.F32 R52, R4, R14.reuse, R72 ;  /* 0x0000000e0434723c */ /* 0x080fe20000001848 */
[----:B------:R-:W-:Y:S01]  /*5f40*/  MOV R161, R121 ;  /* 0x0000007900a17202 */ /* 0x000fe20000000f00 */
[----:B------:R-:W-:Y:S01]  /*5f50*/  MUFU.EX2 R221, R115 ;  /* 0x0000007300dd7308 */ /* 0x000fe20000000800 */
[----:B-1----:R-:W-:Y:S02]  /*5f60*/  MOV R174, R84 ;  /* 0x0000005400ae7202 */ /* 0x002fe40000000f00 */
[----:B------:R-:W-:Y:S02]  /*5f70*/  MOV R84, R107 ;  /* 0x0000006b00547202 */ /* 0x000fe40000000f00 */
[----:B------:R-:W-:Y:S01]  /*5f80*/  MOV R107, R130 ;  /* 0x00000082006b7202 */ /* 0x000fe20000000f00 */
[----:B------:R-:W-:Y:S01]  /*5f90*/  HMMA.16816.F32 R28, R8, R14, R44 ;  /* 0x0000000e081c723c */ /* 0x000fe2000000182c */
[----:B------:R-:W1:Y:S01]  /*5fa0*/  LDSM.16.MT88.4 R12, [R229+0x1000] ;  /* 0x00100000e50c783b */ /* 0x000e620000004200 */
[----:B------:R-:W-:Y:S01]  /*5fb0*/  MOV R121, R116 ;  /* 0x0000007400797202 */ /* 0x000fe20000000f00 */
[--C-:B------:R-:W-:Y:S01]  /*5fc0*/  FFMA.FTZ R130, R167, c[0x0][0x2d0], -R0.reuse ;  /* 0x0000b400a7827a23 */ /* 0x100fe20000010800 */
[----:B------:R-:W-:Y:S01]  /*5fd0*/  MOV R90, R69 ;  /* 0x00000045005a7202 */ /* 0x000fe20000000f00 */
[--C-:B------:R-:W-:Y:S01]  /*5fe0*/  FFMA.FTZ R116, R172, c[0x0][0x2d0], -R0.reuse ;  /* 0x0000b400ac747a23 */ /* 0x100fe20000010800 */
[----:B------:R-:W-:Y:S01]  /*5ff0*/  MOV R167, R218 ;  /* 0x000000da00a77202 */ /* 0x000fe20000000f00 */
[----:B------:R-:W-:Y:S01]  /*6000*/  FFMA.FTZ R69, R169, c[0x0][0x2d0], -R0 ;  /* 0x0000b400a9457a23 */ /* 0x000fe20000010800 */
[----:B------:R-:W-:Y:S01]  /*6010*/  MUFU.EX2 R172, R108 ;  /* 0x0000006c00ac7308 */ /* 0x000fe20000000800 */
[----:B------:R-:W-:-:S02]  /*6020*/  MOV R169, R220 ;  /* 0x000000dc00a97202 */ /* 0x000fc40000000f00 */
[----:B------:R-:W-:Y:S02]  /*6030*/  MOV R141, R122 ;  /* 0x0000007a008d7202 */ /* 0x000fe40000000f00 */
[----:B------:R-:W-:Y:S02]  /*6040*/  MOV R89, R105 ;  /* 0x0000006900597202 */ /* 0x000fe40000000f00 */
[----:B------:R-:W-:Y:S01]  /*6050*/  MOV R91, R106 ;  /* 0x0000006a005b7202 */ /* 0x000fe20000000f00 */
[----:B------:R-:W-:Y:S01]  /*6060*/  MUFU.EX2 R220, R112 ;  /* 0x0000007000dc7308 */ /* 0x000fe20000000800 */
[----:B------:R-:W-:Y:S01]  /*6070*/  MOV R105, R128 ;  /* 0x0000008000697202 */ /* 0x000fe20000000f00 */
[--C-:B------:R-:W-:Y:S01]  /*6080*/  FFMA.FTZ R128, R165, c[0x0][0x2d0], -R0.reuse ;  /* 0x0000b400a5807a23 */ /* 0x100fe20000010800 */
[----:B------:R-:W-:Y:S01]  /*6090*/  MOV R106, R129 ;  /* 0x00000081006a7202 */ /* 0x000fe20000000f00 */
[----:B------:R-:W-:Y:S01]  /*60a0*/  FFMA.FTZ R129, R166, c[0x0][0x2d0], -R0 ;  /* 0x0000b400a6817a23 */ /* 0x000fe20000010800 */
[----:B------:R-:W-:-:S02]  /*60b0*/  MOV R166, R217 ;  /* 0x000000d900a67202 */ /* 0x000fc40000000f00 */
[----:B------:R-:W-:Y:S01]  /*60c0*/  MOV R165, R216 ;  /* 0x000000d800a57202 */ /* 0x000fe20000000f00 */
[----:B------:R-:W-:Y:S08]  /*60d0*/  MUFU.EX2 R217, R140 ;  /* 0x0000008c00d97308 */ /* 0x000ff00000000800 */
[----:B------:R-:W-:Y:S08]  /*60e0*/  MUFU.EX2 R216, R145 ;  /* 0x0000009100d87308 */ /* 0x000ff00000000800 */
[----:B------:R-:W-:Y:S01]  /*60f0*/  MUFU.EX2 R116, R116 ;  /* 0x0000007400747308 */ /* 0x000fe20000000800 */
[-C--:B-1----:R-:W-:Y:S07]  /*6100*/  HMMA.16816.F32 R44, R8, R12.reuse, R132 ;  /* 0x0000000c082c723c */ /* 0x082fee0000001884 */
[----:B------:R-:W-:Y:S01]  /*6110*/  MOV R134, R87 ;  /* 0x0000005700867202 */ /* 0x000fe20000000f00 */
[----:B------:R-:W-:Y:S01]  /*6120*/  HMMA.16816.F32 R36, R4, R12, R124 ;  /* 0x0000000c0424723c */ /* 0x000fe2000000187c */
[----:B------:R-:W-:Y:S01]  /*6130*/  MOV R135, R2 ;  /* 0x0000000200877202 */ /* 0x000fe20000000f00 */
[----:B------:R-:W-:Y:S01]  /*6140*/  FFMA.FTZ R2, R173, c[0x0][0x2d0], -R0 ;  /* 0x0000b400ad027a23 */ /* 0x000fe20000010800 */
[----:B------:R-:W-:Y:S01]  /*6150*/  MOV R87, R120 ;  /* 0x0000007800577202 */ /* 0x000fe20000000f00 */
[----:B------:R-:W1:Y:S01]  /*6160*/  MUFU.EX2 R173, R113 ;  /* 0x0000007100ad7308 */ /* 0x000e620000000800 */
[----:B------:R-:W-:-:S02]  /*6170*/  MOV R133, R86 ;  /* 0x0000005600857202 */ /* 0x000fc40000000f00 */
[----:B------:R-:W-:Y:S01]  /*6180*/  MOV R120, R131 ;  /* 0x0000008300787202 */ /* 0x000fe20000000f00 */
[-C--:B------:R-:W-:Y:S01]  /*6190*/  HMMA.16816.F32 R32, R4, R14.reuse, R76 ;  /* 0x0000000e0420723c */ /* 0x080fe2000000184c */
[----:B------:R-:W-:Y:S01]  /*61a0*/  MOV R86, R71 ;  /* 0x0000004700567202 */ /* 0x000fe20000000f00 */
[--C-:B------:R-:W-:Y:S01]  /*61b0*/  FFMA.FTZ R131, R168, c[0x0][0x2d0], -R0.reuse ;  /* 0x0000b400a8837a23 */ /* 0x100fe20000010800 */
[----:B------:R-:W-:Y:S01]  /*61c0*/  MOV R168, R219 ;  /* 0x000000db00a87202 */ /* 0x000fe20000000f00 */
[----:B------:R-:W-:Y:S01]  /*61d0*/  FFMA.FTZ R71, R171, c[0x0][0x2d0], -R0 ;  /* 0x0000b400ab477a23 */ /* 0x000fe20000010800 */
[----:B------:R-:W-:Y:S01]  /*61e0*/  MUFU.EX2 R219, R110 ;  /* 0x0000006e00db7308 */ /* 0x000fe20000000800 */
[----:B------:R-:W-:Y:S02]  /*61f0*/  MOV R164, R134 ;  /* 0x0000008600a47202 */ /* 0x000fe40000000f00 */
[----:B------:R-:W-:Y:S01]  /*6200*/  HMMA.16816.F32 R20, R8, R14, R40 ;  /* 0x0000000e0814723c */ /* 0x000fe20000001828 */
[----:B------:R-:W2:Y:S01]  /*6210*/  LDSM.16.MT88.4 R12, [R226+0x1000] ;  /* 0x00100000e20c783b */ /* 0x000ea20000004200 */
[----:B------:R-:W-:-:S02]  /*6220*/  MOV R132, R89 ;  /* 0x0000005900847202 */ /* 0x000fc40000000f00 */
[----:B------:R-:W-:Y:S01]  /*6230*/  MOV R134, R91 ;  /* 0x0000005b00867202 */ /* 0x000fe20000000f00 */
[----:B------:R-:W3:Y:S01]  /*6240*/  MUFU.EX2 R171, R3 ;  /* 0x0000000300ab7308 */ /* 0x000ee20000000800 */
[----:B-1----:R-:W-:Y:S02]  /*6250*/  MOV R145, R173 ;  /* 0x000000ad00917202 */ /* 0x002fe40000000f00 */
[-C--:B--2---:R-:W-:Y:S05]  /*6260*/  HMMA.16816.F32 R40, R8, R12.reuse, R156 ;  /* 0x0000000c0828723c */ /* 0x084fea000000189c */
[----:B------:R-:W1:Y:S03]  /*6270*/  MUFU.EX2 R157, R2 ;  /* 0x00000002009d7308 */ /* 0x000e660000000800 */
[C---:B------:R-:W-:Y:S05]  /*6280*/  HMMA.16816.F32 R72, R4.reuse, R12, R152 ;  /* 0x0000000c0448723c */ /* 0x040fea0000001898 */
[----:B------:R-:W-:Y:S02]  /*6290*/  MUFU.EX2 R155, R111 ;  /* 0x0000006f009b7308 */ /* 0x000fe40000000800 */
[--C-:B------:R-:W-:Y:S01]  /*62a0*/  FFMA.FTZ R154, R149, c[0x0][0x2d0], -R0.reuse ;  /* 0x0000b400959a7a23 */ /* 0x100fe20000010800 */
[-C--:B------:R-:W-:Y:S05]  /*62b0*/  HMMA.16816.F32 R64, R4, R14.reuse, R80 ;  /* 0x0000000e0440723c */ /* 0x080fea0000001850 */
[----:B------:R2:W4:Y:S01]  /*62c0*/  MUFU.EX2 R156, R143 ;  /* 0x0000008f009c7308 */ /* 0x0005220000000800 */
[----:B------:R-:W-:Y:S01]  /*62d0*/  MOV R149, R133 ;  /* 0x0000008500957202 */ /* 0x000fe20000000f00 */
[--C-:B------:R-:W-:Y:S01]  /*62e0*/  FFMA.FTZ R152, R163, c[0x0][0x2d0], -R0.reuse ;  /* 0x0000b400a3987a23 */ /* 0x100fe20000010800 */
[----:B------:R-:W-:Y:S01]  /*62f0*/  MOV R133, R90 ;  /* 0x0000005a00857202 */ /* 0x000fe20000000f00 */
[----:B------:R-:W-:Y:S01]  /*6300*/  FFMA.FTZ R153, R162, c[0x0][0x2d0], -R0 ;  /* 0x0000b400a2997a23 */ /* 0x000fe20000010800 */
[----:B------:R-:W-:Y:S01]  /*6310*/  MOV R163, R215 ;  /* 0x000000d700a37202 */ /* 0x000fe20000000f00 */
[----:B------:R-:W-:Y:S01]  /*6320*/  HMMA.16816.F32 R24, R8, R14, R24 ;  /* 0x0000000e0818723c */ /* 0x000fe20000001818 */
[----:B------:R-:W5:Y:S01]  /*6330*/  LDSM.16.MT88.4 R12, [R228+0x1000] ;  /* 0x00100000e40c783b */ /* 0x000f620000004200 */
[----:B------:R1:W-:Y:S01]  /*6340*/  MUFU.EX2 R158, R142 ;  /* 0x0000008e009e7308 */ /* 0x0003e20000000800 */
[----:B------:R-:W-:-:S02]  /*6350*/  MOV R162, R214 ;  /* 0x000000d600a27202 */ /* 0x000fc40000000f00 */
[----:B--2---:R-:W-:-:S05]  /*6360*/  MOV R143, R120 ;  /* 0x00000078008f7202 */ /* 0x004fca0000000f00 */
[----:B------:R-:W-:Y:S01]  /*6370*/  MUFU.EX2 R159, R114 ;  /* 0x00000072009f7308 */ /* 0x000fe20000000800 */
[----:B-1----:R-:W-:-:S07]  /*6380*/  MOV R142, R121 ;  /* 0x00000079008e7202 */ /* 0x002fce0000000f00 */
[----:B------:R3:W-:Y:S08]  /*6390*/  MUFU.EX2 R214, R147 ;  /* 0x0000009300d67308 */ /* 0x0007f00000000800 */
[----:B------:R1:W-:Y:S01]  /*63a0*/  MUFU.EX2 R215, R146 ;  /* 0x0000009200d77308 */ /* 0x0003e20000000800 */
[----:B---3--:R-:W-:Y:S01]  /*63b0*/  MOV R147, R171 ;  /* 0x000000ab00937202 */ /* 0x008fe20000000f00 */
[----:B-----5:R-:W-:Y:S01]  /*63c0*/  HMMA.16816.F32 R76, R8, R12, R100 ;  /* 0x0000000c084c723c */ /* 0x020fe20000001864 */
[----:B-1----:R-:W-:-:S06]  /*63d0*/  MOV R146, R172 ;  /* 0x000000ac00927202 */ /* 0x002fcc0000000f00 */
[----:B------:R-:W-:Y:S01]  /*63e0*/  MOV R103, R135 ;  /* 0x0000008700677202 */ /* 0x000fe20000000f00 */
[C---:B------:R-:W-:Y:S01]  /*63f0*/  HMMA.16816.F32 R80, R4.reuse, R12, R96 ;  /* 0x0000000c0450723c */ /* 0x040fe20000001860 */
[----:B------:R-:W-:Y:S02]  /*6400*/  MOV R135, R84 ;  /* 0x0000005400877202 */ /* 0x000fe40000000f00 */
[----:B------:R-:W-:Y:S02]  /*6410*/  MOV R101, R85 ;  /* 0x0000005500657202 */ /* 0x000fe40000000f00 */
[----:B------:R-:W-:Y:S02]  /*6420*/  MOV R100, R86 ;  /* 0x0000005600647202 */ /* 0x000fe40000000f00 */
[----:B------:R-:W-:Y:S01]  /*6430*/  MOV R98, R161 ;  /* 0x000000a100627202 */ /* 0x000fe20000000f00 */
[----:B------:R-:W-:Y:S01]  /*6440*/  HMMA.16816.F32 R60, R4, R14, R92 ;  /* 0x0000000e043c723c */ /* 0x000fe2000000185c */
[----:B------:R-:W1:Y:S01]  /*6450*/  MUFU.EX2 R161, R109 ;  /* 0x0000006d00a17308 */ /* 0x000e620000000800 */
[----:B------:R-:W-:-:S02]  /*6460*/  MOV R99, R87 ;  /* 0x0000005700637202 */ /* 0x000fc40000000f00 */
[----:B------:R-:W-:Y:S02]  /*6470*/  MOV R97, R104 ;  /* 0x0000006800617202 */ /* 0x000fe40000000f00 */
[----:B------:R-:W-:Y:S01]  /*6480*/  MOV R96, R105 ;  /* 0x0000006900607202 */ /* 0x000fe20000000f00 */
[--C-:B------:R-:W-:Y:S01]  /*6490*/  FFMA.FTZ R5, R176, c[0x0][0x2d0], -R0.reuse ;  /* 0x0000b400b0057a23 */ /* 0x100fe20000010800 */
[----:B------:R-:W-:Y:S01]  /*64a0*/  HMMA.16816.F32 R16, R8, R14, R16 ;  /* 0x0000000e0810723c */ /* 0x000fe20000001810 */
[----:B------:R-:W2:Y:S01]  /*64b0*/  LDSM.16.MT88.4 R12, [R225+0x1800] ;  /* 0x00180000e10c783b */ /* 0x000ea20000004200 */
[----:B------:R-:W-:Y:S01]  /*64c0*/  FFMA.FTZ R4, R175, c[0x0][0x2d0], -R0 ;  /* 0x0000b400af047a23 */ /* 0x000fe20000010800 */
[----:B------:R-:W-:Y:S01]  /*64d0*/  MUFU.EX2 R218, R5 ;  /* 0x0000000500da7308 */ /* 0x000fe20000000800 */
[----:B------:R-:W-:Y:S01]  /*64e0*/  F2FP.PACK_AB R7, R157, R171 ;  /* 0x000000ab9d07723e */ /* 0x000fe200000000ff */
[----:B------:R-:W-:Y:S01]  /*64f0*/  FADD.FTZ R0, R208, R207 ;  /* 0x000000cfd0007221 */ /* 0x000fe20000010000 */
[----:B------:R-:W-:Y:S01]  /*6500*/  MOV R176, R123 ;  /* 0x0000007b00b07202 */ /* 0x000fe20000000f00 */
[----:B------:R-:W-:Y:S01]  /*6510*/  FADD.FTZ R93, R203, R199 ;  /* 0x000000c7cb5d7221 */ /* 0x000fe20000010000 */
[----:B----4-:R-:W-:Y:S01]  /*6520*/  F2FP.PACK_AB R8, R156, R252 ;  /* 0x000000fc9c08723e */ /* 0x010fe200000000ff */
[----:B------:R-:W-:Y:S01]  /*6530*/  FADD.FTZ R92, R206, R205 ;  /* 0x000000cdce5c7221 */ /* 0x000fe20000010000 */
[----:B-1----:R-:W-:Y:S01]  /*6540*/  F2FP.PACK_AB R6, R172, R161 ;  /* 0x000000a1ac06723e */ /* 0x002fe200000000ff */
[----:B------:R1:W3:Y:S01]  /*6550*/  MUFU.EX2 R175, R4 ;  /* 0x0000000400af7308 */ /* 0x0002e20000000800 */
[----:B------:R-:W-:Y:S01]  /*6560*/  F2FP.PACK_AB R9, R221, R220 ;  /* 0x000000dcdd09723e */ /* 0x000fe200000000ff */
[----:B------:R-:W-:Y:S01]  /*6570*/  FADD.FTZ R2, R149, R92 ;  /* 0x0000005c95027221 */ /* 0x000fe20000010000 */
[----:B------:R-:W-:-:S02]  /*6580*/  F2FP.PACK_AB R10, R174, R158 ;  /* 0x0000009eae0a723e */ /* 0x000fc400000000ff */
[----:B------:R-:W-:Y:S01]  /*6590*/  F2FP.PACK_AB R11, R173, R159 ;  /* 0x0000009fad0b723e */ /* 0x000fe200000000ff */
[----:B------:R-:W-:Y:S01]  /*65a0*/  FADD.FTZ R2, R163, R2 ;  /* 0x00000002a3027221 */ /* 0x000fe20000010000 */
[----:B------:R-:W-:Y:S01]  /*65b0*/  MOV R95, R106 ;  /* 0x0000006a005f7202 */ /* 0x000fe20000000f00 */
[----:B------:R-:W-:Y:S01]  /*65c0*/  MUFU.EX2 R199, R179 ;  /* 0x000000b300c77308 */ /* 0x000fe20000000800 */
[----:B------:R-:W-:Y:S01]  /*65d0*/  MOV R94, R107 ;  /* 0x0000006b005e7202 */ /* 0x000fe20000000f00 */
[----:B------:R-:W-:Y:S01]  /*65e0*/  FADD.FTZ R2, R166, R2 ;  /* 0x00000002a6027221 */ /* 0x000fe20000010000 */
[----:B------:R-:W-:Y:S02]  /*65f0*/  MOV R102, R88 ;  /* 0x0000005800667202 */ /* 0x000fe40000000f00 */
[----:B------:R-:W-:Y:S02]  /*6600*/  MOV R207, R212 ;  /* 0x000000d400cf7202 */ /* 0x000fe40000000f00 */
[----:B------:R-:W-:Y:S01]  /*6610*/  MOV R166, R141 ;  /* 0x0000008d00a67202 */ /* 0x000fe20000000f00 */
[----:B------:R-:W-:Y:S01]  /*6620*/  MUFU.EX2 R212, R136 ;  /* 0x0000008800d47308 */ /* 0x000fe20000000800 */
[----:B-1----:R-:W-:Y:S01]  /*6630*/  F2FP.PACK_AB R4, R219, R155 ;  /* 0x0000009bdb04723e */ /* 0x002fe200000000ff */
[----:B------:R-:W-:Y:S01]  /*6640*/  FADD.FTZ R3, R207, R0 ;  /* 0x00000000cf037221 */ /* 0x000fe20000010000 */
[----:B---3--:R-:W-:Y:S01]  /*6650*/  F2FP.PACK_AB R5, R175, R218 ;  /* 0x000000daaf05723e */ /* 0x008fe200000000ff */
[----:B------:R-:W-:Y:S01]  /*6660*/  FADD.FTZ R0, R211, R93 ;  /* 0x0000005dd3007221 */ /* 0x000fe20000010000 */
[----:B------:R-:W-:Y:S01]  /*6670*/  MOV R149, R100 ;  /* 0x0000006400957202 */ /* 0x000fe20000000f00 */
[----:B------:R-:W-:Y:S01]  /*6680*/  FADD.FTZ R3, R162, R3 ;  /* 0x00000003a2037221 */ /* 0x000fe20000010000 */
[----:B------:R-:W-:Y:S01]  /*6690*/  MOV R162, R101 ;  /* 0x0000006500a27202 */ /* 0x000fe20000000f00 */
[----:B------:R1:W3:Y:S01]  /*66a0*/  MUFU.EX2 R211, R137 ;  /* 0x0000008900d37308 */ /* 0x0002e20000000800 */
[----:B------:R-:W-:Y:S01]  /*66b0*/  FADD.FTZ R0, R164, R0 ;  /* 0x00000000a4007221 */ /* 0x000fe20000010000 */
[----:B------:R-:W-:Y:S01]  /*66c0*/  MOV R164, R143 ;  /* 0x0000008f00a47202 */ /* 0x000fe20000000f00 */
[----:B------:R-:W-:Y:S01]  /*66d0*/  FADD.FTZ R3, R165, R3 ;  /* 0x00000003a5037221 */ /* 0x000fe20000010000 */
[----:B------:R-:W-:Y:S01]  /*66e0*/  MOV R165, R142 ;  /* 0x0000008e00a57202 */ /* 0x000fe20000000f00 */
[----:B------:R-:W-:Y:S01]  /*66f0*/  FADD.FTZ R0, R167, R0 ;  /* 0x00000000a7007221 */ /* 0x000fe20000010000 */
[----:B--2---:R-:W-:Y:S01]  /*6700*/  HMMA.16816.F32 R124, R4, R12, R56 ;  /* 0x0000000c047c723c */ /* 0x004fe20000001838 */
[----:B------:R-:W-:Y:S01]  /*6710*/  MOV R167, R176 ;  /* 0x000000b000a77202 */ /* 0x000fe20000000f00 */
[----:B------:R-:W-:Y:S01]  /*6720*/  MUFU.EX2 R203, R178 ;  /* 0x000000b200cb7308 */ /* 0x000fe20000000800 */
[----:B------:R-:W-:Y:S01]  /*6730*/  MOV R143, R102 ;  /* 0x00000066008f7202 */ /* 0x000fe20000000f00 */
[----:B------:R-:W-:Y:S01]  /*6740*/  FADD.FTZ R0, R149, R0 ;  /* 0x0000000095007221 */ /* 0x000fe20000010000 */
[----:B------:R-:W-:-:S02]  /*6750*/  MOV R142, R103 ;  /* 0x00000067008e7202 */ /* 0x000fc40000000f00 */
[----:B------:R-:W-:Y:S01]  /*6760*/  MOV R163, R94 ;  /* 0x0000005e00a37202 */ /* 0x000fe20000000f00 */
[----:B------:R-:W-:Y:S01]  /*6770*/  HMMA.16816.F32 R56, R4, R14, R52 ;  /* 0x0000000e0438723c */ /* 0x000fe20000001834 */
[----:B------:R-:W-:Y:S01]  /*6780*/  MOV R176, R96 ;  /* 0x0000006000b07202 */ /* 0x000fe20000000f00 */
[----:B------:R-:W-:Y:S01]  /*6790*/  MUFU.EX2 R206, R177 ;  /* 0x000000b100ce7308 */ /* 0x000fe20000000800 */
[----:B------:R-:W-:Y:S01]  /*67a0*/  MOV R141, R97 ;  /* 0x00000061008d7202 */ /* 0x000fe20000000f00 */
[----:B------:R-:W-:Y:S01]  /*67b0*/  FADD.FTZ R0, R165, R0 ;  /* 0x00000000a5007221 */ /* 0x000fe20000010000 */
[----:B------:R-:W-:Y:S02]  /*67c0*/  MOV R165, R135 ;  /* 0x0000008700a57202 */ /* 0x000fe40000000f00 */
[----:B-1----:R-:W-:Y:S01]  /*67d0*/  MOV R137, R175 ;  /* 0x000000af00897202 */ /* 0x002fe20000000f00 */
[----:B------:R-:W-:Y:S01]  /*67e0*/  HMMA.16816.F32 R84, R8, R12, R48 ;  /* 0x0000000c0854723c */ /* 0x000fe20000001830 */
[----:B------:R-:W-:Y:S01]  /*67f0*/  FADD.FTZ R0, R169, R0 ;  /* 0x00000000a9007221 */ /* 0x000fe20000010000 */
[----:B------:R-:W-:Y:S01]  /*6800*/  MUFU.EX2 R208, R148 ;  /* 0x0000009400d07308 */ /* 0x000fe20000000800 */
[----:B------:R-:W-:-:S02]  /*6810*/  MOV R169, R143 ;  /* 0x0000008f00a97202 */ /* 0x000fc40000000f00 */
[----:B------:R-:W-:Y:S01]  /*6820*/  FADD.FTZ R0, R222, R0 ;  /* 0x00000000de007221 */ /* 0x000fe20000010000 */
[----:B------:R-:W-:Y:S02]  /*6830*/  MOV R136, R174 ;  /* 0x000000ae00887202 */ /* 0x000fe40000000f00 */
[----:B------:R-:W-:Y:S01]  /*6840*/  HMMA.16816.F32 R52, R8, R14, R28 ;  /* 0x0000000e0834723c */ /* 0x000fe2000000181c */
[----:B------:R-:W1:Y:S01]  /*6850*/  LDSM.16.MT88.4 R12, [R229+0x1800] ;  /* 0x00180000e50c783b */ /* 0x000e620000004200 */
[----:B------:R-:W-:Y:S01]  /*6860*/  MUFU.EX2 R205, R71 ;  /* 0x0000004700cd7308 */ /* 0x000fe20000000800 */
[----:B------:R-:W-:-:S04]  /*6870*/  FADD.FTZ R0, R223, R0 ;  /* 0x00000000df007221 */ /* 0x000fc80000010000 */
[----:B------:R-:W-:Y:S02]  /*6880*/  MOV R30, R98 ;  /* 0x00000062001e7202 */ /* 0x000fe40000000f00 */
[----:B------:R-:W-:Y:S01]  /*6890*/  MOV R31, R99 ;  /* 0x00000063001f7202 */ /* 0x000fe20000000f00 */
[----:B------:R-:W-:Y:S02]  /*68a0*/  MUFU.EX2 R207, R70 ;  /* 0x0000004600cf7308 */ /* 0x000fe40000000800 */
[----:B------:R-:W-:Y:S02]  /*68b0*/  FADD.FTZ R3, R30, R3 ;  /* 0x000000031e037221 */ /* 0x000fe40000010000 */
[----:B------:R-:W-:Y:S02]  /*68c0*/  FADD.FTZ R2, R31, R2 ;  /* 0x000000021f027221 */ /* 0x000fe40000010000 */
[----:B------:R-:W-:Y:S02]  /*68d0*/  FADD.FTZ R3, R163, R3 ;  /* 0x00000003a3037221 */ /* 0x000fe40000010000 */
[----:B------:R-:W-:Y:S01]  /*68e0*/  MUFU.EX2 R71, R191 ;  /* 0x000000bf00477308 */ /* 0x000fe20000000800 */
[----:B------:R-:W-:Y:S01]  /*68f0*/  FADD.FTZ R2, R164, R2 ;  /* 0x00000002a4027221 */ /* 0x000fe20000010000 */
[----:B------:R-:W-:Y:S01]  /*6900*/  MOV R164, R134 ;  /* 0x0000008600a47202 */ /* 0x000fe20000000f00 */
[----:B------:R-:W-:Y:S01]  /*6910*/  FADD.FTZ R3, R167, R3 ;  /* 0x00000003a7037221 */ /* 0x000fe20000010000 */
[----:B------:R-:W-:-:S03]  /*6920*/  MOV R167, R133 ;  /* 0x0000008500a77202 */ /* 0x000fc60000000f00 */
[----:B------:R-:W-:Y:S01]  /*6930*/  FADD.FTZ R3, R250, R3 ;  /* 0x00000003fa037221 */ /* 0x000fe20000010000 */
[----:B------:R-:W-:Y:S03]  /*6940*/  MUFU.EX2 R70, R193 ;  /* 0x000000c100467308 */ /* 0x000fe60000000800 */
[----:B------:R-:W-:-:S04]  /*6950*/  FADD.FTZ R3, R251, R3 ;  /* 0x00000003fb037221 */ /* 0x000fc80000010000 */
[----:B------:R-:W-:Y:S01]  /*6960*/  FADD.FTZ R3, R164, R3 ;  /* 0x00000003a4037221 */ /* 0x000fe20000010000 */
[-C--:B-1----:R-:W-:Y:S08]  /*6970*/  HMMA.16816.F32 R48, R8, R12.reuse, R44 ;  /* 0x0000000c0830723c */ /* 0x082ff0000000182c */
[C---:B------:R-:W-:Y:S08]  /*6980*/  HMMA.16816.F32 R120, R4.reuse, R12, R36 ;  /* 0x0000000c0478723c */ /* 0x040ff00000001824 */
[-C--:B------:R-:W-:Y:S08]  /*6990*/  HMMA.16816.F32 R112, R4, R14.reuse, R32 ;  /* 0x0000000e0470723c */ /* 0x080ff00000001820 */
[C---:B------:R-:W-:Y:S01]  /*69a0*/  HMMA.16816.F32 R44, R8.reuse, R14, R20 ;  /* 0x0000000e082c723c */ /* 0x040fe20000001814 */
[----:B------:R-:W1:Y:S04]  /*69b0*/  LDSM.16.MT88.4 R12, [R226+0x1800] ;  /* 0x00180000e20c783b */ /* 0x000e680000004200 */
[----:B------:R-:W-:Y:S03]  /*69c0*/  LDSM.16.MT88.4 R20, [R225+0x2000] ;  /* 0x00200000e114783b */ /* 0x000fe60000004200 */
[-C--:B-1----:R-:W-:Y:S08]  /*69d0*/  HMMA.16816.F32 R40, R8, R12.reuse, R40 ;  /* 0x0000000c0828723c */ /* 0x082ff00000001828 */
[C---:B------:R-:W-:Y:S08]  /*69e0*/  HMMA.16816.F32 R108, R4.reuse, R12, R72 ;  /* 0x0000000c046c723c */ /* 0x040ff00000001848 */
[-C--:B------:R-:W-:Y:S08]  /*69f0*/  HMMA.16816.F32 R104, R4, R14.reuse, R64 ;  /* 0x0000000e0468723c */ /* 0x080ff00000001840 */
[C---:B------:R-:W-:Y:S01]  /*6a00*/  HMMA.16816.F32 R32, R8.reuse, R14, R24 ;  /* 0x0000000e0820723c */ /* 0x040fe20000001818 */
[----:B------:R-:W1:Y:S07]  /*6a10*/  LDSM.16.MT88.4 R12, [R228+0x1800] ;  /* 0x00180000e40c783b */ /* 0x000e6e0000004200 */
[-C--:B-1----:R-:W-:Y:S08]  /*6a20*/  HMMA.16816.F32 R36, R8, R12.reuse, R76 ;  /* 0x0000000c0824723c */ /* 0x082ff0000000184c */
[----:B------:R-:W-:Y:S08]  /*6a30*/  HMMA.16816.F32 R88, R4, R12, R80 ;  /* 0x0000000c0458723c */ /* 0x000ff00000001850 */
[-C--:B------:R-:W-:Y:S01]  /*6a40*/  HMMA.16816.F32 R24, R8, R14.reuse, R16 ;  /* 0x0000000e0818723c */ /* 0x080fe20000001810 */
[----:B------:R-:W1:Y:S04]  /*6a50*/  LDSM.16.MT88.4 R8, [R228+0x2000] ;  /* 0x00200000e408783b */ /* 0x000e680000004200 */
[----:B------:R-:W2:Y:S03]  /*6a60*/  LDSM.16.MT88.4 R16, [R229+0x2000] ;  /* 0x00200000e510783b */ /* 0x000ea60000004200 */
[----:B------:R-:W-:Y:S01]  /*6a70*/  HMMA.16816.F32 R80, R4, R14, R60 ;  /* 0x0000000e0450723c */ /* 0x000fe2000000183c */
[----:B------:R-:W4:Y:S06]  /*6a80*/  LDSM.16.MT88.4 R12, [R226+0x2000] ;  /* 0x00200000e20c783b */ /* 0x000f2c0000004200 */
[----:B------:R-:W-:Y:S01]  /*6a90*/  FADD.FTZ R4, R213, R209 ;  /* 0x000000d1d5047221 */ /* 0x000fe20000010000 */
[----:B---3--:R-:W-:Y:S01]  /*6aa0*/  F2FP.PACK_AB R5, R211, R212 ;  /* 0x000000d4d305723e */ /* 0x008fe200000000ff */
[----:B------:R3:W-:Y:S01]  /*6ab0*/  MUFU.EX2 R213, R139 ;  /* 0x0000008b00d57308 */ /* 0x0007e20000000800 */
[----:B------:R-:W-:Y:S01]  /*6ac0*/  F2FP.PACK_AB R6, R217, R216 ;  /* 0x000000d8d906723e */ /* 0x000fe200000000ff */
[----:B------:R-:W-:-:S04]  /*6ad0*/  FADD.FTZ R4, R210, R4 ;  /* 0x00000004d2047221 */ /* 0x000fc80000010000 */
[----:B------:R-:W-:Y:S01]  /*6ae0*/  FADD.FTZ R28, R168, R4 ;  /* 0x00000004a81c7221 */ /* 0x000fe20000010000 */
[----:B------:R-:W-:Y:S01]  /*6af0*/  F2FP.PACK_AB R4, R215, R214 ;  /* 0x000000d6d704723e */ /* 0x000fe200000000ff */
[----:B------:R-:W5:Y:S01]  /*6b00*/  MUFU.EX2 R210, R138 ;  /* 0x0000008a00d27308 */ /* 0x000f620000000800 */
[----:B------:R-:W-:Y:S02]  /*6b10*/  MOV R168, R170 ;  /* 0x000000aa00a87202 */ /* 0x000fe40000000f00 */
[----:B------:R-:W-:-:S03]  /*6b20*/  MOV R170, R95 ;  /* 0x0000005f00aa7202 */ /* 0x000fc60000000f00 */
[----:B------:R-:W-:Y:S01]  /*6b30*/  FADD.FTZ R2, R168, R2 ;  /* 0x00000002a8027221 */ /* 0x000fe20000010000 */
[----:B------:R-:W-:Y:S01]  /*6b40*/  MOV R168, R132 ;  /* 0x0000008400a87202 */ /* 0x000fe20000000f00 */
[----:B------:R-:W1:Y:S01]  /*6b50*/  MUFU.EX2 R209, R69 ;  /* 0x0000004500d17308 */ /* 0x000e620000000800 */
[----:B---3--:R-:W-:Y:S01]  /*6b60*/  MOV R139, R159 ;  /* 0x0000009f008b7202 */ /* 0x008fe20000000f00 */
[----:B------:R-:W-:Y:S01]  /*6b70*/  FADD.FTZ R2, R247, R2 ;  /* 0x00000002f7027221 */ /* 0x000fe20000010000 */
[----:B------:R-:W-:Y:S01]  /*6b80*/  LDSM.16.MT88.4 R132, [R226+0x3000] ;  /* 0x00300000e284783b */ /* 0x000fe20000004200 */
[----:B------:R-:W-:Y:S02]  /*6b90*/  FADD.FTZ R3, R168, R3 ;  /* 0x00000003a8037221 */ /* 0x000fe40000010000 */
[----:B------:R-:W-:Y:S01]  /*6ba0*/  FADD.FTZ R2, R249, R2 ;  /* 0x00000002f9027221 */ /* 0x000fe20000010000 */
[----:B-----5:R-:W-:Y:S01]  /*6bb0*/  F2FP.PACK_AB R7, R213, R210 ;  /* 0x000000d2d507723e */ /* 0x020fe200000000ff */
[----:B------:R-:W-:Y:S02]  /*6bc0*/  MUFU.EX2 R69, R194 ;  /* 0x000000c200457308 */ /* 0x000fe40000000800 */
[----:B------:R-:W-:Y:S01]  /*6bd0*/  FADD.FTZ R2, R165, R2 ;  /* 0x00000002a5027221 */ /* 0x000fe20000010000 */
[----:B------:R-:W-:-:S03]  /*6be0*/  MOV R138, R161 ;  /* 0x000000a1008a7202 */ /* 0x000fc60000000f00 */
[----:B------:R-:W-:Y:S01]  /*6bf0*/  FADD.FTZ R2, R169, R2 ;  /* 0x00000002a9027221 */ /* 0x000fe20000010000 */
[C---:B------:R-:W-:Y:S08]  /*6c00*/  HMMA.16816.F32 R100, R4.reuse, R20, R84 ;  /* 0x000000140464723c */ /* 0x040ff00000001854 */
[C---:B-1----:R-:W-:Y:S08]  /*6c10*/  HMMA.16816.F32 R64, R4.reuse, R8, R36 ;  /* 0x000000080440723c */ /* 0x042ff00000001824 */
[C---:B------:R-:W-:Y:S08]  /*6c20*/  HMMA.16816.F32 R96, R4.reuse, R22, R52 ;  /* 0x000000160460723c */ /* 0x040ff00000001834 */
[C---:B--2---:R-:W-:Y:S08]  /*6c30*/  HMMA.16816.F32 R92, R4.reuse, R16, R48 ;  /* 0x00000010045c723c */ /* 0x044ff00000001830 */
[C---:B------:R-:W-:Y:S08]  /*6c40*/  HMMA.16816.F32 R84, R4.reuse, R18, R44 ;  /* 0x000000120454723c */ /* 0x040ff0000000182c */
[C---:B----4-:R-:W-:Y:S08]  /*6c50*/  HMMA.16816.F32 R76, R4.reuse, R12, R40 ;  /* 0x0000000c044c723c */ /* 0x050ff00000001828 */
[C---:B------:R-:W-:Y:S08]  /*6c60*/  HMMA.16816.F32 R72, R4.reuse, R14, R32 ;  /* 0x0000000e0448723c */ /* 0x040ff00000001820 */
[----:B------:R-:W-:Y:S01]  /*6c70*/  HMMA.16816.F32 R36, R4, R10, R24 ;  /* 0x0000000a0424723c */ /* 0x000fe20000001818 */
[----:B------:R-:W-:Y:S01]  /*6c80*/  FADD.FTZ R2, R220, R2 ;  /* 0x00000002dc027221 */ /* 0x000fe20000010000 */
[----:B------:R-:W-:Y:S05]  /*6c90*/  MUFU.EX2 R25, R192 ;  /* 0x000000c000197308 */ /* 0x000fea0000000800 */
[----:B------:R-:W-:Y:S01]  /*6ca0*/  F2FP.PACK_AB R4, R203, R199 ;  /* 0x000000c7cb04723e */ /* 0x000fe200000000ff */
[----:B------:R-:W-:Y:S01]  /*6cb0*/  FADD.FTZ R24, R162, R28 ;  /* 0x0000001ca2187221 */ /* 0x000fe20000010000 */
[----:B------:R-:W-:Y:S01]  /*6cc0*/  F2FP.PACK_AB R6, R208, R206 ;  /* 0x000000ced006723e */ /* 0x000fe200000000ff */
[----:B------:R-:W-:Y:S01]  /*6cd0*/  FADD.FTZ R3, R252, R3 ;  /* 0x00000003fc037221 */ /* 0x000fe20000010000 */
[----:B------:R-:W-:Y:S01]  /*6ce0*/  F2FP.PACK_AB R5, R205, R116 ;  /* 0x00000074cd05723e */ /* 0x000fe200000000ff */
[----:B------:R-:W-:Y:S01]  /*6cf0*/  MUFU.EX2 R27, R195 ;  /* 0x000000c3001b7308 */ /* 0x000fe20000000800 */
[----:B------:R-:W-:-:S07]  /*6d00*/  F2FP.PACK_AB R7, R209, R207 ;  /* 0x000000cfd107723e */ /* 0x000fce00000000ff */
[C---:B------:R-:W-:Y:S01]  /*6d10*/  HMMA.16816.F32 R60, R4.reuse, R20, R124 ;  /* 0x00000014043c723c */ /* 0x040fe2000000187c */
[----:B------:R-:W-:Y:S06]  /*6d20*/  MUFU.EX2 R26, R196 ;  /* 0x000000c4001a7308 */ /* 0x000fec0000000800 */
[----:B------:R-:W-:Y:S01]  /*6d30*/  MOV R125, R156 ;  /* 0x0000009c007d7202 */ /* 0x000fe20000000f00 */
[----:B------:R-:W-:Y:S01]  /*6d40*/  HMMA.16816.F32 R56, R4, R22, R56 ;  /* 0x000000160438723c */ /* 0x000fe20000001838 */
[----:B------:R-:W1:Y:S01]  /*6d50*/  LDSM.16.MT88.4 R20, [R225+0x2800] ;  /* 0x00280000e114783b */ /* 0x000e620000004200 */
[----:B------:R-:W-:-:S02]  /*6d60*/  MOV R127, R158 ;  /* 0x0000009e007f7202 */ /* 0x000fc40000000f00 */
[----:B------:R-:W-:-:S04]  /*6d70*/  MOV R126, R157 ;  /* 0x0000009d007e7202 */ /* 0x000fc80000000f00 */
[C---:B------:R-:W-:Y:S08]  /*6d80*/  HMMA.16816.F32 R48, R4.reuse, R16, R120 ;  /* 0x000000100430723c */ /* 0x040ff00000001878 */
[C---:B------:R-:W-:Y:S01]  /*6d90*/  HMMA.16816.F32 R40, R4.reuse, R18, R112 ;  /* 0x000000120428723c */ /* 0x040fe20000001870 */
[----:B------:R-:W2:Y:S07]  /*6da0*/  LDSM.16.MT88.4 R16, [R229+0x2800] ;  /* 0x00280000e510783b */ /* 0x000eae0000004200 */
[C---:B------:R-:W-:Y:S01]  /*6db0*/  HMMA.16816.F32 R32, R4.reuse, R12, R108 ;  /* 0x0000000c0420723c */ /* 0x040fe2000000186c */
[----:B------:R-:W-:Y:S07]  /*6dc0*/  MUFU.EX2 R109, R184 ;  /* 0x000000b8006d7308 */ /* 0x000fee0000000800 */
[C---:B------:R-:W-:Y:S01]  /*6dd0*/  HMMA.16816.F32 R28, R4.reuse, R14, R104 ;  /* 0x0000000e041c723c */ /* 0x040fe20000001868 */
[----:B------:R-:W3:Y:S01]  /*6de0*/  LDSM.16.MT88.4 R12, [R226+0x2800] ;  /* 0x00280000e20c783b */ /* 0x000ee20000004200 */
[----:B------:R-:W4:Y:S06]  /*6df0*/  MUFU.EX2 R107, R187 ;  /* 0x000000bb006b7308 */ /* 0x000f2c0000000800 */
[C---:B------:R-:W-:Y:S02]  /*6e00*/  HMMA.16816.F32 R44, R4.reuse, R8, R88 ;  /* 0x00000008042c723c */ /* 0x040fe40000001858 */
[----:B------:R-:W-:Y:S06]  /*6e10*/  MUFU.EX2 R108, R186 ;  /* 0x000000ba006c7308 */ /* 0x000fec0000000800 */
[----:B------:R-:W-:Y:S01]  /*6e20*/  HMMA.16816.F32 R52, R4, R10, R80 ;  /* 0x0000000a0434723c */ /* 0x000fe20000001850 */
[----:B------:R-:W5:Y:S01]  /*6e30*/  LDSM.16.MT88.4 R8, [R228+0x2800] ;  /* 0x00280000e408783b */ /* 0x000f620000004200 */
[----:B------:R-:W1:Y:S05]  /*6e40*/  MUFU.EX2 R110, R185 ;  /* 0x000000b9006e7308 */ /* 0x000e6a0000000800 */
[----:B------:R-:W-:Y:S01]  /*6e50*/  FADD.FTZ R4, R166, R24 ;  /* 0x00000018a6047221 */ /* 0x000fe20000010000 */
[----:B------:R-:W-:-:S02]  /*6e60*/  MOV R166, R151 ;  /* 0x0000009700a67202 */ /* 0x000fc40000000f00 */
[----:B------:R-:W-:Y:S01]  /*6e70*/  MUFU.EX2 R105, R181 ;  /* 0x000000b500697308 */ /* 0x000fe20000000800 */
[----:B------:R-:W-:Y:S01]  /*6e80*/  FADD.FTZ R24, R170, R4 ;  /* 0x00000004aa187221 */ /* 0x000fe20000010000 */
[----:B----4-:R-:W-:Y:S01]  /*6e90*/  F2FP.PACK_AB R4, R107, R109 ;  /* 0x0000006d6b04723e */ /* 0x010fe200000000ff */
[----:B------:R-:W-:Y:S01]  /*6ea0*/  FADD.FTZ R0, R166, R0 ;  /* 0x00000000a6007221 */ /* 0x000fe20000010000 */
[----:B------:R-:W-:-:S04]  /*6eb0*/  MOV R170, R142 ;  /* 0x0000008e00aa7202 */ /* 0x000fc80000000f00 */
[----:B------:R-:W4:Y:S01]  /*6ec0*/  MUFU.EX2 R106, R180 ;  /* 0x000000b4006a7308 */ /* 0x000f220000000800 */
[----:B-1----:R-:W-:Y:S01]  /*6ed0*/  F2FP.PACK_AB R6, R110, R108 ;  /* 0x0000006c6e06723e */ /* 0x002fe200000000ff */
[----:B------:R-:W-:-:S06]  /*6ee0*/  FADD.FTZ R0, R170, R0 ;  /* 0x00000000aa007221 */ /* 0x000fcc0000010000 */
[----:B------:R-:W-:Y:S08]  /*6ef0*/  MUFU.EX2 R91, R182 ;  /* 0x000000b6005b7308 */ /* 0x000ff00000000800 */
[----:B------:R-:W1:Y:S01]  /*6f00*/  MUFU.EX2 R104, R183 ;  /* 0x000000b700687308 */ /* 0x000e620000000800 */
[----:B----4-:R-:W-:-:S07]  /*6f10*/  F2FP.PACK_AB R5, R106, R105 ;  /* 0x000000696a05723e */ /* 0x010fce00000000ff */
[----:B------:R-:W-:Y:S08]  /*6f20*/  MUFU.EX2 R81, R190 ;  /* 0x000000be00517308 */ /* 0x000ff00000000800 */
[----:B------:R-:W-:Y:S01]  /*6f30*/  MUFU.EX2 R83, R189 ;  /* 0x000000bd00537308 */ /* 0x000fe20000000800 */
[----:B-1----:R-:W-:-:S07]  /*6f40*/  F2FP.PACK_AB R7, R104, R91 ;  /* 0x0000005b6807723e */ /* 0x002fce00000000ff */
[----:B------:R-:W1:Y:S01]  /*6f50*/  MUFU.EX2 R89, R188 ;  /* 0x000000bc00597308 */ /* 0x000e620000000800 */
[C---:B------:R-:W-:Y:S07]  /*6f60*/  HMMA.16816.F32 R100, R4.reuse, R20, R100 ;  /* 0x000000140464723c */ /* 0x040fee0000001864 */
[----:B------:R-:W-:Y:S01]  /*6f70*/  MUFU.EX2 R80, R131 ;  /* 0x0000008300507308 */ /* 0x000fe20000000800 */
[C---:B------:R-:W-:Y:S07]  /*6f80*/  HMMA.16816.F32 R96, R4.reuse, R22, R96 ;  /* 0x000000160460723c */ /* 0x040fee0000001860 */
[----:B------:R-:W4:Y:S01]  /*6f90*/  MUFU.EX2 R82, R130 ;  /* 0x0000008200527308 */ /* 0x000f220000000800 */
[C---:B--2---:R-:W-:Y:S07]  /*6fa0*/  HMMA.16816.F32 R92, R4.reuse, R16, R92 ;  /* 0x00000010045c723c */ /* 0x044fee000000185c */
[----:B------:R-:W-:Y:S01]  /*6fb0*/  MUFU.EX2 R88, R129 ;  /* 0x0000008100587308 */ /* 0x000fe20000000800 */
[C---:B------:R-:W-:Y:S07]  /*6fc0*/  HMMA.16816.F32 R84, R4.reuse, R18, R84 ;  /* 0x000000120454723c */ /* 0x040fee0000001854 */
[----:B------:R-:W2:Y:S01]  /*6fd0*/  MUFU.EX2 R90, R128 ;  /* 0x00000080005a7308 */ /* 0x000ea20000000800 */
[C---:B---3--:R-:W-:Y:S08]  /*6fe0*/  HMMA.16816.F32 R76, R4.reuse, R12, R76 ;  /* 0x0000000c044c723c */ /* 0x048ff0000000184c */
[C---:B------:R-:W-:Y:S08]  /*6ff0*/  HMMA.16816.F32 R72, R4.reuse, R14, R72 ;  /* 0x0000000e0448723c */ /* 0x040ff00000001848 */
[C---:B-----5:R-:W-:Y:S08]  /*7000*/  HMMA.16816.F32 R64, R4.reuse, R8, R64 ;  /* 0x000000080440723c */ /* 0x060ff00000001840 */
[----:B------:R-:W-:Y:S07]  /*7010*/  HMMA.16816.F32 R36, R4, R10, R36 ;  /* 0x0000000a0424723c */ /* 0x000fee0000001824 */
[----:B------:R-:W-:Y:S01]  /*7020*/  FADD.FTZ R4, R176, R24 ;  /* 0x00000018b0047221 */ /* 0x000fe20000010000 */
[----:B-1----:R-:W-:-:S02]  /*7030*/  F2FP.PACK_AB R6, R89, R83 ;  /* 0x000000535906723e */ /* 0x002fc400000000ff */
[----:B----4-:R-:W-:Y:S01]  /*7040*/  F2FP.PACK_AB R5, R82, R80 ;  /* 0x000000505205723e */ /* 0x010fe200000000ff */
[----:B------:R-:W-:Y:S01]  /*7050*/  FADD.FTZ R24, R150, R4 ;  /* 0x0000000496187221 */ /* 0x000fe20000010000 */
[----:B------:R-:W-:Y:S01]  /*7060*/  F2FP.PACK_AB R4, R81, R71 ;  /* 0x000000475104723e */ /* 0x000fe200000000ff */
[----:B------:R-:W-:Y:S01]  /*7070*/  FADD.FTZ R0, R155, R0 ;  /* 0x000000009b007221 */ /* 0x000fe20000010000 */
[----:B--2---:R-:W-:Y:S01]  /*7080*/  F2FP.PACK_AB R7, R90, R88 ;  /* 0x000000585a07723e */ /* 0x004fe200000000ff */
[----:B------:R-:W1:Y:S01]  /*7090*/  LDSM.16.MT88.4 R148, [R225+0x3000] ;  /* 0x00300000e194783b */ /* 0x000e620000004200 */
[----:B------:R-:W-:Y:S02]  /*70a0*/  MOV R112, R139 ;  /* 0x0000008b00707202 */ /* 0x000fe40000000f00 */
[----:B------:R-:W-:Y:S02]  /*70b0*/  MOV R176, R141 ;  /* 0x0000008d00b07202 */ /* 0x000fe40000000f00 */
[----:B------:R-:W-:Y:S01]  /*70c0*/  MOV R111, R127 ;  /* 0x0000007f006f7202 */ /* 0x000fe20000000f00 */
[C---:B------:R-:W-:Y:S01]  /*70d0*/  HMMA.16816.F32 R60, R4.reuse, R20, R60 ;  /* 0x00000014043c723c */ /* 0x040fe2000000183c */
[----:B------:R-:W-:Y:S01]  /*70e0*/  MOV R124, R176 ;  /* 0x000000b0007c7202 */ /* 0x000fe20000000f00 */
[----:B------:R-:W2:Y:S06]  /*70f0*/  LDSM.16.MT88.4 R140, [R229+0x3000] ;  /* 0x00300000e58c783b */ /* 0x000eac0000004200 */
[C---:B------:R-:W-:Y:S08]  /*7100*/  HMMA.16816.F32 R56, R4.reuse, R22, R56 ;  /* 0x000000160438723c */ /* 0x040ff00000001838 */
[C---:B------:R-:W-:Y:S08]  /*7110*/  HMMA.16816.F32 R48, R4.reuse, R16, R48 ;  /* 0x000000100430723c */ /* 0x040ff00000001830 */
[C---:B------:R-:W-:Y:S08]  /*7120*/  HMMA.16816.F32 R40, R4.reuse, R18, R40 ;  /* 0x000000120428723c */ /* 0x040ff00000001828 */
[C---:B------:R-:W-:Y:S08]  /*7130*/  HMMA.16816.F32 R32, R4.reuse, R12, R32 ;  /* 0x0000000c0420723c */ /* 0x040ff00000001820 */
[C---:B------:R-:W-:Y:S08]  /*7140*/  HMMA.16816.F32 R28, R4.reuse, R14, R28 ;  /* 0x0000000e041c723c */ /* 0x040ff0000000181c */
[C---:B------:R-:W-:Y:S08]  /*7150*/  HMMA.16816.F32 R44, R4.reuse, R8, R44 ;  /* 0x00000008042c723c */ /* 0x040ff0000000182c */
[----:B------:R-:W-:Y:S01]  /*7160*/  HMMA.16816.F32 R52, R4, R10, R52 ;  /* 0x0000000a0434723c */ /* 0x000fe20000001834 */
[----:B------:R-:W-:-:S02]  /*7170*/  MOV R113, R138 ;  /* 0x0000008a00717202 */ /* 0x000fc40000000f00 */
[----:B------:R-:W-:Y:S02]  /*7180*/  MOV R114, R137 ;  /* 0x0000008900727202 */ /* 0x000fe40000000f00 */
[----:B------:R-:W-:Y:S02]  /*7190*/  MOV R115, R136 ;  /* 0x0000008800737202 */ /* 0x000fe40000000f00 */
[----:B------:R-:W-:Y:S01]  /*71a0*/  MOV R120, R145 ;  /* 0x0000009100787202 */ /* 0x000fe20000000f00 */
[----:B------:R-:W-:Y:S01]  /*71b0*/  FADD.FTZ R4, R167, R24 ;  /* 0x00000018a7047221 */ /* 0x000fe20000010000 */
[----:B------:R-:W-:Y:S01]  /*71c0*/  MOV R121, R146 ;  /* 0x0000009200797202 */ /* 0x000fe20000000f00 */
[----:B------:R-:W3:Y:S01]  /*71d0*/  LDL R24, [R1+0x70] ;  /* 0x0000700001187983 */ /* 0x000ee20000100800 */
[----:B------:R-:W-:Y:S01]  /*71e0*/  FADD.FTZ R6, R221, R2 ;  /* 0x00000002dd067221 */ /* 0x000fe20000010000 */
[----:B------:R-:W-:Y:S01]  /*71f0*/  MOV R9, c[0x0][0x2ac] ;  /* 0x0000ab0000097a02 */ /* 0x000fe20000000f00 */
[----:B------:R-:W-:Y:S01]  /*7200*/  FADD.FTZ R5, R219, R0 ;  /* 0x00000000db057221 */ /* 0x000fe20000010000 */
[----:B------:R-:W-:-:S02]  /*7210*/  MOV R122, R147 ;  /* 0x00000093007a7202 */ /* 0x000fc40000000f00 */
[----:B------:R-:W-:Y:S01]  /*7220*/  MOV R123, R126 ;  /* 0x0000007e007b7202 */ /* 0x000fe20000000f00 */
[----:B------:R-:W-:Y:S01]  /*7230*/  IMAD R9, R9, c[0x0][0x1d0], RZ ;  /* 0x0000740009097a24 */ /* 0x000fe200078e02ff */
[----:B------:R-:W4:Y:S01]  /*7240*/  MUFU.EX2 R19, R197 ;  /* 0x000000c500137308 */ /* 0x000f220000000800 */
[----:B------:R-:W-:Y:S01]  /*7250*/  FADD.FTZ R7, R125, R3 ;  /* 0x000000037d077221 */ /* 0x000fe20000010000 */
[----:B------:R-:W5:Y:S01]  /*7260*/  LDSM.16.MT88.4 R12, [R228+0x3000] ;  /* 0x00300000e40c783b */ /* 0x000f620000004200 */
[----:B------:R-:W-:-:S04]  /*7270*/  FADD.FTZ R4, R160, R4 ;  /* 0x00000004a0047221 */ /* 0x000fc80000010000 */
[----:B------:R-:W-:Y:S01]  /*7280*/  FADD.FTZ R4, R124, R4 ;  /* 0x000000047c047221 */ /* 0x000fe20000010000 */
[----:B------:R-:W-:Y:S03]  /*7290*/  MUFU.EX2 R21, R202 ;  /* 0x000000ca00157308 */ /* 0x000fe60000000800 */
[----:B------:R-:W-:Y:S02]  /*72a0*/  FADD.FTZ R8, R218, R4 ;  /* 0x00000004da087221 */ /* 0x000fe40000010000 */
[----:B------:R-:W-:Y:S02]  /*72b0*/  FADD.FTZ R4, R113, R5 ;  /* 0x0000000571047221 */ /* 0x000fe40000010000 */
[----:B------:R-:W-:Y:S01]  /*72c0*/  FADD.FTZ R5, R114, R8 ;  /* 0x0000000872057221 */ /* 0x000fe20000010000 */
[----:B------:R-:W-:Y:S01]  /*72d0*/  F2FP.PACK_AB R185, R248, R25 ;  /* 0x00000019f8b9723e */ /* 0x000fe200000000ff */
[----:B------:R-:W-:Y:S01]  /*72e0*/  FADD.FTZ R4, R121, R4 ;  /* 0x0000000479047221 */ /* 0x000fe20000010000 */
[----:B------:R-:W-:Y:S01]  /*72f0*/  MUFU.EX2 R20, R204 ;  /* 0x000000cc00147308 */ /* 0x000fe20000000800 */
[----:B------:R-:W-:-:S02]  /*7300*/  FADD.FTZ R5, R122, R5 ;  /* 0x000000057a057221 */ /* 0x000fc40000010000 */
[----:B------:R-:W-:-:S05]  /*7310*/  FADD.FTZ R4, R199, R4 ;  /* 0x00000004c7047221 */ /* 0x000fca0000010000 */
[----:B------:R-:W-:Y:S08]  /*7320*/  MUFU.EX2 R23, R198 ;  /* 0x000000c600177308 */ /* 0x000ff00000000800 */
[----:B------:R-:W-:Y:S01]  /*7330*/  MUFU.EX2 R22, R201 ;  /* 0x000000c900167308 */ /* 0x000fe20000000800 */
[----:B---3--:R-:W-:Y:S01]  /*7340*/  @P2 IMAD.HI.U32 R2, R24, c[0x0][0x2c8], RZ ;  /* 0x0000b20018022a27 */ /* 0x008fe200078e00ff */
[----:B------:R-:W-:-:S04]  /*7350*/  MOV R0, R24 ;  /* 0x0000001800007202 */ /* 0x000fc80000000f00 */
[----:B------:R-:W-:Y:S02]  /*7360*/  @P2 SHF.R.U32.HI R0, RZ, c[0x0][0x2cc], R2 ;  /* 0x0000b300ff002a19 */ /* 0x000fe40000011602 */
[----:B------:R-:W-:Y:S02]  /*7370*/  MOV R2, RZ ;  /* 0x000000ff00027202 */ /* 0x000fe40000000f00 */
[----:B------:R-:W-:-:S05]  /*7380*/  IADD3 R3, R0, -c[0x0][0x168], R9 ;  /* 0x80005a0000037a10 */ /* 0x000fca0007ffe009 */
[----:B------:R-:W-:-:S04]  /*7390*/  IMAD.HI R2, R3, -0x6db6db6d, R2 ;  /* 0x9249249303027827 */ /* 0x000fc800078e0202 */
[----:B------:R-:W-:Y:S02]  /*73a0*/  FADD.FTZ R3, R112, R6 ;  /* 0x0000000670037221 */ /* 0x000fe40000010000 */
[----:B------:R-:W3:Y:S01]  /*73b0*/  LDL R6, [R1+0x18] ;  /* 0x0000180001067983 */ /* 0x000ee20000100800 */
[----:B------:R-:W-:-:S04]  /*73c0*/  SHF.R.U32.HI R0, RZ, 0x1f, R2 ;  /* 0x0000001fff007819 */ /* 0x000fc80000011602 */
[----:B------:R-:W-:Y:S01]  /*73d0*/  LEA.HI.SX32 R9, R2, R0, 0x1a ;  /* 0x0000000002097211 */ /* 0x000fe200078fd2ff */
        /* <DEDUP_REMOVED lines=28> */
[----:B------:R-:W1:Y:S01]  /*75a0*/  MUFU.EX2 R17, R144 ;  /* 0x0000009000117308 */ /* 0x000e620000000800 */
[----:B------:R-:W-:Y:S02]  /*75b0*/  FADD.FTZ R0, R91, R3 ;  /* 0x000000035b007221 */ /* 0x000fe40000010000 */
[----:B------:R-:W-:Y:S02]  /*75c0*/  FADD.FTZ R4, R83, R4 ;  /* 0x0000000453047221 */ /* 0x000fe40000010000 */
[----:B------:R-:W-:-:S02]  /*75d0*/  FADD.FTZ R5, R82, R5 ;  /* 0x0000000552057221 */ /* 0x000fc40000010000 */
[----:B------:R-:W-:Y:S01]  /*75e0*/  FADD.FTZ R3, R110, R2 ;  /* 0x000000026e037221 */ /* 0x000fe20000010000 */
[----:B------:R-:W1:Y:S01]  /*75f0*/  MUFU.EX2 R16, R152 ;  /* 0x0000009800107308 */ /* 0x000e620000000800 */
[----:B------:R-:W-:Y:S02]  /*7600*/  FADD.FTZ R2, R104, R0 ;  /* 0x0000000068027221 */ /* 0x000fe40000010000 */
[----:B------:R-:W-:Y:S02]  /*7610*/  FADD.FTZ R0, R89, R4 ;  /* 0x0000000459007221 */ /* 0x000fe40000010000 */
[----:B------:R-:W-:Y:S02]  /*7620*/  FADD.FTZ R5, R88, R5 ;  /* 0x0000000558057221 */ /* 0x000fe40000010000 */
[----:B------:R-:W-:Y:S01]  /*7630*/  FADD.FTZ R4, R70, R3 ;  /* 0x0000000346047221 */ /* 0x000fe20000010000 */
[----:B------:R-:W2:Y:S01]  /*7640*/  MUFU.EX2 R11, R153 ;  /* 0x00000099000b7308 */ /* 0x000ea20000000800 */
[----:B------:R-:W-:-:S02]  /*7650*/  FADD.FTZ R3, R25, R2 ;  /* 0x0000000219037221 */ /* 0x000fc40000010000 */
[----:B----4-:R-:W-:Y:S02]  /*7660*/  FADD.FTZ R0, R19, R0 ;  /* 0x0000000013007221 */ /* 0x010fe40000010000 */
[----:B------:R-:W-:-:S03]  /*7670*/  FADD.FTZ R2, R90, R5 ;  /* 0x000000055a027221 */ /* 0x000fc60000010000 */
[----:B------:R-:W4:Y:S01]  /*7680*/  MUFU.EX2 R10, R154 ;  /* 0x0000009a000a7308 */ /* 0x000f220000000800 */
[----:B------:R-:W-:Y:S02]  /*7690*/  FADD.FTZ R248, R248, R3 ;  /* 0x00000003f8f87221 */ /* 0x000fe40000010000 */
[----:B-1----:R-:W-:Y:S02]  /*76a0*/  FADD.FTZ R3, R18, R0 ;  /* 0x0000000012037221 */ /* 0x002fe40000010000 */
[----:B------:R-:W-:Y:S02]  /*76b0*/  FADD.FTZ R0, R17, R2 ;  /* 0x0000000211007221 */ /* 0x000fe40000010000 */
[----:B------:R-:W-:Y:S02]  /*76c0*/  FADD.FTZ R4, R69, R4 ;  /* 0x0000000445047221 */ /* 0x000fe40000010000 */
[----:B------:R-:W-:Y:S02]  /*76d0*/  FADD.FTZ R0, R16, R0 ;  /* 0x0000000010007221 */ /* 0x000fe40000010000 */
[----:B------:R-:W-:-:S02]  /*76e0*/  FADD.FTZ R2, R27, R4 ;  /* 0x000000041b027221 */ /* 0x000fc40000010000 */
[----:B--2---:R-:W-:Y:S02]  /*76f0*/  FADD.FTZ R0, R11, R0 ;  /* 0x000000000b007221 */ /* 0x004fe40000010000 */
[----:B------:R-:W-:Y:S02]  /*7700*/  FADD.FTZ R3, R21, R3 ;  /* 0x0000000315037221 */ /* 0x000fe40000010000 */
[----:B------:R-:W-:Y:S02]  /*7710*/  FADD.FTZ R4, R26, R2 ;  /* 0x000000021a047221 */ /* 0x000fe40000010000 */
[----:B----4-:R-:W-:Y:S02]  /*7720*/  FADD.FTZ R0, R10, R0 ;  /* 0x000000000a007221 */ /* 0x010fe40000010000 */
[----:B------:R-:W-:Y:S01]  /*7730*/  FADD.FTZ R2, R20, R3 ;  /* 0x0000000314027221 */ /* 0x000fe20000010000 */
[----:B------:R-:W-:Y:S02]  /*7740*/  IADD3 R245, R245, -0x2, RZ ;  /* 0xfffffffef5f57810 */ /* 0x000fe40007ffe0ff */
[----:B------:R-:W-:-:S02]  /*7750*/  F2FP.PACK_AB R184, R69, R70 ;  /* 0x0000004645b8723e */ /* 0x000fc400000000ff */
[----:B------:R-:W-:Y:S02]  /*7760*/  F2FP.PACK_AB R186, R26, R27 ;  /* 0x0000001b1aba723e */ /* 0x000fe400000000ff */
[----:B------:R-:W-:Y:S02]  /*7770*/  F2FP.PACK_AB R187, R22, R23 ;  /* 0x0000001716bb723e */ /* 0x000fe400000000ff */
[----:B------:R-:W-:Y:S02]  /*7780*/  F2FP.PACK_AB R124, R18, R19 ;  /* 0x00000013127c723e */ /* 0x000fe400000000ff */
[----:B------:R-:W-:Y:S02]  /*7790*/  F2FP.PACK_AB R126, R20, R21 ;  /* 0x00000015147e723e */ /* 0x000fe400000000ff */
[----:B------:R-:W-:Y:S02]  /*77a0*/  F2FP.PACK_AB R125, R16, R17 ;  /* 0x00000011107d723e */ /* 0x000fe400000000ff */
[----:B------:R-:W-:Y:S01]  /*77b0*/  F2FP.PACK_AB R127, R10, R11 ;  /* 0x0000000b0a7f723e */ /* 0x000fe200000000ff */
[----:B------:R-:W-:Y:S01]  /*77c0*/  HMMA.16816.F32 R156, R184, R148, R100 ;  /* 0x00000094b89c723c */ /* 0x000fe20000001864 */
[----:B------:R-:W-:-:S07]  /*77d0*/  FADD.FTZ R248, R23, R248 ;  /* 0x000000f817f87221 */ /* 0x000fce0000010000 */
[----:B------:R-:W-:Y:S01]  /*77e0*/  HMMA.16816.F32 R160, R184, R150, R96 ;  /* 0x00000096b8a0723c */ /* 0x000fe20000001860 */
[----:B------:R-:W-:-:S07]  /*77f0*/  FADD.FTZ R248, R22, R248 ;  /* 0x000000f816f87221 */ /* 0x000fce0000010000 */
[C---:B------:R-:W-:Y:S08]  /*7800*/  HMMA.16816.F32 R164, R184.reuse, R140, R92 ;  /* 0x0000008cb8a4723c */ /* 0x040ff0000000185c */
[C---:B------:R-:W-:Y:S08]  /*7810*/  HMMA.16816.F32 R168, R184.reuse, R142, R84 ;  /* 0x0000008eb8a8723c */ /* 0x040ff00000001854 */
[C---:B------:R-:W-:Y:S08]  /*7820*/  HMMA.16816.F32 R172, R184.reuse, R132, R76 ;  /* 0x00000084b8ac723c */ /* 0x040ff0000000184c */
[----:B------:R-:W-:Y:S08]  /*7830*/  HMMA.16816.F32 R176, R184, R134, R72 ;  /* 0x00000086b8b0723c */ /* 0x000ff00000001848 */
[C---:B------:R-:W-:Y:S08]  /*7840*/  HMMA.16816.F32 R152, R124.reuse, R148, R60 ;  /* 0x000000947c98723c */ /* 0x040ff0000000183c */
[C---:B------:R-:W-:Y:S08]  /*7850*/  HMMA.16816.F32 R144, R124.reuse, R140, R48 ;  /* 0x0000008c7c90723c */ /* 0x040ff00000001830 */
[----:B------:R-:W-:Y:S08]  /*7860*/  HMMA.16816.F32 R136, R124, R132, R32 ;  /* 0x000000847c88723c */ /* 0x000ff00000001820 */
[----:B-----5:R-:W-:Y:S08]  /*7870*/  HMMA.16816.F32 R180, R184, R12, R64 ;  /* 0x0000000cb8b4723c */ /* 0x020ff00000001840 */
[C---:B------:R-:W-:Y:S08]  /*7880*/  HMMA.16816.F32 R148, R124.reuse, R150, R56 ;  /* 0x000000967c94723c */ /* 0x040ff00000001838 */
[C---:B------:R-:W-:Y:S08]  /*7890*/  HMMA.16816.F32 R140, R124.reuse, R142, R40 ;  /* 0x0000008e7c8c723c */ /* 0x040ff00000001828 */
[C---:B------:R-:W-:Y:S08]  /*78a0*/  HMMA.16816.F32 R132, R124.reuse, R134, R28 ;  /* 0x000000867c84723c */ /* 0x040ff0000000181c */
[----:B------:R-:W-:Y:S08]  /*78b0*/  HMMA.16816.F32 R128, R124, R12, R44 ;  /* 0x0000000c7c80723c */ /* 0x000ff0000000182c */
[-C--:B------:R-:W-:Y:S08]  /*78c0*/  HMMA.16816.F32 R184, R184, R14.reuse, R36 ;  /* 0x0000000eb8b8723c */ /* 0x080ff00000001824 */
[----:B------:R-:W-:Y:S01]  /*78d0*/  HMMA.16816.F32 R124, R124, R14, R52 ;  /* 0x0000000e7c7c723c */ /* 0x000fe20000001834 */
[----:B---3--:R-:W-:-:S05]  /*78e0*/  IMNMX R6, R6, R9, !PT ;  /* 0x0000000906067217 */ /* 0x008fca0007800200 */
[----:B------:R1:W-:Y:S04]  /*78f0*/  STL [R1+0x8], R6 ;  /* 0x0000080601007387 */ /* 0x0003e80000100800 */
[----:B------:R1:W-:Y:S04]  /*7900*/  STL [R1], R4 ;  /* 0x0000000401007387 */ /* 0x0003e80000100800 */
[----:B------:R1:W-:Y:S04]  /*7910*/  STL [R1+0x10], R0 ;  /* 0x0000100001007387 */ /* 0x0003e80000100800 */
[----:B------:R1:W-:Y:S01]  /*7920*/  STL [R1+0xc], R2 ;  /* 0x00000c0201007387 */ /* 0x0003e20000100800 */
[----:B------:R-:W-:Y:S11]  /*7930*/  ISETP.GE.AND P0, PT, R245, R6, PT ;  /* 0x00000006f500720c */ /* 0x000ff60003f06270 */
[----:B------:R-:W-:Y:S02]  /*7940*/  @!UPT UIADD3 URZ, URZ, URZ, URZ ;  /* 0x0000003f3f3ff290 */ /* 0x000fe4000fffe03f */
[----:B------:R-:W-:Y:S05]  /*7950*/  @!P0 BRA `(.L_x_3248) ;  /* 0x0000540000008947 */ /* 0x000fea0003800000 */
[----:B------:R-:W-:Y:S01]  /*7960*/  IMAD.MOV.U32 R121, RZ, RZ, R118 ;  /* 0x000000ffff797224 */ /* 0x000fe200078e0076 */
[----:B------:R-:W-:Y:S01]  /*7970*/  MOV R123, R68 ;  /* 0x00000044007b7202 */ /* 0x000fe20000000f00 */
[----:B------:R-:W-:Y:S01]  /*7980*/  IMAD.MOV.U32 R120, RZ, RZ, R119 ;  /* 0x000000ffff787224 */ /* 0x000fe200078e0077 */
[----:B------:R-:W-:Y:S02]  /*7990*/  MOV R122, R117 ;  /* 0x00000075007a7202 */ /* 0x000fe40000000f00 */
.L_x_3259:
[----:B-1----:R-:W2:Y:S01]  /*79a0*/  LDL R0, [R1+0x18] ;  /* 0x0000180001007983 */ /* 0x002ea20000100800 */
        /* <DEDUP_REMOVED lines=27> */
[----:B------:R-:W2:Y:S01]  /*7b60*/  LDL.64 R8, [R1+0x30] ;  /* 0x0000300001087983 */ /* 0x000ea20000100a00 */
[----:B------:R-:W-:Y:S01]  /*7b70*/  SHF.R.S32.HI R4, RZ, 0x1f, R244 ;  /* 0x0000001fff047819 */ /* 0x000fe200000114f4 */
[C---:B------:R-:W-:Y:S01]  /*7b80*/  IMAD.SHL.U32 R20, R243.reuse, 0x2, RZ ;  /* 0x00000002f3147824 */ /* 0x040fe200078e00ff */
[----:B------:R-:W-:Y:S01]  /*7b90*/  SHF.R.S32.HI R5, RZ, 0x1f, R243 ;  /* 0x0000001fff057819 */ /* 0x000fe200000114f3 */
[----:B------:R-:W-:Y:S02]  /*7ba0*/  IMAD R0, R0, c[0x0][0x208], RZ ;  /* 0x0000820000007a24 */ /* 0x000fe400078e02ff */
[----:B------:R-:W-:Y:S01]  /*7bb0*/  IMAD R4, R4, c[0x0][0x218], RZ ;  /* 0x0000860004047a24 */ /* 0x000fe200078e02ff */
[----:B------:R-:W-:Y:S01]  /*7bc0*/  SHF.L.U64.HI R5, R243, 0x1, R5 ;  /* 0x00000001f3057819 */ /* 0x000fe20000010205 */
[----:B------:R-:W-:Y:S01]  /*7bd0*/  IMAD R0, R246, c[0x0][0x20c], R0 ;  /* 0x00008300f6007a24 */ /* 0x000fe200078e0200 */
[----:B------:R-:W3:Y:S03]  /*7be0*/  LDL R6, [R1+0x40] ;  /* 0x0000400001067983 */ /* 0x000ee60000100800 */
[----:B------:R-:W-:Y:S04]  /*7bf0*/  IMAD.IADD R3, R3, 0x1, R0 ;  /* 0x0000000103037824 */ /* 0x000fe800078e0200 */
[----:B------:R-:W-:Y:S05]  /*7c00*/  IMAD.WIDE.U32 R2, R244, c[0x0][0x218], R2 ;  /* 0x00008600f4027a25 */ /* 0x000fea00078e0002 */
[----:B--2---:R-:W-:Y:S01]  /*7c10*/  IADD3 R0, P4, R8, R2, RZ ;  /* 0x0000000208007210 */ /* 0x004fe20007f9e0ff */
[----:B------:R-:W-:Y:S03]  /*7c20*/  IMAD R2, R244, c[0x0][0x21c], R4 ;  /* 0x00008700f4027a24 */ /* 0x000fe600078e0204 */
[----:B------:R-:W-:Y:S02]  /*7c30*/  LEA R4, P0, R0, c[0x0][0x1f8], 0x1 ;  /* 0x00007e0000047a11 */ /* 0x000fe400078008ff */
[----:B---3--:R-:W-:Y:S04]  /*7c40*/  IADD3.X R2, R6, R3, R2, P4, !PT ;  /* 0x0000000306027210 */ /* 0x008fe800027fe402 */
[----:B------:R-:W-:Y:S01]  /*7c50*/  LEA.HI.X R0, R0, c[0x0][0x1fc], R2, 0x1, P0 ;  /* 0x00007f0000007a11 */ /* 0x000fe200000f0c02 */
[----:B------:R-:W-:-:S05]  /*7c60*/  BRA.DIV ~URZ, `(.L_x_3251) ;  /* 0x0000d7327f007947 */ /* 0x000fca000b800000 */
[----:B------:R1:W2:Y:S02]  /*7c70*/  SHFL.IDX PT, R7, R0, RZ, 0x181f ;  /* 0x00181fff00077589 */ /* 0x0002a400000e0000 */
.L_x_3302:
[----:B------:R-:W-:-:S05]  /*7c80*/  BRA.DIV ~URZ, `(.L_x_3252) ;  /* 0x0000d7827f007947 */ /* 0x000fca000b800000 */
[----:B------:R-:W3:Y:S04]  /*7c90*/  SHFL.IDX PT, R6, R4, RZ, 0x181f ;  /* 0x00181fff04067589 */ /* 0x000ee800000e0000 */
[----:B------:R-:W4:Y:S04]  /*7ca0*/  SHFL.IDX PT, R2, R4, 0x1, 0x181f ;  /* 0x00381f0004027f89 */ /* 0x000f2800000e0000 */
[----:B------:R-:W-:Y:S04]  /*7cb0*/  SHFL.IDX PT, R3, R0, 0x1, 0x181f ;  /* 0x00381f0000037f89 */ /* 0x000fe800000e0000 */
[----:B------:R-:W-:Y:S04]  /*7cc0*/  SHFL.IDX PT, R10, R4, 0x2, 0x181f ;  /* 0x00581f00040a7f89 */ /* 0x000fe800000e0000 */
[----:B------:R-:W5:Y:S04]  /*7cd0*/  SHFL.IDX PT, R8, R4, 0x3, 0x181f ;  /* 0x00781f0004087f89 */ /* 0x000f6800000e0000 */
[----:B------:R-:W1:Y:S04]  /*7ce0*/  SHFL.IDX PT, R11, R0, 0x2, 0x181f ;  /* 0x00581f00000b7f89 */ /* 0x000e6800000e0000 */
[----:B------:R-:W2:Y:S04]  /*7cf0*/  SHFL.IDX PT, R9, R4, 0x4, 0x181f ;  /* 0x00981f0004097f89 */ /* 0x000ea800000e0000 */
[----:B------:R-:W1:Y:S04]  /*7d00*/  SHFL.IDX PT, R15, R0, 0x3, 0x181f ;  /* 0x00781f00000f7f89 */ /* 0x000e6800000e0000 */
[----:B------:R-:W1:Y:S04]  /*7d10*/  SHFL.IDX PT, R12, R4, 0x5, 0x181f ;  /* 0x00b81f00040c7f89 */ /* 0x000e6800000e0000 */
[----:B------:R-:W1:Y:S04]  /*7d20*/  SHFL.IDX PT, R14, R0, 0x4, 0x181f ;  /* 0x00981f00000e7f89 */ /* 0x000e6800000e0000 */
        /* <DEDUP_REMOVED lines=8> */
[--C-:B------:R-:W-:Y:S03]  /*7db0*/  IMAD.X R3, R3, 0x1, R5.reuse, P4 ;  /* 0x0000000103037824 */ /* 0x100fe600020e0605 */
[----:B------:R2:W-:Y:S01]  /*7dc0*/  LDGSTS.E.BYPASS.LTC128B.128 [R242+0x100], [R6.64], !P3 ;  /* 0x0010000006f27fae */ /* 0x0005e2000d901d48 */
[--C-:B------:R-:W-:Y:S03]  /*7dd0*/  IMAD.X R11, R11, 0x1, R5.reuse, P0 ;  /* 0x000000010b0b7824 */ /* 0x100fe600000e0605 */
[----:B------:R3:W-:Y:S04]  /*7de0*/  LDGSTS.E.BYPASS.LTC128B.128 [R242+0x900], [R2.64], !P3 ;  /* 0x0090000002f27fae */ /* 0x0007e8000d901d48 */
[----:B------:R4:W-:Y:S01]  /*7df0*/  LDGSTS.E.BYPASS.LTC128B.128 [R242+0x1100], [R10.64], !P3 ;  /* 0x011000000af27fae */ /* 0x0009e2000d901d48 */
[-C--:B--2---:R-:W-:Y:S01]  /*7e00*/  IADD3 R6, P4, R9, R20.reuse, RZ ;  /* 0x0000001409067210 */ /* 0x084fe20007f9e0ff */
[--C-:B------:R-:W-:Y:S01]  /*7e10*/  IMAD.X R9, R15, 0x1, R5.reuse, P5 ;  /* 0x000000010f097824 */ /* 0x100fe200028e0605 */
[----:B---3--:R-:W-:Y:S03]  /*7e20*/  IADD3 R2, P0, R12, R20, RZ ;  /* 0x000000140c027210 */ /* 0x008fe60007f1e0ff */
[--C-:B------:R-:W-:Y:S01]  /*7e30*/  IMAD.X R7, R14, 0x1, R5.reuse, P4 ;  /* 0x000000010e077824 */ /* 0x100fe200020e0605 */
[----:B------:R4:W-:Y:S01]  /*7e40*/  LDGSTS.E.BYPASS.LTC128B.128 [R242+0x1900], [R8.64], !P3 ;  /* 0x0190000008f27fae */ /* 0x0009e2000d901d48 */
[----:B------:R-:W-:Y:S03]  /*7e50*/  IMAD.X R3, R13, 0x1, R5, P0 ;  /* 0x000000010d037824 */ /* 0x000fe600000e0605 */
[----:B------:R4:W-:Y:S04]  /*7e60*/  LDGSTS.E.BYPASS.LTC128B.128 [R242+0x2100], [R6.64], !P3 ;  /* 0x0210000006f27fae */ /* 0x0009e8000d901d48 */
[----:B------:R4:W-:Y:S02]  /*7e70*/  LDGSTS.E.BYPASS.LTC128B.128 [R242+0x2900], [R2.64], !P3 ;  /* 0x0290000002f27fae */ /* 0x0009e4000d901d48 */
.L_x_3303:
[----:B-1--4-:R-:W-:Y:S04]  /*7e80*/  IADD3 R2, P0, R4, R20, RZ ;  /* 0x0000001404027210 */ /* 0x012fe80007f1e0ff */
[----:B------:R-:W-:Y:S05]  /*7e90*/  IADD3.X R3, R0, R5, RZ, P0, !PT ;  /* 0x0000000500037210 */ /* 0x000fea00007fe4ff */
[----:B------:R-:W-:Y:S01]  /*7ea0*/  @!PT LDS RZ, [RZ] ;  /* 0x00000000fffff984 */ /* 0x000fe20000000800 */
[----:B------:R-:W-:Y:S01]  /*7eb0*/  @!PT LDS RZ, [RZ] ;  /* 0x00000000fffff984 */ /* 0x000fe20000000800 */
[----:B------:R-:W-:Y:S01]  /*7ec0*/  @!PT LDS RZ, [RZ] ;  /* 0x00000000fffff984 */ /* 0x000fe20000000800 */
[----:B------:R1:W-:Y:S04]  /*7ed0*/  LDGSTS.E.BYPASS.LTC128B.128 [R242+0x3100], [R2.64], !P3 ;  /* 0x0310000002f27fae */ /* 0x0003e8000d901d48 */
.L_x_3250:
[----:B-1-34-:R-:W-:Y:S05]  /*7ee0*/  BSYNC B0 ;  /* 0x0000000000007941 */ /* 0x01afea0003800000 */
.L_x_3249:
        /* <DEDUP_REMOVED lines=139> */
[----:B------:R-:W-:Y:S01]  /*87a0*/  IMAD.MOV.U32 R244, RZ, RZ, RZ ;  /* 0x000000fffff47224 */ /* 0x000fe200078e00ff */
[----:B------:R-:W-:Y:S01]  /*87b0*/  PLOP3.LUT P4, PT, PT, PT, UP0, 0x80, 0x0 ;  /* 0x000000000000781c */ /* 0x000fe20003f8f008 */
[C---:B------:R-:W-:Y:S01]  /*87c0*/  IMAD.SHL.U32 R119, R243.reuse, 0x2, RZ ;  /* 0x00000002f3777824 */ /* 0x040fe200078e00ff */
[----:B------:R-:W-:Y:S01]  /*87d0*/  PLOP3.LUT P0, PT, PT, PT, UP0, 0x80, 0x0 ;  /* 0x000000000000781c */ /* 0x000fe20003f0f008 */
[----:B------:R-:W2:Y:S01]  /*87e0*/  LDL R2, [R1+0x1c] ;  /* 0x00001c0001027983 */ /* 0x000ea20000100800 */
[----:B------:R-:W-:Y:S03]  /*87f0*/  SHF.R.S32.HI R117, RZ, 0x1f, R243 ;  /* 0x0000001fff757819 */ /* 0x000fe600000114f3 */
[----:B------:R-:W3:Y:S01]  /*8800*/  LDL R0, [R1+0x14] ;  /* 0x0000140001007983 */ /* 0x000ee20000100800 */
[----:B------:R-:W-:Y:S03]  /*8810*/  SHF.L.U64.HI R117, R243, 0x1, R117 ;  /* 0x00000001f3757819 */ /* 0x000fe60000010275 */
[----:B------:R-:W4:Y:S04]  /*8820*/  LDL.64 R222, [R1+0x28] ;  /* 0x0000280001de7983 */ /* 0x000f280000100a00 */
[----:B------:R-:W5:Y:S04]  /*8830*/  LDL R249, [R1+0x3c] ;  /* 0x00003c0001f97983 */ /* 0x000f680000100800 */
[----:B------:R-:W4:Y:S04]  /*8840*/  LDL.64 R220, [R1+0x20] ;  /* 0x0000200001dc7983 */ /* 0x000f280000100a00 */
[----:B------:R-:W5:Y:S01]  /*8850*/  LDL R247, [R1+0x38] ;  /* 0x0000380001f77983 */ /* 0x000f620000100800 */
[----:B--2---:R-:W-:Y:S05]  /*8860*/  IMAD R2, R245, 0x70, R2 ;  /* 0x00000070f5027824 */ /* 0x004fea00078e0202 */
[----:B---3--:R-:W-:Y:S05]  /*8870*/  IADD3 R2, R2, -0x70, R0 ;  /* 0xffffff9002027810 */ /* 0x008fea0007ffe000 */
        /* <DEDUP_REMOVED lines=25> */
.L_x_3304:
        /* <DEDUP_REMOVED lines=34> */
.L_x_3305:
[----:B--2-4-:R-:W-:Y:S04]  /*8c30*/  IADD3 R2, P0, R116, R119, RZ ;  /* 0x0000007774027210 */ /* 0x014fe80007f1e0ff */
[----:B-1----:R-:W-:Y:S05]  /*8c40*/  IADD3.X R3, R0, R117, RZ, P0, !PT ;  /* 0x0000007500037210 */ /* 0x002fea00007fe4ff */
[----:B------:R-:W-:Y:S01]  /*8c50*/  @!PT LDS RZ, [RZ] ;  /* 0x00000000fffff984 */ /* 0x000fe20000000800 */
[----:B------:R-:W-:Y:S01]  /*8c60*/  @!PT LDS RZ, [RZ] ;  /* 0x00000000fffff984 */ /* 0x000fe20000000800 */
[----:B------:R-:W-:Y:S01]  /*8c70*/  @!PT LDS RZ, [RZ] ;  /* 0x00000000fffff984 */ /* 0x000fe20000000800 */
[----:B------:R1:W-:Y:S04]  /*8c80*/  LDGSTS.E.BYPASS.LTC128B.128 [R242+0x6900], [R2.64], !P3 ;  /* 0x0690000002f27fae */ /* 0x0003e8000d901d48 */
.L_x_3254:
[----:B------:R-:W-:Y:S05]  /*8c90*/  BSYNC B0 ;  /* 0x0000000000007941 */ /* 0x000fea0003800000 */
.L_x_3253:
[----:B-1----:R-:W2:Y:S01]  /*8ca0*/  LDL R3, [R1+0x4] ;  /* 0x0000040001037983 */ /* 0x002ea20000100800 */
[----:B------:R-:W-:Y:S03]  /*8cb0*/  IMAD R117, R245, -0x70, RZ ;  /* 0xffffff90f5757824 */ /* 0x000fe600078e02ff */
[----:B------:R-:W3:Y:S04]  /*8cc0*/  LDL R2, [R1+0x44] ;  /* 0x0000440001027983 */ /* 0x000ee80000100800 */
[----:B------:R-:W0:Y:S01]  /*8cd0*/  LDGDEPBAR ;  /* 0x00000000000079af */ /* 0x000e220000000000 */
[----:B--2---:R-:W-:Y:S01]  /*8ce0*/  MOV R116, R3 ;  /* 0x0000000300747202 */ /* 0x004fe20000000f00 */
[----:B------:R-:W-:Y:S01]  /*8cf0*/  @P2 IMAD.HI.U32 R0, R3, c[0x0][0x2c8], RZ ;  /* 0x0000b20003002a27 */ /* 0x000fe200078e00ff */
[----:B---3--:R-:W-:Y:S04]  /*8d00*/  IADD3 R117, -R2, 0x1, R117 ;  /* 0x0000000102757810 */ /* 0x008fe80007ffe175 */
[----:B------:R-:W-:Y:S02]  /*8d10*/  @P2 SHF.R.U32.HI R116, RZ, c[0x0][0x2cc], R0 ;  /* 0x0000b300ff742a19 */ /* 0x000fe40000011600 */
[----:B------:R-:W-:Y:S05]  /*8d20*/  MOV R0, c[0x0][0x2ac] ;  /* 0x0000ab0000007a02 */ /* 0x000fea0000000f00 */
[----:B------:R-:W-:Y:S05]  /*8d30*/  IMAD R117, R0, c[0x0][0x1d0], R117 ;  /* 0x0000740000757a24 */ /* 0x000fea00078e0275 */
[----:B------:R-:W-:Y:S01]  /*8d40*/  IADD3 R117, R117, -c[0x0][0x168], RZ ;  /* 0x80005a0075757a10 */ /* 0x000fe20007ffe0ff */
[----:B------:R-:W-:-:S05]  /*8d50*/  BRA.DIV ~URZ, `(.L_x_3257) ;  /* 0x0000d4c27f007947 */ /* 0x000fca000b800000 */
[----:B------:R1:W2:Y:S02]  /*8d60*/  SHFL.IDX PT, R0, R116, RZ, 0x1c1f ;  /* 0x001c1fff74007589 */ /* 0x0002a400000e0000 */
.L_x_3306:
        /* <DEDUP_REMOVED lines=58> */
[----:B------:R-:W-:Y:S01]  /*9110*/  FMNMX.FTZ R119, R4, R120, !PT ;  /* 0x0000007804777209 */ /* 0x000fe20007810000 */
[----:B------:R-:W2:Y:S03]  /*9120*/  SHFL.IDX PT, R3, R116, 0x1, 0x1c1f ;  /* 0x003c1f0074037f89 */ /* 0x000ea600000e0000 */
[----:B------:R-:W-:Y:S04]  /*9130*/  FMNMX.FTZ R119, R196, R119, !PT ;  /* 0x00000077c4777209 */ /* 0x000fe80007810000 */
[----:B------:R-:W-:Y:S01]  /*9140*/  FMNMX.FTZ R119, R195, R119, !PT ;  /* 0x00000077c3777209 */ /* 0x000fe20007810000 */
[----:B------:R-:W3:Y:S03]  /*9150*/  SHFL.IDX PT, R2, R116, 0x2, 0x1c1f ;  /* 0x005c1f0074027f89 */ /* 0x000ee600000e0000 */
[----:B------:R-:W-:Y:S04]  /*9160*/  FMNMX.FTZ R119, R194, R119, !PT ;  /* 0x00000077c2777209 */ /* 0x000fe80007810000 */
[----:B------:R-:W-:Y:S01]  /*9170*/  FMNMX.FTZ R119, R193, R119, !PT ;  /* 0x00000077c1777209 */ /* 0x000fe20007810000 */
[----:B------:R-:W4:Y:S03]  /*9180*/  SHFL.IDX PT, R0, R116, 0x3, 0x1c1f ;  /* 0x007c1f0074007f89 */ /* 0x000f2600000e0000 */
[----:B------:R-:W-:Y:S04]  /*9190*/  FMNMX.FTZ R119, R192, R119, !PT ;  /* 0x00000077c0777209 */ /* 0x000fe80007810000 */
[----:B------:R-:W-:Y:S04]  /*91a0*/  FMNMX.FTZ R119, R191, R119, !PT ;  /* 0x00000077bf777209 */ /* 0x000fe80007810000 */
[----:B------:R-:W-:Y:S04]  /*91b0*/  FMNMX.FTZ R119, R190, R119, !PT ;  /* 0x00000077be777209 */ /* 0x000fe80007810000 */
[----:B------:R-:W-:Y:S04]  /*91c0*/  FMNMX.FTZ R119, R189, R119, !PT ;  /* 0x00000077bd777209 */ /* 0x000fe80007810000 */
[----:B------:R-:W-:Y:S04]  /*91d0*/  FMNMX.FTZ R119, R188, R119, !PT ;  /* 0x00000077bc777209 */ /* 0x000fe80007810000 */
[----:B------:R-:W-:Y:S01]  /*91e0*/  FMNMX.FTZ R119, R48, R119, !PT ;  /* 0x0000007730777209 */ /* 0x000fe20007810000 */
[C---:B--2---:R-:W-:Y:S02]  /*91f0*/  IMAD.IADD R3, R117.reuse, 0x1, R3 ;  /* 0x0000000175037824 */ /* 0x044fe400078e0203 */
[----:B---3--:R-:W-:Y:S01]  /*9200*/  IMAD.IADD R2, R117, 0x1, R2 ;  /* 0x0000000175027824 */ /* 0x008fe200078e0202 */
[----:B------:R-:W-:Y:S01]  /*9210*/  FMNMX.FTZ R119, R49, R119, !PT ;  /* 0x0000007731777209 */ /* 0x000fe20007810000 */
[----:B----4-:R-:W-:Y:S01]  /*9220*/  IMAD.IADD R0, R117, 0x1, R0 ;  /* 0x0000000175007824 */ /* 0x010fe200078e0200 */
[C---:B------:R-:W-:Y:S02]  /*9230*/  ISETP.GT.AND P6, PT, R3.reuse, RZ, PT ;  /* 0x000000ff0300720c */ /* 0x040fe40003fc4270 */
[C---:B------:R-:W-:Y:S02]  /*9240*/  ISETP.GT.AND P5, PT, R3.reuse, 0x1, PT ;  /* 0x000000010300780c */ /* 0x040fe40003fa4270 */
[C---:B------:R-:W-:Y:S02]  /*9250*/  ISETP.GT.AND P4, PT, R3.reuse, 0x8, PT ;  /* 0x000000080300780c */ /* 0x040fe40003f84270 */
[----:B------:R-:W-:Y:S02]  /*9260*/  ISETP.GT.AND P0, PT, R3, 0x9, PT ;  /* 0x000000090300780c */ /* 0x000fe40003f04270 */
[----:B------:R-:W-:Y:S02]  /*9270*/  FSEL R21, R6, -INF , P6 ;  /* 0xff80000006157808 */ /* 0x000fe40003000000 */
[----:B------:R-:W-:Y:S02]  /*9280*/  FSEL R36, R7, -INF , P5 ;  /* 0xff80000007247808 */ /* 0x000fe40002800000 */
[----:B------:R-:W-:Y:S02]  /*9290*/  FSEL R32, R18, -INF , P4 ;  /* 0xff80000012207808 */ /* 0x000fe40002000000 */
[----:B------:R-:W-:Y:S02]  /*92a0*/  FSEL R33, R19, -INF , P0 ;  /* 0xff80000013217808 */ /* 0x000fe40000000000 */
[C---:B------:R-:W-:Y:S02]  /*92b0*/  ISETP.GT.AND P6, PT, R3.reuse, 0x10, PT ;  /* 0x000000100300780c */ /* 0x040fe40003fc4270 */
        /* <DEDUP_REMOVED lines=27> */
[----:B------:R-:W-:Y:S02]  /*9470*/  FMNMX.FTZ R119, R52, R119, !PT ;  /* 0x0000007734777209 */ /* 0x000fe40007810000 */
        /* <DEDUP_REMOVED lines=18> */
[----:B------:R-:W-:Y:S02]  /*95a0*/  FMNMX.FTZ R119, R64, R119, !PT ;  /* 0x0000007740777209 */ /* 0x000fe40007810000 */
[----:B------:R-:W-:Y:S02]  /*95b0*/  FSEL R102, R102, -INF , P6 ;  /* 0xff80000066667808 */ /* 0x000fe40003000000 */
[----:B------:R-:W-:Y:S02]  /*95c0*/  FSEL R103, R103, -INF , P5 ;  /* 0xff80000067677808 */ /* 0x000fe40002800000 */
[----:B------:R-:W-:Y:S02]  /*95d0*/  FSEL R114, R114, -INF , P4 ;  /* 0xff80000072727808 */ /* 0x000fe40002000000 */
[----:B------:R-:W-:Y:S02]  /*95e0*/  FSEL R115, R115, -INF , P0 ;  /* 0xff80000073737808 */ /* 0x000fe40000000000 */
[C---:B------:R-:W-:Y:S02]  /*95f0*/  ISETP.GT.AND P6, PT, R2.reuse, RZ, PT ;  /* 0x000000ff0200720c */ /* 0x040fe40003fc4270 */
[----:B------:R-:W-:Y:S02]  /*9600*/  ISETP.GT.AND P5, PT, R2, 0x1, PT ;  /* 0x000000010200780c */ /* 0x000fe40003fa4270 */
[C---:B------:R-:W-:Y:S02]  /*9610*/  ISETP.GT.AND P4, PT, R0.reuse, RZ, PT ;  /* 0x000000ff0000720c */ /* 0x040fe40003f84270 */
[----:B------:R-:W-:Y:S02]  /*9620*/  ISETP.GT.AND P0, PT, R0, 0x1, PT ;  /* 0x000000010000780c */ /* 0x000fe40003f04270 */
[----:B------:R-:W-:Y:S02]  /*9630*/  FMNMX.FTZ R118, R36, R118, !PT ;  /* 0x0000007624767209 */ /* 0x000fe40007810000 */
[----:B------:R-:W-:Y:S02]  /*9640*/  FMNMX.FTZ R119, R65, R119, !PT ;  /* 0x0000007741777209 */ /* 0x000fe40007810000 */
[----:B------:R-:W-:Y:S02]  /*9650*/  FSEL R5, R8, -INF , P6 ;  /* 0xff80000008057808 */ /* 0x000fe40003000000 */
[----:B------:R-:W-:Y:S02]  /*9660*/  FSEL R17, R9, -INF , P5 ;  /* 0xff80000009117808 */ /* 0x000fe40002800000 */
[----:B------:R-:W-:Y:S02]  /*9670*/  FSEL R16, R10, -INF , P4 ;  /* 0xff8000000a107808 */ /* 0x000fe40002000000 */
[----:B------:R-:W-:Y:S02]  /*9680*/  FSEL R20, R11, -INF , P0 ;  /* 0xff8000000b147808 */ /* 0x000fe40000000000 */
[C---:B------:R-:W-:Y:S02]  /*9690*/  ISETP.GT.AND P6, PT, R2.reuse, 0x8, PT ;  /* 0x000000080200780c */ /* 0x040fe40003fc4270 */
[----:B------:R-:W-:Y:S02]  /*96a0*/  ISETP.GT.AND P5, PT, R2, 0x9, PT ;  /* 0x000000090200780c */ /* 0x000fe40003fa4270 */
        /* <DEDUP_REMOVED lines=137> */
[----:B--2---:R-:W-:Y:S02]  /*9f40*/  FMNMX.FTZ R119, R0, R119, !PT ;  /* 0x0000007700777209 */ /* 0x004fe40007810000 */
        /* <DEDUP_REMOVED lines=16> */
[----:B------:R-:W-:Y:S01]  /*a050*/  FMNMX.FTZ R117, R60, R117, !PT ;  /* 0x000000753c757209 */ /* 0x000fe20007810000 */
[----:B------:R-:W2:Y:S01]  /*a060*/  SHFL.BFLY PT, R0, R118, 0x2, 0x1f ;  /* 0x0c401f0076007f89 */ /* 0x000ea200000e0000 */
[----:B------:R-:W-:Y:S02]  /*a070*/  FSEL R106, R106, -INF , P6 ;  /* 0xff8000006a6a7808 */ /* 0x000fe40003000000 */
[----:B------:R-:W-:Y:S02]  /*a080*/  FMNMX.FTZ R117, R61, R117, !PT ;  /* 0x000000753d757209 */ /* 0x000fe40007810000 */
[----:B------:R-:W-:Y:S02]  /*a090*/  FSEL R107, R107, -INF , P5 ;  /* 0xff8000006b6b7808 */ /* 0x000fe40002800000 */
[----:B------:R-:W-:Y:S02]  /*a0a0*/  FMNMX.FTZ R117, R13, R117, !PT ;  /* 0x000000750d757209 */ /* 0x000fe40007810000 */
[----:B------:R-:W-:Y:S02]  /*a0b0*/  FSEL R110, R110, -INF , P4 ;  /* 0xff8000006e6e7808 */ /* 0x000fe40002000000 */
[----:B------:R-:W-:Y:S02]  /*a0c0*/  FMNMX.FTZ R117, R12, R117, !PT ;  /* 0x000000750c757209 */ /* 0x000fe40007810000 */
[----:B------:R-:W-:Y:S02]  /*a0d0*/  FSEL R111, R111, -INF , P0 ;  /* 0xff8000006f6f7808 */ /* 0x000fe40000000000 */
[----:B------:R-:W-:Y:S04]  /*a0e0*/  FMNMX.FTZ R117, R76, R117, !PT ;  /* 0x000000754c757209 */ /* 0x000fe80007810000 */
[----:B------:R-:W-:Y:S04]  /*a0f0*/  FMNMX.FTZ R117, R77, R117, !PT ;  /* 0x000000754d757209 */ /* 0x000fe80007810000 */
[----:B------:R-:W-:Y:S02]  /*a100*/  FMNMX.FTZ R117, R88, R117, !PT ;  /* 0x0000007558757209 */ /* 0x000fe40007810000 */
[----:B--2---:R-:W-:Y:S02]  /*a110*/  FMNMX.FTZ R118, R118, R0, !PT ;  /* 0x0000000076767209 */ /* 0x004fe40007810000 */
[----:B------:R-:W-:Y:S03]  /*a120*/  FMNMX.FTZ R117, R89, R117, !PT ;  /* 0x0000007559757209 */ /* 0x000fe60007810000 */
[----:B------:R-:W2:Y:S01]  /*a130*/  SHFL.BFLY PT, R0, R118, 0x1, 0x1f ;  /* 0x0c201f0076007f89 */ /* 0x000ea200000e0000 */
[----:B------:R-:W-:Y:S04]  /*a140*/  FMNMX.FTZ R117, R92, R117, !PT ;  /* 0x000000755c757209 */ /* 0x000fe80007810000 */
[----:B------:R-:W-:Y:S04]  /*a150*/  FMNMX.FTZ R117, R93, R117, !PT ;  /* 0x000000755d757209 */ /* 0x000fe80007810000 */
[----:B------:R-:W-:Y:S04]  /*a160*/  FMNMX.FTZ R117, R104, R117, !PT ;  /* 0x0000007568757209 */ /* 0x000fe80007810000 */
[----:B------:R-:W-:Y:S04]  /*a170*/  FMNMX.FTZ R117, R105, R117, !PT ;  /* 0x0000007569757209 */ /* 0x000fe80007810000 */
[----:B------:R-:W-:Y:S04]  /*a180*/  FMNMX.FTZ R117, R108, R117, !PT ;  /* 0x000000756c757209 */ /* 0x000fe80007810000 */
[----:B------:R-:W-:Y:S02]  /*a190*/  FMNMX.FTZ R117, R109, R117, !PT ;  /* 0x000000756d757209 */ /* 0x000fe40007810000 */
[----:B--2---:R-:W-:Y:S03]  /*a1a0*/  FMNMX.FTZ R118, R118, R0, !PT ;  /* 0x0000000076767209 */ /* 0x004fe60007810000 */
        /* <DEDUP_REMOVED lines=27> */
[----:B-1----:R-:W-:Y:S04]  /*a360*/  FMNMX.FTZ R116, R95, R0, !PT ;  /* 0x000000005f747209 */ /* 0x002fe80007810000 */
[----:B------:R-:W-:Y:S04]  /*a370*/  FMNMX.FTZ R116, R106, R116, !PT ;  /* 0x000000746a747209 */ /* 0x000fe80007810000 */
[----:B------:R-:W-:Y:S04]  /*a380*/  FMNMX.FTZ R116, R107, R116, !PT ;  /* 0x000000746b747209 */ /* 0x000fe80007810000 */
[----:B------:R-:W-:Y:S04]  /*a390*/  FMNMX.FTZ R116, R110, R116, !PT ;  /* 0x000000746e747209 */ /* 0x000fe80007810000 */
[----:B------:R-:W-:Y:S05]  /*a3a0*/  FMNMX.FTZ R116, R111, R116, !PT ;  /* 0x000000746f747209 */ /* 0x000fea0007810000 */
[----:B------:R-:W1:Y:S02]  /*a3b0*/  SHFL.BFLY PT, R0, R116, 0x2, 0x1f ;  /* 0x0c401f0074007f89 */ /* 0x000e6400000e0000 */
[----:B-1----:R-:W-:Y:S06]  /*a3c0*/  FMNMX.FTZ R116, R116, R0, !PT ;  /* 0x0000000074747209 */ /* 0x002fec0007810000 */
[----:B------:R1:W2:Y:S02]  /*a3d0*/  SHFL.BFLY PT, R0, R116, 0x1, 0x1f ;  /* 0x0c201f0074007f89 */ /* 0x0002a400000e0000 */
.L_x_3307:
[----:B------:R-:W3:Y:S01]  /*a3e0*/  LDL.LU R8, [R1] ;  /* 0x0000000001087983 */ /* 0x000ee20000300800 */
        /* <DEDUP_REMOVED lines=43> */
[----:B------:R-:W-:Y:S05]  /*a6a0*/  FMUL.FTZ R2, R118, c[0x0][0x2d0] ;  /* 0x0000b40076027a20 */ /* 0x000fea0000410000 */
[----:B------:R-:W-:Y:S02]  /*a6b0*/  FSEL R2, R2, RZ, P0 ;  /* 0x000000ff02027208 */ /* 0x000fe40000000000 */
[----:B------:R-:W-:Y:S03]  /*a6c0*/  MUFU.EX2 R204, R204 ;  /* 0x000000cc00cc7308 */ /* 0x000fe60000000800 */
[--C-:B------:R-:W-:Y:S01]  /*a6d0*/  FFMA.FTZ R189, R50, c[0x0][0x2d0], -R2.reuse ;  /* 0x0000b40032bd7a23 */ /* 0x100fe20000010802 */
[----:B------:R-:W-:Y:S01]  /*a6e0*/  MOV R50, R73 ;  /* 0x0000004900327202 */ /* 0x000fe20000000f00 */
[--C-:B------:R-:W-:Y:S02]  /*a6f0*/  FFMA.FTZ R81, R35, c[0x0][0x2d0], -R2.reuse ;  /* 0x0000b40023517a23 */ /* 0x100fe40000010802 */
[--C-:B------:R-:W-:Y:S02]  /*a700*/  FFMA.FTZ R188, R51, c[0x0][0x2d0], -R2.reuse ;  /* 0x0000b40033bc7a23 */ /* 0x100fe40000010802 */
[--C-:B------:R-:W-:Y:S01]  /*a710*/  FFMA.FTZ R120, R55, c[0x0][0x2d0], -R2.reuse ;  /* 0x0000b40037787a23 */ /* 0x100fe20000010802 */
[----:B------:R-:W-:Y:S01]  /*a720*/  MUFU.EX2 R201, R201 ;  /* 0x000000c900c97308 */ /* 0x000fe20000000800 */
[--C-:B------:R-:W-:Y:S01]  /*a730*/  FFMA.FTZ R206, R82, c[0x0][0x2d0], -R2.reuse ;  /* 0x0000b40052ce7a23 */ /* 0x100fe20000010802 */
[----:B------:R-:W4:Y:S01]  /*a740*/  LDL.LU R51, [R1+0xc] ;  /* 0x00000c0001337983 */ /* 0x000f220000300800 */
        /* <DEDUP_REMOVED lines=21> */
[--C-:B-1----:R-:W-:Y:S01]  /*a8a0*/  FFMA.FTZ R116, R66, c[0x0][0x2d0], -R2.reuse ;  /* 0x0000b40042747a23 */ /* 0x102fe20000010802 */
[----:B------:R-:W-:Y:S01]  /*a8b0*/  MUFU.EX2 R71, R192 ;  /* 0x000000c000477308 */ /* 0x000fe20000000800 */
[--C-:B------:R-:W-:Y:S09]  /*a8c0*/  FFMA.FTZ R64, R115, c[0x0][0x2d0], -R2.reuse ;  /* 0x0000b40073407a23 */ /* 0x100ff20000010802 */
        /* <DEDUP_REMOVED lines=25> */
[C---:B--2---:R-:W-:Y:S01]  /*aa60*/  F2FP.PACK_AB R72, R4.reuse, R3 ;  /* 0x000000030448723e */ /* 0x044fe200000000ff */
[----:B------:R-:W-:Y:S02]  /*aa70*/  FFMA.FTZ R3, R21, c[0x0][0x2d0], -R2 ;  /* 0x0000b40015037a23 */ /* 0x000fe40000010802 */
[----:B------:R-:W-:Y:S01]  /*aa80*/  FADD.FTZ R8, R4, R0 ;  /* 0x0000000004087221 */ /* 0x000fe20000010000 */
[----:B------:R-:W-:Y:S01]  /*aa90*/  FSEL R0, R118, RZ, P0 ;  /* 0x000000ff76007208 */ /* 0x000fe20000000000 */
[--C-:B------:R-:W-:Y:S01]  /*aaa0*/  FFMA.FTZ R4, R36, c[0x0][0x2d0], -R2.reuse ;  /* 0x0000b40024047a23 */ /* 0x100fe20000010802 */
[C---:B------:R-:W-:Y:S02]  /*aab0*/  FSETP.NEU.FTZ.AND P0, PT, R117.reuse, -INF , PT ;  /* 0xff8000007500780b */ /* 0x040fe40003f1d000 */
[----:B------:R-:W-:Y:S01]  /*aac0*/  MUFU.EX2 R73, R3 ;  /* 0x0000000300497308 */ /* 0x000fe20000000800 */
[----:B------:R-:W-:Y:S01]  /*aad0*/  FADD.FTZ R0, -R0, R121 ;  /* 0x0000007900007221 */ /* 0x000fe20000010100 */
[----:B------:R-:W-:Y:S01]  /*aae0*/  MOV R36, R11 ;  /* 0x0000000b00247202 */ /* 0x000fe20000000f00 */
[----:B------:R-:W-:Y:S02]  /*aaf0*/  FFMA.FTZ R121, R54, c[0x0][0x2d0], -R2 ;  /* 0x0000b40036797a23 */ /* 0x000fe40000010802 */
[----:B------:R-:W-:Y:S02]  /*ab00*/  FMUL.FTZ R0, R0, c[0x0][0x2d0] ;  /* 0x0000b40000007a20 */ /* 0x000fe40000410000 */
[----:B------:R-:W-:Y:S03]  /*ab10*/  FMUL.FTZ R2, R117, c[0x0][0x2d0] ;  /* 0x0000b40075027a20 */ /* 0x000fe60000410000 */
[----:B------:R-:W1:Y:S02]  /*ab20*/  MUFU.EX2 R3, R0 ;  /* 0x0000000000037308 */ /* 0x000e640000000800 */
[----:B------:R-:W-:Y:S05]  /*ab30*/  FSEL R2, R2, RZ, P0 ;  /* 0x000000ff02027208 */ /* 0x000fea0000000000 */
        /* <DEDUP_REMOVED lines=8> */
[----:B------:R3:W5:Y:S01]  /*abc0*/  MUFU.EX2 R11, R6 ;  /* 0x00000006000b7308 */ /* 0x0007620000000800 */
[--C-:B------:R-:W-:Y:S02]  /*abd0*/  FFMA.FTZ R21, R105, c[0x0][0x2d0], -R2.reuse ;  /* 0x0000b40069157a23 */ /* 0x100fe40000010802 */
[--C-:B------:R-:W-:Y:S02]  /*abe0*/  FFMA.FTZ R23, R109, c[0x0][0x2d0], -R2.reuse ;  /* 0x0000b4006d177a23 */ /* 0x100fe40000010802 */
[----:B-1----:R-:W-:Y:S02]  /*abf0*/  FFMA.FTZ R0, R3, R248, R73 ;  /* 0x000000f803007223 */ /* 0x002fe40000010049 */
[--C-:B------:R-:W-:Y:S02]  /*ac00*/  FFMA.FTZ R19, R19, c[0x0][0x2d0], -R2.reuse ;  /* 0x0000b40013137a23 */ /* 0x100fe40000010802 */
[--C-:B------:R-:W-:Y:S02]  /*ac10*/  FFMA.FTZ R18, R18, c[0x0][0x2d0], -R2.reuse ;  /* 0x0000b40012127a23 */ /* 0x100fe40000010802 */
[--C-:B------:R-:W-:Y:S02]  /*ac20*/  FFMA.FTZ R48, R24, c[0x0][0x2d0], -R2.reuse ;  /* 0x0000b40018307a23 */ /* 0x100fe40000010802 */
[----:B------:R-:W-:Y:S01]  /*ac30*/  FFMA.FTZ R49, R25, c[0x0][0x2d0], -R2 ;  /* 0x0000b40019317a23 */ /* 0x000fe20000010802 */
[C---:B--2---:R-:W-:Y:S01]  /*ac40*/  F2FP.PACK_AB R73, R4.reuse, R73 ;  /* 0x000000490449723e */ /* 0x044fe200000000ff */
[----:B------:R-:W-:Y:S01]  /*ac50*/  FADD.FTZ R32, R4, R0 ;  /* 0x0000000004207221 */ /* 0x000fe20000010000 */
[----:B------:R-:W-:Y:S01]  /*ac60*/  FSEL R0, R117, RZ, P0 ;  /* 0x000000ff75007208 */ /* 0x000fe20000000000 */
[--C-:B------:R-:W-:Y:S01]  /*ac70*/  FFMA.FTZ R4, R5, c[0x0][0x2d0], -R2.reuse ;  /* 0x0000b40005047a23 */ /* 0x100fe20000010802 */
[----:B------:R-:W-:Y:S01]  /*ac80*/  FSETP.NEU.FTZ.AND P0, PT, R68, -INF , PT ;  /* 0xff8000004400780b */ /* 0x000fe20003f1d000 */
[----:B------:R-:W-:Y:S02]  /*ac90*/  FFMA.FTZ R5, R17, c[0x0][0x2d0], -R2 ;  /* 0x0000b40011057a23 */ /* 0x000fe40000010802 */
[----:B------:R-:W-:Y:S01]  /*aca0*/  MUFU.EX2 R76, R4 ;  /* 0x00000004004c7308 */ /* 0x000fe20000000800 */
[----:B------:R-:W-:Y:S02]  /*acb0*/  FADD.FTZ R0, -R0, R122 ;  /* 0x0000007a00007221 */ /* 0x000fe40000010100 */
        /* <DEDUP_REMOVED lines=14> */
[----:B------:R-:W-:Y:S01]  /*ada0*/  FFMA.FTZ R122, R12, c[0x0][0x2d0], -R2 ;  /* 0x0000b4000c7a7a23 */ /* 0x000fe20000010802 */
[----:B------:R-:W-:Y:S01]  /*adb0*/  FSEL R2, R68, RZ, P0 ;  /* 0x000000ff44027208 */ /* 0x000fe20000000000 */
[----:B------:R-:W-:Y:S01]  /*adc0*/  FMUL.FTZ R0, R0, c[0x0][0x2d0] ;  /* 0x0000b40000007a20 */ /* 0x000fe20000410000 */
[----:B------:R-:W-:Y:S01]  /*add0*/  MUFU.EX2 R220, R220 ;  /* 0x000000dc00dc7308 */ /* 0x000fe20000000800 */
[----:B---3--:R-:W-:Y:S02]  /*ade0*/  FMUL.FTZ R6, R68, c[0x0][0x2d0] ;  /* 0x0000b40044067a20 */ /* 0x008fe40000410000 */
[----:B------:R-:W-:Y:S02]  /*adf0*/  FADD.FTZ R2, -R2, R123 ;  /* 0x0000007b02027221 */ /* 0x000fe40000010100 */
[----:B-----5:R-:W-:Y:S01]  /*ae00*/  FADD.FTZ R5, R11, R8 ;  /* 0x000000080b057221 */ /* 0x020fe20000010000 */
[----:B------:R-:W-:Y:S01]  /*ae10*/  FSEL R4, R6, RZ, P0 ;  /* 0x000000ff06047208 */ /* 0x000fe20000000000 */
[----:B------:R-:W-:Y:S02]  /*ae20*/  FMUL.FTZ R2, R2, c[0x0][0x2d0] ;  /* 0x0000b40002027a20 */ /* 0x000fe40000410000 */
[C---:B------:R-:W-:Y:S01]  /*ae30*/  FADD.FTZ R67, R74.reuse, R5 ;  /* 0x000000054a437221 */ /* 0x040fe20000010000 */
[----:B------:R-:W1:Y:S01]  /*ae40*/  MUFU.EX2 R0, R0 ;  /* 0x0000000000007308 */ /* 0x000e620000000800 */
[----:B------:R-:W2:Y:S01]  /*ae50*/  LDL.LU R5, [R1+0x10] ;  /* 0x0000100001057983 */ /* 0x000ea20000300800 */
        /* <DEDUP_REMOVED lines=14> */
[C---:B-1----:R-:W-:Y:S01]  /*af40*/  FMUL.FTZ R24, R0.reuse, R144 ;  /* 0x0000009000187220 */ /* 0x042fe20000410000 */
[----:B------:R-:W-:Y:S01]  /*af50*/  MOV R144, R23 ;  /* 0x0000001700907202 */ /* 0x000fe20000000f00 */
[C---:B------:R-:W-:Y:S01]  /*af60*/  FMUL.FTZ R28, R0.reuse, R140 ;  /* 0x0000008c001c7220 */ /* 0x040fe20000410000 */
[----:B------:R-:W-:Y:S01]  /*af70*/  MOV R140, R21 ;  /* 0x00000015008c7202 */ /* 0x000fe20000000f00 */
[C---:B------:R-:W-:Y:S01]  /*af80*/  FMUL.FTZ R29, R0.reuse, R141 ;  /* 0x0000008d001d7220 */ /* 0x040fe20000410000 */
[----:B------:R-:W-:Y:S01]  /*af90*/  MOV R141, R22 ;  /* 0x00000016008d7202 */ /* 0x000fe20000000f00 */
[C---:B------:R-:W-:Y:S01]  /*afa0*/  FMUL.FTZ R13, R0.reuse, R149 ;  /* 0x00000095000d7220 */ /* 0x040fe20000410000 */
[----:B------:R-:W1:Y:S01]  /*afb0*/  LDSM.16.MT88.4 R20, [R225] ;  /* 0x00000000e114783b */ /* 0x000e620000004200 */
[----:B------:R-:W-:Y:S01]  /*afc0*/  MOV R149, R106 ;  /* 0x0000006a00957202 */ /* 0x000fe20000000f00 */
[----:B------:R-:W-:Y:S01]  /*afd0*/  MUFU.EX2 R77, R6 ;  /* 0x00000006004d7308 */ /* 0x000fe20000000800 */
[----:B------:R-:W-:Y:S01]  /*afe0*/  FMUL.FTZ R12, R0, R148 ;  /* 0x00000094000c7220 */ /* 0x000fe20000410000 */
[----:B------:R-:W-:Y:S01]  /*aff0*/  MOV R148, R107 ;  /* 0x0000006b00947202 */ /* 0x000fe20000000f00 */
[--C-:B------:R-:W-:Y:S02]  /*b000*/  FFMA.FTZ R93, R27, c[0x0][0x2d0], -R4.reuse ;  /* 0x0000b4001b5d7a23 */ /* 0x100fe40000010804 */
[--C-:B------:R-:W-:Y:S02]  /*b010*/  FFMA.FTZ R92, R30, c[0x0][0x2d0], -R4.reuse ;  /* 0x0000b4001e5c7a23 */ /* 0x100fe40000010804 */
[--C-:B------:R-:W-:Y:S02]  /*b020*/  FFMA.FTZ R89, R31, c[0x0][0x2d0], -R4.reuse ;  /* 0x0000b4001f597a23 */ /* 0x100fe40000010804 */
[--C-:B------:R-:W-:Y:S01]  /*b030*/  FFMA.FTZ R37, R78, c[0x0][0x2d0], -R4.reuse ;  /* 0x0000b4004e257a23 */ /* 0x100fe20000010804 */
[----:B------:R-:W-:Y:S01]  /*b040*/  MUFU.EX2 R106, R7 ;  /* 0x00000007006a7308 */ /* 0x000fe20000000800 */
[C---:B---3--:R-:W-:Y:S01]  /*b050*/  FMUL.FTZ R10, R2.reuse, R154 ;  /* 0x0000009a020a7220 */ /* 0x048fe20000410000 */
[----:B------:R-:W-:Y:S01]  /*b060*/  MOV R154, R95 ;  /* 0x0000005f009a7202 */ /* 0x000fe20000000f00 */
[C---:B------:R-:W-:Y:S01]  /*b070*/  FMUL.FTZ R11, R2.reuse, R155 ;  /* 0x0000009b020b7220 */ /* 0x040fe20000410000 */
[----:B------:R-:W-:Y:S01]  /*b080*/  MOV R155, R94 ;  /* 0x0000005e009b7202 */ /* 0x000fe20000000f00 */
[C---:B------:R-:W-:Y:S01]  /*b090*/  FMUL.FTZ R14, R2.reuse, R150 ;  /* 0x00000096020e7220 */ /* 0x040fe20000410000 */
[----:B------:R-:W-:Y:S01]  /*b0a0*/  MOV R150, R91 ;  /* 0x0000005b00967202 */ /* 0x000fe20000000f00 */
[----:B------:R-:W-:Y:S01]  /*b0b0*/  FMUL.FTZ R15, R2, R151 ;  /* 0x00000097020f7220 */ /* 0x000fe20000410000 */
[----:B------:R-:W-:Y:S01]  /*b0c0*/  MOV R151, R90 ;  /* 0x0000005a00977202 */ /* 0x000fe20000000f00 */
[--C-:B------:R-:W-:Y:S01]  /*b0d0*/  FFMA.FTZ R79, R79, c[0x0][0x2d0], -R4.reuse ;  /* 0x0000b4004f4f7a23 */ /* 0x100fe20000010804 */
[----:B------:R-:W3:Y:S01]  /*b0e0*/  MUFU.EX2 R95, R33 ;  /* 0x00000021005f7308 */ /* 0x000ee20000000800 */
        /* <DEDUP_REMOVED lines=13> */
[----:B------:R-:W-:Y:S02]  /*b1c0*/  FFMA.FTZ R110, R110, c[0x0][0x2d0], -R4 ;  /* 0x0000b4006e6e7a23 */ /* 0x000fe40000010804 */
[----:B----4-:R-:W-:Y:S01]  /*b1d0*/  FFMA.FTZ R4, R0, R51, R76 ;  /* 0x0000003300047223 */ /* 0x010fe2000001004c */
[C---:B------:R-:W-:Y:S01]  /*b1e0*/  F2FP.PACK_AB R76, R69.reuse, R76 ;  /* 0x0000004c454c723e */ /* 0x040fe200000000ff */
[C---:B------:R-:W-:Y:S01]  /*b1f0*/  FMUL.FTZ R26, R2.reuse, R146 ;  /* 0x00000092021a7220 */ /* 0x040fe20000410000 */
[----:B------:R-:W-:Y:S01]  /*b200*/  MOV R146, R39 ;  /* 0x0000002700927202 */ /* 0x000fe20000000f00 */
[C---:B------:R-:W-:Y:S01]  /*b210*/  FMUL.FTZ R30, R2.reuse, R142 ;  /* 0x0000008e021e7220 */ /* 0x040fe20000410000 */
[----:B------:R-:W4:Y:S01]  /*b220*/  MUFU.EX2 R91, R16 ;  /* 0x00000010005b7308 */ /* 0x000f220000000800 */
[C---:B------:R-:W-:Y:S01]  /*b230*/  FMUL.FTZ R31, R2.reuse, R143 ;  /* 0x0000008f021f7220 */ /* 0x040fe20000410000 */
[----:B------:R-:W-:Y:S01]  /*b240*/  MOV R142, R38 ;  /* 0x00000026008e7202 */ /* 0x000fe20000000f00 */
[C---:B------:R-:W-:Y:S01]  /*b250*/  FMUL.FTZ R58, R2.reuse, R130 ;  /* 0x00000082023a7220 */ /* 0x040fe20000410000 */
[----:B------:R-:W-:Y:S01]  /*b260*/  MOV R143, R36 ;  /* 0x00000024008f7202 */ /* 0x000fe20000000f00 */
[C---:B------:R-:W-:Y:S02]  /*b270*/  FMUL.FTZ R59, R2.reuse, R131 ;  /* 0x00000083023b7220 */ /* 0x040fe40000410000 */
[C---:B------:R-:W-:Y:S02]  /*b280*/  FMUL.FTZ R62, R2.reuse, R126 ;  /* 0x0000007e023e7220 */ /* 0x040fe40000410000 */
[C---:B------:R-:W-:Y:S01]  /*b290*/  FMUL.FTZ R63, R2.reuse, R127 ;  /* 0x0000007f023f7220 */ /* 0x040fe20000410000 */
[----:B------:R-:W5:Y:S01]  /*b2a0*/  MUFU.EX2 R107, R18 ;  /* 0x00000012006b7308 */ /* 0x000f620000000800 */
[----:B------:R-:W-:Y:S02]  /*b2b0*/  FADD.FTZ R69, R69, R4 ;  /* 0x0000000445457221 */ /* 0x000fe40000010000 */
[----:B------:R-:W-:Y:S01]  /*b2c0*/  FADD.FTZ R70, R75, R32 ;  /* 0x000000204b467221 */ /* 0x000fe20000010000 */
[----:B---3--:R-:W-:Y:S01]  /*b2d0*/  F2FP.PACK_AB R75, R95, R75 ;  /* 0x0000004b5f4b723e */ /* 0x008fe200000000ff */
[----:B------:R-:W-:Y:S01]  /*b2e0*/  FMUL.FTZ R4, R65, R156 ;  /* 0x0000009c41047220 */ /* 0x000fe20000410000 */
[----:B------:R-:W-:Y:S01]  /*b2f0*/  MOV R156, R37 ;  /* 0x00000025009c7202 */ /* 0x000fe20000000f00 */
[C---:B------:R-:W-:Y:S01]  /*b300*/  FMUL.FTZ R6, R3.reuse, R158 ;  /* 0x0000009e03067220 */ /* 0x040fe20000410000 */
[----:B------:R-:W3:Y:S01]  /*b310*/  LDSM.16.MT88.4 R36, [R229] ;  /* 0x00000000e524783b */ /* 0x000ee20000004200 */
[----:B------:R-:W-:Y:S01]  /*b320*/  FMUL.FTZ R7, R3, R159 ;  /* 0x0000009f03077220 */ /* 0x000fe20000410000 */
[----:B------:R-:W-:Y:S01]  /*b330*/  MOV R158, R52 ;  /* 0x00000034009e7202 */ /* 0x000fe20000000f00 */
[C---:B------:R-:W-:Y:S01]  /*b340*/  FMUL.FTZ R27, R2.reuse, R147 ;  /* 0x00000093021b7220 */ /* 0x040fe20000410000 */
[----:B------:R-:W-:Y:S01]  /*b350*/  MOV R147, R35 ;  /* 0x0000002300937202 */ /* 0x000fe20000000f00 */
[C---:B------:R-:W-:Y:S01]  /*b360*/  FMUL.FTZ R42, R2.reuse, R138 ;  /* 0x0000008a022a7220 */ /* 0x040fe20000410000 */
[----:B------:R-:W-:Y:S01]  /*b370*/  MUFU.EX2 R127, R87 ;  /* 0x00000057007f7308 */ /* 0x000fe20000000800 */
[C---:B------:R-:W-:Y:S01]  /*b380*/  FMUL.FTZ R43, R2.reuse, R139 ;  /* 0x0000008b022b7220 */ /* 0x040fe20000410000 */
[----:B------:R-:W-:Y:S01]  /*b390*/  MOV R139, R79 ;  /* 0x0000004f008b7202 */ /* 0x000fe20000000f00 */
[----:B------:R-:W-:Y:S01]  /*b3a0*/  FMUL.FTZ R46, R2, R134 ;  /* 0x00000086022e7220 */ /* 0x000fe20000410000 */
[----:B----4-:R-:W-:Y:S01]  /*b3b0*/  F2FP.PACK_AB R79, R106, R91 ;  /* 0x0000005b6a4f723e */ /* 0x010fe200000000ff */
[----:B------:R-:W-:Y:S01]  /*b3c0*/  FMUL.FTZ R47, R2, R135 ;  /* 0x00000087022f7220 */ /* 0x000fe20000410000 */
[----:B------:R-:W-:Y:S01]  /*b3d0*/  MOV R138, R50 ;  /* 0x00000032008a7202 */ /* 0x000fe20000000f00 */
[C---:B------:R-:W-:Y:S01]  /*b3e0*/  FMUL.FTZ R8, R0.reuse, R152 ;  /* 0x0000009800087220 */ /* 0x040fe20000410000 */
[----:B------:R-:W-:Y:S01]  /*b3f0*/  MOV R152, R111 ;  /* 0x0000006f00987202 */ /* 0x000fe20000000f00 */
[C---:B------:R-:W-:Y:S01]  /*b400*/  FMUL.FTZ R9, R0.reuse, R153 ;  /* 0x0000009900097220 */ /* 0x040fe20000410000 */
[----:B-----5:R-:W-:Y:S01]  /*b410*/  F2FP.PACK_AB R78, R107, R94 ;  /* 0x0000005e6b4e723e */ /* 0x020fe200000000ff */
[C---:B------:R-:W-:Y:S01]  /*b420*/  FMUL.FTZ R16, R65.reuse, R160 ;  /* 0x000000a041107220 */ /* 0x040fe20000410000 */
[----:B------:R-:W-:Y:S01]  /*b430*/  MUFU.EX2 R111, R80 ;  /* 0x00000050006f7308 */ /* 0x000fe20000000800 */
[----:B------:R-:W-:Y:S01]  /*b440*/  FMUL.FTZ R17, R65, R161 ;  /* 0x000000a141117220 */ /* 0x000fe20000410000 */
[----:B------:R-:W-:Y:S01]  /*b450*/  MOV R153, R110 ;  /* 0x0000006e00997202 */ /* 0x000fe20000000f00 */
[C---:B------:R-:W-:Y:S02]  /*b460*/  FMUL.FTZ R18, R3.reuse, R162 ;  /* 0x000000a203127220 */ /* 0x040fe40000410000 */
[----:B------:R-:W-:Y:S02]  /*b470*/  FMUL.FTZ R19, R3, R163 ;  /* 0x000000a303137220 */ /* 0x000fe40000410000 */
[C---:B------:R-:W-:Y:S01]  /*b480*/  FMUL.FTZ R25, R0.reuse, R145 ;  /* 0x0000009100197220 */ /* 0x040fe20000410000 */
[----:B------:R-:W-:Y:S01]  /*b490*/  MOV R145, R34 ;  /* 0x0000002200917202 */ /* 0x000fe20000000f00 */
[C---:B------:R-:W-:Y:S01]  /*b4a0*/  FMUL.FTZ R61, R0.reuse, R125 ;  /* 0x0000007d003d7220 */ /* 0x040fe20000410000 */
[----:B------:R-:W-:Y:S01]  /*b4b0*/  MUFU.EX2 R110, R101 ;  /* 0x00000065006e7308 */ /* 0x000fe20000000800 */
[C---:B------:R-:W-:Y:S01]  /*b4c0*/  FMUL.FTZ R32, R65.reuse, R168 ;  /* 0x000000a841207220 */ /* 0x040fe20000410000 */
[----:B------:R-:W-:Y:S01]  /*b4d0*/  LDSM.16.MT88.4 R160, [R225+0x3000] ;  /* 0x00300000e1a0783b */ /* 0x000fe20000004200 */
[----:B------:R-:W-:Y:S02]  /*b4e0*/  FMUL.FTZ R33, R65, R169 ;  /* 0x000000a941217220 */ /* 0x000fe40000410000 */
[C---:B------:R-:W-:Y:S02]  /*b4f0*/  FMUL.FTZ R34, R3.reuse, R170 ;  /* 0x000000aa03227220 */ /* 0x040fe40000410000 */
[C---:B------:R-:W-:Y:S02]  /*b500*/  FMUL.FTZ R35, R3.reuse, R171 ;  /* 0x000000ab03237220 */ /* 0x040fe40000410000 */
[C---:B------:R-:W-:Y:S01]  /*b510*/  FMUL.FTZ R60, R0.reuse, R124 ;  /* 0x0000007c003c7220 */ /* 0x040fe20000410000 */
[----:B------:R4:W-:Y:S01]  /*b520*/  MUFU.EX2 R125, R81 ;  /* 0x00000051007d7308 */ /* 0x0009e20000000800 */
[C---:B------:R-:W-:Y:S01]  /*b530*/  FMUL.FTZ R40, R0.reuse, R136 ;  /* 0x0000008800287220 */ /* 0x040fe20000410000 */
[----:B------:R-:W-:Y:S01]  /*b540*/  LDSM.16.MT88.4 R168, [R229+0x3000] ;  /* 0x00300000e5a8783b */ /* 0x000fe20000004200 */
[C---:B------:R-:W-:Y:S01]  /*b550*/  FMUL.FTZ R41, R0.reuse, R137 ;  /* 0x0000008900297220 */ /* 0x040fe20000410000 */
[----:B------:R-:W-:Y:S01]  /*b560*/  MOV R137, R64 ;  /* 0x0000004000897202 */ /* 0x000fe20000000f00 */
[C---:B------:R-:W-:Y:S02]  /*b570*/  FMUL.FTZ R45, R0.reuse, R133 ;  /* 0x00000085002d7220 */ /* 0x040fe40000410000 */
[C---:B------:R-:W-:Y:S02]  /*b580*/  FMUL.FTZ R44, R0.reuse, R132 ;  /* 0x00000084002c7220 */ /* 0x040fe40000410000 */
[C---:B------:R-:W-:Y:S01]  /*b590*/  FMUL.FTZ R57, R0.reuse, R129 ;  /* 0x0000008100397220 */ /* 0x040fe20000410000 */
[----:B------:R5:W-:Y:S01]  /*b5a0*/  MUFU.EX2 R101, R49 ;  /* 0x0000003100657308 */ /* 0x000be20000000800 */
[C---:B------:R-:W-:Y:S02]  /*b5b0*/  FMUL.FTZ R50, R3.reuse, R178 ;  /* 0x000000b203327220 */ /* 0x040fe40000410000 */
[C---:B------:R-:W-:Y:S02]  /*b5c0*/  FMUL.FTZ R51, R3.reuse, R179 ;  /* 0x000000b303337220 */ /* 0x040fe40000410000 */
[----:B------:R-:W-:Y:S02]  /*b5d0*/  FMUL.FTZ R56, R0, R128 ;  /* 0x0000008000387220 */ /* 0x000fe40000410000 */
[----:B------:R-:W-:Y:S02]  /*b5e0*/  FADD.FTZ R0, R66, R67 ;  /* 0x0000004342007221 */ /* 0x000fe40000010000 */
[----:B------:R-:W-:Y:S01]  /*b5f0*/  FMUL.FTZ R67, R3, R187 ;  /* 0x000000bb03437220 */ /* 0x000fe20000410000 */
[----:B------:R-:W-:Y:S01]  /*b600*/  MUFU.EX2 R124, R100 ;  /* 0x00000064007c7308 */ /* 0x000fe20000000800 */
[----:B------:R-:W-:Y:S01]  /*b610*/  FADD.FTZ R70, R95, R70 ;  /* 0x000000465f467221 */ /* 0x000fe20000010000 */
[----:B----4-:R-:W-:Y:S08]  /*b620*/  LDSM.16.MT88.4 R80, [R228] ;  /* 0x00000000e450783b */ /* 0x010ff00000004200 */
[----:B------:R4:W-:Y:S01]  /*b630*/  MUFU.EX2 R100, R48 ;  /* 0x0000003000647308 */ /* 0x0009e20000000800 */
[C---:B-----5:R-:W-:Y:S09]  /*b640*/  FMUL.FTZ R49, R65.reuse, R177 ;  /* 0x000000b141317220 */ /* 0x060ff20000410000 */
[----:B------:R-:W-:Y:S10]  /*b650*/  MUFU.EX2 R129, R86 ;  /* 0x0000005600817308 */ /* 0x000ff40000000800 */
[----:B------:R-:W-:Y:S01]  /*b660*/  MUFU.EX2 R133, R85 ;  /* 0x0000005500857308 */ /* 0x000fe20000000800 */
[----:B----4-:R-:W-:Y:S02]  /*b670*/  FMUL.FTZ R48, R65, R176 ;  /* 0x000000b041307220 */ /* 0x010fe40000410000 */
[----:B------:R-:W-:Y:S07]  /*b680*/  LDSM.16.MT88.4 R176, [R226+0x3000] ;  /* 0x00300000e2b0783b */ /* 0x000fee0000004200 */
[----:B------:R4:W-:Y:S10]  /*b690*/  MUFU.EX2 R136, R84 ;  /* 0x0000005400887308 */ /* 0x0009f40000000800 */
[----:B------:R-:W5:Y:S10]  /*b6a0*/  MUFU.EX2 R64, R194 ;  /* 0x000000c200407308 */ /* 0x000f740000000800 */
[----:B------:R-:W1:Y:S01]  /*b6b0*/  MUFU.EX2 R126, R97 ;  /* 0x00000061007e7308 */ /* 0x000e620000000800 */
[----:B----4-:R-:W-:Y:S09]  /*b6c0*/  LDSM.16.MT88.4 R84, [R225+0x800] ;  /* 0x00080000e154783b */ /* 0x010ff20000004200 */
[----:B------:R-:W-:Y:S01]  /*b6d0*/  MUFU.EX2 R97, R93 ;  /* 0x0000005d00617308 */ /* 0x000fe20000000800 */
[----:B-----5:R-:W-:Y:S04]  /*b6e0*/  FADD.FTZ R0, R64, R0 ;  /* 0x0000000040007221 */ /* 0x020fe80000010000 */
[----:B------:R-:W-:Y:S05]  /*b6f0*/  FADD.FTZ R0, R88, R0 ;  /* 0x0000000058007221 */ /* 0x000fea0000010000 */
[----:B------:R-:W-:Y:S01]  /*b700*/  MUFU.EX2 R131, R98 ;  /* 0x0000006200837308 */ /* 0x000fe20000000800 */
[----:B------:R-:W-:Y:S04]  /*b710*/  FADD.FTZ R0, R71, R0 ;  /* 0x0000000047007221 */ /* 0x000fe80000010000 */
[----:B------:R-:W-:Y:S05]  /*b720*/  FADD.FTZ R0, R204, R0 ;  /* 0x00000000cc007221 */ /* 0x000fea0000010000 */
[----:B------:R4:W-:Y:S01]  /*b730*/  MUFU.EX2 R98, R92 ;  /* 0x0000005c00627308 */ /* 0x0009e20000000800 */
[----:B------:R-:W-:Y:S04]  /*b740*/  FADD.FTZ R0, R203, R0 ;  /* 0x00000000cb007221 */ /* 0x000fe80000010000 */
[----:B------:R-:W-:Y:S05]  /*b750*/  FADD.FTZ R0, R202, R0 ;  /* 0x00000000ca007221 */ /* 0x000fea0000010000 */
[----:B------:R-:W-:Y:S10]  /*b760*/  MUFU.EX2 R132, R99 ;  /* 0x0000006300847308 */ /* 0x000ff40000000800 */
[----:B------:R5:W-:Y:S10]  /*b770*/  MUFU.EX2 R99, R89 ;  /* 0x0000005900637308 */ /* 0x000bf40000000800 */
[----:B------:R-:W1:Y:S10]  /*b780*/  MUFU.EX2 R96, R96 ;  /* 0x0000006000607308 */ /* 0x000e740000000800 */
[----:B------:R-:W-:Y:S10]  /*b790*/  MUFU.EX2 R248, R248 ;  /* 0x000000f800f87308 */ /* 0x000ff40000000800 */
[----:B------:R-:W-:Y:S01]  /*b7a0*/  MUFU.EX2 R134, R121 ;  /* 0x0000007900867308 */ /* 0x000fe20000000800 */
[----:B--2---:R-:W-:Y:S01]  /*b7b0*/  FFMA.FTZ R2, R2, R5, R77 ;  /* 0x0000000502027223 */ /* 0x004fe2000001004d */
[C---:B------:R-:W-:Y:S01]  /*b7c0*/  F2FP.PACK_AB R77, R90.reuse, R77 ;  /* 0x0000004d5a4d723e */ /* 0x040fe200000000ff */
[C---:B------:R-:W-:Y:S01]  /*b7d0*/  FMUL.FTZ R5, R65.reuse, R157 ;  /* 0x0000009d41057220 */ /* 0x040fe20000410000 */
[----:B------:R-:W-:Y:S01]  /*b7e0*/  MOV R157, R53 ;  /* 0x00000035009d7202 */ /* 0x000fe20000000f00 */
[----:B------:R-:W-:Y:S01]  /*b7f0*/  FADD.FTZ R2, R90, R2 ;  /* 0x000000025a027221 */ /* 0x000fe20000010000 */
[----:B------:R-:W2:Y:S04]  /*b800*/  LDSM.16.MT88.4 R52, [R226] ;  /* 0x00000000e234783b */ /* 0x000ea80000004200 */
[-C--:B-1----:R-:W-:Y:S01]  /*b810*/  HMMA.16816.F32 R4, R72, R20.reuse, R4 ;  /* 0x000000144804723c */ /* 0x082fe20000001804 */
[----:B------:R-:W-:Y:S07]  /*b820*/  MUFU.EX2 R135, R120 ;  /* 0x0000007800877308 */ /* 0x000fee0000000800 */
[C---:B------:R-:W-:Y:S03]  /*b830*/  HMMA.16816.F32 R8, R76.reuse, R20, R8 ;  /* 0x000000144c08723c */ /* 0x040fe60000001808 */
[----:B------:R-:W-:Y:S04]  /*b840*/  MUFU.EX2 R193, R113 ;  /* 0x0000007100c17308 */ /* 0x000fe80000000800 */
[C---:B------:R-:W-:Y:S01]  /*b850*/  FMUL.FTZ R20, R65.reuse, R164 ;  /* 0x000000a441147220 */ /* 0x040fe20000410000 */
[-C--:B------:R-:W-:Y:S04]  /*b860*/  HMMA.16816.F32 R12, R76, R22.reuse, R12 ;  /* 0x000000164c0c723c */ /* 0x080fe8000000180c */
[----:B------:R-:W-:Y:S01]  /*b870*/  FMUL.FTZ R21, R65, R165 ;  /* 0x000000a541157220 */ /* 0x000fe20000410000 */
[----:B------:R-:W-:Y:S03]  /*b880*/  MUFU.EX2 R120, R115 ;  /* 0x0000007300787308 */ /* 0x000fe60000000800 */
[C---:B------:R-:W-:Y:S07]  /*b890*/  HMMA.16816.F32 R16, R72.reuse, R22, R16 ;  /* 0x000000164810723c */ /* 0x040fee0000001810 */
[C---:B------:R-:W-:Y:S01]  /*b8a0*/  FMUL.FTZ R22, R3.reuse, R166 ;  /* 0x000000a603167220 */ /* 0x040fe20000410000 */
[----:B------:R-:W-:Y:S01]  /*b8b0*/  MUFU.EX2 R121, R114 ;  /* 0x0000007200797308 */ /* 0x000fe20000000800 */
[----:B------:R-:W-:Y:S07]  /*b8c0*/  FMUL.FTZ R23, R3, R167 ;  /* 0x000000a703177220 */ /* 0x000fee0000410000 */
[-C--:B---3--:R-:W-:Y:S02]  /*b8d0*/  HMMA.16816.F32 R20, R72, R36.reuse, R20 ;  /* 0x000000244814723c */ /* 0x088fe40000001814 */
[----:B------:R-:W-:Y:S06]  /*b8e0*/  MUFU.EX2 R113, R104 ;  /* 0x0000006800717308 */ /* 0x000fec0000000800 */
[C---:B------:R-:W-:Y:S04]  /*b8f0*/  HMMA.16816.F32 R24, R76.reuse, R36, R24 ;  /* 0x000000244c18723c */ /* 0x040fe80000001818 */
[----:B------:R-:W1:Y:S03]  /*b900*/  MUFU.EX2 R114, R105 ;  /* 0x0000006900727308 */ /* 0x000e660000000800 */
[C---:B------:R-:W-:Y:S01]  /*b910*/  FMUL.FTZ R36, R65.reuse, R172 ;  /* 0x000000ac41247220 */ /* 0x040fe20000410000 */
[-C--:B------:R-:W-:Y:S04]  /*b920*/  HMMA.16816.F32 R28, R76, R38.reuse, R28 ;  /* 0x000000264c1c723c */ /* 0x080fe8000000181c */
[----:B------:R-:W-:Y:S02]  /*b930*/  FMUL.FTZ R37, R65, R173 ;  /* 0x000000ad41257220 */ /* 0x000fe40000410000 */
[----:B------:R-:W-:Y:S02]  /*b940*/  MUFU.EX2 R105, R158 ;  /* 0x0000009e00697308 */ /* 0x000fe40000000800 */
[C---:B------:R-:W-:Y:S07]  /*b950*/  HMMA.16816.F32 R32, R72.reuse, R38, R32 ;  /* 0x000000264820723c */ /* 0x040fee0000001820 */
[C---:B------:R-:W-:Y:S01]  /*b960*/  FMUL.FTZ R38, R3.reuse, R174 ;  /* 0x000000ae03267220 */ /* 0x040fe20000410000 */
[----:B------:R-:W-:Y:S01]  /*b970*/  MUFU.EX2 R116, R108 ;  /* 0x0000006c00747308 */ /* 0x000fe20000000800 */
[----:B------:R-:W-:Y:S07]  /*b980*/  FMUL.FTZ R39, R3, R175 ;  /* 0x000000af03277220 */ /* 0x000fee0000410000 */
[-C--:B--2---:R-:W-:Y:S02]  /*b990*/  HMMA.16816.F32 R36, R72, R52.reuse, R36 ;  /* 0x000000344824723c */ /* 0x084fe40000001824 */
[----:B------:R-:W2:Y:S06]  /*b9a0*/  MUFU.EX2 R115, R109 ;  /* 0x0000006d00737308 */ /* 0x000eac0000000800 */
[C---:B------:R-:W-:Y:S04]  /*b9b0*/  HMMA.16816.F32 R40, R76.reuse, R52, R40 ;  /* 0x000000344c28723c */ /* 0x040fe80000001828 */
[----:B------:R-:W-:Y:S03]  /*b9c0*/  MUFU.EX2 R130, R102 ;  /* 0x0000006600827308 */ /* 0x000fe60000000800 */
        /* <DEDUP_REMOVED lines=8> */
[-C--:B------:R-:W-:Y:S02]  /*ba50*/  HMMA.16816.F32 R52, R72, R80.reuse, R52 ;  /* 0x000000504834723c */ /* 0x080fe40000001834 */
[----:B------:R-:W-:Y:S06]  /*ba60*/  MUFU.EX2 R217, R217 ;  /* 0x000000d900d97308 */ /* 0x000fec0000000800 */
[C---:B------:R-:W-:Y:S04]  /*ba70*/  HMMA.16816.F32 R56, R76.reuse, R80, R56 ;  /* 0x000000504c38723c */ /* 0x040fe80000001838 */
[----:B------:R-:W-:Y:S04]  /*ba80*/  MUFU.EX2 R219, R219 ;  /* 0x000000db00db7308 */ /* 0x000fe80000000800 */
[-C--:B------:R-:W-:Y:S06]  /*ba90*/  HMMA.16816.F32 R60, R76, R82.reuse, R60 ;  /* 0x000000524c3c723c */ /* 0x080fec000000183c */
[----:B------:R-:W-:Y:S01]  /*baa0*/  MUFU.EX2 R221, R221 ;  /* 0x000000dd00dd7308 */ /* 0x000fe20000000800 */
[----:B------:R-:W-:Y:S01]  /*bab0*/  F2FP.PACK_AB R76, R64, R66 ;  /* 0x00000042404c723e */ /* 0x000fe200000000ff */
[----:B------:R-:W-:Y:S01]  /*bac0*/  FMUL.FTZ R64, R65, R184 ;  /* 0x000000b841407220 */ /* 0x000fe20000410000 */
[----:B------:R-:W-:Y:S03]  /*bad0*/  F2FP.PACK_AB R78, R71, R88 ;  /* 0x00000058474e723e */ /* 0x000fe600000000ff */
[----:B------:R-:W-:Y:S01]  /*bae0*/  FMUL.FTZ R65, R65, R185 ;  /* 0x000000b941417220 */ /* 0x000fe20000410000 */
[----:B------:R-:W-:Y:S01]  /*baf0*/  F2FP.PACK_AB R77, R110, R112 ;  /* 0x000000706e4d723e */ /* 0x000fe200000000ff */
[----:B------:R-:W-:Y:S01]  /*bb00*/  FMUL.FTZ R66, R3, R186 ;  /* 0x000000ba03427220 */ /* 0x000fe20000410000 */
[----:B------:R-:W-:Y:S01]  /*bb10*/  F2FP.PACK_AB R79, R125, R124 ;  /* 0x0000007c7d4f723e */ /* 0x000fe200000000ff */
[----:B------:R-:W-:Y:S01]  /*bb20*/  FADD.FTZ R3, R94, R69 ;  /* 0x000000455e037221 */ /* 0x000fe20000010000 */
[----:B------:R-:W3:Y:S01]  /*bb30*/  MUFU.EX2 R184, R157 ;  /* 0x0000009d00b87308 */ /* 0x000ee20000000800 */
[----:B----4-:R-:W-:Y:S01]  /*bb40*/  LDSM.16.MT88.4 R92, [R226+0x1000] ;  /* 0x00100000e25c783b */ /* 0x010fe20000004200 */
[----:B------:R-:W-:Y:S02]  /*bb50*/  FADD.FTZ R69, R91, R2 ;  /* 0x000000025b457221 */ /* 0x000fe40000010000 */
[----:B------:R-:W-:Y:S04]  /*bb60*/  HMMA.16816.F32 R64, R72, R82, R64 ;  /* 0x000000524840723c */ /* 0x000fe80000001840 */
[----:B------:R-:W-:Y:S01]  /*bb70*/  FADD.FTZ R69, R106, R69 ;  /* 0x000000456a457221 */ /* 0x000fe20000010000 */
[----:B------:R-:W4:Y:S01]  /*bb80*/  LDSM.16.MT88.4 R80, [R229+0x800] ;  /* 0x00080000e550783b */ /* 0x000f220000004200 */
[----:B------:R-:W-:Y:S01]  /*bb90*/  MUFU.EX2 R186, R143 ;  /* 0x0000008f00ba7308 */ /* 0x000fe20000000800 */
[----:B------:R-:W-:Y:S01]  /*bba0*/  F2FP.PACK_AB R72, R101, R100 ;  /* 0x000000646548723e */ /* 0x000fe200000000ff */
[-C--:B------:R-:W-:Y:S05]  /*bbb0*/  HMMA.16816.F32 R4, R76, R84.reuse, R4 ;  /* 0x000000544c04723c */ /* 0x080fea0000001804 */
[----:B------:R-:W-:Y:S01]  /*bbc0*/  F2FP.PACK_AB R74, R126, R111 ;  /* 0x0000006f7e4a723e */ /* 0x000fe200000000ff */
[----:B-----5:R-:W5:Y:S01]  /*bbd0*/  LDSM.16.MT88.4 R88, [R226+0x800] ;  /* 0x00080000e258783b */ /* 0x020f620000004200 */
[----:B------:R-:W-:Y:S01]  /*bbe0*/  F2FP.PACK_AB R73, R97, R96 ;  /* 0x000000606149723e */ /* 0x000fe200000000ff */
[----:B------:R-:W-:Y:S01]  /*bbf0*/  MUFU.EX2 R196, R196 ;  /* 0x000000c400c47308 */ /* 0x000fe20000000800 */
[----:B------:R-:W-:Y:S03]  /*bc00*/  F2FP.PACK_AB R75, R99, R98 ;  /* 0x00000062634b723e */ /* 0x000fe600000000ff */
[----:B------:R-:W-:Y:S02]  /*bc10*/  FADD.FTZ R2, R201, R0 ;  /* 0x00000000c9027221 */ /* 0x000fe40000010000 */
[----:B------:R-:W-:Y:S02]  /*bc20*/  FADD.FTZ R0, R107, R3 ;  /* 0x000000036b007221 */ /* 0x000fe40000010000 */
[C---:B------:R-:W-:Y:S02]  /*bc30*/  HMMA.16816.F32 R8, R72.reuse, R84, R8 ;  /* 0x000000544808723c */ /* 0x040fe40000001808 */
[----:B------:R-:W-:Y:S02]  /*bc40*/  MUFU.EX2 R122, R122 ;  /* 0x0000007a007a7308 */ /* 0x000fe40000000800 */
[----:B------:R-:W-:Y:S02]  /*bc50*/  FADD.FTZ R3, R112, R70 ;  /* 0x0000004670037221 */ /* 0x000fe40000010000 */
[----:B------:R-:W-:Y:S02]  /*bc60*/  FADD.FTZ R70, R100, R0 ;  /* 0x0000000064467221 */ /* 0x000fe40000010000 */
[-C--:B------:R-:W-:Y:S04]  /*bc70*/  HMMA.16816.F32 R12, R72, R86.reuse, R12 ;  /* 0x00000056480c723c */ /* 0x080fe8000000180c */
[----:B------:R-:W-:Y:S01]  /*bc80*/  MUFU.EX2 R250, R250 ;  /* 0x000000fa00fa7308 */ /* 0x000fe20000000800 */
[----:B------:R-:W-:Y:S03]  /*bc90*/  FADD.FTZ R0, R200, R2 ;  /* 0x00000002c8007221 */ /* 0x000fe60000010000 */
[C---:B------:R-:W-:Y:S01]  /*bca0*/  HMMA.16816.F32 R16, R76.reuse, R86, R16 ;  /* 0x000000564c10723c */ /* 0x040fe20000001810 */
[----:B------:R-:W1:Y:S03]  /*bcb0*/  LDSM.16.MT88.4 R84, [R228+0x800] ;  /* 0x00080000e454783b */ /* 0x000e660000004200 */
[----:B------:R-:W-:Y:S02]  /*bcc0*/  FADD.FTZ R0, R199, R0 ;  /* 0x00000000c7007221 */ /* 0x000fe40000010000 */
[----:B------:R-:W-:Y:S02]  /*bcd0*/  MUFU.EX2 R252, R252 ;  /* 0x000000fc00fc7308 */ /* 0x000fe40000000800 */
[-C--:B----4-:R-:W-:Y:S04]  /*bce0*/  HMMA.16816.F32 R20, R76, R80.reuse, R20 ;  /* 0x000000504c14723c */ /* 0x090fe80000001814 */
[----:B------:R-:W-:Y:S04]  /*bcf0*/  FADD.FTZ R0, R198, R0 ;  /* 0x00000000c6007221 */ /* 0x000fe80000010000 */
        /* <DEDUP_REMOVED lines=9> */
[----:B------:R-:W4:Y:S03]  /*bd90*/  LDSM.16.MT88.4 R80, [R225+0x1000] ;  /* 0x00100000e150783b */ /* 0x000f260000004200 */
[----:B------:R-:W-:Y:S01]  /*bda0*/  FADD.FTZ R70, R97, R0 ;  /* 0x0000000061467221 */ /* 0x000fe20000010000 */
[----:B------:R-:W-:Y:S01]  /*bdb0*/  MUFU.EX2 R110, R156 ;  /* 0x0000009c006e7308 */ /* 0x000fe20000000800 */
[----:B------:R-:W-:Y:S02]  /*bdc0*/  FADD.FTZ R0, R209, R2 ;  /* 0x00000002d1007221 */ /* 0x000fe40000010000 */
[-C--:B-----5:R-:W-:Y:S04]  /*bdd0*/  HMMA.16816.F32 R36, R76, R88.reuse, R36 ;  /* 0x000000584c24723c */ /* 0x0a0fe80000001824 */
[----:B------:R-:W-:Y:S03]  /*bde0*/  FADD.FTZ R0, R212, R0 ;  /* 0x00000000d4007221 */ /* 0x000fe60000010000 */
[----:B------:R-:W-:Y:S01]  /*bdf0*/  MUFU.EX2 R251, R251 ;  /* 0x000000fb00fb7308 */ /* 0x000fe20000000800 */
[C---:B------:R-:W-:Y:S04]  /*be00*/  HMMA.16816.F32 R40, R72.reuse, R88, R40 ;  /* 0x000000584828723c */ /* 0x040fe80000001828 */
[----:B------:R-:W-:Y:S04]  /*be10*/  FADD.FTZ R0, R215, R0 ;  /* 0x00000000d7007221 */ /* 0x000fe80000010000 */
[-C--:B------:R-:W-:Y:S01]  /*be20*/  HMMA.16816.F32 R44, R72, R90.reuse, R44 ;  /* 0x0000005a482c723c */ /* 0x080fe2000000182c */
[----:B------:R-:W-:Y:S03]  /*be30*/  MUFU.EX2 R103, R151 ;  /* 0x0000009700677308 */ /* 0x000fe60000000800 */
[----:B------:R-:W-:Y:S02]  /*be40*/  FADD.FTZ R2, R214, R0 ;  /* 0x00000000d6027221 */ /* 0x000fe40000010000 */
[----:B------:R-:W-:Y:S02]  /*be50*/  FADD.FTZ R0, R124, R69 ;  /* 0x000000457c007221 */ /* 0x000fe40000010000 */
[C---:B------:R-:W-:Y:S01]  /*be60*/  HMMA.16816.F32 R48, R76.reuse, R90, R48 ;  /* 0x0000005a4c30723c */ /* 0x040fe20000001830 */
[----:B------:R-:W5:Y:S02]  /*be70*/  LDSM.16.MT88.4 R88, [R229+0x1000] ;  /* 0x00100000e558783b */ /* 0x000f640000004200 */
[----:B------:R-:W-:Y:S01]  /*be80*/  MUFU.EX2 R104, R150 ;  /* 0x0000009600687308 */ /* 0x000fe20000000800 */
[----:B------:R-:W-:Y:S02]  /*be90*/  FADD.FTZ R71, R125, R0 ;  /* 0x000000007d477221 */ /* 0x000fe40000010000 */
[----:B------:R-:W-:Y:S02]  /*bea0*/  FADD.FTZ R69, R111, R3 ;  /* 0x000000036f457221 */ /* 0x000fe40000010000 */
[-C--:B-1----:R-:W-:Y:S04]  /*beb0*/  HMMA.16816.F32 R52, R76, R84.reuse, R52 ;  /* 0x000000544c34723c */ /* 0x082fe80000001834 */
        /* <DEDUP_REMOVED lines=8> */
[----:B------:R-:W-:Y:S03]  /*bf40*/  FADD.FTZ R0, R210, R0 ;  /* 0x00000000d2007221 */ /* 0x000fe60000010000 */
[----:B------:R-:W-:Y:S01]  /*bf50*/  F2FP.PACK_AB R72, R203, R204 ;  /* 0x000000cccb48723e */ /* 0x000fe200000000ff */
[----:B------:R-:W-:Y:S01]  /*bf60*/  HMMA.16816.F32 R64, R76, R86, R64 ;  /* 0x000000564c40723c */ /* 0x000fe20000001840 */
[----:B------:R-:W1:Y:S01]  /*bf70*/  LDSM.16.MT88.4 R84, [R228+0x1000] ;  /* 0x00100000e454783b */ /* 0x000e620000004200 */
[----:B------:R-:W1:Y:S02]  /*bf80*/  MUFU.EX2 R96, R138 ;  /* 0x0000008a00607308 */ /* 0x000e640000000800 */
        /* <DEDUP_REMOVED lines=9> */
[-C--:B----4-:R-:W-:Y:S05]  /*c020*/  HMMA.16816.F32 R4, R72, R80.reuse, R4 ;  /* 0x000000504804723c */ /* 0x090fea0000001804 */
[----:B------:R-:W-:Y:S01]  /*c030*/  F2FP.PACK_AB R77, R114, R113 ;  /* 0x00000071724d723e */ /* 0x000fe200000000ff */
[----:B------:R-:W-:Y:S01]  /*c040*/  FADD.FTZ R3, R127, R0 ;  /* 0x000000007f037221 */ /* 0x000fe20000010000 */
[----:B--2---:R-:W-:Y:S01]  /*c050*/  F2FP.PACK_AB R79, R115, R116 ;  /* 0x00000074734f723e */ /* 0x004fe200000000ff */
[----:B------:R-:W-:Y:S01]  /*c060*/  MUFU.EX2 R108, R142 ;  /* 0x0000008e006c7308 */ /* 0x000fe20000000800 */
[----:B------:R-:W-:Y:S03]  /*c070*/  FADD.FTZ R0, R105, R2 ;  /* 0x0000000269007221 */ /* 0x000fe60000010000 */
[----:B------:R-:W-:Y:S02]  /*c080*/  FADD.FTZ R3, R129, R3 ;  /* 0x0000000381037221 */ /* 0x000fe40000010000 */
[C---:B------:R-:W-:Y:S04]  /*c090*/  HMMA.16816.F32 R8, R76.reuse, R80, R8 ;  /* 0x000000504c08723c */ /* 0x040fe80000001808 */
[C---:B---3--:R-:W-:Y:S01]  /*c0a0*/  FADD.FTZ R0, R184.reuse, R0 ;  /* 0x00000000b8007221 */ /* 0x048fe20000010000 */
[----:B------:R-:W-:Y:S01]  /*c0b0*/  F2FP.PACK_AB R184, R184, R105 ;  /* 0x00000069b8b8723e */ /* 0x000fe200000000ff */
[----:B------:R-:W2:Y:S01]  /*c0c0*/  MUFU.EX2 R107, R147 ;  /* 0x00000093006b7308 */ /* 0x000ea20000000800 */
[----:B------:R-:W-:Y:S01]  /*c0d0*/  FADD.FTZ R3, R133, R3 ;  /* 0x0000000385037221 */ /* 0x000fe20000010000 */
[-C--:B------:R-:W-:Y:S04]  /*c0e0*/  HMMA.16816.F32 R12, R76, R82.reuse, R12 ;  /* 0x000000524c0c723c */ /* 0x080fe8000000180c */
[----:B-1----:R-:W-:Y:S02]  /*c0f0*/  FADD.FTZ R0, R96, R0 ;  /* 0x0000000060007221 */ /* 0x002fe40000010000 */
[----:B------:R-:W-:Y:S02]  /*c100*/  FADD.FTZ R3, R136, R3 ;  /* 0x0000000388037221 */ /* 0x000fe40000010000 */
[C---:B------:R-:W-:Y:S01]  /*c110*/  HMMA.16816.F32 R16, R72.reuse, R82, R16 ;  /* 0x000000524810723c */ /* 0x040fe20000001810 */
[----:B------:R-:W1:Y:S01]  /*c120*/  LDSM.16.MT88.4 R80, [R225+0x1800] ;  /* 0x00180000e150783b */ /* 0x000e620000004200 */
[----:B------:R-:W-:Y:S02]  /*c130*/  MUFU.EX2 R106, R146 ;  /* 0x00000092006a7308 */ /* 0x000fe40000000800 */
[C---:B------:R-:W-:Y:S01]  /*c140*/  FADD.FTZ R0, R186.reuse, R0 ;  /* 0x00000000ba007221 */ /* 0x040fe20000010000 */
[----:B------:R-:W-:Y:S01]  /*c150*/  F2FP.PACK_AB R186, R186, R96 ;  /* 0x00000060baba723e */ /* 0x000fe200000000ff */
[----:B------:R-:W-:Y:S02]  /*c160*/  FADD.FTZ R3, R131, R3 ;  /* 0x0000000383037221 */ /* 0x000fe40000010000 */
[-C--:B-----5:R-:W-:Y:S04]  /*c170*/  HMMA.16816.F32 R20, R72, R88.reuse, R20 ;  /* 0x000000584814723c */ /* 0x0a0fe80000001814 */
[----:B------:R-:W3:Y:S01]  /*c180*/  MUFU.EX2 R102, R137 ;  /* 0x0000008900667308 */ /* 0x000ee20000000800 */
[----:B------:R-:W-:Y:S01]  /*c190*/  FADD.FTZ R3, R132, R3 ;  /* 0x0000000384037221 */ /* 0x000fe20000010000 */
[----:B--2---:R-:W-:Y:S01]  /*c1a0*/  F2FP.PACK_AB R185, R107, R108 ;  /* 0x0000006c6bb9723e */ /* 0x004fe200000000ff */
[----:B------:R-:W-:Y:S01]  /*c1b0*/  FADD.FTZ R2, R190, R69 ;  /* 0x00000045be027221 */ /* 0x000fe20000010000 */
[C---:B------:R-:W-:Y:S04]  /*c1c0*/  HMMA.16816.F32 R24, R76.reuse, R88, R24 ;  /* 0x000000584c18723c */ /* 0x040fe80000001818 */
[----:B------:R-:W-:Y:S02]  /*c1d0*/  FADD.FTZ R3, R130, R3 ;  /* 0x0000000382037221 */ /* 0x000fe40000010000 */
[----:B------:R-:W-:Y:S02]  /*c1e0*/  MUFU.EX2 R97, R145 ;  /* 0x0000009100617308 */ /* 0x000fe40000000800 */
[-C--:B------:R-:W-:Y:S04]  /*c1f0*/  HMMA.16816.F32 R28, R76, R90.reuse, R28 ;  /* 0x0000005a4c1c723c */ /* 0x080fe8000000181c */
[----:B------:R-:W-:Y:S04]  /*c200*/  FADD.FTZ R3, R128, R3 ;  /* 0x0000000380037221 */ /* 0x000fe80000010000 */
[C---:B------:R-:W-:Y:S01]  /*c210*/  HMMA.16816.F32 R32, R72.reuse, R90, R32 ;  /* 0x0000005a4820723c */ /* 0x040fe20000001820 */
[----:B------:R-:W2:Y:S01]  /*c220*/  LDSM.16.MT88.4 R88, [R229+0x1800] ;  /* 0x00180000e558783b */ /* 0x000ea20000004200 */
[----:B------:R-:W-:Y:S02]  /*c230*/  MUFU.EX2 R98, R140 ;  /* 0x0000008c00627308 */ /* 0x000fe40000000800 */
[----:B---3--:R-:W-:Y:S01]  /*c240*/  F2FP.PACK_AB R187, R102, R106 ;  /* 0x0000006a66bb723e */ /* 0x008fe200000000ff */
[----:B------:R-:W-:Y:S03]  /*c250*/  FADD.FTZ R3, R196, R3 ;  /* 0x00000003c4037221 */ /* 0x000fe60000010000 */
[-C--:B------:R-:W-:Y:S04]  /*c260*/  HMMA.16816.F32 R36, R72, R92.reuse, R36 ;  /* 0x0000005c4824723c */ /* 0x080fe80000001824 */
[----:B------:R-:W3:Y:S01]  /*c270*/  MUFU.EX2 R99, R141 ;  /* 0x0000008d00637308 */ /* 0x000ee20000000800 */
[----:B------:R-:W-:Y:S03]  /*c280*/  FADD.FTZ R3, R122, R3 ;  /* 0x000000037a037221 */ /* 0x000fe60000010000 */
[C---:B------:R-:W-:Y:S04]  /*c290*/  HMMA.16816.F32 R40, R76.reuse, R92, R40 ;  /* 0x0000005c4c28723c */ /* 0x040fe80000001828 */
[----:B------:R-:W-:Y:S04]  /*c2a0*/  FADD.FTZ R3, R120, R3 ;  /* 0x0000000378037221 */ /* 0x000fe80000010000 */
[-C--:B------:R-:W-:Y:S04]  /*c2b0*/  HMMA.16816.F32 R44, R76, R94.reuse, R44 ;  /* 0x0000005e4c2c723c */ /* 0x080fe8000000182c */
[----:B------:R-:W-:Y:S04]  /*c2c0*/  FADD.FTZ R3, R121, R3 ;  /* 0x0000000379037221 */ /* 0x000fe80000010000 */
[C---:B------:R-:W-:Y:S01]  /*c2d0*/  HMMA.16816.F32 R48, R72.reuse, R94, R48 ;  /* 0x0000005e4830723c */ /* 0x040fe20000001830 */
[----:B------:R-:W4:Y:S03]  /*c2e0*/  LDSM.16.MT88.4 R92, [R226+0x1800] ;  /* 0x00180000e25c783b */ /* 0x000f260000004200 */
[----:B---3--:R-:W-:Y:S01]  /*c2f0*/  F2FP.PACK_AB R124, R98, R99 ;  /* 0x00000063627c723e */ /* 0x008fe200000000ff */
[----:B------:R-:W-:Y:S03]  /*c300*/  FADD.FTZ R3, R220, R3 ;  /* 0x00000003dc037221 */ /* 0x000fe60000010000 */
[-C--:B------:R-:W-:Y:S04]  /*c310*/  HMMA.16816.F32 R52, R72, R84.reuse, R52 ;  /* 0x000000544834723c */ /* 0x080fe80000001834 */
[----:B------:R-:W-:Y:S04]  /*c320*/  FADD.FTZ R3, R248, R3 ;  /* 0x00000003f8037221 */ /* 0x000fe80000010000 */
[C---:B------:R-:W-:Y:S04]  /*c330*/  HMMA.16816.F32 R56, R76.reuse, R84, R56 ;  /* 0x000000544c38723c */ /* 0x040fe80000001838 */
[----:B------:R-:W-:Y:S04]  /*c340*/  FADD.FTZ R3, R249, R3 ;  /* 0x00000003f9037221 */ /* 0x000fe80000010000 */
[-C--:B------:R-:W-:Y:S04]  /*c350*/  HMMA.16816.F32 R60, R76, R86.reuse, R60 ;  /* 0x000000564c3c723c */ /* 0x080fe8000000183c */
[----:B------:R-:W-:Y:S03]  /*c360*/  FADD.FTZ R3, R251, R3 ;  /* 0x00000003fb037221 */ /* 0x000fe60000010000 */
[----:B------:R-:W-:Y:S01]  /*c370*/  F2FP.PACK_AB R76, R199, R200 ;  /* 0x000000c8c74c723e */ /* 0x000fe200000000ff */
[----:B------:R-:W-:Y:S01]  /*c380*/  HMMA.16816.F32 R64, R72, R86, R64 ;  /* 0x000000564840723c */ /* 0x000fe20000001840 */
[----:B------:R-:W3:Y:S03]  /*c390*/  LDSM.16.MT88.4 R84, [R228+0x1800] ;  /* 0x00180000e454783b */ /* 0x000ee60000004200 */
[----:B------:R-:W-:Y:S01]  /*c3a0*/  F2FP.PACK_AB R78, R197, R198 ;  /* 0x000000c6c54e723e */ /* 0x000fe200000000ff */
[----:B------:R-:W-:Y:S01]  /*c3b0*/  FADD.FTZ R3, R99, R3 ;  /* 0x0000000363037221 */ /* 0x000fe20000010000 */
[----:B------:R-:W-:Y:S02]  /*c3c0*/  F2FP.PACK_AB R77, R135, R134 ;  /* 0x00000086874d723e */ /* 0x000fe400000000ff */
[----:B------:R-:W-:Y:S04]  /*c3d0*/  F2FP.PACK_AB R79, R193, R192 ;  /* 0x000000c0c14f723e */ /* 0x000fe800000000ff */
        /* <DEDUP_REMOVED lines=29> */
[----:B------:R-:W-:Y:S01]  /*c5b0*/  F2FP.PACK_AB R78, R121, R120 ;  /* 0x00000078794e723e */ /* 0x000fe200000000ff */
[-C--:B-1----:R-:W-:Y:S05]  /*c5c0*/  HMMA.16816.F32 R4, R72, R80.reuse, R4 ;  /* 0x000000504804723c */ /* 0x082fea0000001804 */
[----:B------:R-:W-:Y:S02]  /*c5d0*/  F2FP.PACK_AB R77, R252, R250 ;  /* 0x000000fafc4d723e */ /* 0x000fe400000000ff */
[----:B------:R-:W-:Y:S02]  /*c5e0*/  F2FP.PACK_AB R79, R109, R110 ;  /* 0x0000006e6d4f723e */ /* 0x000fe400000000ff */
[----:B------:R-:W-:Y:S03]  /*c5f0*/  MOV R121, R118 ;  /* 0x0000007600797202 */ /* 0x000fe60000000f00 */
[----:B------:R-:W-:Y:S02]  /*c600*/  MOV R120, R119 ;  /* 0x0000007700787202 */ /* 0x000fe40000000f00 */
[C---:B------:R-:W-:Y:S04]  /*c610*/  HMMA.16816.F32 R8, R76.reuse, R80, R8 ;  /* 0x000000504c08723c */ /* 0x040fe80000001808 */
[----:B------:R-:W-:Y:S04]  /*c620*/  MOV R122, R117 ;  /* 0x00000075007a7202 */ /* 0x000fe80000000f00 */
        /* <DEDUP_REMOVED lines=26> */
[----:B------:R-:W-:Y:S07]  /*c7d0*/  F2FP.PACK_AB R75, R100, R101 ;  /* 0x00000065644b723e */ /* 0x000fee00000000ff */
[C---:B------:R-:W-:Y:S01]  /*c7e0*/  HMMA.16816.F32 R8, R72.reuse, R80, R8 ;  /* 0x000000504808723c */ /* 0x040fe20000001808 */
[----:B------:R-:W1:Y:S07]  /*c7f0*/  MUFU.EX2 R80, R153 ;  /* 0x0000009900507308 */ /* 0x000e6e0000000800 */
[-C--:B------:R-:W-:Y:S03]  /*c800*/  HMMA.16816.F32 R12, R72, R82.reuse, R12 ;  /* 0x00000052480c723c */ /* 0x080fe6000000180c */
[----:B------:R-:W-:Y:S05]  /*c810*/  MUFU.EX2 R81, R148 ;  /* 0x0000009400517308 */ /* 0x000fea0000000800 */
[C---:B------:R-:W-:Y:S05]  /*c820*/  HMMA.16816.F32 R16, R76.reuse, R82, R16 ;  /* 0x000000524c10723c */ /* 0x040fea0000001810 */
[----:B------:R-:W5:Y:S03]  /*c830*/  MUFU.EX2 R83, R144 ;  /* 0x0000009000537308 */ /* 0x000f660000000800 */
[-C--:B--2---:R-:W-:Y:S04]  /*c840*/  HMMA.16816.F32 R20, R76, R88.reuse, R20 ;  /* 0x000000584c14723c */ /* 0x084fe80000001814 */
[----:B-1----:R-:W-:Y:S03]  /*c850*/  F2FP.PACK_AB R127, R71, R80 ;  /* 0x00000050477f723e */ /* 0x002fe600000000ff */
[----:B------:R-:W1:Y:S01]  /*c860*/  MUFU.EX2 R82, R149 ;  /* 0x0000009500527308 */ /* 0x000e620000000800 */
[C---:B------:R-:W-:Y:S08]  /*c870*/  HMMA.16816.F32 R24, R72.reuse, R88, R24 ;  /* 0x000000584818723c */ /* 0x040ff00000001818 */
[-C--:B------:R-:W-:Y:S04]  /*c880*/  HMMA.16816.F32 R28, R72, R90.reuse, R28 ;  /* 0x0000005a481c723c */ /* 0x080fe8000000181c */
[----:B-----5:R-:W-:Y:S04]  /*c890*/  F2FP.PACK_AB R126, R83, R97 ;  /* 0x00000061537e723e */ /* 0x020fe800000000ff */
[C---:B------:R-:W-:Y:S04]  /*c8a0*/  HMMA.16816.F32 R32, R76.reuse, R90, R32 ;  /* 0x0000005a4c20723c */ /* 0x040fe80000001820 */
[----:B-1----:R-:W-:Y:S04]  /*c8b0*/  F2FP.PACK_AB R125, R81, R82 ;  /* 0x00000052517d723e */ /* 0x002fe800000000ff */
[-C--:B----4-:R-:W-:Y:S08]  /*c8c0*/  HMMA.16816.F32 R36, R76, R92.reuse, R36 ;  /* 0x0000005c4c24723c */ /* 0x090ff00000001824 */
[C---:B------:R-:W-:Y:S08]  /*c8d0*/  HMMA.16816.F32 R40, R72.reuse, R92, R40 ;  /* 0x0000005c4828723c */ /* 0x040ff00000001828 */
[-C--:B------:R-:W-:Y:S08]  /*c8e0*/  HMMA.16816.F32 R44, R72, R94.reuse, R44 ;  /* 0x0000005e482c723c */ /* 0x080ff0000000182c */
[C---:B------:R-:W-:Y:S08]  /*c8f0*/  HMMA.16816.F32 R48, R76.reuse, R94, R48 ;  /* 0x0000005e4c30723c */ /* 0x040ff00000001830 */
[-C--:B---3--:R-:W-:Y:S08]  /*c900*/  HMMA.16816.F32 R52, R76, R84.reuse, R52 ;  /* 0x000000544c34723c */ /* 0x088ff00000001834 */
[C---:B------:R-:W-:Y:S08]  /*c910*/  HMMA.16816.F32 R56, R72.reuse, R84, R56 ;  /* 0x000000544838723c */ /* 0x040ff00000001838 */
[-C--:B------:R-:W-:Y:S01]  /*c920*/  HMMA.16816.F32 R60, R72, R86.reuse, R60 ;  /* 0x00000056483c723c */ /* 0x080fe2000000183c */
[----:B------:R-:W2:Y:S04]  /*c930*/  LDL R72, [R1+0x8] ;  /* 0x0000080001487983 */ /* 0x000ea80000100800 */
[----:B------:R1:W-:Y:S03]  /*c940*/  STL [R1], R0 ;  /* 0x0000000001007387 */ /* 0x0003e60000100800 */
[----:B------:R-:W-:Y:S08]  /*c950*/  HMMA.16816.F32 R64, R76, R86, R64 ;  /* 0x000000564c40723c */ /* 0x000ff00000001840 */
[-C--:B------:R-:W-:Y:S01]  /*c960*/  HMMA.16816.F32 R156, R184, R160.reuse, R4 ;  /* 0x000000a0b89c723c */ /* 0x080fe20000001804 */
[----:B------:R-:W3:Y:S07]  /*c970*/  LDSM.16.MT88.4 R4, [R228+0x3000] ;  /* 0x00300000e404783b */ /* 0x000eee0000004200 */
[C---:B------:R-:W-:Y:S04]  /*c980*/  HMMA.16816.F32 R152, R124.reuse, R160, R8 ;  /* 0x000000a07c98723c */ /* 0x040fe80000001808 */
        /* <DEDUP_REMOVED lines=34> */
[-C--:B---3--:R-:W-:Y:S03]  /*cbb0*/  HMMA.16816.F32 R180, R184, R4.reuse, R52 ;  /* 0x00000004b8b4723c */ /* 0x088fe60000001834 */
        /* <DEDUP_REMOVED lines=20> */
[----:B------:R1:W-:Y:S03]  /*cd00*/  STL [R1+0xc], R2 ;  /* 0x00000c0201007387 */ /* 0x0003e60000100800 */
[----:B------:R-:W-:Y:S01]  /*cd10*/  FADD.FTZ R248, R102, R4 ;  /* 0x0000000466f87221 */ /* 0x000fe20000010000 */
[----:B------:R1:W-:Y:S01]  /*cd20*/  STL [R1+0x10], R0 ;  /* 0x0000100001007387 */ /* 0x0003e20000100800 */
[C---:B--2---:R-:W-:Y:S02]  /*cd30*/  ISETP.GT.AND P0, PT, R245.reuse, R72, PT ;  /* 0x00000048f500720c */ /* 0x044fe40003f04270 */
[----:B------:R-:W-:Y:S11]  /*cd40*/  IADD3 R245, R245, -0x1, RZ ;  /* 0xfffffffff5f57810 */ /* 0x000ff60007ffe0ff */
[----:B-1----:R-:W-:-:S05]  /*cd50*/  @P0 BRA `(.L_x_3259) ;  /* 0xffffac4000000947 */ /* 0x002fca000383ffff */
.L_x_3248:
[----:B-1----:R-:W2:Y:S02]  /*cd60*/  LDL R0, [R1+0x18] ;  /* 0x0000180001007983 */ /* 0x002ea40000100800 */
[----:B--2---:R-:W-:-:S13]  /*cd70*/  ISETP.GE.AND P0, PT, R245, R0, PT ;  /* 0x00000000f500720c */ /* 0x004fda0003f06270 */
[----:B------:R-:W-:Y:S05]  /*cd80*/  @!P0 BRA `(.L_x_3260) ;  /* 0x000043d000008947 */ /* 0x000fea0003800000 */
[----:B------:R-:W-:Y:S01]  /*cd90*/  IMAD.MOV.U32 R121, RZ, RZ, R118 ;  /* 0x000000ffff797224 */ /* 0x000fe200078e0076 */
[----:B------:R-:W-:Y:S01]  /*cda0*/  MOV R123, R68 ;  /* 0x00000044007b7202 */ /* 0x000fe20000000f00 */
[----:B------:R-:W-:Y:S01]  /*cdb0*/  IMAD.MOV.U32 R120, RZ, RZ, R119 ;  /* 0x000000ffff787224 */ /* 0x000fe200078e0077 */
[----:B------:R-:W-:Y:S02]  /*cdc0*/  MOV R122, R117 ;  /* 0x00000075007a7202 */ /* 0x000fe40000000f00 */
.L_x_3267:
        /* <DEDUP_REMOVED lines=41> */
.L_x_3308:
[-C--:B------:R-:W-:Y:S01]  /*d060*/  HMMA.16816.F32 R4, R112, R16.reuse, RZ ;  /* 0x000000107004723c */ /* 0x080fe200000018ff */
[----:B------:R-:W3:Y:S01]  /*d070*/  LDL R247, [R1+0x18] ;  /* 0x0000180001f77983 */ /* 0x000ee20000100800 */
[----:B------:R-:W-:Y:S03]  /*d080*/  BSSY B0, `(.L_x_3262) ;  /* 0x00000f9000007945 */ /* 0x000fe60003800000 */
[----:B------:R-:W4:Y:S03]  /*d090*/  SHFL.IDX PT, R84, R0, RZ, 0x181f ;  /* 0x00181fff00547589 */ /* 0x000f2600000e0000 */
[C---:B------:R-:W-:Y:S05]  /*d0a0*/  HMMA.16816.F32 R8, R108.reuse, R16, RZ ;  /* 0x000000106c08723c */ /* 0x040fea00000018ff */
[----:B------:R-:W5:Y:S03]  /*d0b0*/  SHFL.IDX PT, R2, R0, 0x1, 0x181f ;  /* 0x00381f0000027f89 */ /* 0x000f6600000e0000 */
[-C--:B------:R-:W-:Y:S05]  /*d0c0*/  HMMA.16816.F32 R12, R108, R18.reuse, RZ ;  /* 0x000000126c0c723c */ /* 0x080fea00000018ff */
[----:B------:R-:W-:Y:S03]  /*d0d0*/  SHFL.IDX PT, R3, R88, 0x1, 0x181f ;  /* 0x00381f0058037f89 */ /* 0x000fe600000e0000 */
[C---:B------:R-:W-:Y:S05]  /*d0e0*/  HMMA.16816.F32 R16, R112.reuse, R18, RZ ;  /* 0x000000127010723c */ /* 0x040fea00000018ff */
[----:B------:R-:W1:Y:S03]  /*d0f0*/  SHFL.IDX PT, R90, R0, 0x2, 0x181f ;  /* 0x00581f00005a7f89 */ /* 0x000e6600000e0000 */
[-C--:B------:R-:W-:Y:S05]  /*d100*/  HMMA.16816.F32 R20, R112, R32.reuse, RZ ;  /* 0x000000207014723c */ /* 0x080fea00000018ff */
[----:B------:R-:W-:Y:S03]  /*d110*/  SHFL.IDX PT, R86, R88, 0x2, 0x181f ;  /* 0x00581f0058567f89 */ /* 0x000fe600000e0000 */
        /* <DEDUP_REMOVED lines=11> */
[----:B------:R-:W1:Y:S03]  /*d1d0*/  SHFL.IDX PT, R93, R88, 0x4, 0x181f ;  /* 0x00981f00585d7f89 */ /* 0x000e6600000e0000 */
[C---:B------:R-:W-:Y:S05]  /*d1e0*/  HMMA.16816.F32 R48, R112.reuse, R50, RZ ;  /* 0x000000327030723c */ /* 0x040fea00000018ff */
[----:B------:R-:W1:Y:S03]  /*d1f0*/  SHFL.IDX PT, R101, R88, 0x5, 0x181f ;  /* 0x00b81f0058657f89 */ /* 0x000e6600000e0000 */
[-C--:B------:R-:W-:Y:S08]  /*d200*/  HMMA.16816.F32 R52, R112, R64.reuse, RZ ;  /* 0x000000407034723c */ /* 0x080ff000000018ff */
[C---:B------:R-:W-:Y:S08]  /*d210*/  HMMA.16816.F32 R56, R108.reuse, R64, RZ ;  /* 0x000000406c38723c */ /* 0x040ff000000018ff */
[-C--:B------:R-:W-:Y:S08]  /*d220*/  HMMA.16816.F32 R60, R108, R66.reuse, RZ ;  /* 0x000000426c3c723c */ /* 0x080ff000000018ff */
[C---:B------:R-:W-:Y:S08]  /*d230*/  HMMA.16816.F32 R64, R112.reuse, R66, RZ ;  /* 0x000000427040723c */ /* 0x040ff000000018ff */
[-C--:B------:R-:W-:Y:S08]  /*d240*/  HMMA.16816.F32 R68, R112, R80.reuse, RZ ;  /* 0x000000507044723c */ /* 0x080ff000000018ff */
[C---:B------:R-:W-:Y:S08]  /*d250*/  HMMA.16816.F32 R72, R108.reuse, R80, RZ ;  /* 0x000000506c48723c */ /* 0x040ff000000018ff */
[-C--:B------:R-:W-:Y:S08]  /*d260*/  HMMA.16816.F32 R76, R108, R82.reuse, RZ ;  /* 0x000000526c4c723c */ /* 0x080ff000000018ff */
[C---:B------:R-:W-:Y:S04]  /*d270*/  HMMA.16816.F32 R80, R112.reuse, R82, RZ ;  /* 0x000000527050723c */ /* 0x040fe800000018ff */
[-C--:B----4-:R-:W-:Y:S02]  /*d280*/  IADD3 R84, P2, R84, R104.reuse, RZ ;  /* 0x0000006854547210 */ /* 0x090fe40007f5e0ff */
[-C--:B-----5:R-:W-:Y:S02]  /*d290*/  IADD3 R2, P0, R2, R104.reuse, RZ ;  /* 0x0000006802027210 */ /* 0x0a0fe40007f1e0ff */
[-C--:B-1----:R-:W-:Y:S01]  /*d2a0*/  IADD3 R90, P6, R90, R104.reuse, RZ ;  /* 0x000000685a5a7210 */ /* 0x082fe20007fde0ff */
[--C-:B--2---:R-:W-:Y:S03]  /*d2b0*/  IMAD.X R85, R85, 0x1, R100.reuse, P2 ;  /* 0x0000000155557824 */ /* 0x104fe600010e0664 */
[--C-:B------:R-:W-:Y:S01]  /*d2c0*/  IMAD.X R3, R3, 0x1, R100.reuse, P0 ;  /* 0x0000000103037824 */ /* 0x100fe200000e0664 */
[-C--:B------:R-:W-:Y:S01]  /*d2d0*/  IADD3 R94, P5, R94, R104.reuse, RZ ;  /* 0x000000685e5e7210 */ /* 0x080fe20007fbe0ff */
[----:B------:R1:W-:Y:S01]  /*d2e0*/  LDGSTS.E.BYPASS.LTC128B.128 [R242+0x100], [R84.64], !P3 ;  /* 0x0010000054f27fae */ /* 0x0003e2000d901d48 */
[--C-:B------:R-:W-:Y:S01]  /*d2f0*/  IMAD.X R91, R86, 0x1, R100.reuse, P6 ;  /* 0x00000001565b7824 */ /* 0x100fe200030e0664 */
[-C--:B------:R-:W-:Y:S02]  /*d300*/  IADD3 R92, P4, R92, R104.reuse, RZ ;  /* 0x000000685c5c7210 */ /* 0x080fe40007f9e0ff */
[--C-:B------:R-:W-:Y:S01]  /*d310*/  IMAD.X R95, R89, 0x1, R100.reuse, P5 ;  /* 0x00000001595f7824 */ /* 0x100fe200028e0664 */
[-C--:B------:R-:W-:Y:S02]  /*d320*/  IADD3 R102, P2, R102, R104.reuse, RZ ;  /* 0x0000006866667210 */ /* 0x080fe40007f5e0ff */
[----:B------:R-:W-:Y:S01]  /*d330*/  IADD3 R104, P0, R0, R104, RZ ;  /* 0x0000006800687210 */ /* 0x000fe20007f1e0ff */
[----:B------:R2:W-:Y:S01]  /*d340*/  LDGSTS.E.BYPASS.LTC128B.128 [R242+0x900], [R2.64], !P3 ;  /* 0x0090000002f27fae */ /* 0x0005e2000d901d48 */
[--C-:B------:R-:W-:Y:S02]  /*d350*/  IMAD.X R93, R93, 0x1, R100.reuse, P4 ;  /* 0x000000015d5d7824 */ /* 0x100fe400020e0664 */
[--C-:B------:R-:W-:Y:S05]  /*d360*/  IMAD.X R103, R101, 0x1, R100.reuse, P2 ;  /* 0x0000000165677824 */ /* 0x100fea00010e0664 */
[----:B------:R4:W-:Y:S08]  /*d370*/  LDGSTS.E.BYPASS.LTC128B.128 [R242+0x1100], [R90.64], !P3 ;  /* 0x011000005af27fae */ /* 0x0009f0000d901d48 */
[----:B------:R5:W-:Y:S01]  /*d380*/  LDGSTS.E.BYPASS.LTC128B.128 [R242+0x1900], [R94.64], !P3 ;  /* 0x019000005ef27fae */ /* 0x000be2000d901d48 */
[-C--:B-1----:R-:W-:Y:S07]  /*d390*/  HMMA.16816.F32 R84, R112, R96.reuse, RZ ;  /* 0x000000607054723c */ /* 0x082fee00000018ff */
[----:B------:R4:W1:Y:S08]  /*d3a0*/  SHFL.IDX PT, R0, R88, 0x6, 0x181f ;  /* 0x00d81f0058007f89 */ /* 0x00087000000e0000 */
[----:B------:R5:W-:Y:S08]  /*d3b0*/  LDGSTS.E.BYPASS.LTC128B.128 [R242+0x2100], [R92.64], !P3 ;  /* 0x021000005cf27fae */ /* 0x000bf0000d901d48 */
[----:B------:R2:W-:Y:S01]  /*d3c0*/  LDGSTS.E.BYPASS.LTC128B.128 [R242+0x2900], [R102.64], !P3 ;  /* 0x0290000066f27fae */ /* 0x0005e2000d901d48 */
[C---:B----4-:R-:W-:Y:S02]  /*d3d0*/  HMMA.16816.F32 R88, R108.reuse, R96, RZ ;  /* 0x000000606c58723c */ /* 0x050fe400000018ff */
[----:B-1----:R-:W-:Y:S05]  /*d3e0*/  IMAD.X R105, R0, 0x1, R100, P0 ;  /* 0x0000000100697824 */ /* 0x002fea00000e0664 */
[----:B------:R1:W-:Y:S01]  /*d3f0*/  LDGSTS.E.BYPASS.LTC128B.128 [R242+0x3100], [R104.64], !P3 ;  /* 0x0310000068f27fae */ /* 0x0003e2000d901d48 */
[-C--:B-----5:R-:W-:Y:S07]  /*d400*/  HMMA.16816.F32 R92, R108, R98.reuse, RZ ;  /* 0x000000626c5c723c */ /* 0x0a0fee00000018ff */
[----:B------:R-:W0:Y:S01]  /*d410*/  LDGDEPBAR ;  /* 0x00000000000079af */ /* 0x000e220000000000 */
[C---:B------:R-:W-:Y:S08]  /*d420*/  HMMA.16816.F32 R96, R112.reuse, R98, RZ ;  /* 0x000000627060723c */ /* 0x040ff000000018ff */
[-C--:B--2---:R-:W-:Y:S08]  /*d430*/  HMMA.16816.F32 R100, R112, R116.reuse, RZ ;  /* 0x000000747064723c */ /* 0x084ff000000018ff */
[C---:B-1----:R-:W-:Y:S08]  /*d440*/  HMMA.16816.F32 R104, R108.reuse, R116, RZ ;  /* 0x000000746c68723c */ /* 0x042ff000000018ff */
[-C--:B------:R-:W-:Y:S08]  /*d450*/  HMMA.16816.F32 R108, R108, R118.reuse, RZ ;  /* 0x000000766c6c723c */ /* 0x080ff000000018ff */
[----:B------:R-:W-:Y:S01]  /*d460*/  HMMA.16816.F32 R112, R112, R118, RZ ;  /* 0x000000767070723c */ /* 0x000fe200000018ff */
[----:B------:R-:W-:Y:S07]  /*d470*/  LDSM.16.M88.4 R116, [R232] ;  /* 0x00000000e874783b */ /* 0x000fee0000000200 */
[-C--:B------:R-:W-:Y:S08]  /*d480*/  HMMA.16816.F32 R4, R188, R192.reuse, R4 ;  /* 0x000000c0bc04723c */ /* 0x080ff00000001804 */
[C---:B------:R-:W-:Y:S08]  /*d490*/  HMMA.16816.F32 R8, R196.reuse, R192, R8 ;  /* 0x000000c0c408723c */ /* 0x040ff00000001808 */
[-C--:B------:R-:W-:Y:S03]  /*d4a0*/  HMMA.16816.F32 R12, R196, R194.reuse, R12 ;  /* 0x000000c2c40c723c */ /* 0x080fe6000000180c */
[----:B---3--:R-:W-:Y:S05]  /*d4b0*/  ISETP.GT.AND P0, PT, R245, R247, PT ;  /* 0x000000f7f500720c */ /* 0x008fea0003f04270 */
        /* <DEDUP_REMOVED lines=72> */
[C---:B---3--:R-:W-:Y:S01]  /*d940*/  HMMA.16816.F32 R8, R196.reuse, R208, R8 ;  /* 0x000000d0c408723c */ /* 0x048fe20000001808 */
[----:B------:R-:W-:Y:S07]  /*d950*/  BAR.SYNC.DEFER_BLOCKING 0x0 ;  /* 0x0000000000007b1d */ /* 0x000fee0000010000 */
        /* <DEDUP_REMOVED lines=67> */
.L_x_3309:
        /* <DEDUP_REMOVED lines=34> */
.L_x_3310:
[----:B--2-4-:R-:W-:Y:S04]  /*dfb0*/  IADD3 R2, P0, R116, R119, RZ ;  /* 0x0000007774027210 */ /* 0x014fe80007f1e0ff */
[----:B-1----:R-:W-:Y:S05]  /*dfc0*/  IADD3.X R3, R0, R117, RZ, P0, !PT ;  /* 0x0000007500037210 */ /* 0x002fea00007fe4ff */
[----:B------:R-:W-:Y:S01]  /*dfd0*/  @!PT LDS RZ, [RZ] ;  /* 0x00000000fffff984 */ /* 0x000fe20000000800 */
[----:B------:R-:W-:Y:S01]  /*dfe0*/  @!PT LDS RZ, [RZ] ;  /* 0x00000000fffff984 */ /* 0x000fe20000000800 */
[----:B------:R-:W-:Y:S01]  /*dff0*/  @!PT LDS RZ, [RZ] ;  /* 0x00000000fffff984 */ /* 0x000fe20000000800 */
[----:B------:R1:W-:Y:S04]  /*e000*/  LDGSTS.E.BYPASS.LTC128B.128 [R242+0x6900], [R2.64], !P3 ;  /* 0x0690000002f27fae */ /* 0x0003e8000d901d48 */
.L_x_3263:
[----:B------:R-:W-:Y:S05]  /*e010*/  BSYNC B0 ;  /* 0x0000000000007941 */ /* 0x000fea0003800000 */
.L_x_3262:
        /* <DEDUP_REMOVED lines=115> */
[----:B-1----:R-:W-:Y:S02]  /*e750*/  FMNMX.FTZ R116, R116, R0, !PT ;  /* 0x0000000074747209 */ /* 0x002fe40007810000 */
[----:B------:R-:W1:Y:S04]  /*e760*/  SHFL.BFLY PT, R0, R118, 0x2, 0x1f ;  /* 0x0c401f0076007f89 */ /* 0x000e6800000e0000 */
[----:B------:R-:W2:Y:S01]  /*e770*/  SHFL.BFLY PT, R119, R116, 0x1, 0x1f ;  /* 0x0c201f0074777f89 */ /* 0x000ea200000e0000 */
[----:B-1----:R-:W-:Y:S02]  /*e780*/  FMNMX.FTZ R118, R118, R0, !PT ;  /* 0x0000000076767209 */ /* 0x002fe40007810000 */
[----:B--2---:R-:W-:Y:S03]  /*e790*/  FMNMX.FTZ R119, R116, R119, !PT ;  /* 0x0000007774777209 */ /* 0x004fe60007810000 */
[----:B------:R-:W1:Y:S04]  /*e7a0*/  SHFL.BFLY PT, R0, R118, 0x1, 0x1f ;  /* 0x0c201f0076007f89 */ /* 0x000e6800000e0000 */
[----:B------:R-:W2:Y:S01]  /*e7b0*/  SHFL.BFLY PT, R116, R188, 0x2, 0x1f ;  /* 0x0c401f00bc747f89 */ /* 0x000ea200000e0000 */
[----:B-1----:R-:W-:Y:S03]  /*e7c0*/  FMNMX.FTZ R118, R118, R0, !PT ;  /* 0x0000000076767209 */ /* 0x002fe60007810000 */
[----:B------:R-:W1:Y:S01]  /*e7d0*/  SHFL.BFLY PT, R0, R117, 0x2, 0x1f ;  /* 0x0c401f0075007f89 */ /* 0x000e6200000e0000 */
[----:B--2---:R-:W-:Y:S02]  /*e7e0*/  FMNMX.FTZ R116, R188, R116, !PT ;  /* 0x00000074bc747209 */ /* 0x004fe40007810000 */
[----:B-1----:R-:W-:Y:S05]  /*e7f0*/  FMNMX.FTZ R117, R117, R0, !PT ;  /* 0x0000000075757209 */ /* 0x002fea0007810000 */
[----:B------:R-:W1:Y:S02]  /*e800*/  SHFL.BFLY PT, R0, R117, 0x1, 0x1f ;  /* 0x0c201f0075007f89 */ /* 0x000e6400000e0000 */
[----:B-1----:R-:W-:Y:S02]  /*e810*/  FMNMX.FTZ R117, R117, R0, !PT ;  /* 0x0000000075757209 */ /* 0x002fe40007810000 */
[----:B------:R1:W2:Y:S04]  /*e820*/  SHFL.BFLY PT, R0, R116, 0x1, 0x1f ;  /* 0x0c201f0074007f89 */ /* 0x0002a800000e0000 */
.L_x_3311:
[----:B------:R-:W3:Y:S01]  /*e830*/  LDL.LU R188, [R1] ;  /* 0x0000000001bc7983 */ /* 0x000ee20000300800 */
[C---:B------:R-:W-:Y:S01]  /*e840*/  FMUL.FTZ R2, R119.reuse, c[0x0][0x2d0] ;  /* 0x0000b40077027a20 */ /* 0x040fe20000410000 */
[----:B-12---:R-:W-:Y:S01]  /*e850*/  FMNMX.FTZ R116, R0, R116, !PT ;  /* 0x0000007400747209 */ /* 0x006fe20007810000 */
[----:B------:R-:W-:Y:S01]  /*e860*/  FADD.FTZ R0, -R119, R120 ;  /* 0x0000007877007221 */ /* 0x000fe20000010100 */
[----:B------:R-:W-:Y:S01]  /*e870*/  WARPSYNC 0xffffffff ;  /* 0xffffffff00007948 */ /* 0x000fe20003800000 */
        /* <DEDUP_REMOVED lines=35> */
[----:B------:R-:W-:Y:S04]  /*eab0*/  FMUL.FTZ R2, R118, c[0x0][0x2d0] ;  /* 0x0000b40076027a20 */ /* 0x000fe80000410000 */
[--C-:B------:R-:W-:Y:S02]  /*eac0*/  FFMA.FTZ R20, R18, c[0x0][0x2d0], -R2.reuse ;  /* 0x0000b40012147a23 */ /* 0x100fe40000010802 */
[--C-:B------:R-:W-:Y:S01]  /*ead0*/  FFMA.FTZ R52, R115, c[0x0][0x2d0], -R2.reuse ;  /* 0x0000b40073347a23 */ /* 0x100fe20000010802 */
[----:B------:R-:W-:Y:S01]  /*eae0*/  MUFU.EX2 R205, R205 ;  /* 0x000000cd00cd7308 */ /* 0x000fe20000000800 */
[--C-:B------:R-:W-:Y:S02]  /*eaf0*/  FFMA.FTZ R19, R19, c[0x0][0x2d0], -R2.reuse ;  /* 0x0000b40013137a23 */ /* 0x100fe40000010802 */
[--C-:B------:R-:W-:Y:S01]  /*eb00*/  FFMA.FTZ R112, R22, c[0x0][0x2d0], -R2.reuse ;  /* 0x0000b40016707a23 */ /* 0x100fe20000010802 */
[----:B------:R-:W-:Y:S01]  /*eb10*/  MOV R22, R3 ;  /* 0x0000000300167202 */ /* 0x000fe20000000f00 */
        /* <DEDUP_REMOVED lines=26> */
[----:B------:R-:W2:Y:S10]  /*ecc0*/  MUFU.EX2 R7, R7 ;  /* 0x0000000700077308 */ /* 0x000eb40000000800 */
        /* <DEDUP_REMOVED lines=25> */
[C---:B-1----:R-:W-:Y:S01]  /*ee60*/  F2FP.PACK_AB R68, R5.reuse, R4 ;  /* 0x000000040544723e */ /* 0x042fe200000000ff */
[----:B------:R-:W-:Y:S01]  /*ee70*/  FFMA.FTZ R188, R54, c[0x0][0x2d0], -R2 ;  /* 0x0000b40036bc7a23 */ /* 0x000fe20000010802 */
[----:B------:R-:W-:Y:S01]  /*ee80*/  MOV R54, R197 ;  /* 0x000000c500367202 */ /* 0x000fe20000000f00 */
[----:B------:R-:W-:Y:S01]  /*ee90*/  FADD.FTZ R32, R5, R0 ;  /* 0x0000000005207221 */ /* 0x000fe20000010000 */
[----:B--2---:R-:W-:Y:S01]  /*eea0*/  F2FP.PACK_AB R69, R7, R6 ;  /* 0x000000060745723e */ /* 0x004fe200000000ff */
[----:B------:R-:W-:Y:S02]  /*eeb0*/  FADD.FTZ R0, -R118, R121 ;  /* 0x0000007976007221 */ /* 0x000fe40000010100 */
[--C-:B------:R-:W-:Y:S01]  /*eec0*/  FFMA.FTZ R121, R55, c[0x0][0x2d0], -R2.reuse ;  /* 0x0000b40037797a23 */ /* 0x100fe20000010802 */
[----:B------:R-:W-:Y:S01]  /*eed0*/  MUFU.EX2 R188, R188 ;  /* 0x000000bc00bc7308 */ /* 0x000fe20000000800 */
[----:B------:R-:W-:Y:S02]  /*eee0*/  FFMA.FTZ R197, R67, c[0x0][0x2d0], -R2 ;  /* 0x0000b40043c57a23 */ /* 0x000fe40000010802 */
[----:B------:R-:W-:Y:S02]  /*eef0*/  FMUL.FTZ R2, R117, c[0x0][0x2d0] ;  /* 0x0000b40075027a20 */ /* 0x000fe40000410000 */
[----:B------:R-:W-:Y:S02]  /*ef00*/  FADD.FTZ R5, R120, R32 ;  /* 0x0000002078057221 */ /* 0x000fe40000010000 */
[--C-:B------:R-:W-:Y:S02]  /*ef10*/  FFMA.FTZ R18, R12, c[0x0][0x2d0], -R2.reuse ;  /* 0x0000b4000c127a23 */ /* 0x100fe40000010802 */
[----:B------:R-:W2:Y:S01]  /*ef20*/  LDL.LU R12, [R1+0xc] ;  /* 0x00000c00010c7983 */ /* 0x000ea20000300800 */
[C---:B------:R-:W-:Y:S01]  /*ef30*/  FADD.FTZ R64, R70.reuse, R5 ;  /* 0x0000000546407221 */ /* 0x040fe20000010000 */
[----:B------:R-:W-:Y:S01]  /*ef40*/  F2FP.PACK_AB R70, R70, R120 ;  /* 0x000000784646723e */ /* 0x000fe200000000ff */
[----:B------:R-:W-:Y:S01]  /*ef50*/  FMUL.FTZ R0, R0, c[0x0][0x2d0] ;  /* 0x0000b40000007a20 */ /* 0x000fe20000410000 */
[----:B------:R-:W3:Y:S01]  /*ef60*/  LDL.LU R5, [R1+0x10] ;  /* 0x0000100001057983 */ /* 0x000ee20000300800 */
        /* <DEDUP_REMOVED lines=22> */
[----:B-1----:R-:W-:Y:S02]  /*f0d0*/  FFMA.FTZ R0, R3, R248, R6 ;  /* 0x000000f803007223 */ /* 0x002fe40000010006 */
[----:B------:R-:W-:Y:S02]  /*f0e0*/  FFMA.FTZ R96, R40, c[0x0][0x2d0], -R2 ;  /* 0x0000b40028607a23 */ /* 0x000fe40000010802 */
[----:B------:R-:W-:Y:S01]  /*f0f0*/  FADD.FTZ R33, R7, R0 ;  /* 0x0000000007217221 */ /* 0x000fe20000010000 */
[----:B------:R-:W-:Y:S01]  /*f100*/  MUFU.EX2 R120, R98 ;  /* 0x0000006200787308 */ /* 0x000fe20000000800 */
[----:B------:R-:W-:Y:S02]  /*f110*/  FADD.FTZ R0, -R117, R122 ;  /* 0x0000007a75007221 */ /* 0x000fe40000010100 */
[--C-:B------:R-:W-:Y:S02]  /*f120*/  FFMA.FTZ R122, R76, c[0x0][0x2d0], -R2.reuse ;  /* 0x0000b4004c7a7a23 */ /* 0x100fe40000010802 */
[----:B------:R-:W-:Y:S02]  /*f130*/  FMUL.FTZ R0, R0, c[0x0][0x2d0] ;  /* 0x0000b40000007a20 */ /* 0x000fe40000410000 */
        /* <DEDUP_REMOVED lines=9> */
[----:B------:R-:W-:Y:S02]  /*f1d0*/  FMUL.FTZ R4, R116, c[0x0][0x2d0] ;  /* 0x0000b40074047a20 */ /* 0x000fe40000410000 */
[----:B------:R-:W-:Y:S02]  /*f1e0*/  FMUL.FTZ R32, R65, R168 ;  /* 0x000000a841207220 */ /* 0x000fe40000410000 */
[--C-:B------:R-:W-:Y:S02]  /*f1f0*/  FFMA.FTZ R89, R27, c[0x0][0x2d0], -R4.reuse ;  /* 0x0000b4001b597a23 */ /* 0x100fe40000010804 */
[--C-:B------:R-:W-:Y:S02]  /*f200*/  FFMA.FTZ R37, R74, c[0x0][0x2d0], -R4.reuse ;  /* 0x0000b4004a257a23 */ /* 0x100fe40000010804 */
[--C-:B------:R-:W-:Y:S01]  /*f210*/  FFMA.FTZ R78, R78, c[0x0][0x2d0], -R4.reuse ;  /* 0x0000b4004e4e7a23 */ /* 0x100fe20000010804 */
[----:B------:R1:W4:Y:S01]  /*f220*/  MUFU.EX2 R2, R0 ;  /* 0x0000000000027308 */ /* 0x0003220000000800 */
        /* <DEDUP_REMOVED lines=14> */
[----:B-1----:R-:W-:Y:S02]  /*f310*/  FADD.FTZ R0, -R116, R123 ;  /* 0x0000007b74007221 */ /* 0x002fe40000010100 */
[----:B----4-:R-:W-:Y:S01]  /*f320*/  FMUL.FTZ R29, R2, R141 ;  /* 0x0000008d021d7220 */ /* 0x010fe20000410000 */
[----:B------:R-:W-:Y:S01]  /*f330*/  MOV R141, R71 ;  /* 0x00000047008d7202 */ /* 0x000fe20000000f00 */
[----:B------:R-:W-:Y:S01]  /*f340*/  FMUL.FTZ R0, R0, c[0x0][0x2d0] ;  /* 0x0000b40000007a20 */ /* 0x000fe20000410000 */
[----:B------:R-:W1:Y:S01]  /*f350*/  MUFU.EX2 R71, R20 ;  /* 0x0000001400477308 */ /* 0x000e620000000800 */
[--C-:B------:R-:W-:Y:S02]  /*f360*/  FFMA.FTZ R7, R14, c[0x0][0x2d0], -R4.reuse ;  /* 0x0000b4000e077a23 */ /* 0x100fe40000010804 */
[--C-:B------:R-:W-:Y:S02]  /*f370*/  FFMA.FTZ R6, R15, c[0x0][0x2d0], -R4.reuse ;  /* 0x0000b4000f067a23 */ /* 0x100fe40000010804 */
[--C-:B------:R-:W-:Y:S02]  /*f380*/  FFMA.FTZ R67, R30, c[0x0][0x2d0], -R4.reuse ;  /* 0x0000b4001e437a23 */ /* 0x100fe40000010804 */
[--C-:B------:R-:W-:Y:S02]  /*f390*/  FFMA.FTZ R66, R31, c[0x0][0x2d0], -R4.reuse ;  /* 0x0000b4001f427a23 */ /* 0x100fe40000010804 */
[--C-:B------:R-:W-:Y:S01]  /*f3a0*/  FFMA.FTZ R104, R42, c[0x0][0x2d0], -R4.reuse ;  /* 0x0000b4002a687a23 */ /* 0x100fe20000010804 */
[----:B------:R-:W4:Y:S01]  /*f3b0*/  MUFU.EX2 R0, R0 ;  /* 0x0000000000007308 */ /* 0x000f220000000800 */
[--C-:B------:R-:W-:Y:S02]  /*f3c0*/  FFMA.FTZ R105, R43, c[0x0][0x2d0], -R4.reuse ;  /* 0x0000b4002b697a23 */ /* 0x100fe40000010804 */
[--C-:B------:R-:W-:Y:S01]  /*f3d0*/  FFMA.FTZ R108, R46, c[0x0][0x2d0], -R4.reuse ;  /* 0x0000b4002e6c7a23 */ /* 0x100fe20000010804 */
[----:B-----5:R-:W-:Y:S01]  /*f3e0*/  F2FP.PACK_AB R74, R107, R94 ;  /* 0x0000005e6b4a723e */ /* 0x020fe200000000ff */
[--C-:B------:R-:W-:Y:S02]  /*f3f0*/  FFMA.FTZ R109, R47, c[0x0][0x2d0], -R4.reuse ;  /* 0x0000b4002f6d7a23 */ /* 0x100fe40000010804 */
[--C-:B------:R-:W-:Y:S02]  /*f400*/  FFMA.FTZ R220, R58, c[0x0][0x2d0], -R4.reuse ;  /* 0x0000b4003adc7a23 */ /* 0x100fe40000010804 */
[--C-:B------:R-:W-:Y:S01]  /*f410*/  FFMA.FTZ R222, R59, c[0x0][0x2d0], -R4.reuse ;  /* 0x0000b4003bde7a23 */ /* 0x100fe20000010804 */
[----:B------:R-:W-:Y:S01]  /*f420*/  MUFU.EX2 R73, R10 ;  /* 0x0000000a00497308 */ /* 0x000fe20000000800 */
[--C-:B------:R-:W-:Y:S02]  /*f430*/  FFMA.FTZ R123, R62, c[0x0][0x2d0], -R4.reuse ;  /* 0x0000b4003e7b7a23 */ /* 0x100fe40000010804 */
[--C-:B------:R-:W-:Y:S02]  /*f440*/  FFMA.FTZ R248, R63, c[0x0][0x2d0], -R4.reuse ;  /* 0x0000b4003ff87a23 */ /* 0x100fe40000010804 */
[----:B------:R-:W-:Y:S02]  /*f450*/  FFMA.FTZ R95, R95, c[0x0][0x2d0], -R4 ;  /* 0x0000b4005f5f7a23 */ /* 0x000fe40000010804 */
[C---:B------:R-:W-:Y:S01]  /*f460*/  FMUL.FTZ R28, R2.reuse, R140 ;  /* 0x0000008c021c7220 */ /* 0x040fe20000410000 */
[----:B------:R-:W-:Y:S01]  /*f470*/  MOV R140, R23 ;  /* 0x00000017008c7202 */ /* 0x000fe20000000f00 */
[----:B-1----:R-:W-:Y:S01]  /*f480*/  FADD.FTZ R88, R71, R33 ;  /* 0x0000002147587221 */ /* 0x002fe20000010000 */
[----:B------:R1:W-:Y:S01]  /*f490*/  MUFU.EX2 R93, R7 ;  /* 0x00000007005d7308 */ /* 0x0003e20000000800 */
[C---:B------:R-:W-:Y:S01]  /*f4a0*/  FMUL.FTZ R9, R2.reuse, R153 ;  /* 0x0000009902097220 */ /* 0x040fe20000410000 */
[----:B------:R-:W-:Y:S01]  /*f4b0*/  MOV R153, R53 ;  /* 0x0000003500997202 */ /* 0x000fe20000000f00 */
[----:B------:R-:W-:Y:S01]  /*f4c0*/  FMUL.FTZ R25, R2, R145 ;  /* 0x0000009102197220 */ /* 0x000fe20000410000 */
[----:B------:R-:W-:Y:S01]  /*f4d0*/  MOV R145, R76 ;  /* 0x0000004c00917202 */ /* 0x000fe20000000f00 */
[C---:B----4-:R-:W-:Y:S01]  /*f4e0*/  FMUL.FTZ R42, R0.reuse, R138 ;  /* 0x0000008a002a7220 */ /* 0x050fe20000410000 */
[----:B------:R-:W-:Y:S01]  /*f4f0*/  MOV R138, R51 ;  /* 0x00000033008a7202 */ /* 0x000fe20000000f00 */
[C---:B------:R-:W-:Y:S01]  /*f500*/  FMUL.FTZ R11, R0.reuse, R155 ;  /* 0x0000009b000b7220 */ /* 0x040fe20000410000 */
[----:B------:R-:W-:Y:S01]  /*f510*/  MOV R51, R22 ;  /* 0x0000001600337202 */ /* 0x000fe20000000f00 */
[----:B------:R-:W-:Y:S01]  /*f520*/  FMUL.FTZ R15, R0, R151 ;  /* 0x00000097000f7220 */ /* 0x000fe20000410000 */
[----:B------:R-:W-:Y:S01]  /*f530*/  MOV R155, R95 ;  /* 0x0000005f009b7202 */ /* 0x000fe20000000f00 */
[----:B------:R-:W4:Y:S01]  /*f540*/  MUFU.EX2 R106, R6 ;  /* 0x00000006006a7308 */ /* 0x000f220000000800 */
[----:B------:R-:W-:Y:S01]  /*f550*/  MOV R151, R91 ;  /* 0x0000005b00977202 */ /* 0x000fe20000000f00 */
[C---:B------:R-:W-:Y:S02]  /*f560*/  FMUL.FTZ R41, R2.reuse, R137 ;  /* 0x0000008902297220 */ /* 0x040fe40000410000 */
[C---:B------:R-:W-:Y:S02]  /*f570*/  FMUL.FTZ R56, R2.reuse, R128 ;  /* 0x0000008002387220 */ /* 0x040fe40000410000 */
[C---:B------:R-:W-:Y:S02]  /*f580*/  FMUL.FTZ R57, R2.reuse, R129 ;  /* 0x0000008102397220 */ /* 0x040fe40000410000 */
[C---:B------:R-:W-:Y:S02]  /*f590*/  FMUL.FTZ R60, R2.reuse, R124 ;  /* 0x0000007c023c7220 */ /* 0x040fe40000410000 */
[----:B------:R-:W5:Y:S01]  /*f5a0*/  MUFU.EX2 R95, R19 ;  /* 0x00000013005f7308 */ /* 0x000f620000000800 */
[C---:B------:R-:W-:Y:S02]  /*f5b0*/  FMUL.FTZ R61, R2.reuse, R125 ;  /* 0x0000007d023d7220 */ /* 0x040fe40000410000 */
[C---:B-1----:R-:W-:Y:S01]  /*f5c0*/  FMUL.FTZ R7, R3.reuse, R159 ;  /* 0x0000009f03077220 */ /* 0x042fe20000410000 */
[----:B------:R-:W-:Y:S01]  /*f5d0*/  MOV R159, R37 ;  /* 0x00000025009f7202 */ /* 0x000fe20000000f00 */
[C---:B------:R-:W-:Y:S01]  /*f5e0*/  FMUL.FTZ R8, R2.reuse, R152 ;  /* 0x0000009802087220 */ /* 0x040fe20000410000 */
[----:B------:R-:W-:Y:S01]  /*f5f0*/  MOV R152, R111 ;  /* 0x0000006f00987202 */ /* 0x000fe20000000f00 */
[C---:B------:R-:W-:Y:S01]  /*f600*/  FMUL.FTZ R13, R2.reuse, R149 ;  /* 0x00000095020d7220 */ /* 0x040fe20000410000 */
[----:B------:R-:W-:Y:S01]  /*f610*/  MOV R111, R36 ;  /* 0x00000024006f7202 */ /* 0x000fe20000000f00 */
[C---:B------:R-:W-:Y:S01]  /*f620*/  FMUL.FTZ R24, R2.reuse, R144 ;  /* 0x0000009002187220 */ /* 0x040fe20000410000 */
[----:B------:R1:W1:Y:S01]  /*f630*/  MUFU.EX2 R91, R16 ;  /* 0x00000010005b7308 */ /* 0x0002620000000800 */
[C---:B------:R-:W-:Y:S01]  /*f640*/  FMUL.FTZ R40, R2.reuse, R136 ;  /* 0x0000008802287220 */ /* 0x040fe20000410000 */
[----:B------:R-:W-:Y:S01]  /*f650*/  MOV R149, R86 ;  /* 0x0000005600957202 */ /* 0x000fe20000000f00 */
[----:B------:R-:W-:Y:S01]  /*f660*/  FMUL.FTZ R44, R2, R132 ;  /* 0x00000084022c7220 */ /* 0x000fe20000410000 */
[----:B----4-:R-:W-:Y:S01]  /*f670*/  F2FP.PACK_AB R75, R106, R93 ;  /* 0x0000005d6a4b723e */ /* 0x010fe200000000ff */
[----:B------:R-:W-:Y:S01]  /*f680*/  FMUL.FTZ R6, R3, R158 ;  /* 0x0000009e03067220 */ /* 0x000fe20000410000 */
[----:B------:R-:W-:Y:S01]  /*f690*/  MOV R144, R87 ;  /* 0x0000005700907202 */ /* 0x000fe20000000f00 */
[----:B------:R-:W-:Y:S01]  /*f6a0*/  FMUL.FTZ R45, R2, R133 ;  /* 0x00000085022d7220 */ /* 0x000fe20000410000 */
[----:B------:R-:W-:Y:S01]  /*f6b0*/  MOV R158, R84 ;  /* 0x00000054009e7202 */ /* 0x000fe20000000f00 */
[C---:B------:R-:W-:Y:S01]  /*f6c0*/  FMUL.FTZ R31, R0.reuse, R143 ;  /* 0x0000008f001f7220 */ /* 0x040fe20000410000 */
[----:B------:R-:W-:Y:S01]  /*f6d0*/  MOV R143, R38 ;  /* 0x00000026008f7202 */ /* 0x000fe20000000f00 */
[C---:B------:R-:W-:Y:S01]  /*f6e0*/  FMUL.FTZ R10, R0.reuse, R154 ;  /* 0x0000009a000a7220 */ /* 0x040fe20000410000 */
[----:B------:R-:W-:Y:S01]  /*f6f0*/  MOV R154, R52 ;  /* 0x00000034009a7202 */ /* 0x000fe20000000f00 */
[C---:B------:R-:W-:Y:S01]  /*f700*/  FMUL.FTZ R14, R0.reuse, R150 ;  /* 0x00000096000e7220 */ /* 0x040fe20000410000 */
[----:B-----5:R-:W-:Y:S01]  /*f710*/  F2FP.PACK_AB R71, R95, R71 ;  /* 0x000000475f47723e */ /* 0x020fe200000000ff */
[C---:B------:R-:W-:Y:S01]  /*f720*/  FMUL.FTZ R18, R3.reuse, R162 ;  /* 0x000000a203127220 */ /* 0x040fe20000410000 */
[----:B------:R-:W-:Y:S01]  /*f730*/  MOV R150, R55 ;  /* 0x0000003700967202 */ /* 0x000fe20000000f00 */
[----:B------:R-:W-:Y:S01]  /*f740*/  FMUL.FTZ R19, R3, R163 ;  /* 0x000000a303137220 */ /* 0x000fe20000410000 */
[----:B------:R4:W-:Y:S01]  /*f750*/  MUFU.EX2 R125, R49 ;  /* 0x00000031007d7308 */ /* 0x0009e20000000800 */
[C---:B------:R-:W-:Y:S01]  /*f760*/  FMUL.FTZ R17, R65.reuse, R161 ;  /* 0x000000a141117220 */ /* 0x040fe20000410000 */
[----:B------:R-:W-:Y:S01]  /*f770*/  MOV R161, R51 ;  /* 0x0000003300a17202 */ /* 0x000fe20000000f00 */
[C---:B------:R-:W-:Y:S01]  /*f780*/  FMUL.FTZ R26, R0.reuse, R146 ;  /* 0x00000092001a7220 */ /* 0x040fe20000410000 */
[----:B------:R-:W-:Y:S01]  /*f790*/  MOV R146, R34 ;  /* 0x0000002200927202 */ /* 0x000fe20000000f00 */
[C---:B------:R-:W-:Y:S01]  /*f7a0*/  FMUL.FTZ R27, R0.reuse, R147 ;  /* 0x00000093001b7220 */ /* 0x040fe20000410000 */
[----:B------:R-:W-:Y:S01]  /*f7b0*/  MOV R147, R35 ;  /* 0x0000002300937202 */ /* 0x000fe20000000f00 */
[C---:B-1----:R-:W-:Y:S01]  /*f7c0*/  FMUL.FTZ R16, R65.reuse, R160 ;  /* 0x000000a041107220 */ /* 0x042fe20000410000 */
[----:B------:R-:W-:Y:S01]  /*f7d0*/  MOV R160, R54 ;  /* 0x0000003600a07202 */ /* 0x000fe20000000f00 */
[C---:B------:R-:W-:Y:S01]  /*f7e0*/  FMUL.FTZ R30, R0.reuse, R142 ;  /* 0x0000008e001e7220 */ /* 0x040fe20000410000 */
[----:B------:R-:W-:Y:S01]  /*f7f0*/  LDSM.16.MT88.4 R52, [R226] ;  /* 0x00000000e234783b */ /* 0x000fe20000004200 */
[----:B------:R-:W-:Y:S01]  /*f800*/  FMUL.FTZ R33, R65, R169 ;  /* 0x000000a941217220 */ /* 0x000fe20000410000 */
[----:B------:R-:W-:Y:S01]  /*f810*/  MUFU.EX2 R124, R100 ;  /* 0x00000064007c7308 */ /* 0x000fe20000000800 */
[C---:B------:R-:W-:Y:S01]  /*f820*/  FMUL.FTZ R34, R3.reuse, R170 ;  /* 0x000000aa03227220 */ /* 0x040fe20000410000 */
[----:B------:R-:W-:Y:S01]  /*f830*/  MOV R142, R50 ;  /* 0x00000032008e7202 */ /* 0x000fe20000000f00 */
[----:B------:R-:W-:Y:S02]  /*f840*/  FMUL.FTZ R35, R3, R171 ;  /* 0x000000ab03237220 */ /* 0x000fe40000410000 */
[C---:B------:R-:W-:Y:S01]  /*f850*/  FMUL.FTZ R43, R0.reuse, R139 ;  /* 0x0000008b002b7220 */ /* 0x040fe20000410000 */
[----:B------:R-:W-:Y:S01]  /*f860*/  MOV R139, R85 ;  /* 0x00000055008b7202 */ /* 0x000fe20000000f00 */
[C---:B------:R-:W-:Y:S01]  /*f870*/  FMUL.FTZ R47, R0.reuse, R135 ;  /* 0x00000087002f7220 */ /* 0x040fe20000410000 */
[----:B------:R-:W-:Y:S01]  /*f880*/  LDSM.16.MT88.4 R168, [R229+0x3000] ;  /* 0x00300000e5a8783b */ /* 0x000fe20000004200 */
[C---:B------:R-:W-:Y:S01]  /*f890*/  FMUL.FTZ R59, R0.reuse, R131 ;  /* 0x00000083003b7220 */ /* 0x040fe20000410000 */
[----:B------:R1:W-:Y:S01]  /*f8a0*/  MUFU.EX2 R100, R48 ;  /* 0x0000003000647308 */ /* 0x0003e20000000800 */
[C---:B------:R-:W-:Y:S02]  /*f8b0*/  FMUL.FTZ R46, R0.reuse, R134 ;  /* 0x00000086002e7220 */ /* 0x040fe40000410000 */
[----:B----4-:R-:W-:Y:S02]  /*f8c0*/  FMUL.FTZ R49, R65, R177 ;  /* 0x000000b141317220 */ /* 0x010fe40000410000 */
[C---:B------:R-:W-:Y:S02]  /*f8d0*/  FMUL.FTZ R50, R3.reuse, R178 ;  /* 0x000000b203327220 */ /* 0x040fe40000410000 */
[----:B------:R-:W-:Y:S02]  /*f8e0*/  FMUL.FTZ R51, R3, R179 ;  /* 0x000000b303337220 */ /* 0x000fe40000410000 */
[C---:B------:R-:W-:Y:S01]  /*f8f0*/  FMUL.FTZ R58, R0.reuse, R130 ;  /* 0x00000082003a7220 */ /* 0x040fe20000410000 */
[----:B------:R-:W-:Y:S01]  /*f900*/  MUFU.EX2 R131, R82 ;  /* 0x0000005200837308 */ /* 0x000fe20000000800 */
[C---:B------:R-:W-:Y:S02]  /*f910*/  FMUL.FTZ R62, R0.reuse, R126 ;  /* 0x0000007e003e7220 */ /* 0x040fe40000410000 */
[----:B------:R-:W-:Y:S07]  /*f920*/  FMUL.FTZ R63, R0, R127 ;  /* 0x0000007f003f7220 */ /* 0x000fee0000410000 */
[----:B------:R-:W-:Y:S01]  /*f930*/  MUFU.EX2 R135, R81 ;  /* 0x0000005100877308 */ /* 0x000fe20000000800 */
[----:B-1----:R-:W-:Y:S02]  /*f940*/  FMUL.FTZ R48, R65, R176 ;  /* 0x000000b041307220 */ /* 0x002fe40000410000 */
[----:B------:R-:W-:Y:S07]  /*f950*/  LDSM.16.MT88.4 R176, [R226+0x3000] ;  /* 0x00300000e2b0783b */ /* 0x000fee0000004200 */
[----:B------:R-:W-:Y:S10]  /*f960*/  MUFU.EX2 R137, R80 ;  /* 0x0000005000897308 */ /* 0x000ff40000000800 */
[----:B------:R-:W-:Y:S10]  /*f970*/  MUFU.EX2 R110, R101 ;  /* 0x00000065006e7308 */ /* 0x000ff40000000800 */
[----:B------:R1:W-:Y:S10]  /*f980*/  MUFU.EX2 R101, R83 ;  /* 0x0000005300657308 */ /* 0x0003f40000000800 */
[----:B------:R-:W4:Y:S10]  /*f990*/  MUFU.EX2 R85, R196 ;  /* 0x000000c400557308 */ /* 0x000f340000000800 */
[----:B------:R-:W-:Y:S01]  /*f9a0*/  MUFU.EX2 R86, R193 ;  /* 0x000000c100567308 */ /* 0x000fe20000000800 */
[----:B-1----:R-:W-:Y:S09]  /*f9b0*/  LDSM.16.MT88.4 R80, [R225+0x800] ;  /* 0x00080000e150783b */ /* 0x002ff20000004200 */
[----:B------:R-:W-:Y:S10]  /*f9c0*/  MUFU.EX2 R193, R113 ;  /* 0x0000007100c17308 */ /* 0x000ff40000000800 */
[----:B------:R1:W-:Y:S01]  /*f9d0*/  MUFU.EX2 R98, R67 ;  /* 0x0000004300627308 */ /* 0x0003e20000000800 */
[C---:B--2---:R-:W-:Y:S01]  /*f9e0*/  FFMA.FTZ R4, R2.reuse, R12, R72 ;  /* 0x0000000c02047223 */ /* 0x044fe20000010048 */
[C---:B------:R-:W-:Y:S01]  /*f9f0*/  F2FP.PACK_AB R72, R21.reuse, R72 ;  /* 0x000000481548723e */ /* 0x040fe200000000ff */
[----:B------:R-:W-:Y:S01]  /*fa00*/  FMUL.FTZ R12, R2, R148 ;  /* 0x00000094020c7220 */ /* 0x000fe20000410000 */
[----:B------:R-:W-:Y:S01]  /*fa10*/  MOV R148, R39 ;  /* 0x0000002700947202 */ /* 0x000fe20000000f00 */
[----:B------:R-:W-:Y:S01]  /*fa20*/  FADD.FTZ R90, R21, R4 ;  /* 0x00000004155a7221 */ /* 0x000fe20000010000 */
[----:B------:R-:W-:Y:S01]  /*fa30*/  LDSM.16.MT88.4 R36, [R229] ;  /* 0x00000000e524783b */ /* 0x000fe20000004200 */
[----:B---3--:R-:W-:Y:S01]  /*fa40*/  FFMA.FTZ R2, R0, R5, R73 ;  /* 0x0000000500027223 */ /* 0x008fe20000010049 */
[----:B------:R-:W-:Y:S01]  /*fa50*/  F2FP.PACK_AB R73, R91, R73 ;  /* 0x000000495b49723e */ /* 0x000fe200000000ff */
[C---:B------:R-:W-:Y:S01]  /*fa60*/  FMUL.FTZ R4, R65.reuse, R156 ;  /* 0x0000009c41047220 */ /* 0x040fe20000410000 */
[----:B------:R-:W-:Y:S01]  /*fa70*/  MOV R156, R79 ;  /* 0x0000004f009c7202 */ /* 0x000fe20000000f00 */
[----:B------:R-:W-:Y:S01]  /*fa80*/  FMUL.FTZ R5, R65, R157 ;  /* 0x0000009d41057220 */ /* 0x000fe20000410000 */
[----:B------:R-:W-:Y:S01]  /*fa90*/  MOV R157, R78 ;  /* 0x0000004e009d7202 */ /* 0x000fe20000000f00 */
[----:B------:R2:W-:Y:S01]  /*faa0*/  MUFU.EX2 R113, R66 ;  /* 0x0000004200717308 */ /* 0x0005e20000000800 */
[----:B------:R-:W3:Y:S01]  /*fab0*/  LDSM.16.MT88.4 R20, [R225] ;  /* 0x00000000e114783b */ /* 0x000ee20000004200 */
[----:B----4-:R-:W-:Y:S02]  /*fac0*/  FADD.FTZ R0, R85, R64 ;  /* 0x0000004055007221 */ /* 0x010fe40000010000 */
[----:B------:R-:W-:Y:S02]  /*fad0*/  FADD.FTZ R2, R91, R2 ;  /* 0x000000025b027221 */ /* 0x000fe40000010000 */
[----:B------:R-:W-:Y:S02]  /*fae0*/  FMUL.FTZ R64, R65, R184 ;  /* 0x000000b841407220 */ /* 0x000fe40000410000 */
[----:B------:R-:W-:Y:S01]  /*faf0*/  FADD.FTZ R93, R93, R2 ;  /* 0x000000025d5d7221 */ /* 0x000fe20000010000 */
[----:B------:R-:W4:Y:S01]  /*fb00*/  LDSM.16.MT88.4 R76, [R228] ;  /* 0x00000000e44c783b */ /* 0x000f220000004200 */
[----:B------:R-:W5:Y:S01]  /*fb10*/  MUFU.EX2 R84, R195 ;  /* 0x000000c300547308 */ /* 0x000f620000000800 */
[C---:B-1----:R-:W-:Y:S02]  /*fb20*/  FMUL.FTZ R67, R3.reuse, R187 ;  /* 0x000000bb03437220 */ /* 0x042fe40000410000 */
[----:B------:R-:W-:Y:S07]  /*fb30*/  FADD.FTZ R93, R106, R93 ;  /* 0x0000005d6a5d7221 */ /* 0x000fee0000010000 */
[----:B------:R-:W1:Y:S01]  /*fb40*/  MUFU.EX2 R87, R194 ;  /* 0x000000c200577308 */ /* 0x000e620000000800 */
[----:B--2---:R-:W-:Y:S09]  /*fb50*/  FMUL.FTZ R66, R3, R186 ;  /* 0x000000ba03427220 */ /* 0x004ff20000410000 */
[----:B------:R-:W-:Y:S01]  /*fb60*/  MUFU.EX2 R184, R160 ;  /* 0x000000a000b87308 */ /* 0x000fe20000000800 */
[----:B-----5:R-:W-:Y:S09]  /*fb70*/  FADD.FTZ R0, R84, R0 ;  /* 0x0000000054007221 */ /* 0x020ff20000010000 */
[----:B------:R-:W-:Y:S01]  /*fb80*/  MUFU.EX2 R126, R97 ;  /* 0x00000061007e7308 */ /* 0x000fe20000000800 */
[-C--:B---3--:R-:W-:Y:S05]  /*fb90*/  HMMA.16816.F32 R4, R68, R20.reuse, R4 ;  /* 0x000000144404723c */ /* 0x088fea0000001804 */
[----:B-1----:R-:W-:Y:S03]  /*fba0*/  FADD.FTZ R0, R87, R0 ;  /* 0x0000000057007221 */ /* 0x002fe60000010000 */
[C---:B------:R-:W-:Y:S01]  /*fbb0*/  HMMA.16816.F32 R8, R72.reuse, R20, R8 ;  /* 0x000000144808723c */ /* 0x040fe20000001808 */
[----:B------:R-:W-:Y:S03]  /*fbc0*/  MUFU.EX2 R97, R89 ;  /* 0x0000005900617308 */ /* 0x000fe60000000800 */
[----:B------:R-:W-:Y:S03]  /*fbd0*/  FADD.FTZ R0, R86, R0 ;  /* 0x0000000056007221 */ /* 0x000fe60000010000 */
[C---:B------:R-:W-:Y:S01]  /*fbe0*/  FMUL.FTZ R20, R65.reuse, R164 ;  /* 0x000000a441147220 */ /* 0x040fe20000410000 */
[-C--:B------:R-:W-:Y:S03]  /*fbf0*/  HMMA.16816.F32 R12, R72, R22.reuse, R12 ;  /* 0x00000016480c723c */ /* 0x080fe6000000180c */
[----:B------:R-:W-:Y:S01]  /*fc00*/  MUFU.EX2 R132, R103 ;  /* 0x0000006700847308 */ /* 0x000fe20000000800 */
[----:B------:R-:W-:Y:S02]  /*fc10*/  FMUL.FTZ R21, R65, R165 ;  /* 0x000000a541157220 */ /* 0x000fe40000410000 */
[----:B------:R-:W-:Y:S02]  /*fc20*/  FADD.FTZ R0, R207, R0 ;  /* 0x00000000cf007221 */ /* 0x000fe40000010000 */
[C---:B------:R-:W-:Y:S04]  /*fc30*/  HMMA.16816.F32 R16, R68.reuse, R22, R16 ;  /* 0x000000164410723c */ /* 0x040fe80000001810 */
[----:B------:R-:W-:Y:S01]  /*fc40*/  FADD.FTZ R0, R206, R0 ;  /* 0x00000000ce007221 */ /* 0x000fe20000010000 */
[----:B------:R-:W-:Y:S02]  /*fc50*/  MUFU.EX2 R127, R96 ;  /* 0x00000060007f7308 */ /* 0x000fe40000000800 */
[C---:B------:R-:W-:Y:S02]  /*fc60*/  FMUL.FTZ R22, R3.reuse, R166 ;  /* 0x000000a603167220 */ /* 0x040fe40000410000 */
[----:B------:R-:W-:Y:S03]  /*fc70*/  FMUL.FTZ R23, R3, R167 ;  /* 0x000000a703177220 */ /* 0x000fe60000410000 */
[----:B------:R-:W-:Y:S03]  /*fc80*/  FADD.FTZ R0, R205, R0 ;  /* 0x00000000cd007221 */ /* 0x000fe60000010000 */
[----:B------:R1:W-:Y:S01]  /*fc90*/  MUFU.EX2 R103, R161 ;  /* 0x000000a100677308 */ /* 0x0003e20000000800 */
[-C--:B------:R-:W-:Y:S03]  /*fca0*/  HMMA.16816.F32 R20, R68, R36.reuse, R20 ;  /* 0x000000244414723c */ /* 0x080fe60000001814 */
[----:B------:R-:W-:Y:S05]  /*fcb0*/  FADD.FTZ R2, R204, R0 ;  /* 0x00000000cc027221 */ /* 0x000fea0000010000 */
[C---:B------:R-:W-:Y:S01]  /*fcc0*/  HMMA.16816.F32 R24, R72.reuse, R36, R24 ;  /* 0x000000244818723c */ /* 0x040fe20000001818 */
[----:B------:R2:W3:Y:S06]  /*fcd0*/  MUFU.EX2 R96, R92 ;  /* 0x0000005c00607308 */ /* 0x0004ec0000000800 */
[C---:B------:R-:W-:Y:S01]  /*fce0*/  FMUL.FTZ R36, R65.reuse, R172 ;  /* 0x000000ac41247220 */ /* 0x040fe20000410000 */
[-C--:B------:R-:W-:Y:S03]  /*fcf0*/  HMMA.16816.F32 R28, R72, R38.reuse, R28 ;  /* 0x00000026481c723c */ /* 0x080fe6000000181c */
[----:B------:R-:W-:Y:S01]  /*fd00*/  MUFU.EX2 R186, R138 ;  /* 0x0000008a00ba7308 */ /* 0x000fe20000000800 */
[----:B------:R-:W-:Y:S01]  /*fd10*/  FMUL.FTZ R37, R65, R173 ;  /* 0x000000ad41257220 */ /* 0x000fe20000410000 */
[----:B-1----:R-:W-:Y:S03]  /*fd20*/  LDSM.16.MT88.4 R160, [R225+0x3000] ;  /* 0x00300000e1a0783b */ /* 0x002fe60000004200 */
[C---:B------:R-:W-:Y:S05]  /*fd30*/  HMMA.16816.F32 R32, R68.reuse, R38, R32 ;  /* 0x000000264420723c */ /* 0x040fea0000001820 */
[----:B------:R-:W-:Y:S02]  /*fd40*/  MUFU.EX2 R136, R121 ;  /* 0x0000007900887308 */ /* 0x000fe40000000800 */
[C---:B------:R-:W-:Y:S02]  /*fd50*/  FMUL.FTZ R38, R3.reuse, R174 ;  /* 0x000000ae03267220 */ /* 0x040fe40000410000 */
[----:B------:R-:W-:Y:S03]  /*fd60*/  FMUL.FTZ R39, R3, R175 ;  /* 0x000000af03277220 */ /* 0x000fe60000410000 */
[----:B--2---:R-:W-:Y:S03]  /*fd70*/  FADD.FTZ R92, R94, R90 ;  /* 0x0000005a5e5c7221 */ /* 0x004fe60000010000 */
[----:B------:R-:W-:Y:S01]  /*fd80*/  MUFU.EX2 R130, R114 ;  /* 0x0000007200827308 */ /* 0x000fe20000000800 */
[-C--:B------:R-:W-:Y:S03]  /*fd90*/  HMMA.16816.F32 R36, R68, R52.reuse, R36 ;  /* 0x000000344424723c */ /* 0x080fe60000001824 */
[----:B------:R-:W-:Y:S04]  /*fda0*/  FADD.FTZ R0, R107, R92 ;  /* 0x0000005c6b007221 */ /* 0x000fe80000010000 */
[----:B------:R-:W-:Y:S01]  /*fdb0*/  FADD.FTZ R92, R100, R0 ;  /* 0x00000000645c7221 */ /* 0x000fe20000010000 */
[C---:B------:R-:W-:Y:S01]  /*fdc0*/  HMMA.16816.F32 R40, R72.reuse, R52, R40 ;  /* 0x000000344828723c */ /* 0x040fe20000001828 */
[----:B------:R-:W-:Y:S03]  /*fdd0*/  MUFU.EX2 R107, R156 ;  /* 0x0000009c006b7308 */ /* 0x000fe60000000800 */
[----:B------:R-:W-:Y:S03]  /*fde0*/  FADD.FTZ R0, R203, R2 ;  /* 0x00000002cb007221 */ /* 0x000fe60000010000 */
[C---:B------:R-:W-:Y:S01]  /*fdf0*/  FMUL.FTZ R52, R65.reuse, R180 ;  /* 0x000000b441347220 */ /* 0x040fe20000410000 */
[-C--:B------:R-:W-:Y:S03]  /*fe00*/  HMMA.16816.F32 R44, R72, R54.reuse, R44 ;  /* 0x00000036482c723c */ /* 0x080fe6000000182c */
[----:B------:R-:W-:Y:S01]  /*fe10*/  MUFU.EX2 R128, R122 ;  /* 0x0000007a00807308 */ /* 0x000fe20000000800 */
[C---:B------:R-:W-:Y:S02]  /*fe20*/  FMUL.FTZ R53, R65.reuse, R181 ;  /* 0x000000b541357220 */ /* 0x040fe40000410000 */
[----:B------:R-:W-:Y:S02]  /*fe30*/  FMUL.FTZ R65, R65, R185 ;  /* 0x000000b941417220 */ /* 0x000fe40000410000 */
[C---:B------:R-:W-:Y:S04]  /*fe40*/  HMMA.16816.F32 R48, R68.reuse, R54, R48 ;  /* 0x000000364430723c */ /* 0x040fe80000001830 */
[----:B------:R-:W-:Y:S01]  /*fe50*/  FADD.FTZ R0, R202, R0 ;  /* 0x00000000ca007221 */ /* 0x000fe20000010000 */
[----:B------:R-:W-:Y:S02]  /*fe60*/  MUFU.EX2 R129, R115 ;  /* 0x0000007300817308 */ /* 0x000fe40000000800 */
[C---:B------:R-:W-:Y:S02]  /*fe70*/  FMUL.FTZ R54, R3.reuse, R182 ;  /* 0x000000b603367220 */ /* 0x040fe40000410000 */
[----:B------:R-:W-:Y:S03]  /*fe80*/  FMUL.FTZ R55, R3, R183 ;  /* 0x000000b703377220 */ /* 0x000fe60000410000 */
[----:B------:R-:W-:Y:S02]  /*fe90*/  FADD.FTZ R3, R95, R88 ;  /* 0x000000585f037221 */ /* 0x000fe40000010000 */
[----:B------:R-:W-:Y:S01]  /*fea0*/  LDSM.16.MT88.4 R88, [R226+0x1000] ;  /* 0x00100000e258783b */ /* 0x000fe20000004200 */
[----:B------:R-:W-:Y:S01]  /*feb0*/  MUFU.EX2 R114, R104 ;  /* 0x0000006800727308 */ /* 0x000fe20000000800 */
[-C--:B----4-:R-:W-:Y:S03]  /*fec0*/  HMMA.16816.F32 R52, R68, R76.reuse, R52 ;  /* 0x0000004c4434723c */ /* 0x090fe60000001834 */
[----:B------:R-:W-:Y:S02]  /*fed0*/  FADD.FTZ R3, R112, R3 ;  /* 0x0000000370037221 */ /* 0x000fe40000010000 */
[----:B------:R-:W-:Y:S03]  /*fee0*/  FADD.FTZ R0, R201, R0 ;  /* 0x00000000c9007221 */ /* 0x000fe60000010000 */
[C---:B------:R-:W-:Y:S01]  /*fef0*/  HMMA.16816.F32 R56, R72.reuse, R76, R56 ;  /* 0x0000004c4838723c */ /* 0x040fe20000001838 */
[----:B------:R-:W-:Y:S03]  /*ff00*/  MUFU.EX2 R115, R105 ;  /* 0x0000006900737308 */ /* 0x000fe60000000800 */
[----:B------:R-:W-:Y:S02]  /*ff10*/  FADD.FTZ R2, R200, R0 ;  /* 0x00000000c8027221 */ /* 0x000fe40000010000 */
[----:B---3--:R-:W-:Y:S02]  /*ff20*/  FADD.FTZ R0, R96, R93 ;  /* 0x0000005d60007221 */ /* 0x008fe40000010000 */
[-C--:B------:R-:W-:Y:S03]  /*ff30*/  HMMA.16816.F32 R60, R72, R78.reuse, R60 ;  /* 0x0000004e483c723c */ /* 0x080fe6000000183c */
[----:B------:R-:W-:Y:S01]  /*ff40*/  MUFU.EX2 R122, R108 ;  /* 0x0000006c007a7308 */ /* 0x000fe20000000800 */
[----:B------:R-:W-:Y:S02]  /*ff50*/  FADD.FTZ R93, R110, R3 ;  /* 0x000000036e5d7221 */ /* 0x000fe40000010000 */
[----:B------:R-:W-:Y:S01]  /*ff60*/  FADD.FTZ R3, R101, R92 ;  /* 0x0000005c65037221 */ /* 0x000fe20000010000 */
[----:B------:R-:W-:Y:S01]  /*ff70*/  F2FP.PACK_AB R72, R84, R85 ;  /* 0x000000555448723e */ /* 0x000fe200000000ff */
[----:B------:R-:W-:Y:S01]  /*ff80*/  HMMA.16816.F32 R64, R68, R78, R64 ;  /* 0x0000004e4440723c */ /* 0x000fe20000001840 */
[----:B------:R-:W1:Y:S03]  /*ff90*/  LDSM.16.MT88.4 R76, [R229+0x800] ;  /* 0x00080000e54c783b */ /* 0x000e660000004200 */
[----:B------:R-:W-:Y:S01]  /*ffa0*/  F2FP.PACK_AB R74, R86, R87 ;  /* 0x00000057564a723e */ /* 0x000fe200000000ff */
[----:B------:R-:W-:Y:S01]  /*ffb0*/  MUFU.EX2 R121, R109 ;  /* 0x0000006d00797308 */ /* 0x000fe20000000800 */
[----:B------:R-:W-:Y:S01]  /*ffc0*/  F2FP.PACK_AB R73, R110, R112 ;  /* 0x000000706e49723e */ /* 0x000fe200000000ff */
[----:B------:R-:W-:Y:S01]  /*ffd0*/  FADD.FTZ R92, R97, R0 ;  /* 0x00000000615c7221 */ /* 0x000fe20000010000 */
[----:B------:R-:W-:Y:S01]  /*ffe0*/  F2FP.PACK_AB R75, R125, R124 ;  /* 0x0000007c7d4b723e */ /* 0x000fe200000000ff */
[----:B------:R-:W2:Y:S03]  /*fff0*/  LDSM.16.MT88.4 R84, [R226+0x800] ;  /* 0x00080000e254783b */ /* 0x000ea60000004200 */
[----:B------:R-:W-:Y:S01]  /*10000*/  F2FP.PACK_AB R68, R101, R100 ;  /* 0x000000646544723e */ /* 0x000fe200000000ff */
[----:B------:R-:W-:Y:S01]  /*10010*/  FADD.FTZ R0, R212, R2 ;  /* 0x00000002d4007221 */ /* 0x000fe20000010000 */
[----:B------:R-:W-:Y:S01]  /*10020*/  F2FP.PACK_AB R70, R126, R120 ;  /* 0x000000787e46723e */ /* 0x000fe200000000ff */
[-C--:B------:R-:W-:Y:S01]  /*10030*/  HMMA.16816.F32 R4, R72, R80.reuse, R4 ;  /* 0x000000504804723c */ /* 0x080fe20000001804 */
[----:B------:R-:W-:Y:S04]  /*10040*/  MUFU.EX2 R110, R159 ;  /* 0x0000009f006e7308 */ /* 0x000fe80000000800 */
[----:B------:R-:W-:Y:S01]  /*10050*/  F2FP.PACK_AB R69, R97, R96 ;  /* 0x000000606145723e */ /* 0x000fe200000000ff */
[----:B------:R-:W-:Y:S01]  /*10060*/  FADD.FTZ R0, R216, R0 ;  /* 0x00000000d8007221 */ /* 0x000fe20000010000 */
[----:B------:R-:W-:Y:S04]  /*10070*/  F2FP.PACK_AB R71, R113, R98 ;  /* 0x000000627147723e */ /* 0x000fe800000000ff */
[----:B------:R-:W-:Y:S01]  /*10080*/  MUFU.EX2 R109, R158 ;  /* 0x0000009e006d7308 */ /* 0x000fe20000000800 */
[----:B------:R-:W-:Y:S02]  /*10090*/  FADD.FTZ R0, R218, R0 ;  /* 0x00000000da007221 */ /* 0x000fe40000010000 */
[C---:B------:R-:W-:Y:S04]  /*100a0*/  HMMA.16816.F32 R8, R68.reuse, R80, R8 ;  /* 0x000000504408723c */ /* 0x040fe80000001808 */
[----:B------:R-:W-:Y:S02]  /*100b0*/  FADD.FTZ R2, R217, R0 ;  /* 0x00000000d9027221 */ /* 0x000fe40000010000 */
[----:B------:R-:W-:Y:S01]  /*100c0*/  FADD.FTZ R0, R124, R93 ;  /* 0x0000005d7c007221 */ /* 0x000fe20000010000 */
[----:B------:R-:W-:Y:S01]  /*100d0*/  MUFU.EX2 R108, R157 ;  /* 0x0000009d006c7308 */ /* 0x000fe20000000800 */
[-C--:B------:R-:W-:Y:S04]  /*100e0*/  HMMA.16816.F32 R12, R68, R82.reuse, R12 ;  /* 0x00000052440c723c */ /* 0x080fe8000000180c */
[----:B------:R-:W-:Y:S01]  /*100f0*/  FADD.FTZ R93, R120, R3 ;  /* 0x00000003785d7221 */ /* 0x000fe20000010000 */
[----:B------:R-:W-:Y:S01]  /*10100*/  MOV R120, R119 ;  /* 0x0000007700787202 */ /* 0x000fe20000000f00 */
[----:B------:R-:W-:Y:S02]  /*10110*/  FADD.FTZ R3, R98, R92 ;  /* 0x0000005c62037221 */ /* 0x000fe40000010000 */
[C---:B------:R-:W-:Y:S01]  /*10120*/  HMMA.16816.F32 R16, R72.reuse, R82, R16 ;  /* 0x000000524810723c */ /* 0x040fe20000001810 */
[----:B------:R-:W3:Y:S01]  /*10130*/  LDSM.16.MT88.4 R80, [R228+0x800] ;  /* 0x00080000e450783b */ /* 0x000ee20000004200 */
[----:B------:R-:W-:Y:S02]  /*10140*/  MUFU.EX2 R101, R146 ;  /* 0x0000009200657308 */ /* 0x000fe40000000800 */
[----:B------:R-:W-:Y:S02]  /*10150*/  FADD.FTZ R92, R125, R0 ;  /* 0x000000007d5c7221 */ /* 0x000fe40000010000 */
[----:B------:R-:W-:Y:S02]  /*10160*/  FADD.FTZ R0, R215, R2 ;  /* 0x00000002d7007221 */ /* 0x000fe40000010000 */
[-C--:B-1----:R-:W-:Y:S04]  /*10170*/  HMMA.16816.F32 R20, R72, R76.reuse, R20 ;  /* 0x0000004c4814723c */ /* 0x082fe80000001814 */
[----:B------:R-:W1:Y:S01]  /*10180*/  MUFU.EX2 R133, R102 ;  /* 0x0000006600857308 */ /* 0x000e620000000800 */
[----:B------:R-:W-:Y:S02]  /*10190*/  FADD.FTZ R0, R214, R0 ;  /* 0x00000000d6007221 */ /* 0x000fe40000010000 */
[----:B------:R-:W-:Y:S01]  /*101a0*/  FADD.FTZ R92, R192, R92 ;  /* 0x0000005cc05c7221 */ /* 0x000fe20000010000 */
[C---:B------:R-:W-:Y:S04]  /*101b0*/  HMMA.16816.F32 R24, R68.reuse, R76, R24 ;  /* 0x0000004c4418723c */ /* 0x040fe80000001818 */
[----:B------:R-:W-:Y:S02]  /*101c0*/  FADD.FTZ R0, R213, R0 ;  /* 0x00000000d5007221 */ /* 0x000fe40000010000 */
[----:B------:R-:W-:Y:S02]  /*101d0*/  MUFU.EX2 R102, R151 ;  /* 0x0000009700667308 */ /* 0x000fe40000000800 */
[-C--:B------:R-:W-:Y:S04]  /*101e0*/  HMMA.16816.F32 R28, R68, R78.reuse, R28 ;  /* 0x0000004e441c723c */ /* 0x080fe8000000181c */
[----:B------:R-:W-:Y:S02]  /*101f0*/  FADD.FTZ R2, R219, R0 ;  /* 0x00000000db027221 */ /* 0x000fe40000010000 */
[----:B------:R-:W-:Y:S02]  /*10200*/  FADD.FTZ R0, R126, R93 ;  /* 0x0000005d7e007221 */ /* 0x000fe40000010000 */
[C---:B------:R-:W-:Y:S01]  /*10210*/  HMMA.16816.F32 R32, R72.reuse, R78, R32 ;  /* 0x0000004e4820723c */ /* 0x040fe20000001820 */
[----:B------:R-:W4:Y:S01]  /*10220*/  LDSM.16.MT88.4 R76, [R225+0x1000] ;  /* 0x00100000e14c783b */ /* 0x000f220000004200 */
[----:B------:R-:W5:Y:S02]  /*10230*/  MUFU.EX2 R134, R99 ;  /* 0x0000006300867308 */ /* 0x000f640000000800 */
[----:B------:R-:W-:Y:S02]  /*10240*/  FADD.FTZ R93, R113, R3 ;  /* 0x00000003715d7221 */ /* 0x000fe40000010000 */
[----:B------:R-:W-:Y:S02]  /*10250*/  FADD.FTZ R3, R127, R0 ;  /* 0x000000007f037221 */ /* 0x000fe40000010000 */
[-C--:B--2---:R-:W-:Y:S04]  /*10260*/  HMMA.16816.F32 R36, R72, R84.reuse, R36 ;  /* 0x000000544824723c */ /* 0x084fe80000001824 */
[----:B------:R-:W-:Y:S01]  /*10270*/  MUFU.EX2 R220, R220 ;  /* 0x000000dc00dc7308 */ /* 0x000fe20000000800 */
[----:B------:R-:W-:Y:S02]  /*10280*/  FADD.FTZ R0, R103, R2 ;  /* 0x0000000267007221 */ /* 0x000fe40000010000 */
[----:B------:R-:W-:Y:S01]  /*10290*/  FADD.FTZ R3, R131, R3 ;  /* 0x0000000383037221 */ /* 0x000fe20000010000 */
[C---:B------:R-:W-:Y:S04]  /*102a0*/  HMMA.16816.F32 R40, R68.reuse, R84, R40 ;  /* 0x000000544428723c */ /* 0x040fe80000001828 */
[C---:B------:R-:W-:Y:S01]  /*102b0*/  FADD.FTZ R0, R184.reuse, R0 ;  /* 0x00000000b8007221 */ /* 0x040fe20000010000 */
[----:B------:R-:W-:Y:S01]  /*102c0*/  F2FP.PACK_AB R184, R184, R103 ;  /* 0x00000067b8b8723e */ /* 0x000fe200000000ff */
[----:B------:R-:W-:Y:S01]  /*102d0*/  MUFU.EX2 R222, R222 ;  /* 0x000000de00de7308 */ /* 0x000fe20000000800 */
[----:B------:R-:W-:Y:S01]  /*102e0*/  FADD.FTZ R3, R135, R3 ;  /* 0x0000000387037221 */ /* 0x000fe20000010000 */
[-C--:B------:R-:W-:Y:S04]  /*102f0*/  HMMA.16816.F32 R44, R68, R86.reuse, R44 ;  /* 0x00000056442c723c */ /* 0x080fe8000000182c */
[----:B------:R-:W-:Y:S02]  /*10300*/  FADD.FTZ R3, R137, R3 ;  /* 0x0000000389037221 */ /* 0x000fe40000010000 */
[----:B------:R-:W-:Y:S02]  /*10310*/  FADD.FTZ R2, R191, R92 ;  /* 0x0000005cbf027221 */ /* 0x000fe40000010000 */
[C---:B------:R-:W-:Y:S01]  /*10320*/  HMMA.16816.F32 R48, R72.reuse, R86, R48 ;  /* 0x000000564830723c */ /* 0x040fe20000001830 */
[----:B------:R-:W2:Y:S01]  /*10330*/  LDSM.16.MT88.4 R84, [R229+0x1000] ;  /* 0x00100000e554783b */ /* 0x000ea20000004200 */
[----:B------:R-:W-:Y:S02]  /*10340*/  MUFU.EX2 R123, R123 ;  /* 0x0000007b007b7308 */ /* 0x000fe40000000800 */
[----:B-1----:R-:W-:Y:S04]  /*10350*/  FADD.FTZ R3, R133, R3 ;  /* 0x0000000385037221 */ /* 0x002fe80000010000 */
[-C--:B---3--:R-:W-:Y:S04]  /*10360*/  HMMA.16816.F32 R52, R72, R80.reuse, R52 ;  /* 0x000000504834723c */ /* 0x088fe80000001834 */
[----:B------:R-:W-:Y:S01]  /*10370*/  MUFU.EX2 R248, R248 ;  /* 0x000000f800f87308 */ /* 0x000fe20000000800 */
[----:B-----5:R-:W-:Y:S03]  /*10380*/  FADD.FTZ R3, R134, R3 ;  /* 0x0000000386037221 */ /* 0x020fe60000010000 */
[C---:B------:R-:W-:Y:S04]  /*10390*/  HMMA.16816.F32 R56, R68.reuse, R80, R56 ;  /* 0x000000504438723c */ /* 0x040fe80000001838 */
[----:B------:R-:W-:Y:S02]  /*103a0*/  FADD.FTZ R3, R132, R3 ;  /* 0x0000000384037221 */ /* 0x000fe40000010000 */
[----:B------:R-:W1:Y:S02]  /*103b0*/  MUFU.EX2 R199, R199 ;  /* 0x000000c700c77308 */ /* 0x000e640000000800 */
[-C--:B------:R-:W-:Y:S04]  /*103c0*/  HMMA.16816.F32 R60, R68, R82.reuse, R60 ;  /* 0x00000052443c723c */ /* 0x080fe8000000183c */
[----:B------:R-:W-:Y:S03]  /*103d0*/  FADD.FTZ R3, R130, R3 ;  /* 0x0000000382037221 */ /* 0x000fe60000010000 */
[----:B------:R-:W-:Y:S01]  /*103e0*/  F2FP.PACK_AB R68, R206, R207 ;  /* 0x000000cfce44723e */ /* 0x000fe200000000ff */
[----:B------:R-:W-:Y:S01]  /*103f0*/  HMMA.16816.F32 R64, R72, R82, R64 ;  /* 0x000000524840723c */ /* 0x000fe20000001840 */
[----:B------:R-:W3:Y:S01]  /*10400*/  LDSM.16.MT88.4 R80, [R228+0x1000] ;  /* 0x00100000e450783b */ /* 0x000ee20000004200 */
[----:B------:R-:W5:Y:S02]  /*10410*/  MUFU.EX2 R198, R198 ;  /* 0x000000c600c67308 */ /* 0x000f640000000800 */
[----:B------:R-:W-:Y:S02]  /*10420*/  F2FP.PACK_AB R70, R204, R205 ;  /* 0x000000cdcc46723e */ /* 0x000fe400000000ff */
[----:B------:R-:W-:Y:S02]  /*10430*/  F2FP.PACK_AB R69, R191, R192 ;  /* 0x000000c0bf45723e */ /* 0x000fe400000000ff */
[----:B------:R-:W-:Y:S04]  /*10440*/  F2FP.PACK_AB R71, R189, R190 ;  /* 0x000000bebd47723e */ /* 0x000fe800000000ff */
[----:B------:R-:W-:Y:S01]  /*10450*/  F2FP.PACK_AB R72, R131, R127 ;  /* 0x0000007f8348723e */ /* 0x000fe200000000ff */
[----:B------:R-:W2:Y:S01]  /*10460*/  MUFU.EX2 R252, R252 ;  /* 0x000000fc00fc7308 */ /* 0x000ea20000000800 */
[----:B------:R-:W-:Y:S01]  /*10470*/  F2FP.PACK_AB R74, R137, R135 ;  /* 0x00000087894a723e */ /* 0x000fe200000000ff */
[-C--:B----4-:R-:W-:Y:S05]  /*10480*/  HMMA.16816.F32 R4, R68, R76.reuse, R4 ;  /* 0x0000004c4404723c */ /* 0x090fea0000001804 */
[----:B------:R-:W-:Y:S01]  /*10490*/  F2FP.PACK_AB R73, R115, R114 ;  /* 0x000000727349723e */ /* 0x000fe200000000ff */
[----:B-1----:R-:W-:Y:S01]  /*104a0*/  FADD.FTZ R3, R199, R3 ;  /* 0x00000003c7037221 */ /* 0x002fe20000010000 */
[----:B------:R-:W-:Y:S01]  /*104b0*/  F2FP.PACK_AB R75, R121, R122 ;  /* 0x0000007a794b723e */ /* 0x000fe200000000ff */
[----:B------:R-:W1:Y:S04]  /*104c0*/  MUFU.EX2 R111, R111 ;  /* 0x0000006f006f7308 */ /* 0x000e680000000800 */
[----:B-----5:R-:W-:Y:S02]  /*104d0*/  FADD.FTZ R3, R198, R3 ;  /* 0x00000003c6037221 */ /* 0x020fe40000010000 */
[C---:B------:R-:W-:Y:S04]  /*104e0*/  HMMA.16816.F32 R8, R72.reuse, R76, R8 ;  /* 0x0000004c4808723c */ /* 0x040fe80000001808 */
[----:B------:R-:W-:Y:S01]  /*104f0*/  MUFU.EX2 R99, R150 ;  /* 0x0000009600637308 */ /* 0x000fe20000000800 */
[----:B------:R-:W-:Y:S03]  /*10500*/  FADD.FTZ R3, R128, R3 ;  /* 0x0000000380037221 */ /* 0x000fe60000010000 */
[-C--:B------:R-:W-:Y:S04]  /*10510*/  HMMA.16816.F32 R12, R72, R78.reuse, R12 ;  /* 0x0000004e480c723c */ /* 0x080fe8000000180c */
[----:B------:R-:W-:Y:S02]  /*10520*/  FADD.FTZ R3, R129, R3 ;  /* 0x0000000381037221 */ /* 0x000fe40000010000 */
[----:B------:R-:W-:Y:S02]  /*10530*/  MUFU.EX2 R98, R155 ;  /* 0x0000009b00627308 */ /* 0x000fe40000000800 */
[C---:B------:R-:W-:Y:S01]  /*10540*/  HMMA.16816.F32 R16, R68.reuse, R78, R16 ;  /* 0x0000004e4410723c */ /* 0x040fe20000001810 */
[----:B------:R-:W4:Y:S03]  /*10550*/  LDSM.16.MT88.4 R76, [R225+0x1800] ;  /* 0x00180000e14c783b */ /* 0x000f260000004200 */
[----:B------:R-:W-:Y:S04]  /*10560*/  FADD.FTZ R3, R223, R3 ;  /* 0x00000003df037221 */ /* 0x000fe80000010000 */
[-C--:B--2---:R-:W-:Y:S01]  /*10570*/  HMMA.16816.F32 R20, R68, R84.reuse, R20 ;  /* 0x000000544414723c */ /* 0x084fe20000001814 */
[----:B------:R-:W2:Y:S03]  /*10580*/  MUFU.EX2 R94, R139 ;  /* 0x0000008b005e7308 */ /* 0x000ea60000000800 */
[----:B------:R-:W-:Y:S04]  /*10590*/  FADD.FTZ R3, R251, R3 ;  /* 0x00000003fb037221 */ /* 0x000fe80000010000 */
[C---:B------:R-:W-:Y:S03]  /*105a0*/  HMMA.16816.F32 R24, R72.reuse, R84, R24 ;  /* 0x000000544818723c */ /* 0x040fe60000001818 */
[----:B------:R-:W-:Y:S01]  /*105b0*/  MUFU.EX2 R106, R143 ;  /* 0x0000008f006a7308 */ /* 0x000fe20000000800 */
[----:B------:R-:W-:Y:S04]  /*105c0*/  FADD.FTZ R3, R252, R3 ;  /* 0x00000003fc037221 */ /* 0x000fe80000010000 */
[-C--:B------:R-:W-:Y:S04]  /*105d0*/  HMMA.16816.F32 R28, R72, R86.reuse, R28 ;  /* 0x00000056481c723c */ /* 0x080fe8000000181c */
[----:B-1----:R-:W-:Y:S01]  /*105e0*/  FADD.FTZ R3, R111, R3 ;  /* 0x000000036f037221 */ /* 0x002fe20000010000 */
[----:B------:R-:W1:Y:S03]  /*105f0*/  MUFU.EX2 R105, R142 ;  /* 0x0000008e00697308 */ /* 0x000e660000000800 */
[C---:B------:R-:W-:Y:S01]  /*10600*/  HMMA.16816.F32 R32, R68.reuse, R86, R32 ;  /* 0x000000564420723c */ /* 0x040fe20000001820 */
[----:B------:R-:W5:Y:S03]  /*10610*/  LDSM.16.MT88.4 R84, [R229+0x1800] ;  /* 0x00180000e554783b */ /* 0x000f660000004200 */
[----:B--2---:R-:W-:Y:S03]  /*10620*/  FADD.FTZ R0, R94, R0 ;  /* 0x000000005e007221 */ /* 0x004fe60000010000 */
[----:B------:R-:W-:Y:S01]  /*10630*/  MUFU.EX2 R104, R147 ;  /* 0x0000009300687308 */ /* 0x000fe20000000800 */
[-C--:B------:R-:W-:Y:S04]  /*10640*/  HMMA.16816.F32 R36, R68, R88.reuse, R36 ;  /* 0x000000584424723c */ /* 0x080fe80000001824 */
[C---:B------:R-:W-:Y:S01]  /*10650*/  FADD.FTZ R0, R186.reuse, R0 ;  /* 0x00000000ba007221 */ /* 0x040fe20000010000 */
[----:B------:R-:W-:Y:S03]  /*10660*/  F2FP.PACK_AB R186, R186, R94 ;  /* 0x0000005ebaba723e */ /* 0x000fe600000000ff */
[C---:B------:R-:W-:Y:S01]  /*10670*/  HMMA.16816.F32 R40, R72.reuse, R88, R40 ;  /* 0x000000584828723c */ /* 0x040fe20000001828 */
[----:B------:R-:W2:Y:S03]  /*10680*/  MUFU.EX2 R100, R154 ;  /* 0x0000009a00647308 */ /* 0x000ea60000000800 */
[----:B-1----:R-:W-:Y:S04]  /*10690*/  F2FP.PACK_AB R185, R105, R106 ;  /* 0x0000006a69b9723e */ /* 0x002fe800000000ff */
[-C--:B------:R-:W-:Y:S03]  /*106a0*/  HMMA.16816.F32 R44, R72, R90.reuse, R44 ;  /* 0x0000005a482c723c */ /* 0x080fe6000000182c */
[----:B------:R-:W-:Y:S05]  /*106b0*/  MUFU.EX2 R95, R145 ;  /* 0x00000091005f7308 */ /* 0x000fea0000000800 */
[C---:B------:R-:W-:Y:S01]  /*106c0*/  HMMA.16816.F32 R48, R68.reuse, R90, R48 ;  /* 0x0000005a4430723c */ /* 0x040fe20000001830 */
[----:B------:R-:W1:Y:S04]  /*106d0*/  LDSM.16.MT88.4 R88, [R226+0x1800] ;  /* 0x00180000e258783b */ /* 0x000e680000004200 */
[----:B------:R-:W-:Y:S03]  /*106e0*/  MUFU.EX2 R96, R140 ;  /* 0x0000008c00607308 */ /* 0x000fe60000000800 */
[-C--:B---3--:R-:W-:Y:S04]  /*106f0*/  HMMA.16816.F32 R52, R68, R80.reuse, R52 ;  /* 0x000000504434723c */ /* 0x088fe80000001834 */
[----:B--2---:R-:W-:Y:S03]  /*10700*/  F2FP.PACK_AB R187, R100, R104 ;  /* 0x0000006864bb723e */ /* 0x004fe600000000ff */
[----:B------:R-:W2:Y:S01]  /*10710*/  MUFU.EX2 R97, R141 ;  /* 0x0000008d00617308 */ /* 0x000ea20000000800 */
        /* <DEDUP_REMOVED lines=10> */
[-C--:B----4-:R-:W-:Y:S05]  /*107c0*/  HMMA.16816.F32 R4, R72, R76.reuse, R4 ;  /* 0x0000004c4804723c */ /* 0x090fea0000001804 */
[----:B------:R-:W-:Y:S02]  /*107d0*/  F2FP.PACK_AB R69, R222, R220 ;  /* 0x000000dcde45723e */ /* 0x000fe400000000ff */
[----:B------:R-:W-:Y:S02]  /*107e0*/  F2FP.PACK_AB R71, R248, R123 ;  /* 0x0000007bf847723e */ /* 0x000fe400000000ff */
[----:B--2---:R-:W-:Y:S05]  /*107f0*/  F2FP.PACK_AB R124, R96, R97 ;  /* 0x00000061607c723e */ /* 0x004fea00000000ff */
[C---:B------:R-:W-:Y:S08]  /*10800*/  HMMA.16816.F32 R8, R68.reuse, R76, R8 ;  /* 0x0000004c4408723c */ /* 0x040ff00000001808 */
[-C--:B------:R-:W-:Y:S08]  /*10810*/  HMMA.16816.F32 R12, R68, R78.reuse, R12 ;  /* 0x0000004e440c723c */ /* 0x080ff0000000180c */
[C---:B------:R-:W-:Y:S01]  /*10820*/  HMMA.16816.F32 R16, R72.reuse, R78, R16 ;  /* 0x0000004e4810723c */ /* 0x040fe20000001810 */
[----:B------:R-:W2:Y:S07]  /*10830*/  LDSM.16.MT88.4 R76, [R225+0x2000] ;  /* 0x00200000e14c783b */ /* 0x000eae0000004200 */
[-C--:B-----5:R-:W-:Y:S08]  /*10840*/  HMMA.16816.F32 R20, R72, R84.reuse, R20 ;  /* 0x000000544814723c */ /* 0x0a0ff00000001814 */
[C---:B------:R-:W-:Y:S08]  /*10850*/  HMMA.16816.F32 R24, R68.reuse, R84, R24 ;  /* 0x000000544418723c */ /* 0x040ff00000001818 */
[-C--:B------:R-:W-:Y:S08]  /*10860*/  HMMA.16816.F32 R28, R68, R86.reuse, R28 ;  /* 0x00000056441c723c */ /* 0x080ff0000000181c */
[C---:B------:R-:W-:Y:S01]  /*10870*/  HMMA.16816.F32 R32, R72.reuse, R86, R32 ;  /* 0x000000564820723c */ /* 0x040fe20000001820 */
[----:B------:R-:W4:Y:S07]  /*10880*/  LDSM.16.MT88.4 R84, [R229+0x2000] ;  /* 0x00200000e554783b */ /* 0x000f2e0000004200 */
[-C--:B-1----:R-:W-:Y:S08]  /*10890*/  HMMA.16816.F32 R36, R72, R88.reuse, R36 ;  /* 0x000000584824723c */ /* 0x082ff00000001824 */
[C---:B------:R-:W-:Y:S08]  /*108a0*/  HMMA.16816.F32 R40, R68.reuse, R88, R40 ;  /* 0x000000584428723c */ /* 0x040ff00000001828 */
[-C--:B------:R-:W-:Y:S08]  /*108b0*/  HMMA.16816.F32 R44, R68, R90.reuse, R44 ;  /* 0x0000005a442c723c */ /* 0x080ff0000000182c */
[C---:B------:R-:W-:Y:S01]  /*108c0*/  HMMA.16816.F32 R48, R72.reuse, R90, R48 ;  /* 0x0000005a4830723c */ /* 0x040fe20000001830 */
[----:B------:R-:W1:Y:S07]  /*108d0*/  LDSM.16.MT88.4 R88, [R226+0x2000] ;  /* 0x00200000e258783b */ /* 0x000e6e0000004200 */
        /* <DEDUP_REMOVED lines=11> */
[-C--:B--2---:R-:W-:Y:S05]  /*10990*/  HMMA.16816.F32 R4, R68, R76.reuse, R4 ;  /* 0x0000004c4404723c */ /* 0x084fea0000001804 */
[----:B------:R-:W-:Y:S02]  /*109a0*/  F2FP.PACK_AB R73, R109, R110 ;  /* 0x0000006e6d49723e */ /* 0x000fe400000000ff */
[----:B------:R-:W-:Y:S07]  /*109b0*/  F2FP.PACK_AB R75, R107, R108 ;  /* 0x0000006c6b4b723e */ /* 0x000fee00000000ff */
        /* <DEDUP_REMOVED lines=28> */
[C---:B------:R-:W-:Y:S01]  /*10b80*/  HMMA.16816.F32 R8, R68.reuse, R76, R8 ;  /* 0x0000004c4408723c */ /* 0x040fe20000001808 */
[----:B------:R-:W-:Y:S07]  /*10b90*/  MUFU.EX2 R76, R152 ;  /* 0x00000098004c7308 */ /* 0x000fee0000000800 */
[-C--:B------:R-:W-:Y:S03]  /*10ba0*/  HMMA.16816.F32 R12, R68, R78.reuse, R12 ;  /* 0x0000004e440c723c */ /* 0x080fe6000000180c */
[----:B------:R-:W2:Y:S05]  /*10bb0*/  MUFU.EX2 R77, R153 ;  /* 0x00000099004d7308 */ /* 0x000eaa0000000800 */
[C---:B------:R-:W-:Y:S05]  /*10bc0*/  HMMA.16816.F32 R16, R72.reuse, R78, R16 ;  /* 0x0000004e4810723c */ /* 0x040fea0000001810 */
[----:B------:R-:W-:Y:S03]  /*10bd0*/  MUFU.EX2 R79, R149 ;  /* 0x00000095004f7308 */ /* 0x000fe60000000800 */
[-C--:B----4-:R-:W-:Y:S07]  /*10be0*/  HMMA.16816.F32 R20, R72, R84.reuse, R20 ;  /* 0x000000544814723c */ /* 0x090fee0000001814 */
[----:B------:R-:W4:Y:S01]  /*10bf0*/  MUFU.EX2 R78, R148 ;  /* 0x00000094004e7308 */ /* 0x000f220000000800 */
[C---:B------:R-:W-:Y:S04]  /*10c00*/  HMMA.16816.F32 R24, R68.reuse, R84, R24 ;  /* 0x000000544418723c */ /* 0x040fe80000001818 */
[----:B--2---:R-:W-:Y:S04]  /*10c10*/  F2FP.PACK_AB R127, R76, R77 ;  /* 0x0000004d4c7f723e */ /* 0x004fe800000000ff */
[-C--:B------:R-:W-:Y:S01]  /*10c20*/  HMMA.16816.F32 R28, R68, R86.reuse, R28 ;  /* 0x00000056441c723c */ /* 0x080fe2000000181c */
[----:B------:R-:W2:Y:S07]  /*10c30*/  MUFU.EX2 R84, R144 ;  /* 0x0000009000547308 */ /* 0x000eae0000000800 */
[C---:B------:R-:W-:Y:S04]  /*10c40*/  HMMA.16816.F32 R32, R72.reuse, R86, R32 ;  /* 0x000000564820723c */ /* 0x040fe80000001820 */
[----:B----4-:R-:W-:Y:S04]  /*10c50*/  F2FP.PACK_AB R125, R78, R79 ;  /* 0x0000004f4e7d723e */ /* 0x010fe800000000ff */
[-C--:B-1----:R-:W-:Y:S08]  /*10c60*/  HMMA.16816.F32 R36, R72, R88.reuse, R36 ;  /* 0x000000584824723c */ /* 0x082ff00000001824 */
[C---:B------:R-:W-:Y:S04]  /*10c70*/  HMMA.16816.F32 R40, R68.reuse, R88, R40 ;  /* 0x000000584428723c */ /* 0x040fe80000001828 */
[----:B--2---:R-:W-:Y:S04]  /*10c80*/  F2FP.PACK_AB R126, R84, R95 ;  /* 0x0000005f547e723e */ /* 0x004fe800000000ff */
        /* <DEDUP_REMOVED lines=21> */
[----:B------:R-:W-:Y:S01]  /*10de0*/  MOV R122, R117 ;  /* 0x00000075007a7202 */ /* 0x000fe20000000f00 */
[----:B------:R-:W-:Y:S01]  /*10df0*/  FADD.FTZ R2, R121, R2 ;  /* 0x0000000279027221 */ /* 0x000fe20000010000 */
[----:B------:R-:W-:Y:S01]  /*10e00*/  MOV R121, R118 ;  /* 0x0000007600797202 */ /* 0x000fe20000000f00 */
[C---:B------:R-:W-:Y:S04]  /*10e10*/  HMMA.16816.F32 R144, R124.reuse, R168, R24 ;  /* 0x000000a87c90723c */ /* 0x040fe80000001818 */
[----:B------:R-:W-:Y:S02]  /*10e20*/  FADD.FTZ R0, R136, R0 ;  /* 0x0000000088007221 */ /* 0x000fe40000010000 */
[----:B------:R-:W-:Y:S02]  /*10e30*/  FADD.FTZ R2, R220, R2 ;  /* 0x00000002dc027221 */ /* 0x000fe40000010000 */
        /* <DEDUP_REMOVED lines=39> */
[----:B------:R-:W-:Y:S01]  /*110b0*/  FADD.FTZ R2, R77, R0 ;  /* 0x000000004d027221 */ /* 0x000fe20000010000 */
[C---:B------:R-:W-:Y:S01]  /*110c0*/  IADD3 R0, R245.reuse, -0x1, RZ ;  /* 0xfffffffff5007810 */ /* 0x040fe20007ffe0ff */
[----:B------:R-:W-:Y:S02]  /*110d0*/  FADD.FTZ R3, R84, R3 ;  /* 0x0000000354037221 */ /* 0x000fe40000010000 */
[----:B------:R-:W-:Y:S02]  /*110e0*/  FADD.FTZ R2, R76, R2 ;  /* 0x000000024c027221 */ /* 0x000fe40000010000 */
[----:B------:R-:W-:Y:S01]  /*110f0*/  FADD.FTZ R4, R104, R4 ;  /* 0x0000000468047221 */ /* 0x000fe20000010000 */
[----:B------:R1:W-:Y:S03]  /*11100*/  STL [R1+0xc], R3 ;  /* 0x00000c0301007387 */ /* 0x0003e60000100800 */
[----:B------:R-:W-:Y:S01]  /*11110*/  FADD.FTZ R248, R100, R4 ;  /* 0x0000000464f87221 */ /* 0x000fe20000010000 */
[----:B------:R1:W-:Y:S01]  /*11120*/  STL [R1+0x10], R2 ;  /* 0x0000100201007387 */ /* 0x0003e20000100800 */
[----:B--2---:R-:W-:Y:S02]  /*11130*/  ISETP.GT.AND P0, PT, R245, R69, PT ;  /* 0x00000045f500720c */ /* 0x004fe40003f04270 */
[----:B------:R-:W-:Y:S11]  /*11140*/  MOV R245, R0 ;  /* 0x0000000000f57202 */ /* 0x000ff60000000f00 */
[----:B-1----:R-:W-:-:S05]  /*11150*/  @P0 BRA `(.L_x_3267) ;  /* 0xffffbc7000000947 */ /* 0x002fca000383ffff */
.L_x_3260:
[----:B------:R-:W-:Y:S05]  /*11160*/  BRA.DIV ~URZ, `(.L_x_3268) ;  /* 0x00006fd27f007947 */ /* 0x000fea000b800000 */
[----:B------:R-:W2:Y:S04]  /*11170*/  LDL R0, [R1] ;  /* 0x0000000001007983 */ /* 0x000ea80000100800 */
[----:B--2---:R1:W2:Y:S02]  /*11180*/  SHFL.BFLY PT, R4, R0, 0x2, 0x1f ;  /* 0x0c401f0000047f89 */ /* 0x0042a400000e0000 */
.L_x_3312:
[----:B-1----:R-:W3:Y:S02]  /*11190*/  LDL.LU R0, [R1] ;  /* 0x0000000001007983 */ /* 0x002ee40000300800 */
[----:B--23--:R-:W-:Y:S01]  /*111a0*/  FADD.FTZ R4, R4, R0 ;  /* 0x0000000004047221 */ /* 0x00cfe20000010000 */
[----:B------:R-:W-:Y:S05]  /*111b0*/  BRA.DIV ~URZ, `(.L_x_3269) ;  /* 0x00006fe27f007947 */ /* 0x000fea000b800000 */
[----:B------:R-:W2:Y:S04]  /*111c0*/  LDL.LU R0, [R1+0xc] ;  /* 0x00000c0001007983 */ /* 0x000ea80000300800 */
[----:B------:R-:W3:Y:S04]  /*111d0*/  LDL.LU R9, [R1+0x10] ;  /* 0x0000100001097983 */ /* 0x000ee80000300800 */
[----:B------:R-:W1:Y:S02]  /*111e0*/  SHFL.BFLY PT, R5, R248, 0x2, 0x1f ;  /* 0x0c401f00f8057f89 */ /* 0x000e6400000e0000 */
[----:B-1----:R-:W-:-:S05]  /*111f0*/  FADD.FTZ R5, R5, R248 ;  /* 0x000000f805057221 */ /* 0x002fca0000010000 */
[----:B------:R-:W1:Y:S02]  /*11200*/  SHFL.BFLY PT, R2, R5, 0x1, 0x1f ;  /* 0x0c201f0005027f89 */ /* 0x000e6400000e0000 */
[----:B-1----:R-:W-:Y:S02]  /*11210*/  FADD.FTZ R5, R5, R2 ;  /* 0x0000000205057221 */ /* 0x002fe40000010000 */
[----:B--2---:R-:W1:Y:S04]  /*11220*/  SHFL.BFLY PT, R6, R0, 0x2, 0x1f ;  /* 0x0c401f0000067f89 */ /* 0x004e6800000e0000 */
[----:B---3--:R-:W2:Y:S01]  /*11230*/  SHFL.BFLY PT, R7, R9, 0x2, 0x1f ;  /* 0x0c401f0009077f89 */ /* 0x008ea200000e0000 */
[----:B-1----:R-:W-:-:S03]  /*11240*/  FADD.FTZ R6, R6, R0 ;  /* 0x0000000006067221 */ /* 0x002fc60000010000 */
[----:B------:R-:W1:Y:S01]  /*11250*/  SHFL.BFLY PT, R0, R4, 0x1, 0x1f ;  /* 0x0c201f0004007f89 */ /* 0x000e6200000e0000 */
[----:B--2---:R-:W-:-:S03]  /*11260*/  FADD.FTZ R7, R7, R9 ;  /* 0x0000000907077221 */ /* 0x004fc60000010000 */
[----:B------:R-:W2:Y:S04]  /*11270*/  SHFL.BFLY PT, R3, R6, 0x1, 0x1f ;  /* 0x0c201f0006037f89 */ /* 0x000ea800000e0000 */
[----:B------:R3:W4:Y:S01]  /*11280*/  SHFL.BFLY PT, R8, R7, 0x1, 0x1f ;  /* 0x0c201f0007087f89 */ /* 0x00072200000e0000 */
[----:B-1----:R-:W-:Y:S02]  /*11290*/  FADD.FTZ R4, R4, R0 ;  /* 0x0000000004047221 */ /* 0x002fe40000010000 */
[----:B--2---:R-:W-:-:S03]  /*112a0*/  FADD.FTZ R6, R6, R3 ;  /* 0x0000000306067221 */ /* 0x004fc60000010000 */
.L_x_3313:
[----:B------:R-:W-:Y:S01]  /*112b0*/  FSETP.NE.FTZ.AND P3, PT, R4, RZ, PT ;  /* 0x000000ff0400720b */ /* 0x000fe20003f75000 */
[----:B------:R-:W-:Y:S01]  /*112c0*/  CS2R R2, SRZ ;  /* 0x0000000000027805 */ /* 0x000fe2000001ff00 */
[----:B------:R-:W-:Y:S02]  /*112d0*/  FSETP.NE.FTZ.AND P1, PT, R6, RZ, PT ;  /* 0x000000ff0600720b */ /* 0x000fe40003f35000 */
[----:B------:R-:W-:-:S02]  /*112e0*/  FSETP.NE.FTZ.AND P2, PT, R5, RZ, PT ;  /* 0x000000ff0500720b */ /* 0x000fc40003f55000 */
[----:B------:R-:W-:Y:S02]  /*112f0*/  MOV R0, RZ ;  /* 0x000000ff00007202 */ /* 0x000fe40000000f00 */
[----:B------:R-:W-:Y:S02]  /*11300*/  MOV R23, 0xff800000 ;  /* 0xff80000000177802 */ /* 0x000fe40000000f00 */
[----:B------:R-:W-:Y:S02]  /*11310*/  MOV R21, 0xff800000 ;  /* 0xff80000000157802 */ /* 0x000fe40000000f00 */
[----:B------:R-:W-:Y:S01]  /*11320*/  MOV R22, 0xff800000 ;  /* 0xff80000000167802 */ /* 0x000fe20000000f00 */
[----:B------:R-:W1:Y:S01]  /*11330*/  @P3 MUFU.RCP R0, R4 ;  /* 0x0000000400003308 */ /* 0x000e620000001000 */
[----:B------:R-:W-:-:S07]  /*11340*/  MOV R20, 0xff800000 ;  /* 0xff80000000147802 */ /* 0x000fce0000000f00 */
[----:B------:R2:W-:Y:S08]  /*11350*/  @P3 MUFU.LG2 R9, R4 ;  /* 0x0000000400093308 */ /* 0x0005f00000000c00 */
[----:B------:R-:W5:Y:S01]  /*11360*/  @P1 MUFU.RCP R2, R6 ;  /* 0x0000000600021308 */ /* 0x000f620000001000 */
[C---:B-1----:R-:W-:Y:S02]  /*11370*/  FMUL.FTZ R156, R0.reuse, R156 ;  /* 0x0000009c009c7220 */ /* 0x042fe40000410000 */
[----:B------:R-:W-:-:S02]  /*11380*/  FMUL.FTZ R157, R0, R157 ;  /* 0x0000009d009d7220 */ /* 0x000fc40000410000 */
[C---:B------:R-:W-:Y:S02]  /*11390*/  FMUL.FTZ R160, R0.reuse, R160 ;  /* 0x000000a000a07220 */ /* 0x040fe40000410000 */
[----:B------:R-:W-:Y:S01]  /*113a0*/  FMUL.FTZ R161, R0, R161 ;  /* 0x000000a100a17220 */ /* 0x000fe20000410000 */
[----:B------:R-:W1:Y:S01]  /*113b0*/  @P2 MUFU.RCP R3, R5 ;  /* 0x0000000500032308 */ /* 0x000e620000001000 */
[----:B--2-4-:R-:W-:Y:S01]  /*113c0*/  FADD.FTZ R4, R8, R7 ;  /* 0x0000000708047221 */ /* 0x014fe20000010000 */
[----:B---3--:R-:W-:Y:S01]  /*113d0*/  @P3 MOV R7, 0x3f317218 ;  /* 0x3f31721800073802 */ /* 0x008fe20000000f00 */
[C---:B------:R-:W-:Y:S02]  /*113e0*/  FMUL.FTZ R164, R0.reuse, R164 ;  /* 0x000000a400a47220 */ /* 0x040fe40000410000 */
[----:B------:R-:W-:Y:S01]  /*113f0*/  FMUL.FTZ R165, R0, R165 ;  /* 0x000000a500a57220 */ /* 0x000fe20000410000 */
[----:B------:R-:W-:Y:S01]  /*11400*/  FSETP.NE.FTZ.AND P0, PT, R4, RZ, PT ;  /* 0x000000ff0400720b */ /* 0x000fe20003f15000 */
[C---:B------:R-:W-:Y:S01]  /*11410*/  FMUL.FTZ R168, R0.reuse, R168 ;  /* 0x000000a800a87220 */ /* 0x040fe20000410000 */
[----:B------:R-:W2:Y:S01]  /*11420*/  @P1 MUFU.LG2 R6, R6 ;  /* 0x0000000600061308 */ /* 0x000ea20000000c00 */
[----:B------:R-:W-:-:S02]  /*11430*/  FMUL.FTZ R169, R0, R169 ;  /* 0x000000a900a97220 */ /* 0x000fc40000410000 */
[C---:B------:R-:W-:Y:S02]  /*11440*/  FMUL.FTZ R172, R0.reuse, R172 ;  /* 0x000000ac00ac7220 */ /* 0x040fe40000410000 */
[C---:B------:R-:W-:Y:S02]  /*11450*/  FMUL.FTZ R173, R0.reuse, R173 ;  /* 0x000000ad00ad7220 */ /* 0x040fe40000410000 */
[C---:B------:R-:W-:Y:S01]  /*11460*/  FMUL.FTZ R176, R0.reuse, R176 ;  /* 0x000000b000b07220 */ /* 0x040fe20000410000 */
[----:B------:R3:W4:Y:S01]  /*11470*/  @P2 MUFU.LG2 R8, R5 ;  /* 0x0000000500082308 */ /* 0x0007220000000c00 */
[C---:B------:R-:W-:Y:S02]  /*11480*/  FMUL.FTZ R177, R0.reuse, R177 ;  /* 0x000000b100b17220 */ /* 0x040fe40000410000 */
[C---:B------:R-:W-:Y:S02]  /*11490*/  FMUL.FTZ R180, R0.reuse, R180 ;  /* 0x000000b400b47220 */ /* 0x040fe40000410000 */
[----:B------:R-:W-:-:S02]  /*114a0*/  FMUL.FTZ R181, R0, R181 ;  /* 0x000000b500b57220 */ /* 0x000fc40000410000 */
[C---:B------:R-:W-:Y:S02]  /*114b0*/  FMUL.FTZ R184, R0.reuse, R184 ;  /* 0x000000b800b87220 */ /* 0x040fe40000410000 */
[----:B------:R-:W-:Y:S01]  /*114c0*/  FMUL.FTZ R185, R0, R185 ;  /* 0x000000b900b97220 */ /* 0x000fe20000410000 */
[----:B------:R-:W-:Y:S01]  /*114d0*/  MOV R0, RZ ;  /* 0x000000ff00007202 */ /* 0x000fe20000000f00 */
[C---:B-----5:R-:W-:Y:S02]  /*114e0*/  FMUL.FTZ R152, R2.reuse, R152 ;  /* 0x0000009802987220 */ /* 0x060fe40000410000 */
[C---:B------:R-:W-:Y:S02]  /*114f0*/  FMUL.FTZ R153, R2.reuse, R153 ;  /* 0x0000009902997220 */ /* 0x040fe40000410000 */
[C---:B------:R-:W-:Y:S01]  /*11500*/  FMUL.FTZ R148, R2.reuse, R148 ;  /* 0x0000009402947220 */ /* 0x040fe20000410000 */
[----:B------:R-:W-:Y:S01]  /*11510*/  @P0 MUFU.RCP R0, R4 ;  /* 0x0000000400000308 */ /* 0x000fe20000001000 */
[C---:B------:R-:W-:Y:S01]  /*11520*/  FMUL.FTZ R149, R2.reuse, R149 ;  /* 0x0000009502957220 */ /* 0x040fe20000410000 */
[----:B---3--:R-:W-:Y:S01]  /*11530*/  @P2 MOV R5, 0x3f317218 ;  /* 0x3f31721800052802 */ /* 0x008fe20000000f00 */
        /* <DEDUP_REMOVED lines=12> */
[C---:B-1----:R-:W-:Y:S01]  /*11600*/  FMUL.FTZ R158, R3.reuse, R158 ;  /* 0x0000009e039e7220 */ /* 0x042fe20000410000 */
[----:B------:R1:W3:Y:S01]  /*11610*/  @P0 MUFU.LG2 R2, R4 ;  /* 0x0000000400020308 */ /* 0x0002e20000000c00 */
        /* <DEDUP_REMOVED lines=8> */
[----:B-1----:R-:W-:Y:S01]  /*116a0*/  MOV R4, 0x1 ;  /* 0x0000000100047802 */ /* 0x002fe20000000f00 */
        /* <DEDUP_REMOVED lines=8> */
[----:B--2---:R-:W-:Y:S02]  /*11730*/  @P1 FMUL.FTZ R6, R6, 0.69314718246459960938 ;  /* 0x3f31721806061820 */ /* 0x004fe40000410000 */
[----:B------:R-:W-:Y:S02]  /*11740*/  @P3 FMUL.FTZ R9, R9, 0.69314718246459960938 ;  /* 0x3f31721809093820 */ /* 0x000fe40000410000 */
[----:B------:R-:W-:Y:S02]  /*11750*/  @P1 FMUL.FTZ R3, R3, c[0x0][0x2d0] ;  /* 0x0000b40003031a20 */ /* 0x000fe40000410000 */
[----:B------:R-:W-:-:S02]  /*11760*/  @P3 FMUL.FTZ R7, R7, c[0x0][0x2d0] ;  /* 0x0000b40007073a20 */ /* 0x000fc40000410000 */
[----:B------:R-:W-:Y:S01]  /*11770*/  @P1 FFMA.FTZ R23, R3, R117, R6 ;  /* 0x0000007503171223 */ /* 0x000fe20000010006 */
[----:B------:R-:W-:Y:S01]  /*11780*/  @P0 MOV R3, 0x3f317218 ;  /* 0x3f31721800030802 */ /* 0x000fe20000000f00 */
[----:B----4-:R-:W-:Y:S02]  /*11790*/  @P2 FMUL.FTZ R8, R8, 0.69314718246459960938 ;  /* 0x3f31721808082820 */ /* 0x010fe40000410000 */
[----:B------:R-:W-:Y:S02]  /*117a0*/  @P2 FMUL.FTZ R5, R5, c[0x0][0x2d0] ;  /* 0x0000b40005052a20 */ /* 0x000fe40000410000 */
[----:B---3--:R-:W-:Y:S02]  /*117b0*/  @P0 FMUL.FTZ R2, R2, 0.69314718246459960938 ;  /* 0x3f31721802020820 */ /* 0x008fe40000410000 */
[----:B------:R-:W-:Y:S02]  /*117c0*/  @P0 FMUL.FTZ R3, R3, c[0x0][0x2d0] ;  /* 0x0000b40003030a20 */ /* 0x000fe40000410000 */
        /* <DEDUP_REMOVED lines=16> */
[----:B------:R-:W-:Y:S01]  /*118d0*/  PRMT R0, R4, 0x7610, R0 ;  /* 0x0000761004007816 */ /* 0x000fe20000000000 */
[----:B------:R-:W-:Y:S02]  /*118e0*/  @P3 FFMA.FTZ R21, R7, R119, R9 ;  /* 0x0000007707153223 */ /* 0x000fe40000010009 */
[----:B------:R-:W-:Y:S02]  /*118f0*/  @P2 FFMA.FTZ R22, R5, R118, R8 ;  /* 0x0000007605162223 */ /* 0x000fe40000010008 */
[----:B------:R-:W-:-:S02]  /*11900*/  @P0 FFMA.FTZ R20, R3, R68, R2 ;  /* 0x0000004403140223 */ /* 0x000fc40000010002 */
.L_x_3213:
[----:B-1----:R1:W5:Y:S01]  /*11910*/  LDL R7, [R1+0x74] ;  /* 0x0000740001077983 */ /* 0x0023620000100800 */
[----:B------:R-:W-:Y:S03]  /*11920*/  BSSY B0, `(.L_x_3270) ;  /* 0x0000012000007945 */ /* 0x000fe60003800000 */
[----:B------:R-:W2:Y:S02]  /*11930*/  S2R R6, SR_TID.X ;  /* 0x0000000000067919 */ /* 0x000ea40000002100 */
        /* <DEDUP_REMOVED lines=16> */
.L_x_3271:
[----:B-1----:R-:W-:Y:S05]  /*11a40*/  BSYNC B0 ;  /* 0x0000000000007941 */ /* 0x002fea0003800000 */
.L_x_3270:
        /* <DEDUP_REMOVED lines=8> */
[----:B------:R-:W-:Y:S01]  /*11ad0*/  SHF.R.S32.HI R2, RZ, 0x1f, R6 ;  /* 0x0000001fff027819 */ /* 0x000fe20000011406 */
[----:B------:R-:W-:Y:S02]  /*11ae0*/  IMAD.MOV.U32 R249, RZ, RZ, RZ ;  /* 0x000000fffff97224 */ /* 0x000fe400078e00ff */
[----:B------:R-:W-:Y:S01]  /*11af0*/  IMAD.MOV.U32 R3, RZ, RZ, 0x1f ;  /* 0x0000001fff037424 */ /* 0x000fe200078e00ff */
[----:B------:R-:W-:-:S04]  /*11b00*/  LEA.HI R2, R2, R6, RZ, 0x7 ;  /* 0x0000000602027211 */ /* 0x000fc800078f38ff */
[----:B------:R-:W-:-:S05]  /*11b10*/  SHF.R.S32.HI R2, RZ, 0x7, R2 ;  /* 0x00000007ff027819 */ /* 0x000fca0000011402 */
[----:B------:R-:W-:Y:S01]  /*11b20*/  IMAD.MOV.U32 R247, RZ, RZ, R2 ;  /* 0x000000fffff77224 */ /* 0x000fe200078e0002 */
[----:B------:R-:W-:Y:S02]  /*11b30*/  MOV R2, 0x11b50 ;  /* 0x00011b5000027802 */ /* 0x000fe40000000f00 */
[----:B------:R-:W-:Y:S05]  /*11b40*/  CALL.REL.NOINC `($__internal_43_$__cuda_sm70_shflsync_idx_p) ;  /* 0x0000698000007944 */ /* 0x000fea0003c00000 */
.L_x_3274:
[----:B------:R-:W2:Y:S04]  /*11b50*/  LDL.LU R4, [R1+0x4c] ;  /* 0x00004c0001047983 */ /* 0x000ea80000300800 */
[----:B------:R-:W3:Y:S04]  /*11b60*/  LDL R8, [R1+0x98] ;  /* 0x0000980001087983 */ /* 0x000ee80000100800 */
[----:B------:R-:W4:Y:S04]  /*11b70*/  LDL.LU R13, [R1+0x48] ;  /* 0x00004800010d7983 */ /* 0x000f280000300800 */
[----:B------:R-:W3:Y:S04]  /*11b80*/  LDL.LU R16, [R1+0x50] ;  /* 0x0000500001107983 */ /* 0x000ee80000300800 */
[----:B------:R-:W3:Y:S01]  /*11b90*/  LDL.LU R15, [R1+0x70] ;  /* 0x00007000010f7983 */ /* 0x000ee20000300800 */
[----:B------:R-:W-:-:S03]  /*11ba0*/  MOV R3, 0x1 ;  /* 0x0000000100037802 */ /* 0x000fc60000000f00 */
[----:B------:R-:W3:Y:S01]  /*11bb0*/  LDL R14, [R1+0x9c] ;  /* 0x00009c00010e7983 */ /* 0x000ee20000100800 */
[----:B------:R-:W-:-:S03]  /*11bc0*/  ISETP.NE.AND P0, PT, R3, c[0x0][0x4e8], PT ;  /* 0x00013a0003007a0c */ /* 0x000fc60003f05270 */
[----:B------:R1:W5:Y:S04]  /*11bd0*/  LDL R40, [R1+0x94] ;  /* 0x0000940001287983 */ /* 0x0003680000100800 */
        /* <DEDUP_REMOVED lines=14> */
[----:B------:R1:W5:Y:S01]  /*11cc0*/  LDL R25, [R1+0x58] ;  /* 0x0000580001197983 */ /* 0x0003620000100800 */
[----:B------:R-:W-:-:S02]  /*11cd0*/  ULDC UR5, c[0x0][0x4e8] ;  /* 0x00013a0000057ab9 */ /* 0x000fc40000000800 */
[----:B------:R-:W-:Y:S02]  /*11ce0*/  ULDC UR4, c[0x0][0x388] ;  /* 0x0000e20000047ab9 */ /* 0x000fe40000000800 */
[----:B------:R-:W-:Y:S01]  /*11cf0*/  UIMAD UR4, UR5, UR4, URZ ;  /* 0x00000004050472a4 */ /* 0x000fe2000f8e023f */
[----:B------:R-:W-:Y:S01]  /*11d00*/  BSSY B0, `(.L_x_3275) ;  /* 0x000007f000007945 */ /* 0x000fe20003800000 */
[----:B--2---:R-:W-:Y:S01]  /*11d10*/  SHF.R.S32.HI R0, RZ, 0x1f, R4 ;  /* 0x0000001fff007819 */ /* 0x004fe20000011404 */
[----:B------:R-:W-:-:S04]  /*11d20*/  IMAD.WIDE.U32 R6, R4, c[0x0][0x4d0], RZ ;  /* 0x0001340004067a25 */ /* 0x000fc800078e00ff */
[C---:B------:R-:W-:Y:S02]  /*11d30*/  IMAD R2, R0.reuse, c[0x0][0x4d0], RZ ;  /* 0x0001340000027a24 */ /* 0x040fe400078e02ff */
[----:B------:R-:W-:Y:S02]  /*11d40*/  IMAD R0, R0, c[0x0][0x438], RZ ;  /* 0x00010e0000007a24 */ /* 0x000fe400078e02ff */
[C---:B------:R-:W-:Y:S02]  /*11d50*/  IMAD R2, R4.reuse, c[0x0][0x4d4], R2 ;  /* 0x0001350004027a24 */ /* 0x040fe400078e0202 */
[C---:B------:R-:W-:Y:S02]  /*11d60*/  IMAD R0, R4.reuse, c[0x0][0x43c], R0 ;  /* 0x00010f0004007a24 */ /* 0x040fe400078e0200 */
[----:B------:R-:W-:Y:S01]  /*11d70*/  IMAD.WIDE.U32 R4, R4, c[0x0][0x438], RZ ;  /* 0x00010e0004047a25 */ /* 0x000fe200078e00ff */
[----:B------:R-:W-:Y:S02]  /*11d80*/  IADD3 R7, R7, R2, RZ ;  /* 0x0000000207077210 */ /* 0x000fe40007ffe0ff */
[----:B----4-:R-:W-:Y:S01]  /*11d90*/  SHF.R.S32.HI R2, RZ, 0x1f, R13 ;  /* 0x0000001fff027819 */ /* 0x010fe2000001140d */
[----:B------:R-:W-:Y:S01]  /*11da0*/  IMAD.IADD R5, R5, 0x1, R0 ;  /* 0x0000000105057824 */ /* 0x000fe200078e0200 */
[----:B---3--:R-:W-:Y:S01]  /*11db0*/  IADD3 R0, R8, R15, RZ ;  /* 0x0000000f08007210 */ /* 0x008fe20007ffe0ff */
[----:B------:R-:W-:-:S04]  /*11dc0*/  IMAD.WIDE.U32 R6, R13, c[0x0][0x4d8], R6 ;  /* 0x000136000d067a25 */ /* 0x000fc800078e0006 */
[----:B------:R-:W-:-:S04]  /*11dd0*/  @P0 IMAD.HI.U32 R10, R0, c[0x0][0x4ec], RZ ;  /* 0x00013b00000a0a27 */ /* 0x000fc800078e00ff */
[C---:B------:R-:W-:Y:S02]  /*11de0*/  IMAD R9, R2.reuse, c[0x0][0x4d8], RZ ;  /* 0x0001360002097a24 */ /* 0x040fe400078e02ff */
[----:B------:R-:W-:Y:S01]  /*11df0*/  IMAD R8, R2, c[0x0][0x440], RZ ;  /* 0x0001100002087a24 */ /* 0x000fe200078e02ff */
[----:B------:R-:W-:Y:S01]  /*11e00*/  MOV R2, R0 ;  /* 0x0000000000027202 */ /* 0x000fe20000000f00 */
[----:B------:R-:W-:Y:S01]  /*11e10*/  IMAD.MOV.U32 R3, RZ, RZ, R0 ;  /* 0x000000ffff037224 */ /* 0x000fe200078e0000 */
[----:B------:R-:W-:Y:S01]  /*11e20*/  @P0 SHF.R.U32.HI R3, RZ, c[0x0][0x4f0], R10 ;  /* 0x00013c00ff030a19 */ /* 0x000fe2000001160a */
[C---:B------:R-:W-:Y:S02]  /*11e30*/  IMAD R11, R13.reuse, c[0x0][0x4dc], R9 ;  /* 0x000137000d0b7a24 */ /* 0x040fe400078e0209 */
[----:B------:R-:W-:Y:S01]  /*11e40*/  IMAD R12, R13, c[0x0][0x444], R8 ;  /* 0x000111000d0c7a24 */ /* 0x000fe200078e0208 */
[----:B------:R-:W-:Y:S01]  /*11e50*/  SHF.R.S32.HI R8, RZ, 0x1f, R16 ;  /* 0x0000001fff087819 */ /* 0x000fe20000011410 */
[----:B------:R-:W-:-:S04]  /*11e60*/  @P0 IMAD.HI.U32 R9, R0, c[0x0][0x4ec], RZ ;  /* 0x00013b0000090a27 */ /* 0x000fc800078e00ff */
[----:B------:R-:W-:Y:S01]  /*11e70*/  IMAD.WIDE.U32 R4, R13, c[0x0][0x440], R4 ;  /* 0x000110000d047a25 */ /* 0x000fe200078e0004 */
[----:B------:R-:W-:-:S03]  /*11e80*/  @P0 SHF.R.U32.HI R2, RZ, c[0x0][0x4f0], R9 ;  /* 0x00013c00ff020a19 */ /* 0x000fc60000011609 */
[----:B------:R-:W-:Y:S02]  /*11e90*/  IMAD.MOV R10, RZ, RZ, -R3 ;  /* 0x000000ffff0a7224 */ /* 0x000fe400078e0a03 */
[C---:B------:R-:W-:Y:S01]  /*11ea0*/  IMAD R9, R8.reuse, c[0x0][0x4e0], RZ ;  /* 0x0001380008097a24 */ /* 0x040fe200078e02ff */
[----:B------:R-:W-:Y:S01]  /*11eb0*/  IADD3 R5, R5, R12, RZ ;  /* 0x0000000c05057210 */ /* 0x000fe20007ffe0ff */
[----:B------:R-:W-:Y:S02]  /*11ec0*/  IMAD.IADD R7, R7, 0x1, R11 ;  /* 0x0000000107077824 */ /* 0x000fe400078e020b */
[----:B------:R-:W-:Y:S02]  /*11ed0*/  IMAD R8, R8, c[0x0][0x448], RZ ;  /* 0x0001120008087a24 */ /* 0x000fe400078e02ff */
[----:B------:R-:W-:Y:S02]  /*11ee0*/  IMAD R10, R10, c[0x0][0x4e8], R0 ;  /* 0x00013a000a0a7a24 */ /* 0x000fe400078e0200 */
[C---:B------:R-:W-:Y:S01]  /*11ef0*/  IMAD R12, R16.reuse, c[0x0][0x44c], R8 ;  /* 0x00011300100c7a24 */ /* 0x040fe200078e0208 */
[----:B------:R-:W-:Y:S01]  /*11f00*/  SHF.R.S32.HI R8, RZ, 0x1f, R2 ;  /* 0x0000001fff087819 */ /* 0x000fe20000011402 */
[----:B------:R-:W-:-:S04]  /*11f10*/  IMAD.WIDE.U32 R6, R16, c[0x0][0x4e0], R6 ;  /* 0x0001380010067a25 */ /* 0x000fc800078e0006 */
[C---:B------:R-:W-:Y:S01]  /*11f20*/  IMAD R13, R16.reuse, c[0x0][0x4e4], R9 ;  /* 0x00013900100d7a24 */ /* 0x040fe200078e0209 */
[----:B------:R-:W-:Y:S01]  /*11f30*/  SHF.R.S32.HI R9, RZ, 0x1f, R10 ;  /* 0x0000001fff097819 */ /* 0x000fe2000001140a */
[----:B------:R-:W-:Y:S01]  /*11f40*/  IMAD.WIDE.U32 R4, R16, c[0x0][0x448], R4 ;  /* 0x0001120010047a25 */ /* 0x000fe200078e0004 */
[----:B------:R-:W-:Y:S02]  /*11f50*/  SHF.R.S32.HI R11, RZ, 0x1f, R3 ;  /* 0x0000001fff0b7819 */ /* 0x000fe40000011403 */
[----:B------:R-:W-:Y:S01]  /*11f60*/  IADD3 R6, P0, R3, R6, RZ ;  /* 0x0000000603067210 */ /* 0x000fe20007f1e0ff */
[----:B------:R-:W-:Y:S01]  /*11f70*/  IMAD R3, R8, c[0x0][0x430], RZ ;  /* 0x00010c0008037a24 */ /* 0x000fe200078e02ff */
[----:B------:R-:W-:Y:S01]  /*11f80*/  IADD3 R5, R5, R12, RZ ;  /* 0x0000000c05057210 */ /* 0x000fe20007ffe0ff */
[----:B------:R-:W-:Y:S01]  /*11f90*/  IMAD R8, R9, c[0x0][0x4c8], RZ ;  /* 0x0001320009087a24 */ /* 0x000fe200078e02ff */
[----:B------:R-:W-:Y:S01]  /*11fa0*/  IADD3.X R7, R11, R7, R13, P0, !PT ;  /* 0x000000070b077210 */ /* 0x000fe200007fe40d */
[----:B------:R-:W-:-:S02]  /*11fb0*/  IMAD R11, R2, c[0x0][0x434], R3 ;  /* 0x00010d00020b7a24 */ /* 0x000fc400078e0203 */
[----:B------:R-:W-:Y:S02]  /*11fc0*/  IMAD R12, R10, c[0x0][0x4cc], R8 ;  /* 0x000133000a0c7a24 */ /* 0x000fe400078e0208 */
[----:B------:R-:W-:-:S04]  /*11fd0*/  IMAD.WIDE.U32 R8, R2, c[0x0][0x430], R4 ;  /* 0x00010c0002087a25 */ /* 0x000fc800078e0004 */
[----:B------:R-:W-:Y:S01]  /*11fe0*/  IMAD.WIDE.U32 R4, R10, c[0x0][0x4c8], R6 ;  /* 0x000132000a047a25 */ /* 0x000fe200078e0006 */
[----:B------:R-:W-:-:S03]  /*11ff0*/  IADD3 R7, R9, R11, RZ ;  /* 0x0000000b09077210 */ /* 0x000fc60007ffe0ff */
[----:B------:R-:W-:Y:S02]  /*12000*/  IMAD.MOV R3, RZ, RZ, -R2 ;  /* 0x000000ffff037224 */ /* 0x000fe400078e0a02 */
[----:B------:R-:W-:Y:S02]  /*12010*/  IMAD.IADD R9, R5, 0x1, R12 ;  /* 0x0000000105097824 */ /* 0x000fe400078e020c */
[----:B------:R-:W-:Y:S02]  /*12020*/  IMAD R5, R3, c[0x0][0x4e8], R0 ;  /* 0x00013a0003057a24 */ /* 0x000fe400078e0200 */
[----:B------:R-:W-:Y:S02]  /*12030*/  IMAD.IADD R3, R14, 0x1, R15 ;  /* 0x000000010e037824 */ /* 0x000fe400078e020f */
[----:B------:R-:W2:Y:S01]  /*12040*/  S2R R14, SR_TID.X ;  /* 0x00000000000e7919 */ /* 0x000ea20000002100 */
[----:B------:R-:W-:-:S04]  /*12050*/  LEA R2, P0, R4, c[0x0][0x4a8], 0x2 ;  /* 0x00012a0004027a11 */ /* 0x000fc800078010ff */
[----:B------:R-:W-:Y:S01]  /*12060*/  LEA.HI.X R0, R4, c[0x0][0x4ac], R9, 0x2, P0 ;  /* 0x00012b0004007a11 */ /* 0x000fe200000f1409 */
[----:B------:R-:W-:Y:S04]  /*12070*/  SHFL.IDX PT, R12, R2, RZ, 0x1c1f ;  /* 0x001c1fff020c7589 */ /* 0x000fe800000e0000 */
[----:B------:R-:W3:Y:S04]  /*12080*/  SHFL.IDX PT, R13, R0, RZ, 0x1c1f ;  /* 0x001c1fff000d7589 */ /* 0x000ee800000e0000 */
[----:B------:R-:W-:Y:S01]  /*12090*/  SHFL.IDX PT, R10, R2, 0x1, 0x1c1f ;  /* 0x003c1f00020a7f89 */ /* 0x000fe200000e0000 */
[----:B--2---:R-:W-:-:S04]  /*120a0*/  SHF.R.S32.HI R16, RZ, 0x1f, R14 ;  /* 0x0000001fff107819 */ /* 0x004fc8000001140e */
[----:B------:R-:W-:Y:S01]  /*120b0*/  LEA.HI R16, R16, R14, RZ, 0x5 ;  /* 0x0000000e10107211 */ /* 0x000fe200078f28ff */
[----:B------:R-:W2:Y:S03]  /*120c0*/  SHFL.IDX PT, R11, R0, 0x1, 0x1c1f ;  /* 0x003c1f00000b7f89 */ /* 0x000ea600000e0000 */
[----:B------:R-:W-:-:S04]  /*120d0*/  LOP3.LUT R16, R16, 0xffffffe0, RZ, 0xc0, !PT ;  /* 0xffffffe010107812 */ /* 0x000fc800078ec0ff */
[----:B------:R-:W-:Y:S02]  /*120e0*/  IADD3 R16, -R16, R14, RZ ;  /* 0x0000000e10107210 */ /* 0x000fe40007ffe1ff */
[C---:B------:R-:W-:Y:S02]  /*120f0*/  IADD3 R17, R3.reuse, 0x8, RZ ;  /* 0x0000000803117810 */ /* 0x040fe40007ffe0ff */
[----:B------:R-:W-:Y:S02]  /*12100*/  LOP3.LUT P1, RZ, R16, 0x3, RZ, 0xc0, !PT ;  /* 0x0000000310ff7812 */ /* 0x000fe4000782c0ff */
[----:B------:R-:W-:Y:S01]  /*12110*/  SHF.R.S32.HI R4, RZ, 0x1f, R5 ;  /* 0x0000001fff047819 */ /* 0x000fe20000011405 */
[----:B------:R-:W-:Y:S01]  /*12120*/  SHFL.IDX PT, R9, R0, 0x2, 0x1c1f ;  /* 0x005c1f0000097f89 */ /* 0x000fe200000e0000 */
[----:B------:R-:W-:Y:S02]  /*12130*/  MOV R6, R8 ;  /* 0x0000000800067202 */ /* 0x000fe40000000f00 */
[----:B------:R-:W-:Y:S01]  /*12140*/  ISETP.GE.OR P4, PT, R3, UR4, P1 ;  /* 0x0000000403007c0c */ /* 0x000fe20008f86670 */
[----:B------:R-:W4:Y:S01]  /*12150*/  SHFL.IDX PT, R8, R2, 0x2, 0x1c1f ;  /* 0x005c1f0002087f89 */ /* 0x000f2200000e0000 */
[----:B------:R-:W-:-:S03]  /*12160*/  ISETP.GE.OR P3, PT, R17, UR4, P1 ;  /* 0x0000000411007c0c */ /* 0x000fc60008f66670 */
[----:B------:R-:W-:Y:S04]  /*12170*/  SHFL.IDX PT, R14, R2, 0x3, 0x1c1f ;  /* 0x007c1f00020e7f89 */ /* 0x000fe800000e0000 */
[----:B------:R1:W4:Y:S01]  /*12180*/  SHFL.IDX PT, R15, R0, 0x3, 0x1c1f ;  /* 0x007c1f00000f7f89 */ /* 0x00032200000e0000 */
[----:B------:R-:W-:-:S03]  /*12190*/  IADD3 R16, R3, 0x40, RZ ;  /* 0x0000004003107810 */ /* 0x000fc60007ffe0ff */
[----:B---3--:R3:W-:Y:S01]  /*121a0*/  @!P4 ST.E [R12.64], R21 ;  /* 0x000000150c00c985 */ /* 0x0087e2000c101908 */
[----:B------:R-:W-:-:S03]  /*121b0*/  ISETP.GE.OR P2, PT, R16, UR4, P1 ;  /* 0x0000000410007c0c */ /* 0x000fc60008f46670 */
[----:B--2---:R3:W-:Y:S01]  /*121c0*/  @!P3 ST.E [R10.64], R22 ;  /* 0x000000160a00b985 */ /* 0x0047e2000c101908 */
[----:B------:R-:W-:Y:S01]  /*121d0*/  ISETP.GE.AND P3, PT, R3, UR4, PT ;  /* 0x0000000403007c0c */ /* 0x000fe2000bf66270 */
[----:B-1----:R-:W-:-:S04]  /*121e0*/  IMAD R0, R4, c[0x0][0x428], RZ ;  /* 0x00010a0004007a24 */ /* 0x002fc800078e02ff */
[C---:B------:R-:W-:Y:S02]  /*121f0*/  IMAD R0, R5.reuse, c[0x0][0x42c], R0 ;  /* 0x00010b0005007a24 */ /* 0x040fe400078e0200 */
[----:B------:R-:W-:Y:S01]  /*12200*/  IMAD.WIDE.U32 R4, R5, c[0x0][0x428], R6 ;  /* 0x00010a0005047a25 */ /* 0x000fe200078e0006 */
[----:B------:R-:W-:-:S04]  /*12210*/  IADD3 R6, R3, 0x48, RZ ;  /* 0x0000004803067810 */ /* 0x000fc80007ffe0ff */
[----:B------:R-:W-:Y:S01]  /*12220*/  ISETP.GE.OR P1, PT, R6, UR4, P1 ;  /* 0x0000000406007c0c */ /* 0x000fe20008f26670 */
[----:B------:R-:W-:Y:S01]  /*12230*/  IMAD.IADD R18, R5, 0x1, R0 ;  /* 0x0000000105127824 */ /* 0x000fe200078e0200 */
[C---:B------:R-:W-:Y:S01]  /*12240*/  LEA R19, P0, R4.reuse, c[0x0][0x400], 0x2 ;  /* 0x0001000004137a11 */ /* 0x040fe200078010ff */
[----:B----4-:R3:W-:Y:S03]  /*12250*/  @!P2 ST.E [R8.64], R23 ;  /* 0x000000170800a985 */ /* 0x0107e6000c101908 */
[----:B------:R-:W-:Y:S01]  /*12260*/  LEA.HI.X R18, R4, c[0x0][0x404], R18, 0x2, P0 ;  /* 0x0001010004127a11 */ /* 0x000fe200000f1412 */
[----:B------:R3:W1:Y:S01]  /*12270*/  SHFL.IDX PT, R0, R19, RZ, 0x1c1f ;  /* 0x001c1fff13007589 */ /* 0x00066200000e0000 */
[----:B------:R-:W-:Y:S02]  /*12280*/  ISETP.GE.AND P2, PT, R17, UR4, PT ;  /* 0x0000000411007c0c */ /* 0x000fe4000bf46270 */
[----:B------:R-:W-:Y:S01]  /*12290*/  ISETP.GE.AND P0, PT, R6, UR4, PT ;  /* 0x0000000406007c0c */ /* 0x000fe2000bf06270 */
[----:B------:R3:W2:Y:S04]  /*122a0*/  SHFL.IDX PT, R2, R18, RZ, 0x1c1f ;  /* 0x001c1fff12027589 */ /* 0x0006a800000e0000 */
[----:B------:R3:W-:Y:S01]  /*122b0*/  @!P1 ST.E [R14.64], R20 ;  /* 0x000000140e009985 */ /* 0x0007e2000c101908 */
[----:B------:R-:W-:Y:S01]  /*122c0*/  ISETP.GE.AND P1, PT, R16, UR4, PT ;  /* 0x0000000410007c0c */ /* 0x000fe2000bf26270 */
[----:B------:R-:W-:Y:S07]  /*122d0*/  @P3 BRA `(.L_x_3276) ;  /* 0x0000021000003947 */ /* 0x000fee0003800000 */
[----:B-----5:R-:W-:Y:S02]  /*122e0*/  ISETP.GE.AND P3, PT, R39, c[0x0][0x3c8], PT ;  /* 0x0000f20027007a0c */ /* 0x020fe40003f66270 */
[----:B------:R-:W-:-:S02]  /*122f0*/  ISETP.GE.AND P5, PT, R37, c[0x0][0x3c8], PT ;  /* 0x0000f20025007a0c */ /* 0x000fc40003fa6270 */
[----:B------:R-:W-:-:S09]  /*12300*/  ISETP.GE.AND P6, PT, R29, c[0x0][0x3c8], PT ;  /* 0x0000f2001d007a0c */ /* 0x000fd20003fc6270 */
[----:B-1----:R-:W-:-:S04]  /*12310*/  @!P3 LEA R4, P4, R39, R0, 0x2 ;  /* 0x000000002704b211 */ /* 0x002fc800078810ff */
[----:B--2---:R-:W-:Y:S02]  /*12320*/  @!P3 LEA.HI.X R5, R39, R2, R40, 0x2, P4 ;  /* 0x000000022705b211 */ /* 0x004fe400020f1428 */
[----:B------:R-:W-:-:S03]  /*12330*/  ISETP.GE.AND P4, PT, R35, c[0x0][0x3c8], PT ;  /* 0x0000f20023007a0c */ /* 0x000fc60003f86270 */
[----:B------:R1:W-:Y:S02]  /*12340*/  @!P3 ST.E.64 [R4.64], R156 ;  /* 0x0000009c0400b985 */ /* 0x0003e4000c101b08 */
[----:B-1----:R-:W-:-:S04]  /*12350*/  @!P5 LEA R4, P3, R37, R0, 0x2 ;  /* 0x000000002504d211 */ /* 0x002fc800078610ff */
[----:B------:R-:W-:Y:S02]  /*12360*/  @!P5 LEA.HI.X R5, R37, R2, R38, 0x2, P3 ;  /* 0x000000022505d211 */ /* 0x000fe400018f1426 */
        /* <DEDUP_REMOVED lines=9> */
[----:B------:R1:W-:Y:S01]  /*12400*/  @!P3 ST.E.64 [R4.64], R168 ;  /* 0x000000a80400b985 */ /* 0x0003e2000c101b08 */
[----:B---3--:R-:W-:-:S04]  /*12410*/  @!P5 LEA R10, P3, R31, R0, 0x2 ;  /* 0x000000001f0ad211 */ /* 0x008fc800078610ff */
[----:B------:R-:W-:Y:S02]  /*12420*/  @!P5 LEA.HI.X R11, R31, R2, R32, 0x2, P3 ;  /* 0x000000021f0bd211 */ /* 0x000fe400018f1420 */
[----:B------:R-:W-:Y:S02]  /*12430*/  ISETP.GE.AND P5, PT, R27, c[0x0][0x3c8], PT ;  /* 0x0000f2001b007a0c */ /* 0x000fe40003fa6270 */
[----:B------:R-:W-:-:S04]  /*12440*/  @!P6 LEA R8, P3, R29, R0, 0x2 ;  /* 0x000000001d08e211 */ /* 0x000fc800078610ff */
[----:B------:R-:W-:-:S07]  /*12450*/  @!P6 LEA.HI.X R9, R29, R2, R30, 0x2, P3 ;  /* 0x000000021d09e211 */ /* 0x000fce00018f141e */
[----:B------:R-:W-:-:S04]  /*12460*/  @!P5 LEA R6, P3, R27, R0, 0x2 ;  /* 0x000000001b06d211 */ /* 0x000fc800078610ff */
[----:B------:R-:W-:Y:S02]  /*12470*/  @!P5 LEA.HI.X R7, R27, R2, R28, 0x2, P3 ;  /* 0x000000021b07d211 */ /* 0x000fe400018f141c */
[----:B-1----:R-:W-:-:S04]  /*12480*/  @!P4 LEA R4, P3, R25, R0, 0x2 ;  /* 0x000000001904c211 */ /* 0x002fc800078610ff */
[----:B------:R-:W-:Y:S02]  /*12490*/  @!P4 LEA.HI.X R5, R25, R2, R26, 0x2, P3 ;  /* 0x000000021905c211 */ /* 0x000fe400018f141a */
[----:B------:R-:W-:-:S13]  /*124a0*/  ISETP.GE.AND P3, PT, R31, c[0x0][0x3c8], PT ;  /* 0x0000f2001f007a0c */ /* 0x000fda0003f66270 */
[----:B------:R1:W-:Y:S04]  /*124b0*/  @!P3 ST.E.64 [R10.64], R172 ;  /* 0x000000ac0a00b985 */ /* 0x0003e8000c101b08 */
[----:B------:R1:W-:Y:S04]  /*124c0*/  @!P6 ST.E.64 [R8.64], R176 ;  /* 0x000000b00800e985 */ /* 0x0003e8000c101b08 */
[----:B------:R1:W-:Y:S04]  /*124d0*/  @!P5 ST.E.64 [R6.64], R180 ;  /* 0x000000b40600d985 */ /* 0x0003e8000c101b08 */
[----:B------:R1:W-:Y:S02]  /*124e0*/  @!P4 ST.E.64 [R4.64], R184 ;  /* 0x000000b80400c985 */ /* 0x0003e4000c101b08 */
.L_x_3276:
[----:B------:R-:W-:Y:S05]  /*124f0*/  BSYNC B0 ;  /* 0x0000000000007941 */ /* 0x000fea0003800000 */
.L_x_3275:
[----:B--2---:R2:W4:Y:S01]  /*12500*/  SHFL.IDX PT, R2, R18, 0x1, 0x1c1f ;  /* 0x003c1f0012027f89 */ /* 0x00452200000e0000 */
[----:B------:R-:W-:Y:S03]  /*12510*/  BSSY B0, `(.L_x_3277) ;  /* 0x0000023000007945 */ /* 0x000fe60003800000 */
[----:B-1----:R2:W1:Y:S01]  /*12520*/  SHFL.IDX PT, R0, R19, 0x1, 0x1c1f ;  /* 0x003c1f0013007f89 */ /* 0x00246200000e0000 */
[----:B------:R-:W-:Y:S05]  /*12530*/  @P2 BRA `(.L_x_3278) ;  /* 0x0000020000002947 */ /* 0x000fea0003800000 */
[----:B-----5:R-:W-:Y:S02]  /*12540*/  ISETP.GE.AND P3, PT, R39, c[0x0][0x3c8], PT ;  /* 0x0000f20027007a0c */ /* 0x020fe40003f66270 */
[----:B------:R-:W-:-:S02]  /*12550*/  ISETP.GE.AND P5, PT, R37, c[0x0][0x3c8], PT ;  /* 0x0000f20025007a0c */ /* 0x000fc40003fa6270 */
[----:B------:R-:W-:-:S09]  /*12560*/  ISETP.GE.AND P2, PT, R35, c[0x0][0x3c8], PT ;  /* 0x0000f20023007a0c */ /* 0x000fd20003f46270 */
[----:B-1----:R-:W-:-:S04]  /*12570*/  @!P3 LEA R4, P4, R39, R0, 0x2 ;  /* 0x000000002704b211 */ /* 0x002fc800078810ff */
[----:B----4-:R-:W-:Y:S02]  /*12580*/  @!P3 LEA.HI.X R5, R39, R2, R40, 0x2, P4 ;  /* 0x000000022705b211 */ /* 0x010fe400020f1428 */
[----:B------:R-:W-:-:S03]  /*12590*/  @!P5 LEA R6, P4, R37, R0, 0x2 ;  /* 0x000000002506d211 */ /* 0x000fc600078810ff */
[----:B------:R1:W-:Y:S01]  /*125a0*/  @!P3 ST.E.64 [R4.64], R158 ;  /* 0x0000009e0400b985 */ /* 0x0003e2000c101b08 */
[----:B------:R-:W-:Y:S02]  /*125b0*/  ISETP.GE.AND P3, PT, R33, c[0x0][0x3c8], PT ;  /* 0x0000f20021007a0c */ /* 0x000fe40003f66270 */
[----:B------:R-:W-:-:S05]  /*125c0*/  @!P5 LEA.HI.X R7, R37, R2, R38, 0x2, P4 ;  /* 0x000000022507d211 */ /* 0x000fca00020f1426 */
[----:B------:R4:W-:Y:S01]  /*125d0*/  @!P5 ST.E.64 [R6.64], R162 ;  /* 0x000000a20600d985 */ /* 0x0009e2000c101b08 */
[----:B------:R-:W-:Y:S02]  /*125e0*/  ISETP.GE.AND P5, PT, R31, c[0x0][0x3c8], PT ;  /* 0x0000f2001f007a0c */ /* 0x000fe40003fa6270 */
[----:B-1----:R-:W-:-:S04]  /*125f0*/  @!P2 LEA R4, P4, R35, R0, 0x2 ;  /* 0x000000002304a211 */ /* 0x002fc800078810ff */
[----:B------:R-:W-:Y:S02]  /*12600*/  @!P2 LEA.HI.X R5, R35, R2, R36, 0x2, P4 ;  /* 0x000000022305a211 */ /* 0x000fe400020f1424 */
[----:B----4-:R-:W-:-:S03]  /*12610*/  @!P3 LEA R6, P4, R33, R0, 0x2 ;  /* 0x000000002106b211 */ /* 0x010fc600078810ff */
[----:B------:R1:W-:Y:S01]  /*12620*/  @!P2 ST.E.64 [R4.64], R166 ;  /* 0x000000a60400a985 */ /* 0x0003e2000c101b08 */
[----:B------:R-:W-:Y:S02]  /*12630*/  @!P3 LEA.HI.X R7, R33, R2, R34, 0x2, P4 ;  /* 0x000000022107b211 */ /* 0x000fe400020f1422 */
[----:B------:R-:W-:-:S03]  /*12640*/  ISETP.GE.AND P4, PT, R29, c[0x0][0x3c8], PT ;  /* 0x0000f2001d007a0c */ /* 0x000fc60003f86270 */
[----:B------:R4:W-:Y:S01]  /*12650*/  @!P3 ST.E.64 [R6.64], R170 ;  /* 0x000000aa0600b985 */ /* 0x0009e2000c101b08 */
[----:B------:R-:W-:Y:S02]  /*12660*/  ISETP.GE.AND P3, PT, R27, c[0x0][0x3c8], PT ;  /* 0x0000f2001b007a0c */ /* 0x000fe40003f66270 */
[----:B-1----:R-:W-:-:S04]  /*12670*/  @!P5 LEA R4, P2, R31, R0, 0x2 ;  /* 0x000000001f04d211 */ /* 0x002fc800078410ff */
[----:B------:R-:W-:Y:S02]  /*12680*/  @!P5 LEA.HI.X R5, R31, R2, R32, 0x2, P2 ;  /* 0x000000021f05d211 */ /* 0x000fe400010f1420 */
[----:B------:R-:W-:-:S03]  /*12690*/  ISETP.GE.AND P2, PT, R25, c[0x0][0x3c8], PT ;  /* 0x0000f20019007a0c */ /* 0x000fc60003f46270 */
[----:B------:R1:W-:Y:S01]  /*126a0*/  @!P5 ST.E.64 [R4.64], R174 ;  /* 0x000000ae0400d985 */ /* 0x0003e2000c101b08 */
[----:B---3--:R-:W-:-:S04]  /*126b0*/  @!P4 LEA R8, P5, R29, R0, 0x2 ;  /* 0x000000001d08c211 */ /* 0x008fc800078a10ff */
[----:B------:R-:W-:Y:S02]  /*126c0*/  @!P4 LEA.HI.X R9, R29, R2, R30, 0x2, P5 ;  /* 0x000000021d09c211 */ /* 0x000fe400028f141e */
[----:B----4-:R-:W-:-:S03]  /*126d0*/  @!P3 LEA R6, P5, R27, R0, 0x2 ;  /* 0x000000001b06b211 */ /* 0x010fc600078a10ff */
[----:B------:R3:W-:Y:S01]  /*126e0*/  @!P4 ST.E.64 [R8.64], R178 ;  /* 0x000000b20800c985 */ /* 0x0007e2000c101b08 */
[----:B------:R-:W-:-:S05]  /*126f0*/  @!P3 LEA.HI.X R7, R27, R2, R28, 0x2, P5 ;  /* 0x000000021b07b211 */ /* 0x000fca00028f141c */
[----:B------:R3:W-:Y:S01]  /*12700*/  @!P3 ST.E.64 [R6.64], R182 ;  /* 0x000000b60600b985 */ /* 0x0007e2000c101b08 */
[----:B-1----:R-:W-:-:S04]  /*12710*/  @!P2 LEA R4, P5, R25, R0, 0x2 ;  /* 0x000000001904a211 */ /* 0x002fc800078a10ff */
[----:B------:R-:W-:-:S05]  /*12720*/  @!P2 LEA.HI.X R5, R25, R2, R26, 0x2, P5 ;  /* 0x000000021905a211 */ /* 0x000fca00028f141a */
[----:B------:R3:W-:Y:S04]  /*12730*/  @!P2 ST.E.64 [R4.64], R186 ;  /* 0x000000ba0400a985 */ /* 0x0007e8000c101b08 */
.L_x_3278:
[----:B------:R-:W-:Y:S05]  /*12740*/  BSYNC B0 ;  /* 0x0000000000007941 */ /* 0x000fea0003800000 */
.L_x_3277:
[----:B----4-:R4:W2:Y:S01]  /*12750*/  SHFL.IDX PT, R2, R18, 0x2, 0x1c1f ;  /* 0x005c1f0012027f89 */ /* 0x0108a200000e0000 */
[----:B------:R-:W-:Y:S03]  /*12760*/  BSSY B0, `(.L_x_3279) ;  /* 0x0000023000007945 */ /* 0x000fe60003800000 */
[----:B-1----:R4:W1:Y:S01]  /*12770*/  SHFL.IDX PT, R0, R19, 0x2, 0x1c1f ;  /* 0x005c1f0013007f89 */ /* 0x00286200000e0000 */
[----:B------:R-:W-:Y:S05]  /*12780*/  @P1 BRA `(.L_x_3280) ;  /* 0x0000020000001947 */ /* 0x000fea0003800000 */
[----:B-----5:R-:W-:Y:S02]  /*12790*/  ISETP.GE.AND P3, PT, R39, c[0x0][0x3c8], PT ;  /* 0x0000f20027007a0c */ /* 0x020fe40003f66270 */
[----:B------:R-:W-:Y:S02]  /*127a0*/  ISETP.GE.AND P5, PT, R37, c[0x0][0x3c8], PT ;  /* 0x0000f20025007a0c */ /* 0x000fe40003fa6270 */
[----:B------:R-:W-:Y:S02]  /*127b0*/  ISETP.GE.AND P2, PT, R35, c[0x0][0x3c8], PT ;  /* 0x0000f20023007a0c */ /* 0x000fe40003f46270 */
[----:B------:R-:W-:-:S07]  /*127c0*/  ISETP.GE.AND P1, PT, R33, c[0x0][0x3c8], PT ;  /* 0x0000f20021007a0c */ /* 0x000fce0003f26270 */
[----:B-1-3--:R-:W-:-:S04]  /*127d0*/  @!P3 LEA R4, P4, R39, R0, 0x2 ;  /* 0x000000002704b211 */ /* 0x00afc800078810ff */
[----:B--2---:R-:W-:Y:S02]  /*127e0*/  @!P3 LEA.HI.X R5, R39, R2, R40, 0x2, P4 ;  /* 0x000000022705b211 */ /* 0x004fe400020f1428 */
        /* <DEDUP_REMOVED lines=16> */
[----:B--2---:R-:W-:-:S03]  /*128f0*/  @!P3 LEA R8, P5, R29, R0, 0x2 ;  /* 0x000000001d08b211 */ /* 0x004fc600078a10ff */
[----:B------:R2:W-:Y:S01]  /*12900*/  @!P4 ST.E.64 [R10.64], R136 ;  /* 0x000000880a00c985 */ /* 0x0005e2000c101b08 */
[----:B------:R-:W-:Y:S02]  /*12910*/  @!P3 LEA.HI.X R9, R29, R2, R30, 0x2, P5 ;  /* 0x000000021d09b211 */ /* 0x000fe400028f141e */
[----:B---3--:R-:W-:-:S03]  /*12920*/  @!P2 LEA R6, P5, R27, R0, 0x2 ;  /* 0x000000001b06a211 */ /* 0x008fc600078a10ff */
[----:B------:R2:W-:Y:S01]  /*12930*/  @!P3 ST.E.64 [R8.64], R132 ;  /* 0x000000840800b985 */ /* 0x0005e2000c101b08 */
[----:B------:R-:W-:-:S05]  /*12940*/  @!P2 LEA.HI.X R7, R27, R2, R28, 0x2, P5 ;  /* 0x000000021b07a211 */ /* 0x000fca00028f141c */
[----:B------:R2:W-:Y:S01]  /*12950*/  @!P2 ST.E.64 [R6.64], R128 ;  /* 0x000000800600a985 */ /* 0x0005e2000c101b08 */
[----:B-1----:R-:W-:-:S04]  /*12960*/  @!P1 LEA R4, P5, R25, R0, 0x2 ;  /* 0x0000000019049211 */ /* 0x002fc800078a10ff */
[----:B------:R-:W-:-:S05]  /*12970*/  @!P1 LEA.HI.X R5, R25, R2, R26, 0x2, P5 ;  /* 0x0000000219059211 */ /* 0x000fca00028f141a */
[----:B------:R2:W-:Y:S04]  /*12980*/  @!P1 ST.E.64 [R4.64], R124 ;  /* 0x0000007c04009985 */ /* 0x0005e8000c101b08 */
.L_x_3280:
[----:B------:R-:W-:Y:S05]  /*12990*/  BSYNC B0 ;  /* 0x0000000000007941 */ /* 0x000fea0003800000 */
.L_x_3279:
[----:B--2---:R2:W3:Y:S04]  /*129a0*/  SHFL.IDX PT, R2, R18, 0x3, 0x1c1f ;  /* 0x007c1f0012027f89 */ /* 0x0044e800000e0000 */
[----:B-1----:R2:W1:Y:S01]  /*129b0*/  SHFL.IDX PT, R0, R19, 0x3, 0x1c1f ;  /* 0x007c1f0013007f89 */ /* 0x00246200000e0000 */
[----:B------:R-:W-:Y:S05]  /*129c0*/  @P0 BRA `(.L_x_3281) ;  /* 0x000004e000000947 */ /* 0x000fea0003800000 */
[----:B-----5:R-:W-:Y:S02]  /*129d0*/  ISETP.GE.AND P1, PT, R39, c[0x0][0x3c8], PT ;  /* 0x0000f20027007a0c */ /* 0x020fe40003f26270 */
[----:B------:R-:W-:Y:S02]  /*129e0*/  ISETP.GE.AND P0, PT, R37, c[0x0][0x3c8], PT ;  /* 0x0000f20025007a0c */ /* 0x000fe40003f06270 */
[----:B------:R-:W-:-:S09]  /*129f0*/  ISETP.GE.AND P4, PT, R35, c[0x0][0x3c8], PT ;  /* 0x0000f20023007a0c */ /* 0x000fd20003f86270 */
[-C--:B-1-3--:R-:W-:Y:S02]  /*12a00*/  @!P1 LEA R4, P3, R39, R0.reuse, 0x2 ;  /* 0x0000000027049211 */ /* 0x08afe400078610ff */
[----:B------:R-:W-:Y:S02]  /*12a10*/  @!P0 LEA R6, P2, R37, R0, 0x2 ;  /* 0x0000000025068211 */ /* 0x000fe400078410ff */
[-C--:B------:R-:W-:Y:S02]  /*12a20*/  @!P1 LEA.HI.X R5, R39, R2.reuse, R40, 0x2, P3 ;  /* 0x0000000227059211 */ /* 0x080fe400018f1428 */
[----:B------:R-:W-:Y:S02]  /*12a30*/  ISETP.GE.AND P3, PT, R33, c[0x0][0x3c8], PT ;  /* 0x0000f20021007a0c */ /* 0x000fe40003f66270 */
[----:B------:R-:W-:Y:S01]  /*12a40*/  @!P0 LEA.HI.X R7, R37, R2, R38, 0x2, P2 ;  /* 0x0000000225078211 */ /* 0x000fe200010f1426 */
[----:B------:R1:W-:Y:S01]  /*12a50*/  @!P1 ST.E.64 [R4.64], R154 ;  /* 0x0000009a04009985 */ /* 0x0003e2000c101b08 */
[----:B------:R-:W-:-:S02]  /*12a60*/  ISETP.GE.AND P2, PT, R31, c[0x0][0x3c8], PT ;  /* 0x0000f2001f007a0c */ /* 0x000fc40003f46270 */
[----:B------:R-:W-:Y:S01]  /*12a70*/  ISETP.GE.AND P1, PT, R29, c[0x0][0x3c8], PT ;  /* 0x0000f2001d007a0c */ /* 0x000fe20003f26270 */
        /* <DEDUP_REMOVED lines=8> */
[----:B---3--:R-:W-:Y:S02]  /*12b00*/  @!P1 LEA R6, P5, R29, R0, 0x2 ;  /* 0x000000001d069211 */ /* 0x008fe400078a10ff */
        /* <DEDUP_REMOVED lines=10> */
[----:B---3--:R-:W-:-:S04]  /*12bb0*/  LEA R4, P0, R25, R0, 0x2 ;  /* 0x0000000019047211 */ /* 0x008fc800078010ff */
[----:B------:R-:W-:-:S05]  /*12bc0*/  LEA.HI.X R5, R25, R2, R26, 0x2, P0 ;  /* 0x0000000219057211 */ /* 0x000fca00000f141a */
[----:B------:R1:W-:Y:S01]  /*12bd0*/  ST.E.64 [R4.64], R126 ;  /* 0x0000007e04007985 */ /* 0x0003e2000c101b08 */
[----:B------:R-:W-:Y:S05]  /*12be0*/  BRA `(.L_x_3281) ;  /* 0x000002c000007947 */ /* 0x000fea0003800000 */
.L_x_3273:
[----:B------:R-:W1:Y:S02]  /*12bf0*/  S2R R4, SR_TID.X ;  /* 0x0000000000047919 */ /* 0x000e640000002100 */
[----:B-1----:R-:W-:-:S13]  /*12c00*/  ISETP.GT.AND P0, PT, R4, 0x7f, PT ;  /* 0x0000007f0400780c */ /* 0x002fda0003f04270 */
[----:B------:R-:W-:Y:S05]  /*12c10*/  @P0 BRA `(.L_x_3281) ;  /* 0x0000029000000947 */ /* 0x000fea0003800000 */
[----:B------:R-:W2:Y:S01]  /*12c20*/  LDL.LU R3, [R1+0x70] ;  /* 0x0000700001037983 */ /* 0x000ea20000300800 */
[----:B------:R-:W-:-:S05]  /*12c30*/  MOV R2, c[0x0][0x4e8] ;  /* 0x00013a0000027a02 */ /* 0x000fca0000000f00 */
[----:B------:R-:W-:Y:S01]  /*12c40*/  IMAD R0, R2, c[0x0][0x388], RZ ;  /* 0x0000e20002007a24 */ /* 0x000fe200078e02ff */
[----:B--2---:R-:W-:-:S04]  /*12c50*/  IADD3 R4, R3, R4, RZ ;  /* 0x0000000403047210 */ /* 0x004fc80007ffe0ff */
[----:B------:R-:W-:-:S13]  /*12c60*/  ISETP.GE.AND P0, PT, R4, R0, PT ;  /* 0x000000000400720c */ /* 0x000fda0003f06270 */
[----:B------:R-:W-:Y:S05]  /*12c70*/  @P0 BRA `(.L_x_3281) ;  /* 0x0000023000000947 */ /* 0x000fea0003800000 */
[----:B------:R-:W2:Y:S04]  /*12c80*/  LDL.LU R3, [R1+0x4c] ;  /* 0x00004c0001037983 */ /* 0x000ea80000300800 */
[----:B------:R-:W3:Y:S04]  /*12c90*/  LDL.LU R9, [R1+0x48] ;  /* 0x0000480001097983 */ /* 0x000ee80000300800 */
[----:B------:R-:W4:Y:S01]  /*12ca0*/  LDL.LU R8, [R1+0x50] ;  /* 0x0000500001087983 */ /* 0x000f220000300800 */
[----:B------:R-:W-:-:S13]  /*12cb0*/  ISETP.NE.AND P0, PT, R2, 0x1, PT ;  /* 0x000000010200780c */ /* 0x000fda0003f05270 */
[----:B------:R-:W-:Y:S01]  /*12cc0*/  @P0 IMAD.HI.U32 R7, R4, c[0x0][0x4ec], RZ ;  /* 0x00013b0004070a27 */ /* 0x000fe200078e00ff */
[----:B--2---:R-:W-:Y:S02]  /*12cd0*/  SHF.R.S32.HI R0, RZ, 0x1f, R3 ;  /* 0x0000001fff007819 */ /* 0x004fe40000011403 */
[----:B---3--:R-:W-:-:S03]  /*12ce0*/  SHF.R.S32.HI R6, RZ, 0x1f, R9 ;  /* 0x0000001fff067819 */ /* 0x008fc60000011409 */
[----:B------:R-:W-:-:S04]  /*12cf0*/  IMAD R0, R0, c[0x0][0x4d0], RZ ;  /* 0x0001340000007a24 */ /* 0x000fc800078e02ff */
[C---:B------:R-:W-:Y:S01]  /*12d00*/  IMAD R5, R3.reuse, c[0x0][0x4d4], R0 ;  /* 0x0001350003057a24 */ /* 0x040fe200078e0200 */
[----:B------:R-:W-:Y:S01]  /*12d10*/  MOV R0, R4 ;  /* 0x0000000400007202 */ /* 0x000fe20000000f00 */
[----:B------:R-:W-:Y:S01]  /*12d20*/  IMAD.WIDE.U32 R2, R3, c[0x0][0x4d0], RZ ;  /* 0x0001340003027a25 */ /* 0x000fe200078e00ff */
[----:B------:R-:W-:-:S03]  /*12d30*/  @P0 SHF.R.U32.HI R0, RZ, c[0x0][0x4f0], R7 ;  /* 0x00013c00ff000a19 */ /* 0x000fc60000011607 */
[----:B------:R-:W-:Y:S01]  /*12d40*/  IMAD R6, R6, c[0x0][0x4d8], RZ ;  /* 0x0001360006067a24 */ /* 0x000fe200078e02ff */
[----:B------:R-:W-:Y:S02]  /*12d50*/  IADD3 R3, R3, R5, RZ ;  /* 0x0000000503037210 */ /* 0x000fe40007ffe0ff */
[----:B----4-:R-:W-:Y:S01]  /*12d60*/  SHF.R.S32.HI R5, RZ, 0x1f, R8 ;  /* 0x0000001fff057819 */ /* 0x010fe20000011408 */
[C---:B------:R-:W-:Y:S01]  /*12d70*/  IMAD R7, R9.reuse, c[0x0][0x4dc], R6 ;  /* 0x0001370009077a24 */ /* 0x040fe200078e0206 */
        /* <DEDUP_REMOVED lines=12> */
[----:B------:R-:W-:-:S04]  /*12e40*/  IMAD R0, R4, c[0x0][0x4cc], R0 ;  /* 0x0001330004007a24 */ /* 0x000fc800078e0200 */
[----:B------:R-:W-:-:S05]  /*12e50*/  IMAD.WIDE.U32 R2, R4, c[0x0][0x4c8], R2 ;  /* 0x0001320004027a25 */ /* 0x000fca00078e0002 */
[----:B------:R-:W-:Y:S02]  /*12e60*/  IADD3 R0, R3, R0, RZ ;  /* 0x0000000003007210 */ /* 0x000fe40007ffe0ff */
[----:B------:R-:W-:-:S04]  /*12e70*/  LEA R4, P0, R2, c[0x0][0x4a8], 0x2 ;  /* 0x00012a0002047a11 */ /* 0x000fc800078010ff */
[----:B------:R-:W-:Y:S02]  /*12e80*/  LEA.HI.X R5, R2, c[0x0][0x4ac], R0, 0x2, P0 ;  /* 0x00012b0002057a11 */ /* 0x000fe400000f1400 */
[----:B------:R-:W-:-:S05]  /*12e90*/  MOV R0, 0xff800000 ;  /* 0xff80000000007802 */ /* 0x000fca0000000f00 */
[----:B------:R1:W-:Y:S02]  /*12ea0*/  STG.E [R4.64], R0 ;  /* 0x0000000004007986 */ /* 0x0003e4000c101908 */
.L_x_3281:
[----:B------:R-:W-:Y:S05]  /*12eb0*/  BSYNC B1 ;  /* 0x0000000000017941 */ /* 0x000fea0003800000 */
.L_x_3272:
[----:B------:R-:W-:-:S13]  /*12ec0*/  ISETP.NE.AND P0, PT, RZ, UR6, PT ;  /* 0x00000006ff007c0c */ /* 0x000fda000bf05270 */
[----:B------:R-:W-:Y:S01]  /*12ed0*/  @P0 WARPSYNC 0xffffffff ;  /* 0xffffffff00000948 */ /* 0x000fe20003800000 */
[----:B------:R-:W-:Y:S06]  /*12ee0*/  @P0 BAR.SYNC.DEFER_BLOCKING 0x5, 0x80 ;  /* 0x0142000000000b1d */ /* 0x000fec0000010000 */
[----:B-1----:R-:W1:Y:S04]  /*12ef0*/  @P0 LDS R0, [0xb100] ;  /* 0x00b10000ff000984 */ /* 0x002e680000000800 */
[----:B-1----:R1:W-:Y:S04]  /*12f00*/  @P0 STL [R1+0x74], R0 ;  /* 0x0000740001000387 */ /* 0x0023e80000100800 */
[----:B------:R-:W-:Y:S06]  /*12f10*/  @P0 BAR.ARV 0x4, 0x80 ;  /* 0x0102000000000b1d */ /* 0x000fec0000002000 */
[----:B------:R-:W-:Y:S05]  /*12f20*/  @P0 BRA `(.L_x_3282) ;  /* 0x0000009000000947 */ /* 0x000fea0003800000 */
[----:B------:R-:W-:Y:S05]  /*12f30*/  BRA.DIV ~URZ, `(.L_x_3283) ;  /* 0x000054c27f007947 */ /* 0x000fea000b800000 */
[----:B-1----:R1:W2:Y:S02]  /*12f40*/  SHFL.IDX PT, R0, R24, RZ, 0x1f ;  /* 0x00001fff18007589 */ /* 0x0022a400000e0000 */
.L_x_3314:
[----:B---3--:R-:W3:Y:S01]  /*12f50*/  S2R R2, SR_TID.X ;  /* 0x0000000000027919 */ /* 0x008ee20000002100 */
[----:B------:R-:W-:Y:S03]  /*12f60*/  WARPSYNC 0xffffffff ;  /* 0xffffffff00007948 */ /* 0x000fe60003800000 */
[----:B------:R-:W-:Y:S06]  /*12f70*/  BAR.SYNC.DEFER_BLOCKING 0x4, 0x80 ;  /* 0x0102000000007b1d */ /* 0x000fec0000010000 */
[----:B--2---:R2:W-:Y:S01]  /*12f80*/  STL [R1+0x74], R0 ;  /* 0x0000740001007387 */ /* 0x0045e20000100800 */
[----:B---3--:R-:W-:-:S13]  /*12f90*/  LOP3.LUT P0, RZ, R2, 0x7f, RZ, 0xc0, !PT ;  /* 0x0000007f02ff7812 */ /* 0x008fda000780c0ff */
[----:B------:R2:W-:Y:S04]  /*12fa0*/  @!P0 STS [0xb100], R24 ;  /* 0x00b10018ff008388 */ /* 0x0005e80000000800 */
[----:B------:R-:W-:Y:S06]  /*12fb0*/  BAR.ARV 0x5, 0x80 ;  /* 0x0142000000007b1d */ /* 0x000fec0000002000 */
.L_x_3282:
[----:B-12---:R-:W2:Y:S02]  /*12fc0*/  LDL R0, [R1+0x74] ;  /* 0x0000740001007983 */ /* 0x006ea40000100800 */
[----:B--2---:R-:W-:-:S13]  /*12fd0*/  ISETP.GE.AND P0, PT, R0, c[0x0][0x538], PT ;  /* 0x00014e0000007a0c */ /* 0x004fda0003f06270 */
[----:B---345:R-:W-:Y:S01]  /*12fe0*/  @P0 CALL.REL.NOINC `(.L_x_3284) ;  /* 0x0000001000000944 */ /* 0x038fe20003c00000 */
[----:B------:R-:W-:Y:S05]  /*12ff0*/  BRA `(.L_x_3285) ;  /* 0xfffed93000007947 */ /* 0x000fea000383ffff */
.L_x_3284:
[----:B------:R-:W-:Y:S05]  /*13000*/  EXIT ;  /* 0x000000000000794d */ /* 0x000fea0003800000 */
.L_x_3216:
[----:B------:R-:W-:Y:S01]  /*13010*/  IMAD.MOV.U32 R247, RZ, RZ, R4 ;  /* 0x000000fffff77224 */ /* 0x000fe200078e0004 */
[----:B------:R-:W-:Y:S01]  /*13020*/  MOV R249, RZ ;  /* 0x000000ff00f97202 */ /* 0x000fe20000000f00 */
[----:B------:R-:W-:Y:S01]  /*13030*/  IMAD.MOV.U32 R3, RZ, RZ, 0x181f ;  /* 0x0000181fff037424 */ /* 0x000fe200078e00ff */
[----:B------:R-:W-:Y:S02]  /*13040*/  MOV R2, 0x13060 ;  /* 0x0001306000027802 */ /* 0x000fe40000000f00 */
[----:B-----5:R-:W-:Y:S05]  /*13050*/  CALL.REL.NOINC `($__internal_43_$__cuda_sm70_shflsync_idx_p) ;  /* 0x0000547000007944 */ /* 0x020fea0003c00000 */
[----:B------:R-:W-:Y:S01]  /*13060*/  MOV R6, R250 ;  /* 0x000000fa00067202 */ /* 0x000fe20000000f00 */
[----:B------:R-:W-:Y:S05]  /*13070*/  BRA `(.L_x_3286) ;  /* 0xfffee4e000007947 */ /* 0x000fea000383ffff */
.L_x_3217:
[----:B------:R-:W-:Y:S01]  /*13080*/  IMAD.MOV.U32 R247, RZ, RZ, R5 ;  /* 0x000000fffff77224 */ /* 0x000fe200078e0005 */
[----:B------:R-:W-:Y:S01]  /*13090*/  MOV R249, RZ ;  /* 0x000000ff00f97202 */ /* 0x000fe20000000f00 */
[----:B------:R-:W-:Y:S01]  /*130a0*/  IMAD.MOV.U32 R3, RZ, RZ, 0x181f ;  /* 0x0000181fff037424 */ /* 0x000fe200078e00ff */
[----:B------:R-:W-:Y:S02]  /*130b0*/  MOV R2, 0x130d0 ;  /* 0x000130d000027802 */ /* 0x000fe40000000f00 */
[----:B-12--5:R-:W-:Y:S05]  /*130c0*/  CALL.REL.NOINC `($__internal_43_$__cuda_sm70_shflsync_idx_p) ;  /* 0x0000540000007944 */ /* 0x026fea0003c00000 */
[----:B------:R-:W-:Y:S01]  /*130d0*/  MOV R2, R250 ;  /* 0x000000fa00027202 */ /* 0x000fe20000000f00 */
[----:B------:R-:W-:Y:S05]  /*130e0*/  BRA `(.L_x_3287) ;  /* 0xfffee49000007947 */ /* 0x000fea000383ffff */
.L_x_3220:
[----:B------:R-:W-:Y:S01]  /*130f0*/  IMAD.MOV.U32 R247, RZ, RZ, R4 ;  /* 0x000000fffff77224 */ /* 0x000fe200078e0004 */
[----:B------:R-:W-:Y:S01]  /*13100*/  MOV R249, 0x1 ;  /* 0x0000000100f97802 */ /* 0x000fe20000000f00 */
[----:B-1----:R-:W-:Y:S01]  /*13110*/  IMAD.MOV.U32 R3, RZ, RZ, 0x181f ;  /* 0x0000181fff037424 */ /* 0x002fe200078e00ff */
[----:B----4-:R-:W-:-:S02]  /*13120*/  MOV R2, 0x13140 ;  /* 0x0001314000027802 */ /* 0x010fc40000000f00 */
[----:B--2--5:R-:W-:Y:S05]  /*13130*/  CALL.REL.NOINC `($__internal_43_$__cuda_sm70_shflsync_idx_p) ;  /* 0x0000539000007944 */ /* 0x024fea0003c00000 */
[----:B------:R-:W-:Y:S01]  /*13140*/  IMAD.MOV.U32 R6, RZ, RZ, R250 ;  /* 0x000000ffff067224 */ /* 0x000fe200078e00fa */
[----:B------:R-:W-:Y:S01]  /*13150*/  MOV R249, 0x1 ;  /* 0x0000000100f97802 */ /* 0x000fe20000000f00 */
[----:B------:R-:W-:Y:S01]  /*13160*/  IMAD.MOV.U32 R247, RZ, RZ, R5 ;  /* 0x000000fffff77224 */ /* 0x000fe200078e0005 */
[----:B------:R-:W-:-:S02]  /*13170*/  MOV R3, 0x181f ;  /* 0x0000181f00037802 */ /* 0x000fc40000000f00 */
[----:B------:R-:W-:Y:S02]  /*13180*/  MOV R2, 0x131a0 ;  /* 0x000131a000027802 */ /* 0x000fe40000000f00 */
[----:B------:R-:W-:Y:S05]  /*13190*/  CALL.REL.NOINC `($__internal_43_$__cuda_sm70_shflsync_idx_p) ;  /* 0x0000533000007944 */ /* 0x000fea0003c00000 */
[----:B------:R-:W-:Y:S01]  /*131a0*/  MOV R2, R250 ;  /* 0x000000fa00027202 */ /* 0x000fe20000000f00 */
[----:B------:R-:W-:Y:S05]  /*131b0*/  BRA `(.L_x_3288) ;  /* 0xfffee52000007947 */ /* 0x000fea000383ffff */
.L_x_3223:
[----:B------:R-:W-:Y:S01]  /*131c0*/  IMAD.MOV.U32 R247, RZ, RZ, R4 ;  /* 0x000000fffff77224 */ /* 0x000fe200078e0004 */
[----:B------:R-:W-:Y:S01]  /*131d0*/  MOV R249, 0x2 ;  /* 0x0000000200f97802 */ /* 0x000fe20000000f00 */
[----:B-1----:R-:W-:Y:S01]  /*131e0*/  IMAD.MOV.U32 R3, RZ, RZ, 0x181f ;  /* 0x0000181fff037424 */ /* 0x002fe200078e00ff */
[----:B------:R-:W-:Y:S02]  /*131f0*/  MOV R2, 0x13210 ;  /* 0x0001321000027802 */ /* 0x000fe40000000f00 */
[----:B--23-5:R-:W-:Y:S05]  /*13200*/  CALL.REL.NOINC `($__internal_43_$__cuda_sm70_shflsync_idx_p) ;  /* 0x000052c000007944 */ /* 0x02cfea0003c00000 */
[----:B------:R-:W-:Y:S01]  /*13210*/  MOV R6, R250 ;  /* 0x000000fa00067202 */ /* 0x000fe20000000f00 */
[----:B------:R-:W-:Y:S05]  /*13220*/  BRA `(.L_x_3289) ;  /* 0xfffee59000007947 */ /* 0x000fea000383ffff */
.L_x_3224:
[----:B------:R-:W-:Y:S01]  /*13230*/  IMAD.MOV.U32 R247, RZ, RZ, R5 ;  /* 0x000000fffff77224 */ /* 0x000fe200078e0005 */
[----:B------:R-:W-:Y:S01]  /*13240*/  MOV R249, 0x2 ;  /* 0x0000000200f97802 */ /* 0x000fe20000000f00 */
[----:B-1----:R-:W-:Y:S01]  /*13250*/  IMAD.MOV.U32 R3, RZ, RZ, 0x181f ;  /* 0x0000181fff037424 */ /* 0x002fe200078e00ff */
[----:B------:R-:W-:Y:S02]  /*13260*/  MOV R2, 0x13280 ;  /* 0x0001328000027802 */ /* 0x000fe40000000f00 */
[----:B--2345:R-:W-:Y:S05]  /*13270*/  CALL.REL.NOINC `($__internal_43_$__cuda_sm70_shflsync_idx_p) ;  /* 0x0000525000007944 */ /* 0x03cfea0003c00000 */
[----:B------:R-:W-:Y:S01]  /*13280*/  MOV R2, R250 ;  /* 0x000000fa00027202 */ /* 0x000fe20000000f00 */
[----:B------:R-:W-:Y:S05]  /*13290*/  BRA `(.L_x_3290) ;  /* 0xfffee54000007947 */ /* 0x000fea000383ffff */
.L_x_3227:
[----:B------:R-:W-:Y:S01]  /*132a0*/  IMAD.MOV.U32 R247, RZ, RZ, R4 ;  /* 0x000000fffff77224 */ /* 0x000fe200078e0004 */
[----:B------:R-:W-:Y:S01]  /*132b0*/  MOV R249, 0x3 ;  /* 0x0000000300f97802 */ /* 0x000fe20000000f00 */
[----:B--2---:R-:W-:Y:S01]  /*132c0*/  IMAD.MOV.U32 R3, RZ, RZ, 0x181f ;  /* 0x0000181fff037424 */ /* 0x004fe200078e00ff */
[----:B------:R-:W-:-:S02]  /*132d0*/  MOV R2, 0x132f0 ;  /* 0x000132f000027802 */ /* 0x000fc40000000f00 */
[----:B-1-345:R-:W-:Y:S05]  /*132e0*/  CALL.REL.NOINC `($__internal_43_$__cuda_sm70_shflsync_idx_p) ;  /* 0x000051e000007944 */ /* 0x03afea0003c00000 */
        /* <DEDUP_REMOVED lines=8> */
.L_x_3230:
[----:B------:R-:W-:Y:S01]  /*13370*/  IMAD.MOV.U32 R247, RZ, RZ, R4 ;  /* 0x000000fffff77224 */ /* 0x000fe200078e0004 */
[----:B------:R-:W-:Y:S01]  /*13380*/  MOV R249, 0x4 ;  /* 0x0000000400f97802 */ /* 0x000fe20000000f00 */
[----:B-1----:R-:W-:Y:S01]  /*13390*/  IMAD.MOV.U32 R3, RZ, RZ, 0x181f ;  /* 0x0000181fff037424 */ /* 0x002fe200078e00ff */
[----:B--2---:R-:W-:Y:S02]  /*133a0*/  MOV R2, 0x133c0 ;  /* 0x000133c000027802 */ /* 0x004fe40000000f00 */
[----:B---345:R-:W-:Y:S05]  /*133b0*/  CALL.REL.NOINC `($__internal_43_$__cuda_sm70_shflsync_idx_p) ;  /* 0x0000511000007944 */ /* 0x038fea0003c00000 */
[----:B------:R-:W-:Y:S01]  /*133c0*/  MOV R6, R250 ;  /* 0x000000fa00067202 */ /* 0x000fe20000000f00 */
[----:B------:R-:W-:Y:S05]  /*133d0*/  BRA `(.L_x_3292) ;  /* 0xfffee5d000007947 */ /* 0x000fea000383ffff */
.L_x_3231:
[----:B------:R-:W-:Y:S01]  /*133e0*/  IMAD.MOV.U32 R247, RZ, RZ, R5 ;  /* 0x000000fffff77224 */ /* 0x000fe200078e0005 */
[----:B------:R-:W-:Y:S01]  /*133f0*/  MOV R249, 0x4 ;  /* 0x0000000400f97802 */ /* 0x000fe20000000f00 */
[----:B------:R-:W-:Y:S01]  /*13400*/  IMAD.MOV.U32 R3, RZ, RZ, 0x181f ;  /* 0x0000181fff037424 */ /* 0x000fe200078e00ff */
[----:B--2---:R-:W-:Y:S02]  /*13410*/  MOV R2, 0x13430 ;  /* 0x0001343000027802 */ /* 0x004fe40000000f00 */
[----:B-1-345:R-:W-:Y:S05]  /*13420*/  CALL.REL.NOINC `($__internal_43_$__cuda_sm70_shflsync_idx_p) ;  /* 0x000050a000007944 */ /* 0x03afea0003c00000 */
[----:B------:R-:W-:Y:S01]  /*13430*/  MOV R2, R250 ;  /* 0x000000fa00027202 */ /* 0x000fe20000000f00 */
[----:B------:R-:W-:Y:S05]  /*13440*/  BRA `(.L_x_3293) ;  /* 0xfffee58000007947 */ /* 0x000fea000383ffff */
.L_x_3234:
[----:B------:R-:W-:Y:S01]  /*13450*/  IMAD.MOV.U32 R247, RZ, RZ, R4 ;  /* 0x000000fffff77224 */ /* 0x000fe200078e0004 */
[----:B------:R-:W-:Y:S01]  /*13460*/  MOV R249, 0x5 ;  /* 0x0000000500f97802 */ /* 0x000fe20000000f00 */
[----:B-1----:R-:W-:Y:S01]  /*13470*/  IMAD.MOV.U32 R3, RZ, RZ, 0x181f ;  /* 0x0000181fff037424 */ /* 0x002fe200078e00ff */
[----:B------:R-:W-:-:S02]  /*13480*/  MOV R2, 0x134a0 ;  /* 0x000134a000027802 */ /* 0x000fc40000000f00 */
[----:B--2345:R-:W-:Y:S05]  /*13490*/  CALL.REL.NOINC `($__internal_43_$__cuda_sm70_shflsync_idx_p) ;  /* 0x0000503000007944 */ /* 0x03cfea0003c00000 */
        /* <DEDUP_REMOVED lines=8> */
.L_x_3237:
[----:B------:R-:W-:Y:S01]  /*13520*/  IMAD.MOV.U32 R247, RZ, RZ, R4 ;  /* 0x000000fffff77224 */ /* 0x000fe200078e0004 */
[----:B------:R-:W-:Y:S01]  /*13530*/  MOV R249, 0x6 ;  /* 0x0000000600f97802 */ /* 0x000fe20000000f00 */
[----:B-1----:R-:W-:Y:S01]  /*13540*/  IMAD.MOV.U32 R3, RZ, RZ, 0x181f ;  /* 0x0000181fff037424 */ /* 0x002fe200078e00ff */
[----:B------:R-:W-:Y:S02]  /*13550*/  MOV R2, 0x13570 ;  /* 0x0001357000027802 */ /* 0x000fe40000000f00 */
[----:B--2345:R-:W-:Y:S05]  /*13560*/  CALL.REL.NOINC `($__internal_43_$__cuda_sm70_shflsync_idx_p) ;  /* 0x00004f6000007944 */ /* 0x03cfea0003c00000 */
[----:B------:R-:W-:Y:S01]  /*13570*/  MOV R6, R250 ;  /* 0x000000fa00067202 */ /* 0x000fe20000000f00 */
[----:B------:R-:W-:Y:S05]  /*13580*/  BRA `(.L_x_3295) ;  /* 0xfffee61000007947 */ /* 0x000fea000383ffff */
.L_x_3238:
[----:B------:R-:W-:Y:S01]  /*13590*/  IMAD.MOV.U32 R247, RZ, RZ, R5 ;  /* 0x000000fffff77224 */ /* 0x000fe200078e0005 */
[----:B------:R-:W-:Y:S01]  /*135a0*/  MOV R249, 0x6 ;  /* 0x0000000600f97802 */ /* 0x000fe20000000f00 */
[----:B-1----:R-:W-:Y:S01]  /*135b0*/  IMAD.MOV.U32 R3, RZ, RZ, 0x181f ;  /* 0x0000181fff037424 */ /* 0x002fe200078e00ff */
[----:B------:R-:W-:Y:S02]  /*135c0*/  MOV R2, 0x135e0 ;  /* 0x000135e000027802 */ /* 0x000fe40000000f00 */
[----:B--2345:R-:W-:Y:S05]  /*135d0*/  CALL.REL.NOINC `($__internal_43_$__cuda_sm70_shflsync_idx_p) ;  /* 0x00004ef000007944 */ /* 0x03cfea0003c00000 */
[----:B------:R-:W-:Y:S01]  /*135e0*/  MOV R2, R250 ;  /* 0x000000fa00027202 */ /* 0x000fe20000000f00 */
[----:B------:R-:W-:Y:S05]  /*135f0*/  BRA `(.L_x_3296) ;  /* 0xfffee5c000007947 */ /* 0x000fea000383ffff */
.L_x_3241:
        /* <DEDUP_REMOVED lines=13> */
.L_x_3244:
[----:B------:R-:W-:Y:S01]  /*136d0*/  IMAD.MOV.U32 R247, RZ, RZ, R0 ;  /* 0x000000fffff77224 */ /* 0x000fe200078e0000 */
[----:B------:R-:W-:Y:S01]  /*136e0*/  MOV R249, RZ ;  /* 0x000000ff00f97202 */ /* 0x000fe20000000f00 */
[----:B------:R-:W-:Y:S01]  /*136f0*/  IMAD.MOV.U32 R3, RZ, RZ, 0x181f ;  /* 0x0000181fff037424 */ /* 0x000fe200078e00ff */
[----:B------:R-:W-:Y:S02]  /*13700*/  MOV R2, 0x13720 ;  /* 0x0001372000027802 */ /* 0x000fe40000000f00 */
[----:B------:R-:W-:Y:S05]  /*13710*/  CALL.REL.NOINC `($__internal_43_$__cuda_sm70_shflsync_idx_p) ;  /* 0x00004db000007944 */ /* 0x000fea0003c00000 */
[----:B------:R-:W-:Y:S01]  /*13720*/  MOV R7, R250 ;  /* 0x000000fa00077202 */ /* 0x000fe20000000f00 */
[----:B------:R-:W-:Y:S05]  /*13730*/  BRA `(.L_x_3298) ;  /* 0xfffefe7000007947 */ /* 0x000fea000383ffff */
.L_x_3245:
[----:B------:R-:W-:Y:S01]  /*13740*/  IMAD.MOV.U32 R247, RZ, RZ, R4 ;  /* 0x000000fffff77224 */ /* 0x000fe200078e0004 */
[----:B------:R-:W-:Y:S01]  /*13750*/  MOV R249, RZ ;  /* 0x000000ff00f97202 */ /* 0x000fe20000000f00 */
[----:B------:R-:W-:Y:S01]  /*13760*/  IMAD.MOV.U32 R3, RZ, RZ, 0x181f ;  /* 0x0000181fff037424 */ /* 0x000fe200078e00ff */
[----:B------:R-:W-:Y:S02]  /*13770*/  MOV R2, 0x13790 ;  /* 0x0001379000027802 */ /* 0x000fe40000000f00 */
[----:B-12---:R-:W-:Y:S05]  /*13780*/  CALL.REL.NOINC `($__internal_43_$__cuda_sm70_shflsync_idx_p) ;  /* 0x00004d4000007944 */ /* 0x006fea0003c00000 */
        /* <DEDUP_REMOVED lines=8> */
[----:B-1----:R-:W-:Y:S01]  /*13810*/  IMAD.MOV.U32 R3, RZ, RZ, 0x181f ;  /* 0x0000181fff037424 */ /* 0x002fe200078e00ff */
[----:B------:R-:W-:Y:S02]  /*13820*/  MOV R2, 0x13840 ;  /* 0x0001384000027802 */ /* 0x000fe40000000f00 */
[----:B------:R-:W-:Y:S05]  /*13830*/  CALL.REL.NOINC `($__internal_43_$__cuda_sm70_shflsync_idx_p) ;  /* 0x00004c9000007944 */ /* 0x000fea0003c00000 */
[----:B------:R-:W-:Y:S01]  /*13840*/  IMAD.MOV.U32 R5, RZ, RZ, R250 ;  /* 0x000000ffff057224 */ /* 0x000fe200078e00fa */
[----:B------:R-:W-:Y:S01]  /*13850*/  MOV R249, 0x1 ;  /* 0x0000000100f97802 */ /* 0x000fe20000000f00 */
[----:B------:R-:W-:Y:S01]  /*13860*/  IMAD.MOV.U32 R247, RZ, RZ, R4 ;  /* 0x000000fffff77224 */ /* 0x000fe200078e0004 */
[----:B------:R-:W-:Y:S02]  /*13870*/  MOV R3, 0x181f ;  /* 0x0000181f00037802 */ /* 0x000fe40000000f00 */
[----:B------:R-:W-:Y:S02]  /*13880*/  MOV R2, 0x138a0 ;  /* 0x000138a000027802 */ /* 0x000fe40000000f00 */
[----:B------:R-:W-:Y:S05]  /*13890*/  CALL.REL.NOINC `($__internal_43_$__cuda_sm70_shflsync_idx_p) ;  /* 0x00004c3000007944 */ /* 0x000fea0003c00000 */
        /* <DEDUP_REMOVED lines=85> */
[----:B------:R-:W-:Y:S01]  /*13df0*/  MOV R4, R250 ;  /* 0x000000fa00047202 */ /* 0x000fe20000000f00 */
[----:B------:R-:W-:Y:S05]  /*13e00*/  BRA `(.L_x_3299) ;  /* 0xfffef9a000007947 */ /* 0x000fea000383ffff */
.L_x_3246:
[----:B------:R-:W-:Y:S01]  /*13e10*/  IMAD.MOV.U32 R247, RZ, RZ, R4 ;  /* 0x000000fffff77224 */ /* 0x000fe200078e0004 */
[----:B------:R-:W-:Y:S01]  /*13e20*/  MOV R249, RZ ;  /* 0x000000ff00f97202 */ /* 0x000fe20000000f00 */
[----:B------:R-:W-:Y:S01]  /*13e30*/  IMAD.MOV.U32 R3, RZ, RZ, 0x1c1f ;  /* 0x00001c1fff037424 */ /* 0x000fe200078e00ff */
[----:B------:R-:W-:-:S02]  /*13e40*/  MOV R2, 0x13e60 ;  /* 0x00013e6000027802 */ /* 0x000fc40000000f00 */
[----:B------:R-:W-:Y:S05]  /*13e50*/  CALL.REL.NOINC `($__internal_43_$__cuda_sm70_shflsync_idx_p) ;  /* 0x0000467000007944 */ /* 0x000fea0003c00000 */
[----:B------:R-:W-:Y:S01]  /*13e60*/  MOV R0, R250 ;  /* 0x000000fa00007202 */ /* 0x000fe20000000f00 */
[----:B------:R-:W-:Y:S05]  /*13e70*/  BRA `(.L_x_3300) ;  /* 0xfffefa8000007947 */ /* 0x000fea000383ffff */
.L_x_3247:
[----:B------:R-:W-:Y:S01]  /*13e80*/  IMAD.MOV.U32 R247, RZ, RZ, R4 ;  /* 0x000000fffff77224 */ /* 0x000fe200078e0004 */
[----:B------:R-:W-:Y:S01]  /*13e90*/  MOV R249, 0x1 ;  /* 0x0000000100f97802 */ /* 0x000fe20000000f00 */
[----:B------:R-:W-:Y:S01]  /*13ea0*/  IMAD.MOV.U32 R3, RZ, RZ, 0x1c1f ;  /* 0x00001c1fff037424 */ /* 0x000fe200078e00ff */
[----:B------:R-:W-:-:S02]  /*13eb0*/  MOV R2, 0x13ed0 ;  /* 0x00013ed000027802 */ /* 0x000fc40000000f00 */
[----:B-1----:R-:W-:Y:S05]  /*13ec0*/  CALL.REL.NOINC `($__internal_43_$__cuda_sm70_shflsync_idx_p) ;  /* 0x0000460000007944 */ /* 0x002fea0003c00000 */
[----:B------:R-:W-:Y:S01]  /*13ed0*/  IMAD.IADD R0, R5, 0x1, R250 ;  /* 0x0000000105007824 */ /* 0x000fe200078e02fa */
[----:B------:R-:W-:Y:S01]  /*13ee0*/  MOV R2, 0x142c0 ;  /* 0x000142c000027802 */ /* 0x000fe20000000f00 */
[----:B------:R-:W-:-:S02]  /*13ef0*/  IMAD.MOV.U32 R247, RZ, RZ, R4 ;  /* 0x000000fffff77224 */ /* 0x000fc400078e0004 */
[----:B------:R-:W-:Y:S01]  /*13f00*/  IMAD.MOV.U32 R249, RZ, RZ, 0x2 ;  /* 0x00000002fff97424 */ /* 0x000fe200078e00ff */
[----:B------:R-:W-:Y:S01]  /*13f10*/  IMNMX R0, R6, R0, PT ;  /* 0x0000000006007217 */ /* 0x000fe20003800200 */
[----:B------:R-:W-:-:S03]  /*13f20*/  IMAD.MOV.U32 R3, RZ, RZ, 0x1c1f ;  /* 0x00001c1fff037424 */ /* 0x000fc600078e00ff */
        /* <DEDUP_REMOVED lines=56> */
[----:B------:R-:W-:Y:S05]  /*142b0*/  CALL.REL.NOINC `($__internal_43_$__cuda_sm70_shflsync_idx_p) ;  /* 0x0000421000007944 */ /* 0x000fea0003c00000 */
[----:B------:R-:W-:Y:S01]  /*142c0*/  IMAD.IADD R0, R5, 0x1, R250 ;  /* 0x0000000105007824 */ /* 0x000fe200078e02fa */
[----:B------:R-:W-:Y:S01]  /*142d0*/  MOV R2, 0x146b0 ;  /* 0x000146b000027802 */ /* 0x000fe20000000f00 */
[----:B------:R-:W-:Y:S02]  /*142e0*/  IMAD.MOV.U32 R247, RZ, RZ, R4 ;  /* 0x000000fffff77224 */ /* 0x000fe400078e0004 */
        /* <DEDUP_REMOVED lines=61> */
[----:B------:R-:W-:Y:S01]  /*146c0*/  FMNMX.FTZ R117, R11, R12, !PT ;  /* 0x0000000c0b757209 */ /* 0x000fe20007810000 */
[----:B------:R-:W-:Y:S01]  /*146d0*/  IMAD.MOV.U32 R0, RZ, RZ, 0x2 ;  /* 0x00000002ff007424 */ /* 0x000fe200078e00ff */
[----:B------:R-:W-:Y:S02]  /*146e0*/  MOV R2, 0x15150 ;  /* 0x0001515000027802 */ /* 0x000fe40000000f00 */
[----:B------:R-:W-:Y:S02]  /*146f0*/  IMNMX R6, R6, R5, PT ;  /* 0x0000000506067217 */ /* 0x000fe40003800200 */
[----:B------:R-:W-:Y:S02]  /*14700*/  FMNMX.FTZ R117, R17, R117, !PT ;  /* 0x0000007511757209 */ /* 0x000fe40007810000 */
[----:B------:R-:W-:-:S02]  /*14710*/  ISETP.GT.AND P5, PT, R6, 0x1, PT ;  /* 0x000000010600780c */ /* 0x000fc40003fa4270 */
[C---:B------:R-:W-:Y:S02]  /*14720*/  ISETP.GT.AND P6, PT, R6.reuse, RZ, PT ;  /* 0x000000ff0600720c */ /* 0x040fe40003fc4270 */
[----:B------:R-:W-:Y:S02]  /*14730*/  FSEL R20, R191, -INF , P5 ;  /* 0xff800000bf147808 */ /* 0x000fe40002800000 */
[C---:B------:R-:W-:Y:S02]  /*14740*/  ISETP.GT.AND P5, PT, R6.reuse, 0x11, PT ;  /* 0x000000110600780c */ /* 0x040fe40003fa4270 */
        /* <DEDUP_REMOVED lines=45> */
[----:B------:R-:W-:Y:S02]  /*14a20*/  FMNMX.FTZ R119, R9, R10, !PT ;  /* 0x0000000a09777209 */ /* 0x000fe40007810000 */
[----:B------:R-:W-:Y:S02]  /*14a30*/  FSEL R166, R126, -INF , P4 ;  /* 0xff8000007ea67808 */ /* 0x000fe40002000000 */
[----:B------:R-:W-:Y:S02]  /*14a40*/  FSEL R165, R127, -INF , P0 ;  /* 0xff8000007fa57808 */ /* 0x000fe40000000000 */
[C---:B------:R-:W-:Y:S02]  /*14a50*/  ISETP.GT.AND P4, PT, R6.reuse, 0x68, PT ;  /* 0x000000680600780c */ /* 0x040fe40003f84270 */
[----:B------:R-:W-:Y:S02]  /*14a60*/  ISETP.GT.AND P0, PT, R6, 0x69, PT ;  /* 0x000000690600780c */ /* 0x000fe40003f04270 */
        /* <DEDUP_REMOVED lines=109> */
[----:B------:R-:W-:Y:S05]  /*15140*/  CALL.REL.NOINC `($__internal_42_$__cuda_sm70_shflsync_bfly_p) ;  /* 0x0000332000007944 */ /* 0x000fea0003c00000 */
[----:B------:R-:W-:Y:S01]  /*15150*/  FMNMX.FTZ R119, R119, R0, !PT ;  /* 0x0000000077777209 */ /* 0x000fe20007810000 */
[----:B------:R-:W-:Y:S01]  /*15160*/  IMAD.MOV.U32 R0, RZ, RZ, 0x1 ;  /* 0x00000001ff007424 */ /* 0x000fe200078e00ff */
[----:B------:R-:W-:-:S03]  /*15170*/  MOV R2, 0x151a0 ;  /* 0x000151a000027802 */ /* 0x000fc60000000f00 */
[----:B------:R-:W-:Y:S02]  /*15180*/  IMAD.MOV.U32 R116, RZ, RZ, R119 ;  /* 0x000000ffff747224 */ /* 0x000fe400078e0077 */
[----:B------:R-:W-:Y:S05]  /*15190*/  CALL.REL.NOINC `($__internal_42_$__cuda_sm70_shflsync_bfly_p) ;  /* 0x000032d000007944 */ /* 0x000fea0003c00000 */
[----:B------:R-:W-:Y:S01]  /*151a0*/  FMNMX.FTZ R119, R119, R0, !PT ;  /* 0x0000000077777209 */ /* 0x000fe20007810000 */
[----:B------:R-:W-:Y:S01]  /*151b0*/  IMAD.MOV.U32 R116, RZ, RZ, R118 ;  /* 0x000000ffff747224 */ /* 0x000fe200078e0076 */
[----:B------:R-:W-:Y:S01]  /*151c0*/  MOV R2, 0x151f0 ;  /* 0x000151f000027802 */ /* 0x000fe20000000f00 */
[----:B------:R-:W-:Y:S02]  /*151d0*/  IMAD.MOV.U32 R0, RZ, RZ, 0x2 ;  /* 0x00000002ff007424 */ /* 0x000fe400078e00ff */
        /* <DEDUP_REMOVED lines=26> */
[----:B------:R-:W-:Y:S01]  /*15380*/  MOV R68, R0 ;  /* 0x0000000000447202 */ /* 0x000fe20000000f00 */
[----:B------:R-:W-:Y:S05]  /*15390*/  BRA `(.L_x_3301) ;  /* 0xfffefbd000007947 */ /* 0x000fea000383ffff */
.L_x_3251:
[----:B------:R-:W-:Y:S01]  /*153a0*/  MOV R249, RZ ;  /* 0x000000ff00f97202 */ /* 0x000fe20000000f00 */
[----:B------:R-:W-:Y:S01]  /*153b0*/  IMAD.MOV.U32 R247, RZ, RZ, R0 ;  /* 0x000000fffff77224 */ /* 0x000fe200078e0000 */
[----:B------:R-:W-:Y:S01]  /*153c0*/  MOV R2, 0x153f0 ;  /* 0x000153f000027802 */ /* 0x000fe20000000f00 */
[----:B------:R-:W-:Y:S02]  /*153d0*/  IMAD.MOV.U32 R3, RZ, RZ, 0x181f ;  /* 0x0000181fff037424 */ /* 0x000fe400078e00ff */
[----:B------:R-:W-:Y:S05]  /*153e0*/  CALL.REL.NOINC `($__internal_43_$__cuda_sm70_shflsync_idx_p) ;  /* 0x000030e000007944 */ /* 0x000fea0003c00000 */
[----:B------:R-:W-:Y:S01]  /*153f0*/  MOV R7, R250 ;  /* 0x000000fa00077202 */ /* 0x000fe20000000f00 */
[----:B------:R-:W-:-:S05]  /*15400*/  BRA `(.L_x_3302) ;  /* 0xffff287000007947 */ /* 0x000fca000383ffff */
.L_x_3252:
[----:B------:R-:W-:Y:S01]  /*15410*/  MOV R249, RZ ;  /* 0x000000ff00f97202 */ /* 0x000fe20000000f00 */
[----:B------:R-:W-:Y:S01]  /*15420*/  IMAD.MOV.U32 R247, RZ, RZ, R4 ;  /* 0x000000fffff77224 */ /* 0x000fe200078e0004 */
[----:B------:R-:W-:Y:S01]  /*15430*/  MOV R2, 0x15460 ;  /* 0x0001546000027802 */ /* 0x000fe20000000f00 */
[----:B------:R-:W-:Y:S02]  /*15440*/  IMAD.MOV.U32 R3, RZ, RZ, 0x181f ;  /* 0x0000181fff037424 */ /* 0x000fe400078e00ff */
[----:B-12---:R-:W-:Y:S05]  /*15450*/  CALL.REL.NOINC `($__internal_43_$__cuda_sm70_shflsync_idx_p) ;  /* 0x0000307000007944 */ /* 0x006fea0003c00000 */
        /* <DEDUP_REMOVED lines=10> */
[----:B------:R-:W-:Y:S05]  /*15500*/  CALL.REL.NOINC `($__internal_43_$__cuda_sm70_shflsync_idx_p) ;  /* 0x00002fc000007944 */ /* 0x000fea0003c00000 */
[----:B------:R-:W-:Y:S01]  /*15510*/  MOV R249, 0x1 ;  /* 0x0000000100f97802 */ /* 0x000fe20000000f00 */
[----:B------:R-:W-:Y:S01]  /*15520*/  IMAD.MOV.U32 R6, RZ, RZ, R250 ;  /* 0x000000ffff067224 */ /* 0x000fe200078e00fa */
[----:B------:R-:W-:Y:S01]  /*15530*/  MOV R3, 0x181f ;  /* 0x0000181f00037802 */ /* 0x000fe20000000f00 */
[----:B------:R-:W-:Y:S01]  /*15540*/  IMAD.MOV.U32 R247, RZ, RZ, R4 ;  /* 0x000000fffff77224 */ /* 0x000fe200078e0004 */
[----:B------:R-:W-:Y:S02]  /*15550*/  MOV R2, 0x15570 ;  /* 0x0001557000027802 */ /* 0x000fe40000000f00 */
[----:B------:R-:W-:Y:S05]  /*15560*/  CALL.REL.NOINC `($__internal_43_$__cuda_sm70_shflsync_idx_p) ;  /* 0x00002f6000007944 */ /* 0x000fea0003c00000 */
        /* <DEDUP_REMOVED lines=85> */
[----:B------:R-:W-:Y:S01]  /*15ac0*/  MOV R4, R250 ;  /* 0x000000fa00047202 */ /* 0x000fe20000000f00 */
[----:B------:R-:W-:-:S05]  /*15ad0*/  BRA `(.L_x_3303) ;  /* 0xffff23a000007947 */ /* 0x000fca000383ffff */
.L_x_3255:
[----:B------:R-:W-:Y:S01]  /*15ae0*/  MOV R249, RZ ;  /* 0x000000ff00f97202 */ /* 0x000fe20000000f00 */
[----:B------:R-:W-:Y:S01]  /*15af0*/  IMAD.MOV.U32 R247, RZ, RZ, R0 ;  /* 0x000000fffff77224 */ /* 0x000fe200078e0000 */
[----:B------:R-:W-:Y:S01]  /*15b00*/  MOV R2, 0x15b30 ;  /* 0x00015b3000027802 */ /* 0x000fe20000000f00 */
[----:B------:R-:W-:Y:S02]  /*15b10*/  IMAD.MOV.U32 R3, RZ, RZ, 0x181f ;  /* 0x0000181fff037424 */ /* 0x000fe400078e00ff */
[----:B------:R-:W-:Y:S05]  /*15b20*/  CALL.REL.NOINC `($__internal_43_$__cuda_sm70_shflsync_idx_p) ;  /* 0x000029a000007944 */ /* 0x000fea0003c00000 */
[----:B------:R-:W-:Y:S01]  /*15b30*/  MOV R118, R250 ;  /* 0x000000fa00767202 */ /* 0x000fe20000000f00 */
[----:B------:R-:W-:-:S05]  /*15b40*/  BRA `(.L_x_3304) ;  /* 0xffff2ec000007947 */ /* 0x000fca000383ffff */
.L_x_3256:
        /* <DEDUP_REMOVED lines=109> */
.L_x_3257:
[----:B------:R-:W-:Y:S01]  /*16220*/  MOV R249, RZ ;  /* 0x000000ff00f97202 */ /* 0x000fe20000000f00 */
[----:B------:R-:W-:Y:S01]  /*16230*/  IMAD.MOV.U32 R247, RZ, RZ, R116 ;  /* 0x000000fffff77224 */ /* 0x000fe200078e0074 */
[----:B------:R-:W-:Y:S01]  /*16240*/  MOV R2, 0x16270 ;  /* 0x0001627000027802 */ /* 0x000fe20000000f00 */
[----:B------:R-:W-:Y:S02]  /*16250*/  IMAD.MOV.U32 R3, RZ, RZ, 0x1c1f ;  /* 0x00001c1fff037424 */ /* 0x000fe400078e00ff */
[----:B------:R-:W-:Y:S05]  /*16260*/  CALL.REL.NOINC `($__internal_43_$__cuda_sm70_shflsync_idx_p) ;  /* 0x0000226000007944 */ /* 0x000fea0003c00000 */
[----:B------:R-:W-:Y:S01]  /*16270*/  MOV R0, R250 ;  /* 0x000000fa00007202 */ /* 0x000fe20000000f00 */
[----:B------:R-:W-:-:S05]  /*16280*/  BRA `(.L_x_3306) ;  /* 0xffff2ae000007947 */ /* 0x000fca000383ffff */
.L_x_3258:
[----:B------:R-:W-:Y:S01]  /*16290*/  MOV R249, 0x1 ;  /* 0x0000000100f97802 */ /* 0x000fe20000000f00 */
[----:B------:R-:W-:Y:S01]  /*162a0*/  IMAD.MOV.U32 R247, RZ, RZ, R116 ;  /* 0x000000fffff77224 */ /* 0x000fe200078e0074 */
[----:B------:R-:W-:Y:S01]  /*162b0*/  MOV R2, 0x162e0 ;  /* 0x000162e000027802 */ /* 0x000fe20000000f00 */
[----:B------:R-:W-:Y:S02]  /*162c0*/  IMAD.MOV.U32 R3, RZ, RZ, 0x1c1f ;  /* 0x00001c1fff037424 */ /* 0x000fe400078e00ff */
[----:B-1----:R-:W-:Y:S05]  /*162d0*/  CALL.REL.NOINC `($__internal_43_$__cuda_sm70_shflsync_idx_p) ;  /* 0x000021f000007944 */ /* 0x002fea0003c00000 */
        /* <DEDUP_REMOVED lines=61> */
[----:B------:R-:W-:Y:S05]  /*166b0*/  CALL.REL.NOINC `($__internal_43_$__cuda_sm70_shflsync_idx_p) ;  /* 0x00001e1000007944 */ /* 0x000fea0003c00000 */
        /* <DEDUP_REMOVED lines=60> */
[----:B------:R-:W-:Y:S02]  /*16a80*/  FSEL R109, R109, -INF , P0 ;  /* 0xff8000006d6d7808 */ /* 0x000fe40000000000 */
[----:B------:R-:W-:Y:S05]  /*16a90*/  CALL.REL.NOINC `($__internal_43_$__cuda_sm70_shflsync_idx_p) ;  /* 0x00001a3000007944 */ /* 0x000fea0003c00000 */
[----:B------:R-:W-:Y:S01]  /*16aa0*/  FMNMX.FTZ R116, R4, R120, !PT ;  /* 0x0000007804747209 */ /* 0x000fe20007810000 */
[----:B------:R-:W-:Y:S01]  /*16ab0*/  IMAD.IADD R117, R117, 0x1, R250 ;  /* 0x0000000175757824 */ /* 0x000fe200078e02fa */
[----:B------:R-:W-:Y:S01]  /*16ac0*/  FMNMX.FTZ R6, R21, R121, !PT ;  /* 0x0000007915067209 */ /* 0x000fe20007810000 */
[----:B------:R-:W-:Y:S01]  /*16ad0*/  IMAD.MOV.U32 R0, RZ, RZ, 0x2 ;  /* 0x00000002ff007424 */ /* 0x000fe200078e00ff */
[----:B------:R-:W-:Y:S02]  /*16ae0*/  FMNMX.FTZ R7, R5, R122, !PT ;  /* 0x0000007a05077209 */ /* 0x000fe40007810000 */
[C---:B------:R-:W-:Y:S02]  /*16af0*/  ISETP.GT.AND P6, PT, R117.reuse, RZ, PT ;  /* 0x000000ff7500720c */ /* 0x040fe40003fc4270 */
[C---:B------:R-:W-:Y:S02]  /*16b00*/  ISETP.GT.AND P5, PT, R117.reuse, 0x1, PT ;  /* 0x000000017500780c */ /* 0x040fe40003fa4270 */
[----:B------:R-:W-:Y:S02]  /*16b10*/  FSEL R16, R10, -INF , P6 ;  /* 0xff8000000a107808 */ /* 0x000fe40003000000 */
[----:B------:R-:W-:Y:S02]  /*16b20*/  ISETP.GT.AND P4, PT, R117, 0x8, PT ;  /* 0x000000087500780c */ /* 0x000fe40003f84270 */
[----:B------:R-:W-:Y:S02]  /*16b30*/  FSEL R20, R11, -INF , P5 ;  /* 0xff8000000b147808 */ /* 0x000fe40002800000 */
[----:B------:R-:W-:Y:S02]  /*16b40*/  FMNMX.FTZ R8, R16, R123, !PT ;  /* 0x0000007b10087209 */ /* 0x000fe40007810000 */
[----:B------:R-:W-:Y:S02]  /*16b50*/  ISETP.GT.AND P0, PT, R117, 0x9, PT ;  /* 0x000000097500780c */ /* 0x000fe40003f04270 */
[----:B------:R-:W-:Y:S02]  /*16b60*/  FSEL R14, R14, -INF , P4 ;  /* 0xff8000000e0e7808 */ /* 0x000fe40002000000 */
[----:B------:R-:W-:Y:S02]  /*16b70*/  FMNMX.FTZ R116, R196, R116, !PT ;  /* 0x00000074c4747209 */ /* 0x000fe40007810000 */
[----:B------:R-:W-:Y:S02]  /*16b80*/  FMNMX.FTZ R6, R36, R6, !PT ;  /* 0x0000000624067209 */ /* 0x000fe40007810000 */
[----:B------:R-:W-:Y:S02]  /*16b90*/  FMNMX.FTZ R7, R17, R7, !PT ;  /* 0x0000000711077209 */ /* 0x000fe40007810000 */
[----:B------:R-:W-:Y:S02]  /*16ba0*/  FMNMX.FTZ R8, R20, R8, !PT ;  /* 0x0000000814087209 */ /* 0x000fe40007810000 */
[----:B------:R-:W-:Y:S02]  /*16bb0*/  FSEL R15, R15, -INF , P0 ;  /* 0xff8000000f0f7808 */ /* 0x000fe40000000000 */
[----:B------:R-:W-:Y:S02]  /*16bc0*/  ISETP.GT.AND P6, PT, R117, 0x10, PT ;  /* 0x000000107500780c */ /* 0x000fe40003fc4270 */
[----:B------:R-:W-:Y:S02]  /*16bd0*/  FMNMX.FTZ R116, R195, R116, !PT ;  /* 0x00000074c3747209 */ /* 0x000fe40007810000 */
[----:B------:R-:W-:Y:S02]  /*16be0*/  FMNMX.FTZ R6, R32, R6, !PT ;  /* 0x0000000620067209 */ /* 0x000fe40007810000 */
[----:B------:R-:W-:Y:S02]  /*16bf0*/  FMNMX.FTZ R7, R19, R7, !PT ;  /* 0x0000000713077209 */ /* 0x000fe40007810000 */
[----:B------:R-:W-:Y:S02]  /*16c00*/  FMNMX.FTZ R8, R14, R8, !PT ;  /* 0x000000080e087209 */ /* 0x000fe40007810000 */
[----:B------:R-:W-:Y:S02]  /*16c10*/  ISETP.GT.AND P5, PT, R117, 0x11, PT ;  /* 0x000000117500780c */ /* 0x000fe40003fa4270 */
[----:B------:R-:W-:Y:S02]  /*16c20*/  FSEL R26, R26, -INF , P6 ;  /* 0xff8000001a1a7808 */ /* 0x000fe40003000000 */
        /* <DEDUP_REMOVED lines=41> */
[C---:B------:R-:W-:Y:S02]  /*16ec0*/  ISETP.GT.AND P6, PT, R117.reuse, 0x30, PT ;  /* 0x000000307500780c */ /* 0x040fe40003fc4270 */
        /* <DEDUP_REMOVED lines=104> */
[----:B------:R-:W-:Y:S05]  /*17550*/  CALL.REL.NOINC `($__internal_42_$__cuda_sm70_shflsync_bfly_p) ;  /* 0x00000f1000007944 */ /* 0x000fea0003c00000 */
[----:B------:R-:W-:Y:S01]  /*17560*/  FMNMX.FTZ R116, R116, R0, !PT ;  /* 0x0000000074747209 */ /* 0x000fe20007810000 */
[----:B------:R-:W-:Y:S01]  /*17570*/  IMAD.MOV.U32 R0, RZ, RZ, 0x1 ;  /* 0x00000001ff007424 */ /* 0x000fe200078e00ff */
[----:B------:R-:W-:Y:S02]  /*17580*/  MOV R2, 0x175a0 ;  /* 0x000175a000027802 */ /* 0x000fe40000000f00 */
        /* <DEDUP_REMOVED lines=28> */
[----:B------:R-:W-:-:S05]  /*17750*/  BRA `(.L_x_3307) ;  /* 0xffff2c8000007947 */ /* 0x000fca000383ffff */
.L_x_3261:
[----:B-1--4-:R-:W-:Y:S01]  /*17760*/  MOV R249, RZ ;  /* 0x000000ff00f97202 */ /* 0x012fe20000000f00 */
[----:B------:R-:W-:Y:S01]  /*17770*/  IMAD.MOV.U32 R247, RZ, RZ, R88 ;  /* 0x000000fffff77224 */ /* 0x000fe200078e0058 */
[----:B------:R-:W-:Y:S01]  /*17780*/  MOV R2, 0x177b0 ;  /* 0x000177b000027802 */ /* 0x000fe20000000f00 */
[----:B------:R-:W-:Y:S02]  /*17790*/  IMAD.MOV.U32 R3, RZ, RZ, 0x181f ;  /* 0x0000181fff037424 */ /* 0x000fe400078e00ff */
[----:B------:R-:W-:Y:S05]  /*177a0*/  CALL.REL.NOINC `($__internal_43_$__cuda_sm70_shflsync_idx_p) ;  /* 0x00000d2000007944 */ /* 0x000fea0003c00000 */
[----:B------:R-:W-:Y:S01]  /*177b0*/  MOV R85, R250 ;  /* 0x000000fa00557202 */ /* 0x000fe20000000f00 */
[----:B------:R-:W-:-:S05]  /*177c0*/  BRA `(.L_x_3308) ;  /* 0xffff589000007947 */ /* 0x000fca000383ffff */
.L_x_3264:
[----:B------:R-:W-:Y:S01]  /*177d0*/  MOV R249, RZ ;  /* 0x000000ff00f97202 */ /* 0x000fe20000000f00 */
[----:B------:R-:W-:Y:S01]  /*177e0*/  IMAD.MOV.U32 R247, RZ, RZ, R0 ;  /* 0x000000fffff77224 */ /* 0x000fe200078e0000 */
[----:B------:R-:W-:Y:S01]  /*177f0*/  MOV R2, 0x17820 ;  /* 0x0001782000027802 */ /* 0x000fe20000000f00 */
[----:B------:R-:W-:Y:S02]  /*17800*/  IMAD.MOV.U32 R3, RZ, RZ, 0x181f ;  /* 0x0000181fff037424 */ /* 0x000fe400078e00ff */
[----:B------:R-:W-:Y:S05]  /*17810*/  CALL.REL.NOINC `($__internal_43_$__cuda_sm70_shflsync_idx_p) ;  /* 0x00000cb000007944 */ /* 0x000fea0003c00000 */
[----:B------:R-:W-:Y:S01]  /*17820*/  MOV R118, R250 ;  /* 0x000000fa00767202 */ /* 0x000fe20000000f00 */
[----:B------:R-:W-:-:S05]  /*17830*/  BRA `(.L_x_3309) ;  /* 0xffff655000007947 */ /* 0x000fca000383ffff */
.L_x_3265:
        /* <DEDUP_REMOVED lines=109> */
.L_x_3266:
[----:B------:R-:W-:Y:S02]  /*17f10*/  MOV R0, 0x2 ;  /* 0x0000000200007802 */ /* 0x000fe40000000f00 */
        /* <DEDUP_REMOVED lines=34> */
.L_x_3268:
[----:B------:R1:W5:Y:S01]  /*18140*/  LDL R116, [R1] ;  /* 0x0000000001747983 */ /* 0x0003620000100800 */
[----:B------:R-:W-:-:S02]  /*18150*/  MOV R0, 0x2 ;  /* 0x0000000200007802 */ /* 0x000fc40000000f00 */
[----:B------:R-:W-:Y:S02]  /*18160*/  MOV R2, 0x18180 ;  /* 0x0001818000027802 */ /* 0x000fe40000000f00 */
[----:B-1---5:R-:W-:Y:S05]  /*18170*/  CALL.REL.NOINC `($__internal_42_$__cuda_sm70_shflsync_bfly_p) ;  /* 0x000002f000007944 */ /* 0x022fea0003c00000 */
[----:B------:R-:W-:Y:S01]  /*18180*/  MOV R4, R0 ;  /* 0x0000000000047202 */ /* 0x000fe20000000f00 */
[----:B------:R-:W-:Y:S05]  /*18190*/  BRA `(.L_x_3312) ;  /* 0xffff8ff000007947 */ /* 0x000fea000383ffff */
.L_x_3269:
[----:B------:R-:W-:Y:S01]  /*181a0*/  IMAD.MOV.U32 R116, RZ, RZ, R4 ;  /* 0x000000ffff747224 */ /* 0x000fe200078e0004 */
[----:B------:R-:W-:Y:S02]  /*181b0*/  MOV R0, 0x1 ;  /* 0x0000000100007802 */ /* 0x000fe40000000f00 */
[----:B------:R-:W-:Y:S02]  /*181c0*/  MOV R2, 0x181e0 ;  /* 0x000181e000027802 */ /* 0x000fe40000000f00 */
[----:B------:R-:W-:Y:S05]  /*181d0*/  CALL.REL.NOINC `($__internal_42_$__cuda_sm70_shflsync_bfly_p) ;  /* 0x0000029000007944 */ /* 0x000fea0003c00000 */
[----:B------:R-:W-:Y:S01]  /*181e0*/  FADD.FTZ R4, R4, R0 ;  /* 0x0000000004047221 */ /* 0x000fe20000010000 */
[----:B------:R-:W-:Y:S02]  /*181f0*/  MOV R116, R248 ;  /* 0x000000f800747202 */ /* 0x000fe40000000f00 */
[----:B------:R-:W-:Y:S02]  /*18200*/  MOV R0, 0x2 ;  /* 0x0000000200007802 */ /* 0x000fe40000000f00 */
[----:B------:R-:W-:Y:S02]  /*18210*/  MOV R2, 0x18230 ;  /* 0x0001823000027802 */ /* 0x000fe40000000f00 */
[----:B------:R-:W-:Y:S05]  /*18220*/  CALL.REL.NOINC `($__internal_42_$__cuda_sm70_shflsync_bfly_p) ;  /* 0x0000024000007944 */ /* 0x000fea0003c00000 */
[----:B------:R-:W-:Y:S01]  /*18230*/  FADD.FTZ R5, R248, R0 ;  /* 0x00000000f8057221 */ /* 0x000fe20000010000 */
[----:B------:R-:W-:-:S02]  /*18240*/  MOV R0, 0x1 ;  /* 0x0000000100007802 */ /* 0x000fc40000000f00 */
[----:B------:R-:W-:Y:S02]  /*18250*/  MOV R2, 0x18280 ;  /* 0x0001828000027802 */ /* 0x000fe40000000f00 */
[----:B------:R-:W-:Y:S02]  /*18260*/  MOV R116, R5 ;  /* 0x0000000500747202 */ /* 0x000fe40000000f00 */
[----:B------:R-:W-:Y:S05]  /*18270*/  CALL.REL.NOINC `($__internal_42_$__cuda_sm70_shflsync_bfly_p) ;  /* 0x000001f000007944 */ /* 0x000fea0003c00000 */
[----:B------:R1:W5:Y:S01]  /*18280*/  LDL R116, [R1+0xc] ;  /* 0x00000c0001747983 */ /* 0x0003620000100800 */
[----:B------:R-:W-:Y:S01]  /*18290*/  FADD.FTZ R5, R5, R0 ;  /* 0x0000000005057221 */ /* 0x000fe20000010000 */
[----:B------:R-:W-:Y:S02]  /*182a0*/  MOV R0, 0x2 ;  /* 0x0000000200007802 */ /* 0x000fe40000000f00 */
[----:B------:R-:W-:Y:S02]  /*182b0*/  MOV R2, 0x182d0 ;  /* 0x000182d000027802 */ /* 0x000fe40000000f00 */
[----:B-1---5:R-:W-:Y:S05]  /*182c0*/  CALL.REL.NOINC `($__internal_42_$__cuda_sm70_shflsync_bfly_p) ;  /* 0x000001a000007944 */ /* 0x022fea0003c00000 */
[----:B------:R-:W2:Y:S02]  /*182d0*/  LDL.LU R2, [R1+0xc] ;  /* 0x00000c0001027983 */ /* 0x000ea40000300800 */
[----:B--2---:R-:W-:Y:S01]  /*182e0*/  FADD.FTZ R6, R2, R0 ;  /* 0x0000000002067221 */ /* 0x004fe20000010000 */
[----:B------:R-:W-:Y:S02]  /*182f0*/  MOV R0, 0x1 ;  /* 0x0000000100007802 */ /* 0x000fe40000000f00 */
[----:B------:R-:W-:-:S02]  /*18300*/  MOV R2, 0x18330 ;  /* 0x0001833000027802 */ /* 0x000fc40000000f00 */
        /* <DEDUP_REMOVED lines=10> */
[----:B------:R-:W-:Y:S02]  /*183b0*/  MOV R2, 0x183e0 ;  /* 0x000183e000027802 */ /* 0x000fe40000000f00 */
[----:B------:R-:W-:-:S02]  /*183c0*/  MOV R116, R7 ;  /* 0x0000000700747202 */ /* 0x000fc40000000f00 */
[----:B------:R-:W-:Y:S05]  /*183d0*/  CALL.REL.NOINC `($__internal_42_$__cuda_sm70_shflsync_bfly_p) ;  /* 0x0000009000007944 */ /* 0x000fea0003c00000 */
[----:B------:R-:W-:Y:S01]  /*183e0*/  MOV R8, R0 ;  /* 0x0000000000087202 */ /* 0x000fe20000000f00 */
[----:B------:R-:W-:Y:S05]  /*183f0*/  BRA `(.L_x_3313) ;  /* 0xffff8eb000007947 */ /* 0x000fea000383ffff */
.L_x_3283:
[----:B------:R-:W-:Y:S01]  /*18400*/  IMAD.MOV.U32 R247, RZ, RZ, R24 ;  /* 0x000000fffff77224 */ /* 0x000fe200078e0018 */
[----:B------:R-:W-:Y:S01]  /*18410*/  MOV R249, RZ ;  /* 0x000000ff00f97202 */ /* 0x000fe20000000f00 */
[----:B------:R-:W-:Y:S01]  /*18420*/  IMAD.MOV.U32 R3, RZ, RZ, 0x1f ;  /* 0x0000001fff037424 */ /* 0x000fe200078e00ff */
[----:B---3--:R-:W-:-:S02]  /*18430*/  MOV R2, 0x18450 ;  /* 0x0001845000027802 */ /* 0x008fc40000000f00 */
[----:B-12-45:R-:W-:Y:S05]  /*18440*/  CALL.REL.NOINC `($__internal_43_$__cuda_sm70_shflsync_idx_p) ;  /* 0x0000008000007944 */ /* 0x036fea0003c00000 */
[----:B------:R-:W-:Y:S01]  /*18450*/  MOV R0, R250 ;  /* 0x000000fa00007202 */ /* 0x000fe20000000f00 */
[----:B------:R-:W-:Y:S05]  /*18460*/  BRA `(.L_x_3314) ;  /* 0xffffaae000007947 */ /* 0x000fea000383ffff */
        .weak           $__internal_42_$__cuda_sm70_shflsync_bfly_p
        .type           $__internal_42_$__cuda_sm70_shflsync_bfly_p,@function
        .size           $__internal_42_$__cuda_sm70_shflsync_bfly_p,($__internal_43_$__cuda_sm70_shflsync_idx_p - $__internal_42_$__cuda_sm70_shflsync_bfly_p)
$__internal_42_$__cuda_sm70_shflsync_bfly_p:
[----:B------:R-:W-:Y:S02]  /*18470*/  MOV R197, 0xffffffff ;  /* 0xffffffff00c57802 */ /* 0x000fe40000000f00 */
[----:B------:R-:W-:-:S02]  /*18480*/  MOV R3, 0x1f ;  /* 0x0000001f00037802 */ /* 0x000fc40000000f00 */
[----:B------:R-:W-:Y:S04]  /*18490*/  WARPSYNC R197 ;  /* 0x000000c500007348 */ /* 0x000fe80003800000 */
[----:B------:R1:W2:Y:S02]  /*184a0*/  SHFL.BFLY PT, R0, R116, R0, R3 ;  /* 0x0c00000074007389 */ /* 0x0002a400000e0003 */
[----:B-1----:R-:W-:-:S04]  /*184b0*/  MOV R3, 0x0 ;  /* 0x0000000000037802 */ /* 0x002fc80000000f00 */
[----:B--2---:R-:W-:Y:S05]  /*184c0*/  RET.REL.NODEC R2 `(_ZN7cutlass13device_kernelIN5flash19enable_sm80_to_sm89INS1_16FlashAttnFwdSm80INS1_25CollectiveMainloopFwdSm80ILi4ELi1ELb0EN4cute5tupleIJNS5_1CILi128EEENS7_ILi112EEENS7_ILi64EEEEEELi64ENS_6half_tEfNS_4arch4Sm80ELb1ELb0ELb0ELb0ELb1ELb0ELb1ELb1EEENS1_21CollectiveEpilogueFwdINS6_IJS8_SA_S9_EEENS6_IJNS7_ILi1EEESI_SI_EEESC_SE_Li128ELb0ELb1ELb1ELb0EEENS1_30DynamicPersistentTileSchedulerILi128ELi128ELb1ELb1ELb0EEEEEEEEEvNT_6ParamsE) ;  /* 0xfffe7b3002007950 */ /* 0x004fea0003c3ffff */
        .weak           $__internal_43_$__cuda_sm70_shflsync_idx_p
        .type           $__internal_43_$__cuda_sm70_shflsync_idx_p,@function
        .size           $__internal_43_$__cuda_sm70_shflsync_idx_p,(.L_x_3875 - $__internal_43_$__cuda_sm70_shflsync_idx_p)
$__internal_43_$__cuda_sm70_shflsync_idx_p:
[----:B------:R-:W-:-:S04]  /*184d0*/  MOV R250, 0xffffffff ;  /* 0xffffffff00fa7802 */ /* 0x000fc80000000f00 */
[----:B------:R-:W-:Y:S04]  /*184e0*/  WARPSYNC R250 ;  /* 0x000000fa00007348 */ /* 0x000fe80003800000 */
[----:B------:R1:W2:Y:S02]  /*184f0*/  SHFL.IDX PT, R250, R247, R249, R3 ;  /* 0x000000f9f7fa7389 */ /* 0x0002a400000e0003 */
[----:B-1----:R-:W-:-:S04]  /*18500*/  MOV R3, 0x0 ;  /* 0x0000000000037802 */ /* 0x002fc80000000f00 */
[----:B--2---:R-:W-:Y:S05]  /*18510*/  RET.REL.NODEC R2 `(_ZN7cutlass13device_kernelIN5flash19enable_sm80_to_sm89INS1_16FlashAttnFwdSm80INS1_25CollectiveMainloopFwdSm80ILi4ELi1ELb0EN4cute5tupleIJNS5_1CILi128EEENS7_ILi112EEENS7_ILi64EEEEEELi64ENS_6half_tEfNS_4arch4Sm80ELb1ELb0ELb0ELb0ELb1ELb0ELb1ELb1EEENS1_21CollectiveEpilogueFwdINS6_IJS8_SA_S9_EEENS6_IJNS7_ILi1EEESI_SI_EEESC_SE_Li128ELb0ELb1ELb1ELb0EEENS1_30DynamicPersistentTileSchedulerILi128ELi128ELb1ELb1ELb0EEEEEEEEEvNT_6ParamsE) ;  /* 0xfffe7ae002007950 */ /* 0x004fea0003c3ffff */
.L_x_3315:
        /* <DEDUP_REMOVED lines=14> */
.L_x_3875:


//--------------------- .text._ZN7cutlass13device_kernelIN5flash19enable_sm80_to_sm89INS1_16FlashAttnFwdSm80INS1_25CollectiveMainloopFwdSm80ILi4ELi1ELb0EN4cute5tupleIJNS5_1CILi128EEENS7_ILi80EEENS7_ILi64EEEEEELi64ENS_6half_tEfNS_4arch4Sm80ELb1ELb0ELb0ELb1ELb1ELb0ELb1ELb1EEENS1_21CollectiveEpilogueFwdINS6_IJS8_SA_S9_EEENS6_IJNS7_ILi1EEESI_SI_EEESC_SE_Li128ELb1ELb1ELb1ELb0EEENS1_36VarlenDynamicPersistentTileSchedulerILi128ELi80ELi128ELi128ELb1ELb1ELb0ELb1ELb1ELb1EEEEEEEEEvNT_6ParamsE --------------------------
	.section	.text._ZN7cutlass13device_kernelIN5flash19enable_sm80_to_sm89INS1_16FlashAttnFwdSm80INS1_25CollectiveMainloopFwdSm80ILi4ELi1ELb0EN4cute5tupleIJNS5_1CILi128EEENS7_ILi80EEENS7_ILi64EEEEEELi64ENS_6half_tEfNS_4arch4Sm80ELb1ELb0ELb0ELb1ELb1ELb0ELb1ELb1EEENS1_21CollectiveEpilogueFwdINS6_IJS8_SA_S9_EEENS6_IJNS7_ILi1EEESI_SI_EEESC_SE_Li128ELb1ELb1ELb1ELb0EEENS1_36VarlenDynamicPersistentTileSchedulerILi128ELi80ELi128ELi128ELb1ELb1ELb0ELb1ELb1ELb1EEEEEEEEEvNT_6ParamsE,"ax",@progbits
	.sectioninfo	@"SHI_REGISTERS=255"
	.align	128
.text._ZN7cutlass13device_kernelIN5flash19enable_sm80_to_sm89INS1_16FlashAttnFwdSm80INS1_25CollectiveMainloopFwdSm80ILi4ELi1ELb0EN4cute5tupleIJNS5_1CILi128EEENS7_ILi80EEENS7_ILi64EEEEEELi64ENS_6half_tEfNS_4arch4Sm80ELb1ELb0ELb0ELb1ELb1ELb0ELb1ELb1EEENS1_21CollectiveEpilogueFwdINS6_IJS8_SA_S9_EEENS6_IJNS7_ILi1EEESI_SI_EEESC_SE_Li128ELb1ELb1ELb1ELb0EEENS1_36VarlenDynamicPersistentTileSchedulerILi128ELi80ELi128ELi128ELb1ELb1ELb0ELb1ELb1ELb1EEEEEEEEEvNT_6ParamsE:
        .type           _ZN7cutlass13device_kernelIN5flash19enable_sm80_to_sm89INS1_16FlashAttnFwdSm80INS1_25CollectiveMainloopFwdSm80ILi4ELi1ELb0EN4cute5tupleIJNS5_1CILi128EEENS7_ILi80EEENS7_ILi64EEEEEELi64ENS_6half_tEfNS_4arch4Sm80ELb1ELb0ELb0ELb1ELb1ELb0ELb1ELb1EEENS1_21CollectiveEpilogueFwdINS6_IJS8_SA_S9_EEENS6_IJNS7_ILi1EEESI_SI_EEESC_SE_Li128ELb1ELb1ELb1ELb0EEENS1_36VarlenDynamicPersistentTileSchedulerILi128ELi80ELi128ELi128ELb1ELb1ELb0ELb1ELb1ELb1EEEEEEEEEvNT_6ParamsE,@function
        .size           _ZN7cutlass13device_kernelIN5flash19enable_sm80_to_sm89INS1_16FlashAttnFwdSm80INS1_25CollectiveMainloopFwdSm80ILi4ELi1ELb0EN4cute5tupleIJNS5_1CILi128EEENS7_ILi80EEENS7_ILi64EEEEEELi64ENS_6half_tEfNS_4arch4Sm80ELb1ELb0ELb0ELb1ELb1ELb0ELb1ELb1EEENS1_21CollectiveEpilogueFwdINS6_IJS8_SA_S9_EEENS6_IJNS7_ILi1EEESI_SI_EEESC_SE_Li128ELb1ELb1ELb1ELb0EEENS1_36VarlenDynamicPersistentTileSchedulerILi128ELi80ELi128ELi128ELb1ELb1ELb0ELb1ELb1ELb1EEEEEEEEEvNT_6ParamsE,(.L_x_3878 - _ZN7cutlass13device_kernelIN5flash19enable_sm80_to_sm89INS1_16FlashAttnFwdSm80INS1_25CollectiveMainloopFwdSm80ILi4ELi1ELb0EN4cute5tupleIJNS5_1CILi128EEENS7_ILi80EEENS7_ILi64EEEEEELi64ENS_6half_tEfNS_4arch4Sm80ELb1ELb0ELb0ELb1ELb1ELb0ELb1ELb1EEENS1_21CollectiveEpilogueFwdINS6_IJS8_SA_S9_EEENS6_IJNS7_ILi1EEESI_SI_EEESC_SE_Li128ELb1ELb1ELb1ELb0EEENS1_36VarlenDynamicPersistentTileSchedulerILi128ELi80ELi128ELi128ELb1ELb1ELb0ELb1ELb1ELb1EEEEEEEEEvNT_6ParamsE)
        .other          _ZN7cutlass13device_kernelIN5flash19enable_sm80_to_sm89INS1_16FlashAttnFwdSm80INS1_25CollectiveMainloopFwdSm80ILi4ELi1ELb0EN4cute5tupleIJNS5_1CILi128EEENS7_ILi80EEENS7_ILi64EEEEEELi64ENS_6half_tEfNS_4arch4Sm80ELb1ELb0ELb0ELb1ELb1ELb0ELb1ELb1EEENS1_21CollectiveEpilogueFwdINS6_IJS8_SA_S9_EEENS6_IJNS7_ILi1EEESI_SI_EEESC_SE_Li128ELb1ELb1ELb1ELb0EEENS1_36VarlenDynamicPersistentTileSchedulerILi128ELi80ELi128ELi128ELb1ELb1ELb0ELb1ELb1ELb1EEEEEEEEEvNT_6ParamsE,@"STO_CUDA_ENTRY STV_DEFAULT"
_ZN7cutlass13device_kernelIN5flash19enable_sm80_to_sm89INS1_16FlashAttnFwdSm80INS1_25CollectiveMainloopFwdSm80ILi4ELi1ELb0EN4cute5tupleIJNS5_1CILi128EEENS7_ILi80EEENS7_ILi64EEEEEELi64ENS_6half_tEfNS_4arch4Sm80ELb1ELb0ELb0ELb1ELb1ELb0ELb1ELb1EEENS1_21CollectiveEpilogueFwdINS6_IJS8_SA_S9_EEENS6_IJNS7_ILi1EEESI_SI_EEESC_SE_Li128ELb1ELb1ELb1ELb0EEENS1_36VarlenDynamicPersistentTileSchedulerILi128ELi80ELi128ELi128ELb1ELb1ELb0ELb1ELb1ELb1EEEEEEEEEvNT_6ParamsE:
        /* <DEDUP_REMOVED lines=54> */
.L_x_3321:
        /* <DEDUP_REMOVED lines=16> */
.L_x_3459:
        /* <DEDUP_REMOVED lines=16> */
.L_x_3460:
[----:B--2---:R-:W-:-:S05]  /*0560*/  IMAD R0, R0, c[0x0][0x538], RZ ;  /* 0x00014e0000007a24 */ /* 0x004fca00078e02ff */
[----:B------:R-:W-:-:S04]  /*0570*/  IADD3 R7, R0, R7, RZ ;  /* 0x0000000700077210 */ /* 0x000fc80007ffe0ff */
[----:B------:R-:W-:-:S13]  /*0580*/  ISETP.GT.AND P0, PT, R7, UR4, PT ;  /* 0x0000000407007c0c */ /* 0x000fda000bf04270 */
[----:B-1----:R-:W-:Y:S05]  /*0590*/  @!P0 BRA `(.L_x_3321) ;  /* 0xfffffdc000008947 */ /* 0x002fea000383ffff */
.L_x_3317:
[----:B------:R-:W-:-:S05]  /*05a0*/  IADD3 R10, -R0, R7, RZ ;  /* 0x00000007000a7210 */ /* 0x000fca0007ffe1ff */
[----:B------:R-:W-:-:S05]  /*05b0*/  IMAD R0, R4, c[0x0][0x538], R10 ;  /* 0x00014e0004007a24 */ /* 0x000fca00078e020a */
[----:B------:R-:W-:Y:S01]  /*05c0*/  ISETP.GT.AND P0, PT, R0, UR4, PT ;  /* 0x0000000400007c0c */ /* 0x000fe2000bf04270 */
[----:B------:R-:W-:-:S12]  /*05d0*/  BRA.DIV ~URZ, `(.L_x_3322) ;  /* 0x000125a27f007947 */ /* 0x000fd8000b800000 */
[----:B------:R-:W-:-:S04]  /*05e0*/  VOTE.ANY R7, PT, !P0 ;  /* 0x0000000000077806 */ /* 0x000fc800040e0100 */
.L_x_3461:
[----:B------:R-:W1:Y:S02]  /*05f0*/  POPC R0, R7 ;  /* 0x0000000700007309 */ /* 0x000e640000000000 */
[----:B-1----:R-:W-:-:S05]  /*0600*/  IADD3 R2, R0, R6, RZ ;  /* 0x0000000600027210 */ /* 0x002fca0007ffe0ff */
[----:B------:R1:W-:Y:S01]  /*0610*/  STL [R1+0x3c], R2 ;  /* 0x00003c0201007387 */ /* 0x0003e20000100800 */
[----:B------:R-:W-:Y:S05]  /*0620*/  BRA.DIV ~URZ, `(.L_x_3323) ;  /* 0x000125a27f007947 */ /* 0x000fea000b800000 */
[----:B------:R2:W3:Y:S01]  /*0630*/  SHFL.IDX PT, R12, R9, R0, 0x1f ;  /* 0x00001f00090c7589 */ /* 0x0004e200000e0000 */
[----:B------:R-:W-:-:S03]  /*0640*/  MOV R5, RZ ;  /* 0x000000ff00057202 */ /* 0x000fc60000000f00 */
[----:B------:R2:W4:Y:S04]  /*0650*/  SHFL.IDX PT, R9, R8, R0, 0x1f ;  /* 0x00001f0008097589 */ /* 0x00052800000e0000 */
.L_x_3462:
[----:B------:R-:W-:Y:S01]  /*0660*/  ISETP.NE.AND P0, PT, R7, RZ, PT ;  /* 0x000000ff0700720c */ /* 0x000fe20003f05270 */
[----:B------:R-:W-:-:S12]  /*0670*/  BSSY B0, `(.L_x_3324) ;  /* 0x0000005000007945 */ /* 0x000fd80003800000 */
[----:B------:R-:W-:Y:S05]  /*0680*/  @!P0 BRA `(.L_x_3325) ;  /* 0x0000003000008947 */ /* 0x000fea0003800000 */
[----:B--2---:R-:W-:Y:S01]  /*0690*/  IADD3 R0, R0, -0x1, RZ ;  /* 0xffffffff00007810 */ /* 0x004fe20007ffe0ff */
[----:B------:R-:W-:Y:S05]  /*06a0*/  BRA.DIV ~URZ, `(.L_x_3326) ;  /* 0x000126027f007947 */ /* 0x000fea000b800000 */
[----:B------:R2:W1:Y:S02]  /*06b0*/  SHFL.IDX PT, R5, R4, R0, 0x1f ;  /* 0x00001f0004057589 */ /* 0x00046400000e0000 */
.L_x_3325:
[----:B------:R-:W-:Y:S05]  /*06c0*/  BSYNC B0 ;  /* 0x0000000000007941 */ /* 0x000fea0003800000 */
.L_x_3324:
        /* <DEDUP_REMOVED lines=69> */
.L_x_3328:
        /* <DEDUP_REMOVED lines=70> */
.L_x_3329:
[----:B------:R-:W-:Y:S05]  /*0f80*/  BSYNC B0 ;  /* 0x0000000000007941 */ /* 0x000fea0003800000 */
.L_x_3327:
[----:B------:R-:W-:-:S04]  /*0f90*/  LOP3.LUT R0, RZ, R0, RZ, 0x33, !PT ;  /* 0x00000000ff007212 */ /* 0x000fc800078e33ff */
[----:B------:R-:W-:-:S05]  /*0fa0*/  IADD3 R0, R0, R12, RZ ;  /* 0x0000000c00007210 */ /* 0x000fca0007ffe0ff */
[----:B------:R2:W-:Y:S01]  /*0fb0*/  STL [R1+0x34], R0 ;  /* 0x0000340001007387 */ /* 0x0005e20000100800 */
[----:B------:R-:W-:Y:S05]  /*0fc0*/  BRA `(.L_x_3330) ;  /* 0x0000006000007947 */ /* 0x000fea0003800000 */
.L_x_3318:
[----:B------:R-:W-:Y:S01]  /*0fd0*/  MOV R0, UR4 ;  /* 0x0000000400007c02 */ /* 0x000fe20008000f00 */
[----:B------:R-:W-:Y:S04]  /*0fe0*/  STL [R1+0x34], RZ ;  /* 0x000034ff01007387 */ /* 0x000fe80000100800 */
[----:B------:R-:W-:Y:S04]  /*0ff0*/  STL [R1+0x38], RZ ;  /* 0x000038ff01007387 */ /* 0x000fe80000100800 */
[----:B------:R1:W-:Y:S02]  /*1000*/  STL [R1+0x30], R0 ;  /* 0x0000300001007387 */ /* 0x0003e40000100800 */
[----:B-1----:R-:W-:-:S05]  /*1010*/  MOV R0, c[0x0][0x53c] ;  /* 0x00014f0000007a02 */ /* 0x002fca0000000f00 */
[----:B------:R1:W-:Y:S02]  /*1020*/  STL [R1+0x3c], R0 ;  /* 0x00003c0001007387 */ /* 0x0003e40000100800 */
.L_x_3330:
        /* <DEDUP_REMOVED lines=8> */
.L_x_3316:
        /* <DEDUP_REMOVED lines=23> */
[----:B------:R-:W-:Y:S01]  /*1220*/  LOP3.LUT R3, R2, 0xfffffff8, RZ, 0xc0, !PT ;  /* 0xfffffff802037812 */ /* 0x000fe200078ec0ff */
[----:B------:R-:W-:Y:S01]  /*1230*/  IMAD R248, R10, 0x10, R20 ;  /* 0x000000100af87824 */ /* 0x000fe200078e0214 */
        /* <DEDUP_REMOVED lines=51> */
[----:B------:R-:W-:Y:S01]  /*1570*/  IMAD.MOV.U32 R11, RZ, RZ, 0x40 ;  /* 0x00000040ff0b7424 */ /* 0x000fe200078e00ff */
        /* <DEDUP_REMOVED lines=10> */
[----:B------:R-:W-:Y:S01]  /*1620*/  LOP3.LUT P4, RZ, R10, 0x2, RZ, 0xc0, !PT ;  /* 0x000000020aff7812 */ /* 0x000fe2000788c0ff */
[----:B------:R-:W-:Y:S01]  /*1630*/  STL [R1+0xbc], R18 ;  /* 0x0000bc1201007387 */ /* 0x000fe20000100800 */
[CC--:B------:R-:W-:Y:S01]  /*1640*/  IADD3 R4, R2.reuse, R3.reuse, R5 ;  /* 0x0000000302047210 */ /* 0x0c0fe20007ffe005 */
[----:B------:R-:W-:Y:S01]  /*1650*/  IMAD.MOV.U32 R7, RZ, RZ, -0x10 ;  /* 0xfffffff0ff077424 */ /* 0x000fe200078e00ff */
[----:B------:R-:W-:Y:S01]  /*1660*/  LOP3.LUT R5, R2, R3, RZ, 0xfc, !PT ;  /* 0x0000000302057212 */ /* 0x000fe200078efcff */
[----:B------:R-:W-:Y:S01]  /*1670*/  IMAD.SHL.U32 R209, R17, 0x2, RZ ;  /* 0x0000000211d17824 */ /* 0x000fe200078e00ff */
[----:B------:R-:W-:Y:S01]  /*1680*/  LOP3.LUT R3, R12, 0x7ffffffc, RZ, 0xc0, !PT ;  /* 0x7ffffffc0c037812 */ /* 0x000fe200078ec0ff */
[----:B------:R-:W-:Y:S01]  /*1690*/  IMAD.IADD R12, R18, 0x1, R13 ;  /* 0x00000001120c7824 */ /* 0x000fe200078e020d */
[----:B------:R-:W-:-:S02]  /*16a0*/  SHF.R.S32.HI R10, RZ, 0x1f, R204 ;  /* 0x0000001fff0a7819 */ /* 0x000fc400000114cc */
[----:B------:R-:W-:Y:S01]  /*16b0*/  LEA R188, R0, 0x2900, 0x1 ;  /* 0x0000290000bc7811 */ /* 0x000fe200078e08ff */
[----:B------:R-:W-:Y:S01]  /*16c0*/  IMAD.IADD R3, R19, 0x1, -R3 ;  /* 0x0000000113037824 */ /* 0x000fe200078e0a03 */
[C---:B------:R-:W-:Y:S01]  /*16d0*/  SEL R6, R9.reuse, 0xffffffe0, !P1 ;  /* 0xffffffe009067807 */ /* 0x040fe20004800000 */
[----:B------:R1:W-:Y:S01]  /*16e0*/  STL [R1+0x40], R12 ;  /* 0x0000400c01007387 */ /* 0x0003e20000100800 */
[----:B------:R-:W-:Y:S01]  /*16f0*/  SEL R0, R9, 0xffffffe0, !P6 ;  /* 0xffffffe009007807 */ /* 0x000fe20007000000 */
[----:B------:R-:W-:Y:S01]  /*1700*/  IMAD.SHL.U32 R10, R3, 0x2, RZ ;  /* 0x00000002030a7824 */ /* 0x000fe200078e00ff */
[C---:B------:R-:W-:Y:S02]  /*1710*/  SEL R2, R11.reuse, 0xffffffc0, !P3 ;  /* 0xffffffc00b027807 */ /* 0x040fe40005800000 */
[----:B------:R-:W-:Y:S02]  /*1720*/  SEL R3, R11, 0xffffffc0, !P5 ;  /* 0xffffffc00b037807 */ /* 0x000fe40006800000 */
[----:B------:R-:W-:Y:S01]  /*1730*/  SHF.R.S32.HI R9, RZ, 0x1f, R10 ;  /* 0x0000001fff097819 */ /* 0x000fe2000001140a */
[----:B------:R-:W-:Y:S01]  /*1740*/  STL [R1+0x2c], R10 ;  /* 0x00002c0a01007387 */ /* 0x000fe20000100800 */
[----:B------:R-:W-:Y:S01]  /*1750*/  IADD3 R16, R10, 0x8, RZ ;  /* 0x000000080a107810 */ /* 0x000fe20007ffe0ff */
[----:B------:R-:W-:Y:S01]  /*1760*/  IMAD.IADD R194, R188, 0x1, R2 ;  /* 0x00000001bcc27824 */ /* 0x000fe200078e0202 */
[C---:B------:R-:W-:Y:S01]  /*1770*/  IADD3 R15, R10.reuse, 0x10, RZ ;  /* 0x000000100a0f7810 */ /* 0x040fe20007ffe0ff */
[----:B------:R2:W-:Y:S01]  /*1780*/  STL [R1+0xac], R9 ;  /* 0x0000ac0901007387 */ /* 0x0005e20000100800 */
[----:B------:R-:W-:-:S02]  /*1790*/  IADD3 R14, R10, 0x18, RZ ;  /* 0x000000180a0e7810 */ /* 0x000fc40007ffe0ff */
[C---:B------:R-:W-:Y:S01]  /*17a0*/  IADD3 R13, R10.reuse, 0x20, RZ ;  /* 0x000000200a0d7810 */ /* 0x040fe20007ffe0ff */
[----:B------:R-:W-:Y:S01]  /*17b0*/  STL [R1+0x60], R16 ;  /* 0x0000601001007387 */ /* 0x000fe20000100800 */
[----:B------:R-:W-:Y:S02]  /*17c0*/  IADD3 R11, R10, 0x30, RZ ;  /* 0x000000300a0b7810 */ /* 0x000fe40007ffe0ff */
[----:B------:R-:W-:Y:S01]  /*17d0*/  SEL R7, R7, 0x10, !P0 ;  /* 0x0000001007077807 */ /* 0x000fe20004000000 */
[----:B------:R3:W-:Y:S01]  /*17e0*/  STL [R1+0x5c], R15 ;  /* 0x00005c0f01007387 */ /* 0x0007e20000100800 */
[C---:B------:R-:W-:Y:S02]  /*17f0*/  IADD3 R199, R188.reuse, 0x20, RZ ;  /* 0x00000020bcc77810 */ /* 0x040fe40007ffe0ff */
[----:B------:R-:W-:Y:S01]  /*1800*/  @P4 IADD3 R199, R188, -0x20, RZ ;  /* 0xffffffe0bcc74810 */ /* 0x000fe20007ffe0ff */
[----:B------:R4:W-:Y:S01]  /*1810*/  STL [R1+0x58], R14 ;  /* 0x0000580e01007387 */ /* 0x0009e20000100800 */
[----:B-1----:R-:W-:-:S02]  /*1820*/  IADD3 R12, R10, 0x28, RZ ;  /* 0x000000280a0c7810 */ /* 0x002fc40007ffe0ff */
        /* <DEDUP_REMOVED lines=9> */
[----:B--2---:R-:W-:Y:S01]  /*18c0*/  IADD3 R9, R10, 0x38, RZ ;  /* 0x000000380a097810 */ /* 0x004fe20007ffe0ff */
[----:B------:R-:W-:Y:S01]  /*18d0*/  IMAD.IADD R198, R195, 0x1, R0 ;  /* 0x00000001c3c67824 */ /* 0x000fe200078e0200 */
[----:B------:R-:W-:Y:S01]  /*18e0*/  LEA R10, R8, 0x80, 0x1 ;  /* 0x00000080080a7811 */ /* 0x000fe200078e08ff */
[C---:B------:R-:W-:Y:S01]  /*18f0*/  IMAD.IADD R193, R0.reuse, 0x1, R189 ;  /* 0x0000000100c17824 */ /* 0x040fe200078e02bd */
[----:B------:R-:W-:Y:S01]  /*1900*/  SHF.R.S32.HI R8, RZ, 0x1f, R16 ;  /* 0x0000001fff087819 */ /* 0x000fe20000011410 */
[----:B------:R-:W-:Y:S01]  /*1910*/  STL [R1+0x48], R9 ;  /* 0x0000480901007387 */ /* 0x000fe20000100800 */
[C---:B------:R-:W-:Y:S01]  /*1920*/  IADD3 R202, R199.reuse, 0x1000, RZ ;  /* 0x00001000c7ca7810 */ /* 0x040fe20007ffe0ff */
[C---:B------:R-:W-:Y:S01]  /*1930*/  IMAD.IADD R197, R0.reuse, 0x1, R196 ;  /* 0x0000000100c57824 */ /* 0x040fe200078e02c4 */
[----:B---3--:R-:W-:Y:S01]  /*1940*/  SHF.R.S32.HI R15, RZ, 0x1f, R15 ;  /* 0x0000001fff0f7819 */ /* 0x008fe2000001140f */
[----:B------:R-:W-:Y:S01]  /*1950*/  STL [R1+0x74], R10 ;  /* 0x0000740a01007387 */ /* 0x000fe20000100800 */
[C---:B------:R-:W-:Y:S01]  /*1960*/  IADD3 R201, R199.reuse, 0x1800, RZ ;  /* 0x00001800c7c97810 */ /* 0x040fe20007ffe0ff */
[----:B------:R-:W-:Y:S01]  /*1970*/  IMAD.IADD R192, R0, 0x1, R190 ;  /* 0x0000000100c07824 */ /* 0x000fe200078e02be */
[----:B----4-:R-:W-:Y:S01]  /*1980*/  SHF.R.S32.HI R14, RZ, 0x1f, R14 ;  /* 0x0000001fff0e7819 */ /* 0x010fe2000001140e */
[----:B------:R2:W-:Y:S01]  /*1990*/  STL [R1+0xa4], R8 ;  /* 0x0000a40801007387 */ /* 0x0005e20000100800 */
[----:B------:R-:W-:-:S03]  /*19a0*/  IADD3 R200, R199, 0x2000, RZ ;  /* 0x00002000c7c87810 */ /* 0x000fc60007ffe0ff */
[----:B------:R-:W-:Y:S01]  /*19b0*/  STL [R1+0xa0], R15 ;  /* 0x0000a00f01007387 */ /* 0x000fe20000100800 */
[----:B-1----:R-:W-:-:S03]  /*19c0*/  SHF.R.S32.HI R12, RZ, 0x1f, R12 ;  /* 0x0000001fff0c7819 */ /* 0x002fc6000001140c */
[----:B------:R-:W-:Y:S01]  /*19d0*/  STL [R1+0x9c], R14 ;  /* 0x00009c0e01007387 */ /* 0x000fe20000100800 */
[----:B-----5:R-:W-:Y:S02]  /*19e0*/  SHF.R.S32.HI R11, RZ, 0x1f, R11 ;  /* 0x0000001fff0b7819 */ /* 0x020fe4000001140b */
[----:B--2---:R-:W-:-:S05]  /*19f0*/  SHF.R.S32.HI R8, RZ, 0x1f, R13 ;  /* 0x0000001fff087819 */ /* 0x004fca000001140d */
        /* <DEDUP_REMOVED lines=22> */
.L_x_3458:
[----:B------:R-:W3:Y:S01]  /*1b60*/  LDL R0, [R1+0x3c] ;  /* 0x00003c0001007983 */ /* 0x000ee20000100800 */
[----:B------:R-:W-:Y:S01]  /*1b70*/  IMAD.MOV.U32 R8, RZ, RZ, 0x4 ;  /* 0x00000004ff087424 */ /* 0x000fe200078e00ff */
[----:B------:R-:W-:-:S03]  /*1b80*/  ISETP.NE.U32.AND P3, PT, RZ, c[0x0][0x360], PT ;  /* 0x0000d800ff007a0c */ /* 0x000fc60003f65070 */
[----:B--23--:R-:W-:-:S05]  /*1b90*/  IMAD.WIDE R2, R0, R8, c[0x0][0x588] ;  /* 0x0001620000027625 */ /* 0x00cfca00078e0208 */
[----:B------:R-:W2:Y:S01]  /*1ba0*/  LDG.E R12, [R2.64] ;  /* 0x00000006020c7981 */ /* 0x000ea2000c1e1900 */
[----:B------:R-:W-:Y:S01]  /*1bb0*/  ISETP.NE.AND.EX P3, PT, RZ, c[0x0][0x364], PT, P3 ;  /* 0x0000d900ff007a0c */ /* 0x000fe20003f65330 */
[----:B------:R-:W-:Y:S01]  /*1bc0*/  IMAD.MOV.U32 R251, RZ, RZ, RZ ;  /* 0x000000fffffb7224 */ /* 0x000fe200078e00ff */
[----:B------:R-:W-:Y:S01]  /*1bd0*/  ISETP.NE.U32.AND P4, PT, RZ, c[0x0][0x370], PT ;  /* 0x0000dc00ff007a0c */ /* 0x000fe20003f85070 */
[----:B------:R-:W-:Y:S01]  /*1be0*/  IMAD.MOV.U32 R11, RZ, RZ, RZ ;  /* 0x000000ffff0b7224 */ /* 0x000fe200078e00ff */
[----:B------:R-:W-:Y:S02]  /*1bf0*/  ISETP.NE.U32.AND P0, PT, RZ, c[0x0][0x348], PT ;  /* 0x0000d200ff007a0c */ /* 0x000fe40003f05070 */
[----:B------:R-:W-:Y:S02]  /*1c00*/  ISETP.NE.AND.EX P4, PT, RZ, c[0x0][0x374], PT, P4 ;  /* 0x0000dd00ff007a0c */ /* 0x000fe40003f85340 */
[----:B------:R-:W-:Y:S01]  /*1c10*/  ISETP.NE.AND.EX P0, PT, RZ, c[0x0][0x34c], PT, P0 ;  /* 0x0000d300ff007a0c */ /* 0x000fe20003f05300 */
[C---:B--2---:R-:W-:Y:S01]  /*1c20*/  IMAD.SHL.U32 R17, R12.reuse, 0x4, RZ ;  /* 0x000000040c117824 */ /* 0x044fe200078e00ff */
[----:B------:R-:W-:Y:S01]  /*1c30*/  SHF.R.S32.HI R13, RZ, 0x1f, R12 ;  /* 0x0000001fff0d7819 */ /* 0x000fe2000001140c */
[----:B------:R1:W-:Y:S08]  /*1c40*/  STL [R1+0x44], R12 ;  /* 0x0000440c01007387 */ /* 0x0003f00000100800 */
[----:B------:R-:W-:-:S02]  /*1c50*/  @P4 LEA R6, P2, R12, c[0x0][0x370], 0x2 ;  /* 0x0000dc000c064a11 */ /* 0x000fc400078410ff */
[C-C-:B------:R-:W-:Y:S01]  /*1c60*/  SHF.L.U64.HI R16, R12.reuse, 0x2, R13.reuse ;  /* 0x000000020c107819 */ /* 0x140fe2000001020d */
[----:B------:R1:W-:Y:S01]  /*1c70*/  STL [R1+0x70], R13 ;  /* 0x0000700d01007387 */ /* 0x0003e20000100800 */
[C---:B------:R-:W-:Y:S02]  /*1c80*/  @P3 IADD3 R4, P1, R17.reuse, c[0x0][0x360], RZ ;  /* 0x0000d80011043a10 */ /* 0x040fe40007f3e0ff */
[----:B------:R-:W-:Y:S01]  /*1c90*/  @P4 LEA.HI.X R7, R12, c[0x0][0x374], R13, 0x2, P2 ;  /* 0x0000dd000c074a11 */ /* 0x000fe200010f140d */
[----:B------:R1:W-:Y:S01]  /*1ca0*/  STL [R1+0x64], R17 ;  /* 0x0000641101007387 */ /* 0x0003e20000100800 */
[C---:B------:R-:W-:Y:S02]  /*1cb0*/  @P3 IADD3.X R5, R16.reuse, c[0x0][0x364], RZ, P1, !PT ;  /* 0x0000d90010053a10 */ /* 0x040fe40000ffe4ff */
[----:B------:R-:W-:Y:S01]  /*1cc0*/  IADD3 R2, P2, R17, c[0x0][0x348], RZ ;  /* 0x0000d20011027a10 */ /* 0x000fe20007f5e0ff */
[----:B------:R1:W5:Y:S03]  /*1cd0*/  @P4 LDG.E R251, [R6.64] ;  /* 0x0000000606fb4981 */ /* 0x000366000c1e1900 */
[----:B------:R-:W-:Y:S01]  /*1ce0*/  IADD3.X R3, R16, c[0x0][0x34c], RZ, P2, !PT ;  /* 0x0000d30010037a10 */ /* 0x000fe200017fe4ff */
[----:B------:R-:W2:Y:S04]  /*1cf0*/  @P3 LDG.E R0, [R4.64] ;  /* 0x0000000604003981 */ /* 0x000ea8000c1e1900 */
[----:B------:R1:W5:Y:S04]  /*1d00*/  @P0 LDG.E R11, [R2.64] ;  /* 0x00000006020b0981 */ /* 0x000368000c1e1900 */
[----:B------:R1:W-:Y:S01]  /*1d10*/  STL [R1+0x68], R16 ;  /* 0x0000681001007387 */ /* 0x0003e20000100800 */
[----:B------:R-:W-:Y:S03]  /*1d20*/  YIELD ;  /* 0x0000000000007946 */ /* 0x000fe60003800000 */
[----:B--2---:R1:W-:Y:S01]  /*1d30*/  @P3 STL [R1+0x20], R0 ;  /* 0x0000200001003387 */ /* 0x0043e20000100800 */
[----:B------:R-:W-:Y:S05]  /*1d40*/  @P3 BRA `(.L_x_3331) ;  /* 0x0000007000003947 */ /* 0x000fea0003800000 */
[----:B-1----:R-:W-:-:S05]  /*1d50*/  MOV R0, c[0x0][0x168] ;  /* 0x00005a0000007a02 */ /* 0x002fca0000000f00 */
[----:B------:R1:W-:Y:S01]  /*1d60*/  STL [R1+0x20], R0 ;  /* 0x0000200001007387 */ /* 0x0003e20000100800 */
[----:B------:R-:W-:Y:S05]  /*1d70*/  @!P0 BRA `(.L_x_3331) ;  /* 0x0000004000008947 */ /* 0x000fea0003800000 */
[----:B-1----:R1:W2:Y:S04]  /*1d80*/  LDG.E R0, [R2.64] ;  /* 0x0000000602007981 */ /* 0x0022a8000c1e1900 */
[----:B-1----:R-:W2:Y:S02]  /*1d90*/  LDG.E R2, [R2.64+0x4] ;  /* 0x0000040602027981 */ /* 0x002ea4000c1e1900 */
[----:B--2---:R-:W-:-:S05]  /*1da0*/  IADD3 R0, -R0, R2, RZ ;  /* 0x0000000200007210 */ /* 0x004fca0007ffe1ff */
[----:B------:R1:W-:Y:S02]  /*1db0*/  STL [R1+0x20], R0 ;  /* 0x0000200001007387 */ /* 0x0003e40000100800 */
.L_x_3331:
[----:B------:R-:W-:-:S04]  /*1dc0*/  ISETP.NE.U32.AND P1, PT, RZ, c[0x0][0x368], PT ;  /* 0x0000da00ff007a0c */ /* 0x000fc80003f25070 */
[----:B------:R-:W-:-:S13]  /*1dd0*/  ISETP.NE.AND.EX P1, PT, RZ, c[0x0][0x36c], PT, P1 ;  /* 0x0000db00ff007a0c */ /* 0x000fda0003f25310 */
[----:B------:R-:W-:Y:S05]  /*1de0*/  @!P1 BRA `(.L_x_3332) ;  /* 0x0000004000009947 */ /* 0x000fea0003800000 */
[----:B-1----:R-:W-:-:S04]  /*1df0*/  IADD3 R2, P1, R17, c[0x0][0x368], RZ ;  /* 0x0000da0011027a10 */ /* 0x002fc80007f3e0ff */
[----:B------:R-:W-:-:S05]  /*1e00*/  IADD3.X R3, R16, c[0x0][0x36c], RZ, P1, !PT ;  /* 0x0000db0010037a10 */ /* 0x000fca0000ffe4ff */
[----:B------:R1:W5:Y:S01]  /*1e10*/  LDG.E R0, [R2.64] ;  /* 0x0000000602007981 */ /* 0x000362000c1e1900 */
[----:B------:R-:W-:Y:S05]  /*1e20*/  BRA `(.L_x_3333) ;  /* 0x0000008000007947 */ /* 0x000fea0003800000 */
.L_x_3332:
[----:B------:R-:W-:Y:S01]  /*1e30*/  ISETP.NE.U32.AND P1, PT, RZ, c[0x0][0x350], PT ;  /* 0x0000d400ff007a0c */ /* 0x000fe20003f25070 */
[----:B-1----:R-:W-:-:S03]  /*1e40*/  IMAD.U32 R0, RZ, RZ, UR5 ;  /* 0x00000005ff007e24 */ /* 0x002fc6000f8e00ff */
[----:B------:R-:W-:-:S13]  /*1e50*/  ISETP.NE.AND.EX P1, PT, RZ, c[0x0][0x354], PT, P1 ;  /* 0x0000d500ff007a0c */ /* 0x000fda0003f25310 */
[----:B------:R-:W-:Y:S05]  /*1e60*/  @!P1 BRA `(.L_x_3333) ;  /* 0x0000004000009947 */ /* 0x000fea0003800000 */
[----:B------:R-:W-:-:S05]  /*1e70*/  IMAD.WIDE R2, R12, R8, c[0x0][0x350] ;  /* 0x0000d4000c027625 */ /* 0x000fca00078e0208 */
[----:B------:R-:W2:Y:S04]  /*1e80*/  LDG.E R4, [R2.64] ;  /* 0x0000000602047981 */ /* 0x000ea8000c1e1900 */
[----:B------:R-:W2:Y:S02]  /*1e90*/  LDG.E R0, [R2.64+0x4] ;  /* 0x0000040602007981 */ /* 0x000ea4000c1e1900 */
[----:B--2---:R-:W-:Y:S02]  /*1ea0*/  IADD3 R0, -R4, R0, RZ ;  /* 0x0000000004007210 */ /* 0x004fe40007ffe1ff */
.L_x_3333:
[----:B-1----:R-:W2:Y:S04]  /*1eb0*/  LDL R2, [R1+0x20] ;  /* 0x0000200001027983 */ /* 0x002ea80000100800 */
[----:B------:R-:W3:Y:S04]  /*1ec0*/  LDL.LU R3, [R1+0x34] ;  /* 0x0000340001037983 */ /* 0x000ee80000300800 */
[----:B------:R-:W4:Y:S01]  /*1ed0*/  LDL R15, [R1+0x38] ;  /* 0x00003800010f7983 */ /* 0x000f220000100800 */
[----:B-----5:R-:W-:Y:S01]  /*1ee0*/  IMAD.IADD R4, R0, 0x1, -R251 ;  /* 0x0000000100047824 */ /* 0x020fe200078e0afb */
[----:B------:R-:W-:Y:S01]  /*1ef0*/  BSSY B0, `(.L_x_3334) ;  /* 0x000003e000007945 */ /* 0x000fe20003800000 */
[----:B--2---:R-:W-:-:S02]  /*1f00*/  IMAD.MOV.U32 R5, RZ, RZ, R2 ;  /* 0x000000ffff057224 */ /* 0x004fc400078e0002 */
[----:B------:R-:W-:Y:S02]  /*1f10*/  IMAD.MOV.U32 R2, RZ, RZ, c[0x0][0x2c4] ;  /* 0x0000b100ff027624 */ /* 0x000fe400078e00ff */
[----:B---3--:R-:W-:-:S03]  /*1f20*/  IMAD.SHL.U32 R14, R3, 0x80, RZ ;  /* 0x00000080030e7824 */ /* 0x008fc600078e00ff */
[----:B------:R-:W-:Y:S02]  /*1f30*/  ISETP.NE.AND P5, PT, R2, 0x1, PT ;  /* 0x000000010200780c */ /* 0x000fe40003fa5270 */
[----:B------:R-:W-:-:S05]  /*1f40*/  IADD3 R2, R14, 0x7f, RZ ;  /* 0x0000007f0e027810 */ /* 0x000fca0007ffe0ff */
[----:B------:R-:W-:-:S06]  /*1f50*/  IMAD.MOV.U32 R0, RZ, RZ, R2 ;  /* 0x000000ffff007224 */ /* 0x000fcc00078e0002 */
[----:B------:R-:W-:Y:S01]  /*1f60*/  @P5 IMAD.HI.U32 R3, R2, c[0x0][0x2c8], RZ ;  /* 0x0000b20002035a27 */ /* 0x000fe200078e00ff */
[----:B------:R-:W-:-:S04]  /*1f70*/  IADD3 R2, R4, 0x50, -R5 ;  /* 0x0000005004027810 */ /* 0x000fc80007ffe805 */
[----:B------:R-:W-:Y:S02]  /*1f80*/  @P5 SHF.R.U32.HI R0, RZ, c[0x0][0x2cc], R3 ;  /* 0x0000b300ff005a19 */ /* 0x000fe40000011603 */
[----:B------:R-:W-:-:S03]  /*1f90*/  IADD3 R3, R4, 0x4f, RZ ;  /* 0x0000004f04037810 */ /* 0x000fc60007ffe0ff */
[----:B------:R-:W-:Y:S02]  /*1fa0*/  IMAD.IADD R0, R2, 0x1, R0 ;  /* 0x0000000102007824 */ /* 0x000fe400078e0200 */
[----:B------:R-:W-:Y:S01]  /*1fb0*/  IMAD.HI R2, R3, 0x66666667, RZ ;  /* 0x6666666703027827 */ /* 0x000fe200078e02ff */
[----:B------:R-:W-:Y:S03]  /*1fc0*/  STL [R1+0x28], R14 ;  /* 0x0000280e01007387 */ /* 0x000fe60000100800 */
[----:B------:R-:W-:Y:S01]  /*1fd0*/  IMAD.HI R0, R0, 0x66666667, RZ ;  /* 0x6666666700007827 */ /* 0x000fe200078e02ff */
[----:B------:R1:W-:Y:S04]  /*1fe0*/  STL [R1+0x24], R4 ;  /* 0x0000240401007387 */ /* 0x0003e80000100800 */
[----:B------:R-:W-:-:S04]  /*1ff0*/  SHF.R.U32.HI R3, RZ, 0x1f, R0 ;  /* 0x0000001fff037819 */ /* 0x000fc80000011600 */
[----:B------:R-:W-:Y:S02]  /*2000*/  LEA.HI.SX32 R0, R0, R3, 0x1b ;  /* 0x0000000300007211 */ /* 0x000fe400078fdaff */
[----:B----4-:R-:W-:Y:S02]  /*2010*/  LOP3.LUT R3, R15, 0xff0000, RZ, 0xc0, !PT ;  /* 0x00ff00000f037812 */ /* 0x010fe400078ec0ff */
[----:B-1----:R-:W-:-:S04]  /*2020*/  SHF.R.U32.HI R4, RZ, 0x1f, R2 ;  /* 0x0000001fff047819 */ /* 0x002fc80000011602 */
[----:B------:R-:W-:Y:S02]  /*2030*/  LEA.HI.SX32 R4, R2, R4, 0x1b ;  /* 0x0000000402047211 */ /* 0x000fe400078fdaff */
[----:B------:R-:W-:Y:S02]  /*2040*/  LOP3.LUT R2, R15, 0xff000000, RZ, 0xc0, !PT ;  /* 0xff0000000f027812 */ /* 0x000fe400078ec0ff */
[----:B------:R-:W-:Y:S02]  /*2050*/  IMNMX R6, R4, R0, PT ;  /* 0x0000000004067217 */ /* 0x000fe40003800200 */
[----:B------:R-:W-:-:S04]  /*2060*/  SHF.R.U32.HI R0, RZ, 0x8, R2 ;  /* 0x00000008ff007819 */ /* 0x000fc80000011602 */
[----:B------:R-:W-:-:S04]  /*2070*/  LEA.HI R0, R3, R0, RZ, 0x10 ;  /* 0x0000000003007211 */ /* 0x000fc800078f80ff */
[----:B------:R-:W-:Y:S02]  /*2080*/  LOP3.LUT R18, R0, 0xff, RZ, 0xc0, !PT ;  /* 0x000000ff00127812 */ /* 0x000fe400078ec0ff */
[----:B------:R-:W-:-:S03]  /*2090*/  SHF.R.U32.HI R5, RZ, 0x10, R0 ;  /* 0x00000010ff057819 */ /* 0x000fc60000011600 */
[----:B------:R1:W-:Y:S04]  /*20a0*/  STL [R1+0x6c], R18 ;  /* 0x00006c1201007387 */ /* 0x0003e80000100800 */
[----:B------:R1:W-:Y:S01]  /*20b0*/  STL [R1+0x34], R5 ;  /* 0x0000340501007387 */ /* 0x0003e20000100800 */
[----:B------:R-:W-:Y:S01]  /*20c0*/  ISETP.GE.AND P1, PT, R6, 0x1, PT ;  /* 0x000000010600780c */ /* 0x000fe20003f26270 */
[----:B------:R-:W-:-:S12]  /*20d0*/  IMAD.MOV.U32 R2, RZ, RZ, RZ ;  /* 0x000000ffff027224 */ /* 0x000fd800078e00ff */
        /* <DEDUP_REMOVED lines=31> */
.L_x_3335:
[----:B------:R-:W-:Y:S05]  /*22d0*/  BSYNC B0 ;  /* 0x0000000000007941 */ /* 0x000fea0003800000 */
.L_x_3334:
[----:B------:R-:W-:Y:S01]  /*22e0*/  IMAD R249, R18, R2, RZ ;  /* 0x0000000212f97224 */ /* 0x000fe200078e02ff */
[----:B------:R-:W-:Y:S01]  /*22f0*/  PRMT R0, RZ, 0x7610, R0 ;  /* 0x00007610ff007816 */ /* 0x000fe20000000000 */
[----:B------:R-:W-:Y:S01]  /*2300*/  CS2R R22, SRZ ;  /* 0x0000000000167805 */ /* 0x000fe2000001ff00 */
[----:B------:R-:W-:Y:S01]  /*2310*/  CS2R R24, SRZ ;  /* 0x0000000000187805 */ /* 0x000fe2000001ff00 */
        /* <DEDUP_REMOVED lines=36> */
[----:B------:R-:W-:-:S04]  /*2560*/  ISETP.NE.U32.AND P2, PT, RZ, c[0x0][0x340], PT ;  /* 0x0000d000ff007a0c */ /* 0x000fc80003f45070 */
[----:B------:R-:W-:-:S13]  /*2570*/  ISETP.NE.AND.EX P2, PT, RZ, c[0x0][0x344], PT, P2 ;  /* 0x0000d100ff007a0c */ /* 0x000fda0003f45320 */
[----:B------:R-:W-:-:S04]  /*2580*/  @P2 IADD3 R2, P1, R17, c[0x0][0x340], RZ ;  /* 0x0000d00011022a10 */ /* 0x000fc80007f3e0ff */
[----:B------:R-:W-:-:S05]  /*2590*/  @P2 IADD3.X R3, R16, c[0x0][0x344], RZ, P1, !PT ;  /* 0x0000d10010032a10 */ /* 0x000fca0000ffe4ff */
[----:B------:R2:W5:Y:S01]  /*25a0*/  @P2 LDG.E R8, [R2.64] ;  /* 0x0000000602082981 */ /* 0x000562000c1e1900 */
[----:B------:R-:W-:Y:S01]  /*25b0*/  SHF.R.S32.HI R0, RZ, 0x1f, R11 ;  /* 0x0000001fff007819 */ /* 0x000fe2000001140b */
[----:B------:R-:W-:Y:S01]  /*25c0*/  IMAD.IADD R4, R248, 0x1, R14 ;  /* 0x00000001f8047824 */ /* 0x000fe200078e020e */
[----:B------:R-:W-:Y:S02]  /*25d0*/  LOP3.LUT R20, R15, 0xffff, RZ, 0xc0, !PT ;  /* 0x0000ffff0f147812 */ /* 0x000fe400078ec0ff */
[----:B------:R-:W-:Y:S01]  /*25e0*/  SEL R6, R13, RZ, !P0 ;  /* 0x000000ff0d067207 */ /* 0x000fe20004000000 */
[----:B------:R-:W-:Y:S01]  /*25f0*/  IMAD R0, R0, c[0x0][0x178], RZ ;  /* 0x00005e0000007a24 */ /* 0x000fe200078e02ff */
[----:B-1----:R-:W-:Y:S01]  /*2600*/  SEL R5, R12, RZ, !P0 ;  /* 0x000000ff0c057207 */ /* 0x002fe20004000000 */
[----:B------:R-:W-:Y:S01]  /*2610*/  @P5 IMAD.HI.U32 R7, R4, c[0x0][0x2c8], RZ ;  /* 0x0000b20004075a27 */ /* 0x000fe200078e00ff */
[----:B------:R-:W-:Y:S02]  /*2620*/  ISETP.GE.AND P1, PT, R204, c[0x0][0x198], PT ;  /* 0x00006600cc007a0c */ /* 0x000fe40003f26270 */
[----:B------:R-:W-:Y:S01]  /*2630*/  IADD3 R150, R205, -0x1, RZ ;  /* 0xffffffffcd967810 */ /* 0x000fe20007ffe0ff */
[----:B------:R-:W-:-:S02]  /*2640*/  IMAD R0, R11, c[0x0][0x17c], R0 ;  /* 0x00005f000b007a24 */ /* 0x000fc400078e0200 */
[----:B------:R-:W-:-:S04]  /*2650*/  IMAD R6, R6, c[0x0][0x1c0], RZ ;  /* 0x0000700006067a24 */ /* 0x000fc800078e02ff */
[----:B------:R-:W-:Y:S02]  /*2660*/  IMAD R6, R5, c[0x0][0x1c4], R6 ;  /* 0x0000710005067a24 */ /* 0x000fe400078e0206 */
[----:B--2---:R-:W-:-:S05]  /*2670*/  IMAD.WIDE.U32 R2, R11, c[0x0][0x178], RZ ;  /* 0x00005e000b027a25 */ /* 0x004fca00078e00ff */
[----:B------:R-:W-:Y:S02]  /*2680*/  IADD3 R3, R3, R0, RZ ;  /* 0x0000000003037210 */ /* 0x000fe40007ffe0ff */
[----:B------:R-:W-:Y:S02]  /*2690*/  MOV R0, R4 ;  /* 0x0000000400007202 */ /* 0x000fe40000000f00 */
[----:B------:R-:W-:Y:S01]  /*26a0*/  @P5 SHF.R.U32.HI R0, RZ, c[0x0][0x2cc], R7 ;  /* 0x0000b300ff005a19 */ /* 0x000fe20000011607 */
[----:B------:R-:W-:-:S03]  /*26b0*/  IMAD.WIDE.U32 R2, R20, c[0x0][0x1b8], R2 ;  /* 0x00006e0014027a25 */ /* 0x000fc600078e0002 */
[----:B------:R-:W-:Y:S01]  /*26c0*/  SHF.R.S32.HI R7, RZ, 0x1f, R0 ;  /* 0x0000001fff077819 */ /* 0x000fe20000011400 */
[----:B------:R-:W-:-:S04]  /*26d0*/  IMAD R3, R20, c[0x0][0x1bc], R3 ;  /* 0x00006f0014037a24 */ /* 0x000fc800078e0203 */
[----:B------:R-:W-:-:S04]  /*26e0*/  IMAD.WIDE.U32 R2, R5, c[0x0][0x1c0], R2 ;  /* 0x0000700005027a25 */ /* 0x000fc800078e0002 */
        /* <DEDUP_REMOVED lines=13> */
[----:B------:R-:W-:Y:S02]  /*27c0*/  LEA.HI.X R5, R2, c[0x0][0x164], R0, 0x1, P0 ;  /* 0x0000590002057a11 */ /* 0x000fe400000f0c00 */
[----:B------:R-:W-:Y:S01]  /*27d0*/  @!P2 MOV R8, R12 ;  /* 0x0000000c0008a202 */ /* 0x000fe20000000f00 */
[----:B------:R-:W-:Y:S05]  /*27e0*/  BRA.DIV ~URZ, `(.L_x_3337) ;  /* 0x000105327f007947 */ /* 0x000fea000b800000 */
[----:B------:R1:W2:Y:S02]  /*27f0*/  SHFL.IDX PT, R7, R5, RZ, 0x181f ;  /* 0x00181fff05077589 */ /* 0x0002a400000e0000 */
.L_x_3463:
[----:B------:R-:W-:Y:S05]  /*2800*/  BRA.DIV ~URZ, `(.L_x_3338) ;  /* 0x000105827f007947 */ /* 0x000fea000b800000 */
[----:B------:R3:W4:Y:S02]  /*2810*/  SHFL.IDX PT, R2, R6, RZ, 0x181f ;  /* 0x00181fff06027589 */ /* 0x00072400000e0000 */
.L_x_3464:
[----:B---3--:R-:W3:Y:S04]  /*2820*/  LDL R4, [R1+0x20] ;  /* 0x0000200001047983 */ /* 0x008ee80000100800 */
[----:B----4-:R-:W4:Y:S04]  /*2830*/  LDL R3, [R1+0x28] ;  /* 0x0000280001037983 */ /* 0x010f280000100800 */
[----:B------:R-:W1:Y:S02]  /*2840*/  S2R R9, SR_TID.X ;  /* 0x0000000000097919 */ /* 0x000e640000002100 */
[----:B-1----:R-:W-:-:S04]  /*2850*/  SHF.R.S32.HI R0, RZ, 0x1f, R9 ;  /* 0x0000001fff007819 */ /* 0x002fc80000011409 */
[----:B------:R-:W-:-:S04]  /*2860*/  LEA.HI R0, R0, R9, RZ, 0x3 ;  /* 0x0000000900007211 */ /* 0x000fc800078f18ff */
[----:B------:R-:W-:Y:S01]  /*2870*/  SHF.R.S32.HI R0, RZ, 0x3, R0 ;  /* 0x00000003ff007819 */ /* 0x000fe20000011400 */
[----:B------:R-:W-:Y:S01]  /*2880*/  BSSY B0, `(.L_x_3339) ;  /* 0x000000c000007945 */ /* 0x000fe20003800000 */
[----:B---3--:R-:W-:-:S03]  /*2890*/  IMAD R4, R4, c[0x0][0x2c4], RZ ;  /* 0x0000b10004047a24 */ /* 0x008fc600078e02ff */
[----:B----4-:R-:W-:-:S05]  /*28a0*/  IMAD.IADD R0, R0, 0x1, R3 ;  /* 0x0000000100007824 */ /* 0x010fca00078e0203 */
[----:B------:R-:W-:-:S13]  /*28b0*/  ISETP.GE.AND P0, PT, R0, R4, PT ;  /* 0x000000040000720c */ /* 0x000fda0003f06270 */
[----:B------:R-:W-:Y:S05]  /*28c0*/  @P0 BRA `(.L_x_3340) ;  /* 0x0000007000000947 */ /* 0x000fea0003800000 */
[----:B------:R-:W-:Y:S02]  /*28d0*/  SHF.R.S32.HI R9, RZ, 0x1f, R204 ;  /* 0x0000001fff097819 */ /* 0x000fe400000114cc */
[----:B------:R-:W-:-:S04]  /*28e0*/  LEA R2, P0, R204, R2, 0x1 ;  /* 0x00000002cc027211 */ /* 0x000fc800078008ff */
[----:B--2---:R-:W-:-:S05]  /*28f0*/  LEA.HI.X R3, R204, R7, R9, 0x1, P0 ;  /* 0x00000007cc037211 */ /* 0x004fca00000f0c09 */
[----:B------:R-:W-:Y:S01]  /*2900*/  @!PT LDS RZ, [RZ] ;  /* 0x00000000fffff984 */ /* 0x000fe20000000800 */
[----:B------:R-:W-:Y:S01]  /*2910*/  @!PT LDS RZ, [RZ] ;  /* 0x00000000fffff984 */ /* 0x000fe20000000800 */
[----:B------:R-:W-:Y:S01]  /*2920*/  @!PT LDS RZ, [RZ] ;  /* 0x00000000fffff984 */ /* 0x000fe20000000800 */
[----:B------:R1:W-:Y:S04]  /*2930*/  LDGSTS.E.BYPASS.LTC128B.128 [R209+0x5100], [R2.64], !P1 ;  /* 0x0510000002d17fae */ /* 0x0003e8000c901d46 */
.L_x_3340:
[----:B------:R-:W-:Y:S05]  /*2940*/  BSYNC B0 ;  /* 0x0000000000007941 */ /* 0x000fea0003800000 */
.L_x_3339:
[----:B------:R-:W-:Y:S05]  /*2950*/  BRA.DIV ~URZ, `(.L_x_3341) ;  /* 0x000104a27f007947 */ /* 0x000fea000b800000 */
[----:B--2---:R2:W3:Y:S04]  /*2960*/  SHFL.IDX PT, R7, R5, 0x1, 0x181f ;  /* 0x00381f0005077f89 */ /* 0x0044e800000e0000 */
[----:B-1----:R2:W1:Y:S02]  /*2970*/  SHFL.IDX PT, R2, R6, 0x1, 0x181f ;  /* 0x00381f0006027f89 */ /* 0x00246400000e0000 */
.L_x_3465:
        /* <DEDUP_REMOVED lines=11> */
.L_x_3343:
[----:B------:R-:W-:Y:S05]  /*2a30*/  BSYNC B0 ;  /* 0x0000000000007941 */ /* 0x000fea0003800000 */
.L_x_3342:
[----:B------:R-:W-:Y:S05]  /*2a40*/  BRA.DIV ~URZ, `(.L_x_3344) ;  /* 0x000104827f007947 */ /* 0x000fea000b800000 */
[----:B---3--:R3:W4:Y:S02]  /*2a50*/  SHFL.IDX PT, R7, R5, 0x2, 0x181f ;  /* 0x00581f0005077f89 */ /* 0x00872400000e0000 */
.L_x_3466:
[----:B------:R-:W-:Y:S05]  /*2a60*/  BRA.DIV ~URZ, `(.L_x_3345) ;  /* 0x000104d27f007947 */ /* 0x000fea000b800000 */
[----:B-1----:R1:W2:Y:S02]  /*2a70*/  SHFL.IDX PT, R2, R6, 0x2, 0x181f ;  /* 0x00581f0006027f89 */ /* 0x0022a400000e0000 */
.L_x_3467:
        /* <DEDUP_REMOVED lines=11> */
.L_x_3347:
[----:B------:R-:W-:Y:S05]  /*2b30*/  BSYNC B0 ;  /* 0x0000000000007941 */ /* 0x000fea0003800000 */
.L_x_3346:
[----:B------:R-:W-:Y:S05]  /*2b40*/  BRA.DIV ~URZ, `(.L_x_3348) ;  /* 0x000104627f007947 */ /* 0x000fea000b800000 */
[----:B----4-:R4:W1:Y:S04]  /*2b50*/  SHFL.IDX PT, R7, R5, 0x3, 0x181f ;  /* 0x00781f0005077f89 */ /* 0x01086800000e0000 */
[----:B--2---:R4:W2:Y:S02]  /*2b60*/  SHFL.IDX PT, R2, R6, 0x3, 0x181f ;  /* 0x00781f0006027f89 */ /* 0x0048a400000e0000 */
.L_x_3468:
        /* <DEDUP_REMOVED lines=11> */
.L_x_3350:
[----:B------:R-:W-:Y:S05]  /*2c20*/  BSYNC B0 ;  /* 0x0000000000007941 */ /* 0x000fea0003800000 */
.L_x_3349:
[----:B------:R-:W-:Y:S05]  /*2c30*/  BRA.DIV ~URZ, `(.L_x_3351) ;  /* 0x000104427f007947 */ /* 0x000fea000b800000 */
[----:B-1----:R1:W3:Y:S02]  /*2c40*/  SHFL.IDX PT, R7, R5, 0x4, 0x181f ;  /* 0x00981f0005077f89 */ /* 0x0022e400000e0000 */
.L_x_3469:
[----:B------:R-:W-:Y:S05]  /*2c50*/  BRA.DIV ~URZ, `(.L_x_3352) ;  /* 0x000104927f007947 */ /* 0x000fea000b800000 */
[----:B--2---:R2:W1:Y:S02]  /*2c60*/  SHFL.IDX PT, R2, R6, 0x4, 0x181f ;  /* 0x00981f0006027f89 */ /* 0x00446400000e0000 */
.L_x_3470:
        /* <DEDUP_REMOVED lines=11> */
.L_x_3354:
[----:B------:R-:W-:Y:S05]  /*2d20*/  BSYNC B0 ;  /* 0x0000000000007941 */ /* 0x000fea0003800000 */
.L_x_3353:
[----:B------:R-:W-:Y:S05]  /*2d30*/  BRA.DIV ~URZ, `(.L_x_3355) ;  /* 0x000104227f007947 */ /* 0x000fea000b800000 */
[----:B---3--:R3:W2:Y:S04]  /*2d40*/  SHFL.IDX PT, R7, R5, 0x5, 0x181f ;  /* 0x00b81f0005077f89 */ /* 0x0086a800000e0000 */
[----:B-1----:R3:W1:Y:S02]  /*2d50*/  SHFL.IDX PT, R2, R6, 0x5, 0x181f ;  /* 0x00b81f0006027f89 */ /* 0x00266400000e0000 */
.L_x_3471:
        /* <DEDUP_REMOVED lines=11> */
.L_x_3357:
[----:B------:R-:W-:Y:S05]  /*2e10*/  BSYNC B0 ;  /* 0x0000000000007941 */ /* 0x000fea0003800000 */
.L_x_3356:
[----:B------:R-:W-:Y:S05]  /*2e20*/  BRA.DIV ~URZ, `(.L_x_3358) ;  /* 0x000104027f007947 */ /* 0x000fea000b800000 */
[----:B--2---:R2:W3:Y:S02]  /*2e30*/  SHFL.IDX PT, R7, R5, 0x6, 0x181f ;  /* 0x00d81f0005077f89 */ /* 0x0044e400000e0000 */
.L_x_3472:
[----:B------:R-:W-:Y:S05]  /*2e40*/  BRA.DIV ~URZ, `(.L_x_3359) ;  /* 0x000104527f007947 */ /* 0x000fea000b800000 */
[----:B-1----:R1:W2:Y:S02]  /*2e50*/  SHFL.IDX PT, R2, R6, 0x6, 0x181f ;  /* 0x00d81f0006027f89 */ /* 0x0022a400000e0000 */
.L_x_3473:
        /* <DEDUP_REMOVED lines=11> */
.L_x_3361:
[----:B------:R-:W-:Y:S05]  /*2f10*/  BSYNC B0 ;  /* 0x0000000000007941 */ /* 0x000fea0003800000 */
.L_x_3360:
[----:B------:R-:W-:Y:S05]  /*2f20*/  BRA.DIV ~URZ, `(.L_x_3362) ;  /* 0x000103e27f007947 */ /* 0x000fea000b800000 */
[----:B--234-:R-:W2:Y:S04]  /*2f30*/  SHFL.IDX PT, R5, R5, 0x7, 0x181f ;  /* 0x00f81f0005057f89 */ /* 0x01cea800000e0000 */
[----:B------:R3:W4:Y:S02]  /*2f40*/  SHFL.IDX PT, R2, R6, 0x7, 0x181f ;  /* 0x00f81f0006027f89 */ /* 0x00072400000e0000 */
.L_x_3474:
        /* <DEDUP_REMOVED lines=8> */
[C---:B----4-:R-:W-:Y:S02]  /*2fd0*/  @!P2 LEA R2, P0, R204.reuse, R2, 0x1 ;  /* 0x00000002cc02a211 */ /* 0x050fe400078008ff */
        /* <DEDUP_REMOVED lines=9> */
[----:B------:R-:W2:Y:S01]  /*3070*/  LDL R9, [R1+0x24] ;  /* 0x0000240001097983 */ /* 0x000ea20000100800 */
[----:B------:R-:W-:-:S02]  /*3080*/  IMAD.MOV.U32 R149, RZ, RZ, 0x50 ;  /* 0x00000050ff957424 */ /* 0x000fc400078e00ff */
[----:B------:R-:W-:Y:S02]  /*3090*/  IMAD.MOV.U32 R0, RZ, RZ, c[0x0][0x2b8] ;  /* 0x0000ae00ff007624 */ /* 0x000fe400078e00ff */
[----:B------:R-:W-:Y:S02]  /*30a0*/  IMAD R149, R205, R149, -0x50 ;  /* 0xffffffb0cd957424 */ /* 0x000fe400078e0295 */
[----:B------:R-:W-:Y:S01]  /*30b0*/  IMAD.MOV.U32 R210, RZ, RZ, RZ ;  /* 0x000000ffffd27224 */ /* 0x000fe200078e00ff */
[----:B------:R-:W-:Y:S01]  /*30c0*/  BAR.SYNC.DEFER_BLOCKING 0x0 ;  /* 0x0000000000007b1d */ /* 0x000fe20000010000 */
[----:B------:R-:W-:Y:S01]  /*30d0*/  ISETP.NE.AND P4, PT, R0, 0x1, PT ;  /* 0x000000010000780c */ /* 0x000fe20003f85270 */
[----:B-1----:R-:W-:-:S05]  /*30e0*/  IMAD.IADD R2, R248, 0x1, R149 ;  /* 0x00000001f8027824 */ /* 0x002fca00078e0295 */
[C---:B--2---:R-:W-:Y:S01]  /*30f0*/  ISETP.GE.AND P1, PT, R2.reuse, R9, PT ;  /* 0x000000090200720c */ /* 0x044fe20003f26270 */
[----:B------:R-:W-:-:S03]  /*3100*/  IMAD.IADD R2, R2, 0x1, R251 ;  /* 0x0000000102027824 */ /* 0x000fc600078e02fb */
[----:B------:R-:W-:-:S03]  /*3110*/  ISETP.GT.OR P1, PT, R248, 0x4f, P1 ;  /* 0x0000004ff800780c */ /* 0x000fc60000f24670 */
[----:B------:R-:W-:-:S04]  /*3120*/  @P4 IMAD.HI.U32 R3, R2, c[0x0][0x2bc], RZ ;  /* 0x0000af0002034a27 */ /* 0x000fc800078e00ff */
[----:B------:R-:W-:Y:S01]  /*3130*/  IMAD.MOV.U32 R0, RZ, RZ, R2 ;  /* 0x000000ffff007224 */ /* 0x000fe200078e0002 */
[----:B------:R-:W-:-:S05]  /*3140*/  @P4 SHF.R.U32.HI R0, RZ, c[0x0][0x2c0], R3 ;  /* 0x0000b000ff004a19 */ /* 0x000fca0000011603 */
[----:B------:R-:W-:-:S04]  /*3150*/  @!P1 IADD3 R3, P0, R0, R174, RZ ;  /* 0x000000ae00039210 */ /* 0x000fc80007f1e0ff */
[----:B------:R-:W-:Y:S02]  /*3160*/  @!P1 LEA.HI.X.SX32 R5, R0, R151, 0x1, P0 ;  /* 0x0000009700059211 */ /* 0x000fe400000f0eff */
[----:B------:R-:W-:-:S04]  /*3170*/  @!P1 LEA R4, P0, R3, c[0x0][0x2a0], 0x2 ;  /* 0x0000a80003049a11 */ /* 0x000fc800078010ff */
[----:B------:R-:W-:-:S05]  /*3180*/  @!P1 LEA.HI.X R5, R3, c[0x0][0x2a4], R5, 0x2, P0 ;  /* 0x0000a90003059a11 */ /* 0x000fca00000f1405 */
[----:B------:R-:W2:Y:S01]  /*3190*/  @!P1 LDG.E R210, [R4.64] ;  /* 0x0000000604d29981 */ /* 0x000ea2000c1e1900 */
[----:B------:R-:W-:Y:S01]  /*31a0*/  IMAD.MOV R0, RZ, RZ, -R0 ;  /* 0x000000ffff007224 */ /* 0x000fe200078e0a00 */
[----:B------:R-:W-:Y:S01]  /*31b0*/  BSSY B0, `(.L_x_3363) ;  /* 0x0000122000007945 */ /* 0x000fe20003800000 */
[----:B------:R-:W-:Y:S01]  /*31c0*/  IMAD.WIDE.U32 R172, R20, c[0x0][0x1e8], RZ ;  /* 0x00007a0014ac7a25 */ /* 0x000fe200078e00ff */
[----:B------:R-:W1:Y:S03]  /*31d0*/  S2R R10, SR_TID.X ;  /* 0x00000000000a7919 */ /* 0x000e660000002100 */
[----:B------:R-:W-:Y:S01]  /*31e0*/  IMAD R211, R0, c[0x0][0x2b8], R2 ;  /* 0x0000ae0000d37a24 */ /* 0x000fe200078e0202 */
[----:B------:R-:W-:Y:S01]  /*31f0*/  STL.64 [R1], R172 ;  /* 0x000000ac01007387 */ /* 0x000fe20000100a00 */
[----:B------:R-:W-:Y:S02]  /*3200*/  IMAD R252, R20, c[0x0][0x1ec], R173 ;  /* 0x00007b0014fc7a24 */ /* 0x000fe400078e02ad */
[----:B------:R-:W-:Y:S01]  /*3210*/  IMAD.WIDE.U32 R2, R211, c[0x0][0x1e0], RZ ;  /* 0x00007800d3027a25 */ /* 0x000fe200078e00ff */
[----:B------:R-:W-:-:S03]  /*3220*/  SHF.R.S32.HI R22, RZ, 0x1f, R211 ;  /* 0x0000001fff167819 */ /* 0x000fc600000114d3 */
[----:B------:R-:W-:Y:S02]  /*3230*/  IMAD R148, R150, -0x50, R9 ;  /* 0xffffffb096947824 */ /* 0x000fe400078e0209 */
[----:B------:R-:W-:Y:S02]  /*3240*/  IMAD R0, R22, c[0x0][0x1e0], RZ ;  /* 0x0000780016007a24 */ /* 0x000fe400078e02ff */
[----:B------:R-:W-:-:S04]  /*3250*/  IMAD.WIDE.U32 R78, R20, c[0x0][0x210], RZ ;  /* 0x00008400144e7a25 */ /* 0x000fc800078e00ff */
[----:B------:R-:W-:Y:S01]  /*3260*/  IMAD R0, R211, c[0x0][0x1e4], R0 ;  /* 0x00007900d3007a24 */ /* 0x000fe200078e0200 */
[----:B------:R-:W-:Y:S01]  /*3270*/  STL.64 [R1+0x10], R78 ;  /* 0x0000104e01007387 */ /* 0x000fe20000100a00 */
[----:B------:R-:W-:Y:S01]  /*3280*/  IMAD R76, R20, c[0x0][0x214], R79 ;  /* 0x00008500144c7a24 */ /* 0x000fe200078e024f */
[----:B------:R-:W-:Y:S01]  /*3290*/  SHF.L.U64.HI R20, R204, 0x1, R104 ;  /* 0x00000001cc147819 */ /* 0x000fe20000010268 */
[----:B------:R-:W-:Y:S01]  /*32a0*/  IMAD.IADD R3, R3, 0x1, R0 ;  /* 0x0000000103037824 */ /* 0x000fe200078e0200 */
[----:B-1----:R-:W-:Y:S02]  /*32b0*/  SHF.R.S32.HI R7, RZ, 0x1f, R10 ;  /* 0x0000001fff077819 */ /* 0x002fe4000001140a */
[----:B------:R-:W-:Y:S02]  /*32c0*/  STL [R1+0x1c], R76 ;  /* 0x00001c4c01007387 */ /* 0x000fe40000100800 */
[----:B------:R-:W-:-:S04]  /*32d0*/  LEA.HI R7, R7, R10, RZ, 0x3 ;  /* 0x0000000a07077211 */ /* 0x000fc800078f18ff */
[----:B------:R-:W-:-:S05]  /*32e0*/  SHF.R.S32.HI R7, RZ, 0x3, R7 ;  /* 0x00000003ff077819 */ /* 0x000fca0000011407 */
[----:B------:R-:W-:-:S05]  /*32f0*/  IMAD.IADD R21, R148, 0x1, -R7 ;  /* 0x0000000194157824 */ /* 0x000fca00078e0a07 */
[C---:B------:R-:W-:Y:S02]  /*3300*/  ISETP.GE.AND P6, PT, R21.reuse, 0x1, PT ;  /* 0x000000011500780c */ /* 0x040fe40003fc6270 */
[----:B------:R-:W-:Y:S02]  /*3310*/  ISETP.GE.AND P3, PT, R21, 0x11, PT ;  /* 0x000000111500780c */ /* 0x000fe40003f66270 */
[----:B--2---:R-:W-:Y:S01]  /*3320*/  SHF.R.S32.HI R23, RZ, 0x1f, R210 ;  /* 0x0000001fff177819 */ /* 0x004fe200000114d2 */
[----:B------:R-:W-:-:S04]  /*3330*/  IMAD.WIDE.U32 R2, R210, c[0x0][0x1f0], R2 ;  /* 0x00007c00d2027a25 */ /* 0x000fc800078e0002 */
[----:B------:R-:W-:Y:S01]  /*3340*/  IMAD R0, R23, c[0x0][0x1f0], RZ ;  /* 0x00007c0017007a24 */ /* 0x000fe200078e02ff */
[----:B------:R-:W-:-:S03]  /*3350*/  IADD3 R2, P0, R2, R172, RZ ;  /* 0x000000ac02027210 */ /* 0x000fc60007f1e0ff */
[----:B------:R-:W-:-:S05]  /*3360*/  IMAD R0, R210, c[0x0][0x1f4], R0 ;  /* 0x00007d00d2007a24 */ /* 0x000fca00078e0200 */
[----:B------:R-:W-:Y:S02]  /*3370*/  IADD3.X R3, R252, R3, R0, P0, !PT ;  /* 0x00000003fc037210 */ /* 0x000fe400007fe400 */
[----:B------:R-:W-:-:S04]  /*3380*/  LEA R0, P0, R2, c[0x0][0x1c8], 0x1 ;  /* 0x0000720002007a11 */ /* 0x000fc800078008ff */
[----:B---3--:R-:W-:Y:S01]  /*3390*/  LEA.HI.X R6, R2, c[0x0][0x1cc], R3, 0x1, P0 ;  /* 0x0000730002067a11 */ /* 0x008fe200000f0c03 */
[----:B------:R-:W-:Y:S01]  /*33a0*/  SHFL.IDX PT, R10, R0, 0x2, 0x181f ;  /* 0x00581f00000a7f89 */ /* 0x000fe200000e0000 */
[----:B------:R-:W-:-:S03]  /*33b0*/  @P6 ISETP.GE.AND P0, PT, R204, c[0x0][0x1d4], PT ;  /* 0x00007500cc006a0c */ /* 0x000fc60003f06270 */
[----:B------:R-:W1:Y:S04]  /*33c0*/  SHFL.IDX PT, R2, R0, RZ, 0x181f ;  /* 0x00181fff00027589 */ /* 0x000e6800000e0000 */
[----:B------:R-:W2:Y:S04]  /*33d0*/  SHFL.IDX PT, R3, R0, 0x1, 0x181f ;  /* 0x00381f0000037f89 */ /* 0x000ea800000e0000 */
[----:B------:R-:W3:Y:S04]  /*33e0*/  SHFL.IDX PT, R5, R6, RZ, 0x181f ;  /* 0x00181fff06057589 */ /* 0x000ee800000e0000 */
[----:B------:R-:W4:Y:S04]  /*33f0*/  SHFL.IDX PT, R7, R6, 0x1, 0x181f ;  /* 0x00381f0006077f89 */ /* 0x000f2800000e0000 */
[----:B------:R-:W5:Y:S04]  /*3400*/  SHFL.IDX PT, R11, R6, 0x2, 0x181f ;  /* 0x00581f00060b7f89 */ /* 0x000f6800000e0000 */
[----:B------:R-:W5:Y:S01]  /*3410*/  SHFL.IDX PT, R8, R0, 0x3, 0x181f ;  /* 0x00781f0000087f89 */ /* 0x000f6200000e0000 */
[----:B-1----:R-:W-:-:S03]  /*3420*/  @P6 LEA R4, P1, R204, R2, 0x1 ;  /* 0x00000002cc046211 */ /* 0x002fc600078208ff */
[----:B------:R-:W1:Y:S01]  /*3430*/  SHFL.IDX PT, R9, R6, 0x3, 0x181f ;  /* 0x00781f0006097f89 */ /* 0x000e6200000e0000 */
[C---:B--2---:R-:W-:Y:S02]  /*3440*/  @P3 LEA R2, P2, R204.reuse, R3, 0x1 ;  /* 0x00000003cc023211 */ /* 0x044fe400078408ff */
[C-C-:B---3--:R-:W-:Y:S02]  /*3450*/  @P6 LEA.HI.X R5, R204.reuse, R5, R104.reuse, 0x1, P1 ;  /* 0x00000005cc056211 */ /* 0x148fe400008f0c68 */
[C---:B------:R-:W-:Y:S02]  /*3460*/  ISETP.GE.AND P1, PT, R21.reuse, 0x21, PT ;  /* 0x000000211500780c */ /* 0x040fe40003f26270 */
[C---:B----4-:R-:W-:Y:S01]  /*3470*/  @P3 LEA.HI.X R3, R204.reuse, R7, R104, 0x1, P2 ;  /* 0x00000007cc033211 */ /* 0x050fe200010f0c68 */
[----:B------:R2:W-:Y:S01]  /*3480*/  @P6 LDGSTS.E.BYPASS.LTC128B.128 [R209+0x2900], [R4.64], !P0 ;  /* 0x0290000004d16fae */ /* 0x0005e2000c101d46 */
[C---:B------:R-:W-:Y:S02]  /*3490*/  @P3 ISETP.GE.AND P2, PT, R204.reuse, c[0x0][0x1d4], PT ;  /* 0x00007500cc003a0c */ /* 0x040fe40003f46270 */
[----:B------:R-:W-:Y:S01]  /*34a0*/  ISETP.GE.AND P6, PT, R21, 0x31, PT ;  /* 0x000000311500780c */ /* 0x000fe20003fc6270 */
[----:B------:R-:W3:Y:S04]  /*34b0*/  SHFL.IDX PT, R7, R0, 0x4, 0x181f ;  /* 0x00981f0000077f89 */ /* 0x000ee800000e0000 */
[----:B------:R-:W4:Y:S02]  /*34c0*/  SHFL.IDX PT, R0, R6, 0x4, 0x181f ;  /* 0x00981f0006007f89 */ /* 0x000f2400000e0000 */
[----:B------:R-:W-:-:S04]  /*34d0*/  @P1 ISETP.GE.AND P0, PT, R204, c[0x0][0x1d4], PT ;  /* 0x00007500cc001a0c */ /* 0x000fc80003f06270 */
[----:B------:R1:W-:Y:S01]  /*34e0*/  @P3 LDGSTS.E.BYPASS.LTC128B.128 [R209+0x3100], [R2.64], !P2 ;  /* 0x0310000002d13fae */ /* 0x0003e2000d101d46 */
[----:B------:R-:W-:Y:S02]  /*34f0*/  ISETP.GE.AND P3, PT, R21, 0x41, PT ;  /* 0x000000411500780c */ /* 0x000fe40003f66270 */
[----:B-1----:R-:W-:-:S04]  /*3500*/  @P1 LEA R2, P2, R204, R10, 0x1 ;  /* 0x0000000acc021211 */ /* 0x002fc800078408ff */
[C---:B-----5:R-:W-:Y:S02]  /*3510*/  @P1 LEA.HI.X R3, R204.reuse, R11, R104, 0x1, P2 ;  /* 0x0000000bcc031211 */ /* 0x060fe400010f0c68 */
[----:B--2---:R-:W-:-:S03]  /*3520*/  @P6 LEA R4, P2, R204, R8, 0x1 ;  /* 0x00000008cc046211 */ /* 0x004fc600078408ff */
[----:B------:R3:W-:Y:S01]  /*3530*/  @P1 LDGSTS.E.BYPASS.LTC128B.128 [R209+0x3900], [R2.64], !P0 ;  /* 0x0390000002d11fae */ /* 0x0007e2000c101d46 */
[C---:B------:R-:W-:Y:S02]  /*3540*/  @P6 ISETP.GE.AND P1, PT, R204.reuse, c[0x0][0x1d4], PT ;  /* 0x00007500cc006a0c */ /* 0x040fe40003f26270 */
[C---:B------:R-:W-:Y:S02]  /*3550*/  @P3 ISETP.GE.AND P0, PT, R204.reuse, c[0x0][0x1d4], PT ;  /* 0x00007500cc003a0c */ /* 0x040fe40003f06270 */
[----:B------:R-:W-:-:S09]  /*3560*/  @P6 LEA.HI.X R5, R204, R9, R104, 0x1, P2 ;  /* 0x00000009cc056211 */ /* 0x000fd200010f0c68 */
[----:B------:R1:W-:Y:S01]  /*3570*/  @P6 LDGSTS.E.BYPASS.LTC128B.128 [R209+0x4100], [R4.64], !P1 ;  /* 0x0410000004d16fae */ /* 0x0003e2000c901d46 */
[----:B------:R-:W-:-:S04]  /*3580*/  ISETP.GE.AND P1, PT, R204, c[0x0][0x1d4], PT ;  /* 0x00007500cc007a0c */ /* 0x000fc80003f26270 */
[----:B------:R-:W-:Y:S02]  /*3590*/  ISETP.LT.OR P6, PT, R21, 0x11, P1 ;  /* 0x000000111500780c */ /* 0x000fe40000fc1670 */
[----:B---3--:R-:W-:-:S04]  /*35a0*/  @P3 LEA R2, P2, R204, R7, 0x1 ;  /* 0x00000007cc023211 */ /* 0x008fc800078408ff */
[----:B----4-:R-:W-:Y:S01]  /*35b0*/  @P3 LEA.HI.X R3, R204, R0, R104, 0x1, P2 ;  /* 0x00000000cc033211 */ /* 0x010fe200010f0c68 */
[----:B------:R-:W-:Y:S02]  /*35c0*/  IMAD R0, R22, c[0x0][0x208], RZ ;  /* 0x0000820016007a24 */ /* 0x000fe400078e02ff */
[----:B------:R-:W-:Y:S02]  /*35d0*/  IMAD.SHL.U32 R22, R204, 0x2, RZ ;  /* 0x00000002cc167824 */ /* 0x000fe400078e00ff */
[----:B------:R2:W-:Y:S01]  /*35e0*/  @P3 LDGSTS.E.BYPASS.LTC128B.128 [R209+0x4900], [R2.64], !P0 ;  /* 0x0490000002d13fae */ /* 0x0005e2000c101d46 */
[----:B------:R-:W-:-:S03]  /*35f0*/  IMAD R0, R211, c[0x0][0x20c], R0 ;  /* 0x00008300d3007a24 */ /* 0x000fc600078e0200 */
[----:B------:R-:W0:Y:S01]  /*3600*/  LDGDEPBAR ;  /* 0x00000000000079af */ /* 0x000e220000000000 */
[----:B--2---:R-:W-:Y:S01]  /*3610*/  IMAD.WIDE.U32 R2, R211, c[0x0][0x208], RZ ;  /* 0x00008200d3027a25 */ /* 0x004fe200078e00ff */
[----:B------:R-:W-:-:S04]  /*3620*/  DEPBAR.LE SB0, 0x1 ;  /* 0x000080400000791a */ /* 0x000fc80000000000 */
[----:B------:R-:W-:-:S04]  /*3630*/  DEPBAR.LE SB0, 0x0 ;  /* 0x000080000000791a */ /* 0x000fc80000000000 */
[----:B------:R-:W-:Y:S01]  /*3640*/  BAR.SYNC.DEFER_BLOCKING 0x0 ;  /* 0x0000000000007b1d */ /* 0x000fe20000010000 */
[----:B------:R-:W-:Y:S02]  /*3650*/  IMAD.IADD R3, R3, 0x1, R0 ;  /* 0x0000000103037824 */ /* 0x000fe400078e0200 */
[----:B------:R-:W-:Y:S02]  /*3660*/  IMAD R0, R23, c[0x0][0x218], RZ ;  /* 0x0000860017007a24 */ /* 0x000fe400078e02ff */
[----:B------:R-:W-:-:S04]  /*3670*/  IMAD.WIDE.U32 R2, R210, c[0x0][0x218], R2 ;  /* 0x00008600d2027a25 */ /* 0x000fc800078e0002 */
[----:B------:R-:W-:Y:S01]  /*3680*/  IMAD R0, R210, c[0x0][0x21c], R0 ;  /* 0x00008700d2007a24 */ /* 0x000fe200078e0200 */
[----:B------:R-:W-:-:S04]  /*3690*/  IADD3 R2, P0, R2, R78, RZ ;  /* 0x0000004e02027210 */ /* 0x000fc80007f1e0ff */
[----:B------:R-:W-:Y:S02]  /*36a0*/  IADD3.X R3, R76, R3, R0, P0, !PT ;  /* 0x000000034c037210 */ /* 0x000fe400007fe400 */
[----:B------:R-:W-:-:S04]  /*36b0*/  LEA R0, P0, R2, c[0x0][0x1f8], 0x1 ;  /* 0x00007e0002007a11 */ /* 0x000fc800078008ff */
[----:B------:R-:W-:Y:S02]  /*36c0*/  LEA.HI.X R2, R2, c[0x0][0x1fc], R3, 0x1, P0 ;  /* 0x00007f0002027a11 */ /* 0x000fe400000f0c03 */
[----:B------:R-:W-:Y:S01]  /*36d0*/  SHFL.IDX PT, R3, R0, 0x1, 0x181f ;  /* 0x00381f0000037f89 */ /* 0x000fe200000e0000 */
[----:B------:R-:W-:-:S03]  /*36e0*/  ISETP.LT.OR P0, PT, R21, 0x1, P1 ;  /* 0x000000011500780c */ /* 0x000fc60000f01670 */
[----:B-1----:R-:W-:Y:S04]  /*36f0*/  LDSM.16.M88.4 R4, [R195+0x2000] ;  /* 0x00200000c304783b */ /* 0x002fe80000000200 */
[----:B------:R-:W1:Y:S04]  /*3700*/  LDSM.16.M88.4 R12, [R188+0x800] ;  /* 0x00080000bc0c783b */ /* 0x000e680000000200 */
[----:B------:R-:W2:Y:S04]  /*3710*/  LDSM.16.M88.4 R8, [R195] ;  /* 0x00000000c308783b */ /* 0x000ea80000000200 */
[----:B------:R-:W3:Y:S04]  /*3720*/  LDSM.16.M88.4 R16, [R188] ;  /* 0x00000000bc10783b */ /* 0x000ee80000000200 */
[----:B------:R-:W4:Y:S04]  /*3730*/  LDSM.16.M88.4 R24, [R188+0x1000] ;  /* 0x00100000bc18783b */ /* 0x000f280000000200 */
[----:B------:R-:W5:Y:S04]  /*3740*/  LDSM.16.M88.4 R28, [R188+0x1800] ;  /* 0x00180000bc1c783b */ /* 0x000f680000000200 */
[----:B------:R-:W4:Y:S04]  /*3750*/  LDSM.16.M88.4 R32, [R188+0x2000] ;  /* 0x00200000bc20783b */ /* 0x000f280000000200 */
[----:B------:R-:W-:Y:S04]  /*3760*/  LDSM.16.M88.4 R36, [R202] ;  /* 0x00000000ca24783b */ /* 0x000fe80000000200 */
[----:B------:R-:W-:Y:S04]  /*3770*/  LDSM.16.M88.4 R64, [R199] ;  /* 0x00000000c740783b */ /* 0x000fe80000000200 */
[----:B------:R-:W-:Y:S01]  /*3780*/  LDSM.16.M88.4 R40, [R203] ;  /* 0x00000000cb28783b */ /* 0x000fe20000000200 */
[-C--:B-1----:R-:W-:Y:S08]  /*3790*/  HMMA.16816.F32 R48, R4, R12.reuse, RZ ;  /* 0x0000000c0430723c */ /* 0x082ff000000018ff */
[C---:B--2---:R-:W-:Y:S01]  /*37a0*/  HMMA.16816.F32 R152, R8.reuse, R12, RZ ;  /* 0x0000000c0898723c */ /* 0x044fe200000018ff */
[----:B------:R-:W-:Y:S04]  /*37b0*/  SHFL.IDX PT, R12, R0, RZ, 0x181f ;  /* 0x00181fff000c7589 */ /* 0x000fe800000e0000 */
[----:B------:R-:W-:Y:S03]  /*37c0*/  SHFL.IDX PT, R13, R2, 0x3, 0x181f ;  /* 0x00781f00020d7f89 */ /* 0x000fe600000e0000 */
[C---:B---3--:R-:W-:Y:S08]  /*37d0*/  HMMA.16816.F32 R124, R8.reuse, R16, RZ ;  /* 0x00000010087c723c */ /* 0x048ff000000018ff */
[C---:B------:R-:W-:Y:S08]  /*37e0*/  HMMA.16816.F32 R128, R8.reuse, R18, RZ ;  /* 0x000000120880723c */ /* 0x040ff000000018ff */
[C---:B------:R-:W-:Y:S08]  /*37f0*/  HMMA.16816.F32 R112, R8.reuse, R14, RZ ;  /* 0x0000000e0870723c */ /* 0x040ff000000018ff */
[C---:B----4-:R-:W-:Y:S08]  /*3800*/  HMMA.16816.F32 R100, R8.reuse, R24, RZ ;  /* 0x000000180864723c */ /* 0x050ff000000018ff */
[C---:B------:R-:W-:Y:S08]  /*3810*/  HMMA.16816.F32 R132, R8.reuse, R26, RZ ;  /* 0x0000001a0884723c */ /* 0x040ff000000018ff */
[C---:B-----5:R-:W-:Y:S08]  /*3820*/  HMMA.16816.F32 R96, R8.reuse, R28, RZ ;  /* 0x0000001c0860723c */ /* 0x060ff000000018ff */
[C---:B------:R-:W-:Y:S08]  /*3830*/  HMMA.16816.F32 R144, R8.reuse, R30, RZ ;  /* 0x0000001e0890723c */ /* 0x040ff000000018ff */
[C---:B------:R-:W-:Y:S08]  /*3840*/  HMMA.16816.F32 R88, R8.reuse, R32, RZ ;  /* 0x000000200858723c */ /* 0x040ff000000018ff */
[----:B------:R-:W-:Y:S01]  /*3850*/  HMMA.16816.F32 R84, R8, R34, RZ ;  /* 0x000000220854723c */ /* 0x000fe200000018ff */
[----:B------:R-:W-:Y:S04]  /*3860*/  SHFL.IDX PT, R9, R2, RZ, 0x181f ;  /* 0x00181fff02097589 */ /* 0x000fe800000e0000 */
[----:B------:R-:W-:Y:S03]  /*3870*/  SHFL.IDX PT, R8, R0, 0x2, 0x181f ;  /* 0x00581f0000087f89 */ /* 0x000fe600000e0000 */
[C---:B------:R-:W-:Y:S01]  /*3880*/  HMMA.16816.F32 R44, R4.reuse, R16, RZ ;  /* 0x00000010042c723c */ /* 0x040fe200000018ff */
[----:B------:R-:W1:Y:S04]  /*3890*/  SHFL.IDX PT, R11, R2, 0x1, 0x181f ;  /* 0x00381f00020b7f89 */ /* 0x000e6800000e0000 */
[----:B------:R-:W2:Y:S02]  /*38a0*/  SHFL.IDX PT, R10, R0, 0x3, 0x181f ;  /* 0x00781f00000a7f89 */ /* 0x000ea400000e0000 */
[----:B------:R-:W-:Y:S01]  /*38b0*/  IADD3 R16, P2, R3, R22, RZ ;  /* 0x0000001603107210 */ /* 0x000fe20007f5e0ff */
[C---:B------:R-:W-:Y:S01]  /*38c0*/  HMMA.16816.F32 R52, R4.reuse, R24, RZ ;  /* 0x000000180434723c */ /* 0x040fe200000018ff */
[----:B------:R-:W-:Y:S07]  /*38d0*/  SHFL.IDX PT, R0, R0, 0x4, 0x181f ;  /* 0x00981f0000007f89 */ /* 0x000fee00000e0000 */
[C---:B------:R-:W-:Y:S08]  /*38e0*/  HMMA.16816.F32 R56, R4.reuse, R28, RZ ;  /* 0x0000001c0438723c */ /* 0x040ff000000018ff */
[----:B------:R-:W-:Y:S01]  /*38f0*/  HMMA.16816.F32 R60, R4, R32, RZ ;  /* 0x00000020043c723c */ /* 0x000fe200000018ff */
[----:B-1----:R-:W-:-:S07]  /*3900*/  IMAD.X R17, R11, 0x1, R20, P2 ;  /* 0x000000010b117824 */ /* 0x002fce00010e0614 */
[C---:B------:R-:W-:Y:S01]  /*3910*/  HMMA.16816.F32 R72, R4.reuse, R18, RZ ;  /* 0x000000120448723c */ /* 0x040fe200000018ff */
[----:B------:R-:W-:Y:S07]  /*3920*/  SHFL.IDX PT, R18, R2, 0x4, 0x181f ;  /* 0x00981f0002127f89 */ /* 0x000fee00000e0000 */
[C---:B------:R-:W-:Y:S01]  /*3930*/  HMMA.16816.F32 R68, R4.reuse, R14, RZ ;  /* 0x0000000e0444723c */ /* 0x040fe200000018ff */
[----:B------:R1:W3:Y:S07]  /*3940*/  SHFL.IDX PT, R15, R2, 0x2, 0x181f ;  /* 0x00581f00020f7f89 */ /* 0x0002ee00000e0000 */
[C---:B------:R-:W-:Y:S01]  /*3950*/  HMMA.16816.F32 R92, R4.reuse, R26, RZ ;  /* 0x0000001a045c723c */ /* 0x040fe200000018ff */
[----:B------:R-:W-:Y:S07]  /*3960*/  LDSM.16.M88.4 R24, [R200] ;  /* 0x00000000c818783b */ /* 0x000fee0000000200 */
[C---:B------:R-:W-:Y:S01]  /*3970*/  HMMA.16816.F32 R120, R4.reuse, R30, RZ ;  /* 0x0000001e0478723c */ /* 0x040fe200000018ff */
[----:B------:R-:W-:Y:S07]  /*3980*/  LDSM.16.M88.4 R28, [R201] ;  /* 0x00000000c91c783b */ /* 0x000fee0000000200 */
[----:B------:R-:W-:Y:S01]  /*3990*/  HMMA.16816.F32 R116, R4, R34, RZ ;  /* 0x000000220474723c */ /* 0x000fe200000018ff */
[----:B------:R-:W4:Y:S01]  /*39a0*/  LDSM.16.M88.4 R4, [R198+0x2000] ;  /* 0x00200000c604783b */ /* 0x000f220000000200 */
[----:B-1----:R-:W-:-:S02]  /*39b0*/  IADD3 R2, P3, R12, R22, RZ ;  /* 0x000000160c027210 */ /* 0x002fc40007f7e0ff */
[----:B--2---:R-:W-:-:S03]  /*39c0*/  IADD3 R12, P2, R10, R22, RZ ;  /* 0x000000160a0c7210 */ /* 0x004fc60007f5e0ff */
[--C-:B------:R-:W-:Y:S01]  /*39d0*/  IMAD.X R3, R9, 0x1, R20.reuse, P3 ;  /* 0x0000000109037824 */ /* 0x100fe200018e0614 */
[----:B------:R-:W-:Y:S01]  /*39e0*/  IADD3 R14, P3, R8, R22, RZ ;  /* 0x00000016080e7210 */ /* 0x000fe20007f7e0ff */
[--C-:B------:R-:W-:Y:S01]  /*39f0*/  IMAD.X R13, R13, 0x1, R20.reuse, P2 ;  /* 0x000000010d0d7824 */ /* 0x100fe200010e0614 */
[----:B------:R-:W-:Y:S01]  /*3a00*/  ISETP.LT.OR P2, PT, R21, 0x31, P1 ;  /* 0x000000311500780c */ /* 0x000fe20000f41670 */
[----:B------:R-:W1:Y:S02]  /*3a10*/  LDSM.16.M88.4 R8, [R198] ;  /* 0x00000000c608783b */ /* 0x000e640000000200 */
[----:B---3--:R-:W-:Y:S01]  /*3a20*/  IMAD.X R15, R15, 0x1, R20, P3 ;  /* 0x000000010f0f7824 */ /* 0x008fe200018e0614 */
[C---:B------:R-:W-:Y:S01]  /*3a30*/  ISETP.LT.OR P3, PT, R21.reuse, 0x21, P1 ;  /* 0x000000211500780c */ /* 0x040fe20000f61670 */
[----:B------:R-:W-:Y:S01]  /*3a40*/  @!PT LDS RZ, [RZ] ;  /* 0x00000000fffff984 */ /* 0x000fe20000000800 */
[----:B------:R-:W-:Y:S01]  /*3a50*/  @!PT LDS RZ, [RZ] ;  /* 0x00000000fffff984 */ /* 0x000fe20000000800 */
[----:B------:R-:W-:Y:S01]  /*3a60*/  @!PT LDS RZ, [RZ] ;  /* 0x00000000fffff984 */ /* 0x000fe20000000800 */
[----:B------:R2:W-:Y:S01]  /*3a70*/  LDGSTS.E.BYPASS.LTC128B.128 [R209+0x100], [R2.64], !P0 ;  /* 0x0010000002d17fae */ /* 0x0005e2000c101d46 */
[----:B------:R-:W-:-:S03]  /*3a80*/  ISETP.LT.OR P1, PT, R21, 0x41, P1 ;  /* 0x000000411500780c */ /* 0x000fc60000f21670 */
[----:B------:R3:W-:Y:S08]  /*3a90*/  LDGSTS.E.BYPASS.LTC128B.128 [R209+0x900], [R16.64], !P6 ;  /* 0x0090000010d17fae */ /* 0x0007f0000f101d46 */
[----:B------:R5:W-:Y:S01]  /*3aa0*/  LDGSTS.E.BYPASS.LTC128B.128 [R209+0x1100], [R14.64], !P3 ;  /* 0x011000000ed17fae */ /* 0x000be2000d901d46 */
[----:B------:R-:W-:-:S03]  /*3ab0*/  ISETP.GT.AND P3, PT, R248, 0x4f, PT ;  /* 0x0000004ff800780c */ /* 0x000fc60003f64270 */
[----:B------:R5:W-:Y:S01]  /*3ac0*/  LDGSTS.E.BYPASS.LTC128B.128 [R209+0x1900], [R12.64], !P2 ;  /* 0x019000000cd17fae */ /* 0x000be2000d101d46 */
[----:B----4-:R-:W-:Y:S01]  /*3ad0*/  HMMA.16816.F32 R32, R4, R36, R52 ;  /* 0x000000240420723c */ /* 0x010fe20000001834 */
[----:B--2---:R-:W-:-:S05]  /*3ae0*/  IADD3 R2, P0, R0, R22, RZ ;  /* 0x0000001600027210 */ /* 0x004fca0007f1e0ff */
[----:B------:R-:W-:Y:S01]  /*3af0*/  IMAD.X R3, R18, 0x1, R20, P0 ;  /* 0x0000000112037824 */ /* 0x000fe200000e0614 */
[----:B------:R-:W-:Y:S01]  /*3b00*/  ISETP.GT.AND P0, PT, R150, R249, PT ;  /* 0x000000f99600720c */ /* 0x000fe20003f04270 */
[C---:B------:R-:W-:Y:S03]  /*3b10*/  HMMA.16816.F32 R104, R4.reuse, R24, R60 ;  /* 0x000000180468723c */ /* 0x040fe6000000183c */
[----:B------:R2:W-:Y:S04]  /*3b20*/  LDGSTS.E.BYPASS.LTC128B.128 [R209+0x2100], [R2.64], !P1 ;  /* 0x0210000002d17fae */ /* 0x0005e8000c901d46 */
[----:B---3--:R-:W-:Y:S01]  /*3b30*/  LDSM.16.M88.4 R16, [R196+0x2000] ;  /* 0x00200000c410783b */ /* 0x008fe20000000200 */
[C---:B------:R-:W-:Y:S03]  /*3b40*/  HMMA.16816.F32 R108, R4.reuse, R28, R56 ;  /* 0x0000001c046c723c */ /* 0x040fe60000001838 */
[----:B------:R-:W3:Y:S04]  /*3b50*/  LDSM.16.M88.4 R52, [R194+0x1000] ;  /* 0x00100000c234783b */ /* 0x000ee80000000200 */
[----:B------:R-:W4:Y:S01]  /*3b60*/  LDSM.16.M88.4 R60, [R194] ;  /* 0x00000000c23c783b */ /* 0x000f220000000200 */
[C---:B------:R-:W-:Y:S03]  /*3b70*/  HMMA.16816.F32 R80, R4.reuse, R64, R44 ;  /* 0x000000400450723c */ /* 0x040fe6000000182c */
[----:B------:R-:W2:Y:S04]  /*3b80*/  LDSM.16.M88.4 R56, [R194+0x800] ;  /* 0x00080000c238783b */ /* 0x000ea80000000200 */
[----:B-----5:R-:W5:Y:S01]  /*3b90*/  LDSM.16.M88.4 R12, [R196] ;  /* 0x00000000c40c783b */ /* 0x020f620000000200 */
[C---:B------:R-:W-:Y:S03]  /*3ba0*/  HMMA.16816.F32 R76, R4.reuse, R40, R48 ;  /* 0x00000028044c723c */ /* 0x040fe60000001830 */
[----:B------:R-:W2:Y:S04]  /*3bb0*/  LDSM.16.M88.4 R48, [R194+0x1800] ;  /* 0x00180000c230783b */ /* 0x000ea80000000200 */
[----:B------:R-:W2:Y:S01]  /*3bc0*/  LDSM.16.M88.4 R44, [R194+0x2000] ;  /* 0x00200000c22c783b */ /* 0x000ea20000000200 */
[----:B------:R-:W-:Y:S03]  /*3bd0*/  HMMA.16816.F32 R72, R4, R66, R72 ;  /* 0x000000420448723c */ /* 0x000fe60000001848 */
[----:B------:R-:W0:Y:S05]  /*3be0*/  LDGDEPBAR ;  /* 0x00000000000079af */ /* 0x000e2a0000000000 */
[----:B-1----:R-:W-:Y:S08]  /*3bf0*/  HMMA.16816.F32 R124, R8, R64, R124 ;  /* 0x00000040087c723c */ /* 0x002ff0000000187c */
[----:B------:R-:W-:Y:S08]  /*3c00*/  HMMA.16816.F32 R68, R4, R42, R68 ;  /* 0x0000002a0444723c */ /* 0x000ff00000001844 */
[C---:B------:R-:W-:Y:S08]  /*3c10*/  HMMA.16816.F32 R156, R8.reuse, R36, R100 ;  /* 0x00000024089c723c */ /* 0x040ff00000001864 */
[C---:B------:R-:W-:Y:S08]  /*3c20*/  HMMA.16816.F32 R64, R8.reuse, R66, R128 ;  /* 0x000000420840723c */ /* 0x040ff00000001880 */
[C---:B------:R-:W-:Y:S08]  /*3c30*/  HMMA.16816.F32 R152, R8.reuse, R40, R152 ;  /* 0x000000280898723c */ /* 0x040ff00000001898 */
[----:B------:R-:W-:Y:S01]  /*3c40*/  HMMA.16816.F32 R100, R8, R42, R112 ;  /* 0x0000002a0864723c */ /* 0x000fe20000001870 */
[----:B------:R-:W-:Y:S07]  /*3c50*/  LDSM.16.M88.4 R40, [R191] ;  /* 0x00000000bf28783b */ /* 0x000fee0000000200 */
[-C--:B------:R-:W-:Y:S08]  /*3c60*/  HMMA.16816.F32 R164, R4, R38.reuse, R92 ;  /* 0x0000002604a4723c */ /* 0x080ff0000000185c */
[----:B------:R-:W-:Y:S01]  /*3c70*/  HMMA.16816.F32 R132, R8, R38, R132 ;  /* 0x000000260884723c */ /* 0x000fe20000001884 */
[----:B------:R-:W-:Y:S07]  /*3c80*/  LDSM.16.M88.4 R36, [R191+0x800] ;  /* 0x00080000bf24783b */ /* 0x000fee0000000200 */
[C---:B------:R-:W-:Y:S08]  /*3c90*/  HMMA.16816.F32 R120, R4.reuse, R30, R120 ;  /* 0x0000001e0478723c */ /* 0x040ff00000001878 */
[----:B------:R-:W-:Y:S01]  /*3ca0*/  HMMA.16816.F32 R116, R4, R26, R116 ;  /* 0x0000001a0474723c */ /* 0x000fe20000001874 */
[----:B------:R-:W-:Y:S07]  /*3cb0*/  LDSM.16.M88.4 R4, [R197+0x2000] ;  /* 0x00200000c504783b */ /* 0x000fee0000000200 */
[C---:B------:R-:W-:Y:S08]  /*3cc0*/  HMMA.16816.F32 R160, R8.reuse, R28, R96 ;  /* 0x0000001c08a0723c */ /* 0x040ff00000001860 */
[C---:B------:R-:W-:Y:S08]  /*3cd0*/  HMMA.16816.F32 R168, R8.reuse, R24, R88 ;  /* 0x0000001808a8723c */ /* 0x040ff00000001858 */
[C---:B------:R-:W-:Y:S01]  /*3ce0*/  HMMA.16816.F32 R144, R8.reuse, R30, R144 ;  /* 0x0000001e0890723c */ /* 0x040fe20000001890 */
[----:B------:R-:W-:Y:S07]  /*3cf0*/  LDSM.16.M88.4 R28, [R191+0x1800] ;  /* 0x00180000bf1c783b */ /* 0x000fee0000000200 */
[----:B------:R-:W-:Y:S01]  /*3d00*/  HMMA.16816.F32 R140, R8, R26, R84 ;  /* 0x0000001a088c723c */ /* 0x000fe20000001854 */
[----:B------:R-:W-:Y:S04]  /*3d10*/  LDSM.16.M88.4 R8, [R197] ;  /* 0x00000000c508783b */ /* 0x000fe80000000200 */
[----:B------:R-:W-:Y:S03]  /*3d20*/  LDSM.16.M88.4 R24, [R191+0x2000] ;  /* 0x00200000bf18783b */ /* 0x000fe60000000200 */
[----:B---3--:R-:W-:Y:S01]  /*3d30*/  HMMA.16816.F32 R112, R16, R52, R32 ;  /* 0x000000341070723c */ /* 0x008fe20000001820 */
[----:B------:R-:W1:Y:S01]  /*3d40*/  LDSM.16.M88.4 R32, [R191+0x1000] ;  /* 0x00100000bf20783b */ /* 0x000e620000000200 */
[----:B------:R-:W-:-:S06]  /*3d50*/  DEPBAR.LE SB0, 0x0 ;  /* 0x000080000000791a */ /* 0x000fcc0000000000 */
[C---:B----4-:R-:W-:Y:S08]  /*3d60*/  HMMA.16816.F32 R96, R16.reuse, R62, R72 ;  /* 0x0000003e1060723c */ /* 0x050ff00000001848 */
[C---:B--2---:R-:W-:Y:S08]  /*3d70*/  HMMA.16816.F32 R128, R16.reuse, R56, R76 ;  /* 0x000000381080723c */ /* 0x044ff0000000184c */
[----:B------:R-:W-:Y:S08]  /*3d80*/  HMMA.16816.F32 R92, R16, R58, R68 ;  /* 0x0000003a105c723c */ /* 0x000ff00000001844 */
[----:B-----5:R-:W-:Y:S08]  /*3d90*/  HMMA.16816.F32 R72, R12, R62, R64 ;  /* 0x0000003e0c48723c */ /* 0x020ff00000001840 */
        /* <DEDUP_REMOVED lines=14> */
[----:B------:R-:W-:Y:S08]  /*3e80*/  HMMA.16816.F32 R12, R12, R46, R140 ;  /* 0x0000002e0c0c723c */ /* 0x000ff0000000188c */
[C---:B-1----:R-:W-:Y:S08]  /*3e90*/  HMMA.16816.F32 R112, R4.reuse, R32, R112 ;  /* 0x000000200470723c */ /* 0x042ff00000001870 */
[----:B------:R-:W-:Y:S08]  /*3ea0*/  HMMA.16816.F32 R88, R4, R34, R88 ;  /* 0x000000220458723c */ /* 0x000ff00000001858 */
[C---:B------:R-:W-:Y:S08]  /*3eb0*/  HMMA.16816.F32 R60, R8.reuse, R32, R60 ;  /* 0x00000020083c723c */ /* 0x040ff0000000183c */
[----:B------:R-:W-:Y:S08]  /*3ec0*/  HMMA.16816.F32 R56, R8, R34, R56 ;  /* 0x000000220838723c */ /* 0x000ff00000001838 */
[C---:B------:R-:W-:Y:S08]  /*3ed0*/  HMMA.16816.F32 R104, R4.reuse, R24, R104 ;  /* 0x000000180468723c */ /* 0x040ff00000001868 */
[----:B------:R-:W-:Y:S08]  /*3ee0*/  HMMA.16816.F32 R80, R4, R26, R80 ;  /* 0x0000001a0450723c */ /* 0x000ff00000001850 */
[----:B------:R-:W-:Y:S08]  /*3ef0*/  HMMA.16816.F32 R32, R8, R24, R16 ;  /* 0x000000180820723c */ /* 0x000ff00000001810 */
        /* <DEDUP_REMOVED lines=44> */
.L_x_3475:
        /* <DEDUP_REMOVED lines=24> */
.L_x_3476:
        /* <DEDUP_REMOVED lines=9> */
.L_x_3364:
[----:B------:R-:W-:Y:S05]  /*43d0*/  BSYNC B0 ;  /* 0x0000000000007941 */ /* 0x000fea0003800000 */
.L_x_3363:
[----:B-1----:R-:W2:Y:S04]  /*43e0*/  LDL R2, [R1+0x28] ;  /* 0x0000280001027983 */ /* 0x002ea80000100800 */
[----:B------:R-:W2:Y:S04]  /*43f0*/  LDL R0, [R1+0x40] ;  /* 0x0000400001007983 */ /* 0x000ea80000100800 */
[----:B------:R-:W3:Y:S04]  /*4400*/  LDL R5, [R1+0x2c] ;  /* 0x00002c0001057983 */ /* 0x000ee80000100800 */
[----:B------:R-:W4:Y:S04]  /*4410*/  LDL R4, [R1+0x20] ;  /* 0x0000200001047983 */ /* 0x000f280000100800 */
[----:B------:R-:W0:Y:S01]  /*4420*/  LDGDEPBAR ;  /* 0x00000000000079af */ /* 0x000e220000000000 */
[----:B--2---:R-:W-:-:S04]  /*4430*/  IMAD.IADD R0, R0, 0x1, R2 ;  /* 0x0000000100007824 */ /* 0x004fc800078e0202 */
[----:B------:R-:W-:Y:S01]  /*4440*/  @P5 IMAD.HI.U32 R3, R0, c[0x0][0x2c8], RZ ;  /* 0x0000b20000035a27 */ /* 0x000fe200078e00ff */
[C---:B---3--:R-:W-:Y:S02]  /*4450*/  IADD3 R2, -R5.reuse, 0x1, R148 ;  /* 0x0000000105027810 */ /* 0x048fe40007ffe194 */
[----:B------:R-:W-:Y:S02]  /*4460*/  IADD3 R5, -R5, R148, RZ ;  /* 0x0000009405057210 */ /* 0x000fe40007ffe1ff */
[----:B------:R-:W-:Y:S01]  /*4470*/  @P5 SHF.R.U32.HI R0, RZ, c[0x0][0x2cc], R3 ;  /* 0x0000b300ff005a19 */ /* 0x000fe20000011603 */
[----:B----4-:R-:W-:Y:S01]  /*4480*/  IMAD.IADD R4, R2, 0x1, -R4 ;  /* 0x0000000102047824 */ /* 0x010fe200078e0a04 */
[----:B------:R-:W-:Y:S05]  /*4490*/  BRA.DIV ~URZ, `(.L_x_3367) ;  /* 0x0000f5127f007947 */ /* 0x000fea000b800000 */
[----:B------:R1:W2:Y:S02]  /*44a0*/  SHFL.IDX PT, R2, R0, RZ, 0x1c1f ;  /* 0x001c1fff00027589 */ /* 0x0002a400000e0000 */
.L_x_3477:
        /* <DEDUP_REMOVED lines=50> */
[C---:B------:R-:W-:Y:S02]  /*47d0*/  ISETP.GT.AND P0, PT, R3.reuse, 0x9, PT ;  /* 0x000000090300780c */ /* 0x040fe40003f04270 */
[----:B------:R-:W-:Y:S02]  /*47e0*/  ISETP.GT.AND P2, PT, R3, 0x1, PT ;  /* 0x000000010300780c */ /* 0x000fe40003f44270 */
[----:B------:R-:W-:Y:S02]  /*47f0*/  FSEL R17, R75, -INF , P0 ;  /* 0xff8000004b117808 */ /* 0x000fe40000000000 */
[C---:B------:R-:W-:Y:S02]  /*4800*/  ISETP.GT.AND P0, PT, R3.reuse, 0x19, PT ;  /* 0x000000190300780c */ /* 0x040fe40003f04270 */
[----:B------:R-:W-:Y:S02]  /*4810*/  ISETP.GT.AND P1, PT, R3, 0x8, PT ;  /* 0x000000080300780c */ /* 0x000fe40003f24270 */
[----:B------:R-:W-:-:S02]  /*4820*/  FSEL R30, R67, -INF , P0 ;  /* 0xff800000431e7808 */ /* 0x000fc40000000000 */
[----:B------:R-:W-:Y:S02]  /*4830*/  ISETP.GT.AND P0, PT, R3, 0x29, PT ;  /* 0x000000290300780c */ /* 0x000fe40003f04270 */
[----:B------:R-:W-:Y:S02]  /*4840*/  FSEL R13, R79, -INF , P2 ;  /* 0xff8000004f0d7808 */ /* 0x000fe40001000000 */
[----:B------:R-:W-:Y:S02]  /*4850*/  FSEL R117, R59, -INF , P0 ;  /* 0xff8000003b757808 */ /* 0x000fe40000000000 */
[C---:B------:R-:W-:Y:S02]  /*4860*/  ISETP.GT.AND P0, PT, R3.reuse, 0x39, PT ;  /* 0x000000390300780c */ /* 0x040fe40003f04270 */
[----:B------:R-:W-:Y:S02]  /*4870*/  FSEL R15, R74, -INF , P1 ;  /* 0xff8000004a0f7808 */ /* 0x000fe40000800000 */
[----:B------:R-:W-:-:S02]  /*4880*/  ISETP.GT.AND P2, PT, R3, 0x11, PT ;  /* 0x000000110300780c */ /* 0x000fc40003f44270 */
[----:B------:R-:W-:Y:S02]  /*4890*/  FSEL R141, R51, -INF , P0 ;  /* 0xff800000338d7808 */ /* 0x000fe40000000000 */
[C---:B------:R-:W-:Y:S02]  /*48a0*/  ISETP.GT.AND P1, PT, R3.reuse, 0x18, PT ;  /* 0x000000180300780c */ /* 0x040fe40003f24270 */
[----:B------:R-:W-:Y:S02]  /*48b0*/  ISETP.GT.AND P0, PT, R3, 0x41, PT ;  /* 0x000000410300780c */ /* 0x000fe40003f04270 */
[----:B------:R-:W-:Y:S02]  /*48c0*/  IMNMX R2, R5, R2, PT ;  /* 0x0000000205027217 */ /* 0x000fe40003800200 */
[----:B------:R-:W-:Y:S02]  /*48d0*/  FSEL R23, R71, -INF , P2 ;  /* 0xff80000047177808 */ /* 0x000fe40001000000 */
[----:B------:R-:W-:-:S02]  /*48e0*/  FSEL R24, R66, -INF , P1 ;  /* 0xff80000042187808 */ /* 0x000fc40000800000 */
[----:B------:R-:W-:Y:S02]  /*48f0*/  ISETP.GT.AND P2, PT, R3, 0x21, PT ;  /* 0x000000210300780c */ /* 0x000fe40003f44270 */
[----:B------:R-:W-:Y:S02]  /*4900*/  FSEL R144, R35, -INF , P0 ;  /* 0xff80000023907808 */ /* 0x000fe40000000000 */
[----:B------:R-:W-:Y:S02]  /*4910*/  ISETP.GT.AND P1, PT, R3, 0x28, PT ;  /* 0x000000280300780c */ /* 0x000fe40003f24270 */
[----:B------:R-:W-:Y:S02]  /*4920*/  ISETP.GT.AND P0, PT, R2, RZ, PT ;  /* 0x000000ff0200720c */ /* 0x000fe40003f04270 */
[----:B------:R-:W-:Y:S02]  /*4930*/  IMNMX R0, R5, R0, PT ;  /* 0x0000000005007217 */ /* 0x000fe40003800200 */
[----:B------:R-:W-:-:S02]  /*4940*/  FSEL R119, R63, -INF , P2 ;  /* 0xff8000003f777808 */ /* 0x000fc40001000000 */
[----:B------:R-:W-:Y:S02]  /*4950*/  FSEL R118, R58, -INF , P1 ;  /* 0xff8000003a767808 */ /* 0x000fe40000800000 */
[C---:B------:R-:W-:Y:S02]  /*4960*/  ISETP.GT.AND P2, PT, R3.reuse, 0x31, PT ;  /* 0x000000310300780c */ /* 0x040fe40003f44270 */
[----:B------:R-:W-:Y:S02]  /*4970*/  FSEL R19, R136, -INF , P0 ;  /* 0xff80000088137808 */ /* 0x000fe40000000000 */
[----:B------:R-:W-:Y:S02]  /*4980*/  ISETP.GT.AND P1, PT, R3, 0x38, PT ;  /* 0x000000380300780c */ /* 0x000fe40003f24270 */
[----:B------:R-:W-:Y:S02]  /*4990*/  ISETP.GT.AND P0, PT, R0, 0x1, PT ;  /* 0x000000010000780c */ /* 0x000fe40003f04270 */
[----:B------:R-:W-:-:S02]  /*49a0*/  FSEL R135, R55, -INF , P2 ;  /* 0xff80000037877808 */ /* 0x000fc40001000000 */
[C---:B------:R-:W-:Y:S02]  /*49b0*/  ISETP.GT.AND P6, PT, R3.reuse, RZ, PT ;  /* 0x000000ff0300720c */ /* 0x040fe40003fc4270 */
[----:B------:R-:W-:Y:S02]  /*49c0*/  FSEL R134, R50, -INF , P1 ;  /* 0xff80000032867808 */ /* 0x000fe40000800000 */
[----:B------:R-:W-:Y:S02]  /*49d0*/  ISETP.GT.AND P2, PT, R3, 0x48, PT ;  /* 0x000000480300780c */ /* 0x000fe40003f44270 */
[----:B------:R-:W-:Y:S02]  /*49e0*/  FSEL R32, R139, -INF , P0 ;  /* 0xff8000008b207808 */ /* 0x000fe40000000000 */
[----:B------:R-:W-:Y:S02]  /*49f0*/  ISETP.GT.AND P1, PT, R3, 0x49, PT ;  /* 0x000000490300780c */ /* 0x000fe40003f24270 */
        /* <DEDUP_REMOVED lines=18> */
[----:B------:R-:W-:-:S02]  /*4b20*/  ISETP.GT.AND P2, PT, R0, RZ, PT ;  /* 0x000000ff0000720c */ /* 0x000fc40003f44270 */
[----:B------:R-:W-:Y:S02]  /*4b30*/  ISETP.GT.AND P1, PT, R0, 0x9, PT ;  /* 0x000000090000780c */ /* 0x000fe40003f24270 */
[----:B------:R-:W-:Y:S02]  /*4b40*/  ISETP.GT.AND P0, PT, R2, 0x19, PT ;  /* 0x000000190200780c */ /* 0x000fe40003f04270 */
[----:B------:R-:W-:Y:S02]  /*4b50*/  FSEL R140, R54, -INF , P6 ;  /* 0xff800000368c7808 */ /* 0x000fe40003000000 */
[----:B------:R-:W-:Y:S02]  /*4b60*/  ISETP.GT.AND P6, PT, R3, 0x40, PT ;  /* 0x000000400300780c */ /* 0x000fe40003fc4270 */
[----:B------:R-:W-:Y:S02]  /*4b70*/  FSEL R31, R138, -INF , P2 ;  /* 0xff8000008a1f7808 */ /* 0x000fe40001000000 */
[----:B------:R-:W-:-:S02]  /*4b80*/  FSEL R48, R99, -INF , P1 ;  /* 0xff80000063307808 */ /* 0x000fc40000800000 */
[----:B------:R-:W-:Y:S02]  /*4b90*/  FSEL R50, R93, -INF , P0 ;  /* 0xff8000005d327808 */ /* 0x000fe40000000000 */
[----:B------:R-:W-:Y:S02]  /*4ba0*/  ISETP.GT.AND P2, PT, R0, 0x8, PT ;  /* 0x000000080000780c */ /* 0x000fe40003f44270 */
[C---:B------:R-:W-:Y:S02]  /*4bb0*/  ISETP.GT.AND P1, PT, R2.reuse, 0x11, PT ;  /* 0x000000110200780c */ /* 0x040fe40003f24270 */
[----:B------:R-:W-:Y:S02]  /*4bc0*/  ISETP.GT.AND P0, PT, R2, 0x20, PT ;  /* 0x000000200200780c */ /* 0x000fe40003f04270 */
[----:B------:R-:W-:Y:S02]  /*4bd0*/  FSEL R145, R34, -INF , P6 ;  /* 0xff80000022917808 */ /* 0x000fe40003000000 */
[----:B------:R-:W-:-:S02]  /*4be0*/  FSEL R34, R98, -INF , P2 ;  /* 0xff80000062227808 */ /* 0x000fc40001000000 */
[----:B------:R-:W-:Y:S02]  /*4bf0*/  FSEL R33, R129, -INF , P1 ;  /* 0xff80000081217808 */ /* 0x000fe40000800000 */
[----:B------:R-:W-:Y:S02]  /*4c00*/  FSEL R101, R112, -INF , P0 ;  /* 0xff80000070657808 */ /* 0x000fe40000000000 */
[----:B------:R-:W-:Y:S02]  /*4c10*/  ISETP.GT.AND P2, PT, R0, 0x10, PT ;  /* 0x000000100000780c */ /* 0x000fe40003f44270 */
[----:B------:R-:W-:Y:S02]  /*4c20*/  ISETP.GT.AND P1, PT, R2, 0x18, PT ;  /* 0x000000180200780c */ /* 0x000fe40003f24270 */
[----:B------:R-:W-:Y:S02]  /*4c30*/  ISETP.GT.AND P0, PT, R0, 0x21, PT ;  /* 0x000000210000780c */ /* 0x000fe40003f04270 */
[----:B------:R-:W-:-:S02]  /*4c40*/  FSEL R49, R130, -INF , P2 ;  /* 0xff80000082317808 */ /* 0x000fc40001000000 */
[----:B------:R-:W-:Y:S02]  /*4c50*/  FSEL R35, R92, -INF , P1 ;  /* 0xff8000005c237808 */ /* 0x000fe40000800000 */
[----:B------:R-:W-:Y:S02]  /*4c60*/  FSEL R70, R115, -INF , P0 ;  /* 0xff80000073467808 */ /* 0x000fe40000000000 */
[C---:B------:R-:W-:Y:S02]  /*4c70*/  ISETP.GT.AND P2, PT, R0.reuse, 0x18, PT ;  /* 0x000000180000780c */ /* 0x040fe40003f44270 */
[----:B------:R-:W-:Y:S02]  /*4c80*/  ISETP.GT.AND P1, PT, R0, 0x19, PT ;  /* 0x000000190000780c */ /* 0x000fe40003f24270 */
[----:B------:R-:W-:Y:S02]  /*4c90*/  ISETP.GT.AND P0, PT, R2, 0x29, PT ;  /* 0x000000290200780c */ /* 0x000fe40003f04270 */
[----:B------:R-:W-:-:S02]  /*4ca0*/  FSEL R53, R94, -INF , P2 ;  /* 0xff8000005e357808 */ /* 0x000fc40001000000 */
[----:B------:R-:W-:Y:S02]  /*4cb0*/  FSEL R54, R95, -INF , P1 ;  /* 0xff8000005f367808 */ /* 0x000fe40000800000 */
[----:B------:R-:W-:Y:S02]  /*4cc0*/  FSEL R116, R89, -INF , P0 ;  /* 0xff80000059747808 */ /* 0x000fe40000000000 */
[----:B------:R-:W-:Y:S02]  /*4cd0*/  ISETP.GT.AND P2, PT, R2, 0x21, PT ;  /* 0x000000210200780c */ /* 0x000fe40003f44270 */
[C---:B------:R-:W-:Y:S02]  /*4ce0*/  ISETP.GT.AND P1, PT, R0.reuse, 0x20, PT ;  /* 0x000000200000780c */ /* 0x040fe40003f24270 */
        /* <DEDUP_REMOVED lines=105> */
[----:B------:R-:W-:Y:S02]  /*5380*/  FSEL R157, R81, -INF , P6 ;  /* 0xff800000519d7808 */ /* 0x000fe40003000000 */
        /* <DEDUP_REMOVED lines=25> */
.L_x_3478:
        /* <DEDUP_REMOVED lines=10> */
[----:B------:R-:W-:Y:S01]  /*55c0*/  FFMA.FTZ R2, R28, c[0x0][0x2d0], -R4 ;  /* 0x0000b4001c027a23 */ /* 0x000fe20000010804 */
[----:B----4-:R-:W-:Y:S01]  /*55d0*/  FMNMX.FTZ R68, R9, R8, !PT ;  /* 0x0000000809447209 */ /* 0x010fe20007810000 */
[----:B------:R-:W-:Y:S01]  /*55e0*/  WARPSYNC 0xffffffff ;  /* 0xffffffff00007948 */ /* 0x000fe20003800000 */
[----:B------:R-:W-:Y:S01]  /*55f0*/  FSEL R3, R3, RZ, P0 ;  /* 0x000000ff03037208 */ /* 0x000fe20000000000 */
[----:B------:R-:W4:Y:S01]  /*5600*/  LDSM.16.MT88.4 R40, [R189] ;  /* 0x00000000bd28783b */ /* 0x000f220000004200 */
[----:B------:R-:W-:-:S02]  /*5610*/  FSETP.NEU.FTZ.AND P0, PT, R98, -INF , PT ;  /* 0xff8000006200780b */ /* 0x000fc40003f1d000 */
[----:B------:R5:W-:Y:S01]  /*5620*/  MUFU.EX2 R236, R2 ;  /* 0x0000000200ec7308 */ /* 0x000be20000000800 */
[----:B------:R-:W-:Y:S01]  /*5630*/  FFMA.FTZ R5, R24, c[0x0][0x2d0], -R3 ;  /* 0x0000b40018057a23 */ /* 0x000fe20000010803 */
[----:B------:R-:W2:Y:S01]  /*5640*/  LDSM.16.MT88.4 R44, [R193] ;  /* 0x00000000c12c783b */ /* 0x000ea20000004200 */
[----:B------:R-:W-:-:S03]  /*5650*/  IADD3 R205, R205, -0x2, RZ ;  /* 0xfffffffecdcd7810 */ /* 0x000fc60007ffe0ff */
[----:B------:R-:W2:Y:S01]  /*5660*/  LDSM.16.MT88.4 R36, [R190] ;  /* 0x00000000be24783b */ /* 0x000ea20000004200 */
[----:B-1----:R-:W-:Y:S01]  /*5670*/  FFMA.FTZ R0, R12, c[0x0][0x2d0], -R4 ;  /* 0x0000b4000c007a23 */ /* 0x002fe20000010804 */
[----:B------:R1:W-:Y:S01]  /*5680*/  MUFU.EX2 R234, R5 ;  /* 0x0000000500ea7308 */ /* 0x0003e20000000800 */
[----:B-----5:R-:W-:-:S07]  /*5690*/  FMUL.FTZ R2, R98, c[0x0][0x2d0] ;  /* 0x0000b40062027a20 */ /* 0x020fce0000410000 */
[----:B------:R5:W-:Y:S01]  /*56a0*/  MUFU.EX2 R187, R0 ;  /* 0x0000000000bb7308 */ /* 0x000be20000000800 */
[----:B------:R-:W-:Y:S02]  /*56b0*/  FSEL R2, R2, RZ, P0 ;  /* 0x000000ff02027208 */ /* 0x000fe40000000000 */
[----:B------:R-:W-:-:S03]  /*56c0*/  FSETP.NEU.FTZ.AND P0, PT, R68, -INF , PT ;  /* 0xff8000004400780b */ /* 0x000fc60003f1d000 */
[----:B-1----:R-:W-:-:S04]  /*56d0*/  FFMA.FTZ R5, R33, c[0x0][0x2d0], -R2 ;  /* 0x0000b40021057a23 */ /* 0x002fc80000010802 */
[----:B------:R1:W-:Y:S01]  /*56e0*/  MUFU.EX2 R222, R5 ;  /* 0x0000000500de7308 */ /* 0x0003e20000000800 */
[----:B-----5:R-:W-:-:S07]  /*56f0*/  FFMA.FTZ R0, R14, c[0x0][0x2d0], -R4 ;  /* 0x0000b4000e007a23 */ /* 0x020fce0000010804 */
[----:B------:R5:W-:Y:S01]  /*5700*/  MUFU.EX2 R218, R0 ;  /* 0x0000000000da7308 */ /* 0x000be20000000800 */
[----:B-1----:R-:W-:-:S07]  /*5710*/  FFMA.FTZ R5, R35, c[0x0][0x2d0], -R2 ;  /* 0x0000b40023057a23 */ /* 0x002fce0000010802 */
[----:B------:R-:W-:Y:S01]  /*5720*/  MUFU.EX2 R233, R5 ;  /* 0x0000000500e97308 */ /* 0x000fe20000000800 */
[----:B-----5:R-:W-:-:S07]  /*5730*/  FFMA.FTZ R0, R16, c[0x0][0x2d0], -R4 ;  /* 0x0000b40010007a23 */ /* 0x020fce0000010804 */
[----:B------:R1:W-:Y:S02]  /*5740*/  MUFU.EX2 R221, R0 ;  /* 0x0000000000dd7308 */ /* 0x0003e40000000800 */
[----:B-1----:R-:W-:-:S06]  /*5750*/  FFMA.FTZ R0, R18, c[0x0][0x2d0], -R4 ;  /* 0x0000b40012007a23 */ /* 0x002fcc0000010804 */
        /* <DEDUP_REMOVED lines=17> */
[----:B------:R-:W-:-:S05]  /*5870*/  F2FP.PACK_AB R20, R187, R206 ;  /* 0x000000cebb14723e */ /* 0x000fca00000000ff */
[----:B------:R1:W-:Y:S02]  /*5880*/  MUFU.EX2 R224, R0 ;  /* 0x0000000000e07308 */ /* 0x0003e40000000800 */
[----:B-1----:R-:W-:Y:S01]  /*5890*/  FFMA.FTZ R0, R23, c[0x0][0x2d0], -R3 ;  /* 0x0000b40017007a23 */ /* 0x002fe20000010803 */
[----:B-----5:R-:W-:-:S05]  /*58a0*/  F2FP.PACK_AB R23, R217, R216 ;  /* 0x000000d8d917723e */ /* 0x020fca00000000ff */
[----:B------:R1:W5:Y:S02]  /*58b0*/  MUFU.EX2 R225, R0 ;  /* 0x0000000000e17308 */ /* 0x0003640000000800 */
[----:B-1----:R-:W-:Y:S01]  /*58c0*/  FFMA.FTZ R0, R30, c[0x0][0x2d0], -R3 ;  /* 0x0000b4001e007a23 */ /* 0x002fe20000010803 */
[----:B-----5:R-:W-:-:S05]  /*58d0*/  F2FP.PACK_AB R13, R225, R224 ;  /* 0x000000e0e10d723e */ /* 0x020fca00000000ff */
[----:B------:R1:W5:Y:S02]  /*58e0*/  MUFU.EX2 R235, R0 ;  /* 0x0000000000eb7308 */ /* 0x0003640000000800 */
[----:B-1----:R-:W-:Y:S01]  /*58f0*/  FFMA.FTZ R0, R19, c[0x0][0x2d0], -R2 ;  /* 0x0000b40013007a23 */ /* 0x002fe20000010802 */
[----:B-----5:R-:W-:-:S05]  /*5900*/  F2FP.PACK_AB R15, R235, R234 ;  /* 0x000000eaeb0f723e */ /* 0x020fca00000000ff */
[----:B------:R1:W-:Y:S02]  /*5910*/  MUFU.EX2 R213, R0 ;  /* 0x0000000000d57308 */ /* 0x0003e40000000800 */
[----:B-1----:R-:W-:Y:S01]  /*5920*/  FFMA.FTZ R0, R22, c[0x0][0x2d0], -R2 ;  /* 0x0000b40016007a23 */ /* 0x002fe20000010802 */
[----:B------:R-:W-:-:S05]  /*5930*/  F2FP.PACK_AB R22, R221, R218 ;  /* 0x000000dadd16723e */ /* 0x000fca00000000ff */
[----:B------:R1:W5:Y:S02]  /*5940*/  MUFU.EX2 R212, R0 ;  /* 0x0000000000d47308 */ /* 0x0003640000000800 */
[C---:B----4-:R-:W-:Y:S08]  /*5950*/  HMMA.16816.F32 R76, R20.reuse, R40, RZ ;  /* 0x00000028144c723c */ /* 0x050ff000000018ff */
[----:B--2---:R-:W-:Y:S01]  /*5960*/  HMMA.16816.F32 R72, R20, R44, RZ ;  /* 0x0000002c1448723c */ /* 0x004fe200000018ff */
[----:B-1----:R-:W-:Y:S01]  /*5970*/  FFMA.FTZ R0, R25, c[0x0][0x2d0], -R2 ;  /* 0x0000b40019007a23 */ /* 0x002fe20000010802 */
[----:B-----5:R-:W-:-:S03]  /*5980*/  F2FP.PACK_AB R16, R212, R213 ;  /* 0x000000d5d410723e */ /* 0x020fc600000000ff */
[----:B------:R1:W-:Y:S03]  /*5990*/  MUFU.EX2 R214, R0 ;  /* 0x0000000000d67308 */ /* 0x0003e60000000800 */
[----:B------:R-:W-:Y:S01]  /*59a0*/  HMMA.16816.F32 R64, R20, R36, RZ ;  /* 0x000000241440723c */ /* 0x000fe200000018ff */
[----:B-1----:R-:W-:-:S04]  /*59b0*/  FFMA.FTZ R0, R26, c[0x0][0x2d0], -R2 ;  /* 0x0000b4001a007a23 */ /* 0x002fc80000010802 */
[----:B------:R1:W2:Y:S02]  /*59c0*/  MUFU.EX2 R215, R0 ;  /* 0x0000000000d77308 */ /* 0x0002a40000000800 */
[----:B-1----:R-:W-:Y:S01]  /*59d0*/  FFMA.FTZ R0, R27, c[0x0][0x2d0], -R2 ;  /* 0x0000b4001b007a23 */ /* 0x002fe20000010802 */
[----:B--2---:R-:W-:Y:S01]  /*59e0*/  F2FP.PACK_AB R18, R215, R214 ;  /* 0x000000d6d712723e */ /* 0x004fe200000000ff */
[----:B------:R-:W-:Y:S04]  /*59f0*/  LDSM.16.MT88.4 R24, [R192] ;  /* 0x00000000c018783b */ /* 0x000fe80000004200 */
[----:B------:R1:W2:Y:S02]  /*5a00*/  MUFU.EX2 R223, R0 ;  /* 0x0000000000df7308 */ /* 0x0002a40000000800 */
[----:B-1----:R-:W-:Y:S01]  /*5a10*/  FMUL.FTZ R0, R68, c[0x0][0x2d0] ;  /* 0x0000b40044007a20 */ /* 0x002fe20000410000 */
[----:B--2---:R-:W-:-:S04]  /*5a20*/  F2FP.PACK_AB R8, R222, R223 ;  /* 0x000000dfde08723e */ /* 0x004fc800000000ff */
[----:B------:R-:W-:-:S05]  /*5a30*/  FSEL R0, R0, RZ, P0 ;  /* 0x000000ff00007208 */ /* 0x000fca0000000000 */
[--C-:B------:R-:W-:Y:S02]  /*5a40*/  FFMA.FTZ R5, R31, c[0x0][0x2d0], -R0.reuse ;  /* 0x0000b4001f057a23 */ /* 0x100fe40000010800 */
[----:B------:R-:W1:Y:S02]  /*5a50*/  LDSM.16.MT88.4 R28, [R190+0x800] ;  /* 0x00080000be1c783b */ /* 0x000e640000004200 */
[----:B------:R2:W-:Y:S02]  /*5a60*/  MUFU.EX2 R208, R5 ;  /* 0x0000000500d07308 */ /* 0x0005e40000000800 */
[----:B--2---:R-:W-:-:S06]  /*5a70*/  FFMA.FTZ R5, R32, c[0x0][0x2d0], -R0 ;  /* 0x0000b40020057a23 */ /* 0x004fcc0000010800 */
[----:B------:R2:W4:Y:S02]  /*5a80*/  MUFU.EX2 R207, R5 ;  /* 0x0000000500cf7308 */ /* 0x0005240000000800 */
[--C-:B--2---:R-:W-:Y:S01]  /*5a90*/  FFMA.FTZ R5, R34, c[0x0][0x2d0], -R0.reuse ;  /* 0x0000b40022057a23 */ /* 0x104fe20000010800 */
[----:B----4-:R-:W-:Y:S01]  /*5aa0*/  F2FP.PACK_AB R17, R207, R208 ;  /* 0x000000d0cf11723e */ /* 0x010fe200000000ff */
[----:B------:R-:W2:Y:S01]  /*5ab0*/  LDSM.16.MT88.4 R32, [R193+0x800] ;  /* 0x00080000c120783b */ /* 0x000ea20000004200 */
[----:B-1----:R-:W-:Y:S03]  /*5ac0*/  HMMA.16816.F32 R104, R12, R28, R64 ;  /* 0x0000001c0c68723c */ /* 0x002fe60000001840 */
[----:B------:R1:W-:Y:S02]  /*5ad0*/  MUFU.EX2 R219, R5 ;  /* 0x0000000500db7308 */ /* 0x0003e40000000800 */
[----:B-1----:R-:W-:-:S06]  /*5ae0*/  FFMA.FTZ R5, R48, c[0x0][0x2d0], -R0 ;  /* 0x0000b40030057a23 */ /* 0x002fcc0000010800 */
[----:B------:R1:W4:Y:S02]  /*5af0*/  MUFU.EX2 R220, R5 ;  /* 0x0000000500dc7308 */ /* 0x0003240000000800 */
[----:B-1----:R-:W-:Y:S01]  /*5b00*/  FFMA.FTZ R5, R50, c[0x0][0x2d0], -R2 ;  /* 0x0000b40032057a23 */ /* 0x002fe20000010802 */
[----:B----4-:R-:W-:Y:S01]  /*5b10*/  F2FP.PACK_AB R19, R220, R219 ;  /* 0x000000dbdc13723e */ /* 0x010fe200000000ff */
[----:B--2---:R-:W-:Y:S04]  /*5b20*/  HMMA.16816.F32 R112, R12, R32, R72 ;  /* 0x000000200c70723c */ /* 0x004fe80000001848 */
[----:B------:R1:W2:Y:S04]  /*5b30*/  MUFU.EX2 R232, R5 ;  /* 0x0000000500e87308 */ /* 0x0002a80000000800 */
[C---:B------:R-:W-:Y:S08]  /*5b40*/  HMMA.16816.F32 R60, R16.reuse, R40, RZ ;  /* 0x00000028103c723c */ /* 0x040ff000000018ff */
[C---:B------:R-:W-:Y:S01]  /*5b50*/  HMMA.16816.F32 R56, R16.reuse, R44, RZ ;  /* 0x0000002c1038723c */ /* 0x040fe200000018ff */
[--C-:B-1----:R-:W-:Y:S01]  /*5b60*/  FFMA.FTZ R5, R49, c[0x0][0x2d0], -R0.reuse ;  /* 0x0000b40031057a23 */ /* 0x102fe20000010800 */
[----:B--2---:R-:W-:Y:S01]  /*5b70*/  F2FP.PACK_AB R10, R232, R233 ;  /* 0x000000e9e80a723e */ /* 0x004fe200000000ff */
[----:B------:R-:W1:Y:S02]  /*5b80*/  LDSM.16.MT88.4 R48, [R189+0x800] ;  /* 0x00080000bd30783b */ /* 0x000e640000004200 */
[----:B------:R2:W-:Y:S03]  /*5b90*/  MUFU.EX2 R226, R5 ;  /* 0x0000000500e27308 */ /* 0x0005e60000000800 */
[C---:B------:R-:W-:Y:S08]  /*5ba0*/  HMMA.16816.F32 R64, R16.reuse, R42, RZ ;  /* 0x0000002a1040723c */ /* 0x040ff000000018ff */
[----:B------:R-:W-:Y:S01]  /*5bb0*/  HMMA.16816.F32 R72, R16, R38, RZ ;  /* 0x000000261048723c */ /* 0x000fe200000018ff */
[----:B--2---:R-:W-:-:S04]  /*5bc0*/  FFMA.FTZ R5, R52, c[0x0][0x2d0], -R0 ;  /* 0x0000b40034057a23 */ /* 0x004fc80000010800 */
[----:B------:R2:W4:Y:S02]  /*5bd0*/  MUFU.EX2 R228, R5 ;  /* 0x0000000500e47308 */ /* 0x0005240000000800 */
[--C-:B--2---:R-:W-:Y:S01]  /*5be0*/  FFMA.FTZ R5, R53, c[0x0][0x2d0], -R0.reuse ;  /* 0x0000b40035057a23 */ /* 0x104fe20000010800 */
[----:B----4-:R-:W-:Y:S01]  /*5bf0*/  F2FP.PACK_AB R9, R228, R226 ;  /* 0x000000e2e409723e */ /* 0x010fe200000000ff */
[----:B-1----:R-:W-:Y:S04]  /*5c00*/  HMMA.16816.F32 R84, R12, R48, R76 ;  /* 0x000000300c54723c */ /* 0x002fe8000000184c */
[----:B------:R1:W-:Y:S04]  /*5c10*/  MUFU.EX2 R230, R5 ;  /* 0x0000000500e67308 */ /* 0x0003e80000000800 */
[-C--:B------:R-:W-:Y:S08]  /*5c20*/  HMMA.16816.F32 R76, R16, R46.reuse, RZ ;  /* 0x0000002e104c723c */ /* 0x080ff000000018ff */
[----:B------:R-:W-:Y:S01]  /*5c30*/  HMMA.16816.F32 R44, R20, R46, RZ ;  /* 0x0000002e142c723c */ /* 0x000fe200000018ff */
[----:B-1----:R-:W-:-:S04]  /*5c40*/  FFMA.FTZ R5, R54, c[0x0][0x2d0], -R0 ;  /* 0x0000b40036057a23 */ /* 0x002fc80000010800 */
[----:B------:R1:W2:Y:S03]  /*5c50*/  MUFU.EX2 R229, R5 ;  /* 0x0000000500e57308 */ /* 0x0002a60000000800 */
[----:B------:R-:W-:Y:S01]  /*5c60*/  HMMA.16816.F32 R52, R16, R36, RZ ;  /* 0x000000241034723c */ /* 0x000fe200000018ff */
[----:B-1----:R-:W-:Y:S01]  /*5c70*/  FFMA.FTZ R5, R132, c[0x0][0x2d0], -R4 ;  /* 0x0000b40084057a23 */ /* 0x002fe20000010804 */
[----:B--2---:R-:W-:-:S03]  /*5c80*/  F2FP.PACK_AB R11, R229, R230 ;  /* 0x000000e6e50b723e */ /* 0x004fc600000000ff */
[----:B------:R1:W-:Y:S04]  /*5c90*/  MUFU.EX2 R183, R5 ;  /* 0x0000000500b77308 */ /* 0x0003e80000000800 */
[C---:B------:R-:W-:Y:S08]  /*5ca0*/  HMMA.16816.F32 R80, R8.reuse, R48, R60 ;  /* 0x000000300850723c */ /* 0x040ff0000000183c */
[----:B------:R-:W-:Y:S01]  /*5cb0*/  HMMA.16816.F32 R108, R8, R32, R56 ;  /* 0x00000020086c723c */ /* 0x000fe20000001838 */
[----:B-1----:R-:W-:-:S04]  /*5cc0*/  FFMA.FTZ R5, R127, c[0x0][0x2d0], -R4 ;  /* 0x0000b4007f057a23 */ /* 0x002fc80000010804 */
[----:B------:R1:W2:Y:S03]  /*5cd0*/  MUFU.EX2 R184, R5 ;  /* 0x0000000500b87308 */ /* 0x0002a60000000800 */
        /* <DEDUP_REMOVED lines=34> */
[----:B--2---:R-:W-:Y:S02]  /*5f00*/  F2FP.PACK_AB R12, R184, R183 ;  /* 0x000000b7b80c723e */ /* 0x004fe400000000ff */
[----:B----4-:R-:W-:Y:S01]  /*5f10*/  F2FP.PACK_AB R13, R180, R179 ;  /* 0x000000b3b40d723e */ /* 0x010fe200000000ff */
[----:B------:R2:W-:Y:S01]  /*5f20*/  MUFU.EX2 R171, R5 ;  /* 0x0000000500ab7308 */ /* 0x0005e20000000800 */
[----:B------:R-:W-:Y:S02]  /*5f30*/  F2FP.PACK_AB R14, R186, R185 ;  /* 0x000000b9ba0e723e */ /* 0x000fe400000000ff */
[----:B-1----:R-:W-:-:S07]  /*5f40*/  F2FP.PACK_AB R15, R182, R181 ;  /* 0x000000b5b60f723e */ /* 0x002fce00000000ff */
[----:B------:R-:W-:Y:S01]  /*5f50*/  HMMA.16816.F32 R84, R12, R16, R84 ;  /* 0x000000100c54723c */ /* 0x000fe20000001854 */
[----:B--2---:R-:W-:-:S07]  /*5f60*/  FFMA.FTZ R5, R102, c[0x0][0x2d0], -R2 ;  /* 0x0000b40066057a23 */ /* 0x004fce0000010802 */
[C---:B------:R-:W-:Y:S01]  /*5f70*/  HMMA.16816.F32 R56, R12.reuse, R24, R112 ;  /* 0x000000180c38723c */ /* 0x040fe20000001870 */
[----:B------:R-:W-:Y:S01]  /*5f80*/  LDSM.16.MT88.4 R112, [R189+0x2000] ;  /* 0x00200000bd70783b */ /* 0x000fe20000004200 */
[----:B------:R1:W2:Y:S06]  /*5f90*/  MUFU.EX2 R173, R5 ;  /* 0x0000000500ad7308 */ /* 0x0002ac0000000800 */
[C---:B------:R-:W-:Y:S08]  /*5fa0*/  HMMA.16816.F32 R44, R12.reuse, R20, R104 ;  /* 0x000000140c2c723c */ /* 0x040ff00000001868 */
[----:B------:R-:W-:Y:S01]  /*5fb0*/  HMMA.16816.F32 R40, R12, R22, R40 ;  /* 0x000000160c28723c */ /* 0x000fe20000001828 */
[----:B-1----:R-:W-:Y:S01]  /*5fc0*/  FFMA.FTZ R5, R103, c[0x0][0x2d0], -R2 ;  /* 0x0000b40067057a23 */ /* 0x002fe20000010802 */
[----:B--2---:R-:W-:-:S03]  /*5fd0*/  F2FP.PACK_AB R8, R173, R171 ;  /* 0x000000abad08723e */ /* 0x004fc600000000ff */
        /* <DEDUP_REMOVED lines=26> */
[----:B--2---:R-:W-:-:S04]  /*6180*/  FFMA.FTZ R5, R149, c[0x0][0x2d0], -R4 ;  /* 0x0000b40095057a23 */ /* 0x004fc80000010804 */
[----:B------:R2:W-:Y:S02]  /*6190*/  MUFU.EX2 R167, R5 ;  /* 0x0000000500a77308 */ /* 0x0005e40000000800 */
[--C-:B------:R-:W-:Y:S01]  /*61a0*/  FFMA.FTZ R25, R145, c[0x0][0x2d0], -R3.reuse ;  /* 0x0000b40091197a23 */ /* 0x100fe20000010803 */
[----:B------:R-:W-:Y:S01]  /*61b0*/  HMMA.16816.F32 R72, R8, R22, R72 ;  /* 0x000000160848723c */ /* 0x000fe20000001848 */
[----:B------:R-:W-:-:S04]  /*61c0*/  FFMA.FTZ R24, R144, c[0x0][0x2d0], -R3 ;  /* 0x0000b40090187a23 */ /* 0x000fc80000010803 */
[----:B------:R-:W-:Y:S01]  /*61d0*/  MUFU.EX2 R25, R25 ;  /* 0x0000001900197308 */ /* 0x000fe20000000800 */
[----:B--2---:R-:W-:-:S07]  /*61e0*/  FFMA.FTZ R5, R148, c[0x0][0x2d0], -R4 ;  /* 0x0000b40094057a23 */ /* 0x004fce0000010804 */
[----:B------:R-:W-:Y:S01]  /*61f0*/  MUFU.EX2 R24, R24 ;  /* 0x0000001800187308 */ /* 0x000fe20000000800 */
[C---:B-1----:R-:W-:Y:S07]  /*6200*/  HMMA.16816.F32 R64, R12.reuse, R16, R92 ;  /* 0x000000100c40723c */ /* 0x042fee000000185c */
[----:B------:R1:W2:Y:S01]  /*6210*/  MUFU.EX2 R168, R5 ;  /* 0x0000000500a87308 */ /* 0x0002a20000000800 */
[----:B------:R-:W-:Y:S01]  /*6220*/  HMMA.16816.F32 R32, R12, R18, R88 ;  /* 0x000000120c20723c */ /* 0x000fe20000001858 */
[----:B------:R-:W4:Y:S07]  /*6230*/  LDSM.16.MT88.4 R12, [R190+0x1800] ;  /* 0x00180000be0c783b */ /* 0x000f2e0000004200 */
[----:B------:R-:W-:Y:S01]  /*6240*/  HMMA.16816.F32 R88, R8, R26, R76 ;  /* 0x0000001a0858723c */ /* 0x000fe2000000184c */
[----:B-1----:R-:W-:Y:S01]  /*6250*/  FFMA.FTZ R5, R140, c[0x0][0x2d0], -R3 ;  /* 0x0000b4008c057a23 */ /* 0x002fe20000010803 */
[----:B--2---:R-:W-:-:S05]  /*6260*/  F2FP.PACK_AB R6, R168, R167 ;  /* 0x000000a7a806723e */ /* 0x004fca00000000ff */
[----:B------:R-:W-:Y:S01]  /*6270*/  FFMA.FTZ R27, R143, c[0x0][0x2d0], -R3 ;  /* 0x0000b4008f1b7a23 */ /* 0x000fe20000010803 */
[----:B------:R-:W-:Y:S01]  /*6280*/  HMMA.16816.F32 R76, R8, R20, R120 ;  /* 0x00000014084c723c */ /* 0x000fe20000001878 */
[----:B------:R1:W-:Y:S01]  /*6290*/  MUFU.EX2 R97, R5 ;  /* 0x0000000500617308 */ /* 0x0003e20000000800 */
[----:B------:R-:W2:Y:S01]  /*62a0*/  LDSM.16.MT88.4 R20, [R189+0x1800] ;  /* 0x00180000bd14783b */ /* 0x000ea20000004200 */
[----:B------:R-:W-:Y:S01]  /*62b0*/  FFMA.FTZ R26, R153, c[0x0][0x2d0], -R4 ;  /* 0x0000b400991a7a23 */ /* 0x000fe20000010804 */
[----:B------:R-:W-:-:S04]  /*62c0*/  F2FP.PACK_AB R153, R24, R25 ;  /* 0x000000191899723e */ /* 0x000fc800000000ff */
[C---:B------:R-:W-:Y:S01]  /*62d0*/  HMMA.16816.F32 R60, R8.reuse, R16, R60 ;  /* 0x00000010083c723c */ /* 0x040fe2000000183c */
[----:B------:R-:W-:Y:S07]  /*62e0*/  MUFU.EX2 R26, R26 ;  /* 0x0000001a001a7308 */ /* 0x000fee0000000800 */
[----:B------:R-:W-:Y:S01]  /*62f0*/  HMMA.16816.F32 R36, R8, R18, R28 ;  /* 0x000000120824723c */ /* 0x000fe2000000181c */
[----:B-1----:R-:W-:Y:S01]  /*6300*/  FFMA.FTZ R5, R135, c[0x0][0x2d0], -R3 ;  /* 0x0000b40087057a23 */ /* 0x002fe20000010803 */
[----:B------:R-:W1:Y:S01]  /*6310*/  LDSM.16.MT88.4 R16, [R193+0x1800] ;  /* 0x00180000c110783b */ /* 0x000e620000004200 */
[----:B------:R-:W5:Y:S03]  /*6320*/  MUFU.EX2 R27, R27 ;  /* 0x0000001b001b7308 */ /* 0x000f660000000800 */
[----:B------:R-:W1:Y:S01]  /*6330*/  LDSM.16.MT88.4 R8, [R192+0x1800] ;  /* 0x00180000c008783b */ /* 0x000e620000004200 */
[----:B------:R-:W-:-:S02]  /*6340*/  FFMA.FTZ R30, R156, c[0x0][0x2d0], -R4 ;  /* 0x0000b4009c1e7a23 */ /* 0x000fc40000010804 */
[--C-:B------:R-:W-:Y:S02]  /*6350*/  FFMA.FTZ R29, R155, c[0x0][0x2d0], -R4.reuse ;  /* 0x0000b4009b1d7a23 */ /* 0x100fe40000010804 */
[----:B------:R2:W-:Y:S01]  /*6360*/  MUFU.EX2 R101, R5 ;  /* 0x0000000500657308 */ /* 0x0005e20000000800 */
[----:B------:R-:W-:Y:S01]  /*6370*/  FFMA.FTZ R28, R154, c[0x0][0x2d0], -R4 ;  /* 0x0000b4009a1c7a23 */ /* 0x000fe20000010804 */
[----:B------:R-:W-:Y:S01]  /*6380*/  F2FP.PACK_AB R4, R166, R165 ;  /* 0x000000a5a604723e */ /* 0x000fe200000000ff */
[----:B------:R-:W-:-:S05]  /*6390*/  FFMA.FTZ R31, R164, c[0x0][0x2d0], -R2 ;  /* 0x0000b400a41f7a23 */ /* 0x000fca0000010802 */
[----:B------:R-:W-:Y:S01]  /*63a0*/  MUFU.EX2 R30, R30 ;  /* 0x0000001e001e7308 */ /* 0x000fe20000000800 */
[----:B-----5:R-:W-:Y:S01]  /*63b0*/  F2FP.PACK_AB R155, R52, R27 ;  /* 0x0000001b349b723e */ /* 0x020fe200000000ff */
[----:B--2---:R-:W-:-:S06]  /*63c0*/  FFMA.FTZ R5, R134, c[0x0][0x2d0], -R3 ;  /* 0x0000b40086057a23 */ /* 0x004fcc0000010803 */
[----:B------:R-:W-:Y:S08]  /*63d0*/  MUFU.EX2 R29, R29 ;  /* 0x0000001d001d7308 */ /* 0x000ff00000000800 */
[----:B------:R2:W-:Y:S08]  /*63e0*/  MUFU.EX2 R102, R5 ;  /* 0x0000000500667308 */ /* 0x0005f00000000800 */
[----:B------:R-:W5:Y:S01]  /*63f0*/  MUFU.EX2 R28, R28 ;  /* 0x0000001c001c7308 */ /* 0x000f620000000800 */
[----:B--2---:R-:W-:-:S07]  /*6400*/  FFMA.FTZ R5, R141, c[0x0][0x2d0], -R3 ;  /* 0x0000b4008d057a23 */ /* 0x004fce0000010803 */
[----:B------:R-:W-:Y:S01]  /*6410*/  MUFU.EX2 R31, R31 ;  /* 0x0000001f001f7308 */ /* 0x000fe20000000800 */
[----:B------:R-:W-:Y:S01]  /*6420*/  FFMA.FTZ R3, R161, c[0x0][0x2d0], -R2 ;  /* 0x0000b400a1037a23 */ /* 0x000fe20000010802 */
[----:B-----5:R-:W-:-:S06]  /*6430*/  F2FP.PACK_AB R154, R26, R28 ;  /* 0x0000001c1a9a723e */ /* 0x020fcc00000000ff */
[----:B------:R2:W5:Y:S08]  /*6440*/  MUFU.EX2 R103, R5 ;  /* 0x0000000500677308 */ /* 0x0005700000000800 */
[----:B------:R1:W-:Y:S01]  /*6450*/  MUFU.EX2 R54, R3 ;  /* 0x0000000300367308 */ /* 0x0003e20000000800 */
[----:B--2---:R-:W-:Y:S02]  /*6460*/  F2FP.PACK_AB R5, R101, R97 ;  /* 0x000000616505723e */ /* 0x004fe400000000ff */
[----:B-----5:R-:W-:Y:S01]  /*6470*/  F2FP.PACK_AB R7, R103, R102 ;  /* 0x000000666707723e */ /* 0x020fe200000000ff */
[----:B-1----:R-:W-:-:S06]  /*6480*/  FFMA.FTZ R3, R160, c[0x0][0x2d0], -R2 ;  /* 0x0000b400a0037a23 */ /* 0x002fcc0000010802 */
[C---:B----4-:R-:W-:Y:S01]  /*6490*/  HMMA.16816.F32 R148, R4.reuse, R14, R40 ;  /* 0x0000000e0494723c */ /* 0x050fe20000001828 */
[----:B------:R1:W2:Y:S06]  /*64a0*/  MUFU.EX2 R69, R3 ;  /* 0x0000000300457308 */ /* 0x0002ac0000000800 */
[--C-:B------:R-:W-:Y:S01]  /*64b0*/  FFMA.FTZ R40, R137, c[0x0][0x2d0], -R0.reuse ;  /* 0x0000b40089287a23 */ /* 0x100fe20000010800 */
[----:B------:R-:W-:Y:S01]  /*64c0*/  HMMA.16816.F32 R84, R4, R20, R84 ;  /* 0x000000140454723c */ /* 0x000fe20000001854 */
[--C-:B------:R-:W-:Y:S02]  /*64d0*/  FFMA.FTZ R41, R136, c[0x0][0x2d0], -R0.reuse ;  /* 0x0000b40088297a23 */ /* 0x100fe40000010800 */
[----:B------:R-:W-:-:S02]  /*64e0*/  FFMA.FTZ R42, R133, c[0x0][0x2d0], -R0 ;  /* 0x0000b400852a7a23 */ /* 0x000fc40000010800 */
[----:B------:R-:W-:Y:S03]  /*64f0*/  MUFU.EX2 R40, R40 ;  /* 0x0000002800287308 */ /* 0x000fe60000000800 */
        /* <DEDUP_REMOVED lines=9> */
[C---:B------:R-:W-:Y:S01]  /*6590*/  HMMA.16816.F32 R64, R4.reuse, R8, R64 ;  /* 0x000000080440723c */ /* 0x040fe20000001840 */
        /* <DEDUP_REMOVED lines=10> */
[----:B------:R-:W-:Y:S01]  /*6640*/  FADD.FTZ R2, R178, R176 ;  /* 0x000000b0b2027221 */ /* 0x000fe20000010000 */
[----:B------:R-:W-:Y:S01]  /*6650*/  HMMA.16816.F32 R104, R152, R112, R84 ;  /* 0x000000709868723c */ /* 0x000fe20000001854 */
[----:B------:R-:W-:Y:S02]  /*6660*/  FFMA.FTZ R35, R139, c[0x0][0x2d0], -R0 ;  /* 0x0000b4008b237a23 */ /* 0x000fe40000010800 */
[----:B------:R-:W-:Y:S01]  /*6670*/  FADD.FTZ R2, R216, R2 ;  /* 0x00000002d8027221 */ /* 0x000fe20000010000 */
[----:B------:R-:W-:Y:S03]  /*6680*/  MUFU.EX2 R32, R32 ;  /* 0x0000002000207308 */ /* 0x000fe60000000800 */
[----:B------:R-:W-:-:S04]  /*6690*/  FADD.FTZ R2, R217, R2 ;  /* 0x00000002d9027221 */ /* 0x000fc80000010000 */
[----:B------:R-:W-:Y:S01]  /*66a0*/  FADD.FTZ R2, R224, R2 ;  /* 0x00000002e0027221 */ /* 0x000fe20000010000 */
[----:B------:R-:W-:Y:S01]  /*66b0*/  MUFU.EX2 R33, R33 ;  /* 0x0000002100217308 */ /* 0x000fe20000000800 */
[----:B-1----:R-:W-:-:S07]  /*66c0*/  FFMA.FTZ R3, R147, c[0x0][0x2d0], -R0 ;  /* 0x0000b40093037a23 */ /* 0x002fce0000010800 */
[----:B------:R1:W2:Y:S08]  /*66d0*/  MUFU.EX2 R53, R3 ;  /* 0x0000000300357308 */ /* 0x0002b00000000800 */
[----:B------:R-:W-:Y:S01]  /*66e0*/  MUFU.EX2 R34, R34 ;  /* 0x0000002200227308 */ /* 0x000fe20000000800 */
[--C-:B-1----:R-:W-:Y:S01]  /*66f0*/  FFMA.FTZ R3, R146, c[0x0][0x2d0], -R0.reuse ;  /* 0x0000b40092037a23 */ /* 0x102fe20000010800 */
[----:B--2---:R-:W-:Y:S01]  /*6700*/  F2FP.PACK_AB R5, R53, R43 ;  /* 0x0000002b3505723e */ /* 0x004fe200000000ff */
[----:B------:R-:W1:Y:S05]  /*6710*/  LDSM.16.MT88.4 R144, [R190+0x2000] ;  /* 0x00200000be90783b */ /* 0x000e6a0000004200 */
[----:B------:R-:W-:Y:S08]  /*6720*/  MUFU.EX2 R35, R35 ;  /* 0x0000002300237308 */ /* 0x000ff00000000800 */
[----:B------:R2:W-:Y:S02]  /*6730*/  MUFU.EX2 R55, R3 ;  /* 0x0000000300377308 */ /* 0x0005e40000000800 */
[----:B--2---:R-:W-:-:S02]  /*6740*/  FFMA.FTZ R3, R138, c[0x0][0x2d0], -R0 ;  /* 0x0000b4008a037a23 */ /* 0x004fc40000010800 */
[----:B------:R-:W-:-:S04]  /*6750*/  FADD.FTZ R0, R213, R212 ;  /* 0x000000d4d5007221 */ /* 0x000fc80000010000 */
[----:B------:R-:W2:Y:S01]  /*6760*/  MUFU.EX2 R70, R3 ;  /* 0x0000000300467308 */ /* 0x000ea20000000800 */
[----:B------:R-:W-:-:S04]  /*6770*/  FADD.FTZ R0, R214, R0 ;  /* 0x00000000d6007221 */ /* 0x000fc80000010000 */
[----:B------:R-:W-:-:S04]  /*6780*/  FADD.FTZ R0, R215, R0 ;  /* 0x00000000d7007221 */ /* 0x000fc80000010000 */
[----:B------:R-:W-:Y:S01]  /*6790*/  FADD.FTZ R0, R223, R0 ;  /* 0x00000000df007221 */ /* 0x000fe20000010000 */
[----:B-1----:R-:W-:Y:S01]  /*67a0*/  HMMA.16816.F32 R136, R152, R144, R44 ;  /* 0x000000909888723c */ /* 0x002fe2000000182c */
[----:B--2---:R-:W-:Y:S01]  /*67b0*/  F2FP.PACK_AB R7, R70, R55 ;  /* 0x000000374607723e */ /* 0x004fe200000000ff */
[----:B------:R-:W-:-:S06]  /*67c0*/  FADD.FTZ R3, R206, R187 ;  /* 0x000000bbce037221 */ /* 0x000fcc0000010000 */
[----:B------:R-:W-:Y:S01]  /*67d0*/  HMMA.16816.F32 R148, R152, R146, R148 ;  /* 0x000000929894723c */ /* 0x000fe20000001894 */
[----:B------:R-:W-:-:S04]  /*67e0*/  FADD.FTZ R3, R218, R3 ;  /* 0x00000003da037221 */ /* 0x000fc80000010000 */
[----:B------:R-:W-:-:S03]  /*67f0*/  FADD.FTZ R3, R221, R3 ;  /* 0x00000003dd037221 */ /* 0x000fc60000010000 */
[----:B------:R-:W-:Y:S01]  /*6800*/  HMMA.16816.F32 R108, R4, R20, R128 ;  /* 0x00000014046c723c */ /* 0x000fe20000001880 */
[----:B------:R-:W1:Y:S01]  /*6810*/  LDSM.16.MT88.4 R128, [R193+0x2000] ;  /* 0x00200000c180783b */ /* 0x000e620000004200 */
[----:B------:R-:W-:-:S06]  /*6820*/  FADD.FTZ R3, R227, R3 ;  /* 0x00000003e3037221 */ /* 0x000fcc0000010000 */
[C---:B------:R-:W-:Y:S08]  /*6830*/  HMMA.16816.F32 R20, R4.reuse, R22, R116 ;  /* 0x000000160414723c */ /* 0x040ff00000001874 */
[C---:B------:R-:W-:Y:S08]  /*6840*/  HMMA.16816.F32 R124, R4.reuse, R16, R124 ;  /* 0x00000010047c723c */ /* 0x040ff0000000187c */
[C---:B------:R-:W-:Y:S08]  /*6850*/  HMMA.16816.F32 R88, R4.reuse, R18, R88 ;  /* 0x000000120458723c */ /* 0x040ff00000001858 */
[C---:B------:R-:W-:Y:S08]  /*6860*/  HMMA.16816.F32 R76, R4.reuse, R12, R76 ;  /* 0x0000000c044c723c */ /* 0x040ff0000000184c */
[C---:B------:R-:W-:Y:S08]  /*6870*/  HMMA.16816.F32 R72, R4.reuse, R14, R72 ;  /* 0x0000000e0448723c */ /* 0x040ff00000001848 */
[C---:B------:R-:W-:Y:S07]  /*6880*/  HMMA.16816.F32 R60, R4.reuse, R8, R60 ;  /* 0x00000008043c723c */ /* 0x040fee000000183c */
[----:B------:R-:W-:Y:S01]  /*6890*/  FADD.FTZ R8, R208, R207 ;  /* 0x000000cfd0087221 */ /* 0x000fe20000010000 */
[----:B------:R-:W-:Y:S01]  /*68a0*/  HMMA.16816.F32 R36, R4, R10, R36 ;  /* 0x0000000a0424723c */ /* 0x000fe20000001824 */
[----:B------:R-:W2:Y:S01]  /*68b0*/  LDSM.16.MT88.4 R4, [R192+0x2000] ;  /* 0x00200000c004783b */ /* 0x000ea20000004200 */
[----:B------:R-:W-:-:S02]  /*68c0*/  FADD.FTZ R9, R231, R3 ;  /* 0x00000003e7097221 */ /* 0x000fc40000010000 */
[----:B------:R-:W-:Y:S02]  /*68d0*/  FADD.FTZ R8, R219, R8 ;  /* 0x00000008db087221 */ /* 0x000fe40000010000 */
[----:B------:R-:W-:Y:S02]  /*68e0*/  FADD.FTZ R3, R225, R2 ;  /* 0x00000002e1037221 */ /* 0x000fe40000010000 */
[----:B------:R-:W-:Y:S01]  /*68f0*/  @P5 IMAD.HI.U32 R2, R240, c[0x0][0x2c8], RZ ;  /* 0x0000b200f0025a27 */ /* 0x000fe200078e00ff */
[C---:B------:R-:W-:Y:S03]  /*6900*/  HMMA.16816.F32 R116, R152.reuse, R114, R80 ;  /* 0x000000729874723c */ /* 0x040fe60000001850 */
[----:B------:R-:W-:Y:S02]  /*6910*/  FADD.FTZ R10, R220, R8 ;  /* 0x00000008dc0a7221 */ /* 0x000fe40000010000 */
[----:B------:R-:W-:Y:S01]  /*6920*/  FADD.FTZ R8, R222, R0 ;  /* 0x00000000de087221 */ /* 0x000fe20000010000 */
[----:B------:R-:W-:Y:S01]  /*6930*/  MOV R0, R240 ;  /* 0x000000f000007202 */ /* 0x000fe20000000f00 */
[----:B------:R-:W-:Y:S01]  /*6940*/  FADD.FTZ R3, R234, R3 ;  /* 0x00000003ea037221 */ /* 0x000fe20000010000 */
[----:B------:R-:W-:Y:S01]  /*6950*/  @P5 SHF.R.U32.HI R0, RZ, c[0x0][0x2cc], R2 ;  /* 0x0000b300ff005a19 */ /* 0x000fe20000011602 */
[----:B-1----:R-:W-:Y:S02]  /*6960*/  HMMA.16816.F32 R120, R152, R128, R56 ;  /* 0x000000809878723c */ /* 0x002fe40000001838 */
[----:B------:R-:W-:Y:S01]  /*6970*/  FADD.FTZ R3, R235, R3 ;  /* 0x00000003eb037221 */ /* 0x000fe20000010000 */
[----:B---3--:R-:W-:-:S03]  /*6980*/  IADD3 R0, R0, R238, -R239 ;  /* 0x000000ee00007210 */ /* 0x008fc60007ffe8ef */
[----:B------:R-:W-:Y:S02]  /*6990*/  FADD.FTZ R3, R179, R3 ;  /* 0x00000003b3037221 */ /* 0x000fe40000010000 */
[----:B------:R-:W-:Y:S01]  /*69a0*/  IMAD.HI R0, R0, 0x66666667, RZ ;  /* 0x6666666700007827 */ /* 0x000fe200078e02ff */
[----:B------:R-:W-:Y:S03]  /*69b0*/  HMMA.16816.F32 R132, R152, R130, R48 ;  /* 0x000000829884723c */ /* 0x000fe60000001830 */
[----:B------:R-:W-:Y:S01]  /*69c0*/  FADD.FTZ R3, R180, R3 ;  /* 0x00000003b4037221 */ /* 0x000fe20000010000 */
[----:B------:R-:W-:-:S03]  /*69d0*/  SHF.R.U32.HI R2, RZ, 0x1f, R0 ;  /* 0x0000001fff027819 */ /* 0x000fc60000011600 */
[----:B------:R-:W-:Y:S01]  /*69e0*/  FADD.FTZ R3, R181, R3 ;  /* 0x00000003b5037221 */ /* 0x000fe20000010000 */
[----:B------:R-:W-:Y:S01]  /*69f0*/  LEA.HI.SX32 R11, R0, R2, 0x1b ;  /* 0x00000002000b7211 */ /* 0x000fe200078fdaff */
[----:B------:R-:W-:Y:S02]  /*6a00*/  FADD.FTZ R0, R226, R10 ;  /* 0x0000000ae2007221 */ /* 0x000fe40000010000 */
[----:B------:R-:W-:Y:S01]  /*6a10*/  FADD.FTZ R2, R236, R9 ;  /* 0x00000009ec027221 */ /* 0x000fe20000010000 */
[----:B------:R-:W-:Y:S01]  /*6a20*/  IMNMX R250, R249, R11, !PT ;  /* 0x0000000bf9fa7217 */ /* 0x000fe20007800200 */
[----:B------:R-:W-:Y:S01]  /*6a30*/  FADD.FTZ R3, R182, R3 ;  /* 0x00000003b6037221 */ /* 0x000fe20000010000 */
[----:B--2---:R-:W-:Y:S02]  /*6a40*/  HMMA.16816.F32 R84, R152, R4, R64 ;  /* 0x000000049854723c */ /* 0x004fe40000001840 */
[----:B------:R-:W-:Y:S01]  /*6a50*/  ISETP.GE.AND P0, PT, R205, R250, PT ;  /* 0x000000facd00720c */ /* 0x000fe20003f06270 */
[----:B------:R-:W-:-:S04]  /*6a60*/  FADD.FTZ R3, R97, R3 ;  /* 0x0000000361037221 */ /* 0x000fc80000010000 */
[----:B------:R-:W-:Y:S01]  /*6a70*/  FADD.FTZ R3, R101, R3 ;  /* 0x0000000365037221 */ /* 0x000fe20000010000 */
[----:B------:R-:W-:Y:S07]  /*6a80*/  HMMA.16816.F32 R152, R152, R6, R92 ;  /* 0x000000069898723c */ /* 0x000fee000000185c */
[----:B------:R-:W-:Y:S02]  /*6a90*/  F2FP.PACK_AB R92, R32, R31 ;  /* 0x0000001f205c723e */ /* 0x000fe400000000ff */
[----:B------:R-:W-:-:S02]  /*6aa0*/  F2FP.PACK_AB R94, R34, R33 ;  /* 0x00000021225e723e */ /* 0x000fc400000000ff */
[----:B------:R-:W-:Y:S02]  /*6ab0*/  F2FP.PACK_AB R93, R40, R35 ;  /* 0x00000023285d723e */ /* 0x000fe400000000ff */
[----:B------:R-:W-:-:S07]  /*6ac0*/  F2FP.PACK_AB R95, R42, R41 ;  /* 0x000000292a5f723e */ /* 0x000fce00000000ff */
[C---:B------:R-:W-:Y:S08]  /*6ad0*/  HMMA.16816.F32 R124, R92.reuse, R128, R124 ;  /* 0x000000805c7c723c */ /* 0x040ff0000000187c */
[C---:B------:R-:W-:Y:S08]  /*6ae0*/  HMMA.16816.F32 R128, R92.reuse, R130, R88 ;  /* 0x000000825c80723c */ /* 0x040ff00000001858 */
[C---:B------:R-:W-:Y:S07]  /*6af0*/  HMMA.16816.F32 R88, R92.reuse, R4, R60 ;  /* 0x000000045c58723c */ /* 0x040fee000000183c */
        /* <DEDUP_REMOVED lines=53> */
[----:B------:R-:W-:Y:S05]  /*6e50*/  @!P0 BRA `(.L_x_3369) ;  /* 0x00003f0000008947 */ /* 0x000fea0003800000 */
[----:B------:R-:W-:Y:S01]  /*6e60*/  MOV R101, R99 ;  /* 0x0000006300657202 */ /* 0x000fe20000000f00 */
[----:B------:R-:W-:Y:S01]  /*6e70*/  IMAD.MOV.U32 R103, RZ, RZ, R68 ;  /* 0x000000ffff677224 */ /* 0x000fe200078e0044 */
[----:B------:R-:W-:Y:S01]  /*6e80*/  MOV R97, R100 ;  /* 0x0000006400617202 */ /* 0x000fe20000000f00 */
[----:B------:R-:W-:Y:S01]  /*6e90*/  IMAD.MOV.U32 R212, RZ, RZ, R205 ;  /* 0x000000ffffd47224 */ /* 0x000fe200078e00cd */
[----:B------:R-:W-:-:S02]  /*6ea0*/  MOV R102, R98 ;  /* 0x0000006200667202 */ /* 0x000fc40000000f00 */
.L_x_3380:
        /* <DEDUP_REMOVED lines=39> */
[----:B------:R2:W3:Y:S02]  /*7120*/  SHFL.IDX PT, R7, R4, RZ, 0x181f ;  /* 0x00181fff04077589 */ /* 0x0004e400000e0000 */
.L_x_3479:
[----:B------:R-:W-:-:S05]  /*7130*/  BRA.DIV ~URZ, `(.L_x_3373) ;  /* 0x0000d9727f007947 */ /* 0x000fca000b800000 */
[----:B------:R-:W4:Y:S01]  /*7140*/  SHFL.IDX PT, R2, R0, RZ, 0x181f ;  /* 0x00181fff00027589 */ /* 0x000f2200000e0000 */
[----:B------:R-:W-:Y:S03]  /*7150*/  ISETP.GE.AND P0, PT, R204, c[0x0][0x1d4], PT ;  /* 0x00007500cc007a0c */ /* 0x000fe60003f06270 */
[----:B------:R-:W5:Y:S04]  /*7160*/  SHFL.IDX PT, R3, R0, 0x1, 0x181f ;  /* 0x00381f0000037f89 */ /* 0x000f6800000e0000 */
[----:B------:R-:W2:Y:S04]  /*7170*/  SHFL.IDX PT, R6, R0, 0x2, 0x181f ;  /* 0x00581f0000067f89 */ /* 0x000ea800000e0000 */
[----:B------:R-:W3:Y:S04]  /*7180*/  SHFL.IDX PT, R9, R0, 0x3, 0x181f ;  /* 0x00781f0000097f89 */ /* 0x000ee800000e0000 */
[----:B------:R-:W1:Y:S04]  /*7190*/  SHFL.IDX PT, R14, R4, 0x1, 0x181f ;  /* 0x00381f00040e7f89 */ /* 0x000e6800000e0000 */
[----:B------:R-:W1:Y:S04]  /*71a0*/  SHFL.IDX PT, R13, R4, 0x2, 0x181f ;  /* 0x00581f00040d7f89 */ /* 0x000e6800000e0000 */
[----:B------:R-:W1:Y:S04]  /*71b0*/  SHFL.IDX PT, R12, R4, 0x3, 0x181f ;  /* 0x00781f00040c7f89 */ /* 0x000e6800000e0000 */
[----:B------:R-:W1:Y:S04]  /*71c0*/  SHFL.IDX PT, R0, R0, 0x4, 0x181f ;  /* 0x00981f0000007f89 */ /* 0x000e6800000e0000 */
[----:B--2---:R-:W2:Y:S01]  /*71d0*/  SHFL.IDX PT, R4, R4, 0x4, 0x181f ;  /* 0x00981f0004047f89 */ /* 0x004ea200000e0000 */
[-C--:B----4-:R-:W-:Y:S02]  /*71e0*/  IADD3 R10, P1, R2, R15.reuse, RZ ;  /* 0x0000000f020a7210 */ /* 0x090fe40007f3e0ff */
[-C--:B-----5:R-:W-:Y:S02]  /*71f0*/  IADD3 R8, P6, R3, R15.reuse, RZ ;  /* 0x0000000f03087210 */ /* 0x0a0fe40007fde0ff */
[-C--:B------:R-:W-:Y:S01]  /*7200*/  IADD3 R6, P2, R6, R15.reuse, RZ ;  /* 0x0000000f06067210 */ /* 0x080fe20007f5e0ff */
[--C-:B---3--:R-:W-:Y:S01]  /*7210*/  IMAD.X R11, R7, 0x1, R5.reuse, P1 ;  /* 0x00000001070b7824 */ /* 0x108fe200008e0605 */
[----:B------:R-:W-:Y:S01]  /*7220*/  IADD3 R2, P1, R9, R15, RZ ;  /* 0x0000000f09027210 */ /* 0x000fe20007f3e0ff */
[--C-:B-1----:R-:W-:Y:S03]  /*7230*/  IMAD.X R9, R14, 0x1, R5.reuse, P6 ;  /* 0x000000010e097824 */ /* 0x102fe600030e0605 */
[----:B------:R1:W-:Y:S01]  /*7240*/  LDGSTS.E.BYPASS.LTC128B.128 [R209+0x100], [R10.64], !P0 ;  /* 0x001000000ad17fae */ /* 0x0003e2000c101d46 */
[--C-:B------:R-:W-:Y:S03]  /*7250*/  IMAD.X R7, R13, 0x1, R5.reuse, P2 ;  /* 0x000000010d077824 */ /* 0x100fe600010e0605 */
[----:B------:R1:W-:Y:S01]  /*7260*/  LDGSTS.E.BYPASS.LTC128B.128 [R209+0x900], [R8.64], !P0 ;  /* 0x0090000008d17fae */ /* 0x0003e2000c101d46 */
[----:B------:R-:W-:Y:S03]  /*7270*/  IMAD.X R3, R12, 0x1, R5, P1 ;  /* 0x000000010c037824 */ /* 0x000fe600008e0605 */
[----:B------:R3:W-:Y:S04]  /*7280*/  LDGSTS.E.BYPASS.LTC128B.128 [R209+0x1100], [R6.64], !P0 ;  /* 0x0110000006d17fae */ /* 0x0007e8000c101d46 */
[----:B------:R1:W-:Y:S01]  /*7290*/  LDGSTS.E.BYPASS.LTC128B.128 [R209+0x1900], [R2.64], !P0 ;  /* 0x0190000002d17fae */ /* 0x0003e2000c101d46 */
[----:B---3--:R-:W-:Y:S04]  /*72a0*/  SEL R6, RZ, 0x10, P0 ;  /* 0x00000010ff067807 */ /* 0x008fe80000000000 */
.L_x_3480:
        /* <DEDUP_REMOVED lines=9> */
.L_x_3371:
[----:B--234-:R-:W-:Y:S05]  /*7340*/  BSYNC B0 ;  /* 0x0000000000007941 */ /* 0x01cfea0003800000 */
.L_x_3370:
        /* <DEDUP_REMOVED lines=102> */
[----:B------:R-:W-:Y:S01]  /*79b0*/  IMAD R2, R212, 0x50, R251 ;  /* 0x00000050d4027824 */ /* 0x000fe200078e02fb */
[----:B------:R-:W2:Y:S01]  /*79c0*/  LDL.64 R98, [R1+0x8] ;  /* 0x0000080001627983 */ /* 0x000ea20000100a00 */
[----:B------:R-:W-:Y:S01]  /*79d0*/  IMAD.MOV.U32 R210, RZ, RZ, RZ ;  /* 0x000000ffffd27224 */ /* 0x000fe200078e00ff */
[----:B------:R-:W-:Y:S01]  /*79e0*/  SHF.R.S32.HI R100, RZ, 0x1f, R204 ;  /* 0x0000001fff647819 */ /* 0x000fe200000114cc */
[----:B------:R-:W-:Y:S01]  /*79f0*/  IMAD.SHL.U32 R164, R204, 0x2, RZ ;  /* 0x00000002cca47824 */ /* 0x000fe200078e00ff */
[----:B------:R-:W-:Y:S02]  /*7a00*/  IADD3 R2, R2, -0x50, R248 ;  /* 0xffffffb002027810 */ /* 0x000fe40007ffe0f8 */
[----:B------:R-:W3:Y:S03]  /*7a10*/  LDL R96, [R1+0x18] ;  /* 0x0000180001607983 */ /* 0x000ee60000100800 */
[----:B------:R-:W-:Y:S01]  /*7a20*/  @P4 IMAD.HI.U32 R3, R2, c[0x0][0x2bc], RZ ;  /* 0x0000af0002034a27 */ /* 0x000fe200078e00ff */
[----:B------:R-:W4:Y:S03]  /*7a30*/  LDL.64 R206, [R1] ;  /* 0x0000000001ce7983 */ /* 0x000f260000100a00 */
[----:B------:R-:W-:Y:S01]  /*7a40*/  IMAD.MOV.U32 R0, RZ, RZ, R2 ;  /* 0x000000ffff007224 */ /* 0x000fe200078e0002 */
[----:B------:R-:W-:Y:S04]  /*7a50*/  @P4 SHF.R.U32.HI R0, RZ, c[0x0][0x2c0], R3 ;  /* 0x0000b000ff004a19 */ /* 0x000fe80000011603 */
[C---:B--2---:R-:W-:Y:S04]  /*7a60*/  @!P3 IADD3 R3, P0, R0.reuse, R98, RZ ;  /* 0x000000620003b210 */ /* 0x044fe80007f1e0ff */
[----:B---3--:R-:W-:Y:S01]  /*7a70*/  @!P3 LEA.HI.X.SX32 R96, R0, R96, 0x1, P0 ;  /* 0x000000600060b211 */ /* 0x008fe200000f0eff */
[----:B------:R-:W-:Y:S01]  /*7a80*/  IMAD.MOV R0, RZ, RZ, -R0 ;  /* 0x000000ffff007224 */ /* 0x000fe200078e0a00 */
[C---:B------:R-:W-:Y:S03]  /*7a90*/  @!P3 LEA R98, P0, R3.reuse, c[0x0][0x2a0], 0x2 ;  /* 0x0000a8000362ba11 */ /* 0x040fe600078010ff */
        /* <DEDUP_REMOVED lines=12> */
[----:B----4-:R-:W-:Y:S03]  /*7b60*/  IADD3 R2, P1, R206, R2, RZ ;  /* 0x00000002ce027210 */ /* 0x010fe60007f3e0ff */
[----:B------:R-:W-:Y:S01]  /*7b70*/  IMAD R96, R210, c[0x0][0x1f4], R0 ;  /* 0x00007d00d2607a24 */ /* 0x000fe200078e0200 */
[----:B------:R-:W-:Y:S04]  /*7b80*/  LEA R0, P0, R2, c[0x0][0x1c8], 0x1 ;  /* 0x0000720002007a11 */ /* 0x000fe800078008ff */
[----:B------:R-:W-:Y:S04]  /*7b90*/  IADD3.X R3, R252, R3, R96, P1, !PT ;  /* 0x00000003fc037210 */ /* 0x000fe80000ffe460 */
[----:B------:R-:W-:Y:S01]  /*7ba0*/  LEA.HI.X R96, R2, c[0x0][0x1cc], R3, 0x1, P0 ;  /* 0x0000730002607a11 */ /* 0x000fe200000f0c03 */
[----:B------:R-:W-:-:S05]  /*7bb0*/  BRA.DIV ~URZ, `(.L_x_3376) ;  /* 0x0000d4527f007947 */ /* 0x000fca000b800000 */
[----:B------:R1:W2:Y:S02]  /*7bc0*/  SHFL.IDX PT, R100, R96, RZ, 0x181f ;  /* 0x00181fff60647589 */ /* 0x0002a400000e0000 */
.L_x_3481:
        /* <DEDUP_REMOVED lines=15> */
[----:B------:R-:W-:Y:S01]  /*7cc0*/  SEL R99, RZ, 0x10, P0 ;  /* 0x00000010ff637807 */ /* 0x000fe20000000000 */
        /* <DEDUP_REMOVED lines=8> */
.L_x_3482:
[C---:B--2---:R-:W-:Y:S02]  /*7d50*/  IADD3 R2, -R99.reuse, 0x10, RZ ;  /* 0x0000001063027810 */ /* 0x044fe40007ffe1ff */
[----:B------:R-:W-:Y:S02]  /*7d60*/  ISETP.NE.U32.AND P2, PT, R99, RZ, PT ;  /* 0x000000ff6300720c */ /* 0x000fe40003f45070 */
[----:B------:R-:W-:Y:S04]  /*7d70*/  LOP3.LUT R2, R2, 0xf, RZ, 0xc0, !PT ;  /* 0x0000000f02027812 */ /* 0x000fe800078ec0ff */
[----:B------:R-:W-:Y:S04]  /*7d80*/  IADD3 R2, P1, P0, R2, R0, R164 ;  /* 0x0000000002027210 */ /* 0x000fe8000783e0a4 */
[----:B-1----:R-:W-:Y:S05]  /*7d90*/  IADD3.X R3, RZ, R96, R98, P1, P0 ;  /* 0x00000060ff037210 */ /* 0x002fea0000fe0462 */
[----:B------:R-:W-:Y:S01]  /*7da0*/  @!PT LDS RZ, [RZ] ;  /* 0x00000000fffff984 */ /* 0x000fe20000000800 */
[----:B------:R-:W-:Y:S01]  /*7db0*/  @!PT LDS RZ, [RZ] ;  /* 0x00000000fffff984 */ /* 0x000fe20000000800 */
[----:B------:R-:W-:Y:S01]  /*7dc0*/  @!PT LDS RZ, [RZ] ;  /* 0x00000000fffff984 */ /* 0x000fe20000000800 */
[----:B------:R1:W-:Y:S04]  /*7dd0*/  LDGSTS.E.BYPASS.LTC128B.128.ZFILL [R209+0x4900], [R2.64], P2 ;  /* 0x0490000002d17fae */ /* 0x0003e80009141d46 */
.L_x_3375:
[----:B------:R-:W-:Y:S05]  /*7de0*/  BSYNC B0 ;  /* 0x0000000000007941 */ /* 0x000fea0003800000 */
.L_x_3374:
[----:B-1----:R-:W2:Y:S04]  /*7df0*/  LDL R2, [R1+0x28] ;  /* 0x0000280001027983 */ /* 0x002ea80000100800 */
[----:B------:R-:W2:Y:S04]  /*7e00*/  LDL R0, [R1+0x40] ;  /* 0x0000400001007983 */ /* 0x000ea80000100800 */
[----:B------:R-:W3:Y:S04]  /*7e10*/  LDL R99, [R1+0x2c] ;  /* 0x00002c0001637983 */ /* 0x000ee80000100800 */
[----:B------:R-:W4:Y:S04]  /*7e20*/  LDL R98, [R1+0x24] ;  /* 0x0000240001627983 */ /* 0x000f280000100800 */
[----:B------:R-:W4:Y:S04]  /*7e30*/  LDL R3, [R1+0x20] ;  /* 0x0000200001037983 */ /* 0x000f280000100800 */
[----:B------:R-:W0:Y:S01]  /*7e40*/  LDGDEPBAR ;  /* 0x00000000000079af */ /* 0x000e220000000000 */
[----:B--2---:R-:W-:Y:S01]  /*7e50*/  IADD3 R96, R0, R2, RZ ;  /* 0x0000000200607210 */ /* 0x004fe20007ffe0ff */
[----:B------:R-:W-:Y:S04]  /*7e60*/  IMAD R0, R212, -0x50, RZ ;  /* 0xffffffb0d4007824 */ /* 0x000fe800078e02ff */
[----:B------:R-:W-:Y:S01]  /*7e70*/  @P5 IMAD.HI.U32 R2, R96, c[0x0][0x2c8], RZ ;  /* 0x0000b20060025a27 */ /* 0x000fe200078e00ff */
[----:B---3--:R-:W-:Y:S04]  /*7e80*/  IADD3 R0, -R99, 0x1, R0 ;  /* 0x0000000163007810 */ /* 0x008fe80007ffe100 */
[----:B------:R-:W-:Y:S02]  /*7e90*/  @P5 SHF.R.U32.HI R96, RZ, c[0x0][0x2cc], R2 ;  /* 0x0000b300ff605a19 */ /* 0x000fe40000011602 */
[----:B----4-:R-:W-:Y:S01]  /*7ea0*/  IADD3 R98, -R3, R0, R98 ;  /* 0x0000000003627210 */ /* 0x010fe20007ffe162 */
[----:B------:R-:W-:-:S05]  /*7eb0*/  BRA.DIV ~URZ, `(.L_x_3378) ;  /* 0x0000d7227f007947 */ /* 0x000fca000b800000 */
[----:B------:R1:W2:Y:S02]  /*7ec0*/  SHFL.IDX PT, R0, R96, RZ, 0x1c1f ;  /* 0x001c1fff60007589 */ /* 0x0002a400000e0000 */
.L_x_3483:
        /* <DEDUP_REMOVED lines=43> */
[----:B------:R-:W-:Y:S08]  /*8180*/  SHFL.IDX PT, R2, R96, 0x2, 0x1c1f ;  /* 0x005c1f0060027f89 */ /* 0x000ff000000e0000 */
[----:B------:R-:W-:Y:S08]  /*8190*/  SHFL.IDX PT, R3, R96, 0x1, 0x1c1f ;  /* 0x003c1f0060037f89 */ /* 0x000ff000000e0000 */
[----:B------:R-:W2:Y:S02]  /*81a0*/  SHFL.IDX PT, R0, R96, 0x3, 0x1c1f ;  /* 0x007c1f0060007f89 */ /* 0x000ea400000e0000 */
[C---:B--2---:R-:W-:Y:S02]  /*81b0*/  IMAD.IADD R0, R98.reuse, 0x1, R0 ;  /* 0x0000000162007824 */ /* 0x044fe400078e0200 */
[C---:B------:R-:W-:Y:S02]  /*81c0*/  IMAD.IADD R2, R98.reuse, 0x1, R2 ;  /* 0x0000000162027824 */ /* 0x040fe400078e0202 */
[----:B------:R-:W-:Y:S03]  /*81d0*/  IMAD.IADD R3, R98, 0x1, R3 ;  /* 0x0000000162037824 */ /* 0x000fe600078e0203 */
[C---:B------:R-:W-:Y:S02]  /*81e0*/  ISETP.GT.AND P6, PT, R2.reuse, RZ, PT ;  /* 0x000000ff0200720c */ /* 0x040fe40003fc4270 */
[----:B------:R-:W-:Y:S02]  /*81f0*/  ISETP.GT.AND P2, PT, R2, 0x1, PT ;  /* 0x000000010200780c */ /* 0x000fe40003f44270 */
[----:B------:R-:W-:Y:S02]  /*8200*/  FSEL R21, R8, -INF , P6 ;  /* 0xff80000008157808 */ /* 0x000fe40003000000 */
[----:B------:R-:W-:Y:S02]  /*8210*/  ISETP.GT.AND P6, PT, R3, 0x8, PT ;  /* 0x000000080300780c */ /* 0x000fe40003fc4270 */
[----:B------:R-:W-:Y:S02]  /*8220*/  FSEL R48, R9, -INF , P2 ;  /* 0xff80000009307808 */ /* 0x000fe40001000000 */
[----:B------:R-:W-:Y:S02]  /*8230*/  ISETP.GT.AND P2, PT, R3, 0x9, PT ;  /* 0x000000090300780c */ /* 0x000fe40003f44270 */
[----:B------:R-:W-:Y:S02]  /*8240*/  FSEL R33, R18, -INF , P6 ;  /* 0xff80000012217808 */ /* 0x000fe40003000000 */
[----:B------:R-:W-:Y:S02]  /*8250*/  FSEL R36, R19, -INF , P2 ;  /* 0xff80000013247808 */ /* 0x000fe40001000000 */
[C---:B------:R-:W-:Y:S02]  /*8260*/  ISETP.GT.AND P6, PT, R2.reuse, 0x8, PT ;  /* 0x000000080200780c */ /* 0x040fe40003fc4270 */
        /* <DEDUP_REMOVED lines=12> */
[C---:B------:R-:W-:Y:S02]  /*8330*/  ISETP.GT.AND P2, PT, R3.reuse, 0x19, PT ;  /* 0x000000190300780c */ /* 0x040fe40003f44270 */
[C---:B------:R-:W-:Y:S02]  /*8340*/  ISETP.GT.AND P1, PT, R3.reuse, RZ, PT ;  /* 0x000000ff0300720c */ /* 0x040fe40003f24270 */
[----:B------:R-:W-:Y:S02]  /*8350*/  ISETP.GT.AND P0, PT, R3, 0x1, PT ;  /* 0x000000010300780c */ /* 0x000fe40003f04270 */
[----:B------:R-:W-:Y:S02]  /*8360*/  FSEL R168, R34, -INF , P6 ;  /* 0xff80000022a87808 */ /* 0x000fe40003000000 */
[----:B------:R-:W-:Y:S02]  /*8370*/  FSEL R166, R35, -INF , P2 ;  /* 0xff80000023a67808 */ /* 0x000fe40001000000 */
[C---:B------:R-:W-:Y:S02]  /*8380*/  ISETP.GT.AND P6, PT, R2.reuse, 0x18, PT ;  /* 0x000000180200780c */ /* 0x040fe40003fc4270 */
[----:B------:R-:W-:Y:S02]  /*8390*/  ISETP.GT.AND P2, PT, R2, 0x19, PT ;  /* 0x000000190200780c */ /* 0x000fe40003f44270 */
[----:B------:R-:W-:Y:S02]  /*83a0*/  FSEL R20, R6, -INF , P1 ;  /* 0xff80000006147808 */ /* 0x000fe40000800000 */
[----:B------:R-:W-:Y:S02]  /*83b0*/  FSEL R32, R7, -INF , P0 ;  /* 0xff80000007207808 */ /* 0x000fe40000000000 */
        /* <DEDUP_REMOVED lines=78> */
[----:B------:R-:W-:Y:S02]  /*88a0*/  FMNMX.FTZ R3, R172, R4, !PT ;  /* 0x00000004ac037209 */ /* 0x000fe40007810000 */
[----:B------:R-:W-:Y:S02]  /*88b0*/  FSEL R13, R74, -INF , P6 ;  /* 0xff8000004a0d7808 */ /* 0x000fe40003000000 */
[----:B------:R-:W-:Y:S02]  /*88c0*/  FSEL R12, R75, -INF , P2 ;  /* 0xff8000004b0c7808 */ /* 0x000fe40001000000 */
[C---:B------:R-:W-:Y:S02]  /*88d0*/  ISETP.GT.AND P6, PT, R2.reuse, 0x48, PT ;  /* 0x000000480200780c */ /* 0x040fe40003fc4270 */
[----:B------:R-:W-:Y:S02]  /*88e0*/  ISETP.GT.AND P2, PT, R2, 0x49, PT ;  /* 0x000000490200780c */ /* 0x000fe40003f44270 */
[----:B------:R-:W-:Y:S02]  /*88f0*/  FSEL R23, R82, -INF , P1 ;  /* 0xff80000052177808 */ /* 0x000fe40000800000 */
[----:B------:R-:W-:Y:S02]  /*8900*/  FSEL R22, R83, -INF , P0 ;  /* 0xff80000053167808 */ /* 0x000fe40000000000 */
[----:B------:R-:W-:Y:S02]  /*8910*/  FMNMX.FTZ R3, R175, R3, !PT ;  /* 0x00000003af037209 */ /* 0x000fe40007810000 */
        /* <DEDUP_REMOVED lines=81> */
[----:B------:R-:W-:Y:S02]  /*8e30*/  FSEL R10, R79, -INF , P0 ;  /* 0xff8000004f0a7808 */ /* 0x000fe40000000000 */
[----:B------:R-:W-:Y:S04]  /*8e40*/  FMNMX.FTZ R0, R11, R6, !PT ;  /* 0x000000060b007209 */ /* 0x000fe80007810000 */
[----:B------:R-:W-:Y:S01]  /*8e50*/  FMNMX.FTZ R0, R10, R0, !PT ;  /* 0x000000000a007209 */ /* 0x000fe20007810000 */
[----:B------:R-:W3:Y:S08]  /*8e60*/  SHFL.BFLY PT, R6, R4, 0x2, 0x1f ;  /* 0x0c401f0004067f89 */ /* 0x000ef000000e0000 */
[----:B------:R-:W4:Y:S08]  /*8e70*/  SHFL.BFLY PT, R7, R3, 0x2, 0x1f ;  /* 0x0c401f0003077f89 */ /* 0x000f3000000e0000 */
[----:B------:R-:W5:Y:S01]  /*8e80*/  SHFL.BFLY PT, R9, R0, 0x2, 0x1f ;  /* 0x0c401f0000097f89 */ /* 0x000f6200000e0000 */
[----:B--2---:R-:W-:Y:S02]  /*8e90*/  FMNMX.FTZ R5, R5, R2, !PT ;  /* 0x0000000205057209 */ /* 0x004fe40007810000 */
[----:B---3--:R-:W-:Y:S05]  /*8ea0*/  FMNMX.FTZ R2, R4, R6, !PT ;  /* 0x0000000604027209 */ /* 0x008fea0007810000 */
[----:B------:R-:W2:Y:S01]  /*8eb0*/  SHFL.BFLY PT, R6, R5, 0x1, 0x1f ;  /* 0x0c201f0005067f89 */ /* 0x000ea200000e0000 */
[----:B----4-:R-:W-:Y:S07]  /*8ec0*/  FMNMX.FTZ R3, R3, R7, !PT ;  /* 0x0000000703037209 */ /* 0x010fee0007810000 */
[----:B------:R-:W3:Y:S01]  /*8ed0*/  SHFL.BFLY PT, R7, R2, 0x1, 0x1f ;  /* 0x0c201f0002077f89 */ /* 0x000ee200000e0000 */
[----:B-----5:R-:W-:Y:S07]  /*8ee0*/  FMNMX.FTZ R4, R0, R9, !PT ;  /* 0x0000000900047209 */ /* 0x020fee0007810000 */
[----:B------:R-:W4:Y:S08]  /*8ef0*/  SHFL.BFLY PT, R8, R3, 0x1, 0x1f ;  /* 0x0c201f0003087f89 */ /* 0x000f3000000e0000 */
[----:B------:R1:W1:Y:S01]  /*8f00*/  SHFL.BFLY PT, R0, R4, 0x1, 0x1f ;  /* 0x0c201f0004007f89 */ /* 0x00026200000e0000 */
[----:B--2---:R-:W-:Y:S02]  /*8f10*/  FMNMX.FTZ R100, R5, R6, !PT ;  /* 0x0000000605647209 */ /* 0x004fe40007810000 */
[----:B---3--:R-:W-:Y:S02]  /*8f20*/  FMNMX.FTZ R99, R2, R7, !PT ;  /* 0x0000000702637209 */ /* 0x008fe40007810000 */
[----:B----4-:R-:W-:Y:S03]  /*8f30*/  FMNMX.FTZ R98, R3, R8, !PT ;  /* 0x0000000803627209 */ /* 0x010fe60007810000 */
.L_x_3484:
[C---:B------:R-:W-:Y:S01]  /*8f40*/  FMUL.FTZ R2, R100.reuse, c[0x0][0x2d0] ;  /* 0x0000b40064027a20 */ /* 0x040fe20000410000 */
[----:B------:R-:W-:Y:S01]  /*8f50*/  FSETP.NEU.FTZ.AND P2, PT, R100, -INF , PT ;  /* 0xff8000006400780b */ /* 0x000fe20003f5d000 */
[----:B------:R-:W-:Y:S01]  /*8f60*/  WARPSYNC 0xffffffff ;  /* 0xffffffff00007948 */ /* 0x000fe20003800000 */
[----:B------:R-:W-:Y:S02]  /*8f70*/  FSETP.NEU.FTZ.AND P1, PT, R99, -INF , PT ;  /* 0xff8000006300780b */ /* 0x000fe40003f3d000 */
[----:B------:R-:W-:Y:S02]  /*8f80*/  FSEL R6, R2, RZ, P2 ;  /* 0x000000ff02067208 */ /* 0x000fe40001000000 */
[----:B------:R-:W-:Y:S02]  /*8f90*/  FSETP.NEU.FTZ.AND P0, PT, R98, -INF , PT ;  /* 0xff8000006200780b */ /* 0x000fe40003f1d000 */
[----:B-1----:R-:W-:Y:S01]  /*8fa0*/  FMNMX.FTZ R68, R0, R4, !PT ;  /* 0x0000000400447209 */ /* 0x002fe20007810000 */
[--C-:B------:R-:W-:Y:S01]  /*8fb0*/  FFMA.FTZ R2, R156, c[0x0][0x2d0], -R6.reuse ;  /* 0x0000b4009c027a23 */ /* 0x100fe20000010806 */
[----:B------:R-:W-:Y:S01]  /*8fc0*/  FSEL R5, R98, RZ, P0 ;  /* 0x000000ff62057208 */ /* 0x000fe20000000000 */
[--C-:B------:R-:W-:Y:S02]  /*8fd0*/  FFMA.FTZ R3, R172, c[0x0][0x2d0], -R6.reuse ;  /* 0x0000b400ac037a23 */ /* 0x100fe40000010806 */
[----:B------:R1:W-:Y:S01]  /*8fe0*/  MUFU.EX2 R42, R2 ;  /* 0x00000002002a7308 */ /* 0x0003e20000000800 */
[----:B------:R-:W-:Y:S02]  /*8ff0*/  FMUL.FTZ R4, R68, c[0x0][0x2d0] ;  /* 0x0000b40044047a20 */ /* 0x000fe40000410000 */
        /* <DEDUP_REMOVED lines=13> */
[----:B-1----:R-:W-:Y:S05]  /*90d0*/  FMUL.FTZ R2, R99, c[0x0][0x2d0] ;  /* 0x0000b40063027a20 */ /* 0x002fea0000410000 */
[----:B------:R-:W-:Y:S01]  /*90e0*/  MUFU.EX2 R246, R186 ;  /* 0x000000ba00f67308 */ /* 0x000fe20000000800 */
[----:B------:R-:W-:Y:S01]  /*90f0*/  FSEL R7, R2, RZ, P1 ;  /* 0x000000ff02077208 */ /* 0x000fe20000800000 */
[--C-:B--2---:R-:W-:Y:S04]  /*9100*/  FFMA.FTZ R3, R175, c[0x0][0x2d0], -R6.reuse ;  /* 0x0000b400af037a23 */ /* 0x104fe80000010806 */
        /* <DEDUP_REMOVED lines=22> */
[--C-:B--2---:R-:W-:Y:S07]  /*9270*/  FFMA.FTZ R3, R36, c[0x0][0x2d0], -R7.reuse ;  /* 0x0000b40024037a23 */ /* 0x104fee0000010807 */
[----:B------:R2:W-:Y:S10]  /*9280*/  MUFU.EX2 R237, R3 ;  /* 0x0000000300ed7308 */ /* 0x0005f40000000800 */
[----:B------:R-:W-:Y:S01]  /*9290*/  MUFU.EX2 R245, R184 ;  /* 0x000000b800f57308 */ /* 0x000fe20000000800 */
[--C-:B-1----:R-:W-:Y:S02]  /*92a0*/  FFMA.FTZ R2, R174, c[0x0][0x2d0], -R6.reuse ;  /* 0x0000b400ae027a23 */ /* 0x102fe40000010806 */
[----:B------:R-:W-:Y:S02]  /*92b0*/  FFMA.FTZ R174, R207, c[0x0][0x2d0], -R6 ;  /* 0x0000b400cfae7a23 */ /* 0x000fe40000010806 */
[--C-:B------:R-:W-:Y:S05]  /*92c0*/  FFMA.FTZ R207, R23, c[0x0][0x2d0], -R7.reuse ;  /* 0x0000b40017cf7a23 */ /* 0x100fea0000010807 */
[----:B------:R1:W-:Y:S01]  /*92d0*/  MUFU.EX2 R236, R2 ;  /* 0x0000000200ec7308 */ /* 0x0003e20000000800 */
[----:B--2---:R-:W-:Y:S09]  /*92e0*/  FSEL R3, R99, RZ, P1 ;  /* 0x000000ff63037208 */ /* 0x004ff20000800000 */
[----:B------:R-:W-:Y:S10]  /*92f0*/  MUFU.EX2 R239, R159 ;  /* 0x0000009f00ef7308 */ /* 0x000ff40000000800 */
[----:B------:R-:W-:Y:S01]  /*9300*/  MUFU.EX2 R186, R168 ;  /* 0x000000a800ba7308 */ /* 0x000fe20000000800 */
[----:B-1----:R-:W-:Y:S09]  /*9310*/  FFMA.FTZ R2, R33, c[0x0][0x2d0], -R7 ;  /* 0x0000b40021027a23 */ /* 0x002ff20000010807 */
[----:B------:R1:W-:Y:S10]  /*9320*/  MUFU.EX2 R233, R2 ;  /* 0x0000000200e97308 */ /* 0x0003f40000000800 */
[----:B------:R-:W-:Y:S10]  /*9330*/  MUFU.EX2 R170, R170 ;  /* 0x000000aa00aa7308 */ /* 0x000ff40000000800 */
[----:B------:R-:W-:Y:S01]  /*9340*/  MUFU.EX2 R181, R181 ;  /* 0x000000b500b57308 */ /* 0x000fe20000000800 */
[----:B-1----:R-:W-:Y:S05]  /*9350*/  FMUL.FTZ R2, R98, c[0x0][0x2d0] ;  /* 0x0000b40062027a20 */ /* 0x002fea0000410000 */
[----:B------:R-:W-:Y:S04]  /*9360*/  FSEL R8, R2, RZ, P0 ;  /* 0x000000ff02087208 */ /* 0x000fe80000000000 */
[----:B------:R-:W-:Y:S01]  /*9370*/  MUFU.EX2 R179, R179 ;  /* 0x000000b300b37308 */ /* 0x000fe20000000800 */
[----:B------:R-:W-:Y:S01]  /*9380*/  FSETP.NEU.FTZ.AND P0, PT, R68, -INF , PT ;  /* 0xff8000004400780b */ /* 0x000fe20003f1d000 */
[--C-:B------:R-:W-:Y:S03]  /*9390*/  FFMA.FTZ R2, R48, c[0x0][0x2d0], -R8.reuse ;  /* 0x0000b40030027a23 */ /* 0x100fe60000010808 */
[----:B------:R-:W-:Y:S01]  /*93a0*/  FSEL R4, R4, RZ, P0 ;  /* 0x000000ff04047208 */ /* 0x000fe20000000000 */
[--C-:B------:R-:W-:Y:S02]  /*93b0*/  FFMA.FTZ R9, R21, c[0x0][0x2d0], -R8.reuse ;  /* 0x0000b40015097a23 */ /* 0x100fe40000010808 */
[----:B------:R-:W1:Y:S01]  /*93c0*/  LDSM.16.MT88.4 R20, [R189] ;  /* 0x00000000bd14783b */ /* 0x000e620000004200 */
[----:B------:R-:W-:Y:S01]  /*93d0*/  FFMA.FTZ R165, R38, c[0x0][0x2d0], -R8 ;  /* 0x0000b40026a57a23 */ /* 0x000fe20000010808 */
[----:B------:R2:W-:Y:S01]  /*93e0*/  MUFU.EX2 R225, R2 ;  /* 0x0000000200e17308 */ /* 0x0005e20000000800 */
[----:B------:R-:W-:Y:S02]  /*93f0*/  FFMA.FTZ R66, R81, c[0x0][0x2d0], -R4 ;  /* 0x0000b40051427a23 */ /* 0x000fe40000010804 */
[--C-:B------:R-:W-:Y:S02]  /*9400*/  FFMA.FTZ R59, R173, c[0x0][0x2d0], -R8.reuse ;  /* 0x0000b400ad3b7a23 */ /* 0x100fe40000010808 */
[--C-:B------:R-:W-:Y:S01]  /*9410*/  FFMA.FTZ R58, R171, c[0x0][0x2d0], -R8.reuse ;  /* 0x0000b400ab3a7a23 */ /* 0x100fe20000010808 */
[----:B------:R-:W-:Y:S01]  /*9420*/  LDSM.16.MT88.4 R80, [R192] ;  /* 0x00000000c050783b */ /* 0x000fe20000004200 */
[----:B------:R-:W-:Y:S02]  /*9430*/  FFMA.FTZ R71, R64, c[0x0][0x2d0], -R8 ;  /* 0x0000b40040477a23 */ /* 0x000fe40000010808 */
        /* <DEDUP_REMOVED lines=10> */
[--C-:B--2---:R-:W-:Y:S02]  /*94e0*/  FFMA.FTZ R2, R37, c[0x0][0x2d0], -R8.reuse ;  /* 0x0000b40025027a23 */ /* 0x104fe40000010808 */
[--C-:B------:R-:W-:Y:S02]  /*94f0*/  FFMA.FTZ R57, R164, c[0x0][0x2d0], -R8.reuse ;  /* 0x0000b400a4397a23 */ /* 0x100fe40000010808 */
[----:B------:R-:W-:Y:S01]  /*9500*/  FFMA.FTZ R56, R160, c[0x0][0x2d0], -R8 ;  /* 0x0000b400a0387a23 */ /* 0x000fe20000010808 */
[----:B------:R2:W-:Y:S01]  /*9510*/  MUFU.EX2 R232, R2 ;  /* 0x0000000200e87308 */ /* 0x0005e20000000800 */
[--C-:B------:R-:W-:Y:S02]  /*9520*/  FFMA.FTZ R222, R11, c[0x0][0x2d0], -R4.reuse ;  /* 0x0000b4000bde7a23 */ /* 0x100fe40000010804 */
[----:B------:R-:W-:Y:S02]  /*9530*/  FFMA.FTZ R223, R10, c[0x0][0x2d0], -R4 ;  /* 0x0000b4000adf7a23 */ /* 0x000fe40000010804 */
[--C-:B---3--:R-:W-:Y:S02]  /*9540*/  FFMA.FTZ R9, R49, c[0x0][0x2d0], -R8.reuse ;  /* 0x0000b40031097a23 */ /* 0x108fe40000010808 */
        /* <DEDUP_REMOVED lines=9> */
[----:B--2---:R-:W-:Y:S05]  /*95e0*/  FSEL R2, R100, RZ, P2 ;  /* 0x000000ff64027208 */ /* 0x004fea0001000000 */
[----:B------:R-:W-:Y:S04]  /*95f0*/  FADD.FTZ R0, -R2, R97 ;  /* 0x0000006102007221 */ /* 0x000fe80000010100 */
[----:B------:R-:W-:Y:S01]  /*9600*/  MUFU.EX2 R185, R161 ;  /* 0x000000a100b97308 */ /* 0x000fe20000000800 */
[----:B------:R-:W-:Y:S02]  /*9610*/  FADD.FTZ R2, -R3, R101 ;  /* 0x0000006503027221 */ /* 0x000fe40000010100 */
[----:B------:R-:W-:Y:S02]  /*9620*/  FMUL.FTZ R0, R0, c[0x0][0x2d0] ;  /* 0x0000b40000007a20 */ /* 0x000fe40000410000 */
[----:B------:R-:W-:Y:S02]  /*9630*/  FADD.FTZ R3, -R5, R102 ;  /* 0x0000006605037221 */ /* 0x000fe40000010100 */
[--C-:B------:R-:W-:Y:S02]  /*9640*/  FFMA.FTZ R102, R206, c[0x0][0x2d0], -R6.reuse ;  /* 0x0000b400ce667a23 */ /* 0x100fe40000010806 */
[----:B------:R-:W-:Y:S01]  /*9650*/  FFMA.FTZ R97, R205, c[0x0][0x2d0], -R6 ;  /* 0x0000b400cd617a23 */ /* 0x000fe20000010806 */
[----:B------:R2:W-:Y:S01]  /*9660*/  MUFU.EX2 R65, R0 ;  /* 0x0000000000417308 */ /* 0x0005e20000000800 */
[--C-:B------:R-:W-:Y:S02]  /*9670*/  FFMA.FTZ R205, R15, c[0x0][0x2d0], -R4.reuse ;  /* 0x0000b4000fcd7a23 */ /* 0x100fe40000010804 */
[----:B------:R-:W-:Y:S02]  /*9680*/  FFMA.FTZ R206, R14, c[0x0][0x2d0], -R4 ;  /* 0x0000b4000ece7a23 */ /* 0x000fe40000010804 */
[----:B------:R-:W-:Y:S02]  /*9690*/  FFMA.FTZ R101, R157, c[0x0][0x2d0], -R7 ;  /* 0x0000b4009d657a23 */ /* 0x000fe40000010807 */
[----:B------:R-:W-:Y:S03]  /*96a0*/  FFMA.FTZ R157, R41, c[0x0][0x2d0], -R8 ;  /* 0x0000b400299d7a23 */ /* 0x000fe60000010808 */
[----:B------:R-:W-:Y:S10]  /*96b0*/  MUFU.EX2 R244, R101 ;  /* 0x0000006500f47308 */ /* 0x000ff40000000800 */
[----:B------:R-:W-:Y:S01]  /*96c0*/  MUFU.EX2 R184, R157 ;  /* 0x0000009d00b87308 */ /* 0x000fe20000000800 */
[----:B--2---:R-:W-:Y:S09]  /*96d0*/  FMUL.FTZ R0, R2, c[0x0][0x2d0] ;  /* 0x0000b40002007a20 */ /* 0x004ff20000410000 */
[----:B------:R2:W-:Y:S10]  /*96e0*/  MUFU.EX2 R67, R0 ;  /* 0x0000000000437308 */ /* 0x0005f40000000800 */
[----:B------:R-:W-:Y:S10]  /*96f0*/  MUFU.EX2 R159, R173 ;  /* 0x000000ad009f7308 */ /* 0x000ff40000000800 */
[----:B------:R-:W-:Y:S01]  /*9700*/  MUFU.EX2 R158, R187 ;  /* 0x000000bb009e7308 */ /* 0x000fe20000000800 */
[----:B--2---:R-:W-:Y:S02]  /*9710*/  FMUL.FTZ R0, R3, c[0x0][0x2d0] ;  /* 0x0000b40003007a20 */ /* 0x004fe40000410000 */
[--C-:B------:R-:W-:Y:S02]  /*9720*/  FFMA.FTZ R3, R167, c[0x0][0x2d0], -R4.reuse ;  /* 0x0000b400a7037a23 */ /* 0x100fe40000010804 */
[--C-:B------:R-:W-:Y:S05]  /*9730*/  FFMA.FTZ R167, R26, c[0x0][0x2d0], -R4.reuse ;  /* 0x0000b4001aa77a23 */ /* 0x100fea0000010804 */
[----:B------:R2:W-:Y:S10]  /*9740*/  MUFU.EX2 R2, R0 ;  /* 0x0000000000027308 */ /* 0x0005f40000000800 */
[----:B------:R3:W-:Y:S10]  /*9750*/  MUFU.EX2 R238, R3 ;  /* 0x0000000300ee7308 */ /* 0x0007f40000000800 */
[----:B------:R-:W-:Y:S01]  /*9760*/  MUFU.EX2 R167, R167 ;  /* 0x000000a700a77308 */ /* 0x000fe20000000800 */
[--C-:B--2---:R-:W-:Y:S02]  /*9770*/  FFMA.FTZ R0, R53, c[0x0][0x2d0], -R4.reuse ;  /* 0x0000b40035007a23 */ /* 0x104fe40000010804 */
[----:B------:R-:W-:Y:S07]  /*9780*/  LDSM.16.MT88.4 R52, [R190] ;  /* 0x00000000be34783b */ /* 0x000fee0000004200 */
[----:B------:R2:W-:Y:S01]  /*9790*/  MUFU.EX2 R216, R0 ;  /* 0x0000000000d87308 */ /* 0x0005e20000000800 */
[--C-:B---3--:R-:W-:Y:S09]  /*97a0*/  FFMA.FTZ R3, R31, c[0x0][0x2d0], -R4.reuse ;  /* 0x0000b4001f037a23 */ /* 0x108ff20000010804 */
[----:B------:R-:W-:Y:S10]  /*97b0*/  MUFU.EX2 R178, R178 ;  /* 0x000000b200b27308 */ /* 0x000ff40000000800 */
[----:B------:R-:W-:Y:S01]  /*97c0*/  MUFU.EX2 R161, R213 ;  /* 0x000000d500a17308 */ /* 0x000fe20000000800 */
[----:B--2---:R-:W-:Y:S02]  /*97d0*/  FFMA.FTZ R0, R163, c[0x0][0x2d0], -R4 ;  /* 0x0000b400a3007a23 */ /* 0x004fe40000010804 */
[----:B------:R-:W-:Y:S02]  /*97e0*/  FFMA.FTZ R163, R39, c[0x0][0x2d0], -R8 ;  /* 0x0000b40027a37a23 */ /* 0x000fe40000010808 */
[----:B------:R-:W2:Y:S05]  /*97f0*/  LDSM.16.MT88.4 R36, [R193] ;  /* 0x00000000c124783b */ /* 0x000eaa0000004200 */
[----:B------:R3:W-:Y:S10]  /*9800*/  MUFU.EX2 R230, R0 ;  /* 0x0000000000e67308 */ /* 0x0007f40000000800 */
[----:B------:R-:W-:Y:S10]  /*9810*/  MUFU.EX2 R172, R163 ;  /* 0x000000a300ac7308 */ /* 0x000ff40000000800 */
[----:B------:R-:W-:Y:S01]  /*9820*/  MUFU.EX2 R163, R208 ;  /* 0x000000d000a37308 */ /* 0x000fe20000000800 */
[----:B---3--:R-:W-:Y:S02]  /*9830*/  FFMA.FTZ R0, R162, c[0x0][0x2d0], -R4 ;  /* 0x0000b400a2007a23 */ /* 0x008fe40000010804 */
[----:B------:R-:W-:Y:S07]  /*9840*/  FFMA.FTZ R162, R34, c[0x0][0x2d0], -R8 ;  /* 0x0000b40022a27a23 */ /* 0x000fee0000010808 */
[----:B------:R3:W-:Y:S10]  /*9850*/  MUFU.EX2 R229, R0 ;  /* 0x0000000000e57308 */ /* 0x0007f40000000800 */
[----:B------:R-:W-:Y:S10]  /*9860*/  MUFU.EX2 R157, R215 ;  /* 0x000000d7009d7308 */ /* 0x000ff40000000800 */
[----:B------:R-:W-:Y:S01]  /*9870*/  MUFU.EX2 R101, R217 ;  /* 0x000000d900657308 */ /* 0x000fe20000000800 */
[----:B---3--:R-:W-:Y:S02]  /*9880*/  FSEL R0, R68, RZ, P0 ;  /* 0x000000ff44007208 */ /* 0x008fe40000000000 */
[----:B------:R-:W-:Y:S03]  /*9890*/  ISETP.GT.AND P0, PT, R212, R250, PT ;  /* 0x000000fad400720c */ /* 0x000fe60003f04270 */
[----:B------:R-:W-:Y:S02]  /*98a0*/  FADD.FTZ R0, -R0, R103 ;  /* 0x0000006700007221 */ /* 0x000fe40000010100 */
[----:B------:R-:W-:Y:S02]  /*98b0*/  FFMA.FTZ R103, R30, c[0x0][0x2d0], -R4 ;  /* 0x0000b4001e677a23 */ /* 0x000fe40000010804 */
[----:B------:R-:W-:Y:S06]  /*98c0*/  FMUL.FTZ R0, R0, c[0x0][0x2d0] ;  /* 0x0000b40000007a20 */ /* 0x000fec0000410000 */
[----:B------:R-:W3:Y:S02]  /*98d0*/  MUFU.EX2 R0, R0 ;  /* 0x0000000000007308 */ /* 0x000ee40000000800 */
[----:B---3--:R-:W-:Y:S01]  /*98e0*/  FMUL.FTZ R10, R0, R110 ;  /* 0x0000006e000a7220 */ /* 0x008fe20000410000 */
[----:B------:R-:W-:Y:S01]  /*98f0*/  F2FP.PACK_AB R72, R228, R42 ;  /* 0x0000002ae448723e */ /* 0x000fe200000000ff */
[----:B------:R-:W-:Y:S01]  /*9900*/  FMUL.FTZ R4, R65, R104 ;  /* 0x0000006841047220 */ /* 0x000fe20000410000 */
[----:B------:R-:W-:Y:S01]  /*9910*/  F2FP.PACK_AB R73, R227, R226 ;  /* 0x000000e2e349723e */ /* 0x000fe200000000ff */
[----:B------:R-:W-:Y:S01]  /*9920*/  FMUL.FTZ R5, R65, R105 ;  /* 0x0000006941057220 */ /* 0x000fe20000410000 */
[----:B------:R-:W-:Y:S01]  /*9930*/  F2FP.PACK_AB R74, R236, R235 ;  /* 0x000000ebec4a723e */ /* 0x000fe200000000ff */
        /* <DEDUP_REMOVED lines=8> */
[C---:B------:R-:W-:Y:S01]  /*99c0*/  FMUL.FTZ R18, R67.reuse, R118 ;  /* 0x0000007643127220 */ /* 0x040fe20000410000 */
[-C--:B-1----:R-:W-:Y:S01]  /*99d0*/  HMMA.16816.F32 R4, R72, R20.reuse, R4 ;  /* 0x000000144804723c */ /* 0x082fe20000001804 */
[----:B------:R-:W-:Y:S04]  /*99e0*/  MUFU.EX2 R110, R57 ;  /* 0x00000039006e7308 */ /* 0x000fe80000000800 */
[----:B------:R-:W-:Y:S01]  /*99f0*/  F2FP.PACK_AB R79, R238, R229 ;  /* 0x000000e5ee4f723e */ /* 0x000fe200000000ff */
[C---:B------:R-:W-:Y:S02]  /*9a00*/  FMUL.FTZ R8, R2.reuse, R108 ;  /* 0x0000006c02087220 */ /* 0x040fe40000410000 */
[----:B------:R-:W-:Y:S03]  /*9a10*/  FMUL.FTZ R9, R2, R109 ;  /* 0x0000006d02097220 */ /* 0x000fe60000410000 */
[----:B------:R-:W-:Y:S01]  /*9a20*/  MUFU.EX2 R104, R63 ;  /* 0x0000003f00687308 */ /* 0x000fe20000000800 */
[----:B------:R-:W-:Y:S02]  /*9a30*/  FMUL.FTZ R11, R0, R111 ;  /* 0x0000006f000b7220 */ /* 0x000fe40000410000 */
[----:B------:R-:W-:Y:S02]  /*9a40*/  FMUL.FTZ R19, R67, R119 ;  /* 0x0000007743137220 */ /* 0x000fe40000410000 */
[----:B------:R-:W-:Y:S01]  /*9a50*/  LDSM.16.MT88.4 R116, [R189+0x2000] ;  /* 0x00200000bd74783b */ /* 0x000fe20000004200 */
[C---:B------:R-:W-:Y:S02]  /*9a60*/  FMUL.FTZ R32, R65.reuse, R132 ;  /* 0x0000008441207220 */ /* 0x040fe40000410000 */
[C---:B------:R-:W-:Y:S02]  /*9a70*/  HMMA.16816.F32 R8, R76.reuse, R20, R8 ;  /* 0x000000144c08723c */ /* 0x040fe40000001808 */
[----:B------:R-:W-:Y:S02]  /*9a80*/  MUFU.EX2 R107, R62 ;  /* 0x0000003e006b7308 */ /* 0x000fe40000000800 */
[C---:B------:R-:W-:Y:S02]  /*9a90*/  FMUL.FTZ R12, R2.reuse, R112 ;  /* 0x00000070020c7220 */ /* 0x040fe40000410000 */
[----:B------:R-:W-:Y:S02]  /*9aa0*/  FMUL.FTZ R13, R2, R113 ;  /* 0x00000071020d7220 */ /* 0x000fe40000410000 */
[C---:B------:R-:W-:Y:S04]  /*9ab0*/  FMUL.FTZ R14, R0.reuse, R114 ;  /* 0x00000072000e7220 */ /* 0x040fe80000410000 */
[----:B------:R-:W-:Y:S01]  /*9ac0*/  FMUL.FTZ R15, R0, R115 ;  /* 0x00000073000f7220 */ /* 0x000fe20000410000 */
[----:B------:R1:W-:Y:S01]  /*9ad0*/  MUFU.EX2 R114, R56 ;  /* 0x0000003800727308 */ /* 0x0003e20000000800 */
[----:B------:R-:W-:Y:S02]  /*9ae0*/  FMUL.FTZ R33, R65, R133 ;  /* 0x0000008541217220 */ /* 0x000fe40000410000 */
[C---:B------:R-:W-:Y:S02]  /*9af0*/  FMUL.FTZ R34, R67.reuse, R134 ;  /* 0x0000008643227220 */ /* 0x040fe40000410000 */
[----:B------:R-:W-:Y:S01]  /*9b00*/  FMUL.FTZ R35, R67, R135 ;  /* 0x0000008743237220 */ /* 0x000fe20000410000 */
[-C--:B------:R-:W-:Y:S01]  /*9b10*/  HMMA.16816.F32 R12, R76, R22.reuse, R12 ;  /* 0x000000164c0c723c */ /* 0x080fe2000000180c */
[----:B------:R-:W-:Y:S02]  /*9b20*/  LDSM.16.MT88.4 R132, [R193+0x2000] ;  /* 0x00200000c184783b */ /* 0x000fe40000004200 */
[C---:B------:R-:W-:Y:S01]  /*9b30*/  FMUL.FTZ R48, R65.reuse, R148 ;  /* 0x0000009441307220 */ /* 0x040fe20000410000 */
[----:B------:R3:W-:Y:S01]  /*9b40*/  MUFU.EX2 R111, R61 ;  /* 0x0000003d006f7308 */ /* 0x0007e20000000800 */
[----:B------:R-:W-:Y:S02]  /*9b50*/  FMUL.FTZ R49, R65, R149 ;  /* 0x0000009541317220 */ /* 0x000fe40000410000 */
[----:B------:R-:W-:Y:S01]  /*9b60*/  FMUL.FTZ R50, R67, R150 ;  /* 0x0000009643327220 */ /* 0x000fe20000410000 */
[C---:B------:R-:W-:Y:S04]  /*9b70*/  HMMA.16816.F32 R16, R72.reuse, R22, R16 ;  /* 0x000000164810723c */ /* 0x040fe80000001810 */
[C---:B------:R-:W-:Y:S02]  /*9b80*/  FMUL.FTZ R20, R65.reuse, R120 ;  /* 0x0000007841147220 */ /* 0x040fe40000410000 */
[----:B------:R-:W-:Y:S01]  /*9b90*/  FMUL.FTZ R21, R65, R121 ;  /* 0x0000007941157220 */ /* 0x000fe20000410000 */
[----:B------:R-:W-:Y:S01]  /*9ba0*/  MUFU.EX2 R112, R102 ;  /* 0x0000006600707308 */ /* 0x000fe20000000800 */
[C---:B------:R-:W-:Y:S04]  /*9bb0*/  FMUL.FTZ R22, R67.reuse, R122 ;  /* 0x0000007a43167220 */ /* 0x040fe80000410000 */
[C---:B------:R-:W-:Y:S02]  /*9bc0*/  FMUL.FTZ R23, R67.reuse, R123 ;  /* 0x0000007b43177220 */ /* 0x040fe40000410000 */
[----:B------:R-:W-:Y:S02]  /*9bd0*/  FMUL.FTZ R51, R67, R151 ;  /* 0x0000009743337220 */ /* 0x000fe40000410000 */
[----:B------:R-:W-:Y:S01]  /*9be0*/  LDSM.16.MT88.4 R148, [R190+0x2000] ;  /* 0x00200000be94783b */ /* 0x000fe20000004200 */
[C---:B-1----:R-:W-:Y:S01]  /*9bf0*/  FMUL.FTZ R56, R2.reuse, R88 ;  /* 0x0000005802387220 */ /* 0x042fe20000410000 */
[----:B------:R1:W-:Y:S01]  /*9c00*/  MUFU.EX2 R102, R58 ;  /* 0x0000003a00667308 */ /* 0x0003e20000000800 */
[-C--:B--2---:R-:W-:Y:S03]  /*9c10*/  HMMA.16816.F32 R20, R72, R36.reuse, R20 ;  /* 0x000000244814723c */ /* 0x084fe60000001814 */
[C---:B------:R-:W-:Y:S02]  /*9c20*/  FMUL.FTZ R24, R2.reuse, R124 ;  /* 0x0000007c02187220 */ /* 0x040fe40000410000 */
[----:B------:R-:W-:Y:S02]  /*9c30*/  FMUL.FTZ R25, R2, R125 ;  /* 0x0000007d02197220 */ /* 0x000fe40000410000 */
[C---:B------:R-:W-:Y:S02]  /*9c40*/  FMUL.FTZ R26, R0.reuse, R126 ;  /* 0x0000007e001a7220 */ /* 0x040fe40000410000 */
[----:B------:R-:W-:Y:S01]  /*9c50*/  FMUL.FTZ R27, R0, R127 ;  /* 0x0000007f001b7220 */ /* 0x000fe20000410000 */
[----:B------:R2:W-:Y:S02]  /*9c60*/  MUFU.EX2 R115, R60 ;  /* 0x0000003c00737308 */ /* 0x0005e40000000800 */
[C---:B------:R-:W-:Y:S02]  /*9c70*/  FMUL.FTZ R57, R2.reuse, R89 ;  /* 0x0000005902397220 */ /* 0x040fe40000410000 */
[C---:B---3--:R-:W-:Y:S02]  /*9c80*/  FMUL.FTZ R61, R2.reuse, R93 ;  /* 0x0000005d023d7220 */ /* 0x048fe40000410000 */
[C---:B------:R-:W-:Y:S04]  /*9c90*/  HMMA.16816.F32 R24, R76.reuse, R36, R24 ;  /* 0x000000244c18723c */ /* 0x040fe80000001818 */
[C---:B------:R-:W-:Y:S01]  /*9ca0*/  FMUL.FTZ R28, R2.reuse, R128 ;  /* 0x00000080021c7220 */ /* 0x040fe20000410000 */
[----:B------:R-:W-:Y:S01]  /*9cb0*/  MUFU.EX2 R113, R97 ;  /* 0x0000006100717308 */ /* 0x000fe20000000800 */
[----:B------:R-:W-:Y:S02]  /*9cc0*/  FMUL.FTZ R29, R2, R129 ;  /* 0x00000081021d7220 */ /* 0x000fe40000410000 */
[C---:B------:R-:W-:Y:S04]  /*9cd0*/  FMUL.FTZ R30, R0.reuse, R130 ;  /* 0x00000082001e7220 */ /* 0x040fe80000410000 */
[C---:B------:R-:W-:Y:S02]  /*9ce0*/  FMUL.FTZ R31, R0.reuse, R131 ;  /* 0x00000083001f7220 */ /* 0x040fe40000410000 */
[C---:B-1----:R-:W-:Y:S01]  /*9cf0*/  FMUL.FTZ R58, R0.reuse, R90 ;  /* 0x0000005a003a7220 */ /* 0x042fe20000410000 */
[----:B------:R1:W3:Y:S01]  /*9d00*/  MUFU.EX2 R97, R59 ;  /* 0x0000003b00617308 */ /* 0x0002e20000000800 */
[----:B------:R-:W-:Y:S02]  /*9d10*/  FMUL.FTZ R62, R0, R94 ;  /* 0x0000005e003e7220 */ /* 0x000fe40000410000 */
[----:B--2---:R-:W-:Y:S01]  /*9d20*/  FMUL.FTZ R60, R2, R92 ;  /* 0x0000005c023c7220 */ /* 0x004fe20000410000 */
[-C--:B------:R-:W-:Y:S03]  /*9d30*/  HMMA.16816.F32 R28, R76, R38.reuse, R28 ;  /* 0x000000264c1c723c */ /* 0x080fe6000000181c */
[----:B------:R-:W-:Y:S02]  /*9d40*/  FMUL.FTZ R63, R0, R95 ;  /* 0x0000005f003f7220 */ /* 0x000fe40000410000 */
[----:B------:R-:W-:Y:S01]  /*9d50*/  LDSM.16.MT88.4 R92, [R192+0x1000] ;  /* 0x00100000c05c783b */ /* 0x000fe20000004200 */
[----:B------:R-:W-:Y:S01]  /*9d60*/  FMUL.FTZ R40, R2, R140 ;  /* 0x0000008c02287220 */ /* 0x000fe20000410000 */
[----:B------:R-:W-:Y:S01]  /*9d70*/  MUFU.EX2 R108, R66 ;  /* 0x00000042006c7308 */ /* 0x000fe20000000800 */
[C---:B------:R-:W-:Y:S04]  /*9d80*/  HMMA.16816.F32 R32, R72.reuse, R38, R32 ;  /* 0x000000264820723c */ /* 0x040fe80000001820 */
[C---:B------:R-:W-:Y:S02]  /*9d90*/  FMUL.FTZ R36, R65.reuse, R136 ;  /* 0x0000008841247220 */ /* 0x040fe40000410000 */
[----:B------:R-:W-:Y:S02]  /*9da0*/  FMUL.FTZ R37, R65, R137 ;  /* 0x0000008941257220 */ /* 0x000fe40000410000 */
[C---:B------:R-:W-:Y:S01]  /*9db0*/  FMUL.FTZ R38, R67.reuse, R138 ;  /* 0x0000008a43267220 */ /* 0x040fe20000410000 */
[----:B------:R2:W-:Y:S03]  /*9dc0*/  MUFU.EX2 R109, R64 ;  /* 0x00000040006d7308 */ /* 0x0005e60000000800 */
[----:B------:R-:W-:Y:S02]  /*9dd0*/  FMUL.FTZ R39, R67, R139 ;  /* 0x0000008b43277220 */ /* 0x000fe40000410000 */
[----:B-1----:R-:W-:Y:S02]  /*9de0*/  FMUL.FTZ R59, R0, R91 ;  /* 0x0000005b003b7220 */ /* 0x002fe40000410000 */
[----:B------:R-:W-:Y:S01]  /*9df0*/  LDSM.16.MT88.4 R88, [R190+0x800] ;  /* 0x00080000be58783b */ /* 0x000fe20000004200 */
[----:B------:R-:W-:Y:S02]  /*9e00*/  FMUL.FTZ R41, R2, R141 ;  /* 0x0000008d02297220 */ /* 0x000fe40000410000 */
[-C--:B------:R-:W-:Y:S01]  /*9e10*/  HMMA.16816.F32 R36, R72, R52.reuse, R36 ;  /* 0x000000344824723c */ /* 0x080fe20000001824 */
[----:B------:R-:W-:Y:S02]  /*9e20*/  MUFU.EX2 R105, R175 ;  /* 0x000000af00697308 */ /* 0x000fe40000000800 */
[C---:B------:R-:W-:Y:S02]  /*9e30*/  FMUL.FTZ R43, R0.reuse, R143 ;  /* 0x0000008f002b7220 */ /* 0x040fe40000410000 */
[C---:B------:R-:W-:Y:S02]  /*9e40*/  FFMA.FTZ R70, R65.reuse, R231, R42 ;  /* 0x000000e741467223 */ /* 0x040fe4000001002a */
[----:B------:R-:W-:Y:S02]  /*9e50*/  FMUL.FTZ R42, R0, R142 ;  /* 0x0000008e002a7220 */ /* 0x000fe40000410000 */
[C---:B------:R-:W-:Y:S02]  /*9e60*/  FMUL.FTZ R44, R2.reuse, R144 ;  /* 0x00000090022c7220 */ /* 0x040fe40000410000 */
[----:B------:R-:W-:Y:S01]  /*9e70*/  MUFU.EX2 R106, R174 ;  /* 0x000000ae006a7308 */ /* 0x000fe20000000800 */
[----:B------:R-:W-:Y:S02]  /*9e80*/  FMUL.FTZ R45, R2, R145 ;  /* 0x00000091022d7220 */ /* 0x000fe40000410000 */
[C---:B------:R-:W-:Y:S04]  /*9e90*/  HMMA.16816.F32 R40, R76.reuse, R52, R40 ;  /* 0x000000344c28723c */ /* 0x040fe80000001828 */
[C---:B------:R-:W-:Y:S02]  /*9ea0*/  FMUL.FTZ R46, R0.reuse, R146 ;  /* 0x00000092002e7220 */ /* 0x040fe40000410000 */
[----:B------:R-:W-:Y:S01]  /*9eb0*/  FMUL.FTZ R47, R0, R147 ;  /* 0x00000093002f7220 */ /* 0x000fe20000410000 */
[----:B------:R1:W-:Y:S01]  /*9ec0*/  MUFU.EX2 R146, R3 ;  /* 0x0000000300927308 */ /* 0x0003e20000000800 */
[C---:B------:R-:W-:Y:S04]  /*9ed0*/  FMUL.FTZ R52, R65.reuse, R84 ;  /* 0x0000005441347220 */ /* 0x040fe80000410000 */
[C---:B------:R-:W-:Y:S01]  /*9ee0*/  FMUL.FTZ R53, R65.reuse, R85 ;  /* 0x0000005541357220 */ /* 0x040fe20000410000 */
[-C--:B------:R-:W-:Y:S03]  /*9ef0*/  HMMA.16816.F32 R44, R76, R54.reuse, R44 ;  /* 0x000000364c2c723c */ /* 0x080fe6000000182c */
[C---:B--2---:R-:W-:Y:S01]  /*9f00*/  FMUL.FTZ R64, R65.reuse, R152 ;  /* 0x0000009841407220 */ /* 0x044fe20000410000 */
[----:B------:R-:W-:Y:S01]  /*9f10*/  MUFU.EX2 R174, R183 ;  /* 0x000000b700ae7308 */ /* 0x000fe20000000800 */
[----:B------:R-:W-:Y:S01]  /*9f20*/  FMUL.FTZ R65, R65, R153 ;  /* 0x0000009941417220 */ /* 0x000fe20000410000 */
[----:B------:R-:W-:Y:S01]  /*9f30*/  F2FP.PACK_AB R152, R178, R179 ;  /* 0x000000b3b298723e */ /* 0x000fe200000000ff */
[----:B------:R-:W-:Y:S01]  /*9f40*/  FMUL.FTZ R66, R67, R154 ;  /* 0x0000009a43427220 */ /* 0x000fe20000410000 */
[C---:B------:R-:W-:Y:S04]  /*9f50*/  HMMA.16816.F32 R48, R72.reuse, R54, R48 ;  /* 0x000000364830723c */ /* 0x040fe80000001830 */
[----:B------:R-:W-:Y:S01]  /*9f60*/  FFMA.FTZ R2, R2, R243, R224 ;  /* 0x000000f302027223 */ /* 0x000fe200000100e0 */
[----:B------:R-:W-:Y:S01]  /*9f70*/  F2FP.PACK_AB R154, R161, R163 ;  /* 0x000000a3a19a723e */ /* 0x000fe200000000ff */
[----:B------:R-:W-:Y:S01]  /*9f80*/  MUFU.EX2 R147, R96 ;  /* 0x0000006000937308 */ /* 0x000fe20000000800 */
[C---:B------:R-:W-:Y:S02]  /*9f90*/  FMUL.FTZ R54, R67.reuse, R86 ;  /* 0x0000005643367220 */ /* 0x040fe40000410000 */
[C---:B------:R-:W-:Y:S02]  /*9fa0*/  FMUL.FTZ R55, R67.reuse, R87 ;  /* 0x0000005743377220 */ /* 0x040fe40000410000 */
[----:B------:R-:W-:Y:S01]  /*9fb0*/  LDSM.16.MT88.4 R84, [R193+0x800] ;  /* 0x00080000c154783b */ /* 0x000fe20000004200 */
[----:B------:R-:W-:Y:S02]  /*9fc0*/  FFMA.FTZ R0, R0, R242, R216 ;  /* 0x000000f200007223 */ /* 0x000fe400000100d8 */
[C---:B-1----:R-:W-:Y:S02]  /*9fd0*/  FFMA.FTZ R3, R67.reuse, R241, R226 ;  /* 0x000000f143037223 */ /* 0x042fe400000100e2 */
[-C--:B------:R-:W-:Y:S01]  /*9fe0*/  HMMA.16816.F32 R52, R72, R80.reuse, R52 ;  /* 0x000000504834723c */ /* 0x080fe20000001834 */
[----:B------:R-:W1:Y:S02]  /*9ff0*/  MUFU.EX2 R96, R69 ;  /* 0x0000004500607308 */ /* 0x000e640000000800 */
[----:B------:R-:W-:Y:S02]  /*a000*/  FMUL.FTZ R67, R67, R155 ;  /* 0x0000009b43437220 */ /* 0x000fe40000410000 */
[----:B------:R-:W-:Y:S02]  /*a010*/  FADD.FTZ R3, R227, R3 ;  /* 0x00000003e3037221 */ /* 0x000fe40000010000 */
[----:B------:R-:W-:Y:S01]  /*a020*/  FADD.FTZ R2, R225, R2 ;  /* 0x00000002e1027221 */ /* 0x000fe20000010000 */
[C---:B------:R-:W-:Y:S03]  /*a030*/  HMMA.16816.F32 R56, R76.reuse, R80, R56 ;  /* 0x000000504c38723c */ /* 0x040fe60000001838 */
[----:B------:R-:W-:Y:S01]  /*a040*/  MUFU.EX2 R224, R180 ;  /* 0x000000b400e07308 */ /* 0x000fe20000000800 */
[----:B------:R-:W-:Y:S02]  /*a050*/  FADD.FTZ R70, R228, R70 ;  /* 0x00000046e4467221 */ /* 0x000fe40000010000 */
[----:B------:R-:W-:Y:S01]  /*a060*/  FADD.FTZ R3, R233, R3 ;  /* 0x00000003e9037221 */ /* 0x000fe20000010000 */
[----:B---3--:R-:W-:Y:S01]  /*a070*/  F2FP.PACK_AB R80, R102, R97 ;  /* 0x000000616650723e */ /* 0x008fe200000000ff */
[-C--:B------:R-:W-:Y:S01]  /*a080*/  HMMA.16816.F32 R60, R76, R82.reuse, R60 ;  /* 0x000000524c3c723c */ /* 0x080fe2000000183c */
[----:B------:R-:W2:Y:S03]  /*a090*/  LDSM.16.MT88.4 R76, [R189+0x800] ;  /* 0x00080000bd4c783b */ /* 0x000ea60000004200 */
[----:B------:R-:W-:Y:S01]  /*a0a0*/  FADD.FTZ R2, R232, R2 ;  /* 0x00000002e8027221 */ /* 0x000fe20000010000 */
[----:B------:R-:W-:Y:S03]  /*a0b0*/  MUFU.EX2 R183, R182 ;  /* 0x000000b600b77308 */ /* 0x000fe60000000800 */
[----:B------:R-:W-:Y:S04]  /*a0c0*/  HMMA.16816.F32 R64, R72, R82, R64 ;  /* 0x000000524840723c */ /* 0x000fe80000001840 */
[----:B-1----:R-:W-:Y:S01]  /*a0d0*/  F2FP.PACK_AB R81, R108, R96 ;  /* 0x000000606c51723e */ /* 0x002fe200000000ff */
[----:B------:R-:W-:Y:S02]  /*a0e0*/  FADD.FTZ R69, R230, R0 ;  /* 0x00000000e6457221 */ /* 0x000fe40000010000 */
[----:B------:R-:W-:Y:S01]  /*a0f0*/  F2FP.PACK_AB R72, R106, R105 ;  /* 0x000000696a48723e */ /* 0x000fe200000000ff */
[----:B------:R-:W-:Y:S01]  /*a100*/  MUFU.EX2 R182, R169 ;  /* 0x000000a900b67308 */ /* 0x000fe20000000800 */
[----:B------:R-:W-:Y:S03]  /*a110*/  F2FP.PACK_AB R73, R107, R104 ;  /* 0x000000686b49723e */ /* 0x000fe600000000ff */
        /* <DEDUP_REMOVED lines=8> */
[----:B------:R-:W-:Y:S02]  /*a1a0*/  FADD.FTZ R3, R234, R2 ;  /* 0x00000002ea037221 */ /* 0x000fe40000010000 */
[----:B------:R-:W-:Y:S02]  /*a1b0*/  FADD.FTZ R2, R238, R70 ;  /* 0x00000046ee027221 */ /* 0x000fe40000010000 */
[----:B------:R-:W-:Y:S02]  /*a1c0*/  FADD.FTZ R3, R97, R3 ;  /* 0x0000000361037221 */ /* 0x000fe40000010000 */
[----:B------:R-:W-:Y:S02]  /*a1d0*/  FADD.FTZ R2, R96, R2 ;  /* 0x0000000260027221 */ /* 0x000fe40000010000 */
[----:B------:R-:W-:Y:S01]  /*a1e0*/  FADD.FTZ R3, R102, R3 ;  /* 0x0000000366037221 */ /* 0x000fe20000010000 */
[----:B------:R-:W1:Y:S01]  /*a1f0*/  MUFU.EX2 R231, R156 ;  /* 0x0000009c00e77308 */ /* 0x000e620000000800 */
[----:B------:R-:W-:Y:S02]  /*a200*/  FADD.FTZ R0, R236, R0 ;  /* 0x00000000ec007221 */ /* 0x000fe40000010000 */
[----:B------:R-:W-:Y:S01]  /*a210*/  FADD.FTZ R69, R104, R69 ;  /* 0x0000004568457221 */ /* 0x000fe20000010000 */
[-C--:B--2---:R-:W-:Y:S03]  /*a220*/  HMMA.16816.F32 R4, R72, R76.reuse, R4 ;  /* 0x0000004c4804723c */ /* 0x084fe60000001804 */
[----:B------:R-:W-:Y:S02]  /*a230*/  FADD.FTZ R0, R105, R0 ;  /* 0x0000000069007221 */ /* 0x000fe40000010000 */
[----:B------:R-:W-:Y:S01]  /*a240*/  FADD.FTZ R69, R107, R69 ;  /* 0x000000456b457221 */ /* 0x000fe20000010000 */
[----:B------:R2:W3:Y:S01]  /*a250*/  MUFU.EX2 R145, R71 ;  /* 0x0000004700917308 */ /* 0x0004e20000000800 */
[----:B------:R-:W-:Y:S01]  /*a260*/  FADD.FTZ R0, R106, R0 ;  /* 0x000000006a007221 */ /* 0x000fe20000010000 */
[C---:B------:R-:W-:Y:S04]  /*a270*/  HMMA.16816.F32 R8, R80.reuse, R76, R8 ;  /* 0x0000004c5008723c */ /* 0x040fe80000001808 */
[----:B------:R-:W-:Y:S02]  /*a280*/  FADD.FTZ R2, R108, R2 ;  /* 0x000000026c027221 */ /* 0x000fe40000010000 */
[----:B------:R-:W-:Y:S02]  /*a290*/  FADD.FTZ R69, R111, R69 ;  /* 0x000000456f457221 */ /* 0x000fe40000010000 */
[-C--:B------:R-:W-:Y:S01]  /*a2a0*/  HMMA.16816.F32 R12, R80, R78.reuse, R12 ;  /* 0x0000004e500c723c */ /* 0x080fe2000000180c */
[----:B------:R-:W-:Y:S03]  /*a2b0*/  MUFU.EX2 R175, R160 ;  /* 0x000000a000af7308 */ /* 0x000fe60000000800 */
[----:B------:R-:W-:Y:S02]  /*a2c0*/  FADD.FTZ R3, R110, R3 ;  /* 0x000000036e037221 */ /* 0x000fe40000010000 */
[----:B------:R-:W-:Y:S02]  /*a2d0*/  FADD.FTZ R0, R112, R0 ;  /* 0x0000000070007221 */ /* 0x000fe40000010000 */
[C---:B------:R-:W-:Y:S01]  /*a2e0*/  HMMA.16816.F32 R16, R72.reuse, R78, R16 ;  /* 0x0000004e4810723c */ /* 0x040fe20000001810 */
[----:B------:R-:W4:Y:S02]  /*a2f0*/  LDSM.16.MT88.4 R76, [R192+0x800] ;  /* 0x00080000c04c783b */ /* 0x000f240000004200 */
[----:B------:R-:W5:Y:S01]  /*a300*/  MUFU.EX2 R144, R103 ;  /* 0x0000006700907308 */ /* 0x000f620000000800 */
[----:B------:R-:W-:Y:S02]  /*a310*/  FADD.FTZ R70, R113, R0 ;  /* 0x0000000071467221 */ /* 0x000fe40000010000 */
[----:B--2---:R-:W-:Y:S02]  /*a320*/  FADD.FTZ R71, R109, R2 ;  /* 0x000000026d477221 */ /* 0x004fe40000010000 */
        /* <DEDUP_REMOVED lines=10> */
[----:B-1----:R-:W-:Y:S02]  /*a3d0*/  FADD.FTZ R2, R231, R2 ;  /* 0x00000002e7027221 */ /* 0x002fe40000010000 */
[C---:B------:R-:W-:Y:S01]  /*a3e0*/  HMMA.16816.F32 R32, R72.reuse, R86, R32 ;  /* 0x000000564820723c */ /* 0x040fe20000001820 */
[----:B------:R-:W1:Y:S01]  /*a3f0*/  LDSM.16.MT88.4 R84, [R189+0x1000] ;  /* 0x00100000bd54783b */ /* 0x000e620000004200 */
[----:B------:R-:W-:Y:S02]  /*a400*/  MUFU.EX2 R169, R164 ;  /* 0x000000a400a97308 */ /* 0x000fe40000000800 */
[----:B------:R-:W-:Y:S04]  /*a410*/  FADD.FTZ R3, R246, R3 ;  /* 0x00000003f6037221 */ /* 0x000fe80000010000 */
[-C--:B------:R-:W-:Y:S04]  /*a420*/  HMMA.16816.F32 R36, R72, R88.reuse, R36 ;  /* 0x000000584824723c */ /* 0x080fe80000001824 */
[----:B------:R2:W-:Y:S04]  /*a430*/  MUFU.EX2 R156, R205 ;  /* 0x000000cd009c7308 */ /* 0x0005e80000000800 */
[C---:B------:R-:W-:Y:S06]  /*a440*/  HMMA.16816.F32 R40, R80.reuse, R88, R40 ;  /* 0x000000585028723c */ /* 0x040fec0000001828 */
[----:B------:R-:W-:Y:S02]  /*a450*/  MUFU.EX2 R103, R206 ;  /* 0x000000ce00677308 */ /* 0x000fe40000000800 */
[-C--:B------:R-:W-:Y:S08]  /*a460*/  HMMA.16816.F32 R44, R80, R90.reuse, R44 ;  /* 0x0000005a502c723c */ /* 0x080ff0000000182c */
[C---:B------:R-:W-:Y:S01]  /*a470*/  HMMA.16816.F32 R48, R72.reuse, R90, R48 ;  /* 0x0000005a4830723c */ /* 0x040fe20000001830 */
[----:B------:R-:W1:Y:S01]  /*a480*/  LDSM.16.MT88.4 R88, [R193+0x1000] ;  /* 0x00100000c158783b */ /* 0x000e620000004200 */
[----:B------:R-:W-:Y:S02]  /*a490*/  MUFU.EX2 R166, R176 ;  /* 0x000000b000a67308 */ /* 0x000fe40000000800 */
[----:B--2---:R-:W-:Y:S04]  /*a4a0*/  IADD3 R205, R212, -0x1, RZ ;  /* 0xffffffffd4cd7810 */ /* 0x004fe80007ffe0ff */
[-C--:B----4-:R-:W-:Y:S04]  /*a4b0*/  HMMA.16816.F32 R52, R72, R76.reuse, R52 ;  /* 0x0000004c4834723c */ /* 0x090fe80000001834 */
[----:B------:R-:W2:Y:S01]  /*a4c0*/  MUFU.EX2 R164, R177 ;  /* 0x000000b100a47308 */ /* 0x000ea20000000800 */
[----:B------:R-:W-:Y:S03]  /*a4d0*/  MOV R212, R205 ;  /* 0x000000cd00d47202 */ /* 0x000fe60000000f00 */
[C---:B------:R-:W-:Y:S06]  /*a4e0*/  HMMA.16816.F32 R56, R80.reuse, R76, R56 ;  /* 0x0000004c5038723c */ /* 0x040fec0000001838 */
[----:B------:R-:W4:Y:S01]  /*a4f0*/  MUFU.EX2 R160, R207 ;  /* 0x000000cf00a07308 */ /* 0x000f220000000800 */
[----:B---3--:R-:W-:Y:S01]  /*a500*/  F2FP.PACK_AB R76, R184, R145 ;  /* 0x00000091b84c723e */ /* 0x008fe200000000ff */
[-C--:B------:R-:W-:Y:S01]  /*a510*/  HMMA.16816.F32 R60, R80, R78.reuse, R60 ;  /* 0x0000004e503c723c */ /* 0x080fe2000000183c */
[----:B------:R-:W3:Y:S03]  /*a520*/  LDSM.16.MT88.4 R80, [R190+0x1000] ;  /* 0x00100000be50783b */ /* 0x000ee60000004200 */
[----:B-----5:R-:W-:Y:S04]  /*a530*/  F2FP.PACK_AB R77, R165, R144 ;  /* 0x00000090a54d723e */ /* 0x020fe800000000ff */
[----:B------:R-:W-:Y:S01]  /*a540*/  HMMA.16816.F32 R64, R72, R78, R64 ;  /* 0x0000004e4840723c */ /* 0x000fe20000001840 */
[----:B------:R-:W5:Y:S03]  /*a550*/  MUFU.EX2 R102, R214 ;  /* 0x000000d600667308 */ /* 0x000f660000000800 */
[----:B--2---:R-:W-:Y:S03]  /*a560*/  F2FP.PACK_AB R153, R164, R166 ;  /* 0x000000a6a499723e */ /* 0x004fe600000000ff */
[----:B------:R-:W-:Y:S02]  /*a570*/  F2FP.PACK_AB R72, R246, R247 ;  /* 0x000000f7f648723e */ /* 0x000fe400000000ff */
[----:B------:R-:W-:Y:S02]  /*a580*/  F2FP.PACK_AB R73, R231, R147 ;  /* 0x00000093e749723e */ /* 0x000fe400000000ff */
[----:B------:R-:W-:Y:S01]  /*a590*/  MUFU.EX2 R97, R218 ;  /* 0x000000da00617308 */ /* 0x000fe20000000800 */
[----:B------:R-:W-:Y:S02]  /*a5a0*/  F2FP.PACK_AB R74, R245, R240 ;  /* 0x000000f0f54a723e */ /* 0x000fe400000000ff */
[----:B------:R-:W-:Y:S02]  /*a5b0*/  F2FP.PACK_AB R75, R244, R239 ;  /* 0x000000eff44b723e */ /* 0x000fe400000000ff */
[----:B------:R-:W-:Y:S02]  /*a5c0*/  F2FP.PACK_AB R78, R172, R175 ;  /* 0x000000afac4e723e */ /* 0x000fe400000000ff */
[----:B------:R-:W-:Y:S02]  /*a5d0*/  F2FP.PACK_AB R79, R162, R167 ;  /* 0x000000a7a24f723e */ /* 0x000fe400000000ff */
[----:B----4-:R-:W-:Y:S01]  /*a5e0*/  F2FP.PACK_AB R155, R157, R160 ;  /* 0x000000a09d9b723e */ /* 0x010fe200000000ff */
[-C--:B-1----:R-:W-:Y:S01]  /*a5f0*/  HMMA.16816.F32 R4, R72, R84.reuse, R4 ;  /* 0x000000544804723c */ /* 0x082fe20000001804 */
[----:B------:R-:W-:Y:S07]  /*a600*/  MUFU.EX2 R96, R220 ;  /* 0x000000dc00607308 */ /* 0x000fee0000000800 */
        /* <DEDUP_REMOVED lines=8> */
[----:B------:R-:W-:Y:S07]  /*a690*/  LDSM.16.MT88.4 R88, [R190+0x1800] ;  /* 0x00180000be58783b */ /* 0x000fee0000004200 */
[-C--:B---3--:R-:W-:Y:S08]  /*a6a0*/  HMMA.16816.F32 R36, R72, R80.reuse, R36 ;  /* 0x000000504824723c */ /* 0x088ff00000001824 */
[C---:B------:R-:W-:Y:S08]  /*a6b0*/  HMMA.16816.F32 R40, R76.reuse, R80, R40 ;  /* 0x000000504c28723c */ /* 0x040ff00000001828 */
[-C--:B------:R-:W-:Y:S08]  /*a6c0*/  HMMA.16816.F32 R44, R76, R82.reuse, R44 ;  /* 0x000000524c2c723c */ /* 0x080ff0000000182c */
[C---:B------:R-:W-:Y:S01]  /*a6d0*/  HMMA.16816.F32 R48, R72.reuse, R82, R48 ;  /* 0x000000524830723c */ /* 0x040fe20000001830 */
[----:B------:R-:W2:Y:S07]  /*a6e0*/  LDSM.16.MT88.4 R80, [R193+0x1800] ;  /* 0x00180000c150783b */ /* 0x000eae0000004200 */
[-C--:B------:R-:W-:Y:S08]  /*a6f0*/  HMMA.16816.F32 R52, R72, R92.reuse, R52 ;  /* 0x0000005c4834723c */ /* 0x080ff00000001834 */
        /* <DEDUP_REMOVED lines=16> */
[-C--:B--2---:R-:W-:Y:S08]  /*a800*/  HMMA.16816.F32 R20, R72, R80.reuse, R20 ;  /* 0x000000504814723c */ /* 0x084ff00000001814 */
[C---:B------:R-:W-:Y:S01]  /*a810*/  HMMA.16816.F32 R24, R76.reuse, R80, R24 ;  /* 0x000000504c18723c */ /* 0x040fe20000001818 */
[----:B------:R-:W-:Y:S07]  /*a820*/  MUFU.EX2 R81, R222 ;  /* 0x000000de00517308 */ /* 0x000fee0000000800 */
[-C--:B------:R-:W-:Y:S03]  /*a830*/  HMMA.16816.F32 R28, R76, R82.reuse, R28 ;  /* 0x000000524c1c723c */ /* 0x080fe6000000181c */
[----:B------:R-:W-:Y:S05]  /*a840*/  MUFU.EX2 R80, R223 ;  /* 0x000000df00507308 */ /* 0x000fea0000000800 */
[C---:B------:R-:W-:Y:S05]  /*a850*/  HMMA.16816.F32 R32, R72.reuse, R82, R32 ;  /* 0x000000524820723c */ /* 0x040fea0000001820 */
[----:B------:R-:W-:Y:S03]  /*a860*/  MUFU.EX2 R82, R219 ;  /* 0x000000db00527308 */ /* 0x000fe60000000800 */
[-C--:B------:R-:W-:Y:S07]  /*a870*/  HMMA.16816.F32 R36, R72, R88.reuse, R36 ;  /* 0x000000584824723c */ /* 0x080fee0000001824 */
[----:B------:R-:W1:Y:S01]  /*a880*/  MUFU.EX2 R83, R221 ;  /* 0x000000dd00537308 */ /* 0x000e620000000800 */
[C---:B------:R-:W-:Y:S08]  /*a890*/  HMMA.16816.F32 R40, R76.reuse, R88, R40 ;  /* 0x000000584c28723c */ /* 0x040ff00000001828 */
[-C--:B------:R-:W-:Y:S08]  /*a8a0*/  HMMA.16816.F32 R44, R76, R90.reuse, R44 ;  /* 0x0000005a4c2c723c */ /* 0x080ff0000000182c */
[C---:B------:R-:W-:Y:S08]  /*a8b0*/  HMMA.16816.F32 R48, R72.reuse, R90, R48 ;  /* 0x0000005a4830723c */ /* 0x040ff00000001830 */
[-C--:B---3--:R-:W-:Y:S08]  /*a8c0*/  HMMA.16816.F32 R52, R72, R92.reuse, R52 ;  /* 0x0000005c4834723c */ /* 0x088ff00000001834 */
[C---:B------:R-:W-:Y:S07]  /*a8d0*/  HMMA.16816.F32 R56, R76.reuse, R92, R56 ;  /* 0x0000005c4c38723c */ /* 0x040fee0000001838 */
[----:B-----5:R-:W-:Y:S01]  /*a8e0*/  F2FP.PACK_AB R92, R101, R102 ;  /* 0x00000066655c723e */ /* 0x020fe200000000ff */
[-C--:B------:R-:W-:Y:S04]  /*a8f0*/  HMMA.16816.F32 R60, R76, R94.reuse, R60 ;  /* 0x0000005e4c3c723c */ /* 0x080fe8000000183c */
[----:B-1----:R-:W-:Y:S04]  /*a900*/  F2FP.PACK_AB R93, R83, R82 ;  /* 0x00000052535d723e */ /* 0x002fe800000000ff */
[----:B------:R-:W-:Y:S01]  /*a910*/  HMMA.16816.F32 R64, R72, R94, R64 ;  /* 0x0000005e4840723c */ /* 0x000fe20000001840 */
[----:B------:R-:W1:Y:S06]  /*a920*/  LDSM.16.MT88.4 R72, [R192+0x2000] ;  /* 0x00200000c048783b */ /* 0x000e6c0000004200 */
[----:B------:R-:W-:Y:S01]  /*a930*/  F2FP.PACK_AB R94, R96, R97 ;  /* 0x00000061605e723e */ /* 0x000fe200000000ff */
[-C--:B------:R-:W-:Y:S05]  /*a940*/  HMMA.16816.F32 R104, R152, R116.reuse, R4 ;  /* 0x000000749868723c */ /* 0x080fea0000001804 */
[----:B------:R-:W-:Y:S02]  /*a950*/  F2FP.PACK_AB R95, R80, R81 ;  /* 0x00000051505f723e */ /* 0x000fe400000000ff */
[----:B------:R-:W-:Y:S02]  /*a960*/  FADD.FTZ R5, R145, R69 ;  /* 0x0000004591057221 */ /* 0x000fe40000010000 */
[----:B------:R-:W-:Y:S03]  /*a970*/  FADD.FTZ R4, R144, R0 ;  /* 0x0000000090047221 */ /* 0x000fe60000010000 */
        /* <DEDUP_REMOVED lines=37> */
[----:B------:R-:W-:Y:S01]  /*abd0*/  FADD.FTZ R5, R103, R0 ;  /* 0x0000000067057221 */ /* 0x000fe20000010000 */
[----:B------:R-:W-:Y:S01]  /*abe0*/  MOV R103, R68 ;  /* 0x0000004400677202 */ /* 0x000fe20000000f00 */
[----:B------:R-:W-:Y:S01]  /*abf0*/  FADD.FTZ R3, R179, R7 ;  /* 0x00000007b3037221 */ /* 0x000fe20000010000 */
[C---:B------:R-:W-:Y:S04]  /*ac00*/  HMMA.16816.F32 R88, R92.reuse, R72, R56 ;  /* 0x000000485c58723c */ /* 0x040fe80000001838 */
[----:B------:R-:W-:Y:S02]  /*ac10*/  FADD.FTZ R2, R166, R6 ;  /* 0x00000006a6027221 */ /* 0x000fe40000010000 */
[----:B------:R-:W-:Y:S01]  /*ac20*/  FADD.FTZ R0, R102, R4 ;  /* 0x0000000466007221 */ /* 0x000fe20000010000 */
[----:B------:R-:W-:Y:S01]  /*ac30*/  MOV R102, R98 ;  /* 0x0000006200667202 */ /* 0x000fe20000000f00 */
[----:B------:R-:W-:Y:S01]  /*ac40*/  FADD.FTZ R5, R82, R5 ;  /* 0x0000000552057221 */ /* 0x000fe20000010000 */
[-C--:B------:R-:W-:Y:S03]  /*ac50*/  HMMA.16816.F32 R92, R92, R74.reuse, R60 ;  /* 0x0000004a5c5c723c */ /* 0x080fe6000000183c */
[----:B------:R-:W-:Y:S02]  /*ac60*/  FADD.FTZ R4, R178, R3 ;  /* 0x00000003b2047221 */ /* 0x000fe40000010000 */
[----:B------:R-:W-:Y:S02]  /*ac70*/  FADD.FTZ R3, R164, R2 ;  /* 0x00000002a4037221 */ /* 0x000fe40000010000 */
[----:B------:R-:W-:Y:S01]  /*ac80*/  FADD.FTZ R2, R101, R0 ;  /* 0x0000000065027221 */ /* 0x000fe20000010000 */
[----:B------:R-:W-:Y:S04]  /*ac90*/  HMMA.16816.F32 R152, R152, R74, R64 ;  /* 0x0000004a9898723c */ /* 0x000fe80000001840 */
[----:B------:R-:W-:Y:S01]  /*aca0*/  FADD.FTZ R0, R83, R5 ;  /* 0x0000000553007221 */ /* 0x000fe20000010000 */
[----:B------:R-:W-:Y:S01]  /*acb0*/  MOV R101, R99 ;  /* 0x0000006300657202 */ /* 0x000fe20000000f00 */
        /* <DEDUP_REMOVED lines=9> */
[----:B------:R-:W-:-:S05]  /*ad50*/  @P0 BRA `(.L_x_3380) ;  /* 0xffffc15000000947 */ /* 0x000fca000383ffff */
.L_x_3369:
[----:B------:R-:W-:-:S13]  /*ad60*/  ISETP.GE.AND P0, PT, R205, R249, PT ;  /* 0x000000f9cd00720c */ /* 0x000fda0003f06270 */
[----:B------:R-:W-:Y:S05]  /*ad70*/  @!P0 BRA `(.L_x_3381) ;  /* 0x0000328000008947 */ /* 0x000fea0003800000 */
[----:B------:R-:W-:Y:S01]  /*ad80*/  IMAD.MOV.U32 R101, RZ, RZ, R99 ;  /* 0x000000ffff657224 */ /* 0x000fe200078e0063 */
[----:B------:R-:W-:Y:S01]  /*ad90*/  MOV R103, R68 ;  /* 0x0000004400677202 */ /* 0x000fe20000000f00 */
[----:B------:R-:W-:Y:S01]  /*ada0*/  IMAD.MOV.U32 R97, RZ, RZ, R100 ;  /* 0x000000ffff617224 */ /* 0x000fe200078e0064 */
[----:B------:R-:W-:Y:S02]  /*adb0*/  MOV R102, R98 ;  /* 0x0000006200667202 */ /* 0x000fe40000000f00 */
.L_x_3388:
[----:B------:R-:W2:Y:S01]  /*adc0*/  LDL.64 R6, [R1+0x10] ;  /* 0x0000100001067983 */ /* 0x000ea20000100a00 */
[----:B------:R-:W-:Y:S04]  /*add0*/  DEPBAR.LE SB0, 0x0 ;  /* 0x000080000000791a */ /* 0x000fe80000000000 */
[----:B------:R-:W3:Y:S01]  /*ade0*/  LDL R5, [R1+0x1c] ;  /* 0x00001c0001057983 */ /* 0x000ee20000100800 */
[----:B------:R-:W-:Y:S01]  /*adf0*/  WARPSYNC 0xffffffff ;  /* 0xffffffff00007948 */ /* 0x000fe20003800000 */
[----:B------:R-:W-:Y:S01]  /*ae00*/  SHF.R.S32.HI R0, RZ, 0x1f, R211 ;  /* 0x0000001fff007819 */ /* 0x000fe200000114d3 */
[C---:B------:R-:W-:Y:S01]  /*ae10*/  IMAD.WIDE.U32 R2, R211.reuse, c[0x0][0x208], RZ ;  /* 0x00008200d3027a25 */ /* 0x040fe200078e00ff */
        /* <DEDUP_REMOVED lines=31> */
.L_x_3485:
        /* <DEDUP_REMOVED lines=8> */
[----:B------:R-:W5:Y:S07]  /*b090*/  SHFL.IDX PT, R52, R0, 0x2, 0x181f ;  /* 0x00581f0000347f89 */ /* 0x000f6e00000e0000 */
[C---:B------:R-:W-:Y:S01]  /*b0a0*/  HMMA.16816.F32 R16, R80.reuse, R18, RZ ;  /* 0x000000125010723c */ /* 0x040fe200000018ff */
[----:B------:R-:W-:Y:S07]  /*b0b0*/  SHFL.IDX PT, R53, R0, 0x3, 0x181f ;  /* 0x00781f0000357f89 */ /* 0x000fee00000e0000 */
[-C--:B------:R-:W-:Y:S01]  /*b0c0*/  HMMA.16816.F32 R20, R80, R32.reuse, RZ ;  /* 0x000000205014723c */ /* 0x080fe200000018ff */
[----:B------:R1:W-:Y:S07]  /*b0d0*/  SHFL.IDX PT, R54, R0, 0x4, 0x181f ;  /* 0x00981f0000367f89 */ /* 0x0003ee00000e0000 */
[C---:B------:R-:W-:Y:S01]  /*b0e0*/  HMMA.16816.F32 R24, R76.reuse, R32, RZ ;  /* 0x000000204c18723c */ /* 0x040fe200000018ff */
[----:B------:R-:W2:Y:S07]  /*b0f0*/  SHFL.IDX PT, R55, R56, 0x1, 0x181f ;  /* 0x00381f0038377f89 */ /* 0x000eae00000e0000 */
[-C--:B------:R-:W-:Y:S01]  /*b100*/  HMMA.16816.F32 R28, R76, R34.reuse, RZ ;  /* 0x000000224c1c723c */ /* 0x080fe200000018ff */
[----:B------:R-:W2:Y:S07]  /*b110*/  SHFL.IDX PT, R61, R56, 0x2, 0x181f ;  /* 0x00581f00383d7f89 */ /* 0x000eae00000e0000 */
[C---:B------:R-:W-:Y:S01]  /*b120*/  HMMA.16816.F32 R32, R80.reuse, R34, RZ ;  /* 0x000000225020723c */ /* 0x040fe200000018ff */
[----:B------:R-:W2:Y:S03]  /*b130*/  SHFL.IDX PT, R69, R56, 0x3, 0x181f ;  /* 0x00781f0038457f89 */ /* 0x000ea600000e0000 */
[----:B-1----:R-:W-:Y:S04]  /*b140*/  IADD3 R0, -R100, 0x10, RZ ;  /* 0x0000001064007810 */ /* 0x002fe80007ffe1ff */
[-C--:B------:R-:W-:Y:S01]  /*b150*/  HMMA.16816.F32 R36, R80, R48.reuse, RZ ;  /* 0x000000305024723c */ /* 0x080fe200000018ff */
[----:B------:R-:W-:Y:S07]  /*b160*/  LOP3.LUT R0, R0, 0xf, RZ, 0xc0, !PT ;  /* 0x0000000f00007812 */ /* 0x000fee00078ec0ff */
[C---:B------:R-:W-:Y:S08]  /*b170*/  HMMA.16816.F32 R40, R76.reuse, R48, RZ ;  /* 0x000000304c28723c */ /* 0x040ff000000018ff */
[-C--:B------:R-:W-:Y:S01]  /*b180*/  HMMA.16816.F32 R44, R76, R50.reuse, RZ ;  /* 0x000000324c2c723c */ /* 0x080fe200000018ff */
[-C--:B---3--:R-:W-:Y:S03]  /*b190*/  IADD3 R2, P2, R2, R58.reuse, RZ ;  /* 0x0000003a02027210 */ /* 0x088fe60007f5e0ff */
[-C--:B----4-:R-:W-:Y:S02]  /*b1a0*/  IADD3 R62, P1, R3, R58.reuse, RZ ;  /* 0x0000003a033e7210 */ /* 0x090fe40007f3e0ff */
[--C-:B--2---:R-:W-:Y:S01]  /*b1b0*/  IMAD.X R3, R57, 0x1, R68.reuse, P2 ;  /* 0x0000000139037824 */ /* 0x104fe200010e0644 */
[----:B-----5:R-:W-:Y:S01]  /*b1c0*/  IADD3 R60, P6, R52, R58, RZ ;  /* 0x0000003a343c7210 */ /* 0x020fe20007fde0ff */
[C---:B------:R-:W-:Y:S03]  /*b1d0*/  HMMA.16816.F32 R48, R80.reuse, R50, RZ ;  /* 0x000000325030723c */ /* 0x040fe600000018ff */
[----:B------:R1:W-:Y:S01]  /*b1e0*/  LDGSTS.E.BYPASS.LTC128B.128 [R209+0x100], [R2.64], !P0 ;  /* 0x0010000002d17fae */ /* 0x0003e2000c101d46 */
[----:B------:R-:W-:Y:S01]  /*b1f0*/  IMAD.X R63, R55, 0x1, R68, P1 ;  /* 0x00000001373f7824 */ /* 0x000fe200008e0644 */
[----:B------:R-:W-:Y:S01]  /*b200*/  IADD3 R72, P2, P1, R0, R54, R58 ;  /* 0x0000003600487210 */ /* 0x000fe2000795e03a */
[--C-:B------:R-:W-:Y:S01]  /*b210*/  IMAD.X R61, R61, 0x1, R68.reuse, P6 ;  /* 0x000000013d3d7824 */ /* 0x100fe200030e0644 */
[----:B------:R-:W-:Y:S02]  /*b220*/  IADD3 R70, P5, R53, R58, RZ ;  /* 0x0000003a35467210 */ /* 0x000fe40007fbe0ff */
[-C--:B------:R-:W-:Y:S02]  /*b230*/  HMMA.16816.F32 R52, R80, R64.reuse, RZ ;  /* 0x000000405034723c */ /* 0x080fe400000018ff */
[----:B------:R2:W-:Y:S01]  /*b240*/  LDGSTS.E.BYPASS.LTC128B.128 [R209+0x900], [R62.64], !P0 ;  /* 0x009000003ed17fae */ /* 0x0005e2000c101d46 */
[--C-:B------:R-:W-:Y:S01]  /*b250*/  IMAD.X R71, R69, 0x1, R68.reuse, P5 ;  /* 0x0000000145477824 */ /* 0x100fe200028e0644 */
[----:B------:R-:W-:Y:S06]  /*b260*/  ISETP.NE.U32.AND P5, PT, R100, RZ, PT ;  /* 0x000000ff6400720c */ /* 0x000fec0003fa5070 */
        /* <DEDUP_REMOVED lines=94> */
[----:B------:R-:W-:Y:S02]  /*b850*/  IMAD.MOV.U32 R210, RZ, RZ, RZ ;  /* 0x000000ffffd27224 */ /* 0x000fe400078e00ff */
        /* <DEDUP_REMOVED lines=22> */
[----:B----4-:R-:W-:Y:S02]  /*b9c0*/  IADD3 R2, P1, R206, R2, RZ ;  /* 0x00000002ce027210 */ /* 0x010fe40007f3e0ff */
[----:B------:R-:W-:Y:S01]  /*b9d0*/  SHF.R.S32.HI R206, RZ, 0x1f, R204 ;  /* 0x0000001fffce7819 */ /* 0x000fe200000114cc */
[----:B------:R-:W-:Y:S01]  /*b9e0*/  IMAD R96, R210, c[0x0][0x1f4], R0 ;  /* 0x00007d00d2607a24 */ /* 0x000fe200078e0200 */
[----:B------:R-:W-:Y:S02]  /*b9f0*/  LEA R0, P0, R2, c[0x0][0x1c8], 0x1 ;  /* 0x0000720002007a11 */ /* 0x000fe400078008ff */
[----:B------:R-:W-:Y:S02]  /*ba00*/  SHF.L.U64.HI R98, R204, 0x1, R206 ;  /* 0x00000001cc627819 */ /* 0x000fe400000102ce */
[----:B------:R-:W-:Y:S04]  /*ba10*/  IADD3.X R3, R252, R3, R96, P1, !PT ;  /* 0x00000003fc037210 */ /* 0x000fe80000ffe460 */
[----:B------:R-:W-:Y:S01]  /*ba20*/  LEA.HI.X R96, R2, c[0x0][0x1cc], R3, 0x1, P0 ;  /* 0x0000730002607a11 */ /* 0x000fe200000f0c03 */
[----:B------:R-:W-:-:S05]  /*ba30*/  BRA.DIV ~URZ, `(.L_x_3385) ;  /* 0x0000ac627f007947 */ /* 0x000fca000b800000 */
[----:B------:R1:W2:Y:S02]  /*ba40*/  SHFL.IDX PT, R157, R96, RZ, 0x181f ;  /* 0x00181fff609d7589 */ /* 0x0002a400000e0000 */
.L_x_3486:
        /* <DEDUP_REMOVED lines=25> */
.L_x_3487:
        /* <DEDUP_REMOVED lines=9> */
.L_x_3384:
[----:B------:R-:W-:Y:S05]  /*bc70*/  BSYNC B0 ;  /* 0x0000000000007941 */ /* 0x000fea0003800000 */
.L_x_3383:
        /* <DEDUP_REMOVED lines=96> */
[----:B---3--:R-:W-:Y:S03]  /*c280*/  FMNMX.FTZ R98, R98, R158, !PT ;  /* 0x0000009e62627209 */ /* 0x008fe60007810000 */
.L_x_3488:
[----:B------:R-:W-:Y:S01]  /*c290*/  FADD.FTZ R2, -R100, R97 ;  /* 0x0000006164027221 */ /* 0x000fe20000010100 */
[----:B------:R-:W-:Y:S01]  /*c2a0*/  WARPSYNC 0xffffffff ;  /* 0xffffffff00007948 */ /* 0x000fe20003800000 */
[----:B------:R-:W-:Y:S01]  /*c2b0*/  FMUL.FTZ R165, R98, c[0x0][0x2d0] ;  /* 0x0000b40062a57a20 */ /* 0x000fe20000410000 */
[----:B----4-:R-:W-:Y:S01]  /*c2c0*/  FMNMX.FTZ R96, R0, R96, !PT ;  /* 0x0000006000607209 */ /* 0x010fe20007810000 */
[----:B------:R-:W-:Y:S01]  /*c2d0*/  FMUL.FTZ R2, R2, c[0x0][0x2d0] ;  /* 0x0000b40002027a20 */ /* 0x000fe20000410000 */
[----:B------:R-:W-:Y:S01]  /*c2e0*/  ISETP.GT.AND P0, PT, R205, R249, PT ;  /* 0x000000f9cd00720c */ /* 0x000fe20003f04270 */
[--C-:B------:R-:W-:Y:S02]  /*c2f0*/  FFMA.FTZ R0, R13, c[0x0][0x2d0], -R165.reuse ;  /* 0x0000b4000d007a23 */ /* 0x100fe400000108a5 */
[----:B------:R1:W2:Y:S01]  /*c300*/  MUFU.EX2 R97, R2 ;  /* 0x0000000200617308 */ /* 0x0002a20000000800 */
[----:B------:R-:W-:Y:S02]  /*c310*/  FMUL.FTZ R164, R96, c[0x0][0x2d0] ;  /* 0x0000b40060a47a20 */ /* 0x000fe40000410000 */
[--C-:B------:R-:W-:Y:S02]  /*c320*/  FFMA.FTZ R41, R41, c[0x0][0x2d0], -R165.reuse ;  /* 0x0000b40029297a23 */ /* 0x100fe400000108a5 */
[--C-:B------:R-:W-:Y:S02]  /*c330*/  FFMA.FTZ R24, R24, c[0x0][0x2d0], -R165.reuse ;  /* 0x0000b40018187a23 */ /* 0x100fe400000108a5 */
[----:B------:R-:W-:Y:S02]  /*c340*/  FFMA.FTZ R25, R25, c[0x0][0x2d0], -R165 ;  /* 0x0000b40019197a23 */ /* 0x000fe400000108a5 */
[--C-:B------:R-:W-:Y:S01]  /*c350*/  FFMA.FTZ R26, R26, c[0x0][0x2d0], -R164.reuse ;  /* 0x0000b4001a1a7a23 */ /* 0x100fe200000108a4 */
[----:B------:R3:W-:Y:S01]  /*c360*/  MUFU.EX2 R229, R0 ;  /* 0x0000000000e57308 */ /* 0x0007e20000000800 */
[----:B------:R-:W-:Y:S02]  /*c370*/  FFMA.FTZ R27, R27, c[0x0][0x2d0], -R164 ;  /* 0x0000b4001b1b7a23 */ /* 0x000fe400000108a4 */
[----:B-1----:R-:W-:Y:S02]  /*c380*/  FADD.FTZ R2, -R99, R101 ;  /* 0x0000006563027221 */ /* 0x002fe40000010100 */
[----:B------:R-:W-:Y:S02]  /*c390*/  FMUL.FTZ R101, R100, c[0x0][0x2d0] ;  /* 0x0000b40064657a20 */ /* 0x000fe40000410000 */
[----:B------:R-:W-:Y:S02]  /*c3a0*/  FMUL.FTZ R2, R2, c[0x0][0x2d0] ;  /* 0x0000b40002027a20 */ /* 0x000fe40000410000 */
[--C-:B------:R-:W-:Y:S02]  /*c3b0*/  FFMA.FTZ R156, R5, c[0x0][0x2d0], -R101.reuse ;  /* 0x0000b400059c7a23 */ /* 0x100fe40000010865 */
[----:B------:R1:W-:Y:S01]  /*c3c0*/  MUFU.EX2 R3, R2 ;  /* 0x0000000200037308 */ /* 0x0003e20000000800 */
[--C-:B------:R-:W-:Y:S02]  /*c3d0*/  FFMA.FTZ R5, R16, c[0x0][0x2d0], -R101.reuse ;  /* 0x0000b40010057a23 */ /* 0x100fe40000010865 */
[--C-:B------:R-:W-:Y:S02]  /*c3e0*/  FFMA.FTZ R185, R52, c[0x0][0x2d0], -R101.reuse ;  /* 0x0000b40034b97a23 */ /* 0x100fe40000010865 */
[--C-:B------:R-:W-:Y:S02]  /*c3f0*/  FFMA.FTZ R184, R53, c[0x0][0x2d0], -R101.reuse ;  /* 0x0000b40035b87a23 */ /* 0x100fe40000010865 */
[----:B------:R-:W-:Y:S02]  /*c400*/  FFMA.FTZ R173, R49, c[0x0][0x2d0], -R101 ;  /* 0x0000b40031ad7a23 */ /* 0x000fe40000010865 */
[----:B---3--:R-:W-:Y:S01]  /*c410*/  FADD.FTZ R0, -R96, R103 ;  /* 0x0000006760007221 */ /* 0x008fe20000010100 */
[----:B------:R3:W-:Y:S01]  /*c420*/  MUFU.EX2 R223, R5 ;  /* 0x0000000500df7308 */ /* 0x0007e20000000800 */
[--C-:B------:R-:W-:Y:S02]  /*c430*/  FFMA.FTZ R103, R20, c[0x0][0x2d0], -R101.reuse ;  /* 0x0000b40014677a23 */ /* 0x100fe40000010865 */
[----:B------:R-:W-:Y:S02]  /*c440*/  FMUL.FTZ R0, R0, c[0x0][0x2d0] ;  /* 0x0000b40000007a20 */ /* 0x000fe40000410000 */
[--C-:B------:R-:W-:Y:S02]  /*c450*/  FFMA.FTZ R183, R64, c[0x0][0x2d0], -R101.reuse ;  /* 0x0000b40040b77a23 */ /* 0x100fe40000010865 */
[--C-:B------:R-:W-:Y:S02]  /*c460*/  FFMA.FTZ R182, R65, c[0x0][0x2d0], -R101.reuse ;  /* 0x0000b40041b67a23 */ /* 0x100fe40000010865 */
[--C-:B------:R-:W-:Y:S01]  /*c470*/  FFMA.FTZ R208, R80, c[0x0][0x2d0], -R101.reuse ;  /* 0x0000b40050d07a23 */ /* 0x100fe20000010865 */
[----:B------:R4:W-:Y:S01]  /*c480*/  MUFU.EX2 R224, R156 ;  /* 0x0000009c00e07308 */ /* 0x0009e20000000800 */
[--C-:B------:R-:W-:Y:S02]  /*c490*/  FFMA.FTZ R166, R32, c[0x0][0x2d0], -R101.reuse ;  /* 0x0000b40020a67a23 */ /* 0x100fe40000010865 */
[--C-:B------:R-:W-:Y:S02]  /*c4a0*/  FFMA.FTZ R168, R33, c[0x0][0x2d0], -R101.reuse ;  /* 0x0000b40021a87a23 */ /* 0x100fe40000010865 */
[--C-:B-1----:R-:W-:Y:S02]  /*c4b0*/  FFMA.FTZ R2, R4, c[0x0][0x2d0], -R101.reuse ;  /* 0x0000b40004027a23 */ /* 0x102fe40000010865 */
[----:B------:R-:W-:Y:S02]  /*c4c0*/  FMUL.FTZ R4, R99, c[0x0][0x2d0] ;  /* 0x0000b40063047a20 */ /* 0x000fe40000410000 */
[----:B------:R-:W-:Y:S01]  /*c4d0*/  FFMA.FTZ R176, R36, c[0x0][0x2d0], -R101 ;  /* 0x0000b40024b07a23 */ /* 0x000fe20000010865 */
[----:B------:R1:W5:Y:S01]  /*c4e0*/  MUFU.EX2 R216, R2 ;  /* 0x0000000200d87308 */ /* 0x0003620000000800 */
[--C-:B------:R-:W-:Y:S02]  /*c4f0*/  FFMA.FTZ R180, R54, c[0x0][0x2d0], -R4.reuse ;  /* 0x0000b40036b47a23 */ /* 0x100fe40000010804 */
[--C-:B------:R-:W-:Y:S02]  /*c500*/  FFMA.FTZ R179, R55, c[0x0][0x2d0], -R4.reuse ;  /* 0x0000b40037b37a23 */ /* 0x100fe40000010804 */
[--C-:B---3--:R-:W-:Y:S01]  /*c510*/  FFMA.FTZ R5, R8, c[0x0][0x2d0], -R165.reuse ;  /* 0x0000b40008057a23 */ /* 0x108fe200000108a5 */
[----:B------:R-:W-:Y:S01]  /*c520*/  LDSM.16.MT88.4 R52, [R193] ;  /* 0x00000000c134783b */ /* 0x000fe20000004200 */
[--C-:B------:R-:W-:Y:S02]  /*c530*/  FFMA.FTZ R65, R22, c[0x0][0x2d0], -R4.reuse ;  /* 0x0000b40016417a23 */ /* 0x100fe40000010804 */
[--C-:B------:R-:W-:Y:S01]  /*c540*/  FFMA.FTZ R80, R34, c[0x0][0x2d0], -R4.reuse ;  /* 0x0000b40022507a23 */ /* 0x100fe20000010804 */
[----:B------:R3:W-:Y:S01]  /*c550*/  MUFU.EX2 R214, R5 ;  /* 0x0000000500d67308 */ /* 0x0007e20000000800 */
[--C-:B------:R-:W-:Y:S02]  /*c560*/  FFMA.FTZ R6, R6, c[0x0][0x2d0], -R4.reuse ;  /* 0x0000b40006067a23 */ /* 0x100fe40000010804 */
[--C-:B------:R-:W-:Y:S01]  /*c570*/  FFMA.FTZ R167, R35, c[0x0][0x2d0], -R4.reuse ;  /* 0x0000b40023a77a23 */ /* 0x100fe20000010804 */
[----:B----4-:R-:W4:Y:S01]  /*c580*/  LDSM.16.MT88.4 R156, [R189] ;  /* 0x00000000bd9c783b */ /* 0x010f220000004200 */
[--C-:B------:R-:W-:Y:S02]  /*c590*/  FFMA.FTZ R169, R39, c[0x0][0x2d0], -R4.reuse ;  /* 0x0000b40027a97a23 */ /* 0x100fe40000010804 */
[--C-:B------:R-:W-:Y:S02]  /*c5a0*/  FFMA.FTZ R171, R50, c[0x0][0x2d0], -R4.reuse ;  /* 0x0000b40032ab7a23 */ /* 0x100fe40000010804 */
[--C-:B------:R-:W-:Y:S01]  /*c5b0*/  FFMA.FTZ R172, R51, c[0x0][0x2d0], -R4.reuse ;  /* 0x0000b40033ac7a23 */ /* 0x100fe20000010804 */
[----:B------:R2:W-:Y:S01]  /*c5c0*/  MUFU.EX2 R215, R6 ;  /* 0x0000000600d77308 */ /* 0x0005e20000000800 */
[--C-:B------:R-:W-:Y:S02]  /*c5d0*/  FFMA.FTZ R207, R82, c[0x0][0x2d0], -R4.reuse ;  /* 0x0000b40052cf7a23 */ /* 0x100fe40000010804 */
[--C-:B------:R-:W-:Y:S02]  /*c5e0*/  FFMA.FTZ R212, R83, c[0x0][0x2d0], -R4.reuse ;  /* 0x0000b40053d47a23 */ /* 0x100fe40000010804 */
[--C-:B-1----:R-:W-:Y:S02]  /*c5f0*/  FFMA.FTZ R2, R7, c[0x0][0x2d0], -R4.reuse ;  /* 0x0000b40007027a23 */ /* 0x102fe40000010804 */
[--C-:B------:R-:W-:Y:S02]  /*c600*/  FFMA.FTZ R64, R23, c[0x0][0x2d0], -R4.reuse ;  /* 0x0000b40017407a23 */ /* 0x100fe40000010804 */
[--C-:B------:R-:W-:Y:S01]  /*c610*/  FFMA.FTZ R178, R66, c[0x0][0x2d0], -R4.reuse ;  /* 0x0000b40042b27a23 */ /* 0x100fe20000010804 */
[----:B------:R1:W1:Y:S01]  /*c620*/  MUFU.EX2 R221, R2 ;  /* 0x0000000200dd7308 */ /* 0x0002620000000800 */
[--C-:B------:R-:W-:Y:S02]  /*c630*/  FFMA.FTZ R177, R67, c[0x0][0x2d0], -R4.reuse ;  /* 0x0000b40043b17a23 */ /* 0x100fe40000010804 */
[--C-:B------:R-:W-:Y:S02]  /*c640*/  FFMA.FTZ R187, R70, c[0x0][0x2d0], -R4.reuse ;  /* 0x0000b40046bb7a23 */ /* 0x100fe40000010804 */
[----:B---3--:R-:W-:Y:S02]  /*c650*/  FFMA.FTZ R5, R9, c[0x0][0x2d0], -R165 ;  /* 0x0000b40009057a23 */ /* 0x008fe400000108a5 */
[----:B------:R-:W-:Y:S02]  /*c660*/  FFMA.FTZ R206, R71, c[0x0][0x2d0], -R4 ;  /* 0x0000b40047ce7a23 */ /* 0x000fe40000010804 */
[--C-:B------:R-:W-:Y:S01]  /*c670*/  FFMA.FTZ R175, R37, c[0x0][0x2d0], -R101.reuse ;  /* 0x0000b40025af7a23 */ /* 0x100fe20000010865 */
[----:B------:R3:W-:Y:S01]  /*c680*/  MUFU.EX2 R219, R5 ;  /* 0x0000000500db7308 */ /* 0x0007e20000000800 */
[--C-:B------:R-:W-:Y:S02]  /*c690*/  FFMA.FTZ R174, R48, c[0x0][0x2d0], -R101.reuse ;  /* 0x0000b40030ae7a23 */ /* 0x100fe40000010865 */
[--C-:B------:R-:W-:Y:S02]  /*c6a0*/  FFMA.FTZ R181, R68, c[0x0][0x2d0], -R101.reuse ;  /* 0x0000b40044b57a23 */ /* 0x100fe40000010865 */
[----:B--2---:R-:W-:Y:S02]  /*c6b0*/  FFMA.FTZ R6, R10, c[0x0][0x2d0], -R164 ;  /* 0x0000b4000a067a23 */ /* 0x004fe400000108a4 */
[--C-:B------:R-:W-:Y:S02]  /*c6c0*/  FFMA.FTZ R186, R69, c[0x0][0x2d0], -R101.reuse ;  /* 0x0000b40045ba7a23 */ /* 0x100fe40000010865 */
[--C-:B------:R-:W-:Y:S01]  /*c6d0*/  FFMA.FTZ R170, R38, c[0x0][0x2d0], -R4.reuse ;  /* 0x0000b40026aa7a23 */ /* 0x100fe20000010804 */
[----:B------:R-:W-:Y:S01]  /*c6e0*/  MUFU.EX2 R213, R6 ;  /* 0x0000000600d57308 */ /* 0x000fe20000000800 */
[----:B-1----:R-:W-:Y:S09]  /*c6f0*/  FFMA.FTZ R2, R17, c[0x0][0x2d0], -R101 ;  /* 0x0000b40011027a23 */ /* 0x002ff20000010865 */
[----:B------:R1:W2:Y:S01]  /*c700*/  MUFU.EX2 R236, R2 ;  /* 0x0000000200ec7308 */ /* 0x0002a20000000800 */
[----:B---3--:R-:W-:Y:S09]  /*c710*/  FFMA.FTZ R5, R12, c[0x0][0x2d0], -R165 ;  /* 0x0000b4000c057a23 */ /* 0x008ff200000108a5 */
[----:B------:R3:W-:Y:S10]  /*c720*/  MUFU.EX2 R222, R5 ;  /* 0x0000000500de7308 */ /* 0x0007f40000000800 */
[----:B------:R-:W-:Y:S01]  /*c730*/  MUFU.EX2 R0, R0 ;  /* 0x0000000000007308 */ /* 0x000fe20000000800 */
[----:B-1----:R-:W-:Y:S09]  /*c740*/  FFMA.FTZ R2, R18, c[0x0][0x2d0], -R4 ;  /* 0x0000b40012027a23 */ /* 0x002ff20000010804 */
[----:B------:R1:W-:Y:S01]  /*c750*/  MUFU.EX2 R220, R2 ;  /* 0x0000000200dc7308 */ /* 0x0003e20000000800 */
[----:B---3--:R-:W-:Y:S09]  /*c760*/  FFMA.FTZ R5, R11, c[0x0][0x2d0], -R164 ;  /* 0x0000b4000b057a23 */ /* 0x008ff200000108a4 */
[----:B------:R3:W-:Y:S10]  /*c770*/  MUFU.EX2 R217, R5 ;  /* 0x0000000500d97308 */ /* 0x0007f40000000800 */
[----:B------:R-:W-:Y:S01]  /*c780*/  MUFU.EX2 R227, R64 ;  /* 0x0000004000e37308 */ /* 0x000fe20000000800 */
[----:B-1----:R-:W-:Y:S09]  /*c790*/  FFMA.FTZ R2, R19, c[0x0][0x2d0], -R4 ;  /* 0x0000b40013027a23 */ /* 0x002ff20000010804 */
[----:B------:R1:W1:Y:S01]  /*c7a0*/  MUFU.EX2 R237, R2 ;  /* 0x0000000200ed7308 */ /* 0x0002620000000800 */
[----:B---3--:R-:W-:Y:S09]  /*c7b0*/  FFMA.FTZ R5, R14, c[0x0][0x2d0], -R164 ;  /* 0x0000b4000e057a23 */ /* 0x008ff200000108a4 */
[----:B------:R3:W-:Y:S10]  /*c7c0*/  MUFU.EX2 R218, R5 ;  /* 0x0000000500da7308 */ /* 0x0007f40000000800 */
[----:B------:R-:W-:Y:S01]  /*c7d0*/  MUFU.EX2 R226, R166 ;  /* 0x000000a600e27308 */ /* 0x000fe20000000800 */
[----:B-1----:R-:W-:Y:S02]  /*c7e0*/  FADD.FTZ R2, -R98, R102 ;  /* 0x0000006662027221 */ /* 0x002fe40000010100 */
[--C-:B------:R-:W-:Y:S02]  /*c7f0*/  FFMA.FTZ R102, R21, c[0x0][0x2d0], -R101.reuse ;  /* 0x0000b40015667a23 */ /* 0x100fe40000010865 */
[----:B------:R-:W-:Y:S05]  /*c800*/  FMUL.FTZ R2, R2, c[0x0][0x2d0] ;  /* 0x0000b40002027a20 */ /* 0x000fea0000410000 */
[----:B------:R1:W-:Y:S01]  /*c810*/  MUFU.EX2 R228, R102 ;  /* 0x0000006600e47308 */ /* 0x0003e20000000800 */
[----:B------:R-:W-:Y:S02]  /*c820*/  FFMA.FTZ R101, R81, c[0x0][0x2d0], -R101 ;  /* 0x0000b40051657a23 */ /* 0x000fe40000010865 */
[--C-:B---3--:R-:W-:Y:S07]  /*c830*/  FFMA.FTZ R5, R15, c[0x0][0x2d0], -R164.reuse ;  /* 0x0000b4000f057a23 */ /* 0x108fee00000108a4 */
[----:B------:R3:W-:Y:S10]  /*c840*/  MUFU.EX2 R225, R5 ;  /* 0x0000000500e17308 */ /* 0x0007f40000000800 */
[----:B------:R-:W2:Y:S01]  /*c850*/  MUFU.EX2 R2, R2 ;  /* 0x0000000200027308 */ /* 0x000ea20000000800 */
[--C-:B-1----:R-:W-:Y:S09]  /*c860*/  FFMA.FTZ R102, R44, c[0x0][0x2d0], -R165.reuse ;  /* 0x0000b4002c667a23 */ /* 0x102ff200000108a5 */
        /* <DEDUP_REMOVED lines=21> */
[C---:B------:R-:W-:Y:S01]  /*c9c0*/  FMUL.FTZ R4, R97.reuse, R104 ;  /* 0x0000006861047220 */ /* 0x040fe20000410000 */
[----:B-----5:R-:W-:Y:S01]  /*c9d0*/  F2FP.PACK_AB R104, R224, R216 ;  /* 0x000000d8e068723e */ /* 0x020fe200000000ff */
[----:B---3--:R-:W-:Y:S01]  /*c9e0*/  FMUL.FTZ R5, R97, R105 ;  /* 0x0000006961057220 */ /* 0x008fe20000410000 */
[----:B------:R-:W-:Y:S01]  /*c9f0*/  F2FP.PACK_AB R105, R221, R215 ;  /* 0x000000d7dd69723e */ /* 0x000fe200000000ff */
[C---:B------:R-:W-:Y:S01]  /*ca00*/  FMUL.FTZ R6, R3.reuse, R106 ;  /* 0x0000006a03067220 */ /* 0x040fe20000410000 */
[----:B--2---:R-:W-:Y:S01]  /*ca10*/  F2FP.PACK_AB R106, R236, R223 ;  /* 0x000000dfec6a723e */ /* 0x004fe200000000ff */
[----:B------:R-:W-:Y:S01]  /*ca20*/  FMUL.FTZ R7, R3, R107 ;  /* 0x0000006b03077220 */ /* 0x000fe20000410000 */
[----:B------:R-:W-:Y:S01]  /*ca30*/  F2FP.PACK_AB R107, R237, R220 ;  /* 0x000000dced6b723e */ /* 0x000fe200000000ff */
[C---:B------:R-:W-:Y:S01]  /*ca40*/  FMUL.FTZ R8, R2.reuse, R108 ;  /* 0x0000006c02087220 */ /* 0x040fe20000410000 */
[----:B------:R-:W-:Y:S01]  /*ca50*/  F2FP.PACK_AB R160, R219, R214 ;  /* 0x000000d6dba0723e */ /* 0x000fe200000000ff */
[----:B------:R-:W-:Y:S01]  /*ca60*/  FMUL.FTZ R9, R2, R109 ;  /* 0x0000006d02097220 */ /* 0x000fe20000410000 */
[----:B------:R-:W-:Y:S01]  /*ca70*/  F2FP.PACK_AB R162, R229, R222 ;  /* 0x000000dee5a2723e */ /* 0x000fe200000000ff */
[C---:B------:R-:W-:Y:S01]  /*ca80*/  FMUL.FTZ R10, R0.reuse, R110 ;  /* 0x0000006e000a7220 */ /* 0x040fe20000410000 */
[----:B------:R-:W-:Y:S01]  /*ca90*/  F2FP.PACK_AB R161, R217, R213 ;  /* 0x000000d5d9a1723e */ /* 0x000fe200000000ff */
[-C--:B----4-:R-:W-:Y:S05]  /*caa0*/  HMMA.16816.F32 R4, R104, R156.reuse, R4 ;  /* 0x0000009c6804723c */ /* 0x090fea0000001804 */
[----:B------:R-:W-:Y:S01]  /*cab0*/  FMUL.FTZ R11, R0, R111 ;  /* 0x0000006f000b7220 */ /* 0x000fe20000410000 */
[----:B------:R-:W-:Y:S01]  /*cac0*/  F2FP.PACK_AB R163, R225, R218 ;  /* 0x000000dae1a3723e */ /* 0x000fe200000000ff */
[----:B------:R-:W1:Y:S01]  /*cad0*/  LDSM.16.MT88.4 R108, [R190] ;  /* 0x00000000be6c783b */ /* 0x000e620000004200 */
[C---:B------:R-:W-:Y:S04]  /*cae0*/  FMUL.FTZ R12, R2.reuse, R112 ;  /* 0x00000070020c7220 */ /* 0x040fe80000410000 */
[----:B------:R-:W-:Y:S01]  /*caf0*/  FMUL.FTZ R13, R2, R113 ;  /* 0x00000071020d7220 */ /* 0x000fe20000410000 */
[C---:B------:R-:W-:Y:S01]  /*cb00*/  HMMA.16816.F32 R8, R160.reuse, R156, R8 ;  /* 0x0000009ca008723c */ /* 0x040fe20000001808 */
[----:B------:R-:W-:Y:S03]  /*cb10*/  MUFU.EX2 R156, R212 ;  /* 0x000000d4009c7308 */ /* 0x000fe60000000800 */
[C---:B------:R-:W-:Y:S02]  /*cb20*/  FMUL.FTZ R14, R0.reuse, R114 ;  /* 0x00000072000e7220 */ /* 0x040fe40000410000 */
[----:B------:R-:W-:Y:S02]  /*cb30*/  FMUL.FTZ R15, R0, R115 ;  /* 0x00000073000f7220 */ /* 0x000fe40000410000 */
[----:B------:R-:W-:Y:S01]  /*cb40*/  LDSM.16.MT88.4 R112, [R189+0x800] ;  /* 0x00080000bd70783b */ /* 0x000fe20000004200 */
[C---:B------:R-:W-:Y:S03]  /*cb50*/  FMUL.FTZ R50, R3.reuse, R134 ;  /* 0x0000008603327220 */ /* 0x040fe60000410000 */
[----:B------:R-:W-:Y:S01]  /*cb60*/  FMUL.FTZ R51, R3, R135 ;  /* 0x0000008703337220 */ /* 0x000fe20000410000 */
[-C--:B------:R-:W-:Y:S03]  /*cb70*/  HMMA.16816.F32 R12, R160, R158.reuse, R12 ;  /* 0x0000009ea00c723c */ /* 0x080fe6000000180c */
[C---:B------:R-:W-:Y:S02]  /*cb80*/  FMUL.FTZ R16, R97.reuse, R116 ;  /* 0x0000007461107220 */ /* 0x040fe40000410000 */
[----:B------:R-:W-:Y:S02]  /*cb90*/  FMUL.FTZ R17, R97, R117 ;  /* 0x0000007561117220 */ /* 0x000fe40000410000 */
[C---:B------:R-:W-:Y:S02]  /*cba0*/  FMUL.FTZ R18, R3.reuse, R118 ;  /* 0x0000007603127220 */ /* 0x040fe40000410000 */
[----:B------:R-:W-:Y:S03]  /*cbb0*/  FMUL.FTZ R19, R3, R119 ;  /* 0x0000007703137220 */ /* 0x000fe60000410000 */
[----:B------:R-:W-:Y:S02]  /*cbc0*/  FMUL.FTZ R81, R97, R149 ;  /* 0x0000009561517220 */ /* 0x000fe40000410000 */
[----:B------:R-:W-:Y:S02]  /*cbd0*/  FMUL.FTZ R82, R3, R150 ;  /* 0x0000009603527220 */ /* 0x000fe40000410000 */
[C---:B------:R-:W-:Y:S01]  /*cbe0*/  HMMA.16816.F32 R16, R104.reuse, R158, R16 ;  /* 0x0000009e6810723c */ /* 0x040fe20000001810 */
[----:B------:R-:W-:Y:S03]  /*cbf0*/  MUFU.EX2 R159, R207 ;  /* 0x000000cf009f7308 */ /* 0x000fe60000000800 */
[C---:B------:R-:W-:Y:S02]  /*cc00*/  FMUL.FTZ R20, R97.reuse, R120 ;  /* 0x0000007861147220 */ /* 0x040fe40000410000 */
[----:B------:R-:W-:Y:S02]  /*cc10*/  FMUL.FTZ R21, R97, R121 ;  /* 0x0000007961157220 */ /* 0x000fe40000410000 */
[C---:B------:R-:W-:Y:S04]  /*cc20*/  FMUL.FTZ R22, R3.reuse, R122 ;  /* 0x0000007a03167220 */ /* 0x040fe80000410000 */
[C---:B------:R-:W-:Y:S02]  /*cc30*/  FMUL.FTZ R23, R3.reuse, R123 ;  /* 0x0000007b03177220 */ /* 0x040fe40000410000 */
[----:B------:R-:W-:Y:S02]  /*cc40*/  FMUL.FTZ R83, R3, R151 ;  /* 0x0000009703537220 */ /* 0x000fe40000410000 */
[--C-:B------:R-:W-:Y:S02]  /*cc50*/  FFMA.FTZ R117, R56, c[0x0][0x2d0], -R165.reuse ;  /* 0x0000b40038757a23 */ /* 0x100fe400000108a5 */
[--C-:B------:R-:W-:Y:S01]  /*cc60*/  FFMA.FTZ R116, R57, c[0x0][0x2d0], -R165.reuse ;  /* 0x0000b40039747a23 */ /* 0x100fe200000108a5 */
[-C--:B------:R-:W-:Y:S01]  /*cc70*/  HMMA.16816.F32 R20, R104, R52.reuse, R20 ;  /* 0x000000346814723c */ /* 0x080fe20000001814 */
[----:B------:R-:W-:Y:S02]  /*cc80*/  MUFU.EX2 R169, R117 ;  /* 0x0000007500a97308 */ /* 0x000fe40000000800 */
[----:B------:R-:W-:Y:S02]  /*cc90*/  FMUL.FTZ R35, R0, R127 ;  /* 0x0000007f00237220 */ /* 0x000fe40000410000 */
[C---:B------:R-:W-:Y:S02]  /*cca0*/  FMUL.FTZ R32, R2.reuse, R124 ;  /* 0x0000007c02207220 */ /* 0x040fe40000410000 */
[----:B------:R-:W-:Y:S02]  /*ccb0*/  FMUL.FTZ R33, R2, R125 ;  /* 0x0000007d02217220 */ /* 0x000fe40000410000 */
[----:B------:R-:W-:Y:S02]  /*ccc0*/  FMUL.FTZ R34, R0, R126 ;  /* 0x0000007e00227220 */ /* 0x000fe40000410000 */
[----:B------:R-:W-:Y:S01]  /*ccd0*/  MUFU.EX2 R173, R116 ;  /* 0x0000007400ad7308 */ /* 0x000fe20000000800 */
[--C-:B------:R-:W-:Y:S02]  /*cce0*/  FFMA.FTZ R118, R46, c[0x0][0x2d0], -R164.reuse ;  /* 0x0000b4002e767a23 */ /* 0x100fe400000108a4 */
[--C-:B------:R-:W-:Y:S02]  /*ccf0*/  FFMA.FTZ R119, R47, c[0x0][0x2d0], -R164.reuse ;  /* 0x0000b4002f777a23 */ /* 0x100fe400000108a4 */
[C---:B------:R-:W-:Y:S04]  /*cd00*/  HMMA.16816.F32 R32, R160.reuse, R52, R32 ;  /* 0x00000034a020723c */ /* 0x040fe80000001820 */
[C---:B------:R-:W-:Y:S02]  /*cd10*/  FMUL.FTZ R36, R2.reuse, R128 ;  /* 0x0000008002247220 */ /* 0x040fe40000410000 */
[----:B------:R-:W-:Y:S02]  /*cd20*/  FMUL.FTZ R37, R2, R129 ;  /* 0x0000008102257220 */ /* 0x000fe40000410000 */
[C---:B------:R-:W-:Y:S02]  /*cd30*/  FMUL.FTZ R38, R0.reuse, R130 ;  /* 0x0000008200267220 */ /* 0x040fe40000410000 */
[----:B------:R-:W-:Y:S02]  /*cd40*/  MUFU.EX2 R130, R26 ;  /* 0x0000001a00827308 */ /* 0x000fe40000000800 */
[----:B------:R-:W-:Y:S02]  /*cd50*/  FMUL.FTZ R39, R0, R131 ;  /* 0x0000008300277220 */ /* 0x000fe40000410000 */
[----:B------:R-:W-:Y:S02]  /*cd60*/  FMUL.FTZ R49, R97, R133 ;  /* 0x0000008561317220 */ /* 0x000fe40000410000 */
[--C-:B------:R-:W-:Y:S02]  /*cd70*/  FFMA.FTZ R120, R58, c[0x0][0x2d0], -R164.reuse ;  /* 0x0000b4003a787a23 */ /* 0x100fe400000108a4 */
[--C-:B------:R-:W-:Y:S01]  /*cd80*/  FFMA.FTZ R121, R59, c[0x0][0x2d0], -R164.reuse ;  /* 0x0000b4003b797a23 */ /* 0x100fe200000108a4 */
[-C--:B------:R-:W-:Y:S01]  /*cd90*/  HMMA.16816.F32 R36, R160, R54.reuse, R36 ;  /* 0x00000036a024723c */ /* 0x080fe20000001824 */
[----:B------:R2:W-:Y:S01]  /*cda0*/  MUFU.EX2 R133, R65 ;  /* 0x0000004100857308 */ /* 0x0005e20000000800 */
[----:B------:R-:W-:Y:S01]  /*cdb0*/  LDSM.16.MT88.4 R56, [R190+0x800] ;  /* 0x00080000be38783b */ /* 0x000fe20000004200 */
[----:B------:R-:W-:Y:S02]  /*cdc0*/  FMUL.FTZ R48, R97, R132 ;  /* 0x0000008461307220 */ /* 0x000fe40000410000 */
[--C-:B------:R-:W-:Y:S02]  /*cdd0*/  FFMA.FTZ R122, R62, c[0x0][0x2d0], -R164.reuse ;  /* 0x0000b4003e7a7a23 */ /* 0x100fe400000108a4 */
[--C-:B------:R-:W-:Y:S02]  /*cde0*/  FFMA.FTZ R123, R63, c[0x0][0x2d0], -R164.reuse ;  /* 0x0000b4003f7b7a23 */ /* 0x100fe400000108a4 */
[--C-:B------:R-:W-:Y:S01]  /*cdf0*/  FFMA.FTZ R127, R74, c[0x0][0x2d0], -R164.reuse ;  /* 0x0000b4004a7f7a23 */ /* 0x100fe200000108a4 */
[C---:B------:R-:W-:Y:S01]  /*ce00*/  HMMA.16816.F32 R48, R104.reuse, R54, R48 ;  /* 0x000000366830723c */ /* 0x040fe20000001830 */
[----:B------:R3:W-:Y:S03]  /*ce10*/  MUFU.EX2 R131, R24 ;  /* 0x0000001800837308 */ /* 0x0007e60000000800 */
[C---:B------:R-:W-:Y:S02]  /*ce20*/  FMUL.FTZ R64, R2.reuse, R140 ;  /* 0x0000008c02407220 */ /* 0x040fe40000410000 */
[C---:B------:R-:W-:Y:S02]  /*ce30*/  FMUL.FTZ R52, R97.reuse, R136 ;  /* 0x0000008861347220 */ /* 0x040fe40000410000 */
[----:B------:R-:W-:Y:S03]  /*ce40*/  FMUL.FTZ R53, R97, R137 ;  /* 0x0000008961357220 */ /* 0x000fe60000410000 */
[----:B------:R4:W-:Y:S01]  /*ce50*/  MUFU.EX2 R140, R80 ;  /* 0x00000050008c7308 */ /* 0x0009e20000000800 */
[C---:B------:R-:W-:Y:S02]  /*ce60*/  FMUL.FTZ R54, R3.reuse, R138 ;  /* 0x0000008a03367220 */ /* 0x040fe40000410000 */
[----:B------:R-:W-:Y:S02]  /*ce70*/  FMUL.FTZ R55, R3, R139 ;  /* 0x0000008b03377220 */ /* 0x000fe40000410000 */
[--C-:B------:R-:W-:Y:S02]  /*ce80*/  FFMA.FTZ R128, R75, c[0x0][0x2d0], -R164.reuse ;  /* 0x0000b4004b807a23 */ /* 0x100fe400000108a4 */
[----:B--2---:R-:W-:Y:S02]  /*ce90*/  FMUL.FTZ R65, R2, R141 ;  /* 0x0000008d02417220 */ /* 0x004fe40000410000 */
[C---:B------:R-:W-:Y:S01]  /*cea0*/  FMUL.FTZ R66, R0.reuse, R142 ;  /* 0x0000008e00427220 */ /* 0x040fe20000410000 */
[-C--:B-1----:R-:W-:Y:S01]  /*ceb0*/  HMMA.16816.F32 R52, R104, R108.reuse, R52 ;  /* 0x0000006c6834723c */ /* 0x082fe20000001834 */
[----:B------:R-:W1:Y:S02]  /*cec0*/  MUFU.EX2 R138, R25 ;  /* 0x00000019008a7308 */ /* 0x000e640000000800 */
[----:B------:R-:W-:Y:S02]  /*ced0*/  FMUL.FTZ R67, R0, R143 ;  /* 0x0000008f00437220 */ /* 0x000fe40000410000 */
[--C-:B---3--:R-:W-:Y:S02]  /*cee0*/  FFMA.FTZ R24, R28, c[0x0][0x2d0], -R165.reuse ;  /* 0x0000b4001c187a23 */ /* 0x108fe400000108a5 */
[C---:B------:R-:W-:Y:S02]  /*cef0*/  FMUL.FTZ R68, R2.reuse, R144 ;  /* 0x0000009002447220 */ /* 0x040fe40000410000 */
[----:B------:R-:W-:Y:S01]  /*cf00*/  FMUL.FTZ R69, R2, R145 ;  /* 0x0000009102457220 */ /* 0x000fe20000410000 */
[C---:B------:R-:W-:Y:S01]  /*cf10*/  HMMA.16816.F32 R64, R160.reuse, R108, R64 ;  /* 0x0000006ca040723c */ /* 0x040fe20000001840 */
[----:B------:R2:W-:Y:S03]  /*cf20*/  MUFU.EX2 R139, R24 ;  /* 0x00000018008b7308 */ /* 0x0005e60000000800 */
[C---:B------:R-:W-:Y:S02]  /*cf30*/  FMUL.FTZ R70, R0.reuse, R146 ;  /* 0x0000009200467220 */ /* 0x040fe40000410000 */
[----:B------:R-:W-:Y:S02]  /*cf40*/  FMUL.FTZ R71, R0, R147 ;  /* 0x0000009300477220 */ /* 0x000fe40000410000 */
[----:B----4-:R-:W-:Y:S02]  /*cf50*/  FMUL.FTZ R80, R97, R148 ;  /* 0x0000009461507220 */ /* 0x010fe40000410000 */
[----:B------:R-:W-:Y:S01]  /*cf60*/  LDSM.16.MT88.4 R148, [R190+0x2000] ;  /* 0x00200000be94783b */ /* 0x000fe20000004200 */
[----:B------:R3:W-:Y:S01]  /*cf70*/  MUFU.EX2 R132, R103 ;  /* 0x0000006700847308 */ /* 0x0007e20000000800 */
[--C-:B------:R-:W-:Y:S01]  /*cf80*/  FFMA.FTZ R28, R40, c[0x0][0x2d0], -R165.reuse ;  /* 0x0000b400281c7a23 */ /* 0x100fe200000108a5 */
[-C--:B------:R-:W-:Y:S03]  /*cf90*/  HMMA.16816.F32 R68, R160, R110.reuse, R68 ;  /* 0x0000006ea044723c */ /* 0x080fe60000001844 */
[--C-:B------:R-:W-:Y:S01]  /*cfa0*/  FFMA.FTZ R124, R72, c[0x0][0x2d0], -R165.reuse ;  /* 0x0000b400487c7a23 */ /* 0x100fe200000108a5 */
[----:B-1----:R-:W-:Y:S01]  /*cfb0*/  F2FP.PACK_AB R40, R138, R131 ;  /* 0x000000838a28723e */ /* 0x002fe200000000ff */
[--C-:B------:R-:W-:Y:S02]  /*cfc0*/  FFMA.FTZ R72, R42, c[0x0][0x2d0], -R164.reuse ;  /* 0x0000b4002a487a23 */ /* 0x100fe400000108a4 */
[--C-:B------:R-:W-:Y:S01]  /*cfd0*/  FFMA.FTZ R125, R73, c[0x0][0x2d0], -R165.reuse ;  /* 0x0000b400497d7a23 */ /* 0x100fe200000108a5 */
[C---:B------:R-:W-:Y:S01]  /*cfe0*/  HMMA.16816.F32 R80, R104.reuse, R110, R80 ;  /* 0x0000006e6850723c */ /* 0x040fe20000001850 */
[----:B------:R-:W1:Y:S01]  /*cff0*/  LDSM.16.MT88.4 R108, [R192] ;  /* 0x00000000c06c783b */ /* 0x000e620000004200 */
[----:B------:R4:W-:Y:S02]  /*d000*/  MUFU.EX2 R136, R27 ;  /* 0x0000001b00887308 */ /* 0x0009e40000000800 */
[--C-:B--2---:R-:W-:Y:S01]  /*d010*/  FFMA.FTZ R24, R29, c[0x0][0x2d0], -R165.reuse ;  /* 0x0000b4001d187a23 */ /* 0x104fe200000108a5 */
[----:B------:R-:W-:Y:S01]  /*d020*/  F2FP.PACK_AB R29, R227, R133 ;  /* 0x00000085e31d723e */ /* 0x000fe200000000ff */
[C---:B------:R-:W-:Y:S02]  /*d030*/  FMUL.FTZ R84, R97.reuse, R84 ;  /* 0x0000005461547220 */ /* 0x040fe40000410000 */
[----:B------:R-:W-:Y:S04]  /*d040*/  FMUL.FTZ R85, R97, R85 ;  /* 0x0000005561557220 */ /* 0x000fe80000410000 */
[----:B------:R-:W2:Y:S01]  /*d050*/  MUFU.EX2 R147, R24 ;  /* 0x0000001800937308 */ /* 0x000ea20000000800 */
[C---:B------:R-:W-:Y:S02]  /*d060*/  FMUL.FTZ R86, R3.reuse, R86 ;  /* 0x0000005603567220 */ /* 0x040fe40000410000 */
[----:B------:R-:W-:Y:S02]  /*d070*/  FMUL.FTZ R87, R3, R87 ;  /* 0x0000005703577220 */ /* 0x000fe40000410000 */
[--C-:B------:R-:W-:Y:S02]  /*d080*/  FFMA.FTZ R25, R30, c[0x0][0x2d0], -R164.reuse ;  /* 0x0000b4001e197a23 */ /* 0x100fe400000108a4 */
[--C-:B---3--:R-:W-:Y:S02]  /*d090*/  FFMA.FTZ R103, R61, c[0x0][0x2d0], -R165.reuse ;  /* 0x0000b4003d677a23 */ /* 0x108fe400000108a5 */
[--C-:B------:R-:W-:Y:S01]  /*d0a0*/  FFMA.FTZ R73, R43, c[0x0][0x2d0], -R164.reuse ;  /* 0x0000b4002b497a23 */ /* 0x100fe200000108a4 */
[----:B------:R-:W-:Y:S01]  /*d0b0*/  MUFU.EX2 R144, R72 ;  /* 0x0000004800907308 */ /* 0x000fe20000000800 */
[C---:B------:R-:W-:Y:S02]  /*d0c0*/  FMUL.FTZ R88, R2.reuse, R88 ;  /* 0x0000005802587220 */ /* 0x040fe40000410000 */
[----:B------:R-:W-:Y:S02]  /*d0d0*/  FMUL.FTZ R89, R2, R89 ;  /* 0x0000005902597220 */ /* 0x000fe40000410000 */
[C---:B------:R-:W-:Y:S02]  /*d0e0*/  FMUL.FTZ R90, R0.reuse, R90 ;  /* 0x0000005a005a7220 */ /* 0x040fe40000410000 */
[----:B------:R-:W-:Y:S02]  /*d0f0*/  FMUL.FTZ R91, R0, R91 ;  /* 0x0000005b005b7220 */ /* 0x000fe40000410000 */
[C---:B------:R-:W-:Y:S01]  /*d100*/  FMUL.FTZ R26, R3.reuse, R154 ;  /* 0x0000009a031a7220 */ /* 0x040fe20000410000 */
[----:B------:R3:W-:Y:S01]  /*d110*/  MUFU.EX2 R167, R73 ;  /* 0x0000004900a77308 */ /* 0x0007e20000000800 */
[----:B----4-:R-:W-:Y:S01]  /*d120*/  FMUL.FTZ R27, R3, R155 ;  /* 0x0000009b031b7220 */ /* 0x010fe20000410000 */
[----:B------:R-:W-:Y:S01]  /*d130*/  F2FP.PACK_AB R155, R156, R159 ;  /* 0x0000009f9c9b723e */ /* 0x000fe200000000ff */
[----:B------:R-:W-:Y:S01]  /*d140*/  FMUL.FTZ R92, R2, R92 ;  /* 0x0000005c025c7220 */ /* 0x000fe20000410000 */
[----:B--2---:R-:W-:Y:S01]  /*d150*/  F2FP.PACK_AB R42, R147, R139 ;  /* 0x0000008b932a723e */ /* 0x004fe200000000ff */
[--C-:B------:R-:W-:Y:S01]  /*d160*/  FFMA.FTZ R24, R31, c[0x0][0x2d0], -R164.reuse ;  /* 0x0000b4001f187a23 */ /* 0x100fe200000108a4 */
[----:B------:R-:W-:Y:S01]  /*d170*/  F2FP.PACK_AB R31, R240, R140 ;  /* 0x0000008cf01f723e */ /* 0x000fe200000000ff */
[----:B------:R-:W-:Y:S01]  /*d180*/  FMUL.FTZ R93, R2, R93 ;  /* 0x0000005d025d7220 */ /* 0x000fe20000410000 */
[-C--:B-1----:R-:W-:Y:S02]  /*d190*/  HMMA.16816.F32 R84, R104, R108.reuse, R84 ;  /* 0x0000006c6854723c */ /* 0x082fe40000001854 */
[----:B------:R1:W-:Y:S01]  /*d1a0*/  MUFU.EX2 R137, R25 ;  /* 0x0000001900897308 */ /* 0x0003e20000000800 */
[C---:B------:R-:W-:Y:S02]  /*d1b0*/  FMUL.FTZ R94, R0.reuse, R94 ;  /* 0x0000005e005e7220 */ /* 0x040fe40000410000 */
[----:B------:R-:W-:Y:S02]  /*d1c0*/  FMUL.FTZ R95, R0, R95 ;  /* 0x0000005f005f7220 */ /* 0x000fe40000410000 */
[----:B------:R-:W-:Y:S01]  /*d1d0*/  FFMA.FTZ R129, R78, c[0x0][0x2d0], -R164 ;  /* 0x0000b4004e817a23 */ /* 0x000fe200000108a4 */
[C---:B------:R-:W-:Y:S04]  /*d1e0*/  HMMA.16816.F32 R88, R160.reuse, R108, R88 ;  /* 0x0000006ca058723c */ /* 0x040fe80000001858 */
[----:B------:R-:W2:Y:S01]  /*d1f0*/  MUFU.EX2 R146, R24 ;  /* 0x0000001800927308 */ /* 0x000ea20000000800 */
[--C-:B------:R-:W-:Y:S02]  /*d200*/  FFMA.FTZ R126, R76, c[0x0][0x2d0], -R165.reuse ;  /* 0x0000b4004c7e7a23 */ /* 0x100fe400000108a5 */
[----:B------:R-:W-:Y:S01]  /*d210*/  FFMA.FTZ R78, R97, R231, R216 ;  /* 0x000000e7614e7223 */ /* 0x000fe200000100d8 */
[----:B---3--:R-:W-:Y:S01]  /*d220*/  LDSM.16.MT88.4 R72, [R190+0x1000] ;  /* 0x00100000be48783b */ /* 0x008fe20000004200 */
[-C--:B------:R-:W-:Y:S03]  /*d230*/  HMMA.16816.F32 R92, R160, R110.reuse, R92 ;  /* 0x0000006ea05c723c */ /* 0x080fe6000000185c */
[--C-:B------:R-:W-:Y:S02]  /*d240*/  FFMA.FTZ R109, R45, c[0x0][0x2d0], -R165.reuse ;  /* 0x0000b4002d6d7a23 */ /* 0x100fe400000108a5 */
[----:B------:R3:W-:Y:S01]  /*d250*/  MUFU.EX2 R145, R28 ;  /* 0x0000001c00917308 */ /* 0x0007e20000000800 */
[--C-:B------:R-:W-:Y:S01]  /*d260*/  FFMA.FTZ R108, R60, c[0x0][0x2d0], -R165.reuse ;  /* 0x0000b4003c6c7a23 */ /* 0x100fe200000108a5 */
[----:B------:R-:W4:Y:S01]  /*d270*/  LDSM.16.MT88.4 R44, [R193+0x800] ;  /* 0x00080000c12c783b */ /* 0x000f220000004200 */
[----:B------:R-:W-:Y:S04]  /*d280*/  FFMA.FTZ R165, R77, c[0x0][0x2d0], -R165 ;  /* 0x0000b4004da57a23 */ /* 0x000fe800000108a5 */
[----:B------:R-:W-:Y:S02]  /*d290*/  FFMA.FTZ R77, R3, R241, R215 ;  /* 0x000000f1034d7223 */ /* 0x000fe400000100d7 */
[----:B------:R-:W-:Y:S01]  /*d2a0*/  FFMA.FTZ R3, R0, R242, R213 ;  /* 0x000000f200037223 */ /* 0x000fe200000100d5 */
[----:B------:R-:W5:Y:S01]  /*d2b0*/  MUFU.EX2 R141, R168 ;  /* 0x000000a8008d7308 */ /* 0x000f620000000800 */
[----:B-1----:R-:W-:Y:S01]  /*d2c0*/  FMUL.FTZ R25, R97, R153 ;  /* 0x0000009961197220 */ /* 0x002fe20000410000 */
[----:B------:R-:W1:Y:S01]  /*d2d0*/  LDSM.16.MT88.4 R60, [R192+0x800] ;  /* 0x00080000c03c783b */ /* 0x000e620000004200 */
[----:B------:R-:W-:Y:S01]  /*d2e0*/  FADD.FTZ R0, R221, R77 ;  /* 0x0000004ddd007221 */ /* 0x000fe20000010000 */
[----:B--2---:R-:W-:Y:S01]  /*d2f0*/  F2FP.PACK_AB R43, R146, R137 ;  /* 0x00000089922b723e */ /* 0x004fe200000000ff */
[----:B------:R-:W-:Y:S01]  /*d300*/  FMUL.FTZ R24, R97, R152 ;  /* 0x0000009861187220 */ /* 0x000fe20000410000 */
[----:B------:R-:W-:Y:S01]  /*d310*/  F2FP.PACK_AB R152, R178, R181 ;  /* 0x000000b5b298723e */ /* 0x000fe200000000ff */
[----:B------:R-:W-:Y:S02]  /*d320*/  FFMA.FTZ R76, R2, R243, R214 ;  /* 0x000000f3024c7223 */ /* 0x000fe400000100d6 */
[----:B------:R-:W-:Y:S01]  /*d330*/  FADD.FTZ R2, R224, R78 ;  /* 0x0000004ee0027221 */ /* 0x000fe20000010000 */
[----:B------:R2:W-:Y:S01]  /*d340*/  MUFU.EX2 R213, R41 ;  /* 0x0000002900d57308 */ /* 0x0005e20000000800 */
[----:B------:R-:W-:Y:S01]  /*d350*/  FADD.FTZ R0, R220, R0 ;  /* 0x00000000dc007221 */ /* 0x000fe20000010000 */
[----:B------:R-:W-:Y:S04]  /*d360*/  HMMA.16816.F32 R24, R104, R110, R24 ;  /* 0x0000006e6818723c */ /* 0x000fe80000001818 */
[----:B---3--:R-:W-:Y:S01]  /*d370*/  F2FP.PACK_AB R28, R228, R132 ;  /* 0x00000084e41c723e */ /* 0x008fe200000000ff */
[----:B------:R-:W-:Y:S02]  /*d380*/  FADD.FTZ R0, R237, R0 ;  /* 0x00000000ed007221 */ /* 0x000fe40000010000 */
[----:B------:R-:W-:Y:S01]  /*d390*/  FADD.FTZ R2, R223, R2 ;  /* 0x00000002df027221 */ /* 0x000fe20000010000 */
[----:B------:R-:W-:Y:S01]  /*d3a0*/  MUFU.EX2 R163, R118 ;  /* 0x0000007600a37308 */ /* 0x000fe20000000800 */
[----:B------:R-:W-:Y:S03]  /*d3b0*/  FADD.FTZ R77, R133, R0 ;  /* 0x00000000854d7221 */ /* 0x000fe60000010000 */
[----:B-----5:R-:W-:Y:S01]  /*d3c0*/  F2FP.PACK_AB R30, R141, R226 ;  /* 0x000000e28d1e723e */ /* 0x020fe200000000ff */
[----:B------:R-:W-:Y:S02]  /*d3d0*/  FADD.FTZ R2, R236, R2 ;  /* 0x00000002ec027221 */ /* 0x000fe40000010000 */
[----:B------:R-:W-:Y:S02]  /*d3e0*/  FFMA.FTZ R164, R79, c[0x0][0x2d0], -R164 ;  /* 0x0000b4004fa47a23 */ /* 0x000fe400000108a4 */
[----:B------:R-:W-:Y:S01]  /*d3f0*/  FADD.FTZ R78, R132, R2 ;  /* 0x00000002844e7221 */ /* 0x000fe20000010000 */
[----:B------:R3:W-:Y:S01]  /*d400*/  MUFU.EX2 R161, R119 ;  /* 0x0000007700a17308 */ /* 0x0007e20000000800 */
[-C--:B------:R-:W-:Y:S01]  /*d410*/  HMMA.16816.F32 R4, R28, R112.reuse, R4 ;  /* 0x000000701c04723c */ /* 0x080fe20000001804 */
[----:B------:R-:W-:Y:S04]  /*d420*/  LDSM.16.MT88.4 R132, [R193+0x2000] ;  /* 0x00200000c184783b */ /* 0x000fe80000004200 */
[----:B--2---:R-:W-:Y:S01]  /*d430*/  F2FP.PACK_AB R41, R136, R130 ;  /* 0x000000828829723e */ /* 0x004fe200000000ff */
[----:B------:R-:W-:Y:S02]  /*d440*/  FADD.FTZ R3, R217, R3 ;  /* 0x00000003d9037221 */ /* 0x000fe40000010000 */
[----:B------:R-:W-:Y:S01]  /*d450*/  FADD.FTZ R0, R228, R78 ;  /* 0x0000004ee4007221 */ /* 0x000fe20000010000 */
[----:B------:R-:W-:Y:S03]  /*d460*/  MUFU.EX2 R170, R109 ;  /* 0x0000006d00aa7308 */ /* 0x000fe60000000800 */
[C---:B------:R-:W-:Y:S04]  /*d470*/  HMMA.16816.F32 R8, R40.reuse, R112, R8 ;  /* 0x000000702808723c */ /* 0x040fe80000001808 */
[----:B------:R-:W-:Y:S03]  /*d480*/  FADD.FTZ R3, R218, R3 ;  /* 0x00000003da037221 */ /* 0x000fe60000010000 */
[----:B------:R-:W2:Y:S01]  /*d490*/  MUFU.EX2 R168, R187 ;  /* 0x000000bb00a87308 */ /* 0x000ea20000000800 */
[-C--:B------:R-:W-:Y:S01]  /*d4a0*/  HMMA.16816.F32 R12, R40, R114.reuse, R12 ;  /* 0x00000072280c723c */ /* 0x080fe2000000180c */
[----:B---3--:R-:W-:Y:S03]  /*d4b0*/  LDSM.16.MT88.4 R116, [R189+0x2000] ;  /* 0x00200000bd74783b */ /* 0x008fe60000004200 */
[----:B------:R-:W-:Y:S04]  /*d4c0*/  FADD.FTZ R3, R225, R3 ;  /* 0x00000003e1037221 */ /* 0x000fe80000010000 */
[C---:B------:R-:W-:Y:S01]  /*d4d0*/  HMMA.16816.F32 R16, R28.reuse, R114, R16 ;  /* 0x000000721c10723c */ /* 0x040fe20000001810 */
[----:B------:R-:W-:Y:S03]  /*d4e0*/  MUFU.EX2 R162, R208 ;  /* 0x000000d000a27308 */ /* 0x000fe60000000800 */
[----:B------:R-:W-:Y:S04]  /*d4f0*/  FADD.FTZ R2, R130, R3 ;  /* 0x0000000382027221 */ /* 0x000fe80000010000 */
[-C--:B----4-:R-:W-:Y:S03]  /*d500*/  HMMA.16816.F32 R20, R28, R44.reuse, R20 ;  /* 0x0000002c1c14723c */ /* 0x090fe60000001814 */
[----:B------:R-:W3:Y:S01]  /*d510*/  MUFU.EX2 R160, R101 ;  /* 0x0000006500a07308 */ /* 0x000ee20000000800 */
[----:B------:R-:W-:Y:S01]  /*d520*/  FADD.FTZ R2, R136, R2 ;  /* 0x0000000288027221 */ /* 0x000fe20000010000 */
[----:B--2---:R-:W-:Y:S03]  /*d530*/  F2FP.PACK_AB R153, R166, R168 ;  /* 0x000000a8a699723e */ /* 0x004fe600000000ff */
[C---:B------:R-:W-:Y:S05]  /*d540*/  HMMA.16816.F32 R32, R40.reuse, R44, R32 ;  /* 0x0000002c2820723c */ /* 0x040fea0000001820 */
[----:B------:R-:W-:Y:S03]  /*d550*/  MUFU.EX2 R177, R108 ;  /* 0x0000006c00b17308 */ /* 0x000fe60000000800 */
[-C--:B------:R-:W-:Y:S07]  /*d560*/  HMMA.16816.F32 R36, R40, R46.reuse, R36 ;  /* 0x0000002e2824723c */ /* 0x080fee0000001824 */
[----:B------:R-:W2:Y:S01]  /*d570*/  MUFU.EX2 R180, R103 ;  /* 0x0000006700b47308 */ /* 0x000ea20000000800 */
[C---:B------:R-:W-:Y:S01]  /*d580*/  HMMA.16816.F32 R48, R28.reuse, R46, R48 ;  /* 0x0000002e1c30723c */ /* 0x040fe20000001830 */
[----:B------:R-:W4:Y:S03]  /*d590*/  LDSM.16.MT88.4 R44, [R189+0x1000] ;  /* 0x00100000bd2c783b */ /* 0x000f260000004200 */
[----:B---3--:R-:W-:Y:S04]  /*d5a0*/  F2FP.PACK_AB R154, R160, R162 ;  /* 0x000000a2a09a723e */ /* 0x008fe800000000ff */
[-C--:B------:R-:W-:Y:S01]  /*d5b0*/  HMMA.16816.F32 R52, R28, R56.reuse, R52 ;  /* 0x000000381c34723c */ /* 0x080fe20000001834 */
[----:B------:R-:W-:Y:S07]  /*d5c0*/  MUFU.EX2 R158, R120 ;  /* 0x00000078009e7308 */ /* 0x000fee0000000800 */
[C---:B------:R-:W-:Y:S03]  /*d5d0*/  HMMA.16816.F32 R64, R40.reuse, R56, R64 ;  /* 0x000000382840723c */ /* 0x040fe60000001840 */
[----:B------:R-:W3:Y:S05]  /*d5e0*/  MUFU.EX2 R157, R121 ;  /* 0x00000079009d7308 */ /* 0x000eea0000000800 */
[-C--:B------:R-:W-:Y:S05]  /*d5f0*/  HMMA.16816.F32 R68, R40, R58.reuse, R68 ;  /* 0x0000003a2844723c */ /* 0x080fea0000001844 */
[----:B------:R-:W-:Y:S03]  /*d600*/  MUFU.EX2 R103, R122 ;  /* 0x0000007a00677308 */ /* 0x000fe60000000800 */
[C---:B------:R-:W-:Y:S01]  /*d610*/  HMMA.16816.F32 R80, R28.reuse, R58, R80 ;  /* 0x0000003a1c50723c */ /* 0x040fe20000001850 */
[----:B------:R-:W5:Y:S06]  /*d620*/  LDSM.16.MT88.4 R56, [R193+0x1000] ;  /* 0x00100000c138783b */ /* 0x000f6c0000004200 */
[----:B------:R-:W2:Y:S01]  /*d630*/  MUFU.EX2 R102, R123 ;  /* 0x0000007b00667308 */ /* 0x000ea20000000800 */
[-C--:B-1----:R-:W-:Y:S08]  /*d640*/  HMMA.16816.F32 R84, R28, R60.reuse, R84 ;  /* 0x0000003c1c54723c */ /* 0x082ff00000001854 */
[C---:B------:R-:W-:Y:S01]  /*d650*/  HMMA.16816.F32 R88, R40.reuse, R60, R88 ;  /* 0x0000003c2858723c */ /* 0x040fe20000001858 */
[----:B------:R-:W-:Y:S07]  /*d660*/  MUFU.EX2 R101, R124 ;  /* 0x0000007c00657308 */ /* 0x000fee0000000800 */
[-C--:B------:R-:W-:Y:S03]  /*d670*/  HMMA.16816.F32 R92, R40, R62.reuse, R92 ;  /* 0x0000003e285c723c */ /* 0x080fe6000000185c */
[----:B------:R-:W1:Y:S04]  /*d680*/  MUFU.EX2 R97, R125 ;  /* 0x0000007d00617308 */ /* 0x000e680000000800 */
[----:B------:R-:W-:Y:S01]  /*d690*/  F2FP.PACK_AB R42, R170, R174 ;  /* 0x000000aeaa2a723e */ /* 0x000fe200000000ff */
[----:B------:R-:W-:Y:S01]  /*d6a0*/  HMMA.16816.F32 R24, R28, R62, R24 ;  /* 0x0000003e1c18723c */ /* 0x000fe20000001818 */
[----:B------:R-:W1:Y:S03]  /*d6b0*/  LDSM.16.MT88.4 R60, [R192+0x1000] ;  /* 0x00100000c03c783b */ /* 0x000e660000004200 */
[----:B------:R-:W-:Y:S01]  /*d6c0*/  FADD.FTZ R40, R219, R76 ;  /* 0x0000004cdb287221 */ /* 0x000fe20000010000 */
[----:B------:R-:W-:Y:S01]  /*d6d0*/  F2FP.PACK_AB R41, R167, R144 ;  /* 0x00000090a729723e */ /* 0x000fe200000000ff */
[----:B------:R-:W-:Y:S01]  /*d6e0*/  MUFU.EX2 R79, R126 ;  /* 0x0000007e004f7308 */ /* 0x000fe20000000800 */
[----:B------:R-:W-:Y:S01]  /*d6f0*/  F2FP.PACK_AB R28, R238, R232 ;  /* 0x000000e8ee1c723e */ /* 0x000fe200000000ff */
[----:B------:R-:W-:Y:S01]  /*d700*/  FADD.FTZ R76, R222, R40 ;  /* 0x00000028de4c7221 */ /* 0x000fe20000010000 */
[----:B------:R-:W-:Y:S03]  /*d710*/  F2FP.PACK_AB R29, R235, R230 ;  /* 0x000000e6eb1d723e */ /* 0x000fe600000000ff */
[----:B------:R-:W-:Y:S02]  /*d720*/  F2FP.PACK_AB R30, R244, R239 ;  /* 0x000000eff41e723e */ /* 0x000fe400000000ff */
[----:B------:R-:W-:Y:S02]  /*d730*/  F2FP.PACK_AB R31, R233, R234 ;  /* 0x000000eae91f723e */ /* 0x000fe400000000ff */
[----:B------:R-:W-:Y:S02]  /*d740*/  F2FP.PACK_AB R40, R213, R145 ;  /* 0x00000091d528723e */ /* 0x000fe400000000ff */
[----:B------:R-:W-:Y:S03]  /*d750*/  F2FP.PACK_AB R43, R161, R163 ;  /* 0x000000a3a12b723e */ /* 0x000fe600000000ff */
[-C--:B----4-:R-:W-:Y:S08]  /*d760*/  HMMA.16816.F32 R4, R28, R44.reuse, R4 ;  /* 0x0000002c1c04723c */ /* 0x090ff00000001804 */
[C---:B------:R-:W-:Y:S08]  /*d770*/  HMMA.16816.F32 R8, R40.reuse, R44, R8 ;  /* 0x0000002c2808723c */ /* 0x040ff00000001808 */
[-C--:B------:R-:W-:Y:S08]  /*d780*/  HMMA.16816.F32 R12, R40, R46.reuse, R12 ;  /* 0x0000002e280c723c */ /* 0x080ff0000000180c */
[C---:B------:R-:W-:Y:S01]  /*d790*/  HMMA.16816.F32 R16, R28.reuse, R46, R16 ;  /* 0x0000002e1c10723c */ /* 0x040fe20000001810 */
[----:B------:R-:W4:Y:S07]  /*d7a0*/  LDSM.16.MT88.4 R44, [R189+0x1800] ;  /* 0x00180000bd2c783b */ /* 0x000f2e0000004200 */
[-C--:B-----5:R-:W-:Y:S08]  /*d7b0*/  HMMA.16816.F32 R20, R28, R56.reuse, R20 ;  /* 0x000000381c14723c */ /* 0x0a0ff00000001814 */
[C---:B------:R-:W-:Y:S08]  /*d7c0*/  HMMA.16816.F32 R32, R40.reuse, R56, R32 ;  /* 0x000000382820723c */ /* 0x040ff00000001820 */
[-C--:B------:R-:W-:Y:S08]  /*d7d0*/  HMMA.16816.F32 R36, R40, R58.reuse, R36 ;  /* 0x0000003a2824723c */ /* 0x080ff00000001824 */
[C---:B------:R-:W-:Y:S01]  /*d7e0*/  HMMA.16816.F32 R48, R28.reuse, R58, R48 ;  /* 0x0000003a1c30723c */ /* 0x040fe20000001830 */
[----:B------:R-:W5:Y:S07]  /*d7f0*/  LDSM.16.MT88.4 R56, [R193+0x1800] ;  /* 0x00180000c138783b */ /* 0x000f6e0000004200 */
        /* <DEDUP_REMOVED lines=8> */
[----:B--2---:R-:W-:Y:S01]  /*d880*/  F2FP.PACK_AB R42, R180, R177 ;  /* 0x000000b1b42a723e */ /* 0x004fe200000000ff */
[----:B------:R-:W-:Y:S01]  /*d890*/  HMMA.16816.F32 R24, R28, R62, R24 ;  /* 0x0000003e1c18723c */ /* 0x000fe20000001818 */
[----:B------:R-:W1:Y:S03]  /*d8a0*/  LDSM.16.MT88.4 R60, [R192+0x1800] ;  /* 0x00180000c03c783b */ /* 0x000e660000004200 */
[----:B------:R-:W-:Y:S01]  /*d8b0*/  FADD.FTZ R40, R229, R76 ;  /* 0x0000004ce5287221 */ /* 0x000fe20000010000 */
[----:B---3--:R-:W-:Y:S02]  /*d8c0*/  F2FP.PACK_AB R41, R157, R158 ;  /* 0x0000009e9d29723e */ /* 0x008fe400000000ff */
[----:B------:R-:W-:Y:S01]  /*d8d0*/  F2FP.PACK_AB R28, R176, R172 ;  /* 0x000000acb01c723e */ /* 0x000fe200000000ff */
[----:B------:R-:W-:Y:S01]  /*d8e0*/  FADD.FTZ R76, R131, R40 ;  /* 0x00000028834c7221 */ /* 0x000fe20000010000 */
[----:B------:R-:W-:Y:S03]  /*d8f0*/  F2FP.PACK_AB R29, R175, R171 ;  /* 0x000000abaf1d723e */ /* 0x000fe600000000ff */
[----:B------:R-:W-:Y:S01]  /*d900*/  F2FP.PACK_AB R30, R184, R179 ;  /* 0x000000b3b81e723e */ /* 0x000fe200000000ff */
[----:B------:R-:W-:Y:S01]  /*d910*/  FADD.FTZ R3, R138, R76 ;  /* 0x0000004c8a037221 */ /* 0x000fe20000010000 */
[----:B------:R-:W-:Y:S02]  /*d920*/  F2FP.PACK_AB R31, R183, R182 ;  /* 0x000000b6b71f723e */ /* 0x000fe400000000ff */
[----:B------:R-:W-:Y:S02]  /*d930*/  F2FP.PACK_AB R40, R173, R169 ;  /* 0x000000a9ad28723e */ /* 0x000fe400000000ff */
[----:B------:R-:W-:Y:S03]  /*d940*/  F2FP.PACK_AB R43, R102, R103 ;  /* 0x00000067662b723e */ /* 0x000fe600000000ff */
[-C--:B----4-:R-:W-:Y:S08]  /*d950*/  HMMA.16816.F32 R4, R28, R44.reuse, R4 ;  /* 0x0000002c1c04723c */ /* 0x090ff00000001804 */
[C---:B------:R-:W-:Y:S01]  /*d960*/  HMMA.16816.F32 R8, R40.reuse, R44, R8 ;  /* 0x0000002c2808723c */ /* 0x040fe20000001808 */
[----:B------:R-:W-:Y:S07]  /*d970*/  MUFU.EX2 R45, R129 ;  /* 0x00000081002d7308 */ /* 0x000fee0000000800 */
[-C--:B------:R-:W-:Y:S03]  /*d980*/  HMMA.16816.F32 R12, R40, R46.reuse, R12 ;  /* 0x0000002e280c723c */ /* 0x080fe6000000180c */
[----:B------:R-:W-:Y:S05]  /*d990*/  MUFU.EX2 R44, R164 ;  /* 0x000000a4002c7308 */ /* 0x000fea0000000800 */
[C---:B------:R-:W-:Y:S05]  /*d9a0*/  HMMA.16816.F32 R16, R28.reuse, R46, R16 ;  /* 0x0000002e1c10723c */ /* 0x040fea0000001810 */
[----:B------:R-:W-:Y:S03]  /*d9b0*/  MUFU.EX2 R47, R127 ;  /* 0x0000007f002f7308 */ /* 0x000fe60000000800 */
[-C--:B-----5:R-:W-:Y:S07]  /*d9c0*/  HMMA.16816.F32 R20, R28, R56.reuse, R20 ;  /* 0x000000381c14723c */ /* 0x0a0fee0000001814 */
[----:B------:R-:W-:Y:S01]  /*d9d0*/  MUFU.EX2 R46, R128 ;  /* 0x00000080002e7308 */ /* 0x000fe20000000800 */
[C---:B------:R-:W-:Y:S08]  /*d9e0*/  HMMA.16816.F32 R32, R40.reuse, R56, R32 ;  /* 0x000000382820723c */ /* 0x040ff00000001820 */
[-C--:B------:R-:W-:Y:S01]  /*d9f0*/  HMMA.16816.F32 R36, R40, R58.reuse, R36 ;  /* 0x0000003a2824723c */ /* 0x080fe20000001824 */
[----:B------:R-:W2:Y:S07]  /*da00*/  MUFU.EX2 R56, R165 ;  /* 0x000000a500387308 */ /* 0x000eae0000000800 */
[C---:B------:R-:W-:Y:S08]  /*da10*/  HMMA.16816.F32 R48, R28.reuse, R58, R48 ;  /* 0x0000003a1c30723c */ /* 0x040ff00000001830 */
[-C--:B------:R-:W-:Y:S08]  /*da20*/  HMMA.16816.F32 R52, R28, R72.reuse, R52 ;  /* 0x000000481c34723c */ /* 0x080ff00000001834 */
[C---:B------:R-:W-:Y:S08]  /*da30*/  HMMA.16816.F32 R64, R40.reuse, R72, R64 ;  /* 0x000000482840723c */ /* 0x040ff00000001840 */
[-C--:B------:R-:W-:Y:S08]  /*da40*/  HMMA.16816.F32 R68, R40, R74.reuse, R68 ;  /* 0x0000004a2844723c */ /* 0x080ff00000001844 */
[C---:B------:R-:W-:Y:S08]  /*da50*/  HMMA.16816.F32 R80, R28.reuse, R74, R80 ;  /* 0x0000004a1c50723c */ /* 0x040ff00000001850 */
[-C--:B-1----:R-:W-:Y:S08]  /*da60*/  HMMA.16816.F32 R84, R28, R60.reuse, R84 ;  /* 0x0000003c1c54723c */ /* 0x082ff00000001854 */
[C---:B------:R-:W-:Y:S08]  /*da70*/  HMMA.16816.F32 R88, R40.reuse, R60, R88 ;  /* 0x0000003c2858723c */ /* 0x040ff00000001858 */
[-C--:B------:R-:W-:Y:S07]  /*da80*/  HMMA.16816.F32 R92, R40, R62.reuse, R92 ;  /* 0x0000003e285c723c */ /* 0x080fee000000185c */
[----:B------:R-:W-:Y:S01]  /*da90*/  FADD.FTZ R40, R227, R77 ;  /* 0x0000004de3287221 */ /* 0x000fe20000010000 */
[----:B------:R-:W-:Y:S04]  /*daa0*/  HMMA.16816.F32 R24, R28, R62, R24 ;  /* 0x0000003e1c18723c */ /* 0x000fe80000001818 */
[----:B------:R-:W-:Y:S02]  /*dab0*/  FADD.FTZ R42, R226, R0 ;  /* 0x00000000e22a7221 */ /* 0x000fe40000010000 */
[----:B------:R-:W-:Y:S01]  /*dac0*/  FADD.FTZ R41, R140, R40 ;  /* 0x000000288c297221 */ /* 0x000fe20000010000 */
[----:B------:R-:W-:Y:S01]  /*dad0*/  F2FP.PACK_AB R28, R97, R101 ;  /* 0x00000065611c723e */ /* 0x000fe200000000ff */
[-C--:B------:R-:W-:Y:S01]  /*dae0*/  HMMA.16816.F32 R104, R152, R116.reuse, R4 ;  /* 0x000000749868723c */ /* 0x080fe20000001804 */
[----:B------:R-:W1:Y:S04]  /*daf0*/  LDSM.16.MT88.4 R4, [R192+0x2000] ;  /* 0x00200000c004783b */ /* 0x000e680000004200 */
[----:B--2---:R-:W-:Y:S01]  /*db00*/  F2FP.PACK_AB R30, R56, R79 ;  /* 0x0000004f381e723e */ /* 0x004fe200000000ff */
[----:B------:R-:W-:Y:S01]  /*db10*/  FADD.FTZ R40, R139, R3 ;  /* 0x000000038b287221 */ /* 0x000fe20000010000 */
[----:B------:R-:W-:Y:S01]  /*db20*/  F2FP.PACK_AB R29, R46, R47 ;  /* 0x0000002f2e1d723e */ /* 0x000fe200000000ff */
[----:B------:R-:W-:Y:S01]  /*db30*/  FADD.FTZ R0, R137, R2 ;  /* 0x0000000289007221 */ /* 0x000fe20000010000 */
[----:B------:R-:W-:Y:S03]  /*db40*/  F2FP.PACK_AB R31, R44, R45 ;  /* 0x0000002d2c1f723e */ /* 0x000fe600000000ff */
[----:B------:R-:W-:Y:S02]  /*db50*/  FADD.FTZ R2, R147, R40 ;  /* 0x0000002893027221 */ /* 0x000fe40000010000 */
[----:B------:R-:W-:Y:S02]  /*db60*/  FADD.FTZ R0, R146, R0 ;  /* 0x0000000092007221 */ /* 0x000fe40000010000 */
[C---:B------:R-:W-:Y:S04]  /*db70*/  HMMA.16816.F32 R108, R28.reuse, R116, R8 ;  /* 0x000000741c6c723c */ /* 0x040fe80000001808 */
[----:B------:R-:W-:Y:S03]  /*db80*/  FADD.FTZ R3, R240, R41 ;  /* 0x00000029f0037221 */ /* 0x000fe60000010000 */
        /* <DEDUP_REMOVED lines=34> */
[----:B------:R-:W-:Y:S01]  /*ddb0*/  FADD.FTZ R9, R157, R2 ;  /* 0x000000029d097221 */ /* 0x000fe20000010000 */
[-C--:B------:R-:W-:Y:S01]  /*ddc0*/  MOV R68, R96.reuse ;  /* 0x0000006000447202 */ /* 0x080fe20000000f00 */
        /* <DEDUP_REMOVED lines=28> */
[----:B------:R-:W-:Y:S01]  /*df90*/  IADD3 R0, R205, -0x1, RZ ;  /* 0xffffffffcd007810 */ /* 0x000fe20007ffe0ff */
[----:B------:R-:W-:Y:S02]  /*dfa0*/  FADD.FTZ R231, R160, R3 ;  /* 0x00000003a0e77221 */ /* 0x000fe40000010000 */
[----:B------:R-:W-:Y:S01]  /*dfb0*/  FADD.FTZ R241, R156, R5 ;  /* 0x000000059cf17221 */ /* 0x000fe20000010000 */
[----:B------:R-:W-:Y:S01]  /*dfc0*/  MOV R205, R0 ;  /* 0x0000000000cd7202 */ /* 0x000fe20000000f00 */
[----:B------:R-:W-:Y:S02]  /*dfd0*/  FADD.FTZ R243, R56, R4 ;  /* 0x0000000438f37221 */ /* 0x000fe40000010000 */
[----:B------:R-:W-:Y:S01]  /*dfe0*/  FADD.FTZ R242, R44, R2 ;  /* 0x000000022cf27221 */ /* 0x000fe20000010000 */
[----:B------:R-:W-:-:S05]  /*dff0*/  @P0 BRA `(.L_x_3388) ;  /* 0xffffcdc000000947 */ /* 0x000fca000383ffff */
.L_x_3381:
[----:B------:R-:W-:Y:S05]  /*e000*/  BRA.DIV ~URZ, `(.L_x_3389) ;  /* 0x00008ea27f007947 */ /* 0x000fea000b800000 */
[----:B------:R1:W2:Y:S02]  /*e010*/  SHFL.BFLY PT, R0, R231, 0x2, 0x1f ;  /* 0x0c401f00e7007f89 */ /* 0x0002a400000e0000 */
.L_x_3489:
        /* <DEDUP_REMOVED lines=15> */
.L_x_3490:
        /* <DEDUP_REMOVED lines=24> */
[----:B----4-:R1:W2:Y:S01]  /*e290*/  @P2 MUFU.LG2 R7, R5 ;  /* 0x0000000500072308 */ /* 0x0102a20000000c00 */
        /* <DEDUP_REMOVED lines=77> */
.L_x_3336:
[----:B------:R2:W5:Y:S04]  /*e770*/  LDL R6, [R1+0x30] ;  /* 0x0000300001067983 */ /* 0x0005680000100800 */
        /* <DEDUP_REMOVED lines=18> */
.L_x_3392:
[----:B--2---:R-:W-:Y:S05]  /*e8a0*/  BSYNC B0 ;  /* 0x0000000000007941 */ /* 0x004fea0003800000 */
.L_x_3391:
        /* <DEDUP_REMOVED lines=103> */
.L_x_3395:
        /* <DEDUP_REMOVED lines=88> */
[----:B-1----:R-:W-:Y:S01]  /*f4a0*/  IADD3 R8, R248, R69, RZ ;  /* 0x00000045f8087210 */ /* 0x002fe20007ffe0ff */
[C---:B------:R-:W-:Y:S01]  /*f4b0*/  IMAD.WIDE.U32 R6, R3.reuse, c[0x0][0x3a0], RZ ;  /* 0x0000e80003067a25 */ /* 0x040fe200078e00ff */
[----:B------:R-:W-:Y:S01]  /*f4c0*/  SHF.R.S32.HI R9, RZ, 0x1f, R2 ;  /* 0x0000001fff097819 */ /* 0x000fe20000011402 */
[----:B------:R1:W2:Y:S02]  /*f4d0*/  LDS.128 R12, [R209+0x80] ;  /* 0x00008000d10c7984 */ /* 0x0002a40000000c00 */
[----:B------:R-:W-:Y:S02]  /*f4e0*/  IMAD R3, R3, c[0x0][0x3a4], R17 ;  /* 0x0000e90003037a24 */ /* 0x000fe400078e0211 */
[----:B------:R-:W-:Y:S01]  /*f4f0*/  @P2 IMAD.HI.U32 R10, R8, c[0x0][0x4ec], RZ ;  /* 0x00013b00080a2a27 */ /* 0x000fe200078e00ff */
[----:B------:R1:W3:Y:S02]  /*f500*/  LDS.128 R16, [R209+0x880] ;  /* 0x00088000d1107984 */ /* 0x0002e40000000c00 */
[----:B------:R-:W-:Y:S01]  /*f510*/  IADD3 R7, R7, R3, RZ ;  /* 0x0000000307077210 */ /* 0x000fe20007ffe0ff */
[----:B------:R-:W-:Y:S01]  /*f520*/  IMAD R9, R9, c[0x0][0x3f0], RZ ;  /* 0x0000fc0009097a24 */ /* 0x000fe200078e02ff */
[----:B------:R1:W4:Y:S01]  /*f530*/  LDS.128 R20, [R209+0x1080] ;  /* 0x00108000d1147984 */ /* 0x0003220000000c00 */
[----:B------:R-:W-:-:S02]  /*f540*/  MOV R3, R8 ;  /* 0x0000000800037202 */ /* 0x000fc40000000f00 */
[C---:B------:R-:W-:Y:S01]  /*f550*/  IMAD.WIDE.U32 R6, R4.reuse, c[0x0][0x3e8], R6 ;  /* 0x0000fa0004067a25 */ /* 0x040fe200078e0006 */
[----:B------:R1:W1:Y:S01]  /*f560*/  LDS.128 R24, [R209+0x1880] ;  /* 0x00188000d1187984 */ /* 0x0002620000000c00 */
[----:B------:R-:W-:Y:S02]  /*f570*/  @P2 SHF.R.U32.HI R3, RZ, c[0x0][0x4f0], R10 ;  /* 0x00013c00ff032a19 */ /* 0x000fe4000001160a */
[----:B------:R-:W-:Y:S01]  /*f580*/  IMAD R5, R4, c[0x0][0x3ec], R7 ;  /* 0x0000fb0004057a24 */ /* 0x000fe200078e0207 */
[----:B------:R1:W1:Y:S01]  /*f590*/  LDS.128 R28, [R209+0x2080] ;  /* 0x00208000d11c7984 */ /* 0x0002620000000c00 */
[----:B------:R-:W-:Y:S01]  /*f5a0*/  MOV R4, R6 ;  /* 0x0000000600047202 */ /* 0x000fe20000000f00 */
[----:B------:R-:W-:Y:S01]  /*f5b0*/  IMAD R7, R2, c[0x0][0x3f4], R9 ;  /* 0x0000fd0002077a24 */ /* 0x000fe200078e0209 */
[----:B------:R-:W-:Y:S01]  /*f5c0*/  SHF.R.S32.HI R6, RZ, 0x1f, R3 ;  /* 0x0000001fff067819 */ /* 0x000fe20000011403 */
[----:B------:R1:W1:Y:S01]  /*f5d0*/  LDS.128 R32, [R209+0x2880] ;  /* 0x00288000d1207984 */ /* 0x0002620000000c00 */
[----:B------:R-:W-:Y:S01]  /*f5e0*/  ISETP.GE.AND P2, PT, R204, c[0x0][0x3c8], PT ;  /* 0x0000f200cc007a0c */ /* 0x000fe20003f46270 */
[----:B------:R-:W-:Y:S01]  /*f5f0*/  IMAD.WIDE.U32 R4, R2, c[0x0][0x3f0], R4 ;  /* 0x0000fc0002047a25 */ /* 0x000fe200078e0004 */
[----:B------:R-:W-:Y:S01]  /*f600*/  IADD3 R2, -R3, RZ, RZ ;  /* 0x000000ff03027210 */ /* 0x000fe20007ffe1ff */
[----:B------:R1:W1:Y:S03]  /*f610*/  LDS.128 R36, [R209+0x3080] ;  /* 0x00308000d1247984 */ /* 0x0002660000000c00 */
[----:B------:R-:W-:Y:S01]  /*f620*/  IADD3 R5, R5, R7, RZ ;  /* 0x0000000705057210 */ /* 0x000fe20007ffe0ff */
[----:B------:R1:W1:Y:S01]  /*f630*/  LDS.128 R40, [R209+0x3880] ;  /* 0x00388000d1287984 */ /* 0x0002620000000c00 */
        /* <DEDUP_REMOVED lines=14> */
.L_x_3491:
[----:B------:R-:W-:Y:S05]  /*f720*/  BRA.DIV ~URZ, `(.L_x_3398) ;  /* 0x00007a827f007947 */ /* 0x000fea000b800000 */
[----:B------:R4:W2:Y:S02]  /*f730*/  SHFL.IDX PT, R2, R6, RZ, 0x181f ;  /* 0x00181fff06027589 */ /* 0x0008a400000e0000 */
.L_x_3492:
[----:B------:R-:W5:Y:S04]  /*f740*/  LDL.LU R4, [R1+0x28] ;  /* 0x0000280001047983 */ /* 0x000f680000300800 */
[----:B------:R-:W4:Y:S02]  /*f750*/  S2R R8, SR_TID.X ;  /* 0x0000000000087919 */ /* 0x000f240000002100 */
[----:B----4-:R-:W-:-:S04]  /*f760*/  SHF.R.S32.HI R3, RZ, 0x1f, R8 ;  /* 0x0000001fff037819 */ /* 0x010fc80000011408 */
[----:B------:R-:W-:-:S04]  /*f770*/  LEA.HI R3, R3, R8, RZ, 0x3 ;  /* 0x0000000803037211 */ /* 0x000fc800078f18ff */
[----:B------:R-:W-:Y:S02]  /*f780*/  SHF.R.S32.HI R3, RZ, 0x3, R3 ;  /* 0x00000003ff037819 */ /* 0x000fe40000011403 */
[----:B------:R-:W-:-:S03]  /*f790*/  SHF.R.S32.HI R8, RZ, 0x1f, R204 ;  /* 0x0000001fff087819 */ /* 0x000fc600000114cc */
[----:B-----5:R-:W-:-:S05]  /*f7a0*/  IMAD.IADD R4, R3, 0x1, R4 ;  /* 0x0000000103047824 */ /* 0x020fca00078e0204 */
[----:B------:R-:W-:-:S13]  /*f7b0*/  ISETP.GE.OR P1, PT, R4, R0, P2 ;  /* 0x000000000400720c */ /* 0x000fda0001726670 */
[----:B--2---:R-:W-:-:S04]  /*f7c0*/  @!P1 LEA R2, P0, R204, R2, 0x1 ;  /* 0x00000002cc029211 */ /* 0x004fc800078008ff */
[----:B---3--:R-:W-:-:S05]  /*f7d0*/  @!P1 LEA.HI.X R3, R204, R7, R8, 0x1, P0 ;  /* 0x00000007cc039211 */ /* 0x008fca00000f0c08 */
[----:B------:R2:W-:Y:S01]  /*f7e0*/  @!P1 ST.E.128 [R2.64], R12 ;  /* 0x0000000c02009985 */ /* 0x0005e2000c101d06 */
[----:B------:R-:W-:Y:S05]  /*f7f0*/  BRA.DIV ~URZ, `(.L_x_3399) ;  /* 0x00007a227f007947 */ /* 0x000fea000b800000 */
[----:B------:R3:W4:Y:S04]  /*f800*/  SHFL.IDX PT, R7, R5, 0x1, 0x181f ;  /* 0x00381f0005077f89 */ /* 0x00072800000e0000 */
[----:B--2---:R3:W2:Y:S02]  /*f810*/  SHFL.IDX PT, R2, R6, 0x1, 0x181f ;  /* 0x00381f0006027f89 */ /* 0x0046a400000e0000 */
.L_x_3493:
[----:B------:R-:W-:Y:S02]  /*f820*/  IADD3 R3, R4, 0x10, RZ ;  /* 0x0000001004037810 */ /* 0x000fe40007ffe0ff */
[----:B------:R-:W-:Y:S02]  /*f830*/  SHF.R.S32.HI R8, RZ, 0x1f, R204 ;  /* 0x0000001fff087819 */ /* 0x000fe400000114cc */
[----:B------:R-:W-:-:S13]  /*f840*/  ISETP.GE.OR P1, PT, R3, R0, P2 ;  /* 0x000000000300720c */ /* 0x000fda0001726670 */
[----:B--2---:R-:W-:-:S04]  /*f850*/  @!P1 LEA R2, P0, R204, R2, 0x1 ;  /* 0x00000002cc029211 */ /* 0x004fc800078008ff */
[----:B----4-:R-:W-:-:S05]  /*f860*/  @!P1 LEA.HI.X R3, R204, R7, R8, 0x1, P0 ;  /* 0x00000007cc039211 */ /* 0x010fca00000f0c08 */
[----:B------:R2:W-:Y:S01]  /*f870*/  @!P1 ST.E.128 [R2.64], R16 ;  /* 0x0000001002009985 */ /* 0x0005e2000c101d06 */
[----:B------:R-:W-:Y:S05]  /*f880*/  BRA.DIV ~URZ, `(.L_x_3400) ;  /* 0x00007a627f007947 */ /* 0x000fea000b800000 */
[----:B------:R4:W2:Y:S02]  /*f890*/  SHFL.IDX PT, R7, R5, 0x2, 0x181f ;  /* 0x00581f0005077f89 */ /* 0x0008a400000e0000 */
.L_x_3494:
[----:B------:R-:W-:Y:S05]  /*f8a0*/  BRA.DIV ~URZ, `(.L_x_3401) ;  /* 0x00007ab27f007947 */ /* 0x000fea000b800000 */
[----:B--2---:R2:W3:Y:S02]  /*f8b0*/  SHFL.IDX PT, R2, R6, 0x2, 0x181f ;  /* 0x00581f0006027f89 */ /* 0x0044e400000e0000 */
.L_x_3495:
[----:B------:R-:W-:Y:S02]  /*f8c0*/  IADD3 R3, R4, 0x20, RZ ;  /* 0x0000002004037810 */ /* 0x000fe40007ffe0ff */
[----:B------:R-:W-:Y:S02]  /*f8d0*/  SHF.R.S32.HI R8, RZ, 0x1f, R204 ;  /* 0x0000001fff087819 */ /* 0x000fe400000114cc */
[----:B------:R-:W-:-:S13]  /*f8e0*/  ISETP.GE.OR P1, PT, R3, R0, P2 ;  /* 0x000000000300720c */ /* 0x000fda0001726670 */
[----:B---3--:R-:W-:-:S04]  /*f8f0*/  @!P1 LEA R2, P0, R204, R2, 0x1 ;  /* 0x00000002cc029211 */ /* 0x008fc800078008ff */
[----:B------:R-:W-:-:S05]  /*f900*/  @!P1 LEA.HI.X R3, R204, R7, R8, 0x1, P0 ;  /* 0x00000007cc039211 */ /* 0x000fca00000f0c08 */
[----:B------:R3:W-:Y:S01]  /*f910*/  @!P1 ST.E.128 [R2.64], R20 ;  /* 0x0000001402009985 */ /* 0x0007e2000c101d06 */
[----:B------:R-:W-:Y:S05]  /*f920*/  BRA.DIV ~URZ, `(.L_x_3402) ;  /* 0x00007aa27f007947 */ /* 0x000fea000b800000 */
[----:B------:R2:W3:Y:S04]  /*f930*/  SHFL.IDX PT, R7, R5, 0x3, 0x181f ;  /* 0x00781f0005077f89 */ /* 0x0004e800000e0000 */
[----:B---3--:R2:W3:Y:S02]  /*f940*/  SHFL.IDX PT, R2, R6, 0x3, 0x181f ;  /* 0x00781f0006027f89 */ /* 0x0084e400000e0000 */
.L_x_3496:
[----:B------:R-:W-:Y:S02]  /*f950*/  IADD3 R3, R4, 0x30, RZ ;  /* 0x0000003004037810 */ /* 0x000fe40007ffe0ff */
[----:B------:R-:W-:Y:S02]  /*f960*/  SHF.R.S32.HI R8, RZ, 0x1f, R204 ;  /* 0x0000001fff087819 */ /* 0x000fe400000114cc */
[----:B------:R-:W-:-:S13]  /*f970*/  ISETP.GE.OR P1, PT, R3, R0, P2 ;  /* 0x000000000300720c */ /* 0x000fda0001726670 */
[----:B---3--:R-:W-:-:S04]  /*f980*/  @!P1 LEA R2, P0, R204, R2, 0x1 ;  /* 0x00000002cc029211 */ /* 0x008fc800078008ff */
[----:B------:R-:W-:-:S05]  /*f990*/  @!P1 LEA.HI.X R3, R204, R7, R8, 0x1, P0 ;  /* 0x00000007cc039211 */ /* 0x000fca00000f0c08 */
[----:B-1----:R1:W-:Y:S01]  /*f9a0*/  @!P1 ST.E.128 [R2.64], R24 ;  /* 0x0000001802009985 */ /* 0x0023e2000c101d06 */
[----:B------:R-:W-:Y:S05]  /*f9b0*/  BRA.DIV ~URZ, `(.L_x_3403) ;  /* 0x00007ae27f007947 */ /* 0x000fea000b800000 */
[----:B------:R3:W1:Y:S02]  /*f9c0*/  SHFL.IDX PT, R7, R5, 0x4, 0x181f ;  /* 0x00981f0005077f89 */ /* 0x00066400000e0000 */
.L_x_3497:
[----:B------:R-:W-:Y:S05]  /*f9d0*/  BRA.DIV ~URZ, `(.L_x_3404) ;  /* 0x00007b327f007947 */ /* 0x000fea000b800000 */
[----:B-1----:R1:W2:Y:S02]  /*f9e0*/  SHFL.IDX PT, R2, R6, 0x4, 0x181f ;  /* 0x00981f0006027f89 */ /* 0x0022a400000e0000 */
.L_x_3498:
        /* <DEDUP_REMOVED lines=9> */
.L_x_3499:
        /* <DEDUP_REMOVED lines=8> */
.L_x_3500:
[----:B------:R-:W-:Y:S05]  /*fb00*/  BRA.DIV ~URZ, `(.L_x_3407) ;  /* 0x00007bb27f007947 */ /* 0x000fea000b800000 */
[----:B--2---:R2:W1:Y:S02]  /*fb10*/  SHFL.IDX PT, R2, R6, 0x6, 0x181f ;  /* 0x00d81f0006027f89 */ /* 0x00446400000e0000 */
.L_x_3501:
[----:B------:R-:W-:Y:S02]  /*fb20*/  IADD3 R3, R4, 0x60, RZ ;  /* 0x0000006004037810 */ /* 0x000fe40007ffe0ff */
[----:B------:R-:W-:Y:S02]  /*fb30*/  SHF.R.S32.HI R8, RZ, 0x1f, R204 ;  /* 0x0000001fff087819 */ /* 0x000fe400000114cc */
[----:B------:R-:W-:-:S13]  /*fb40*/  ISETP.GE.OR P1, PT, R3, R0, P2 ;  /* 0x000000000300720c */ /* 0x000fda0001726670 */
[----:B-1----:R-:W-:-:S04]  /*fb50*/  @!P1 LEA R2, P0, R204, R2, 0x1 ;  /* 0x00000002cc029211 */ /* 0x002fc800078008ff */
[----:B------:R-:W-:-:S05]  /*fb60*/  @!P1 LEA.HI.X R3, R204, R7, R8, 0x1, P0 ;  /* 0x00000007cc039211 */ /* 0x000fca00000f0c08 */
[----:B------:R1:W-:Y:S01]  /*fb70*/  @!P1 ST.E.128 [R2.64], R36 ;  /* 0x0000002402009985 */ /* 0x0003e2000c101d06 */
[----:B------:R-:W-:Y:S05]  /*fb80*/  BRA.DIV ~URZ, `(.L_x_3408) ;  /* 0x00007ba27f007947 */ /* 0x000fea000b800000 */
[----:B---34-:R-:W3:Y:S04]  /*fb90*/  SHFL.IDX PT, R5, R5, 0x7, 0x181f ;  /* 0x00f81f0005057f89 */ /* 0x018ee800000e0000 */
[----:B-1----:R1:W4:Y:S02]  /*fba0*/  SHFL.IDX PT, R3, R6, 0x7, 0x181f ;  /* 0x00f81f0006037f89 */ /* 0x00232400000e0000 */
.L_x_3502:
        /* <DEDUP_REMOVED lines=8> */
.L_x_3396:
        /* <DEDUP_REMOVED lines=33> */
.L_x_3503:
[----:B------:R-:W-:Y:S05]  /*fe40*/  BRA.DIV ~URZ, `(.L_x_3411) ;  /* 0x00007a227f007947 */ /* 0x000fea000b800000 */
[----:B------:R3:W4:Y:S02]  /*fe50*/  SHFL.IDX PT, R0, R12, RZ, 0x1c1f ;  /* 0x001c1fff0c007589 */ /* 0x00072400000e0000 */
.L_x_3504:
        /* <DEDUP_REMOVED lines=50> */
.L_x_3413:
[----:B------:R-:W-:Y:S05]  /*10180*/  BSYNC B0 ;  /* 0x0000000000007941 */ /* 0x000fea0003800000 */
.L_x_3412:
[----:B------:R-:W-:Y:S05]  /*10190*/  BRA.DIV ~URZ, `(.L_x_3414) ;  /* 0x000077427f007947 */ /* 0x000fea000b800000 */
[----:B--2---:R2:W1:Y:S04]  /*101a0*/  SHFL.IDX PT, R4, R5, 0x1, 0x1c1f ;  /* 0x003c1f0005047f89 */ /* 0x00446800000e0000 */
[----:B----4-:R2:W4:Y:S02]  /*101b0*/  SHFL.IDX PT, R0, R12, 0x1, 0x1c1f ;  /* 0x003c1f000c007f89 */ /* 0x01052400000e0000 */
.L_x_3505:
        /* <DEDUP_REMOVED lines=50> */
.L_x_3416:
[----:B------:R-:W-:Y:S05]  /*104e0*/  BSYNC B0 ;  /* 0x0000000000007941 */ /* 0x000fea0003800000 */
.L_x_3415:
[----:B------:R-:W-:Y:S05]  /*104f0*/  BRA.DIV ~URZ, `(.L_x_3417) ;  /* 0x000074b27f007947 */ /* 0x000fea000b800000 */
[----:B-1----:R1:W2:Y:S02]  /*10500*/  SHFL.IDX PT, R4, R5, 0x2, 0x1c1f ;  /* 0x005c1f0005047f89 */ /* 0x0022a400000e0000 */
.L_x_3506:
[----:B------:R-:W-:Y:S05]  /*10510*/  BRA.DIV ~URZ, `(.L_x_3418) ;  /* 0x000075027f007947 */ /* 0x000fea000b800000 */
[----:B----4-:R4:W1:Y:S02]  /*10520*/  SHFL.IDX PT, R0, R12, 0x2, 0x1c1f ;  /* 0x005c1f000c007f89 */ /* 0x01086400000e0000 */
.L_x_3507:
        /* <DEDUP_REMOVED lines=50> */
.L_x_3420:
[----:B------:R-:W-:Y:S05]  /*10850*/  BSYNC B0 ;  /* 0x0000000000007941 */ /* 0x000fea0003800000 */
.L_x_3419:
[----:B------:R-:W-:Y:S05]  /*10860*/  BRA.DIV ~URZ, `(.L_x_3421) ;  /* 0x000072227f007947 */ /* 0x000fea000b800000 */
[----:B--2---:R2:W3:Y:S04]  /*10870*/  SHFL.IDX PT, R4, R5, 0x3, 0x1c1f ;  /* 0x007c1f0005047f89 */ /* 0x0044e800000e0000 */
[----:B-1----:R2:W1:Y:S02]  /*10880*/  SHFL.IDX PT, R0, R12, 0x3, 0x1c1f ;  /* 0x007c1f000c007f89 */ /* 0x00246400000e0000 */
.L_x_3508:
        /* <DEDUP_REMOVED lines=51> */
.L_x_3394:
        /* <DEDUP_REMOVED lines=22> */
.L_x_3422:
        /* <DEDUP_REMOVED lines=60> */
.L_x_3424:
[----:B------:R-:W-:Y:S05]  /*110e0*/  BSYNC B0 ;  /* 0x0000000000007941 */ /* 0x000fea0003800000 */
.L_x_3423:
[----:B------:R-:W-:-:S13]  /*110f0*/  ISETP.GT.AND P0, PT, R20, 0x1, PT ;  /* 0x000000011400780c */ /* 0x000fda0003f04270 */
[----:B------:R-:W-:Y:S05]  /*11100*/  @P0 BRA `(.L_x_3409) ;  /* 0x0000072000000947 */ /* 0x000fea0003800000 */
        /* <DEDUP_REMOVED lines=34> */
.L_x_3509:
[----:B------:R-:W-:Y:S05]  /*11330*/  BRA.DIV ~URZ, `(.L_x_3426) ;  /* 0x000068927f007947 */ /* 0x000fea000b800000 */
[----:B------:R3:W4:Y:S02]  /*11340*/  SHFL.IDX PT, R2, R6, RZ, 0x181f ;  /* 0x00181fff06027589 */ /* 0x00072400000e0000 */
.L_x_3510:
        /* <DEDUP_REMOVED lines=15> */
.L_x_3511:
        /* <DEDUP_REMOVED lines=8> */
.L_x_3512:
[----:B------:R-:W-:Y:S05]  /*114c0*/  BRA.DIV ~URZ, `(.L_x_3429) ;  /* 0x000068b27f007947 */ /* 0x000fea000b800000 */
[----:B-1----:R1:W2:Y:S02]  /*114d0*/  SHFL.IDX PT, R2, R6, 0x2, 0x181f ;  /* 0x00581f0006027f89 */ /* 0x0022a400000e0000 */
.L_x_3513:
        /* <DEDUP_REMOVED lines=9> */
.L_x_3514:
        /* <DEDUP_REMOVED lines=8> */
.L_x_3515:
[----:B------:R-:W-:Y:S05]  /*115f0*/  BRA.DIV ~URZ, `(.L_x_3432) ;  /* 0x000069327f007947 */ /* 0x000fea000b800000 */
[----:B--2---:R2:W1:Y:S02]  /*11600*/  SHFL.IDX PT, R2, R6, 0x4, 0x181f ;  /* 0x00981f0006027f89 */ /* 0x00446400000e0000 */
.L_x_3516:
        /* <DEDUP_REMOVED lines=9> */
.L_x_3517:
        /* <DEDUP_REMOVED lines=8> */
.L_x_3518:
[----:B------:R-:W-:Y:S05]  /*11720*/  BRA.DIV ~URZ, `(.L_x_3435) ;  /* 0x000069b27f007947 */ /* 0x000fea000b800000 */
[----:B--2---:R2:W3:Y:S02]  /*11730*/  SHFL.IDX PT, R2, R6, 0x6, 0x181f ;  /* 0x00d81f0006027f89 */ /* 0x0044e400000e0000 */
.L_x_3519:
        /* <DEDUP_REMOVED lines=9> */
.L_x_3520:
[----:B------:R-:W-:Y:S02]  /*117d0*/  IADD3 R0, R0, 0x70, RZ ;  /* 0x0000007000007810 */ /* 0x000fe40007ffe0ff */
[----:B-12---:R-:W-:Y:S02]  /*117e0*/  SHF.R.S32.HI R6, RZ, 0x1f, R204 ;  /* 0x0000001fff067819 */ /* 0x006fe400000114cc */
[----:B------:R-:W-:-:S13]  /*117f0*/  ISETP.GE.OR P1, PT, R0, R4, P0 ;  /* 0x000000040000720c */ /* 0x000fda0000726670 */
[----:B----4-:R-:W-:-:S04]  /*11800*/  @!P1 LEA R2, P0, R204, R2, 0x1 ;  /* 0x00000002cc029211 */ /* 0x010fc800078008ff */
[----:B---3--:R-:W-:-:S05]  /*11810*/  @!P1 LEA.HI.X R3, R204, R5, R6, 0x1, P0 ;  /* 0x00000005cc039211 */ /* 0x008fca00000f0c06 */
[----:B------:R1:W-:Y:S04]  /*11820*/  @!P1 ST.E.128 [R2.64], RZ ;  /* 0x000000ff02009985 */ /* 0x0003e8000c101d06 */
.L_x_3409:
[----:B------:R-:W-:Y:S05]  /*11830*/  BSYNC B1 ;  /* 0x0000000000017941 */ /* 0x000fea0003800000 */
.L_x_3393:
        /* <DEDUP_REMOVED lines=15> */
.L_x_3521:
[----:B------:R-:W-:Y:S05]  /*11930*/  BRA.DIV ~URZ, `(.L_x_3439) ;  /* 0x000069527f007947 */ /* 0x000fea000b800000 */
[----:B------:R3:W4:Y:S02]  /*11940*/  SHFL.IDX PT, R8, R68, 0x1, 0x1f ;  /* 0x00201f0044087f89 */ /* 0x00072400000e0000 */
.L_x_3522:
        /* <DEDUP_REMOVED lines=19> */
.L_x_3523:
        /* <DEDUP_REMOVED lines=16> */
.L_x_3524:
[----:B---3--:R-:W-:Y:S01]  /*11b80*/  IMAD R0, R0, c[0x0][0x538], RZ ;  /* 0x00014e0000007a24 */ /* 0x008fe200078e02ff */
[----:B------:R-:W-:Y:S04]  /*11b90*/  BSSY B1, `(.L_x_3442) ;  /* 0x00000ce000017945 */ /* 0x000fe80003800000 */
[----:B----4-:R-:W-:-:S04]  /*11ba0*/  IADD3 R8, R0, R8, RZ ;  /* 0x0000000800087210 */ /* 0x010fc80007ffe0ff */
[----:B--2---:R-:W-:-:S13]  /*11bb0*/  ISETP.GT.AND P6, PT, R8, R9, PT ;  /* 0x000000090800720c */ /* 0x004fda0003fc4270 */
[----:B------:R-:W-:Y:S05]  /*11bc0*/  @P6 BRA `(.L_x_3443) ;  /* 0x0000025000006947 */ /* 0x000fea0003800000 */
.L_x_3447:
        /* <DEDUP_REMOVED lines=17> */
.L_x_3525:
        /* <DEDUP_REMOVED lines=16> */
.L_x_3526:
[----:B--2---:R-:W-:-:S05]  /*11de0*/  IMAD R0, R0, c[0x0][0x538], RZ ;  /* 0x00014e0000007a24 */ /* 0x004fca00078e02ff */
[----:B------:R-:W-:-:S04]  /*11df0*/  IADD3 R8, R0, R8, RZ ;  /* 0x0000000800087210 */ /* 0x000fc80007ffe0ff */
[----:B------:R-:W-:-:S13]  /*11e00*/  ISETP.GT.AND P6, PT, R8, R9, PT ;  /* 0x000000090800720c */ /* 0x000fda0003fc4270 */
[----:B-1----:R-:W-:Y:S05]  /*11e10*/  @!P6 BRA `(.L_x_3447) ;  /* 0xfffffdb00000e947 */ /* 0x002fea000383ffff */
.L_x_3443:
[----:B------:R-:W-:-:S05]  /*11e20*/  IADD3 R5, -R0, R8, RZ ;  /* 0x0000000800057210 */ /* 0x000fca0007ffe1ff */
[----:B------:R-:W-:-:S05]  /*11e30*/  IMAD R0, R4, c[0x0][0x538], R5 ;  /* 0x00014e0004007a24 */ /* 0x000fca00078e0205 */
[----:B------:R-:W-:Y:S01]  /*11e40*/  ISETP.GT.AND P0, PT, R0, R9, PT ;  /* 0x000000090000720c */ /* 0x000fe20003f04270 */
[----:B------:R-:W-:-:S12]  /*11e50*/  BRA.DIV ~URZ, `(.L_x_3448) ;  /* 0x000068927f007947 */ /* 0x000fd8000b800000 */
[----:B------:R-:W-:-:S03]  /*11e60*/  VOTE.ANY R10, PT, !P0 ;  /* 0x00000000000a7806 */ /* 0x000fc600040e0100 */
.L_x_3527:
[----:B------:R-:W2:Y:S01]  /*11e70*/  LDL.LU R2, [R1+0x3c] ;  /* 0x00003c0001027983 */ /* 0x000ea20000300800 */
[----:B------:R-:W2:Y:S02]  /*11e80*/  POPC R0, R10 ;  /* 0x0000000a00007309 */ /* 0x000ea40000000000 */
[----:B--2---:R-:W-:-:S05]  /*11e90*/  IADD3 R2, R0, R2, RZ ;  /* 0x0000000200027210 */ /* 0x004fca0007ffe0ff */
[----:B------:R2:W-:Y:S01]  /*11ea0*/  STL [R1+0x3c], R2 ;  /* 0x00003c0201007387 */ /* 0x0005e20000100800 */
[----:B------:R-:W-:Y:S05]  /*11eb0*/  BRA.DIV ~URZ, `(.L_x_3449) ;  /* 0x000068827f007947 */ /* 0x000fea000b800000 */
[----:B------:R3:W4:Y:S04]  /*11ec0*/  SHFL.IDX PT, R8, R6, R0, 0x1f ;  /* 0x00001f0006087589 */ /* 0x00072800000e0000 */
[----:B------:R3:W1:Y:S02]  /*11ed0*/  SHFL.IDX PT, R7, R7, R0, 0x1f ;  /* 0x00001f0007077589 */ /* 0x00066400000e0000 */
.L_x_3528:
[----:B------:R-:W-:Y:S01]  /*11ee0*/  ISETP.NE.AND P0, PT, R10, RZ, PT ;  /* 0x000000ff0a00720c */ /* 0x000fe20003f05270 */
[----:B------:R-:W-:-:S12]  /*11ef0*/  BSSY B0, `(.L_x_3450) ;  /* 0x0000005000007945 */ /* 0x000fd80003800000 */
[----:B------:R-:W-:Y:S05]  /*11f00*/  @!P0 BRA `(.L_x_3451) ;  /* 0x0000003000008947 */ /* 0x000fea0003800000 */
[----:B---3--:R-:W-:Y:S01]  /*11f10*/  IADD3 R0, R0, -0x1, RZ ;  /* 0xffffffff00007810 */ /* 0x008fe20007ffe0ff */
[----:B------:R-:W-:Y:S05]  /*11f20*/  BRA.DIV ~URZ, `(.L_x_3452) ;  /* 0x000068e27f007947 */ /* 0x000fea000b800000 */
[----:B------:R3:W2:Y:S02]  /*11f30*/  SHFL.IDX PT, R11, R4, R0, 0x1f ;  /* 0x00001f00040b7589 */ /* 0x0006a400000e0000 */
.L_x_3451:
[----:B------:R-:W-:Y:S05]  /*11f40*/  BSYNC B0 ;  /* 0x0000000000007941 */ /* 0x000fea0003800000 */
.L_x_3450:
        /* <DEDUP_REMOVED lines=68> */
.L_x_3454:
        /* <DEDUP_REMOVED lines=68> */
.L_x_3455:
[----:B------:R-:W-:Y:S05]  /*127d0*/  BSYNC B0 ;  /* 0x0000000000007941 */ /* 0x000fea0003800000 */
.L_x_3453:
[----:B------:R-:W-:-:S04]  /*127e0*/  LOP3.LUT R2, RZ, R2, RZ, 0x33, !PT ;  /* 0x00000002ff027212 */ /* 0x000fc800078e33ff */
[----:B-1----:R-:W-:-:S05]  /*127f0*/  IADD3 R0, R2, R8, RZ ;  /* 0x0000000802007210 */ /* 0x002fca0007ffe0ff */
[----:B------:R1:W-:Y:S01]  /*12800*/  STL [R1+0x34], R0 ;  /* 0x0000340001007387 */ /* 0x0003e20000100800 */
[----:B------:R-:W-:Y:S05]  /*12810*/  BRA `(.L_x_3456) ;  /* 0x0000005000007947 */ /* 0x000fea0003800000 */
.L_x_3444:
[----:B------:R-:W-:Y:S01]  /*12820*/  MOV R0, c[0x0][0x53c] ;  /* 0x00014f0000007a02 */ /* 0x000fe20000000f00 */
[----:B------:R2:W-:Y:S04]  /*12830*/  STL [R1+0x30], R9 ;  /* 0x0000300901007387 */ /* 0x0005e80000100800 */
[----:B------:R2:W-:Y:S04]  /*12840*/  STL [R1+0x34], RZ ;  /* 0x000034ff01007387 */ /* 0x0005e80000100800 */
[----:B------:R2:W-:Y:S04]  /*12850*/  STL [R1+0x38], RZ ;  /* 0x000038ff01007387 */ /* 0x0005e80000100800 */
[----:B------:R2:W-:Y:S02]  /*12860*/  STL [R1+0x3c], R0 ;  /* 0x00003c0001007387 */ /* 0x0005e40000100800 */
.L_x_3456:
[----:B------:R-:W-:Y:S05]  /*12870*/  BSYNC B1 ;  /* 0x0000000000017941 */ /* 0x000fea0003800000 */
.L_x_3442:
        /* <DEDUP_REMOVED lines=9> */
.L_x_3437:
[----:B--2---:R-:W2:Y:S02]  /*12910*/  LDL R0, [R1+0x3c] ;  /* 0x00003c0001007983 */ /* 0x004ea40000100800 */
[----:B--2---:R-:W-:-:S13]  /*12920*/  ISETP.GE.AND P0, PT, R0, c[0x0][0x53c], PT ;  /* 0x00014f0000007a0c */ /* 0x004fda0003f06270 */
[----:B-1--4-:R-:W-:Y:S01]  /*12930*/  @P0 CALL.REL.NOINC `(.L_x_3457) ;  /* 0x0000001000000944 */ /* 0x012fe20003c00000 */
[----:B------:R-:W-:Y:S05]  /*12940*/  BRA `(.L_x_3458) ;  /* 0xfffef21000007947 */ /* 0x000fea000383ffff */
.L_x_3457:
[----:B------:R-:W-:Y:S05]  /*12950*/  EXIT ;  /* 0x000000000000794d */ /* 0x000fea0003800000 */
.L_x_3319:
[----:B------:R-:W-:Y:S01]  /*12960*/  IMAD.MOV.U32 R0, RZ, RZ, R5 ;  /* 0x000000ffff007224 */ /* 0x000fe200078e0005 */
[----:B------:R-:W-:Y:S02]  /*12970*/  MOV R2, 0x1 ;  /* 0x0000000100027802 */ /* 0x000fe40000000f00 */
[----:B------:R-:W-:Y:S02]  /*12980*/  MOV R3, 0x129a0 ;  /* 0x000129a000037802 */ /* 0x000fe40000000f00 */
[----:B------:R-:W-:Y:S05]  /*12990*/  CALL.REL.NOINC `($__internal_46_$__cuda_sm70_shflsync_up_p) ;  /* 0x00005fa000007944 */ /* 0x000fea0003c00000 */
[----:B------:R-:W-:Y:S01]  /*129a0*/  MOV R0, R4 ;  /* 0x0000000400007202 */ /* 0x000fe20000000f00 */
[----:B------:R-:W-:Y:S05]  /*129b0*/  BRA `(.L_x_3459) ;  /* 0xfffedaa000007947 */ /* 0x000fea000383ffff */
.L_x_3320:
[----:B------:R-:W-:Y:S01]  /*129c0*/  IMAD.MOV.U32 R0, RZ, RZ, R5 ;  /* 0x000000ffff007224 */ /* 0x000fe200078e0005 */
[----:B------:R-:W-:Y:S02]  /*129d0*/  MOV R2, 0x2 ;  /* 0x0000000200027802 */ /* 0x000fe40000000f00 */
[----:B------:R-:W-:Y:S02]  /*129e0*/  MOV R3, 0x12a00 ;  /* 0x00012a0000037802 */ /* 0x000fe40000000f00 */
[----:B------:R-:W-:Y:S05]  /*129f0*/  CALL.REL.NOINC `($__internal_46_$__cuda_sm70_shflsync_up_p) ;  /* 0x00005f4000007944 */ /* 0x000fea0003c00000 */
[----:B------:R-:W-:Y:S01]  /*12a00*/  SEL R0, R4, RZ, P4 ;  /* 0x000000ff04007207 */ /* 0x000fe20002000000 */
[----:B------:R-:W-:Y:S01]  /*12a10*/  IMAD.MOV.U32 R2, RZ, RZ, 0x4 ;  /* 0x00000004ff027424 */ /* 0x000fe200078e00ff */
[----:B------:R-:W-:-:S03]  /*12a20*/  MOV R3, 0x12a50 ;  /* 0x00012a5000037802 */ /* 0x000fc60000000f00 */
[----:B------:R-:W-:Y:S02]  /*12a30*/  IMAD.IADD R0, R5, 0x1, R0 ;  /* 0x0000000105007824 */ /* 0x000fe400078e0200 */
        /* <DEDUP_REMOVED lines=13> */
[----:B------:R-:W-:Y:S02]  /*12b10*/  MOV R214, 0x1f ;  /* 0x0000001f00d67802 */ /* 0x000fe40000000f00 */
[----:B------:R-:W-:Y:S01]  /*12b20*/  MOV R3, 0x12b60 ;  /* 0x00012b6000037802 */ /* 0x000fe20000000f00 */
[----:B------:R-:W-:-:S04]  /*12b30*/  IMAD.IADD R4, R0, 0x1, R4 ;  /* 0x0000000100047824 */ /* 0x000fc800078e0204 */
[----:B------:R-:W-:Y:S02]  /*12b40*/  IMAD.MOV.U32 R213, RZ, RZ, R4 ;  /* 0x000000ffffd57224 */ /* 0x000fe400078e0004 */
[----:B------:R-:W-:Y:S05]  /*12b50*/  CALL.REL.NOINC `($__internal_45_$__cuda_sm70_shflsync_idx_p) ;  /* 0x00005d8000007944 */ /* 0x000fea0003c00000 */
[----:B------:R-:W-:Y:S01]  /*12b60*/  MOV R0, R213 ;  /* 0x000000d500007202 */ /* 0x000fe20000000f00 */
[----:B------:R-:W-:Y:S05]  /*12b70*/  BRA `(.L_x_3460) ;  /* 0xfffed9e000007947 */ /* 0x000fea000383ffff */
.L_x_3322:
[----:B------:R-:W-:Y:S02]  /*12b80*/  SEL R0, RZ, 0x1, P0 ;  /* 0x00000001ff007807 */ /* 0x000fe40000000000 */
[----:B------:R-:W-:Y:S02]  /*12b90*/  MOV R2, 0x12bb0 ;  /* 0x00012bb000027802 */ /* 0x000fe40000000f00 */
[----:B------:R-:W-:Y:S05]  /*12ba0*/  CALL.REL.NOINC `($__internal_47_$__cuda_sm70_votesync_ballot) ;  /* 0x00005e0000007944 */ /* 0x000fea0003c00000 */
[----:B------:R-:W-:Y:S01]  /*12bb0*/  MOV R7, R0 ;  /* 0x0000000000077202 */ /* 0x000fe20000000f00 */
[----:B------:R-:W-:Y:S05]  /*12bc0*/  BRA `(.L_x_3461) ;  /* 0xfffeda2000007947 */ /* 0x000fea000383ffff */
.L_x_3323:
[----:B------:R-:W-:Y:S01]  /*12bd0*/  IMAD.MOV.U32 R213, RZ, RZ, R9 ;  /* 0x000000ffffd57224 */ /* 0x000fe200078e0009 */
[----:B-1----:R-:W-:Y:S01]  /*12be0*/  MOV R2, R0 ;  /* 0x0000000000027202 */ /* 0x002fe20000000f00 */
[----:B------:R-:W-:Y:S01]  /*12bf0*/  IMAD.MOV.U32 R214, RZ, RZ, 0x1f ;  /* 0x0000001fffd67424 */ /* 0x000fe200078e00ff */
[----:B------:R-:W-:Y:S02]  /*12c00*/  MOV R3, 0x12c20 ;  /* 0x00012c2000037802 */ /* 0x000fe40000000f00 */
[----:B------:R-:W-:Y:S05]  /*12c10*/  CALL.REL.NOINC `($__internal_45_$__cuda_sm70_shflsync_idx_p) ;  /* 0x00005cc000007944 */ /* 0x000fea0003c00000 */
[----:B------:R-:W-:Y:S01]  /*12c20*/  IMAD.MOV.U32 R12, RZ, RZ, R213 ;  /* 0x000000ffff0c7224 */ /* 0x000fe200078e00d5 */
[----:B------:R-:W-:Y:S01]  /*12c30*/  MOV R213, R8 ;  /* 0x0000000800d57202 */ /* 0x000fe20000000f00 */
[----:B------:R-:W-:Y:S01]  /*12c40*/  IMAD.MOV.U32 R5, RZ, RZ, RZ ;  /* 0x000000ffff057224 */ /* 0x000fe200078e00ff */
[----:B------:R-:W-:Y:S01]  /*12c50*/  MOV R2, R0 ;  /* 0x0000000000027202 */ /* 0x000fe20000000f00 */
[----:B------:R-:W-:Y:S01]  /*12c60*/  IMAD.MOV.U32 R214, RZ, RZ, 0x1f ;  /* 0x0000001fffd67424 */ /* 0x000fe200078e00ff */
[----:B------:R-:W-:-:S02]  /*12c70*/  MOV R3, 0x12c90 ;  /* 0x00012c9000037802 */ /* 0x000fc40000000f00 */
[----:B------:R-:W-:Y:S05]  /*12c80*/  CALL.REL.NOINC `($__internal_45_$__cuda_sm70_shflsync_idx_p) ;  /* 0x00005c5000007944 */ /* 0x000fea0003c00000 */
[----:B------:R-:W-:Y:S01]  /*12c90*/  MOV R9, R213 ;  /* 0x000000d500097202 */ /* 0x000fe20000000f00 */
[----:B------:R-:W-:Y:S05]  /*12ca0*/  BRA `(.L_x_3462) ;  /* 0xfffed9b000007947 */ /* 0x000fea000383ffff */
.L_x_3326:
[----:B------:R-:W-:Y:S01]  /*12cb0*/  IMAD.MOV.U32 R213, RZ, RZ, R4 ;  /* 0x000000ffffd57224 */ /* 0x000fe200078e0004 */
[----:B-1----:R-:W-:Y:S01]  /*12cc0*/  MOV R2, R0 ;  /* 0x0000000000027202 */ /* 0x002fe20000000f00 */
[----:B------:R-:W-:Y:S01]  /*12cd0*/  IMAD.MOV.U32 R214, RZ, RZ, 0x1f ;  /* 0x0000001fffd67424 */ /* 0x000fe200078e00ff */
[----:B------:R-:W-:-:S02]  /*12ce0*/  MOV R3, 0x12d00 ;  /* 0x00012d0000037802 */ /* 0x000fc40000000f00 */
[----:B---34-:R-:W-:Y:S05]  /*12cf0*/  CALL.REL.NOINC `($__internal_45_$__cuda_sm70_shflsync_idx_p) ;  /* 0x00005be000007944 */ /* 0x018fea0003c00000 */
[----:B------:R-:W-:Y:S01]  /*12d00*/  MOV R5, R213 ;  /* 0x000000d500057202 */ /* 0x000fe20000000f00 */
[----:B------:R-:W-:Y:S05]  /*12d10*/  BRA `(.L_x_3325) ;  /* 0xfffed9a000007947 */ /* 0x000fea000383ffff */
.L_x_3337:
[----:B------:R-:W-:Y:S01]  /*12d20*/  IMAD.MOV.U32 R213, RZ, RZ, R5 ;  /* 0x000000ffffd57224 */ /* 0x000fe200078e0005 */
[----:B------:R-:W-:Y:S01]  /*12d30*/  MOV R2, RZ ;  /* 0x000000ff00027202 */ /* 0x000fe20000000f00 */
[----:B------:R-:W-:Y:S01]  /*12d40*/  IMAD.MOV.U32 R214, RZ, RZ, 0x181f ;  /* 0x0000181fffd67424 */ /* 0x000fe200078e00ff */
[----:B------:R-:W-:-:S02]  /*12d50*/  MOV R3, 0x12d70 ;  /* 0x00012d7000037802 */ /* 0x000fc40000000f00 */
[----:B-----5:R-:W-:Y:S05]  /*12d60*/  CALL.REL.NOINC `($__internal_45_$__cuda_sm70_shflsync_idx_p) ;  /* 0x00005b7000007944 */ /* 0x020fea0003c00000 */
[----:B------:R-:W-:Y:S01]  /*12d70*/  MOV R7, R213 ;  /* 0x000000d500077202 */ /* 0x000fe20000000f00 */
[----:B------:R-:W-:Y:S05]  /*12d80*/  BRA `(.L_x_3463) ;  /* 0xfffefa7000007947 */ /* 0x000fea000383ffff */
.L_x_3338:
[----:B------:R-:W-:Y:S01]  /*12d90*/  IMAD.MOV.U32 R213, RZ, RZ, R6 ;  /* 0x000000ffffd57224 */ /* 0x000fe200078e0006 */
[----:B------:R-:W-:Y:S01]  /*12da0*/  MOV R2, RZ ;  /* 0x000000ff00027202 */ /* 0x000fe20000000f00 */
[----:B------:R-:W-:Y:S01]  /*12db0*/  IMAD.MOV.U32 R214, RZ, RZ, 0x181f ;  /* 0x0000181fffd67424 */ /* 0x000fe200078e00ff */
[----:B------:R-:W-:-:S02]  /*12dc0*/  MOV R3, 0x12de0 ;  /* 0x00012de000037802 */ /* 0x000fc40000000f00 */
[----:B-12--5:R-:W-:Y:S05]  /*12dd0*/  CALL.REL.NOINC `($__internal_45_$__cuda_sm70_shflsync_idx_p) ;  /* 0x00005b0000007944 */ /* 0x026fea0003c00000 */
[----:B------:R-:W-:Y:S01]  /*12de0*/  MOV R2, R213 ;  /* 0x000000d500027202 */ /* 0x000fe20000000f00 */
[----:B------:R-:W-:Y:S05]  /*12df0*/  BRA `(.L_x_3464) ;  /* 0xfffefa2000007947 */ /* 0x000fea000383ffff */
.L_x_3341:
[----:B------:R-:W-:Y:S01]  /*12e00*/  IMAD.MOV.U32 R213, RZ, RZ, R5 ;  /* 0x000000ffffd57224 */ /* 0x000fe200078e0005 */
[----:B-1----:R-:W-:Y:S01]  /*12e10*/  MOV R2, 0x1 ;  /* 0x0000000100027802 */ /* 0x002fe20000000f00 */
[----:B------:R-:W-:Y:S01]  /*12e20*/  IMAD.MOV.U32 R214, RZ, RZ, 0x181f ;  /* 0x0000181fffd67424 */ /* 0x000fe200078e00ff */
[----:B------:R-:W-:-:S02]  /*12e30*/  MOV R3, 0x12e50 ;  /* 0x00012e5000037802 */ /* 0x000fc40000000f00 */
[----:B--2--5:R-:W-:Y:S05]  /*12e40*/  CALL.REL.NOINC `($__internal_45_$__cuda_sm70_shflsync_idx_p) ;  /* 0x00005a9000007944 */ /* 0x024fea0003c00000 */
[----:B------:R-:W-:Y:S01]  /*12e50*/  IMAD.MOV.U32 R7, RZ, RZ, R213 ;  /* 0x000000ffff077224 */ /* 0x000fe200078e00d5 */
[----:B------:R-:W-:Y:S01]  /*12e60*/  MOV R2, 0x1 ;  /* 0x0000000100027802 */ /* 0x000fe20000000f00 */
[----:B------:R-:W-:Y:S01]  /*12e70*/  IMAD.MOV.U32 R213, RZ, RZ, R6 ;  /* 0x000000ffffd57224 */ /* 0x000fe200078e0006 */
[----:B------:R-:W-:-:S02]  /*12e80*/  MOV R214, 0x181f ;  /* 0x0000181f00d67802 */ /* 0x000fc40000000f00 */
[----:B------:R-:W-:Y:S02]  /*12e90*/  MOV R3, 0x12eb0 ;  /* 0x00012eb000037802 */ /* 0x000fe40000000f00 */
[----:B------:R-:W-:Y:S05]  /*12ea0*/  CALL.REL.NOINC `($__internal_45_$__cuda_sm70_shflsync_idx_p) ;  /* 0x00005a3000007944 */ /* 0x000fea0003c00000 */
[----:B------:R-:W-:Y:S01]  /*12eb0*/  MOV R2, R213 ;  /* 0x000000d500027202 */ /* 0x000fe20000000f00 */
[----:B------:R-:W-:Y:S05]  /*12ec0*/  BRA `(.L_x_3465) ;  /* 0xfffefab000007947 */ /* 0x000fea000383ffff */
.L_x_3344:
[----:B------:R-:W-:Y:S01]  /*12ed0*/  IMAD.MOV.U32 R213, RZ, RZ, R5 ;  /* 0x000000ffffd57224 */ /* 0x000fe200078e0005 */
[----:B-1----:R-:W-:Y:S01]  /*12ee0*/  MOV R2, 0x2 ;  /* 0x0000000200027802 */ /* 0x002fe20000000f00 */
[----:B------:R-:W-:Y:S01]  /*12ef0*/  IMAD.MOV.U32 R214, RZ, RZ, 0x181f ;  /* 0x0000181fffd67424 */ /* 0x000fe200078e00ff */
[----:B------:R-:W-:Y:S02]  /*12f00*/  MOV R3, 0x12f20 ;  /* 0x00012f2000037802 */ /* 0x000fe40000000f00 */
[----:B--23-5:R-:W-:Y:S05]  /*12f10*/  CALL.REL.NOINC `($__internal_45_$__cuda_sm70_shflsync_idx_p) ;  /* 0x000059c000007944 */ /* 0x02cfea0003c00000 */
[----:B------:R-:W-:Y:S01]  /*12f20*/  MOV R7, R213 ;  /* 0x000000d500077202 */ /* 0x000fe20000000f00 */
[----:B------:R-:W-:Y:S05]  /*12f30*/  BRA `(.L_x_3466) ;  /* 0xfffefb2000007947 */ /* 0x000fea000383ffff */
.L_x_3345:
[----:B------:R-:W-:Y:S01]  /*12f40*/  IMAD.MOV.U32 R213, RZ, RZ, R6 ;  /* 0x000000ffffd57224 */ /* 0x000fe200078e0006 */
[----:B-1----:R-:W-:Y:S01]  /*12f50*/  MOV R2, 0x2 ;  /* 0x0000000200027802 */ /* 0x002fe20000000f00 */
[----:B------:R-:W-:Y:S01]  /*12f60*/  IMAD.MOV.U32 R214, RZ, RZ, 0x181f ;  /* 0x0000181fffd67424 */ /* 0x000fe200078e00ff */
[----:B------:R-:W-:Y:S02]  /*12f70*/  MOV R3, 0x12f90 ;  /* 0x00012f9000037802 */ /* 0x000fe40000000f00 */
[----:B--2345:R-:W-:Y:S05]  /*12f80*/  CALL.REL.NOINC `($__internal_45_$__cuda_sm70_shflsync_idx_p) ;  /* 0x0000595000007944 */ /* 0x03cfea0003c00000 */
[----:B------:R-:W-:Y:S01]  /*12f90*/  MOV R2, R213 ;  /* 0x000000d500027202 */ /* 0x000fe20000000f00 */
[----:B------:R-:W-:Y:S05]  /*12fa0*/  BRA `(.L_x_3467) ;  /* 0xfffefad000007947 */ /* 0x000fea000383ffff */
.L_x_3348:
[----:B------:R-:W-:Y:S01]  /*12fb0*/  IMAD.MOV.U32 R213, RZ, RZ, R5 ;  /* 0x000000ffffd57224 */ /* 0x000fe200078e0005 */
[----:B--2---:R-:W-:Y:S01]  /*12fc0*/  MOV R2, 0x3 ;  /* 0x0000000300027802 */ /* 0x004fe20000000f00 */
[----:B------:R-:W-:Y:S01]  /*12fd0*/  IMAD.MOV.U32 R214, RZ, RZ, 0x181f ;  /* 0x0000181fffd67424 */ /* 0x000fe200078e00ff */
[----:B------:R-:W-:-:S02]  /*12fe0*/  MOV R3, 0x13000 ;  /* 0x0001300000037802 */ /* 0x000fc40000000f00 */
[----:B-1-345:R-:W-:Y:S05]  /*12ff0*/  CALL.REL.NOINC `($__internal_45_$__cuda_sm70_shflsync_idx_p) ;  /* 0x000058e000007944 */ /* 0x03afea0003c00000 */
        /* <DEDUP_REMOVED lines=8> */
.L_x_3351:
[----:B------:R-:W-:Y:S01]  /*13080*/  IMAD.MOV.U32 R213, RZ, RZ, R5 ;  /* 0x000000ffffd57224 */ /* 0x000fe200078e0005 */
[----:B-12---:R-:W-:Y:S01]  /*13090*/  MOV R2, 0x4 ;  /* 0x0000000400027802 */ /* 0x006fe20000000f00 */
[----:B------:R-:W-:Y:S01]  /*130a0*/  IMAD.MOV.U32 R214, RZ, RZ, 0x181f ;  /* 0x0000181fffd67424 */ /* 0x000fe200078e00ff */
[----:B------:R-:W-:Y:S02]  /*130b0*/  MOV R3, 0x130d0 ;  /* 0x000130d000037802 */ /* 0x000fe40000000f00 */
[----:B---345:R-:W-:Y:S05]  /*130c0*/  CALL.REL.NOINC `($__internal_45_$__cuda_sm70_shflsync_idx_p) ;  /* 0x0000581000007944 */ /* 0x038fea0003c00000 */
[----:B------:R-:W-:Y:S01]  /*130d0*/  MOV R7, R213 ;  /* 0x000000d500077202 */ /* 0x000fe20000000f00 */
[----:B------:R-:W-:Y:S05]  /*130e0*/  BRA `(.L_x_3469) ;  /* 0xfffefb6000007947 */ /* 0x000fea000383ffff */
.L_x_3352:
[----:B------:R-:W-:Y:S01]  /*130f0*/  IMAD.MOV.U32 R213, RZ, RZ, R6 ;  /* 0x000000ffffd57224 */ /* 0x000fe200078e0006 */
[----:B--2---:R-:W-:Y:S01]  /*13100*/  MOV R2, 0x4 ;  /* 0x0000000400027802 */ /* 0x004fe20000000f00 */
[----:B------:R-:W-:Y:S01]  /*13110*/  IMAD.MOV.U32 R214, RZ, RZ, 0x181f ;  /* 0x0000181fffd67424 */ /* 0x000fe200078e00ff */
[----:B------:R-:W-:Y:S02]  /*13120*/  MOV R3, 0x13140 ;  /* 0x0001314000037802 */ /* 0x000fe40000000f00 */
[----:B-1-345:R-:W-:Y:S05]  /*13130*/  CALL.REL.NOINC `($__internal_45_$__cuda_sm70_shflsync_idx_p) ;  /* 0x000057a000007944 */ /* 0x03afea0003c00000 */
[----:B------:R-:W-:Y:S01]  /*13140*/  MOV R2, R213 ;  /* 0x000000d500027202 */ /* 0x000fe20000000f00 */
[----:B------:R-:W-:Y:S05]  /*13150*/  BRA `(.L_x_3470) ;  /* 0xfffefb1000007947 */ /* 0x000fea000383ffff */
.L_x_3355:
[----:B------:R-:W-:Y:S01]  /*13160*/  IMAD.MOV.U32 R213, RZ, RZ, R5 ;  /* 0x000000ffffd57224 */ /* 0x000fe200078e0005 */
[----:B-1----:R-:W-:Y:S01]  /*13170*/  MOV R2, 0x5 ;  /* 0x0000000500027802 */ /* 0x002fe20000000f00 */
[----:B------:R-:W-:Y:S01]  /*13180*/  IMAD.MOV.U32 R214, RZ, RZ, 0x181f ;  /* 0x0000181fffd67424 */ /* 0x000fe200078e00ff */
[----:B------:R-:W-:-:S02]  /*13190*/  MOV R3, 0x131b0 ;  /* 0x000131b000037802 */ /* 0x000fc40000000f00 */
[----:B--2345:R-:W-:Y:S05]  /*131a0*/  CALL.REL.NOINC `($__internal_45_$__cuda_sm70_shflsync_idx_p) ;  /* 0x0000573000007944 */ /* 0x03cfea0003c00000 */
        /* <DEDUP_REMOVED lines=8> */
.L_x_3358:
[----:B------:R-:W-:Y:S01]  /*13230*/  IMAD.MOV.U32 R213, RZ, RZ, R5 ;  /* 0x000000ffffd57224 */ /* 0x000fe200078e0005 */
[----:B-1----:R-:W-:Y:S01]  /*13240*/  MOV R2, 0x6 ;  /* 0x0000000600027802 */ /* 0x002fe20000000f00 */
[----:B------:R-:W-:Y:S01]  /*13250*/  IMAD.MOV.U32 R214, RZ, RZ, 0x181f ;  /* 0x0000181fffd67424 */ /* 0x000fe200078e00ff */
[----:B------:R-:W-:Y:S02]  /*13260*/  MOV R3, 0x13280 ;  /* 0x0001328000037802 */ /* 0x000fe40000000f00 */
[----:B--2345:R-:W-:Y:S05]  /*13270*/  CALL.REL.NOINC `($__internal_45_$__cuda_sm70_shflsync_idx_p) ;  /* 0x0000566000007944 */ /* 0x03cfea0003c00000 */
[----:B------:R-:W-:Y:S01]  /*13280*/  MOV R7, R213 ;  /* 0x000000d500077202 */ /* 0x000fe20000000f00 */
[----:B------:R-:W-:Y:S05]  /*13290*/  BRA `(.L_x_3472) ;  /* 0xfffefba000007947 */ /* 0x000fea000383ffff */
.L_x_3359:
[----:B------:R-:W-:Y:S01]  /*132a0*/  IMAD.MOV.U32 R213, RZ, RZ, R6 ;  /* 0x000000ffffd57224 */ /* 0x000fe200078e0006 */
[----:B-1----:R-:W-:Y:S01]  /*132b0*/  MOV R2, 0x6 ;  /* 0x0000000600027802 */ /* 0x002fe20000000f00 */
[----:B------:R-:W-:Y:S01]  /*132c0*/  IMAD.MOV.U32 R214, RZ, RZ, 0x181f ;  /* 0x0000181fffd67424 */ /* 0x000fe200078e00ff */
[----:B------:R-:W-:Y:S02]  /*132d0*/  MOV R3, 0x132f0 ;  /* 0x000132f000037802 */ /* 0x000fe40000000f00 */
[----:B--2345:R-:W-:Y:S05]  /*132e0*/  CALL.REL.NOINC `($__internal_45_$__cuda_sm70_shflsync_idx_p) ;  /* 0x000055f000007944 */ /* 0x03cfea0003c00000 */
[----:B------:R-:W-:Y:S01]  /*132f0*/  MOV R2, R213 ;  /* 0x000000d500027202 */ /* 0x000fe20000000f00 */
[----:B------:R-:W-:Y:S05]  /*13300*/  BRA `(.L_x_3473) ;  /* 0xfffefb5000007947 */ /* 0x000fea000383ffff */
.L_x_3362:
        /* <DEDUP_REMOVED lines=13> */
.L_x_3365:
[----:B------:R-:W-:Y:S01]  /*133e0*/  IMAD.MOV.U32 R213, RZ, RZ, R4 ;  /* 0x000000ffffd57224 */ /* 0x000fe200078e0004 */
[----:B------:R-:W-:Y:S01]  /*133f0*/  MOV R2, RZ ;  /* 0x000000ff00027202 */ /* 0x000fe20000000f00 */
[----:B------:R-:W-:Y:S01]  /*13400*/  IMAD.MOV.U32 R214, RZ, RZ, 0x181f ;  /* 0x0000181fffd67424 */ /* 0x000fe200078e00ff */
[----:B------:R-:W-:Y:S02]  /*13410*/  MOV R3, 0x13430 ;  /* 0x0001343000037802 */ /* 0x000fe40000000f00 */
[----:B------:R-:W-:Y:S05]  /*13420*/  CALL.REL.NOINC `($__internal_45_$__cuda_sm70_shflsync_idx_p) ;  /* 0x000054b000007944 */ /* 0x000fea0003c00000 */
[----:B------:R-:W-:Y:S01]  /*13430*/  MOV R7, R213 ;  /* 0x000000d500077202 */ /* 0x000fe20000000f00 */
[----:B------:R-:W-:Y:S05]  /*13440*/  BRA `(.L_x_3475) ;  /* 0xffff0d7000007947 */ /* 0x000fea000383ffff */
.L_x_3366:
[----:B------:R-:W-:Y:S01]  /*13450*/  IMAD.MOV.U32 R213, RZ, RZ, R0 ;  /* 0x000000ffffd57224 */ /* 0x000fe200078e0000 */
[----:B------:R-:W-:Y:S01]  /*13460*/  MOV R2, RZ ;  /* 0x000000ff00027202 */ /* 0x000fe20000000f00 */
[----:B------:R-:W-:Y:S01]  /*13470*/  IMAD.MOV.U32 R214, RZ, RZ, 0x181f ;  /* 0x0000181fffd67424 */ /* 0x000fe200078e00ff */
[----:B------:R-:W-:Y:S02]  /*13480*/  MOV R3, 0x134a0 ;  /* 0x000134a000037802 */ /* 0x000fe40000000f00 */
[----:B-12---:R-:W-:Y:S05]  /*13490*/  CALL.REL.NOINC `($__internal_45_$__cuda_sm70_shflsync_idx_p) ;  /* 0x0000544000007944 */ /* 0x006fea0003c00000 */
[----:B------:R-:W-:Y:S01]  /*134a0*/  ISETP.GE.AND P0, PT, R204, c[0x0][0x1d4], PT ;  /* 0x00007500cc007a0c */ /* 0x000fe20003f06270 */
[----:B------:R-:W-:Y:S01]  /*134b0*/  IMAD.MOV.U32 R214, RZ, RZ, 0x181f ;  /* 0x0000181fffd67424 */ /* 0x000fe200078e00ff */
[----:B------:R-:W-:Y:S01]  /*134c0*/  IADD3 R2, P1, R213, R22, RZ ;  /* 0x00000016d5027210 */ /* 0x000fe20007f3e0ff */
[----:B------:R-:W-:Y:S01]  /*134d0*/  IMAD.MOV.U32 R213, RZ, RZ, R4 ;  /* 0x000000ffffd57224 */ /* 0x000fe200078e0004 */
        /* <DEDUP_REMOVED lines=8> */
[----:B------:R-:W-:Y:S05]  /*13560*/  CALL.REL.NOINC `($__internal_45_$__cuda_sm70_shflsync_idx_p) ;  /* 0x0000537000007944 */ /* 0x000fea0003c00000 */
[----:B------:R-:W-:Y:S01]  /*13570*/  IMAD.MOV.U32 R7, RZ, RZ, R213 ;  /* 0x000000ffff077224 */ /* 0x000fe200078e00d5 */
[----:B------:R-:W-:Y:S01]  /*13580*/  MOV R2, 0x1 ;  /* 0x0000000100027802 */ /* 0x000fe20000000f00 */
[----:B------:R-:W-:Y:S01]  /*13590*/  IMAD.MOV.U32 R213, RZ, RZ, R0 ;  /* 0x000000ffffd57224 */ /* 0x000fe200078e0000 */
[----:B------:R-:W-:Y:S02]  /*135a0*/  MOV R214, 0x181f ;  /* 0x0000181f00d67802 */ /* 0x000fe40000000f00 */
[----:B------:R-:W-:Y:S02]  /*135b0*/  MOV R3, 0x135d0 ;  /* 0x000135d000037802 */ /* 0x000fe40000000f00 */
[----:B------:R-:W-:Y:S05]  /*135c0*/  CALL.REL.NOINC `($__internal_45_$__cuda_sm70_shflsync_idx_p) ;  /* 0x0000531000007944 */ /* 0x000fea0003c00000 */
[C---:B------:R-:W-:Y:S01]  /*135d0*/  IADD3 R2, -R5.reuse, 0x10, RZ ;  /* 0x0000001005027810 */ /* 0x040fe20007ffe1ff */
[----:B------:R-:W-:Y:S01]  /*135e0*/  IMAD.MOV.U32 R214, RZ, RZ, 0x181f ;  /* 0x0000181fffd67424 */ /* 0x000fe200078e00ff */
[----:B------:R-:W-:-:S02]  /*135f0*/  ISETP.NE.U32.AND P2, PT, R5, RZ, PT ;  /* 0x000000ff0500720c */ /* 0x000fc40003f45070 */
[----:B------:R-:W-:-:S04]  /*13600*/  LOP3.LUT R2, R2, 0xf, RZ, 0xc0, !PT ;  /* 0x0000000f02027812 */ /* 0x000fc800078ec0ff */
[----:B------:R-:W-:Y:S01]  /*13610*/  IADD3 R2, P1, P0, R2, R213, R22 ;  /* 0x000000d502027210 */ /* 0x000fe2000783e016 */
[----:B------:R-:W-:-:S03]  /*13620*/  IMAD.MOV.U32 R213, RZ, RZ, R4 ;  /* 0x000000ffffd57224 */ /* 0x000fc600078e0004 */
[----:B------:R-:W-:-:S05]  /*13630*/  IADD3.X R3, RZ, R7, R20, P1, P0 ;  /* 0x00000007ff037210 */ /* 0x000fca0000fe0414 */
[----:B------:R-:W-:Y:S01]  /*13640*/  @!PT LDS RZ, [RZ] ;  /* 0x00000000fffff984 */ /* 0x000fe20000000800 */
[----:B------:R-:W-:Y:S01]  /*13650*/  @!PT LDS RZ, [RZ] ;  /* 0x00000000fffff984 */ /* 0x000fe20000000800 */
[----:B------:R-:W-:Y:S01]  /*13660*/  @!PT LDS RZ, [RZ] ;  /* 0x00000000fffff984 */ /* 0x000fe20000000800 */
[----:B------:R1:W-:Y:S02]  /*13670*/  LDGSTS.E.BYPASS.LTC128B.128.ZFILL [R209+0x3100], [R2.64], P2 ;  /* 0x0310000002d17fae */ /* 0x0003e40009141d46 */
        /* <DEDUP_REMOVED lines=49> */
[----:B------:R-:W-:Y:S01]  /*13990*/  MOV R0, R213 ;  /* 0x000000d500007202 */ /* 0x000fe20000000f00 */
[----:B------:R-:W-:Y:S05]  /*139a0*/  BRA `(.L_x_3476) ;  /* 0xffff099000007947 */ /* 0x000fea000383ffff */
.L_x_3367:
[----:B------:R-:W-:Y:S01]  /*139b0*/  IMAD.MOV.U32 R213, RZ, RZ, R0 ;  /* 0x000000ffffd57224 */ /* 0x000fe200078e0000 */
[----:B------:R-:W-:Y:S01]  /*139c0*/  MOV R2, RZ ;  /* 0x000000ff00027202 */ /* 0x000fe20000000f00 */
[----:B------:R-:W-:Y:S01]  /*139d0*/  IMAD.MOV.U32 R214, RZ, RZ, 0x1c1f ;  /* 0x00001c1fffd67424 */ /* 0x000fe200078e00ff */
[----:B------:R-:W-:-:S02]  /*139e0*/  MOV R3, 0x13a00 ;  /* 0x00013a0000037802 */ /* 0x000fc40000000f00 */
[----:B------:R-:W-:Y:S05]  /*139f0*/  CALL.REL.NOINC `($__internal_45_$__cuda_sm70_shflsync_idx_p) ;  /* 0x00004ee000007944 */ /* 0x000fea0003c00000 */
[----:B------:R-:W-:Y:S01]  /*13a00*/  MOV R2, R213 ;  /* 0x000000d500027202 */ /* 0x000fe20000000f00 */
[----:B------:R-:W-:Y:S05]  /*13a10*/  BRA `(.L_x_3477) ;  /* 0xffff0a9000007947 */ /* 0x000fea000383ffff */
.L_x_3368:
[----:B------:R-:W-:Y:S01]  /*13a20*/  IMAD.MOV.U32 R213, RZ, RZ, R0 ;  /* 0x000000ffffd57224 */ /* 0x000fe200078e0000 */
[----:B------:R-:W-:Y:S01]  /*13a30*/  MOV R2, 0x1 ;  /* 0x0000000100027802 */ /* 0x000fe20000000f00 */
[----:B------:R-:W-:Y:S01]  /*13a40*/  IMAD.MOV.U32 R214, RZ, RZ, 0x1c1f ;  /* 0x00001c1fffd67424 */ /* 0x000fe200078e00ff */
[----:B------:R-:W-:-:S02]  /*13a50*/  MOV R3, 0x13a70 ;  /* 0x00013a7000037802 */ /* 0x000fc40000000f00 */
[----:B-1----:R-:W-:Y:S05]  /*13a60*/  CALL.REL.NOINC `($__internal_45_$__cuda_sm70_shflsync_idx_p) ;  /* 0x00004e7000007944 */ /* 0x002fea0003c00000 */
        /* <DEDUP_REMOVED lines=46> */
[----:B------:R-:W-:Y:S05]  /*13d50*/  CALL.REL.NOINC `($__internal_45_$__cuda_sm70_shflsync_idx_p) ;  /* 0x00004b8000007944 */ /* 0x000fea0003c00000 */
        /* <DEDUP_REMOVED lines=48> */
[----:B------:R-:W-:Y:S01]  /*14060*/  FMNMX.FTZ R100, R10, R12, !PT ;  /* 0x0000000c0a647209 */ /* 0x000fe20007810000 */
[----:B------:R-:W-:Y:S01]  /*14070*/  IMAD.MOV.U32 R0, RZ, RZ, 0x2 ;  /* 0x00000002ff007424 */ /* 0x000fe200078e00ff */
[----:B------:R-:W-:Y:S02]  /*14080*/  MOV R2, 0x147f0 ;  /* 0x000147f000027802 */ /* 0x000fe40000000f00 */
        /* <DEDUP_REMOVED lines=14> */
[----:B------:R-:W-:Y:S02]  /*14170*/  ISETP.GT.AND P6, PT, R5, 0x10, PT ;  /* 0x000000100500780c */ /* 0x000fe40003fc4270 */
[----:B------:R-:W-:Y:S02]  /*14180*/  FMNMX.FTZ R99, R15, R99, !PT ;  /* 0x000000630f637209 */ /* 0x000fe40007810000 */
        /* <DEDUP_REMOVED lines=21> */
[----:B------:R-:W-:-:S02]  /*142e0*/  FSEL R54, R95, -INF , P0 ;  /* 0xff8000005f367808 */ /* 0x000fc40000000000 */
        /* <DEDUP_REMOVED lines=72> */
[----:B------:R-:W-:Y:S01]  /*14770*/  FMNMX.FTZ R99, R143, R99, !PT ;  /* 0x000000638f637209 */ /* 0x000fe20007810000 */
[----:B------:R-:W-:Y:S01]  /*14780*/  IMAD.MOV.U32 R96, RZ, RZ, R100 ;  /* 0x000000ffff607224 */ /* 0x000fe200078e0064 */
[----:B------:R-:W-:Y:S02]  /*14790*/  FMNMX.FTZ R98, R162, R98, !PT ;  /* 0x00000062a2627209 */ /* 0x000fe40007810000 */
[----:B------:R-:W-:Y:S02]  /*147a0*/  FMNMX.FTZ R8, R136, R8, !PT ;  /* 0x0000000888087209 */ /* 0x000fe40007810000 */
[----:B------:R-:W-:Y:S02]  /*147b0*/  FMNMX.FTZ R99, R142, R99, !PT ;  /* 0x000000638e637209 */ /* 0x000fe40007810000 */
[----:B------:R-:W-:Y:S02]  /*147c0*/  FMNMX.FTZ R98, R157, R98, !PT ;  /* 0x000000629d627209 */ /* 0x000fe40007810000 */
[----:B------:R-:W-:-:S02]  /*147d0*/  FMNMX.FTZ R8, R133, R8, !PT ;  /* 0x0000000885087209 */ /* 0x000fc40007810000 */
[----:B------:R-:W-:Y:S05]  /*147e0*/  CALL.REL.NOINC `($__internal_44_$__cuda_sm70_shflsync_bfly_p) ;  /* 0x0000409000007944 */ /* 0x000fea0003c00000 */
[----:B------:R-:W-:Y:S01]  /*147f0*/  FMNMX.FTZ R100, R100, R0, !PT ;  /* 0x0000000064647209 */ /* 0x000fe20007810000 */
[----:B------:R-:W-:Y:S01]  /*14800*/  IMAD.MOV.U32 R0, RZ, RZ, 0x1 ;  /* 0x00000001ff007424 */ /* 0x000fe200078e00ff */
[----:B------:R-:W-:-:S03]  /*14810*/  MOV R2, 0x14840 ;  /* 0x0001484000027802 */ /* 0x000fc60000000f00 */
[----:B------:R-:W-:Y:S02]  /*14820*/  IMAD.MOV.U32 R96, RZ, RZ, R100 ;  /* 0x000000ffff607224 */ /* 0x000fe400078e0064 */
[----:B------:R-:W-:Y:S05]  /*14830*/  CALL.REL.NOINC `($__internal_44_$__cuda_sm70_shflsync_bfly_p) ;  /* 0x0000404000007944 */ /* 0x000fea0003c00000 */
[----:B------:R-:W-:Y:S01]  /*14840*/  FMNMX.FTZ R100, R100, R0, !PT ;  /* 0x0000000064647209 */ /* 0x000fe20007810000 */
[----:B------:R-:W-:Y:S01]  /*14850*/  IMAD.MOV.U32 R96, RZ, RZ, R99 ;  /* 0x000000ffff607224 */ /* 0x000fe200078e0063 */
[----:B------:R-:W-:Y:S01]  /*14860*/  MOV R2, 0x14890 ;  /* 0x0001489000027802 */ /* 0x000fe20000000f00 */
[----:B------:R-:W-:Y:S02]  /*14870*/  IMAD.MOV.U32 R0, RZ, RZ, 0x2 ;  /* 0x00000002ff007424 */ /* 0x000fe400078e00ff */
        /* <DEDUP_REMOVED lines=26> */
[----:B------:R-:W-:Y:S01]  /*14a20*/  MOV R9, R0 ;  /* 0x0000000000097202 */ /* 0x000fe20000000f00 */
[----:B------:R-:W-:Y:S05]  /*14a30*/  BRA `(.L_x_3478) ;  /* 0xffff0ae000007947 */ /* 0x000fea000383ffff */
.L_x_3372:
[----:B------:R-:W-:Y:S01]  /*14a40*/  MOV R2, RZ ;  /* 0x000000ff00027202 */ /* 0x000fe20000000f00 */
[----:B------:R-:W-:Y:S01]  /*14a50*/  IMAD.MOV.U32 R213, RZ, RZ, R4 ;  /* 0x000000ffffd57224 */ /* 0x000fe200078e0004 */
[----:B------:R-:W-:Y:S01]  /*14a60*/  MOV R3, 0x14a90 ;  /* 0x00014a9000037802 */ /* 0x000fe20000000f00 */
[----:B------:R-:W-:Y:S02]  /*14a70*/  IMAD.MOV.U32 R214, RZ, RZ, 0x181f ;  /* 0x0000181fffd67424 */ /* 0x000fe400078e00ff */
[----:B-1----:R-:W-:Y:S05]  /*14a80*/  CALL.REL.NOINC `($__internal_45_$__cuda_sm70_shflsync_idx_p) ;  /* 0x00003e5000007944 */ /* 0x002fea0003c00000 */
[----:B------:R-:W-:Y:S01]  /*14a90*/  MOV R7, R213 ;  /* 0x000000d500077202 */ /* 0x000fe20000000f00 */
[----:B------:R-:W-:-:S05]  /*14aa0*/  BRA `(.L_x_3479) ;  /* 0xffff268000007947 */ /* 0x000fca000383ffff */
.L_x_3373:
[----:B------:R-:W-:Y:S01]  /*14ab0*/  MOV R2, RZ ;  /* 0x000000ff00027202 */ /* 0x000fe20000000f00 */
[----:B------:R-:W-:Y:S01]  /*14ac0*/  IMAD.MOV.U32 R213, RZ, RZ, R0 ;  /* 0x000000ffffd57224 */ /* 0x000fe200078e0000 */
[----:B------:R-:W-:Y:S01]  /*14ad0*/  MOV R3, 0x14b00 ;  /* 0x00014b0000037802 */ /* 0x000fe20000000f00 */
[----:B------:R-:W-:Y:S02]  /*14ae0*/  IMAD.MOV.U32 R214, RZ, RZ, 0x181f ;  /* 0x0000181fffd67424 */ /* 0x000fe400078e00ff */
[----:B-123--:R-:W-:Y:S05]  /*14af0*/  CALL.REL.NOINC `($__internal_45_$__cuda_sm70_shflsync_idx_p) ;  /* 0x00003de000007944 */ /* 0x00efea0003c00000 */
[----:B------:R-:W-:Y:S01]  /*14b00*/  IMAD.MOV.U32 R214, RZ, RZ, 0x181f ;  /* 0x0000181fffd67424 */ /* 0x000fe200078e00ff */
[----:B------:R-:W-:Y:S02]  /*14b10*/  ISETP.GE.AND P0, PT, R204, c[0x0][0x1d4], PT ;  /* 0x00007500cc007a0c */ /* 0x000fe40003f06270 */
[----:B------:R-:W-:Y:S01]  /*14b20*/  IADD3 R2, P1, R213, R15, RZ ;  /* 0x0000000fd5027210 */ /* 0x000fe20007f3e0ff */
[----:B------:R-:W-:Y:S01]  /*14b30*/  IMAD.MOV.U32 R213, RZ, RZ, R4 ;  /* 0x000000ffffd57224 */ /* 0x000fe200078e0004 */
        /* <DEDUP_REMOVED lines=8> */
[----:B------:R-:W-:Y:S05]  /*14bc0*/  CALL.REL.NOINC `($__internal_45_$__cuda_sm70_shflsync_idx_p) ;  /* 0x00003d1000007944 */ /* 0x000fea0003c00000 */
[----:B------:R-:W-:Y:S01]  /*14bd0*/  MOV R2, 0x1 ;  /* 0x0000000100027802 */ /* 0x000fe20000000f00 */
[----:B------:R-:W-:Y:S01]  /*14be0*/  IMAD.MOV.U32 R7, RZ, RZ, R213 ;  /* 0x000000ffff077224 */ /* 0x000fe200078e00d5 */
[----:B------:R-:W-:Y:S01]  /*14bf0*/  MOV R214, 0x181f ;  /* 0x0000181f00d67802 */ /* 0x000fe20000000f00 */
[----:B------:R-:W-:Y:S01]  /*14c00*/  IMAD.MOV.U32 R213, RZ, RZ, R0 ;  /* 0x000000ffffd57224 */ /* 0x000fe200078e0000 */
[----:B------:R-:W-:Y:S02]  /*14c10*/  MOV R3, 0x14c30 ;  /* 0x00014c3000037802 */ /* 0x000fe40000000f00 */
[----:B------:R-:W-:Y:S05]  /*14c20*/  CALL.REL.NOINC `($__internal_45_$__cuda_sm70_shflsync_idx_p) ;  /* 0x00003cb000007944 */ /* 0x000fea0003c00000 */
[C---:B------:R-:W-:Y:S01]  /*14c30*/  IADD3 R2, -R6.reuse, 0x10, RZ ;  /* 0x0000001006027810 */ /* 0x040fe20007ffe1ff */
[----:B------:R-:W-:Y:S01]  /*14c40*/  IMAD.MOV.U32 R214, RZ, RZ, 0x181f ;  /* 0x0000181fffd67424 */ /* 0x000fe200078e00ff */
[----:B------:R-:W-:Y:S02]  /*14c50*/  ISETP.NE.U32.AND P2, PT, R6, RZ, PT ;  /* 0x000000ff0600720c */ /* 0x000fe40003f45070 */
[----:B------:R-:W-:Y:S04]  /*14c60*/  LOP3.LUT R2, R2, 0xf, RZ, 0xc0, !PT ;  /* 0x0000000f02027812 */ /* 0x000fe800078ec0ff */
[----:B------:R-:W-:Y:S01]  /*14c70*/  IADD3 R2, P1, P0, R2, R213, R15 ;  /* 0x000000d502027210 */ /* 0x000fe2000783e00f */
[----:B------:R-:W-:Y:S03]  /*14c80*/  IMAD.MOV.U32 R213, RZ, RZ, R4 ;  /* 0x000000ffffd57224 */ /* 0x000fe600078e0004 */
[----:B------:R-:W-:Y:S05]  /*14c90*/  IADD3.X R3, RZ, R7, R5, P1, P0 ;  /* 0x00000007ff037210 */ /* 0x000fea0000fe0405 */
[----:B------:R-:W-:Y:S01]  /*14ca0*/  @!PT LDS RZ, [RZ] ;  /* 0x00000000fffff984 */ /* 0x000fe20000000800 */
[----:B------:R-:W-:Y:S01]  /*14cb0*/  @!PT LDS RZ, [RZ] ;  /* 0x00000000fffff984 */ /* 0x000fe20000000800 */
[----:B------:R-:W-:Y:S01]  /*14cc0*/  @!PT LDS RZ, [RZ] ;  /* 0x00000000fffff984 */ /* 0x000fe20000000800 */
[----:B------:R1:W-:Y:S02]  /*14cd0*/  LDGSTS.E.BYPASS.LTC128B.128.ZFILL [R209+0x900], [R2.64], P2 ;  /* 0x0090000002d17fae */ /* 0x0003e40009141d46 */
[----:B-1----:R-:W-:Y:S01]  /*14ce0*/  MOV R3, 0x14d10 ;  /* 0x00014d1000037802 */ /* 0x002fe20000000f00 */
[----:B------:R-:W-:Y:S04]  /*14cf0*/  IMAD.MOV.U32 R2, RZ, RZ, 0x2 ;  /* 0x00000002ff027424 */ /* 0x000fe800078e00ff */
        /* <DEDUP_REMOVED lines=47> */
[----:B------:R-:W-:Y:S01]  /*14ff0*/  MOV R0, R213 ;  /* 0x000000d500007202 */ /* 0x000fe20000000f00 */
[----:B------:R-:W-:-:S05]  /*15000*/  BRA `(.L_x_3480) ;  /* 0xffff22a000007947 */ /* 0x000fca000383ffff */
.L_x_3376:
[----:B------:R-:W-:Y:S01]  /*15010*/  MOV R2, RZ ;  /* 0x000000ff00027202 */ /* 0x000fe20000000f00 */
[----:B------:R-:W-:Y:S01]  /*15020*/  IMAD.MOV.U32 R213, RZ, RZ, R96 ;  /* 0x000000ffffd57224 */ /* 0x000fe200078e0060 */
[----:B------:R-:W-:Y:S01]  /*15030*/  MOV R3, 0x15060 ;  /* 0x0001506000037802 */ /* 0x000fe20000000f00 */
[----:B------:R-:W-:Y:S02]  /*15040*/  IMAD.MOV.U32 R214, RZ, RZ, 0x181f ;  /* 0x0000181fffd67424 */ /* 0x000fe400078e00ff */
[----:B------:R-:W-:Y:S05]  /*15050*/  CALL.REL.NOINC `($__internal_45_$__cuda_sm70_shflsync_idx_p) ;  /* 0x0000388000007944 */ /* 0x000fea0003c00000 */
[----:B------:R-:W-:Y:S01]  /*15060*/  MOV R100, R213 ;  /* 0x000000d500647202 */ /* 0x000fe20000000f00 */
[----:B------:R-:W-:-:S05]  /*15070*/  BRA `(.L_x_3481) ;  /* 0xffff2b5000007947 */ /* 0x000fca000383ffff */
.L_x_3377:
[----:B------:R-:W-:Y:S01]  /*15080*/  MOV R2, RZ ;  /* 0x000000ff00027202 */ /* 0x000fe20000000f00 */
[----:B------:R-:W-:Y:S01]  /*15090*/  IMAD.MOV.U32 R213, RZ, RZ, R0 ;  /* 0x000000ffffd57224 */ /* 0x000fe200078e0000 */
[----:B------:R-:W-:Y:S01]  /*150a0*/  MOV R3, 0x150d0 ;  /* 0x000150d000037802 */ /* 0x000fe20000000f00 */
[----:B------:R-:W-:Y:S02]  /*150b0*/  IMAD.MOV.U32 R214, RZ, RZ, 0x181f ;  /* 0x0000181fffd67424 */ /* 0x000fe400078e00ff */
[----:B-12---:R-:W-:Y:S05]  /*150c0*/  CALL.REL.NOINC `($__internal_45_$__cuda_sm70_shflsync_idx_p) ;  /* 0x0000381000007944 */ /* 0x006fea0003c00000 */
        /* <DEDUP_REMOVED lines=81> */
.L_x_3378:
[----:B------:R-:W-:Y:S01]  /*155e0*/  MOV R2, RZ ;  /* 0x000000ff00027202 */ /* 0x000fe20000000f00 */
[----:B------:R-:W-:Y:S01]  /*155f0*/  IMAD.MOV.U32 R213, RZ, RZ, R96 ;  /* 0x000000ffffd57224 */ /* 0x000fe200078e0060 */
[----:B------:R-:W-:Y:S01]  /*15600*/  MOV R3, 0x15630 ;  /* 0x0001563000037802 */ /* 0x000fe20000000f00 */
[----:B------:R-:W-:Y:S02]  /*15610*/  IMAD.MOV.U32 R214, RZ, RZ, 0x1c1f ;  /* 0x00001c1fffd67424 */ /* 0x000fe400078e00ff */
[----:B------:R-:W-:Y:S05]  /*15620*/  CALL.REL.NOINC `($__internal_45_$__cuda_sm70_shflsync_idx_p) ;  /* 0x000032b000007944 */ /* 0x000fea0003c00000 */
[----:B------:R-:W-:Y:S01]  /*15630*/  MOV R0, R213 ;  /* 0x000000d500007202 */ /* 0x000fe20000000f00 */
[----:B------:R-:W-:-:S05]  /*15640*/  BRA `(.L_x_3483) ;  /* 0xffff288000007947 */ /* 0x000fca000383ffff */
.L_x_3379:
[----:B------:R-:W-:Y:S01]  /*15650*/  MOV R2, 0x1 ;  /* 0x0000000100027802 */ /* 0x000fe20000000f00 */
[----:B------:R-:W-:Y:S01]  /*15660*/  IMAD.MOV.U32 R213, RZ, RZ, R96 ;  /* 0x000000ffffd57224 */ /* 0x000fe200078e0060 */
[----:B------:R-:W-:Y:S01]  /*15670*/  MOV R3, 0x156a0 ;  /* 0x000156a000037802 */ /* 0x000fe20000000f00 */
[----:B------:R-:W-:Y:S02]  /*15680*/  IMAD.MOV.U32 R214, RZ, RZ, 0x1c1f ;  /* 0x00001c1fffd67424 */ /* 0x000fe400078e00ff */
[----:B-1----:R-:W-:Y:S05]  /*15690*/  CALL.REL.NOINC `($__internal_45_$__cuda_sm70_shflsync_idx_p) ;  /* 0x0000324000007944 */ /* 0x002fea0003c00000 */
[----:B------:R-:W-:Y:S01]  /*156a0*/  MOV R3, 0x15980 ;  /* 0x0001598000037802 */ /* 0x000fe20000000f00 */
[----:B------:R-:W-:Y:S02]  /*156b0*/  IMAD.IADD R213, R98, 0x1, R213 ;  /* 0x0000000162d57824 */ /* 0x000fe400078e02d5 */
[----:B------:R-:W-:Y:S02]  /*156c0*/  IMAD.MOV.U32 R2, RZ, RZ, 0x2 ;  /* 0x00000002ff027424 */ /* 0x000fe400078e00ff */
[----:B------:R-:W-:Y:S01]  /*156d0*/  IMAD.MOV.U32 R214, RZ, RZ, 0x1c1f ;  /* 0x00001c1fffd67424 */ /* 0x000fe200078e00ff */
        /* <DEDUP_REMOVED lines=35> */
[----:B------:R-:W-:Y:S01]  /*15910*/  ISETP.GT.AND P0, PT, R213, 0x49, PT ;  /* 0x00000049d500780c */ /* 0x000fe20003f04270 */
[----:B------:R-:W-:Y:S01]  /*15920*/  IMAD.MOV.U32 R213, RZ, RZ, R96 ;  /* 0x000000ffffd57224 */ /* 0x000fe200078e0060 */
[----:B------:R-:W-:Y:S02]  /*15930*/  FSEL R51, R70, -INF , P6 ;  /* 0xff80000046337808 */ /* 0x000fe40003000000 */
[----:B------:R-:W-:Y:S02]  /*15940*/  FSEL R50, R71, -INF , P2 ;  /* 0xff80000047327808 */ /* 0x000fe40001000000 */
[----:B------:R-:W-:Y:S02]  /*15950*/  FSEL R23, R82, -INF , P1 ;  /* 0xff80000052177808 */ /* 0x000fe40000800000 */
[----:B------:R-:W-:Y:S02]  /*15960*/  FSEL R22, R83, -INF , P0 ;  /* 0xff80000053167808 */ /* 0x000fe40000000000 */
[----:B------:R-:W-:Y:S05]  /*15970*/  CALL.REL.NOINC `($__internal_45_$__cuda_sm70_shflsync_idx_p) ;  /* 0x00002f6000007944 */ /* 0x000fea0003c00000 */
[----:B------:R-:W-:Y:S01]  /*15980*/  MOV R3, 0x15c60 ;  /* 0x00015c6000037802 */ /* 0x000fe20000000f00 */
[----:B------:R-:W-:Y:S02]  /*15990*/  IMAD.IADD R213, R98, 0x1, R213 ;  /* 0x0000000162d57824 */ /* 0x000fe400078e02d5 */
[----:B------:R-:W-:Y:S02]  /*159a0*/  IMAD.MOV.U32 R2, RZ, RZ, 0x3 ;  /* 0x00000003ff027424 */ /* 0x000fe400078e00ff */
        /* <DEDUP_REMOVED lines=37> */
[----:B------:R-:W-:Y:S01]  /*15c00*/  IMAD.MOV.U32 R213, RZ, RZ, R96 ;  /* 0x000000ffffd57224 */ /* 0x000fe200078e0060 */
[----:B------:R-:W-:Y:S02]  /*15c10*/  FSEL R28, R72, -INF , P6 ;  /* 0xff800000481c7808 */ /* 0x000fe40003000000 */
[----:B------:R-:W-:Y:S02]  /*15c20*/  FSEL R25, R73, -INF , P2 ;  /* 0xff80000049197808 */ /* 0x000fe40001000000 */
[----:B------:R-:W-:Y:S02]  /*15c30*/  FSEL R17, R76, -INF , P1 ;  /* 0xff8000004c117808 */ /* 0x000fe40000800000 */
[----:B------:R-:W-:Y:S02]  /*15c40*/  FSEL R16, R77, -INF , P0 ;  /* 0xff8000004d107808 */ /* 0x000fe40000000000 */
[----:B------:R-:W-:Y:S05]  /*15c50*/  CALL.REL.NOINC `($__internal_45_$__cuda_sm70_shflsync_idx_p) ;  /* 0x00002c8000007944 */ /* 0x000fea0003c00000 */
[----:B------:R-:W-:Y:S01]  /*15c60*/  FMNMX.FTZ R96, R156, R97, !PT ;  /* 0x000000619c607209 */ /* 0x000fe20007810000 */
[----:B------:R-:W-:Y:S01]  /*15c70*/  IMAD.IADD R98, R98, 0x1, R213 ;  /* 0x0000000162627824 */ /* 0x000fe200078e02d5 */
[----:B------:R-:W-:Y:S01]  /*15c80*/  FMNMX.FTZ R4, R20, R101, !PT ;  /* 0x0000006514047209 */ /* 0x000fe20007810000 */
[----:B------:R-:W-:Y:S01]  /*15c90*/  IMAD.MOV.U32 R0, RZ, RZ, 0x2 ;  /* 0x00000002ff007424 */ /* 0x000fe200078e00ff */
[----:B------:R-:W-:Y:S02]  /*15ca0*/  FMNMX.FTZ R5, R21, R102, !PT ;  /* 0x0000006615057209 */ /* 0x000fe40007810000 */
[C---:B------:R-:W-:Y:S02]  /*15cb0*/  ISETP.GT.AND P6, PT, R98.reuse, RZ, PT ;  /* 0x000000ff6200720c */ /* 0x040fe40003fc4270 */
[----:B------:R-:W-:Y:S02]  /*15cc0*/  ISETP.GT.AND P2, PT, R98, 0x1, PT ;  /* 0x000000016200780c */ /* 0x000fe40003f44270 */
[----:B------:R-:W-:Y:S02]  /*15cd0*/  FSEL R53, R10, -INF , P6 ;  /* 0xff8000000a357808 */ /* 0x000fe40003000000 */
[C---:B------:R-:W-:Y:S02]  /*15ce0*/  ISETP.GT.AND P1, PT, R98.reuse, 0x8, PT ;  /* 0x000000086200780c */ /* 0x040fe40003f24270 */
        /* <DEDUP_REMOVED lines=114> */
[----:B------:R-:W-:Y:S05]  /*16410*/  CALL.REL.NOINC `($__internal_44_$__cuda_sm70_shflsync_bfly_p) ;  /* 0x0000246000007944 */ /* 0x000fea0003c00000 */
[----:B------:R-:W-:Y:S01]  /*16420*/  FMNMX.FTZ R96, R96, R0, !PT ;  /* 0x0000000060607209 */ /* 0x000fe20007810000 */
[----:B------:R-:W-:Y:S01]  /*16430*/  IMAD.MOV.U32 R0, RZ, RZ, 0x1 ;  /* 0x00000001ff007424 */ /* 0x000fe200078e00ff */
[----:B------:R-:W-:Y:S02]  /*16440*/  MOV R2, 0x16460 ;  /* 0x0001646000027802 */ /* 0x000fe40000000f00 */
        /* <DEDUP_REMOVED lines=26> */
[----:B------:R-:W-:Y:S03]  /*165f0*/  MOV R2, 0x16620 ;  /* 0x0001662000027802 */ /* 0x000fe60000000f00 */
[----:B------:R-:W-:Y:S02]  /*16600*/  IMAD.MOV.U32 R96, RZ, RZ, R4 ;  /* 0x000000ffff607224 */ /* 0x000fe400078e0004 */
[----:B------:R-:W-:Y:S05]  /*16610*/  CALL.REL.NOINC `($__internal_44_$__cuda_sm70_shflsync_bfly_p) ;  /* 0x0000226000007944 */ /* 0x000fea0003c00000 */
[----:B------:R-:W-:-:S05]  /*16620*/  BRA `(.L_x_3484) ;  /* 0xffff291000007947 */ /* 0x000fca000383ffff */
.L_x_3382:
[----:B-1--4-:R-:W-:Y:S01]  /*16630*/  MOV R2, RZ ;  /* 0x000000ff00027202 */ /* 0x012fe20000000f00 */
[----:B------:R-:W-:Y:S01]  /*16640*/  IMAD.MOV.U32 R213, RZ, RZ, R56 ;  /* 0x000000ffffd57224 */ /* 0x000fe200078e0038 */
[----:B------:R-:W-:Y:S01]  /*16650*/  MOV R3, 0x16680 ;  /* 0x0001668000037802 */ /* 0x000fe20000000f00 */
[----:B------:R-:W-:Y:S02]  /*16660*/  IMAD.MOV.U32 R214, RZ, RZ, 0x181f ;  /* 0x0000181fffd67424 */ /* 0x000fe400078e00ff */
[----:B------:R-:W-:Y:S05]  /*16670*/  CALL.REL.NOINC `($__internal_45_$__cuda_sm70_shflsync_idx_p) ;  /* 0x0000226000007944 */ /* 0x000fea0003c00000 */
[----:B------:R-:W-:Y:S01]  /*16680*/  MOV R57, R213 ;  /* 0x000000d500397202 */ /* 0x000fe20000000f00 */
[----:B------:R-:W-:-:S05]  /*16690*/  BRA `(.L_x_3485) ;  /* 0xffff497000007947 */ /* 0x000fca000383ffff */
.L_x_3385:
[----:B------:R-:W-:Y:S01]  /*166a0*/  MOV R2, RZ ;  /* 0x000000ff00027202 */ /* 0x000fe20000000f00 */
[----:B------:R-:W-:Y:S01]  /*166b0*/  IMAD.MOV.U32 R213, RZ, RZ, R96 ;  /* 0x000000ffffd57224 */ /* 0x000fe200078e0060 */
[----:B------:R-:W-:Y:S01]  /*166c0*/  MOV R3, 0x166f0 ;  /* 0x000166f000037802 */ /* 0x000fe20000000f00 */
[----:B------:R-:W-:Y:S02]  /*166d0*/  IMAD.MOV.U32 R214, RZ, RZ, 0x181f ;  /* 0x0000181fffd67424 */ /* 0x000fe400078e00ff */
[----:B------:R-:W-:Y:S05]  /*166e0*/  CALL.REL.NOINC `($__internal_45_$__cuda_sm70_shflsync_idx_p) ;  /* 0x000021f000007944 */ /* 0x000fea0003c00000 */
[----:B------:R-:W-:Y:S01]  /*166f0*/  MOV R157, R213 ;  /* 0x000000d5009d7202 */ /* 0x000fe20000000f00 */
[----:B------:R-:W-:-:S05]  /*16700*/  BRA `(.L_x_3486) ;  /* 0xffff534000007947 */ /* 0x000fca000383ffff */
.L_x_3386:
[----:B------:R-:W-:Y:S01]  /*16710*/  MOV R2, RZ ;  /* 0x000000ff00027202 */ /* 0x000fe20000000f00 */
[----:B------:R-:W-:Y:S01]  /*16720*/  IMAD.MOV.U32 R213, RZ, RZ, R0 ;  /* 0x000000ffffd57224 */ /* 0x000fe200078e0000 */
[----:B------:R-:W-:Y:S01]  /*16730*/  MOV R3, 0x16760 ;  /* 0x0001676000037802 */ /* 0x000fe20000000f00 */
[----:B------:R-:W-:Y:S02]  /*16740*/  IMAD.MOV.U32 R214, RZ, RZ, 0x181f ;  /* 0x0000181fffd67424 */ /* 0x000fe400078e00ff */
[----:B-12---:R-:W-:Y:S05]  /*16750*/  CALL.REL.NOINC `($__internal_45_$__cuda_sm70_shflsync_idx_p) ;  /* 0x0000218000007944 */ /* 0x006fea0003c00000 */
        /* <DEDUP_REMOVED lines=82> */
.L_x_3387:
[----:B------:R-:W-:Y:S02]  /*16c80*/  MOV R0, 0x2 ;  /* 0x0000000200007802 */ /* 0x000fe40000000f00 */
        /* <DEDUP_REMOVED lines=33> */
[----:B------:R-:W-:-:S05]  /*16ea0*/  BRA `(.L_x_3488) ;  /* 0xffff53e000007947 */ /* 0x000fca000383ffff */
.L_x_3389:
[----:B------:R-:W-:Y:S01]  /*16eb0*/  IMAD.MOV.U32 R96, RZ, RZ, R231 ;  /* 0x000000ffff607224 */ /* 0x000fe200078e00e7 */
[----:B------:R-:W-:-:S02]  /*16ec0*/  MOV R0, 0x2 ;  /* 0x0000000200007802 */ /* 0x000fc40000000f00 */
[----:B------:R-:W-:Y:S02]  /*16ed0*/  MOV R2, 0x16ef0 ;  /* 0x00016ef000027802 */ /* 0x000fe40000000f00 */
[----:B------:R-:W-:Y:S05]  /*16ee0*/  CALL.REL.NOINC `($__internal_44_$__cuda_sm70_shflsync_bfly_p) ;  /* 0x0000199000007944 */ /* 0x000fea0003c00000 */
[----:B------:R-:W-:Y:S05]  /*16ef0*/  BRA `(.L_x_3489) ;  /* 0xffff712000007947 */ /* 0x000fea000383ffff */
.L_x_3390:
[----:B------:R-:W-:Y:S01]  /*16f00*/  IMAD.MOV.U32 R96, RZ, RZ, R4 ;  /* 0x000000ffff607224 */ /* 0x000fe200078e0004 */
[----:B------:R-:W-:Y:S02]  /*16f10*/  MOV R0, 0x1 ;  /* 0x0000000100007802 */ /* 0x000fe40000000f00 */
[----:B------:R-:W-:Y:S02]  /*16f20*/  MOV R2, 0x16f40 ;  /* 0x00016f4000027802 */ /* 0x000fe40000000f00 */
[----:B-1----:R-:W-:Y:S05]  /*16f30*/  CALL.REL.NOINC `($__internal_44_$__cuda_sm70_shflsync_bfly_p) ;  /* 0x0000194000007944 */ /* 0x002fea0003c00000 */
[----:B------:R-:W-:Y:S01]  /*16f40*/  FADD.FTZ R4, R4, R0 ;  /* 0x0000000004047221 */ /* 0x000fe20000010000 */
[----:B------:R-:W-:Y:S02]  /*16f50*/  MOV R96, R241 ;  /* 0x000000f100607202 */ /* 0x000fe40000000f00 */
[----:B------:R-:W-:Y:S02]  /*16f60*/  MOV R0, 0x2 ;  /* 0x0000000200007802 */ /* 0x000fe40000000f00 */
[----:B------:R-:W-:Y:S02]  /*16f70*/  MOV R2, 0x16f90 ;  /* 0x00016f9000027802 */ /* 0x000fe40000000f00 */
[----:B------:R-:W-:Y:S05]  /*16f80*/  CALL.REL.NOINC `($__internal_44_$__cuda_sm70_shflsync_bfly_p) ;  /* 0x000018f000007944 */ /* 0x000fea0003c00000 */
[----:B------:R-:W-:Y:S01]  /*16f90*/  FADD.FTZ R5, R241, R0 ;  /* 0x00000000f1057221 */ /* 0x000fe20000010000 */
[----:B------:R-:W-:Y:S02]  /*16fa0*/  MOV R0, 0x1 ;  /* 0x0000000100007802 */ /* 0x000fe40000000f00 */
[----:B------:R-:W-:-:S02]  /*16fb0*/  MOV R2, 0x16fe0 ;  /* 0x00016fe000027802 */ /* 0x000fc40000000f00 */
[----:B------:R-:W-:Y:S02]  /*16fc0*/  MOV R96, R5 ;  /* 0x0000000500607202 */ /* 0x000fe40000000f00 */
[----:B------:R-:W-:Y:S05]  /*16fd0*/  CALL.REL.NOINC `($__internal_44_$__cuda_sm70_shflsync_bfly_p) ;  /* 0x000018a000007944 */ /* 0x000fea0003c00000 */
[----:B------:R-:W-:Y:S01]  /*16fe0*/  FADD.FTZ R5, R5, R0 ;  /* 0x0000000005057221 */ /* 0x000fe20000010000 */
[----:B------:R-:W-:Y:S02]  /*16ff0*/  MOV R96, R243 ;  /* 0x000000f300607202 */ /* 0x000fe40000000f00 */
[----:B------:R-:W-:Y:S02]  /*17000*/  MOV R0, 0x2 ;  /* 0x0000000200007802 */ /* 0x000fe40000000f00 */
[----:B------:R-:W-:Y:S02]  /*17010*/  MOV R2, 0x17030 ;  /* 0x0001703000027802 */ /* 0x000fe40000000f00 */
[----:B------:R-:W-:Y:S05]  /*17020*/  CALL.REL.NOINC `($__internal_44_$__cuda_sm70_shflsync_bfly_p) ;  /* 0x0000185000007944 */ /* 0x000fea0003c00000 */
[----:B------:R-:W-:Y:S01]  /*17030*/  FADD.FTZ R6, R243, R0 ;  /* 0x00000000f3067221 */ /* 0x000fe20000010000 */
[----:B------:R-:W-:Y:S02]  /*17040*/  MOV R0, 0x1 ;  /* 0x0000000100007802 */ /* 0x000fe40000000f00 */
[----:B------:R-:W-:Y:S02]  /*17050*/  MOV R2, 0x17080 ;  /* 0x0001708000027802 */ /* 0x000fe40000000f00 */
[----:B------:R-:W-:-:S02]  /*17060*/  MOV R96, R6 ;  /* 0x0000000600607202 */ /* 0x000fc40000000f00 */
[----:B------:R-:W-:Y:S05]  /*17070*/  CALL.REL.NOINC `($__internal_44_$__cuda_sm70_shflsync_bfly_p) ;  /* 0x0000180000007944 */ /* 0x000fea0003c00000 */
[----:B------:R-:W-:Y:S01]  /*17080*/  FADD.FTZ R6, R6, R0 ;  /* 0x0000000006067221 */ /* 0x000fe20000010000 */
[----:B------:R-:W-:-:S02]  /*17090*/  MOV R96, R242 ;  /* 0x000000f200607202 */ /* 0x000fc40000000f00 */
[----:B------:R-:W-:Y:S02]  /*170a0*/  MOV R0, 0x2 ;  /* 0x0000000200007802 */ /* 0x000fe40000000f00 */
[----:B------:R-:W-:Y:S02]  /*170b0*/  MOV R2, 0x170d0 ;  /* 0x000170d000027802 */ /* 0x000fe40000000f00 */
[----:B------:R-:W-:Y:S05]  /*170c0*/  CALL.REL.NOINC `($__internal_44_$__cuda_sm70_shflsync_bfly_p) ;  /* 0x000017b000007944 */ /* 0x000fea0003c00000 */
[----:B------:R-:W-:Y:S01]  /*170d0*/  FADD.FTZ R7, R242, R0 ;  /* 0x00000000f2077221 */ /* 0x000fe20000010000 */
[----:B------:R-:W-:Y:S02]  /*170e0*/  MOV R0, 0x1 ;  /* 0x0000000100007802 */ /* 0x000fe40000000f00 */
[----:B------:R-:W-:Y:S02]  /*170f0*/  MOV R2, 0x17120 ;  /* 0x0001712000027802 */ /* 0x000fe40000000f00 */
[----:B------:R-:W-:Y:S02]  /*17100*/  MOV R96, R7 ;  /* 0x0000000700607202 */ /* 0x000fe40000000f00 */
[----:B------:R-:W-:Y:S05]  /*17110*/  CALL.REL.NOINC `($__internal_44_$__cuda_sm70_shflsync_bfly_p) ;  /* 0x0000176000007944 */ /* 0x000fea0003c00000 */
[----:B------:R-:W-:Y:S01]  /*17120*/  MOV R8, R0 ;  /* 0x0000000000087202 */ /* 0x000fe20000000f00 */
[----:B------:R-:W-:Y:S05]  /*17130*/  BRA `(.L_x_3490) ;  /* 0xffff6fd000007947 */ /* 0x000fea000383ffff */
.L_x_3397:
[----:B--234-:R-:W-:Y:S01]  /*17140*/  IMAD.MOV.U32 R213, RZ, RZ, R5 ;  /* 0x000000ffffd57224 */ /* 0x01cfe200078e0005 */
[----:B------:R-:W-:Y:S01]  /*17150*/  MOV R2, RZ ;  /* 0x000000ff00027202 */ /* 0x000fe20000000f00 */
[----:B------:R-:W-:Y:S01]  /*17160*/  IMAD.MOV.U32 R214, RZ, RZ, 0x181f ;  /* 0x0000181fffd67424 */ /* 0x000fe200078e00ff */
[----:B------:R-:W-:-:S02]  /*17170*/  MOV R3, 0x17190 ;  /* 0x0001719000037802 */ /* 0x000fc40000000f00 */
[----:B-1----:R-:W-:Y:S05]  /*17180*/  CALL.REL.NOINC `($__internal_45_$__cuda_sm70_shflsync_idx_p) ;  /* 0x0000175000007944 */ /* 0x002fea0003c00000 */
[----:B------:R-:W-:Y:S01]  /*17190*/  MOV R7, R213 ;  /* 0x000000d500077202 */ /* 0x000fe20000000f00 */
[----:B------:R-:W-:Y:S05]  /*171a0*/  BRA `(.L_x_3491) ;  /* 0xffff857000007947 */ /* 0x000fea000383ffff */
.L_x_3398:
[----:B------:R-:W-:Y:S01]  /*171b0*/  IMAD.MOV.U32 R213, RZ, RZ, R6 ;  /* 0x000000ffffd57224 */ /* 0x000fe200078e0006 */
[----:B------:R-:W-:Y:S01]  /*171c0*/  MOV R2, RZ ;  /* 0x000000ff00027202 */ /* 0x000fe20000000f00 */
[----:B------:R-:W-:Y:S01]  /*171d0*/  IMAD.MOV.U32 R214, RZ, RZ, 0x181f ;  /* 0x0000181fffd67424 */ /* 0x000fe200078e00ff */
[----:B------:R-:W-:-:S02]  /*171e0*/  MOV R3, 0x17200 ;  /* 0x0001720000037802 */ /* 0x000fc40000000f00 */
[----:B-123--:R-:W-:Y:S05]  /*171f0*/  CALL.REL.NOINC `($__internal_45_$__cuda_sm70_shflsync_idx_p) ;  /* 0x000016e000007944 */ /* 0x00efea0003c00000 */
[----:B------:R-:W-:Y:S01]  /*17200*/  MOV R2, R213 ;  /* 0x000000d500027202 */ /* 0x000fe20000000f00 */
[----:B------:R-:W-:Y:S05]  /*17210*/  BRA `(.L_x_3492) ;  /* 0xffff852000007947 */ /* 0x000fea000383ffff */
.L_x_3399:
[----:B------:R-:W-:Y:S01]  /*17220*/  IMAD.MOV.U32 R213, RZ, RZ, R5 ;  /* 0x000000ffffd57224 */ /* 0x000fe200078e0005 */
[----:B--2---:R-:W-:Y:S01]  /*17230*/  MOV R2, 0x1 ;  /* 0x0000000100027802 */ /* 0x004fe20000000f00 */
[----:B------:R-:W-:Y:S01]  /*17240*/  IMAD.MOV.U32 R214, RZ, RZ, 0x181f ;  /* 0x0000181fffd67424 */ /* 0x000fe200078e00ff */
[----:B------:R-:W-:-:S02]  /*17250*/  MOV R3, 0x17270 ;  /* 0x0001727000037802 */ /* 0x000fc40000000f00 */
[----:B-1----:R-:W-:Y:S05]  /*17260*/  CALL.REL.NOINC `($__internal_45_$__cuda_sm70_shflsync_idx_p) ;  /* 0x0000167000007944 */ /* 0x002fea0003c00000 */
        /* <DEDUP_REMOVED lines=8> */
.L_x_3400:
[----:B------:R-:W-:Y:S01]  /*172f0*/  IMAD.MOV.U32 R213, RZ, RZ, R5 ;  /* 0x000000ffffd57224 */ /* 0x000fe200078e0005 */
[----:B--2---:R-:W-:Y:S01]  /*17300*/  MOV R2, 0x2 ;  /* 0x0000000200027802 */ /* 0x004fe20000000f00 */
[----:B------:R-:W-:Y:S01]  /*17310*/  IMAD.MOV.U32 R214, RZ, RZ, 0x181f ;  /* 0x0000181fffd67424 */ /* 0x000fe200078e00ff */
[----:B------:R-:W-:Y:S02]  /*17320*/  MOV R3, 0x17340 ;  /* 0x0001734000037802 */ /* 0x000fe40000000f00 */
[----:B-1-3--:R-:W-:Y:S05]  /*17330*/  CALL.REL.NOINC `($__internal_45_$__cuda_sm70_shflsync_idx_p) ;  /* 0x000015a000007944 */ /* 0x00afea0003c00000 */
[----:B------:R-:W-:Y:S01]  /*17340*/  MOV R7, R213 ;  /* 0x000000d500077202 */ /* 0x000fe20000000f00 */
[----:B------:R-:W-:Y:S05]  /*17350*/  BRA `(.L_x_3494) ;  /* 0xffff854000007947 */ /* 0x000fea000383ffff */
.L_x_3401:
[----:B------:R-:W-:Y:S01]  /*17360*/  IMAD.MOV.U32 R213, RZ, RZ, R6 ;  /* 0x000000ffffd57224 */ /* 0x000fe200078e0006 */
[----:B--2---:R-:W-:Y:S01]  /*17370*/  MOV R2, 0x2 ;  /* 0x0000000200027802 */ /* 0x004fe20000000f00 */
[----:B------:R-:W-:Y:S01]  /*17380*/  IMAD.MOV.U32 R214, RZ, RZ, 0x181f ;  /* 0x0000181fffd67424 */ /* 0x000fe200078e00ff */
[----:B------:R-:W-:Y:S02]  /*17390*/  MOV R3, 0x173b0 ;  /* 0x000173b000037802 */ /* 0x000fe40000000f00 */
[----:B-1-34-:R-:W-:Y:S05]  /*173a0*/  CALL.REL.NOINC `($__internal_45_$__cuda_sm70_shflsync_idx_p) ;  /* 0x0000153000007944 */ /* 0x01afea0003c00000 */
[----:B------:R-:W-:Y:S01]  /*173b0*/  MOV R2, R213 ;  /* 0x000000d500027202 */ /* 0x000fe20000000f00 */
[----:B------:R-:W-:Y:S05]  /*173c0*/  BRA `(.L_x_3495) ;  /* 0xffff84f000007947 */ /* 0x000fea000383ffff */
.L_x_3402:
[----:B------:R-:W-:Y:S01]  /*173d0*/  IMAD.MOV.U32 R213, RZ, RZ, R5 ;  /* 0x000000ffffd57224 */ /* 0x000fe200078e0005 */
[----:B---3--:R-:W-:Y:S01]  /*173e0*/  MOV R2, 0x3 ;  /* 0x0000000300027802 */ /* 0x008fe20000000f00 */
[----:B------:R-:W-:Y:S01]  /*173f0*/  IMAD.MOV.U32 R214, RZ, RZ, 0x181f ;  /* 0x0000181fffd67424 */ /* 0x000fe200078e00ff */
[----:B------:R-:W-:-:S02]  /*17400*/  MOV R3, 0x17420 ;  /* 0x0001742000037802 */ /* 0x000fc40000000f00 */
[----:B-12-4-:R-:W-:Y:S05]  /*17410*/  CALL.REL.NOINC `($__internal_45_$__cuda_sm70_shflsync_idx_p) ;  /* 0x000014c000007944 */ /* 0x016fea0003c00000 */
        /* <DEDUP_REMOVED lines=8> */
.L_x_3403:
[----:B------:R-:W-:Y:S01]  /*174a0*/  IMAD.MOV.U32 R213, RZ, RZ, R5 ;  /* 0x000000ffffd57224 */ /* 0x000fe200078e0005 */
[----:B-1----:R-:W-:Y:S01]  /*174b0*/  MOV R2, 0x4 ;  /* 0x0000000400027802 */ /* 0x002fe20000000f00 */
[----:B------:R-:W-:Y:S01]  /*174c0*/  IMAD.MOV.U32 R214, RZ, RZ, 0x181f ;  /* 0x0000181fffd67424 */ /* 0x000fe200078e00ff */
[----:B------:R-:W-:Y:S02]  /*174d0*/  MOV R3, 0x174f0 ;  /* 0x000174f000037802 */ /* 0x000fe40000000f00 */
[----:B--2-4-:R-:W-:Y:S05]  /*174e0*/  CALL.REL.NOINC `($__internal_45_$__cuda_sm70_shflsync_idx_p) ;  /* 0x000013f000007944 */ /* 0x014fea0003c00000 */
[----:B------:R-:W-:Y:S01]  /*174f0*/  MOV R7, R213 ;  /* 0x000000d500077202 */ /* 0x000fe20000000f00 */
[----:B------:R-:W-:Y:S05]  /*17500*/  BRA `(.L_x_3497) ;  /* 0xffff84c000007947 */ /* 0x000fea000383ffff */
.L_x_3404:
[----:B------:R-:W-:Y:S01]  /*17510*/  IMAD.MOV.U32 R213, RZ, RZ, R6 ;  /* 0x000000ffffd57224 */ /* 0x000fe200078e0006 */
[----:B-1----:R-:W-:Y:S01]  /*17520*/  MOV R2, 0x4 ;  /* 0x0000000400027802 */ /* 0x002fe20000000f00 */
[----:B------:R-:W-:Y:S01]  /*17530*/  IMAD.MOV.U32 R214, RZ, RZ, 0x181f ;  /* 0x0000181fffd67424 */ /* 0x000fe200078e00ff */
[----:B------:R-:W-:Y:S02]  /*17540*/  MOV R3, 0x17560 ;  /* 0x0001756000037802 */ /* 0x000fe40000000f00 */
[----:B--234-:R-:W-:Y:S05]  /*17550*/  CALL.REL.NOINC `($__internal_45_$__cuda_sm70_shflsync_idx_p) ;  /* 0x0000138000007944 */ /* 0x01cfea0003c00000 */
[----:B------:R-:W-:Y:S01]  /*17560*/  MOV R2, R213 ;  /* 0x000000d500027202 */ /* 0x000fe20000000f00 */
[----:B------:R-:W-:Y:S05]  /*17570*/  BRA `(.L_x_3498) ;  /* 0xffff847000007947 */ /* 0x000fea000383ffff */
.L_x_3405:
[----:B------:R-:W-:Y:S01]  /*17580*/  IMAD.MOV.U32 R213, RZ, RZ, R5 ;  /* 0x000000ffffd57224 */ /* 0x000fe200078e0005 */
[----:B--2---:R-:W-:Y:S01]  /*17590*/  MOV R2, 0x5 ;  /* 0x0000000500027802 */ /* 0x004fe20000000f00 */
        /* <DEDUP_REMOVED lines=11> */
.L_x_3406:
[----:B------:R-:W-:Y:S01]  /*17650*/  IMAD.MOV.U32 R213, RZ, RZ, R5 ;  /* 0x000000ffffd57224 */ /* 0x000fe200078e0005 */
[----:B--2---:R-:W-:Y:S01]  /*17660*/  MOV R2, 0x6 ;  /* 0x0000000600027802 */ /* 0x004fe20000000f00 */
[----:B------:R-:W-:Y:S01]  /*17670*/  IMAD.MOV.U32 R214, RZ, RZ, 0x181f ;  /* 0x0000181fffd67424 */ /* 0x000fe200078e00ff */
[----:B------:R-:W-:Y:S02]  /*17680*/  MOV R3, 0x176a0 ;  /* 0x000176a000037802 */ /* 0x000fe40000000f00 */
[----:B-1-34-:R-:W-:Y:S05]  /*17690*/  CALL.REL.NOINC `($__internal_45_$__cuda_sm70_shflsync_idx_p) ;  /* 0x0000124000007944 */ /* 0x01afea0003c00000 */
[----:B------:R-:W-:Y:S01]  /*176a0*/  MOV R7, R213 ;  /* 0x000000d500077202 */ /* 0x000fe20000000f00 */
[----:B------:R-:W-:Y:S05]  /*176b0*/  BRA `(.L_x_3500) ;  /* 0xffff844000007947 */ /* 0x000fea000383ffff */
.L_x_3407:
[----:B------:R-:W-:Y:S01]  /*176c0*/  IMAD.MOV.U32 R213, RZ, RZ, R6 ;  /* 0x000000ffffd57224 */ /* 0x000fe200078e0006 */
[----:B--2---:R-:W-:Y:S01]  /*176d0*/  MOV R2, 0x6 ;  /* 0x0000000600027802 */ /* 0x004fe20000000f00 */
[----:B------:R-:W-:Y:S01]  /*176e0*/  IMAD.MOV.U32 R214, RZ, RZ, 0x181f ;  /* 0x0000181fffd67424 */ /* 0x000fe200078e00ff */
[----:B------:R-:W-:Y:S02]  /*176f0*/  MOV R3, 0x17710 ;  /* 0x0001771000037802 */ /* 0x000fe40000000f00 */
[----:B-1-34-:R-:W-:Y:S05]  /*17700*/  CALL.REL.NOINC `($__internal_45_$__cuda_sm70_shflsync_idx_p) ;  /* 0x000011d000007944 */ /* 0x01afea0003c00000 */
[----:B------:R-:W-:Y:S01]  /*17710*/  MOV R2, R213 ;  /* 0x000000d500027202 */ /* 0x000fe20000000f00 */
[----:B------:R-:W-:Y:S05]  /*17720*/  BRA `(.L_x_3501) ;  /* 0xffff83f000007947 */ /* 0x000fea000383ffff */
.L_x_3408:
[----:B------:R-:W-:Y:S01]  /*17730*/  IMAD.MOV.U32 R213, RZ, RZ, R5 ;  /* 0x000000ffffd57224 */ /* 0x000fe200078e0005 */
[----:B-1----:R-:W-:Y:S01]  /*17740*/  MOV R2, 0x7 ;  /* 0x0000000700027802 */ /* 0x002fe20000000f00 */
[----:B------:R-:W-:Y:S01]  /*17750*/  IMAD.MOV.U32 R214, RZ, RZ, 0x181f ;  /* 0x0000181fffd67424 */ /* 0x000fe200078e00ff */
[----:B------:R-:W-:-:S02]  /*17760*/  MOV R3, 0x17780 ;  /* 0x0001778000037802 */ /* 0x000fc40000000f00 */
[----:B--234-:R-:W-:Y:S05]  /*17770*/  CALL.REL.NOINC `($__internal_45_$__cuda_sm70_shflsync_idx_p) ;  /* 0x0000116000007944 */ /* 0x01cfea0003c00000 */
        /* <DEDUP_REMOVED lines=8> */
.L_x_3410:
[----:B------:R-:W-:Y:S01]  /*17800*/  IMAD.MOV.U32 R213, RZ, RZ, R5 ;  /* 0x000000ffffd57224 */ /* 0x000fe200078e0005 */
[----:B------:R-:W-:Y:S01]  /*17810*/  MOV R2, RZ ;  /* 0x000000ff00027202 */ /* 0x000fe20000000f00 */
[----:B------:R-:W-:Y:S01]  /*17820*/  IMAD.MOV.U32 R214, RZ, RZ, 0x1c1f ;  /* 0x00001c1fffd67424 */ /* 0x000fe200078e00ff */
[----:B------:R-:W-:Y:S02]  /*17830*/  MOV R3, 0x17850 ;  /* 0x0001785000037802 */ /* 0x000fe40000000f00 */
[----:B------:R-:W-:Y:S05]  /*17840*/  CALL.REL.NOINC `($__internal_45_$__cuda_sm70_shflsync_idx_p) ;  /* 0x0000109000007944 */ /* 0x000fea0003c00000 */
[----:B------:R-:W-:Y:S01]  /*17850*/  MOV R4, R213 ;  /* 0x000000d500047202 */ /* 0x000fe20000000f00 */
[----:B------:R-:W-:Y:S05]  /*17860*/  BRA `(.L_x_3503) ;  /* 0xffff85d000007947 */ /* 0x000fea000383ffff */
.L_x_3411:
[----:B------:R-:W-:Y:S01]  /*17870*/  IMAD.MOV.U32 R213, RZ, RZ, R12 ;  /* 0x000000ffffd57224 */ /* 0x000fe200078e000c */
[----:B------:R-:W-:Y:S01]  /*17880*/  MOV R2, RZ ;  /* 0x000000ff00027202 */ /* 0x000fe20000000f00 */
[----:B------:R-:W-:Y:S01]  /*17890*/  IMAD.MOV.U32 R214, RZ, RZ, 0x1c1f ;  /* 0x00001c1fffd67424 */ /* 0x000fe200078e00ff */
[----:B------:R-:W-:Y:S02]  /*178a0*/  MOV R3, 0x178c0 ;  /* 0x000178c000037802 */ /* 0x000fe40000000f00 */
[----:B-12---:R-:W-:Y:S05]  /*178b0*/  CALL.REL.NOINC `($__internal_45_$__cuda_sm70_shflsync_idx_p) ;  /* 0x0000102000007944 */ /* 0x006fea0003c00000 */
[----:B------:R-:W-:Y:S01]  /*178c0*/  MOV R0, R213 ;  /* 0x000000d500007202 */ /* 0x000fe20000000f00 */
[----:B------:R-:W-:Y:S05]  /*178d0*/  BRA `(.L_x_3504) ;  /* 0xffff858000007947 */ /* 0x000fea000383ffff */
.L_x_3414:
        /* <DEDUP_REMOVED lines=13> */
.L_x_3417:
[----:B------:R-:W-:Y:S01]  /*179b0*/  IMAD.MOV.U32 R213, RZ, RZ, R5 ;  /* 0x000000ffffd57224 */ /* 0x000fe200078e0005 */
[----:B--23--:R-:W-:Y:S01]  /*179c0*/  MOV R2, 0x2 ;  /* 0x0000000200027802 */ /* 0x00cfe20000000f00 */
[----:B------:R-:W-:Y:S01]  /*179d0*/  IMAD.MOV.U32 R214, RZ, RZ, 0x1c1f ;  /* 0x00001c1fffd67424 */ /* 0x000fe200078e00ff */
[----:B------:R-:W-:Y:S02]  /*179e0*/  MOV R3, 0x17a00 ;  /* 0x00017a0000037802 */ /* 0x000fe40000000f00 */
[----:B-1--4-:R-:W-:Y:S05]  /*179f0*/  CALL.REL.NOINC `($__internal_45_$__cuda_sm70_shflsync_idx_p) ;  /* 0x00000ee000007944 */ /* 0x012fea0003c00000 */
[----:B------:R-:W-:Y:S01]  /*17a00*/  MOV R4, R213 ;  /* 0x000000d500047202 */ /* 0x000fe20000000f00 */
[----:B------:R-:W-:Y:S05]  /*17a10*/  BRA `(.L_x_3506) ;  /* 0xffff8af000007947 */ /* 0x000fea000383ffff */
.L_x_3418:
[----:B------:R-:W-:Y:S01]  /*17a20*/  IMAD.MOV.U32 R213, RZ, RZ, R12 ;  /* 0x000000ffffd57224 */ /* 0x000fe200078e000c */
[----:B--23--:R-:W-:Y:S01]  /*17a30*/  MOV R2, 0x2 ;  /* 0x0000000200027802 */ /* 0x00cfe20000000f00 */
[----:B------:R-:W-:Y:S01]  /*17a40*/  IMAD.MOV.U32 R214, RZ, RZ, 0x1c1f ;  /* 0x00001c1fffd67424 */ /* 0x000fe200078e00ff */
[----:B------:R-:W-:Y:S02]  /*17a50*/  MOV R3, 0x17a70 ;  /* 0x00017a7000037802 */ /* 0x000fe40000000f00 */
[----:B-1--4-:R-:W-:Y:S05]  /*17a60*/  CALL.REL.NOINC `($__internal_45_$__cuda_sm70_shflsync_idx_p) ;  /* 0x00000e7000007944 */ /* 0x012fea0003c00000 */
[----:B------:R-:W-:Y:S01]  /*17a70*/  MOV R0, R213 ;  /* 0x000000d500007202 */ /* 0x000fe20000000f00 */
[----:B------:R-:W-:Y:S05]  /*17a80*/  BRA `(.L_x_3507) ;  /* 0xffff8aa000007947 */ /* 0x000fea000383ffff */
.L_x_3421:
[----:B------:R-:W-:Y:S01]  /*17a90*/  IMAD.MOV.U32 R213, RZ, RZ, R5 ;  /* 0x000000ffffd57224 */ /* 0x000fe200078e0005 */
[----:B--23--:R-:W-:Y:S01]  /*17aa0*/  MOV R2, 0x3 ;  /* 0x0000000300027802 */ /* 0x00cfe20000000f00 */
[----:B------:R-:W-:Y:S01]  /*17ab0*/  IMAD.MOV.U32 R214, RZ, RZ, 0x1c1f ;  /* 0x00001c1fffd67424 */ /* 0x000fe200078e00ff */
[----:B------:R-:W-:-:S02]  /*17ac0*/  MOV R3, 0x17ae0 ;  /* 0x00017ae000037802 */ /* 0x000fc40000000f00 */
[----:B-1--4-:R-:W-:Y:S05]  /*17ad0*/  CALL.REL.NOINC `($__internal_45_$__cuda_sm70_shflsync_idx_p) ;  /* 0x00000e0000007944 */ /* 0x012fea0003c00000 */
        /* <DEDUP_REMOVED lines=8> */
.L_x_3425:
[----:B------:R-:W-:Y:S01]  /*17b60*/  IMAD.MOV.U32 R213, RZ, RZ, R5 ;  /* 0x000000ffffd57224 */ /* 0x000fe200078e0005 */
[----:B------:R-:W-:Y:S01]  /*17b70*/  MOV R2, RZ ;  /* 0x000000ff00027202 */ /* 0x000fe20000000f00 */
[----:B------:R-:W-:Y:S01]  /*17b80*/  IMAD.MOV.U32 R214, RZ, RZ, 0x181f ;  /* 0x0000181fffd67424 */ /* 0x000fe200078e00ff */
[----:B------:R-:W-:Y:S02]  /*17b90*/  MOV R3, 0x17bb0 ;  /* 0x00017bb000037802 */ /* 0x000fe40000000f00 */
[----:B------:R-:W-:Y:S05]  /*17ba0*/  CALL.REL.NOINC `($__internal_45_$__cuda_sm70_shflsync_idx_p) ;  /* 0x00000d3000007944 */ /* 0x000fea0003c00000 */
[----:B------:R-:W-:Y:S01]  /*17bb0*/  MOV R7, R213 ;  /* 0x000000d500077202 */ /* 0x000fe20000000f00 */
[----:B------:R-:W-:Y:S05]  /*17bc0*/  BRA `(.L_x_3509) ;  /* 0xffff976000007947 */ /* 0x000fea000383ffff */
.L_x_3426:
[----:B------:R-:W-:Y:S01]  /*17bd0*/  IMAD.MOV.U32 R213, RZ, RZ, R6 ;  /* 0x000000ffffd57224 */ /* 0x000fe200078e0006 */
[----:B------:R-:W-:Y:S01]  /*17be0*/  MOV R2, RZ ;  /* 0x000000ff00027202 */ /* 0x000fe20000000f00 */
[----:B------:R-:W-:Y:S01]  /*17bf0*/  IMAD.MOV.U32 R214, RZ, RZ, 0x181f ;  /* 0x0000181fffd67424 */ /* 0x000fe200078e00ff */
[----:B------:R-:W-:Y:S02]  /*17c00*/  MOV R3, 0x17c20 ;  /* 0x00017c2000037802 */ /* 0x000fe40000000f00 */
[----:B-12---:R-:W-:Y:S05]  /*17c10*/  CALL.REL.NOINC `($__internal_45_$__cuda_sm70_shflsync_idx_p) ;  /* 0x00000cc000007944 */ /* 0x006fea0003c00000 */
[----:B------:R-:W-:Y:S01]  /*17c20*/  MOV R2, R213 ;  /* 0x000000d500027202 */ /* 0x000fe20000000f00 */
[----:B------:R-:W-:Y:S05]  /*17c30*/  BRA `(.L_x_3510) ;  /* 0xffff971000007947 */ /* 0x000fea000383ffff */
.L_x_3427:
[----:B------:R-:W-:Y:S01]  /*17c40*/  IMAD.MOV.U32 R213, RZ, RZ, R5 ;  /* 0x000000ffffd57224 */ /* 0x000fe200078e0005 */
[----:B-1----:R-:W-:Y:S01]  /*17c50*/  MOV R2, 0x1 ;  /* 0x0000000100027802 */ /* 0x002fe20000000f00 */
[----:B------:R-:W-:Y:S01]  /*17c60*/  IMAD.MOV.U32 R214, RZ, RZ, 0x181f ;  /* 0x0000181fffd67424 */ /* 0x000fe200078e00ff */
[----:B------:R-:W-:-:S02]  /*17c70*/  MOV R3, 0x17c90 ;  /* 0x00017c9000037802 */ /* 0x000fc40000000f00 */
[----:B---3--:R-:W-:Y:S05]  /*17c80*/  CALL.REL.NOINC `($__internal_45_$__cuda_sm70_shflsync_idx_p) ;  /* 0x00000c5000007944 */ /* 0x008fea0003c00000 */
        /* <DEDUP_REMOVED lines=8> */
.L_x_3428:
[----:B------:R-:W-:Y:S01]  /*17d10*/  IMAD.MOV.U32 R213, RZ, RZ, R5 ;  /* 0x000000ffffd57224 */ /* 0x000fe200078e0005 */
[----:B-1----:R-:W-:Y:S01]  /*17d20*/  MOV R2, 0x2 ;  /* 0x0000000200027802 */ /* 0x002fe20000000f00 */
[----:B------:R-:W-:Y:S01]  /*17d30*/  IMAD.MOV.U32 R214, RZ, RZ, 0x181f ;  /* 0x0000181fffd67424 */ /* 0x000fe200078e00ff */
[----:B------:R-:W-:Y:S02]  /*17d40*/  MOV R3, 0x17d60 ;  /* 0x00017d6000037802 */ /* 0x000fe40000000f00 */
[----:B--23--:R-:W-:Y:S05]  /*17d50*/  CALL.REL.NOINC `($__internal_45_$__cuda_sm70_shflsync_idx_p) ;  /* 0x00000b8000007944 */ /* 0x00cfea0003c00000 */
[----:B------:R-:W-:Y:S01]  /*17d60*/  MOV R7, R213 ;  /* 0x000000d500077202 */ /* 0x000fe20000000f00 */
[----:B------:R-:W-:Y:S05]  /*17d70*/  BRA `(.L_x_3512) ;  /* 0xffff974000007947 */ /* 0x000fea000383ffff */
.L_x_3429:
[----:B------:R-:W-:Y:S01]  /*17d80*/  IMAD.MOV.U32 R213, RZ, RZ, R6 ;  /* 0x000000ffffd57224 */ /* 0x000fe200078e0006 */
[----:B-1----:R-:W-:Y:S01]  /*17d90*/  MOV R2, 0x2 ;  /* 0x0000000200027802 */ /* 0x002fe20000000f00 */
[----:B------:R-:W-:Y:S01]  /*17da0*/  IMAD.MOV.U32 R214, RZ, RZ, 0x181f ;  /* 0x0000181fffd67424 */ /* 0x000fe200078e00ff */
[----:B------:R-:W-:Y:S02]  /*17db0*/  MOV R3, 0x17dd0 ;  /* 0x00017dd000037802 */ /* 0x000fe40000000f00 */
[----:B--234-:R-:W-:Y:S05]  /*17dc0*/  CALL.REL.NOINC `($__internal_45_$__cuda_sm70_shflsync_idx_p) ;  /* 0x00000b1000007944 */ /* 0x01cfea0003c00000 */
[----:B------:R-:W-:Y:S01]  /*17dd0*/  MOV R2, R213 ;  /* 0x000000d500027202 */ /* 0x000fe20000000f00 */
[----:B------:R-:W-:Y:S05]  /*17de0*/  BRA `(.L_x_3513) ;  /* 0xffff96f000007947 */ /* 0x000fea000383ffff */
.L_x_3430:
        /* <DEDUP_REMOVED lines=13> */
.L_x_3431:
[----:B------:R-:W-:Y:S01]  /*17ec0*/  IMAD.MOV.U32 R213, RZ, RZ, R5 ;  /* 0x000000ffffd57224 */ /* 0x000fe200078e0005 */
[----:B--2---:R-:W-:Y:S01]  /*17ed0*/  MOV R2, 0x4 ;  /* 0x0000000400027802 */ /* 0x004fe20000000f00 */
[----:B------:R-:W-:Y:S01]  /*17ee0*/  IMAD.MOV.U32 R214, RZ, RZ, 0x181f ;  /* 0x0000181fffd67424 */ /* 0x000fe200078e00ff */
[----:B------:R-:W-:Y:S02]  /*17ef0*/  MOV R3, 0x17f10 ;  /* 0x00017f1000037802 */ /* 0x000fe40000000f00 */
[----:B-1-34-:R-:W-:Y:S05]  /*17f00*/  CALL.REL.NOINC `($__internal_45_$__cuda_sm70_shflsync_idx_p) ;  /* 0x000009d000007944 */ /* 0x01afea0003c00000 */
[----:B------:R-:W-:Y:S01]  /*17f10*/  MOV R7, R213 ;  /* 0x000000d500077202 */ /* 0x000fe20000000f00 */
[----:B------:R-:W-:Y:S05]  /*17f20*/  BRA `(.L_x_3515) ;  /* 0xffff96c000007947 */ /* 0x000fea000383ffff */
.L_x_3432:
[----:B------:R-:W-:Y:S01]  /*17f30*/  IMAD.MOV.U32 R213, RZ, RZ, R6 ;  /* 0x000000ffffd57224 */ /* 0x000fe200078e0006 */
[----:B--2---:R-:W-:Y:S01]  /*17f40*/  MOV R2, 0x4 ;  /* 0x0000000400027802 */ /* 0x004fe20000000f00 */
[----:B------:R-:W-:Y:S01]  /*17f50*/  IMAD.MOV.U32 R214, RZ, RZ, 0x181f ;  /* 0x0000181fffd67424 */ /* 0x000fe200078e00ff */
[----:B------:R-:W-:Y:S02]  /*17f60*/  MOV R3, 0x17f80 ;  /* 0x00017f8000037802 */ /* 0x000fe40000000f00 */
[----:B-1-34-:R-:W-:Y:S05]  /*17f70*/  CALL.REL.NOINC `($__internal_45_$__cuda_sm70_shflsync_idx_p) ;  /* 0x0000096000007944 */ /* 0x01afea0003c00000 */
[----:B------:R-:W-:Y:S01]  /*17f80*/  MOV R2, R213 ;  /* 0x000000d500027202 */ /* 0x000fe20000000f00 */
[----:B------:R-:W-:Y:S05]  /*17f90*/  BRA `(.L_x_3516) ;  /* 0xffff967000007947 */ /* 0x000fea000383ffff */
.L_x_3433:
        /* <DEDUP_REMOVED lines=13> */
.L_x_3434:
[----:B------:R-:W-:Y:S01]  /*18070*/  IMAD.MOV.U32 R213, RZ, RZ, R5 ;  /* 0x000000ffffd57224 */ /* 0x000fe200078e0005 */
[----:B--2---:R-:W-:Y:S01]  /*18080*/  MOV R2, 0x6 ;  /* 0x0000000600027802 */ /* 0x004fe20000000f00 */
[----:B------:R-:W-:Y:S01]  /*18090*/  IMAD.MOV.U32 R214, RZ, RZ, 0x181f ;  /* 0x0000181fffd67424 */ /* 0x000fe200078e00ff */
[----:B------:R-:W-:Y:S02]  /*180a0*/  MOV R3, 0x180c0 ;  /* 0x000180c000037802 */ /* 0x000fe40000000f00 */
[----:B-1--4-:R-:W-:Y:S05]  /*180b0*/  CALL.REL.NOINC `($__internal_45_$__cuda_sm70_shflsync_idx_p) ;  /* 0x0000082000007944 */ /* 0x012fea0003c00000 */
[----:B------:R-:W-:Y:S01]  /*180c0*/  MOV R7, R213 ;  /* 0x000000d500077202 */ /* 0x000fe20000000f00 */
[----:B------:R-:W-:Y:S05]  /*180d0*/  BRA `(.L_x_3518) ;  /* 0xffff964000007947 */ /* 0x000fea000383ffff */
.L_x_3435:
[----:B------:R-:W-:Y:S01]  /*180e0*/  IMAD.MOV.U32 R213, RZ, RZ, R6 ;  /* 0x000000ffffd57224 */ /* 0x000fe200078e0006 */
[----:B--2---:R-:W-:Y:S01]  /*180f0*/  MOV R2, 0x6 ;  /* 0x0000000600027802 */ /* 0x004fe20000000f00 */
[----:B------:R-:W-:Y:S01]  /*18100*/  IMAD.MOV.U32 R214, RZ, RZ, 0x181f ;  /* 0x0000181fffd67424 */ /* 0x000fe200078e00ff */
[----:B------:R-:W-:Y:S02]  /*18110*/  MOV R3, 0x18130 ;  /* 0x0001813000037802 */ /* 0x000fe40000000f00 */
[----:B-1-34-:R-:W-:Y:S05]  /*18120*/  CALL.REL.NOINC `($__internal_45_$__cuda_sm70_shflsync_idx_p) ;  /* 0x000007b000007944 */ /* 0x01afea0003c00000 */
[----:B------:R-:W-:Y:S01]  /*18130*/  MOV R2, R213 ;  /* 0x000000d500027202 */ /* 0x000fe20000000f00 */
[----:B------:R-:W-:Y:S05]  /*18140*/  BRA `(.L_x_3519) ;  /* 0xffff95f000007947 */ /* 0x000fea000383ffff */
.L_x_3436:
[----:B------:R-:W-:Y:S01]  /*18150*/  IMAD.MOV.U32 R213, RZ, RZ, R5 ;  /* 0x000000ffffd57224 */ /* 0x000fe200078e0005 */
[----:B-1----:R-:W-:Y:S01]  /*18160*/  MOV R2, 0x7 ;  /* 0x0000000700027802 */ /* 0x002fe20000000f00 */
[----:B------:R-:W-:Y:S01]  /*18170*/  IMAD.MOV.U32 R214, RZ, RZ, 0x181f ;  /* 0x0000181fffd67424 */ /* 0x000fe200078e00ff */
[----:B------:R-:W-:-:S02]  /*18180*/  MOV R3, 0x181a0 ;  /* 0x000181a000037802 */ /* 0x000fc40000000f00 */
[----:B--2-4-:R-:W-:Y:S05]  /*18190*/  CALL.REL.NOINC `($__internal_45_$__cuda_sm70_shflsync_idx_p) ;  /* 0x0000074000007944 */ /* 0x014fea0003c00000 */
        /* <DEDUP_REMOVED lines=8> */
.L_x_3438:
[----:B------:R-:W-:Y:S01]  /*18220*/  IMAD.MOV.U32 R213, RZ, RZ, R68 ;  /* 0x000000ffffd57224 */ /* 0x000fe200078e0044 */
[----:B------:R-:W-:Y:S01]  /*18230*/  MOV R2, RZ ;  /* 0x000000ff00027202 */ /* 0x000fe20000000f00 */
[----:B------:R-:W-:Y:S01]  /*18240*/  IMAD.MOV.U32 R214, RZ, RZ, 0x1f ;  /* 0x0000001fffd67424 */ /* 0x000fe200078e00ff */
[----:B------:R-:W-:Y:S02]  /*18250*/  MOV R3, 0x18270 ;  /* 0x0001827000037802 */ /* 0x000fe40000000f00 */
[----:B------:R-:W-:Y:S05]  /*18260*/  CALL.REL.NOINC `($__internal_45_$__cuda_sm70_shflsync_idx_p) ;  /* 0x0000067000007944 */ /* 0x000fea0003c00000 */
[----:B------:R-:W-:Y:S01]  /*18270*/  MOV R9, R213 ;  /* 0x000000d500097202 */ /* 0x000fe20000000f00 */
[----:B------:R-:W-:Y:S05]  /*18280*/  BRA `(.L_x_3521) ;  /* 0xffff96a000007947 */ /* 0x000fea000383ffff */
.L_x_3439:
[----:B------:R-:W-:Y:S01]  /*18290*/  IMAD.MOV.U32 R213, RZ, RZ, R68 ;  /* 0x000000ffffd57224 */ /* 0x000fe200078e0044 */
[----:B------:R-:W-:Y:S01]  /*182a0*/  MOV R2, 0x1 ;  /* 0x0000000100027802 */ /* 0x000fe20000000f00 */
[----:B------:R-:W-:Y:S01]  /*182b0*/  IMAD.MOV.U32 R214, RZ, RZ, 0x1f ;  /* 0x0000001fffd67424 */ /* 0x000fe200078e00ff */
[----:B------:R-:W-:Y:S02]  /*182c0*/  MOV R3, 0x182e0 ;  /* 0x000182e000037802 */ /* 0x000fe40000000f00 */
[----:B-12---:R-:W-:Y:S05]  /*182d0*/  CALL.REL.NOINC `($__internal_45_$__cuda_sm70_shflsync_idx_p) ;  /* 0x0000060000007944 */ /* 0x006fea0003c00000 */
[----:B------:R-:W-:Y:S01]  /*182e0*/  MOV R8, R213 ;  /* 0x000000d500087202 */ /* 0x000fe20000000f00 */
[----:B------:R-:W-:Y:S05]  /*182f0*/  BRA `(.L_x_3522) ;  /* 0xffff965000007947 */ /* 0x000fea000383ffff */
.L_x_3440:
[----:B------:R-:W-:Y:S02]  /*18300*/  MOV R2, 0x1 ;  /* 0x0000000100027802 */ /* 0x000fe40000000f00 */
[----:B------:R-:W-:-:S02]  /*18310*/  MOV R3, 0x18330 ;  /* 0x0001833000037802 */ /* 0x000fc40000000f00 */
[----:B-1234-:R-:W-:Y:S05]  /*18320*/  CALL.REL.NOINC `($__internal_46_$__cuda_sm70_shflsync_up_p) ;  /* 0x0000061000007944 */ /* 0x01efea0003c00000 */
[----:B------:R-:W-:Y:S05]  /*18330*/  BRA `(.L_x_3523) ;  /* 0xffff974000007947 */ /* 0x000fea000383ffff */
.L_x_3441:
[----:B------:R-:W-:Y:S02]  /*18340*/  MOV R2, 0x2 ;  /* 0x0000000200027802 */ /* 0x000fe40000000f00 */
[----:B------:R-:W-:-:S02]  /*18350*/  MOV R3, 0x18370 ;  /* 0x0001837000037802 */ /* 0x000fc40000000f00 */
[----:B--2-4-:R-:W-:Y:S05]  /*18360*/  CALL.REL.NOINC `($__internal_46_$__cuda_sm70_shflsync_up_p) ;  /* 0x000005d000007944 */ /* 0x014fea0003c00000 */
        /* <DEDUP_REMOVED lines=24> */
.L_x_3445:
[----:B------:R-:W-:Y:S02]  /*184f0*/  MOV R2, 0x1 ;  /* 0x0000000100027802 */ /* 0x000fe40000000f00 */
[----:B------:R-:W-:Y:S02]  /*18500*/  MOV R3, 0x18520 ;  /* 0x0001852000037802 */ /* 0x000fe40000000f00 */
[----:B------:R-:W-:Y:S05]  /*18510*/  CALL.REL.NOINC `($__internal_46_$__cuda_sm70_shflsync_up_p) ;  /* 0x0000042000007944 */ /* 0x000fea0003c00000 */
[----:B------:R-:W-:Y:S01]  /*18520*/  MOV R2, R4 ;  /* 0x0000000400027202 */ /* 0x000fe20000000f00 */
[----:B------:R-:W-:Y:S05]  /*18530*/  BRA `(.L_x_3525) ;  /* 0xffff97a000007947 */ /* 0x000fea000383ffff */
.L_x_3446:
        /* <DEDUP_REMOVED lines=27> */
.L_x_3448:
[----:B------:R-:W-:Y:S02]  /*186f0*/  SEL R0, RZ, 0x1, P0 ;  /* 0x00000001ff007807 */ /* 0x000fe40000000000 */
[----:B------:R-:W-:Y:S02]  /*18700*/  MOV R2, 0x18720 ;  /* 0x0001872000027802 */ /* 0x000fe40000000f00 */
[----:B-1----:R-:W-:Y:S05]  /*18710*/  CALL.REL.NOINC `($__internal_47_$__cuda_sm70_votesync_ballot) ;  /* 0x0000029000007944 */ /* 0x002fea0003c00000 */
[----:B------:R-:W-:Y:S01]  /*18720*/  MOV R10, R0 ;  /* 0x00000000000a7202 */ /* 0x000fe20000000f00 */
[----:B------:R-:W-:Y:S05]  /*18730*/  BRA `(.L_x_3527) ;  /* 0xffff973000007947 */ /* 0x000fea000383ffff */
.L_x_3449:
[----:B------:R-:W-:Y:S01]  /*18740*/  IMAD.MOV.U32 R213, RZ, RZ, R6 ;  /* 0x000000ffffd57224 */ /* 0x000fe200078e0006 */
[----:B--2---:R-:W-:Y:S01]  /*18750*/  MOV R2, R0 ;  /* 0x0000000000027202 */ /* 0x004fe20000000f00 */
[----:B------:R-:W-:Y:S01]  /*18760*/  IMAD.MOV.U32 R214, RZ, RZ, 0x1f ;  /* 0x0000001fffd67424 */ /* 0x000fe200078e00ff */
[----:B------:R-:W-:Y:S02]  /*18770*/  MOV R3, 0x18790 ;  /* 0x0001879000037802 */ /* 0x000fe40000000f00 */
[----:B-1----:R-:W-:Y:S05]  /*18780*/  CALL.REL.NOINC `($__internal_45_$__cuda_sm70_shflsync_idx_p) ;  /* 0x0000015000007944 */ /* 0x002fea0003c00000 */
[----:B------:R-:W-:Y:S01]  /*18790*/  IMAD.MOV.U32 R8, RZ, RZ, R213 ;  /* 0x000000ffff087224 */ /* 0x000fe200078e00d5 */
[----:B------:R-:W-:Y:S01]  /*187a0*/  MOV R2, R0 ;  /* 0x0000000000027202 */ /* 0x000fe20000000f00 */
[----:B------:R-:W-:Y:S01]  /*187b0*/  IMAD.MOV.U32 R213, RZ, RZ, R7 ;  /* 0x000000ffffd57224 */ /* 0x000fe200078e0007 */
[----:B------:R-:W-:-:S02]  /*187c0*/  MOV R214, 0x1f ;  /* 0x0000001f00d67802 */ /* 0x000fc40000000f00 */
[----:B------:R-:W-:Y:S02]  /*187d0*/  MOV R3, 0x187f0 ;  /* 0x000187f000037802 */ /* 0x000fe40000000f00 */
[----:B------:R-:W-:Y:S05]  /*187e0*/  CALL.REL.NOINC `($__internal_45_$__cuda_sm70_shflsync_idx_p) ;  /* 0x000000f000007944 */ /* 0x000fea0003c00000 */
[----:B------:R-:W-:Y:S01]  /*187f0*/  MOV R7, R213 ;  /* 0x000000d500077202 */ /* 0x000fe20000000f00 */
[----:B------:R-:W-:Y:S05]  /*18800*/  BRA `(.L_x_3528) ;  /* 0xffff96d000007947 */ /* 0x000fea000383ffff */
.L_x_3452:
[----:B------:R-:W-:Y:S01]  /*18810*/  IMAD.MOV.U32 R213, RZ, RZ, R4 ;  /* 0x000000ffffd57224 */ /* 0x000fe200078e0004 */
[----:B--2---:R-:W-:Y:S01]  /*18820*/  MOV R2, R0 ;  /* 0x0000000000027202 */ /* 0x004fe20000000f00 */
[----:B------:R-:W-:Y:S01]  /*18830*/  IMAD.MOV.U32 R214, RZ, RZ, 0x1f ;  /* 0x0000001fffd67424 */ /* 0x000fe200078e00ff */
[----:B------:R-:W-:Y:S02]  /*18840*/  MOV R3, 0x18860 ;  /* 0x0001886000037802 */ /* 0x000fe40000000f00 */
[----:B-1--4-:R-:W-:Y:S05]  /*18850*/  CALL.REL.NOINC `($__internal_45_$__cuda_sm70_shflsync_idx_p) ;  /* 0x0000008000007944 */ /* 0x012fea0003c00000 */
[----:B------:R-:W-:Y:S01]  /*18860*/  MOV R11, R213 ;  /* 0x000000d5000b7202 */ /* 0x000fe20000000f00 */
[----:B------:R-:W-:Y:S05]  /*18870*/  BRA `(.L_x_3451) ;  /* 0xffff96c000007947 */ /* 0x000fea000383ffff */
        .weak           $__internal_44_$__cuda_sm70_shflsync_bfly_p
        .type           $__internal_44_$__cuda_sm70_shflsync_bfly_p,@function
        .size           $__internal_44_$__cuda_sm70_shflsync_bfly_p,($__internal_45_$__cuda_sm70_shflsync_idx_p - $__internal_44_$__cuda_sm70_shflsync_bfly_p)
$__internal_44_$__cuda_sm70_shflsync_bfly_p:
[----:B------:R-:W-:Y:S02]  /*18880*/  MOV R213, 0xffffffff ;  /* 0xffffffff00d57802 */ /* 0x000fe40000000f00 */
[----:B------:R-:W-:Y:S02]  /*18890*/  MOV R3, 0x1f ;  /* 0x0000001f00037802 */ /* 0x000fe40000000f00 */
[----:B------:R-:W-:Y:S04]  /*188a0*/  WARPSYNC R213 ;  /* 0x000000d500007348 */ /* 0x000fe80003800000 */
[----:B------:R1:W2:Y:S02]  /*188b0*/  SHFL.BFLY PT, R0, R96, R0, R3 ;  /* 0x0c00000060007389 */ /* 0x0002a400000e0003 */
[----:B-1----:R-:W-:-:S04]  /*188c0*/  MOV R3, 0x0 ;  /* 0x0000000000037802 */ /* 0x002fc80000000f00 */
[----:B--2---:R-:W-:Y:S05]  /*188d0*/  RET.REL.NODEC R2 `(_ZN7cutlass13device_kernelIN5flash19enable_sm80_to_sm89INS1_16FlashAttnFwdSm80INS1_25CollectiveMainloopFwdSm80ILi4ELi1ELb0EN4cute5tupleIJNS5_1CILi128EEENS7_ILi80EEENS7_ILi64EEEEEELi64ENS_6half_tEfNS_4arch4Sm80ELb1ELb0ELb0ELb1ELb1ELb0ELb1ELb1EEENS1_21CollectiveEpilogueFwdINS6_IJS8_SA_S9_EEENS6_IJNS7_ILi1EEESI_SI_EEESC_SE_Li128ELb1ELb1ELb1ELb0EEENS1_36VarlenDynamicPersistentTileSchedulerILi128ELi80ELi128ELi128ELb1ELb1ELb0ELb1ELb1ELb1EEEEEEEEEvNT_6ParamsE) ;  /* 0xfffe772002007950 */ /* 0x004fea0003c3ffff */
        .weak           $__internal_45_$__cuda_sm70_shflsync_idx_p
        .type           $__internal_45_$__cuda_sm70_shflsync_idx_p,@function
        .size           $__internal_45_$__cuda_sm70_shflsync_idx_p,($__internal_46_$__cuda_sm70_shflsync_up_p - $__internal_45_$__cuda_sm70_shflsync_idx_p)
$__internal_45_$__cuda_sm70_shflsync_idx_p:
[----:B------:R-:W-:-:S04]  /*188e0*/  MOV R215, 0xffffffff ;  /* 0xffffffff00d77802 */ /* 0x000fc80000000f00 */
[----:B------:R-:W-:Y:S04]  /*188f0*/  WARPSYNC R215 ;  /* 0x000000d700007348 */ /* 0x000fe80003800000 */
[----:B------:R1:W2:Y:S02]  /*18900*/  SHFL.IDX PT, R213, R213, R2, R214 ;  /* 0x00000002d5d57389 */ /* 0x0002a400000e00d6 */
[----:B-1----:R-:W-:Y:S02]  /*18910*/  MOV R2, R3 ;  /* 0x0000000300027202 */ /* 0x002fe40000000f00 */
[----:B------:R-:W-:-:S04]  /*18920*/  MOV R3, 0x0 ;  /* 0x0000000000037802 */ /* 0x000fc80000000f00 */
[----:B--2---:R-:W-:Y:S05]  /*18930*/  RET.REL.NODEC R2 `(_ZN7cutlass13device_kernelIN5flash19enable_sm80_to_sm89INS1_16FlashAttnFwdSm80INS1_25CollectiveMainloopFwdSm80ILi4ELi1ELb0EN4cute5tupleIJNS5_1CILi128EEENS7_ILi80EEENS7_ILi64EEEEEELi64ENS_6half_tEfNS_4arch4Sm80ELb1ELb0ELb0ELb1ELb1ELb0ELb1ELb1EEENS1_21CollectiveEpilogueFwdINS6_IJS8_SA_S9_EEENS6_IJNS7_ILi1EEESI_SI_EEESC_SE_Li128ELb1ELb1ELb1ELb0EEENS1_36VarlenDynamicPersistentTileSchedulerILi128ELi80ELi128ELi128ELb1ELb1ELb0ELb1ELb1ELb1EEEEEEEEEvNT_6ParamsE) ;  /* 0xfffe76c002007950 */ /* 0x004fea0003c3ffff */
        .weak           $__internal_46_$__cuda_sm70_shflsync_up_p
        .type           $__internal_46_$__cuda_sm70_shflsync_up_p,@function
        .size           $__internal_46_$__cuda_sm70_shflsync_up_p,($__internal_47_$__cuda_sm70_votesync_ballot - $__internal_46_$__cuda_sm70_shflsync_up_p)
$__internal_46_$__cuda_sm70_shflsync_up_p:
[----:B------:R-:W-:Y:S02]  /*18940*/  IMAD.MOV.U32 R4, RZ, RZ, RZ ;  /* 0x000000ffff047224 */ /* 0x000fe400078e00ff */
[----:B------:R-:W-:-:S04]  /*18950*/  IMAD.MOV.U32 R10, RZ, RZ, -0x1 ;  /* 0xffffffffff0a7424 */ /* 0x000fc800078e00ff */
[----:B------:R-:W-:Y:S04]  /*18960*/  WARPSYNC R10 ;  /* 0x0000000a00007348 */ /* 0x000fe80003800000 */
[----:B------:R1:W2:Y:S02]  /*18970*/  SHFL.UP PT, R4, R0, R2, R4 ;  /* 0x0400000200047389 */ /* 0x0002a400000e0004 */
[----:B-1----:R-:W-:Y:S02]  /*18980*/  MOV R2, R3 ;  /* 0x0000000300027202 */ /* 0x002fe40000000f00 */
[----:B------:R-:W-:-:S04]  /*18990*/  MOV R3, 0x0 ;  /* 0x0000000000037802 */ /* 0x000fc80000000f00 */
[----:B--2---:R-:W-:Y:S05]  /*189a0*/  RET.REL.NODEC R2 `(_ZN7cutlass13device_kernelIN5flash19enable_sm80_to_sm89INS1_16FlashAttnFwdSm80INS1_25CollectiveMainloopFwdSm80ILi4ELi1ELb0EN4cute5tupleIJNS5_1CILi128EEENS7_ILi80EEENS7_ILi64EEEEEELi64ENS_6half_tEfNS_4arch4Sm80ELb1ELb0ELb0ELb1ELb1ELb0ELb1ELb1EEENS1_21CollectiveEpilogueFwdINS6_IJS8_SA_S9_EEENS6_IJNS7_ILi1EEESI_SI_EEESC_SE_Li128ELb1ELb1ELb1ELb0EEENS1_36VarlenDynamicPersistentTileSchedulerILi128ELi80ELi128ELi128ELb1ELb1ELb0ELb1ELb1ELb1EEEEEEEEEvNT_6ParamsE) ;  /* 0xfffe765002007950 */ /* 0x004fea0003c3ffff */
        .weak           $__internal_47_$__cuda_sm70_votesync_ballot
        .type           $__internal_47_$__cuda_sm70_votesync_ballot,@function
        .size           $__internal_47_$__cuda_sm70_votesync_ballot,(.L_x_3878 - $__internal_47_$__cuda_sm70_votesync_ballot)
$__internal_47_$__cuda_sm70_votesync_ballot:
[----:B------:R-:W-:Y:S01]  /*189b0*/  ISETP.NE.U32.AND P0, PT, R0, 0x1, PT ;  /* 0x000000010000780c */ /* 0x000fe20003f05070 */
[----:B------:R-:W-:-:S04]  /*189c0*/  IMAD.MOV.U32 R3, RZ, RZ, -0x1 ;  /* 0xffffffffff037424 */ /* 0x000fc800078e00ff */
[----:B------:R-:W-:Y:S08]  /*189d0*/  WARPSYNC R3 ;  /* 0x0000000300007348 */ /* 0x000ff00003800000 */
[----:B------:R-:W-:-:S04]  /*189e0*/  VOTE.ANY R0, PT, !P0 ;  /* 0x0000000000007806 */ /* 0x000fc800040e0100 */
[----:B------:R-:W-:Y:S01]  /*189f0*/  LOP3.LUT R0, R0, R3, RZ, 0xc0, !PT ;  /* 0x0000000300007212 */ /* 0x000fe200078ec0ff */
[----:B------:R-:W-:-:S04]  /*18a00*/  IMAD.MOV.U32 R3, RZ, RZ, 0x0 ;  /* 0x00000000ff037424 */ /* 0x000fc800078e00ff */
[----:B------:R-:W-:Y:S05]  /*18a10*/  RET.REL.NODEC R2 `(_ZN7cutlass13device_kernelIN5flash19enable_sm80_to_sm89INS1_16FlashAttnFwdSm80INS1_25CollectiveMainloopFwdSm80ILi4ELi1ELb0EN4cute5tupleIJNS5_1CILi128EEENS7_ILi80EEENS7_ILi64EEEEEELi64ENS_6half_tEfNS_4arch4Sm80ELb1ELb0ELb0ELb1ELb1ELb0ELb1ELb1EEENS1_21CollectiveEpilogueFwdINS6_IJS8_SA_S9_EEENS6_IJNS7_ILi1EEESI_SI_EEESC_SE_Li128ELb1ELb1ELb1ELb0EEENS1_36VarlenDynamicPersistentTileSchedulerILi128ELi80ELi128ELi128ELb1ELb1ELb0ELb1ELb1ELb1EEEEEEEEEvNT_6ParamsE) ;  /* 0xfffe75e002007950 */ /* 0x000fea0003c3ffff */
.L_x_3529:
        /* <DEDUP_REMOVED lines=14> */
.L_x_3878:


//--------------------- .text._ZN7cutlass13device_kernelIN5flash19enable_sm80_to_sm89INS1_16FlashAttnFwdSm80INS1_25CollectiveMainloopFwdSm80ILi4ELi1ELb0EN4cute5tupleIJNS5_1CILi128EEENS7_ILi80EEENS7_ILi64EEEEEELi64ENS_6half_tEfNS_4arch4Sm80ELb1ELb0ELb0ELb1ELb1ELb1ELb1ELb1EEENS1_21CollectiveEpilogueFwdINS6_IJS8_SA_S9_EEENS6_IJNS7_ILi1EEESI_SI_EEESC_SE_Li128ELb1ELb1ELb1ELb0EEENS1_36VarlenDynamicPersistentTileSchedulerILi128ELi80ELi128ELi128ELb1ELb1ELb0ELb1ELb1ELb1EEEEEEEEEvNT_6ParamsE --------------------------
	.section	.text._ZN7cutlass13device_kernelIN5flash19enable_sm80_to_sm89INS1_16FlashAttnFwdSm80INS1_25CollectiveMainloopFwdSm80ILi4ELi1ELb0EN4cute5tupleIJNS5_1CILi128EEENS7_ILi80EEENS7_ILi64EEEEEELi64ENS_6half_tEfNS_4arch4Sm80ELb1ELb0ELb0ELb1ELb1ELb1ELb1ELb1EEENS1_21CollectiveEpilogueFwdINS6_IJS8_SA_S9_EEENS6_IJNS7_ILi1EEESI_SI_EEESC_SE_Li128ELb1ELb1ELb1ELb0EEENS1_36VarlenDynamicPersistentTileSchedulerILi128ELi80ELi128ELi128ELb1ELb1ELb0ELb1ELb1ELb1EEEEEEEEEvNT_6ParamsE,"ax",@progbits
	.sectioninfo	@"SHI_REGISTERS=255"
	.align	128
.text._ZN7cutlass13device_kernelIN5flash19enable_sm80_to_sm89INS1_16FlashAttnFwdSm80INS1_25CollectiveMainloopFwdSm80ILi4ELi1ELb0EN4cute5tupleIJNS5_1CILi128EEENS7_ILi80EEENS7_ILi64EEEEEELi64ENS_6half_tEfNS_4arch4Sm80ELb1ELb0ELb0ELb1ELb1ELb1ELb1ELb1EEENS1_21CollectiveEpilogueFwdINS6_IJS8_SA_S9_EEENS6_IJNS7_ILi1EEESI_SI_EEESC_SE_Li128ELb1ELb1ELb1ELb0EEENS1_36VarlenDynamicPersistentTileSchedulerILi128ELi80ELi128ELi128ELb1ELb1ELb0ELb1ELb1ELb1EEEEEEEEEvNT_6ParamsE:
        .type           _ZN7cutlass13device_kernelIN5flash19enable_sm80_to_sm89INS1_16FlashAttnFwdSm80INS1_25CollectiveMainloopFwdSm80ILi4ELi1ELb0EN4cute5tupleIJNS5_1CILi128EEENS7_ILi80EEENS7_ILi64EEEEEELi64ENS_6half_tEfNS_4arch4Sm80ELb1ELb0ELb0ELb1ELb1ELb1ELb1ELb1EEENS1_21CollectiveEpilogueFwdINS6_IJS8_SA_S9_EEENS6_IJNS7_ILi1EEESI_SI_EEESC_SE_Li128ELb1ELb1ELb1ELb0EEENS1_36VarlenDynamicPersistentTileSchedulerILi128ELi80ELi128ELi128ELb1ELb1ELb0ELb1ELb1ELb1EEEEEEEEEvNT_6ParamsE,@function
        .size           _ZN7cutlass13device_kernelIN5flash19enable_sm80_to_sm89INS1_16FlashAttnFwdSm80INS1_25CollectiveMainloopFwdSm80ILi4ELi1ELb0EN4cute5tupleIJNS5_1CILi128EEENS7_ILi80EEENS7_ILi64EEEEEELi64ENS_6half_tEfNS_4arch4Sm80ELb1ELb0ELb0ELb1ELb1ELb1ELb1ELb1EEENS1_21CollectiveEpilogueFwdINS6_IJS8_SA_S9_EEENS6_IJNS7_ILi1EEESI_SI_EEESC_SE_Li128ELb1ELb1ELb1ELb0EEENS1_36VarlenDynamicPersistentTileSchedulerILi128ELi80ELi128ELi128ELb1ELb1ELb0ELb1ELb1ELb1EEEEEEEEEvNT_6ParamsE,(.L_x_3883 - _ZN7cutlass13device_kernelIN5flash19enable_sm80_to_sm89INS1_16FlashAttnFwdSm80INS1_25CollectiveMainloopFwdSm80ILi4ELi1ELb0EN4cute5tupleIJNS5_1CILi128EEENS7_ILi80EEENS7_ILi64EEEEEELi64ENS_6half_tEfNS_4arch4Sm80ELb1ELb0ELb0ELb1ELb1ELb1ELb1ELb1EEENS1_21CollectiveEpilogueFwdINS6_IJS8_SA_S9_EEENS6_IJNS7_ILi1EEESI_SI_EEESC_SE_Li128ELb1ELb1ELb1ELb0EEENS1_36VarlenDynamicPersistentTileSchedulerILi128ELi80ELi128ELi128ELb1ELb1ELb0ELb1ELb1ELb1EEEEEEEEEvNT_6ParamsE)
        .other          _ZN7cutlass13device_kernelIN5flash19enable_sm80_to_sm89INS1_16FlashAttnFwdSm80INS1_25CollectiveMainloopFwdSm80ILi4ELi1ELb0EN4cute5tupleIJNS5_1CILi128EEENS7_ILi80EEENS7_ILi64EEEEEELi64ENS_6half_tEfNS_4arch4Sm80ELb1ELb0ELb0ELb1ELb1ELb1ELb1ELb1EEENS1_21CollectiveEpilogueFwdINS6_IJS8_SA_S9_EEENS6_IJNS7_ILi1EEESI_SI_EEESC_SE_Li128ELb1ELb1ELb1ELb0EEENS1_36VarlenDynamicPersistentTileSchedulerILi128ELi80ELi128ELi128ELb1ELb1ELb0ELb1ELb1ELb1EEEEEEEEEvNT_6ParamsE,@"STO_CUDA_ENTRY STV_DEFAULT"
_ZN7cutlass13device_kernelIN5flash19enable_sm80_to_sm89INS1_16FlashAttnFwdSm80INS1_25CollectiveMainloopFwdSm80ILi4ELi1ELb0EN4cute5tupleIJNS5_1CILi128EEENS7_ILi80EEENS7_ILi64EEEEEELi64ENS_6half_tEfNS_4arch4Sm80ELb1ELb0ELb0ELb1ELb1ELb1ELb1ELb1EEENS1_21CollectiveEpilogueFwdINS6_IJS8_SA_S9_EEENS6_IJNS7_ILi1EEESI_SI_EEESC_SE_Li128ELb1ELb1ELb1ELb0EEENS1_36VarlenDynamicPersistentTileSchedulerILi128ELi80ELi128ELi128ELb1ELb1ELb0ELb1ELb1ELb1EEEEEEEEEvNT_6ParamsE:
        /* <DEDUP_REMOVED lines=54> */
.L_x_3535:
        /* <DEDUP_REMOVED lines=16> */
.L_x_3747:
        /* <DEDUP_REMOVED lines=16> */
.L_x_3748:
[----:B--2---:R-:W-:-:S05]  /*0560*/  IMAD R0, R0, c[0x0][0x538], RZ ;  /* 0x00014e0000007a24 */ /* 0x004fca00078e02ff */
[----:B------:R-:W-:-:S04]  /*0570*/  IADD3 R7, R0, R7, RZ ;  /* 0x0000000700077210 */ /* 0x000fc80007ffe0ff */
[----:B------:R-:W-:-:S13]  /*0580*/  ISETP.GT.AND P0, PT, R7, UR4, PT ;  /* 0x0000000407007c0c */ /* 0x000fda000bf04270 */
[----:B-1----:R-:W-:Y:S05]  /*0590*/  @!P0 BRA `(.L_x_3535) ;  /* 0xfffffdc000008947 */ /* 0x002fea000383ffff */
.L_x_3531:
[----:B------:R-:W-:-:S05]  /*05a0*/  IADD3 R10, -R0, R7, RZ ;  /* 0x00000007000a7210 */ /* 0x000fca0007ffe1ff */
[----:B------:R-:W-:-:S05]  /*05b0*/  IMAD R0, R4, c[0x0][0x538], R10 ;  /* 0x00014e0004007a24 */ /* 0x000fca00078e020a */
[----:B------:R-:W-:Y:S01]  /*05c0*/  ISETP.GT.AND P0, PT, R0, UR4, PT ;  /* 0x0000000400007c0c */ /* 0x000fe2000bf04270 */
[----:B------:R-:W-:-:S12]  /*05d0*/  BRA.DIV ~URZ, `(.L_x_3536) ;  /* 0x0001d3f27f007947 */ /* 0x000fd8000b800000 */
[----:B------:R-:W-:-:S04]  /*05e0*/  VOTE.ANY R7, PT, !P0 ;  /* 0x0000000000077806 */ /* 0x000fc800040e0100 */
.L_x_3749:
[----:B------:R-:W1:Y:S02]  /*05f0*/  POPC R0, R7 ;  /* 0x0000000700007309 */ /* 0x000e640000000000 */
[----:B-1----:R-:W-:-:S05]  /*0600*/  IADD3 R2, R0, R6, RZ ;  /* 0x0000000600027210 */ /* 0x002fca0007ffe0ff */
[----:B------:R1:W-:Y:S01]  /*0610*/  STL [R1+0x4c], R2 ;  /* 0x00004c0201007387 */ /* 0x0003e20000100800 */
[----:B------:R-:W-:Y:S05]  /*0620*/  BRA.DIV ~URZ, `(.L_x_3537) ;  /* 0x0001d3f27f007947 */ /* 0x000fea000b800000 */
[----:B------:R2:W3:Y:S01]  /*0630*/  SHFL.IDX PT, R12, R9, R0, 0x1f ;  /* 0x00001f00090c7589 */ /* 0x0004e200000e0000 */
[----:B------:R-:W-:-:S03]  /*0640*/  MOV R5, RZ ;  /* 0x000000ff00057202 */ /* 0x000fc60000000f00 */
[----:B------:R2:W4:Y:S04]  /*0650*/  SHFL.IDX PT, R9, R8, R0, 0x1f ;  /* 0x00001f0008097589 */ /* 0x00052800000e0000 */
.L_x_3750:
[----:B------:R-:W-:Y:S01]  /*0660*/  ISETP.NE.AND P0, PT, R7, RZ, PT ;  /* 0x000000ff0700720c */ /* 0x000fe20003f05270 */
[----:B------:R-:W-:-:S12]  /*0670*/  BSSY B0, `(.L_x_3538) ;  /* 0x0000005000007945 */ /* 0x000fd80003800000 */
[----:B------:R-:W-:Y:S05]  /*0680*/  @!P0 BRA `(.L_x_3539) ;  /* 0x0000003000008947 */ /* 0x000fea0003800000 */
[----:B--2---:R-:W-:Y:S01]  /*0690*/  IADD3 R0, R0, -0x1, RZ ;  /* 0xffffffff00007810 */ /* 0x004fe20007ffe0ff */
[----:B------:R-:W-:Y:S05]  /*06a0*/  BRA.DIV ~URZ, `(.L_x_3540) ;  /* 0x0001d4527f007947 */ /* 0x000fea000b800000 */
[----:B------:R2:W1:Y:S02]  /*06b0*/  SHFL.IDX PT, R5, R4, R0, 0x1f ;  /* 0x00001f0004057589 */ /* 0x00046400000e0000 */
.L_x_3539:
[----:B------:R-:W-:Y:S05]  /*06c0*/  BSYNC B0 ;  /* 0x0000000000007941 */ /* 0x000fea0003800000 */
.L_x_3538:
        /* <DEDUP_REMOVED lines=69> */
.L_x_3542:
        /* <DEDUP_REMOVED lines=70> */
.L_x_3543:
[----:B------:R-:W-:Y:S05]  /*0f80*/  BSYNC B0 ;  /* 0x0000000000007941 */ /* 0x000fea0003800000 */
.L_x_3541:
[----:B------:R-:W-:-:S04]  /*0f90*/  LOP3.LUT R0, RZ, R0, RZ, 0x33, !PT ;  /* 0x00000000ff007212 */ /* 0x000fc800078e33ff */
[----:B------:R-:W-:-:S05]  /*0fa0*/  IADD3 R0, R0, R12, RZ ;  /* 0x0000000c00007210 */ /* 0x000fca0007ffe0ff */
[----:B------:R2:W-:Y:S01]  /*0fb0*/  STL [R1+0x44], R0 ;  /* 0x0000440001007387 */ /* 0x0005e20000100800 */
[----:B------:R-:W-:Y:S05]  /*0fc0*/  BRA `(.L_x_3544) ;  /* 0x0000006000007947 */ /* 0x000fea0003800000 */
.L_x_3532:
[----:B------:R-:W-:Y:S01]  /*0fd0*/  MOV R0, UR4 ;  /* 0x0000000400007c02 */ /* 0x000fe20008000f00 */
[----:B------:R-:W-:Y:S04]  /*0fe0*/  STL [R1+0x44], RZ ;  /* 0x000044ff01007387 */ /* 0x000fe80000100800 */
[----:B------:R-:W-:Y:S04]  /*0ff0*/  STL [R1+0x48], RZ ;  /* 0x000048ff01007387 */ /* 0x000fe80000100800 */
[----:B------:R1:W-:Y:S02]  /*1000*/  STL [R1+0x40], R0 ;  /* 0x0000400001007387 */ /* 0x0003e40000100800 */
[----:B-1----:R-:W-:-:S05]  /*1010*/  MOV R0, c[0x0][0x53c] ;  /* 0x00014f0000007a02 */ /* 0x002fca0000000f00 */
[----:B------:R1:W-:Y:S02]  /*1020*/  STL [R1+0x4c], R0 ;  /* 0x00004c0001007387 */ /* 0x0003e40000100800 */
.L_x_3544:
        /* <DEDUP_REMOVED lines=8> */
.L_x_3530:
        /* <DEDUP_REMOVED lines=23> */
[----:B------:R-:W-:Y:S01]  /*1220*/  IMAD.SHL.U32 R7, R9, 0x40, RZ ;  /* 0x0000004009077824 */ /* 0x000fe200078e00ff */
[----:B------:R-:W-:Y:S02]  /*1230*/  SHF.R.S32.HI R8, RZ, 0x1f, R0 ;  /* 0x0000001fff087819 */ /* 0x000fe40000011400 */
        /* <DEDUP_REMOVED lines=78> */
[----:B------:R1:W-:Y:S01]  /*1720*/  STL [R1], R0 ;  /* 0x0000000001007387 */ /* 0x0003e20000100800 */
[----:B------:R-:W-:Y:S02]  /*1730*/  SHF.R.S32.HI R7, RZ, 0x1f, R25 ;  /* 0x0000001fff077819 */ /* 0x000fe40000011419 */
[----:B------:R-:W-:Y:S02]  /*1740*/  SHF.R.S32.HI R8, RZ, 0x1f, R23 ;  /* 0x0000001fff087819 */ /* 0x000fe40000011417 */
[C---:B------:R-:W-:Y:S02]  /*1750*/  LOP3.LUT P4, RZ, R9.reuse, 0x2, RZ, 0xc0, !PT ;  /* 0x0000000209ff7812 */ /* 0x040fe4000788c0ff */
[----:B------:R-:W-:Y:S02]  /*1760*/  LOP3.LUT P3, RZ, R9, 0x4, RZ, 0xc0, !PT ;  /* 0x0000000409ff7812 */ /* 0x000fe4000786c0ff */
[----:B------:R-:W-:-:S02]  /*1770*/  SHF.R.S32.HI R9, RZ, 0x1f, R24 ;  /* 0x0000001fff097819 */ /* 0x000fc40000011418 */
[----:B------:R-:W-:Y:S02]  /*1780*/  LOP3.LUT R11, R6, 0x1c0, RZ, 0xc0, !PT ;  /* 0x000001c0060b7812 */ /* 0x000fe400078ec0ff */
[----:B------:R-:W-:Y:S02]  /*1790*/  LEA.HI R7, R7, R25, RZ, 0x3 ;  /* 0x0000001907077211 */ /* 0x000fe400078f18ff */
[----:B------:R-:W-:Y:S02]  /*17a0*/  LEA.HI R6, R8, R23, RZ, 0x3 ;  /* 0x0000001708067211 */ /* 0x000fe400078f18ff */
[----:B------:R-:W-:Y:S01]  /*17b0*/  LOP3.LUT R23, R3, 0x1c0, RZ, 0xc0, !PT ;  /* 0x000001c003177812 */ /* 0x000fe200078ec0ff */
[----:B------:R-:W-:Y:S01]  /*17c0*/  IMAD.SHL.U32 R7, R7, 0x40, RZ ;  /* 0x0000004007077824 */ /* 0x000fe200078e00ff */
[----:B------:R-:W-:Y:S01]  /*17d0*/  LEA.HI R3, R9, R24, RZ, 0x3 ;  /* 0x0000001809037211 */ /* 0x000fe200078f18ff */
[----:B------:R-:W-:Y:S01]  /*17e0*/  IMAD.SHL.U32 R6, R6, 0x40, RZ ;  /* 0x0000004006067824 */ /* 0x000fe200078e00ff */
[----:B------:R-:W-:-:S02]  /*17f0*/  IADD3 R95, R96, 0x10, RZ ;  /* 0x00000010605f7810 */ /* 0x000fc40007ffe0ff */
[----:B------:R-:W-:Y:S01]  /*1800*/  LOP3.LUT R9, R10, 0x7ffffffc, RZ, 0xc0, !PT ;  /* 0x7ffffffc0a097812 */ /* 0x000fe200078ec0ff */
[----:B------:R-:W-:Y:S01]  /*1810*/  IMAD.SHL.U32 R3, R3, 0x40, RZ ;  /* 0x0000004003037824 */ /* 0x000fe200078e00ff */
[--C-:B------:R-:W-:Y:S01]  /*1820*/  LOP3.LUT R12, R11, 0x38, R86.reuse, 0xf8, !PT ;  /* 0x000000380b0c7812 */ /* 0x100fe200078ef856 */
[----:B-1----:R-:W-:Y:S01]  /*1830*/  IMAD.SHL.U32 R0, R24, 0x40, RZ ;  /* 0x0000004018007824 */ /* 0x002fe200078e00ff */
[----:B------:R-:W-:Y:S01]  /*1840*/  SHF.R.U32.HI R13, RZ, 0x3, R11 ;  /* 0x00000003ff0d7819 */ /* 0x000fe2000001160b */
[----:B------:R-:W-:Y:S01]  /*1850*/  IMAD.IADD R9, R19, 0x1, -R9 ;  /* 0x0000000113097824 */ /* 0x000fe200078e0a09 */
[----:B------:R-:W-:Y:S02]  /*1860*/  LOP3.LUT R11, R23, 0x38, R86, 0xf8, !PT ;  /* 0x00000038170b7812 */ /* 0x000fe400078ef856 */
[----:B------:R-:W-:Y:S01]  /*1870*/  LOP3.LUT R8, R0, 0x1c0, RZ, 0xc0, !PT ;  /* 0x000001c000087812 */ /* 0x000fe200078ec0ff */
        /* <DEDUP_REMOVED lines=73> */
[C---:B------:R-:W-:Y:S01]  /*1d10*/  IMAD.IADD R201, R2.reuse, 0x1, R197 ;  /* 0x0000000102c97824 */ /* 0x040fe200078e02c5 */
[C---:B------:R-:W-:Y:S01]  /*1d20*/  IADD3 R211, R207.reuse, 0x800, RZ ;  /* 0x00000800cfd37810 */ /* 0x040fe20007ffe0ff */
[----:B------:R1:W-:Y:S01]  /*1d30*/  STL [R1+0xcc], R10 ;  /* 0x0000cc0a01007387 */ /* 0x0003e20000100800 */
[C---:B------:R-:W-:Y:S01]  /*1d40*/  IADD3 R210, R207.reuse, 0x1000, RZ ;  /* 0x00001000cfd27810 */ /* 0x040fe20007ffe0ff */
[C---:B------:R-:W-:Y:S01]  /*1d50*/  IMAD.IADD R205, R2.reuse, 0x1, R204 ;  /* 0x0000000102cd7824 */ /* 0x040fe200078e02cc */
[C---:B------:R-:W-:Y:S01]  /*1d60*/  IADD3 R209, R207.reuse, 0x1800, RZ ;  /* 0x00001800cfd17810 */ /* 0x040fe20007ffe0ff */
        /* <DEDUP_REMOVED lines=29> */
.L_x_3746:
        /* <DEDUP_REMOVED lines=48> */
.L_x_3545:
[----:B------:R-:W-:-:S04]  /*2240*/  ISETP.NE.U32.AND P0, PT, RZ, c[0x0][0x368], PT ;  /* 0x0000da00ff007a0c */ /* 0x000fc80003f05070 */
[----:B------:R-:W-:-:S13]  /*2250*/  ISETP.NE.AND.EX P0, PT, RZ, c[0x0][0x36c], PT, P0 ;  /* 0x0000db00ff007a0c */ /* 0x000fda0003f05300 */
[----:B------:R-:W-:Y:S05]  /*2260*/  @!P0 BRA `(.L_x_3546) ;  /* 0x0000004000008947 */ /* 0x000fea0003800000 */
[----:B-1----:R-:W-:-:S04]  /*2270*/  IADD3 R4, P0, R17, c[0x0][0x368], RZ ;  /* 0x0000da0011047a10 */ /* 0x002fc80007f1e0ff */
[----:B------:R-:W-:-:S05]  /*2280*/  IADD3.X R5, R16, c[0x0][0x36c], RZ, P0, !PT ;  /* 0x0000db0010057a10 */ /* 0x000fca00007fe4ff */
[----:B------:R1:W5:Y:S01]  /*2290*/  LDG.E R12, [R4.64] ;  /* 0x00000008040c7981 */ /* 0x000362000c1e1900 */
[----:B------:R-:W-:Y:S05]  /*22a0*/  BRA `(.L_x_3547) ;  /* 0x0000005000007947 */ /* 0x000fea0003800000 */
.L_x_3546:
[----:B------:R-:W-:Y:S01]  /*22b0*/  MOV R12, UR6 ;  /* 0x00000006000c7c02 */ /* 0x000fe20008000f00 */
[----:B------:R-:W-:Y:S05]  /*22c0*/  @!P5 BRA `(.L_x_3547) ;  /* 0x000000300000d947 */ /* 0x000fea0003800000 */
[----:B-1----:R-:W2:Y:S04]  /*22d0*/  LDG.E R6, [R4.64] ;  /* 0x0000000804067981 */ /* 0x002ea8000c1e1900 */
[----:B------:R-:W2:Y:S02]  /*22e0*/  LDG.E R0, [R4.64+0x4] ;  /* 0x0000040804007981 */ /* 0x000ea4000c1e1900 */
[----:B--2---:R-:W-:Y:S02]  /*22f0*/  IADD3 R12, -R6, R0, RZ ;  /* 0x00000000060c7210 */ /* 0x004fe40007ffe1ff */
.L_x_3547:
[----:B------:R-:W2:Y:S04]  /*2300*/  LDL.LU R0, [R1+0x44] ;  /* 0x0000440001007983 */ /* 0x000ea80000300800 */
[----:B-1----:R1:W3:Y:S04]  /*2310*/  @P6 LDG.E R5, [R2.64] ;  /* 0x0000000802056981 */ /* 0x0022e8000c1e1900 */
[----:B------:R1:W3:Y:S04]  /*2320*/  @P6 LDG.E R4, [R2.64+0x4] ;  /* 0x0000040802046981 */ /* 0x0002e8000c1e1900 */
[----:B------:R-:W4:Y:S04]  /*2330*/  LDL.LU R6, [R1+0x64] ;  /* 0x0000640001067983 */ /* 0x000f280000300800 */
[----:B------:R-:W4:Y:S01]  /*2340*/  LDL R14, [R1+0x48] ;  /* 0x00004800010e7983 */ /* 0x000f220000100800 */
[----:B------:R-:W-:-:S04]  /*2350*/  ISETP.NE.U32.AND P0, PT, RZ, c[0x0][0x378], PT ;  /* 0x0000de00ff007a0c */ /* 0x000fc80003f05070 */
[----:B------:R-:W-:Y:S01]  /*2360*/  ISETP.NE.AND.EX P1, PT, RZ, c[0x0][0x37c], PT, P0 ;  /* 0x0000df00ff007a0c */ /* 0x000fe20003f25300 */
[----:B------:R-:W-:Y:S02]  /*2370*/  IMAD.MOV.U32 R7, RZ, RZ, c[0x0][0x2c4] ;  /* 0x0000b100ff077624 */ /* 0x000fe400078e00ff */
[----:B-----5:R-:W-:-:S03]  /*2380*/  IMAD.MOV.U32 R129, RZ, RZ, R12 ;  /* 0x000000ffff817224 */ /* 0x020fc600078e000c */
[----:B------:R-:W-:-:S07]  /*2390*/  ISETP.NE.AND P2, PT, R7, 0x1, PT ;  /* 0x000000010700780c */ /* 0x000fce0003f45270 */
[----:B-1----:R-:W-:-:S04]  /*23a0*/  @P1 IADD3 R2, P0, R17, c[0x0][0x378], RZ ;  /* 0x0000de0011021a10 */ /* 0x002fc80007f1e0ff */
[----:B------:R-:W-:Y:S01]  /*23b0*/  @P1 IADD3.X R3, R16, c[0x0][0x37c], RZ, P0, !PT ;  /* 0x0000df0010031a10 */ /* 0x000fe200007fe4ff */
[----:B------:R-:W-:-:S04]  /*23c0*/  IMAD.IADD R7, R12, 0x1, -R9 ;  /* 0x000000010c077824 */ /* 0x000fc800078e0a09 */
[----:B------:R1:W5:Y:S02]  /*23d0*/  @P1 LDG.E R129, [R2.64] ;  /* 0x0000000802811981 */ /* 0x000364000c1e1900 */
[----:B-1----:R-:W-:Y:S01]  /*23e0*/  IMAD.MOV.U32 R2, RZ, RZ, c[0x0][0x228] ;  /* 0x00008a00ff027624 */ /* 0x002fe200078e00ff */
[----:B------:R-:W-:Y:S01]  /*23f0*/  BSSY B0, `(.L_x_3548) ;  /* 0x000003f000007945 */ /* 0x000fe20003800000 */
[----:B--2---:R-:W-:-:S05]  /*2400*/  IMAD.SHL.U32 R0, R0, 0x80, RZ ;  /* 0x0000008000007824 */ /* 0x004fca00078e00ff */
[----:B------:R1:W-:Y:S01]  /*2410*/  STL [R1+0x30], R0 ;  /* 0x0000300001007387 */ /* 0x0003e20000100800 */
[----:B---3--:R-:W-:Y:S01]  /*2420*/  @P6 IMAD.IADD R2, R4, 0x1, -R5 ;  /* 0x0000000104026824 */ /* 0x008fe200078e0a05 */
[----:B----4-:R-:W-:-:S03]  /*2430*/  LOP3.LUT R6, R6, 0xffffffdf, RZ, 0xc0, !PT ;  /* 0xffffffdf06067812 */ /* 0x010fc600078ec0ff */
[----:B------:R-:W-:Y:S01]  /*2440*/  IMAD.IADD R4, R7, 0x1, R2 ;  /* 0x0000000107047824 */ /* 0x000fe200078e0202 */
[----:B------:R-:W-:-:S04]  /*2450*/  @P2 LOP3.LUT R6, R6, 0x20, RZ, 0xfc, !PT ;  /* 0x0000002006062812 */ /* 0x000fc800078efcff */
[----:B------:R-:W-:Y:S02]  /*2460*/  IADD3 R143, R4, 0x50, -R249 ;  /* 0x00000050048f7810 */ /* 0x000fe40007ffe8f9 */
[----:B-1----:R-:W-:-:S05]  /*2470*/  IADD3 R0, R0, 0x7f, RZ ;  /* 0x0000007f00007810 */ /* 0x002fca0007ffe0ff */
[----:B------:R-:W-:Y:S01]  /*2480*/  @P2 IMAD.HI.U32 R3, R0, c[0x0][0x2c8], RZ ;  /* 0x0000b20000032a27 */ /* 0x000fe200078e00ff */
[----:B------:R1:W-:Y:S04]  /*2490*/  STL [R1+0x64], R6 ;  /* 0x0000640601007387 */ /* 0x0003e80000100800 */
[----:B------:R-:W-:Y:S01]  /*24a0*/  @P2 SHF.R.U32.HI R0, RZ, c[0x0][0x2cc], R3 ;  /* 0x0000b300ff002a19 */ /* 0x000fe20000011603 */
[----:B------:R2:W-:Y:S01]  /*24b0*/  STL [R1+0x38], R4 ;  /* 0x0000380401007387 */ /* 0x0005e20000100800 */
[----:B------:R-:W-:-:S03]  /*24c0*/  LOP3.LUT R5, R14, 0xff000000, RZ, 0xc0, !PT ;  /* 0xff0000000e057812 */ /* 0x000fc600078ec0ff */
[----:B------:R-:W-:-:S04]  /*24d0*/  IMAD.IADD R3, R143, 0x1, R0 ;  /* 0x000000018f037824 */ /* 0x000fc800078e0200 */
[----:B-1----:R-:W-:Y:S01]  /*24e0*/  IMAD.HI R6, R3, 0x66666667, RZ ;  /* 0x6666666703067827 */ /* 0x002fe200078e02ff */
[----:B--2---:R-:W-:Y:S02]  /*24f0*/  IADD3 R4, R4, 0x4f, RZ ;  /* 0x0000004f04047810 */ /* 0x004fe40007ffe0ff */
[----:B------:R-:W-:-:S03]  /*2500*/  LOP3.LUT R3, R14, 0xff0000, RZ, 0xc0, !PT ;  /* 0x00ff00000e037812 */ /* 0x000fc600078ec0ff */
        /* <DEDUP_REMOVED lines=45> */
.L_x_3549:
[----:B------:R-:W-:Y:S05]  /*27e0*/  BSYNC B0 ;  /* 0x0000000000007941 */ /* 0x000fea0003800000 */
.L_x_3548:
        /* <DEDUP_REMOVED lines=91> */
[----:B------:R-:W-:Y:S02]  /*2da0*/  IMAD.WIDE.U32 R6, R98, c[0x0][0x290], R96 ;  /* 0x0000a40062067a25 */ /* 0x000fe400078e0060 */
        /* <DEDUP_REMOVED lines=10> */
[C---:B------:R-:W-:Y:S01]  /*2e50*/  IMAD R10, R98.reuse, c[0x0][0x284], R10 ;  /* 0x0000a100620a7a24 */ /* 0x040fe200078e020a */
        /* <DEDUP_REMOVED lines=115> */
.L_x_3585:
        /* <DEDUP_REMOVED lines=76> */
.L_x_3555:
[----:B------:R-:W-:Y:S05]  /*3a50*/  BSYNC B0 ;  /* 0x0000000000007941 */ /* 0x000fea0003800000 */
.L_x_3554:
        /* <DEDUP_REMOVED lines=40> */
.L_x_3557:
[----:B------:R-:W-:Y:S05]  /*3ce0*/  BSYNC B0 ;  /* 0x0000000000007941 */ /* 0x000fea0003800000 */
.L_x_3556:
        /* <DEDUP_REMOVED lines=39> */
.L_x_3559:
[----:B------:R-:W-:Y:S05]  /*3f60*/  BSYNC B0 ;  /* 0x0000000000007941 */ /* 0x000fea0003800000 */
.L_x_3558:
        /* <DEDUP_REMOVED lines=75> */
.L_x_3563:
[----:B------:R-:W-:Y:S05]  /*4420*/  BSYNC B0 ;  /* 0x0000000000007941 */ /* 0x000fea0003800000 */
.L_x_3562:
        /* <DEDUP_REMOVED lines=57> */
.L_x_3561:
[----:B------:R-:W-:Y:S05]  /*47c0*/  BSYNC B1 ;  /* 0x0000000000017941 */ /* 0x000fea0003800000 */
.L_x_3560:
        /* <DEDUP_REMOVED lines=62> */
.L_x_3567:
[----:B------:R-:W-:Y:S05]  /*4bb0*/  BSYNC B0 ;  /* 0x0000000000007941 */ /* 0x000fea0003800000 */
.L_x_3566:
        /* <DEDUP_REMOVED lines=57> */
.L_x_3565:
[----:B------:R-:W-:Y:S05]  /*4f50*/  BSYNC B1 ;  /* 0x0000000000017941 */ /* 0x000fea0003800000 */
.L_x_3564:
        /* <DEDUP_REMOVED lines=61> */
.L_x_3570:
[----:B------:R-:W-:Y:S05]  /*5330*/  BSYNC B0 ;  /* 0x0000000000007941 */ /* 0x000fea0003800000 */
.L_x_3569:
        /* <DEDUP_REMOVED lines=58> */
.L_x_3553:
        /* <DEDUP_REMOVED lines=212> */
.L_x_3572:
[----:B------:R-:W-:Y:S05]  /*6420*/  BSYNC B0 ;  /* 0x0000000000007941 */ /* 0x000fea0003800000 */
.L_x_3571:
        /* <DEDUP_REMOVED lines=126> */
.L_x_3574:
[----:B------:R-:W-:Y:S05]  /*6c10*/  BSYNC B0 ;  /* 0x0000000000007941 */ /* 0x000fea0003800000 */
.L_x_3573:
        /* <DEDUP_REMOVED lines=128> */
.L_x_3552:
        /* <DEDUP_REMOVED lines=21> */
.L_x_3576:
[----:B-12---:R-:W-:Y:S05]  /*7570*/  BSYNC B0 ;  /* 0x0000000000007941 */ /* 0x006fea0003800000 */
.L_x_3575:
        /* <DEDUP_REMOVED lines=17> */
.L_x_3578:
[----:B------:R-:W-:Y:S05]  /*7690*/  BSYNC B0 ;  /* 0x0000000000007941 */ /* 0x000fea0003800000 */
.L_x_3577:
        /* <DEDUP_REMOVED lines=16> */
.L_x_3568:
[----:B------:R-:W-:Y:S05]  /*77a0*/  BSYNC B2 ;  /* 0x0000000000027941 */ /* 0x000fea0003800000 */
.L_x_3551:
        /* <DEDUP_REMOVED lines=100> */
.L_x_3580:
[----:B-123--:R-:W-:Y:S05]  /*7df0*/  BSYNC B0 ;  /* 0x0000000000007941 */ /* 0x00efea0003800000 */
.L_x_3579:
        /* <DEDUP_REMOVED lines=17> */
.L_x_3582:
[----:B------:R-:W-:Y:S05]  /*7f10*/  BSYNC B0 ;  /* 0x0000000000007941 */ /* 0x000fea0003800000 */
.L_x_3581:
        /* <DEDUP_REMOVED lines=17> */
.L_x_3584:
[----:B------:R-:W-:Y:S05]  /*8030*/  BSYNC B0 ;  /* 0x0000000000007941 */ /* 0x000fea0003800000 */
.L_x_3583:
        /* <DEDUP_REMOVED lines=33> */
.L_x_3550:
        /* <DEDUP_REMOVED lines=43> */
.L_x_3587:
[----:B------:R-:W-:Y:S05]  /*8500*/  BSYNC B0 ;  /* 0x0000000000007941 */ /* 0x000fea0003800000 */
.L_x_3586:
        /* <DEDUP_REMOVED lines=37> */
[----:B------:R3:W-:Y:S01]  /*8760*/  STL [R1+0x4], R3 ;  /* 0x0000040301007387 */ /* 0x0007e20000100800 */
[----:B------:R-:W-:-:S03]  /*8770*/  PRMT R0, RZ, 0x7610, R0 ;  /* 0x00007610ff007816 */ /* 0x000fc60000000000 */
[----:B------:R-:W-:-:S04]  /*8780*/  IMNMX R221, R6, R2, PT ;  /* 0x0000000206dd7217 */ /* 0x000fc80003800200 */
[----:B------:R-:W-:-:S13]  /*8790*/  ISETP.GT.AND P0, PT, R221, R3, PT ;  /* 0x00000003dd00720c */ /* 0x000fda0003f04270 */
[----:B------:R-:W-:Y:S05]  /*87a0*/  @!P0 BRA `(.L_x_3588) ;  /* 0x00010e4000008947 */ /* 0x000fea0003800000 */
[----:B---3--:R-:W3:Y:S04]  /*87b0*/  LDL R3, [R1+0x68] ;  /* 0x0000680001037983 */ /* 0x008ee80000100800 */
[----:B------:R-:W4:Y:S04]  /*87c0*/  LDL R8, [R1+0x6c] ;  /* 0x00006c0001087983 */ /* 0x000f280000100800 */
[----:B--2---:R-:W2:Y:S04]  /*87d0*/  LDL R7, [R1+0x48] ;  /* 0x0000480001077983 */ /* 0x004ea80000100800 */
[----:B------:R-:W2:Y:S04]  /*87e0*/  LDL R4, [R1] ;  /* 0x0000000001047983 */ /* 0x000ea80000100800 */
        /* <DEDUP_REMOVED lines=51> */
.L_x_3751:
[----:B------:R-:W-:Y:S05]  /*8b20*/  BRA.DIV ~URZ, `(.L_x_3590) ;  /* 0x000150b27f007947 */ /* 0x000fea000b800000 */
[----:B------:R3:W4:Y:S02]  /*8b30*/  SHFL.IDX PT, R2, R6, RZ, 0x181f ;  /* 0x00181fff06027589 */ /* 0x00072400000e0000 */
.L_x_3752:
        /* <DEDUP_REMOVED lines=10> */
.L_x_3592:
[----:B------:R-:W-:Y:S05]  /*8be0*/  BSYNC B0 ;  /* 0x0000000000007941 */ /* 0x000fea0003800000 */
.L_x_3591:
[----:B------:R-:W-:Y:S05]  /*8bf0*/  BRA.DIV ~URZ, `(.L_x_3593) ;  /* 0x000150527f007947 */ /* 0x000fea000b800000 */
[----:B--2---:R2:W1:Y:S04]  /*8c00*/  SHFL.IDX PT, R7, R5, 0x1, 0x181f ;  /* 0x00381f0005077f89 */ /* 0x00446800000e0000 */
[----:B----4-:R2:W4:Y:S02]  /*8c10*/  SHFL.IDX PT, R2, R6, 0x1, 0x181f ;  /* 0x00381f0006027f89 */ /* 0x01052400000e0000 */
.L_x_3753:
        /* <DEDUP_REMOVED lines=10> */
.L_x_3595:
[----:B------:R-:W-:Y:S05]  /*8cc0*/  BSYNC B0 ;  /* 0x0000000000007941 */ /* 0x000fea0003800000 */
.L_x_3594:
[----:B------:R-:W-:Y:S05]  /*8cd0*/  BRA.DIV ~URZ, `(.L_x_3596) ;  /* 0x000150427f007947 */ /* 0x000fea000b800000 */
[----:B-1----:R1:W2:Y:S02]  /*8ce0*/  SHFL.IDX PT, R7, R5, 0x2, 0x181f ;  /* 0x00581f0005077f89 */ /* 0x0022a400000e0000 */
.L_x_3754:
[----:B------:R-:W-:Y:S05]  /*8cf0*/  BRA.DIV ~URZ, `(.L_x_3597) ;  /* 0x000150927f007947 */ /* 0x000fea000b800000 */
[----:B----4-:R4:W1:Y:S02]  /*8d00*/  SHFL.IDX PT, R2, R6, 0x2, 0x181f ;  /* 0x00581f0006027f89 */ /* 0x01086400000e0000 */
.L_x_3755:
        /* <DEDUP_REMOVED lines=10> */
.L_x_3599:
[----:B------:R-:W-:Y:S05]  /*8db0*/  BSYNC B0 ;  /* 0x0000000000007941 */ /* 0x000fea0003800000 */
.L_x_3598:
[----:B------:R-:W-:Y:S05]  /*8dc0*/  BRA.DIV ~URZ, `(.L_x_3600) ;  /* 0x000150327f007947 */ /* 0x000fea000b800000 */
[----:B--2---:R2:W3:Y:S04]  /*8dd0*/  SHFL.IDX PT, R7, R5, 0x3, 0x181f ;  /* 0x00781f0005077f89 */ /* 0x0044e800000e0000 */
[----:B-1----:R2:W1:Y:S02]  /*8de0*/  SHFL.IDX PT, R2, R6, 0x3, 0x181f ;  /* 0x00781f0006027f89 */ /* 0x00246400000e0000 */
.L_x_3756:
        /* <DEDUP_REMOVED lines=10> */
.L_x_3602:
[----:B------:R-:W-:Y:S05]  /*8e90*/  BSYNC B0 ;  /* 0x0000000000007941 */ /* 0x000fea0003800000 */
.L_x_3601:
[----:B------:R-:W-:Y:S05]  /*8ea0*/  BRA.DIV ~URZ, `(.L_x_3603) ;  /* 0x000150227f007947 */ /* 0x000fea000b800000 */
[----:B---3--:R3:W2:Y:S02]  /*8eb0*/  SHFL.IDX PT, R7, R5, 0x4, 0x181f ;  /* 0x00981f0005077f89 */ /* 0x0086a400000e0000 */
.L_x_3757:
[----:B------:R-:W-:Y:S05]  /*8ec0*/  BRA.DIV ~URZ, `(.L_x_3604) ;  /* 0x000150727f007947 */ /* 0x000fea000b800000 */
[----:B-1----:R1:W3:Y:S02]  /*8ed0*/  SHFL.IDX PT, R2, R6, 0x4, 0x181f ;  /* 0x00981f0006027f89 */ /* 0x0022e400000e0000 */
.L_x_3758:
        /* <DEDUP_REMOVED lines=10> */
.L_x_3606:
[----:B------:R-:W-:Y:S05]  /*8f80*/  BSYNC B0 ;  /* 0x0000000000007941 */ /* 0x000fea0003800000 */
.L_x_3605:
[----:B------:R-:W-:Y:S05]  /*8f90*/  BRA.DIV ~URZ, `(.L_x_3607) ;  /* 0x000150127f007947 */ /* 0x000fea000b800000 */
[----:B--2---:R2:W1:Y:S04]  /*8fa0*/  SHFL.IDX PT, R7, R5, 0x5, 0x181f ;  /* 0x00b81f0005077f89 */ /* 0x00446800000e0000 */
[----:B---3--:R2:W3:Y:S02]  /*8fb0*/  SHFL.IDX PT, R2, R6, 0x5, 0x181f ;  /* 0x00b81f0006027f89 */ /* 0x0084e400000e0000 */
.L_x_3759:
        /* <DEDUP_REMOVED lines=10> */
.L_x_3609:
[----:B------:R-:W-:Y:S05]  /*9060*/  BSYNC B0 ;  /* 0x0000000000007941 */ /* 0x000fea0003800000 */
.L_x_3608:
[----:B------:R-:W-:Y:S05]  /*9070*/  BRA.DIV ~URZ, `(.L_x_3610) ;  /* 0x000150027f007947 */ /* 0x000fea000b800000 */
[----:B-1----:R1:W2:Y:S02]  /*9080*/  SHFL.IDX PT, R7, R5, 0x6, 0x181f ;  /* 0x00d81f0005077f89 */ /* 0x0022a400000e0000 */
.L_x_3760:
[----:B------:R-:W-:Y:S05]  /*9090*/  BRA.DIV ~URZ, `(.L_x_3611) ;  /* 0x000150527f007947 */ /* 0x000fea000b800000 */
[----:B---3--:R3:W1:Y:S02]  /*90a0*/  SHFL.IDX PT, R2, R6, 0x6, 0x181f ;  /* 0x00d81f0006027f89 */ /* 0x00866400000e0000 */
.L_x_3761:
        /* <DEDUP_REMOVED lines=10> */
.L_x_3613:
[----:B------:R-:W-:Y:S05]  /*9150*/  BSYNC B0 ;  /* 0x0000000000007941 */ /* 0x000fea0003800000 */
.L_x_3612:
[----:B------:R-:W-:Y:S05]  /*9160*/  BRA.DIV ~URZ, `(.L_x_3614) ;  /* 0x00014ff27f007947 */ /* 0x000fea000b800000 */
[----:B-12---:R-:W1:Y:S04]  /*9170*/  SHFL.IDX PT, R5, R5, 0x7, 0x181f ;  /* 0x00f81f0005057f89 */ /* 0x006e6800000e0000 */
[----:B------:R2:W3:Y:S02]  /*9180*/  SHFL.IDX PT, R3, R6, 0x7, 0x181f ;  /* 0x00f81f0006037f89 */ /* 0x0004e400000e0000 */
.L_x_3762:
        /* <DEDUP_REMOVED lines=17> */
[----:B--2-4-:R-:W2:Y:S04]  /*92a0*/  LDL.LU R6, [R1+0x64] ;  /* 0x0000640001067983 */ /* 0x014ea80000300800 */
[----:B------:R-:W3:Y:S04]  /*92b0*/  LDL R188, [R1] ;  /* 0x0000000001bc7983 */ /* 0x000ee80000100800 */
[----:B------:R-:W4:Y:S04]  /*92c0*/  LDL R7, [R1+0x38] ;  /* 0x0000380001077983 */ /* 0x000f280000100800 */
[----:B------:R-:W5:Y:S01]  /*92d0*/  LDL R189, [R1+0x2c] ;  /* 0x00002c0001bd7983 */ /* 0x000f620000100800 */
[----:B------:R-:W-:-:S02]  /*92e0*/  IMAD.MOV.U32 R180, RZ, RZ, 0x50 ;  /* 0x00000050ffb47424 */ /* 0x000fc400078e00ff */
[----:B------:R-:W-:Y:S02]  /*92f0*/  IMAD.MOV.U32 R190, RZ, RZ, c[0x0][0x2b8] ;  /* 0x0000ae00ffbe7624 */ /* 0x000fe400078e00ff */
[----:B------:R-:W-:-:S03]  /*9300*/  IMAD R180, R221, R180, -0x50 ;  /* 0xffffffb0ddb47424 */ /* 0x000fc600078e02b4 */
[----:B------:R-:W-:Y:S01]  /*9310*/  ISETP.NE.AND P1, PT, R190, 0x1, PT ;  /* 0x00000001be00780c */ /* 0x000fe20003f25270 */
[----:B------:R-:W-:Y:S01]  /*9320*/  IMAD.MOV.U32 R213, RZ, RZ, RZ ;  /* 0x000000ffffd57224 */ /* 0x000fe200078e00ff */
[----:B------:R-:W-:Y:S01]  /*9330*/  BAR.SYNC.DEFER_BLOCKING 0x0 ;  /* 0x0000000000007b1d */ /* 0x000fe20000010000 */
[----:B---3--:R-:W-:-:S05]  /*9340*/  IMAD.IADD R3, R188, 0x1, R180 ;  /* 0x00000001bc037824 */ /* 0x008fca00078e02b4 */
[C---:B----4-:R-:W-:Y:S01]  /*9350*/  ISETP.GE.AND P0, PT, R3.reuse, R7, PT ;  /* 0x000000070300720c */ /* 0x050fe20003f06270 */
[----:B-----5:R-:W-:-:S03]  /*9360*/  IMAD.IADD R3, R3, 0x1, R189 ;  /* 0x0000000103037824 */ /* 0x020fc600078e02bd */
[----:B------:R-:W-:Y:S01]  /*9370*/  ISETP.GT.OR P0, PT, R188, 0x4f, P0 ;  /* 0x0000004fbc00780c */ /* 0x000fe20000704670 */
[----:B------:R-:W-:Y:S01]  /*9380*/  @P1 IMAD.HI.U32 R4, R3, c[0x0][0x2bc], RZ ;  /* 0x0000af0003041a27 */ /* 0x000fe200078e00ff */
[----:B--2---:R-:W-:-:S03]  /*9390*/  LOP3.LUT R6, R6, 0xfffffffe, RZ, 0xc0, !PT ;  /* 0xfffffffe06067812 */ /* 0x004fc600078ec0ff */
[----:B------:R-:W-:Y:S01]  /*93a0*/  IMAD.MOV.U32 R2, RZ, RZ, R3 ;  /* 0x000000ffff027224 */ /* 0x000fe200078e0003 */
[----:B------:R-:W-:Y:S02]  /*93b0*/  @P1 SHF.R.U32.HI R2, RZ, c[0x0][0x2c0], R4 ;  /* 0x0000b000ff021a19 */ /* 0x000fe40000011604 */
[----:B------:R-:W-:-:S05]  /*93c0*/  @P1 LOP3.LUT R6, R6, 0x1, RZ, 0xfc, !PT ;  /* 0x0000000106061812 */ /* 0x000fca00078efcff */
[C---:B------:R-:W-:Y:S01]  /*93d0*/  @!P0 IADD3 R5, P1, R2.reuse, R186, RZ ;  /* 0x000000ba02058210 */ /* 0x040fe20007f3e0ff */
[----:B------:R1:W-:Y:S03]  /*93e0*/  STL [R1+0x64], R6 ;  /* 0x0000640601007387 */ /* 0x0003e60000100800 */
[----:B-1----:R-:W-:Y:S02]  /*93f0*/  @!P0 LEA.HI.X.SX32 R6, R2, R183, 0x1, P1 ;  /* 0x000000b702068211 */ /* 0x002fe400008f0eff */
        /* <DEDUP_REMOVED lines=18> */
[----:B------:R-:W-:-:S13]  /*9520*/  ISETP.GE.AND P1, PT, R84, 0x1, PT ;  /* 0x000000015400780c */ /* 0x000fda0003f26270 */
[----:B------:R-:W-:Y:S01]  /*9530*/  @P1 ISETP.GE.AND P4, PT, R238, c[0x0][0x1d4], PT ;  /* 0x00007500ee001a0c */ /* 0x000fe20003f86270 */
[----:B------:R-:W-:Y:S04]  /*9540*/  STL.64 [R1+0x18], R184 ;  /* 0x000018b801007387 */ /* 0x000fe80000100a00 */
[----:B------:R-:W-:Y:S01]  /*9550*/  STL [R1+0x14], R182 ;  /* 0x000014b601007387 */ /* 0x000fe20000100800 */
[----:B------:R-:W-:Y:S02]  /*9560*/  ISETP.GT.AND P6, PT, R188, 0x4f, PT ;  /* 0x0000004fbc00780c */ /* 0x000fe40003fc4270 */
        /* <DEDUP_REMOVED lines=8> */
[----:B------:R-:W1:Y:S04]  /*95f0*/  SHFL.IDX PT, R6, R2, RZ, 0x181f ;  /* 0x00181fff02067589 */ /* 0x000e6800000e0000 */
[----:B------:R-:W2:Y:S04]  /*9600*/  SHFL.IDX PT, R4, R2, 0x1, 0x181f ;  /* 0x00381f0002047f89 */ /* 0x000ea800000e0000 */
[----:B------:R-:W3:Y:S04]  /*9610*/  SHFL.IDX PT, R7, R3, RZ, 0x181f ;  /* 0x00181fff03077589 */ /* 0x000ee800000e0000 */
[----:B------:R-:W4:Y:S01]  /*9620*/  SHFL.IDX PT, R5, R3, 0x1, 0x181f ;  /* 0x00381f0003057f89 */ /* 0x000f2200000e0000 */
[----:B------:R-:W-:-:S03]  /*9630*/  ISETP.GE.AND P0, PT, R84, 0x11, PT ;  /* 0x000000115400780c */ /* 0x000fc60003f06270 */
[----:B------:R-:W5:Y:S04]  /*9640*/  SHFL.IDX PT, R11, R2, 0x2, 0x181f ;  /* 0x00581f00020b7f89 */ /* 0x000f6800000e0000 */
[----:B------:R-:W-:Y:S01]  /*9650*/  SHFL.IDX PT, R12, R3, 0x2, 0x181f ;  /* 0x00581f00030c7f89 */ /* 0x000fe200000e0000 */
[----:B-1----:R-:W-:-:S05]  /*9660*/  @P1 LEA R6, P2, R238, R6, 0x1 ;  /* 0x00000006ee061211 */ /* 0x002fca00078408ff */
[C---:B--2---:R-:W-:Y:S02]  /*9670*/  @P0 LEA R4, P3, R238.reuse, R4, 0x1 ;  /* 0x00000004ee040211 */ /* 0x044fe400078608ff */
[--C-:B---3--:R-:W-:Y:S02]  /*9680*/  @P1 LEA.HI.X R7, R238, R7, R239.reuse, 0x1, P2 ;  /* 0x00000007ee071211 */ /* 0x108fe400010f0cef */
[----:B------:R-:W-:Y:S01]  /*9690*/  ISETP.GE.AND P2, PT, R84, 0x21, PT ;  /* 0x000000215400780c */ /* 0x000fe20003f46270 */
[----:B------:R-:W1:Y:S01]  /*96a0*/  SHFL.IDX PT, R9, R2, 0x3, 0x181f ;  /* 0x00781f0002097f89 */ /* 0x000e6200000e0000 */
[C---:B----4-:R-:W-:Y:S02]  /*96b0*/  @P0 LEA.HI.X R5, R238.reuse, R5, R239, 0x1, P3 ;  /* 0x00000005ee050211 */ /* 0x050fe400018f0cef */
[C---:B------:R-:W-:Y:S01]  /*96c0*/  @P0 ISETP.GE.AND P3, PT, R238.reuse, c[0x0][0x1d4], PT ;  /* 0x00007500ee000a0c */ /* 0x040fe20003f66270 */
[----:B------:R-:W2:Y:S04]  /*96d0*/  SHFL.IDX PT, R10, R3, 0x3, 0x181f ;  /* 0x00781f00030a7f89 */ /* 0x000ea800000e0000 */
[----:B------:R5:W3:Y:S04]  /*96e0*/  SHFL.IDX PT, R8, R2, 0x4, 0x181f ;  /* 0x00981f0002087f89 */ /* 0x000ae800000e0000 */
[----:B------:R4:W-:Y:S01]  /*96f0*/  @P1 LDGSTS.E.BYPASS.LTC128B.128 [R212+0x2900], [R6.64], !P4 ;  /* 0x0290000006d41fae */ /* 0x0009e2000e101d48 */
[----:B------:R-:W-:-:S02]  /*9700*/  @P2 ISETP.GE.AND P5, PT, R238, c[0x0][0x1d4], PT ;  /* 0x00007500ee002a0c */ /* 0x000fc40003fa6270 */
[C---:B------:R-:W-:Y:S01]  /*9710*/  ISETP.GE.AND P4, PT, R84.reuse, 0x31, PT ;  /* 0x000000315400780c */ /* 0x040fe20003f86270 */
[----:B------:R1:W-:Y:S01]  /*9720*/  @P0 LDGSTS.E.BYPASS.LTC128B.128 [R212+0x3100], [R4.64], !P3 ;  /* 0x0310000004d40fae */ /* 0x0003e2000d901d48 */
[----:B------:R-:W-:Y:S02]  /*9730*/  ISETP.GE.AND P1, PT, R84, 0x41, PT ;  /* 0x000000415400780c */ /* 0x000fe40003f26270 */
[C---:B-----5:R-:W-:Y:S01]  /*9740*/  @P2 LEA R2, P0, R238.reuse, R11, 0x1 ;  /* 0x0000000bee022211 */ /* 0x060fe200078008ff */
[----:B----4-:R4:W5:Y:S08]  /*9750*/  SHFL.IDX PT, R6, R3, 0x4, 0x181f ;  /* 0x00981f0003067f89 */ /* 0x01097000000e0000 */
[----:B-1----:R-:W-:-:S04]  /*9760*/  @P4 LEA R4, P3, R238, R9, 0x1 ;  /* 0x00000009ee044211 */ /* 0x002fc800078608ff */
[C-C-:B--2---:R-:W-:Y:S02]  /*9770*/  @P4 LEA.HI.X R5, R238.reuse, R10, R239.reuse, 0x1, P3 ;  /* 0x0000000aee054211 */ /* 0x144fe400018f0cef */
[C---:B----4-:R-:W-:Y:S02]  /*9780*/  @P2 LEA.HI.X R3, R238.reuse, R12, R239, 0x1, P0 ;  /* 0x0000000cee032211 */ /* 0x050fe400000f0cef */
[----:B------:R-:W-:-:S03]  /*9790*/  @P1 ISETP.GE.AND P0, PT, R238, c[0x0][0x1d4], PT ;  /* 0x00007500ee001a0c */ /* 0x000fc60003f06270 */
[----:B------:R3:W-:Y:S01]  /*97a0*/  @P2 LDGSTS.E.BYPASS.LTC128B.128 [R212+0x3900], [R2.64], !P5 ;  /* 0x0390000002d42fae */ /* 0x0007e2000e901d48 */
[----:B------:R-:W-:-:S13]  /*97b0*/  @P4 ISETP.GE.AND P2, PT, R238, c[0x0][0x1d4], PT ;  /* 0x00007500ee004a0c */ /* 0x000fda0003f46270 */
        /* <DEDUP_REMOVED lines=9> */
.L_x_3615:
[----:B------:R-:W2:Y:S01]  /*9850*/  LDL R63, [R1+0x30] ;  /* 0x00003000013f7983 */ /* 0x000ea20000100800 */
[----:B------:R-:W-:Y:S01]  /*9860*/  ULDC.U8 UR4, c[0x0][0x298] ;  /* 0x0000a60000047ab9 */ /* 0x000fe20000000000 */
[----:B-1----:R-:W-:Y:S01]  /*9870*/  SHF.R.S32.HI R2, RZ, 0x1f, R129 ;  /* 0x0000001fff027819 */ /* 0x002fe20000011481 */
        /* <DEDUP_REMOVED lines=68> */
.L_x_3619:
[----:B------:R-:W-:Y:S05]  /*9cc0*/  BSYNC B0 ;  /* 0x0000000000007941 */ /* 0x000fea0003800000 */
.L_x_3618:
        /* <DEDUP_REMOVED lines=49> */
.L_x_3621:
[----:B------:R-:W-:Y:S05]  /*9fe0*/  BSYNC B0 ;  /* 0x0000000000007941 */ /* 0x000fea0003800000 */
.L_x_3620:
        /* <DEDUP_REMOVED lines=37> */
[-C--:B--2-4-:R-:W-:Y:S02]  /*a240*/  @!P1 IADD3 R22, P2, R15, R14.reuse, RZ ;  /* 0x0000000e0f169210 */ /* 0x094fe40007f5e0ff */
[----:B-1----:R-:W-:Y:S02]  /*a250*/  @!P1 IADD3 R18, P4, R27, R14, RZ ;  /* 0x0000000e1b129210 */ /* 0x002fe40007f9e0ff */
        /* <DEDUP_REMOVED lines=12> */
.L_x_3623:
[----:B------:R-:W-:Y:S05]  /*a320*/  BSYNC B0 ;  /* 0x0000000000007941 */ /* 0x000fea0003800000 */
.L_x_3622:
[----:B-1----:R-:W-:Y:S01]  /*a330*/  IADD3 R14, R20, 0x60, RZ ;  /* 0x00000060140e7810 */ /* 0x002fe20007ffe0ff */
[----:B-----5:R-:W-:Y:S01]  /*a340*/  IMAD.MOV.U32 R18, RZ, RZ, R42 ;  /* 0x000000ffff127224 */ /* 0x020fe200078e002a */
[----:B------:R1:W3:Y:S01]  /*a350*/  SHFL.IDX PT, R27, R24, 0x3, 0x1c1f ;  /* 0x007c1f00181b7f89 */ /* 0x0002e200000e0000 */
[----:B------:R-:W-:Y:S01]  /*a360*/  IMAD.MOV.U32 R17, RZ, RZ, R43 ;  /* 0x000000ffff117224 */ /* 0x000fe200078e002b */
[----:B------:R-:W-:Y:S01]  /*a370*/  ISETP.GE.AND P0, PT, R14, R0, PT ;  /* 0x000000000e00720c */ /* 0x000fe20003f06270 */
[----:B--2---:R-:W-:Y:S01]  /*a380*/  IMAD.MOV.U32 R15, RZ, RZ, R34 ;  /* 0x000000ffff0f7224 */ /* 0x004fe200078e0022 */
        /* <DEDUP_REMOVED lines=8> */
[----:B------:R1:W2:Y:S01]  /*a410*/  SHFL.IDX PT, R16, R26, 0x3, 0x1c1f ;  /* 0x007c1f001a107f89 */ /* 0x0002a200000e0000 */
[----:B------:R-:W-:Y:S01]  /*a420*/  IMAD.MOV.U32 R14, RZ, RZ, R37 ;  /* 0x000000ffff0e7224 */ /* 0x000fe200078e0025 */
[----:B------:R-:W-:Y:S01]  /*a430*/  BSSY B0, `(.L_x_3624) ;  /* 0x0000021000007945 */ /* 0x000fe20003800000 */
[----:B------:R-:W-:Y:S01]  /*a440*/  PRMT R58, R18, 0x7610, R58 ;  /* 0x00007610123a7816 */ /* 0x000fe2000000003a */
[----:B---3--:R1:W3:Y:S01]  /*a450*/  SHFL.IDX PT, R24, R21, 0x3, 0x1c1f ;  /* 0x007c1f0015187f89 */ /* 0x0082e200000e0000 */
[----:B------:R-:W-:Y:S01]  /*a460*/  PRMT R59, R17, 0x7610, R59 ;  /* 0x00007610113b7816 */ /* 0x000fe2000000003b */
[----:B----4-:R-:W-:Y:S01]  /*a470*/  CS2R R28, SRZ ;  /* 0x00000000001c7805 */ /* 0x010fe2000001ff00 */
[----:B------:R-:W-:Y:S01]  /*a480*/  PRMT R55, R55, 0x5410, R15 ;  /* 0x0000541037377816 */ /* 0x000fe2000000000f */
[----:B------:R1:W4:Y:S01]  /*a490*/  SHFL.IDX PT, R22, R25, 0x3, 0x1c1f ;  /* 0x007c1f0019167f89 */ /* 0x00032200000e0000 */
[----:B------:R-:W-:Y:S01]  /*a4a0*/  PRMT R57, R14, 0x7610, R57 ;  /* 0x000076100e397816 */ /* 0x000fe20000000039 */
        /* <DEDUP_REMOVED lines=11> */
[-C--:B--2---:R-:W-:Y:S02]  /*a560*/  @!P1 IADD3 R20, P2, R16, R14.reuse, RZ ;  /* 0x0000000e10149210 */ /* 0x084fe40007f5e0ff */
[----:B----4-:R-:W-:Y:S02]  /*a570*/  @!P1 IADD3 R18, P4, R22, R14, RZ ;  /* 0x0000000e16129210 */ /* 0x010fe40007f9e0ff */
[-C--:B------:R-:W-:Y:S01]  /*a580*/  @!P0 IADD3 R16, P3, R16, R15.reuse, RZ ;  /* 0x0000000f10108210 */ /* 0x080fe20007f7e0ff */
[C-C-:B-1----:R-:W-:Y:S01]  /*a590*/  @!P1 IMAD.X R21, R27.reuse, 0x1, R17.reuse, P2 ;  /* 0x000000011b159824 */ /* 0x142fe200010e0611 */
[----:B------:R-:W-:Y:S01]  /*a5a0*/  @!P0 IADD3 R14, P2, R22, R15, RZ ;  /* 0x0000000f160e8210 */ /* 0x000fe20007f5e0ff */
[C---:B---3--:R-:W-:Y:S01]  /*a5b0*/  @!P1 IMAD.X R19, R24.reuse, 0x1, R17, P4 ;  /* 0x0000000118139824 */ /* 0x048fe200020e0611 */
[----:B------:R-:W-:Y:S01]  /*a5c0*/  CS2R R30, SRZ ;  /* 0x00000000001e7805 */ /* 0x000fe2000001ff00 */
[----:B------:R-:W-:Y:S01]  /*a5d0*/  CS2R R44, SRZ ;  /* 0x00000000002c7805 */ /* 0x000fe2000001ff00 */
[--C-:B------:R-:W-:Y:S01]  /*a5e0*/  @!P0 IMAD.X R17, R27, 0x1, R23.reuse, P3 ;  /* 0x000000011b118824 */ /* 0x100fe200018e0617 */
[----:B------:R1:W5:Y:S01]  /*a5f0*/  @!P1 LD.E.64 R28, [R20.64] ;  /* 0x00000008141c9980 */ /* 0x000362000c101b00 */
[----:B------:R-:W-:-:S03]  /*a600*/  @!P0 IMAD.X R15, R24, 0x1, R23, P2 ;  /* 0x00000001180f8824 */ /* 0x000fc600010e0617 */
[----:B------:R1:W5:Y:S04]  /*a610*/  @!P0 LD.E.64 R46, [R16.64] ;  /* 0x00000008102e8980 */ /* 0x000368000c101b00 */
[----:B------:R1:W5:Y:S04]  /*a620*/  @!P1 LD.E.64 R30, [R18.64] ;  /* 0x00000008121e9980 */ /* 0x000368000c101b00 */
[----:B------:R1:W5:Y:S02]  /*a630*/  @!P0 LD.E.64 R44, [R14.64] ;  /* 0x000000080e2c8980 */ /* 0x000364000c101b00 */
.L_x_3625:
[----:B------:R-:W-:Y:S05]  /*a640*/  BSYNC B0 ;  /* 0x0000000000007941 */ /* 0x000fea0003800000 */
.L_x_3624:
[----:B-1---5:R-:W-:Y:S01]  /*a650*/  IMAD.MOV.U32 R14, RZ, RZ, R46 ;  /* 0x000000ffff0e7224 */ /* 0x022fe200078e002e */
[----:B------:R-:W-:-:S04]  /*a660*/  DEPBAR.LE SB0, 0x1 ;  /* 0x000080400000791a */ /* 0x000fc80000000000 */
[----:B--2---:R-:W-:Y:S01]  /*a670*/  IMAD.MOV.U32 R16, RZ, RZ, R47 ;  /* 0x000000ffff107224 */ /* 0x004fe200078e002f */
        /* <DEDUP_REMOVED lines=23> */
[----:B---3--:R-:W-:Y:S01]  /*a7f0*/  SHF.R.U64 R24, R6, 0x10, R7 ;  /* 0x0000001006187819 */ /* 0x008fe20000001207 */
[----:B------:R-:W-:Y:S01]  /*a800*/  HADD2.F32 R7, -RZ, R48.H1_H1 ;  /* 0x30000030ff077230 */ /* 0x000fe20000004100 */
[--C-:B------:R-:W-:Y:S02]  /*a810*/  SHF.R.U64 R25, R10, 0x10, R11.reuse ;  /* 0x000000100a197819 */ /* 0x100fe4000000120b */
[----:B------:R-:W-:-:S05]  /*a820*/  SHF.R.U32.HI R21, RZ, 0x10, R11 ;  /* 0x00000010ff157819 */ /* 0x000fca000001160b */
[----:B----4-:R-:W-:Y:S02]  /*a830*/  HADD2.F32 R22, -RZ, R21.H0_H0 ;  /* 0x20000015ff167230 */ /* 0x010fe40000004100 */
        /* <DEDUP_REMOVED lines=35> */
.L_x_3629:
[----:B------:R-:W-:Y:S05]  /*aa70*/  BSYNC B0 ;  /* 0x0000000000007941 */ /* 0x000fea0003800000 */
.L_x_3628:
        /* <DEDUP_REMOVED lines=44> */
.L_x_3627:
[----:B------:R-:W-:Y:S05]  /*ad40*/  BSYNC B1 ;  /* 0x0000000000017941 */ /* 0x000fea0003800000 */
.L_x_3626:
        /* <DEDUP_REMOVED lines=49> */
.L_x_3633:
[----:B------:R-:W-:Y:S05]  /*b060*/  BSYNC B0 ;  /* 0x0000000000007941 */ /* 0x000fea0003800000 */
.L_x_3632:
        /* <DEDUP_REMOVED lines=44> */
.L_x_3631:
[----:B------:R-:W-:Y:S05]  /*b330*/  BSYNC B1 ;  /* 0x0000000000017941 */ /* 0x000fea0003800000 */
.L_x_3630:
        /* <DEDUP_REMOVED lines=49> */
.L_x_3637:
[----:B------:R-:W-:Y:S05]  /*b650*/  BSYNC B0 ;  /* 0x0000000000007941 */ /* 0x000fea0003800000 */
.L_x_3636:
        /* <DEDUP_REMOVED lines=44> */
.L_x_3635:
[----:B------:R-:W-:Y:S05]  /*b920*/  BSYNC B1 ;  /* 0x0000000000017941 */ /* 0x000fea0003800000 */
.L_x_3634:
        /* <DEDUP_REMOVED lines=48> */
.L_x_3640:
[----:B------:R-:W-:Y:S05]  /*bc30*/  BSYNC B0 ;  /* 0x0000000000007941 */ /* 0x000fea0003800000 */
.L_x_3639:
        /* <DEDUP_REMOVED lines=45> */
.L_x_3617:
        /* <DEDUP_REMOVED lines=76> */
.L_x_3642:
[----:B----4-:R-:W-:Y:S05]  /*c3d0*/  BSYNC B0 ;  /* 0x0000000000007941 */ /* 0x010fea0003800000 */
.L_x_3641:
        /* <DEDUP_REMOVED lines=66> */
.L_x_3644:
[----:B----4-:R-:W-:Y:S05]  /*c800*/  BSYNC B0 ;  /* 0x0000000000007941 */ /* 0x010fea0003800000 */
.L_x_3643:
        /* <DEDUP_REMOVED lines=116> */
.L_x_3646:
[----:B------:R-:W-:Y:S05]  /*cf50*/  BSYNC B0 ;  /* 0x0000000000007941 */ /* 0x000fea0003800000 */
.L_x_3645:
        /* <DEDUP_REMOVED lines=51> */
[--C-:B------:R-:W-:Y:S01]  /*d290*/  HADD2.F32 R0, -RZ, R69.reuse.H1_H1 ;  /* 0x30000045ff007230 */ /* 0x100fe20000004100 */
        /* <DEDUP_REMOVED lines=11> */
[----:B------:R-:W-:Y:S02]  /*d350*/  HADD2.F32 R11, -RZ, R18.H0_H0 ;  /* 0x20000012ff0b7230 */ /* 0x000fe40000004100 */
        /* <DEDUP_REMOVED lines=38> */
.L_x_3648:
[----:B------:R-:W-:Y:S05]  /*d5c0*/  BSYNC B0 ;  /* 0x0000000000007941 */ /* 0x000fea0003800000 */
.L_x_3647:
        /* <DEDUP_REMOVED lines=102> */
.L_x_3650:
[----:B------:R-:W-:Y:S05]  /*dc30*/  BSYNC B0 ;  /* 0x0000000000007941 */ /* 0x000fea0003800000 */
.L_x_3649:
        /* <DEDUP_REMOVED lines=101> */
.L_x_3638:
[----:B------:R-:W-:Y:S05]  /*e290*/  BSYNC B2 ;  /* 0x0000000000027941 */ /* 0x000fea0003800000 */
.L_x_3616:
[----:B------:R-:W-:Y:S01]  /*e2a0*/  IMAD.WIDE.U32 R142, R85, c[0x0][0x210], RZ ;  /* 0x00008400558e7a25 */ /* 0x000fe200078e00ff */
[----:B------:R-:W-:-:S04]  /*e2b0*/  DEPBAR.LE SB0, 0x0 ;  /* 0x000080000000791a */ /* 0x000fc80000000000 */
[----:B------:R-:W-:Y:S01]  /*e2c0*/  IMAD R140, R85, c[0x0][0x214], R143 ;  /* 0x00008500558c7a24 */ /* 0x000fe200078e028f */
[----:B------:R-:W-:Y:S01]  /*e2d0*/  STL.64 [R1+0x8], R142 ;  /* 0x0000088e01007387 */ /* 0x000fe20000100a00 */
[----:B------:R-:W-:Y:S02]  /*e2e0*/  IMAD R0, R93, c[0x0][0x208], RZ ;  /* 0x000082005d007a24 */ /* 0x000fe400078e02ff */
[C---:B-1----:R-:W-:Y:S01]  /*e2f0*/  IMAD.WIDE.U32 R2, R216.reuse, c[0x0][0x208], RZ ;  /* 0x00008200d8027a25 */ /* 0x042fe200078e00ff */
        /* <DEDUP_REMOVED lines=12> */
[----:B------:R-:W5:Y:S04]  /*e3c0*/  LDSM.16.M88.4 R28, [R196+0x800] ;  /* 0x00080000c41c783b */ /* 0x000f680000000200 */
[----:B---3--:R-:W3:Y:S04]  /*e3d0*/  LDSM.16.M88.4 R24, [R196+0x1000] ;  /* 0x00100000c418783b */ /* 0x008ee80000000200 */
[----:B----4-:R-:W4:Y:S04]  /*e3e0*/  LDSM.16.M88.4 R20, [R196+0x1800] ;  /* 0x00180000c414783b */ /* 0x010f280000000200 */
[----:B------:R-:W3:Y:S04]  /*e3f0*/  LDSM.16.M88.4 R16, [R196+0x2000] ;  /* 0x00200000c410783b */ /* 0x000ee80000000200 */
[----:B------:R-:W-:Y:S04]  /*e400*/  LDSM.16.M88.4 R12, [R206+0x2000] ;  /* 0x00200000ce0c783b */ /* 0x000fe80000000200 */
[----:B------:R-:W3:Y:S04]  /*e410*/  LDSM.16.M88.4 R56, [R207] ;  /* 0x00000000cf38783b */ /* 0x000ee80000000200 */
[----:B------:R-:W3:Y:S04]  /*e420*/  LDSM.16.M88.4 R60, [R211] ;  /* 0x00000000d33c783b */ /* 0x000ee80000000200 */
[----:B------:R-:W3:Y:S04]  /*e430*/  LDSM.16.M88.4 R8, [R203] ;  /* 0x00000000cb08783b */ /* 0x000ee80000000200 */
[----:B------:R-:W4:Y:S04]  /*e440*/  LDSM.16.M88.4 R64, [R210] ;  /* 0x00000000d240783b */ /* 0x000f280000000200 */
[----:B------:R-:W4:Y:S01]  /*e450*/  LDSM.16.M88.4 R72, [R209] ;  /* 0x00000000d148783b */ /* 0x000f220000000200 */
[C---:B-1----:R-:W-:Y:S03]  /*e460*/  HMMA.16816.F32 R76, R4.reuse, R34, RZ ;  /* 0x00000022044c723c */ /* 0x042fe600000018ff */
[----:B------:R-:W1:Y:S05]  /*e470*/  LDSM.16.M88.4 R68, [R208] ;  /* 0x00000000d044783b */ /* 0x000e6a0000000200 */
[C---:B-----5:R-:W-:Y:S08]  /*e480*/  HMMA.16816.F32 R80, R4.reuse, R30, RZ ;  /* 0x0000001e0450723c */ /* 0x060ff000000018ff */
[C---:B------:R-:W-:Y:S08]  /*e490*/  HMMA.16816.F32 R48, R4.reuse, R32, RZ ;  /* 0x000000200430723c */ /* 0x040ff000000018ff */
[C---:B------:R-:W-:Y:S08]  /*e4a0*/  HMMA.16816.F32 R44, R4.reuse, R28, RZ ;  /* 0x0000001c042c723c */ /* 0x040ff000000018ff */
[C---:B---3--:R-:W-:Y:S08]  /*e4b0*/  HMMA.16816.F32 R40, R4.reuse, R24, RZ ;  /* 0x000000180428723c */ /* 0x048ff000000018ff */
[C---:B----4-:R-:W-:Y:S08]  /*e4c0*/  HMMA.16816.F32 R36, R4.reuse, R20, RZ ;  /* 0x000000140424723c */ /* 0x050ff000000018ff */
[C---:B------:R-:W-:Y:S08]  /*e4d0*/  HMMA.16816.F32 R52, R4.reuse, R16, RZ ;  /* 0x000000100434723c */ /* 0x040ff000000018ff */
[C---:B------:R-:W-:Y:S08]  /*e4e0*/  HMMA.16816.F32 R88, R4.reuse, R26, RZ ;  /* 0x0000001a0458723c */ /* 0x040ff000000018ff */
[C---:B------:R-:W-:Y:S08]  /*e4f0*/  HMMA.16816.F32 R104, R4.reuse, R22, RZ ;  /* 0x000000160468723c */ /* 0x040ff000000018ff */
[----:B------:R-:W-:Y:S01]  /*e500*/  HMMA.16816.F32 R100, R4, R18, RZ ;  /* 0x000000120464723c */ /* 0x000fe200000018ff */
[----:B------:R-:W-:-:S04]  /*e510*/  LEA R0, P0, R2, c[0x0][0x1f8], 0x1 ;  /* 0x00007e0002007a11 */ /* 0x000fc800078008ff */
[----:B------:R-:W-:Y:S01]  /*e520*/  LEA.HI.X R2, R2, c[0x0][0x1fc], R3, 0x1, P0 ;  /* 0x00007f0002027a11 */ /* 0x000fe200000f0c03 */
[----:B------:R-:W3:Y:S02]  /*e530*/  SHFL.IDX PT, R4, R0, RZ, 0x181f ;  /* 0x00181fff00047589 */ /* 0x000ee400000e0000 */
[C---:B------:R-:W-:Y:S02]  /*e540*/  HMMA.16816.F32 R132, R12.reuse, R58, R76 ;  /* 0x0000003a0c84723c */ /* 0x040fe4000000184c */
[----:B------:R-:W4:Y:S04]  /*e550*/  SHFL.IDX PT, R3, R0, 0x1, 0x181f ;  /* 0x00381f0000037f89 */ /* 0x000f2800000e0000 */
[----:B------:R-:W5:Y:S02]  /*e560*/  SHFL.IDX PT, R5, R2, RZ, 0x181f ;  /* 0x00181fff02057589 */ /* 0x000f6400000e0000 */
[----:B------:R-:W-:Y:S02]  /*e570*/  HMMA.16816.F32 R124, R12, R62, R80 ;  /* 0x0000003e0c7c723c */ /* 0x000fe40000001850 */
[----:B------:R-:W1:Y:S04]  /*e580*/  SHFL.IDX PT, R6, R0, 0x2, 0x181f ;  /* 0x00581f0000067f89 */ /* 0x000e6800000e0000 */
[----:B------:R-:W-:Y:S02]  /*e590*/  SHFL.IDX PT, R7, R0, 0x3, 0x181f ;  /* 0x00781f0000077f89 */ /* 0x000fe400000e0000 */
[C---:B------:R-:W-:Y:S08]  /*e5a0*/  HMMA.16816.F32 R108, R8.reuse, R32, RZ ;  /* 0x00000020086c723c */ /* 0x040ff000000018ff */
[----:B------:R-:W-:Y:S08]  /*e5b0*/  HMMA.16816.F32 R172, R8, R34, RZ ;  /* 0x0000002208ac723c */ /* 0x000ff000000018ff */
[C---:B------:R-:W-:Y:S08]  /*e5c0*/  HMMA.16816.F32 R136, R12.reuse, R56, R48 ;  /* 0x000000380c88723c */ /* 0x040ff00000001830 */
[C---:B------:R-:W-:Y:S08]  /*e5d0*/  HMMA.16816.F32 R128, R12.reuse, R60, R44 ;  /* 0x0000003c0c80723c */ /* 0x040ff0000000182c */
[C---:B------:R-:W-:Y:S08]  /*e5e0*/  HMMA.16816.F32 R120, R12.reuse, R64, R40 ;  /* 0x000000400c78723c */ /* 0x040ff00000001828 */
[C---:B------:R-:W-:Y:S08]  /*e5f0*/  HMMA.16816.F32 R148, R12.reuse, R72, R36 ;  /* 0x000000480c94723c */ /* 0x040ff00000001824 */
[C---:B-1----:R-:W-:Y:S08]  /*e600*/  HMMA.16816.F32 R144, R12.reuse, R68, R52 ;  /* 0x000000440c90723c */ /* 0x042ff00000001834 */
[C---:B------:R-:W-:Y:S08]  /*e610*/  HMMA.16816.F32 R116, R12.reuse, R66, R88 ;  /* 0x000000420c74723c */ /* 0x040ff00000001858 */
[C---:B------:R-:W-:Y:S08]  /*e620*/  HMMA.16816.F32 R80, R12.reuse, R74, R104 ;  /* 0x0000004a0c50723c */ /* 0x040ff00000001868 */
[----:B------:R-:W-:Y:S01]  /*e630*/  HMMA.16816.F32 R76, R12, R70, R100 ;  /* 0x000000460c4c723c */ /* 0x000fe20000001864 */
[----:B------:R-:W1:Y:S07]  /*e640*/  SHFL.IDX PT, R13, R2, 0x1, 0x181f ;  /* 0x00381f00020d7f89 */ /* 0x000e6e00000e0000 */
[C---:B------:R-:W-:Y:S08]  /*e650*/  HMMA.16816.F32 R32, R8.reuse, R28, RZ ;  /* 0x0000001c0820723c */ /* 0x040ff000000018ff */
[C---:B------:R-:W-:Y:S08]  /*e660*/  HMMA.16816.F32 R168, R8.reuse, R30, RZ ;  /* 0x0000001e08a8723c */ /* 0x040ff000000018ff */
[C---:B------:R-:W-:Y:S08]  /*e670*/  HMMA.16816.F32 R28, R8.reuse, R24, RZ ;  /* 0x00000018081c723c */ /* 0x040ff000000018ff */
[C---:B------:R-:W-:Y:S08]  /*e680*/  HMMA.16816.F32 R164, R8.reuse, R26, RZ ;  /* 0x0000001a08a4723c */ /* 0x040ff000000018ff */
[C---:B------:R-:W-:Y:S01]  /*e690*/  HMMA.16816.F32 R152, R8.reuse, R18, RZ ;  /* 0x000000120898723c */ /* 0x040fe200000018ff */
[----:B------:R-:W1:Y:S07]  /*e6a0*/  SHFL.IDX PT, R19, R2, 0x2, 0x181f ;  /* 0x00581f0002137f89 */ /* 0x000e6e00000e0000 */
[C---:B------:R-:W-:Y:S01]  /*e6b0*/  HMMA.16816.F32 R24, R8.reuse, R16, RZ ;  /* 0x000000100818723c */ /* 0x040fe200000018ff */
[----:B------:R1:W2:Y:S04]  /*e6c0*/  SHFL.IDX PT, R17, R0, 0x4, 0x181f ;  /* 0x00981f0000117f89 */ /* 0x0002a800000e0000 */
[----:B------:R-:W-:Y:S03]  /*e6d0*/  SHFL.IDX PT, R18, R2, 0x4, 0x181f ;  /* 0x00981f0002127f89 */ /* 0x000fe600000e0000 */
[----:B------:R-:W-:Y:S01]  /*e6e0*/  HMMA.16816.F32 R112, R8, R20, RZ ;  /* 0x000000140870723c */ /* 0x000fe200000018ff */
[----:B------:R2:W2:Y:S01]  /*e6f0*/  SHFL.IDX PT, R20, R2, 0x3, 0x181f ;  /* 0x00781f0002147f89 */ /* 0x0004a200000e0000 */
[----:B------:R-:W-:-:S06]  /*e700*/  IMAD.SHL.U32 R16, R238, 0x2, RZ ;  /* 0x00000002ee107824 */ /* 0x000fcc00078e00ff */
[----:B------:R-:W-:Y:S01]  /*e710*/  HMMA.16816.F32 R160, R8, R22, RZ ;  /* 0x0000001608a0723c */ /* 0x000fe200000018ff */
[----:B------:R-:W2:Y:S01]  /*e720*/  LDSM.16.M88.4 R8, [R206] ;  /* 0x00000000ce08783b */ /* 0x000ea20000000200 */
[-C--:B---3--:R-:W-:Y:S02]  /*e730*/  IADD3 R14, P0, R4, R16.reuse, RZ ;  /* 0x00000010040e7210 */ /* 0x088fe40007f1e0ff */
[----:B----4-:R-:W-:Y:S02]  /*e740*/  IADD3 R12, P2, R3, R16, RZ ;  /* 0x00000010030c7210 */ /* 0x010fe40007f5e0ff */
[----:B-1----:R-:W-:-:S05]  /*e750*/  SHF.L.U64.HI R0, R238, 0x1, R239 ;  /* 0x00000001ee007819 */ /* 0x002fca00000102ef */
[--C-:B-----5:R-:W-:Y:S01]  /*e760*/  IMAD.X R15, R5, 0x1, R0.reuse, P0 ;  /* 0x00000001050f7824 */ /* 0x120fe200000e0600 */
[-C--:B------:R-:W-:Y:S01]  /*e770*/  IADD3 R6, P0, R6, R16.reuse, RZ ;  /* 0x0000001006067210 */ /* 0x080fe20007f1e0ff */
[--C-:B------:R-:W-:Y:S01]  /*e780*/  IMAD.X R13, R13, 0x1, R0.reuse, P2 ;  /* 0x000000010d0d7824 */ /* 0x100fe200010e0600 */
[----:B------:R-:W-:Y:S02]  /*e790*/  ISETP.GE.AND P1, PT, R238, c[0x0][0x1d4], PT ;  /* 0x00007500ee007a0c */ /* 0x000fe40003f26270 */
[-C--:B------:R-:W-:Y:S01]  /*e7a0*/  IADD3 R4, P2, R7, R16.reuse, RZ ;  /* 0x0000001007047210 */ /* 0x080fe20007f5e0ff */
[--C-:B------:R-:W-:Y:S01]  /*e7b0*/  IMAD.X R7, R19, 0x1, R0.reuse, P0 ;  /* 0x0000000113077824 */ /* 0x100fe200000e0600 */
[----:B--2---:R-:W-:Y:S02]  /*e7c0*/  IADD3 R2, P0, R17, R16, RZ ;  /* 0x0000001011027210 */ /* 0x004fe40007f1e0ff */
[----:B------:R-:W-:Y:S01]  /*e7d0*/  ISETP.LT.OR P5, PT, R84, 0x1, P1 ;  /* 0x000000015400780c */ /* 0x000fe20000fa1670 */
[--C-:B------:R-:W-:Y:S01]  /*e7e0*/  IMAD.X R5, R20, 0x1, R0.reuse, P2 ;  /* 0x0000000114057824 */ /* 0x100fe200010e0600 */
[----:B------:R-:W-:Y:S01]  /*e7f0*/  ISETP.LT.OR P4, PT, R84, 0x11, P1 ;  /* 0x000000115400780c */ /* 0x000fe20000f81670 */
[----:B------:R-:W-:Y:S01]  /*e800*/  IMAD.X R3, R18, 0x1, R0, P0 ;  /* 0x0000000112037824 */ /* 0x000fe200000e0600 */
[----:B------:R-:W-:-:S02]  /*e810*/  ISETP.LT.OR P3, PT, R84, 0x21, P1 ;  /* 0x000000215400780c */ /* 0x000fc40000f61670 */
[C---:B------:R-:W-:Y:S02]  /*e820*/  ISETP.LT.OR P2, PT, R84.reuse, 0x31, P1 ;  /* 0x000000315400780c */ /* 0x040fe40000f41670 */
[----:B------:R-:W-:-:S05]  /*e830*/  ISETP.LT.OR P0, PT, R84, 0x41, P1 ;  /* 0x000000415400780c */ /* 0x000fca0000f01670 */
[----:B------:R-:W-:Y:S01]  /*e840*/  @!PT LDS RZ, [RZ] ;  /* 0x00000000fffff984 */ /* 0x000fe20000000800 */
[----:B------:R-:W-:Y:S01]  /*e850*/  @!PT LDS RZ, [RZ] ;  /* 0x00000000fffff984 */ /* 0x000fe20000000800 */
[----:B------:R-:W-:Y:S01]  /*e860*/  @!PT LDS RZ, [RZ] ;  /* 0x00000000fffff984 */ /* 0x000fe20000000800 */
[----:B------:R1:W-:Y:S04]  /*e870*/  LDGSTS.E.BYPASS.LTC128B.128 [R212+0x100], [R14.64], !P5 ;  /* 0x001000000ed47fae */ /* 0x0003e8000e901d48 */
[----:B------:R1:W-:Y:S04]  /*e880*/  LDGSTS.E.BYPASS.LTC128B.128 [R212+0x900], [R12.64], !P4 ;  /* 0x009000000cd47fae */ /* 0x0003e8000e101d48 */
[----:B------:R2:W-:Y:S01]  /*e890*/  LDGSTS.E.BYPASS.LTC128B.128 [R212+0x1100], [R6.64], !P3 ;  /* 0x0110000006d47fae */ /* 0x0005e2000d901d48 */
[C---:B------:R-:W-:Y:S03]  /*e8a0*/  HMMA.16816.F32 R156, R8.reuse, R68, R24 ;  /* 0x00000044089c723c */ /* 0x040fe60000001818 */
[----:B------:R2:W-:Y:S04]  /*e8b0*/  LDGSTS.E.BYPASS.LTC128B.128 [R212+0x1900], [R4.64], !P2 ;  /* 0x0190000004d47fae */ /* 0x0005e8000d101d48 */
[----:B------:R3:W-:Y:S04]  /*e8c0*/  LDGSTS.E.BYPASS.LTC128B.128 [R212+0x2100], [R2.64], !P0 ;  /* 0x0210000002d47fae */ /* 0x0007e8000c101d48 */
[----:B------:R-:W-:Y:S04]  /*e8d0*/  LDSM.16.M88.4 R48, [R202+0x1800] ;  /* 0x00180000ca30783b */ /* 0x000fe80000000200 */
[----:B------:R-:W-:Y:S04]  /*e8e0*/  LDSM.16.M88.4 R44, [R202+0x2000] ;  /* 0x00200000ca2c783b */ /* 0x000fe80000000200 */
[----:B------:R-:W-:Y:S04]  /*e8f0*/  LDSM.16.M88.4 R20, [R202] ;  /* 0x00000000ca14783b */ /* 0x000fe80000000200 */
[----:B------:R-:W-:Y:S04]  /*e900*/  LDSM.16.M88.4 R24, [R202+0x800] ;  /* 0x00080000ca18783b */ /* 0x000fe80000000200 */
[----:B------:R-:W-:Y:S04]  /*e910*/  LDSM.16.M88.4 R40, [R202+0x1000] ;  /* 0x00100000ca28783b */ /* 0x000fe80000000200 */
[----:B--2---:R-:W2:Y:S04]  /*e920*/  LDSM.16.M88.4 R4, [R204+0x2000] ;  /* 0x00200000cc04783b */ /* 0x004ea80000000200 */
[----:B-1----:R-:W1:Y:S01]  /*e930*/  LDSM.16.M88.4 R12, [R204] ;  /* 0x00000000cc0c783b */ /* 0x002e620000000200 */
[C---:B------:R-:W-:Y:S03]  /*e940*/  HMMA.16816.F32 R36, R8.reuse, R56, R108 ;  /* 0x000000380824723c */ /* 0x040fe6000000186c */
        /* <DEDUP_REMOVED lines=10> */
[C---:B--2---:R-:W-:Y:S08]  /*e9f0*/  HMMA.16816.F32 R108, R4.reuse, R50, R80 ;  /* 0x00000032046c723c */ /* 0x044ff00000001850 */
        /* <DEDUP_REMOVED lines=9> */
[----:B------:R-:W-:Y:S07]  /*ea90*/  LDSM.16.M88.4 R4, [R205+0x2000] ;  /* 0x00200000cd04783b */ /* 0x000fee0000000200 */
[C---:B-1----:R-:W-:Y:S01]  /*eaa0*/  HMMA.16816.F32 R76, R12.reuse, R20, R36 ;  /* 0x000000140c4c723c */ /* 0x042fe20000001824 */
[----:B------:R-:W1:Y:S07]  /*eab0*/  LDSM.16.M88.4 R36, [R199] ;  /* 0x00000000c724783b */ /* 0x000e6e0000000200 */
[C---:B------:R-:W-:Y:S01]  /*eac0*/  HMMA.16816.F32 R68, R12.reuse, R24, R32 ;  /* 0x000000180c44723c */ /* 0x040fe20000001820 */
[----:B------:R-:W2:Y:S07]  /*ead0*/  LDSM.16.M88.4 R32, [R199+0x800] ;  /* 0x00080000c720783b */ /* 0x000eae0000000200 */
[C---:B------:R-:W-:Y:S01]  /*eae0*/  HMMA.16816.F32 R72, R12.reuse, R22, R28 ;  /* 0x000000160c48723c */ /* 0x040fe2000000181c */
[----:B------:R-:W4:Y:S04]  /*eaf0*/  LDSM.16.M88.4 R28, [R199+0x1000] ;  /* 0x00100000c71c783b */ /* 0x000f280000000200 */
[----:B------:R-:W5:Y:S03]  /*eb00*/  LDSM.16.M88.4 R20, [R199+0x2000] ;  /* 0x00200000c714783b */ /* 0x000f660000000200 */
[----:B------:R-:W-:Y:S01]  /*eb10*/  HMMA.16816.F32 R64, R12, R26, R52 ;  /* 0x0000001a0c40723c */ /* 0x000fe20000001834 */
[----:B------:R-:W1:Y:S01]  /*eb20*/  LDSM.16.M88.4 R24, [R199+0x1800] ;  /* 0x00180000c718783b */ /* 0x000e620000000200 */
[----:B------:R-:W-:Y:S01]  /*eb30*/  ISETP.GT.AND P0, PT, R181, R85, PT ;  /* 0x00000055b500720c */ /* 0x000fe20003f04270 */
        /* <DEDUP_REMOVED lines=10> */
[C---:B--2---:R-:W-:Y:S08]  /*ebe0*/  HMMA.16816.F32 R132, R4.reuse, R34, R124 ;  /* 0x000000220484723c */ /* 0x044ff0000000187c */
[C---:B------:R-:W-:Y:S08]  /*ebf0*/  HMMA.16816.F32 R136, R4.reuse, R32, R128 ;  /* 0x000000200488723c */ /* 0x040ff00000001880 */
[C---:B----4-:R-:W-:Y:S08]  /*ec00*/  HMMA.16816.F32 R124, R4.reuse, R30, R116 ;  /* 0x0000001e047c723c */ /* 0x050ff00000001874 */
[C---:B------:R-:W-:Y:S08]  /*ec10*/  HMMA.16816.F32 R128, R4.reuse, R28, R120 ;  /* 0x0000001c0480723c */ /* 0x040ff00000001878 */
[C---:B-----5:R-:W-:Y:S08]  /*ec20*/  HMMA.16816.F32 R116, R4.reuse, R20, R104 ;  /* 0x000000140474723c */ /* 0x060ff00000001868 */
[----:B------:R-:W-:Y:S08]  /*ec30*/  HMMA.16816.F32 R148, R4, R22, R80 ;  /* 0x000000160494723c */ /* 0x000ff00000001850 */
        /* <DEDUP_REMOVED lines=15> */
[----:B---3--:R-:W-:Y:S01]  /*ed30*/  ISETP.NE.AND P5, PT, R190, 0x1, PT ;  /* 0x00000001be00780c */ /* 0x008fe20003fa5270 */
[----:B------:R-:W-:Y:S01]  /*ed40*/  IMAD.MOV.U32 R213, RZ, RZ, RZ ;  /* 0x000000ffffd57224 */ /* 0x000fe200078e00ff */
[----:B------:R-:W-:-:S04]  /*ed50*/  IADD3 R3, R188, R180, R189 ;  /* 0x000000b4bc037210 */ /* 0x000fc80007ffe0bd */
        /* <DEDUP_REMOVED lines=26> */
.L_x_3763:
        /* <DEDUP_REMOVED lines=24> */
.L_x_3764:
        /* <DEDUP_REMOVED lines=9> */
.L_x_3652:
[----:B---3--:R-:W-:Y:S05]  /*f110*/  BSYNC B0 ;  /* 0x0000000000007941 */ /* 0x008fea0003800000 */
.L_x_3651:
[----:B-1----:R-:W2:Y:S01]  /*f120*/  LDL R2, [R1+0x30] ;  /* 0x0000300001027983 */ /* 0x002ea20000100800 */
[----:B------:R-:W-:-:S03]  /*f130*/  IMAD.MOV.U32 R3, RZ, RZ, c[0x0][0x2c4] ;  /* 0x0000b100ff037624 */ /* 0x000fc600078e00ff */
[----:B------:R-:W2:Y:S04]  /*f140*/  LDL R0, [R1+0x60] ;  /* 0x0000600001007983 */ /* 0x000ea80000100800 */
[----:B------:R-:W3:Y:S01]  /*f150*/  LDL R4, [R1+0x34] ;  /* 0x0000340001047983 */ /* 0x000ee20000100800 */
[----:B------:R-:W-:-:S03]  /*f160*/  ISETP.NE.AND P0, PT, R3, 0x1, PT ;  /* 0x000000010300780c */ /* 0x000fc60003f05270 */
[----:B------:R-:W0:Y:S01]  /*f170*/  LDGDEPBAR ;  /* 0x00000000000079af */ /* 0x000e220000000000 */
[----:B--2---:R-:W-:-:S09]  /*f180*/  IMAD.IADD R0, R0, 0x1, R2 ;  /* 0x0000000100007824 */ /* 0x004fd200078e0202 */
[----:B------:R-:W-:Y:S01]  /*f190*/  @P0 IMAD.HI.U32 R3, R0, c[0x0][0x2c8], RZ ;  /* 0x0000b20000030a27 */ /* 0x000fe200078e00ff */
[C---:B---3--:R-:W-:Y:S02]  /*f1a0*/  IADD3 R2, -R4.reuse, 0x1, R92 ;  /* 0x0000000104027810 */ /* 0x048fe40007ffe15c */
[----:B------:R-:W-:Y:S02]  /*f1b0*/  IADD3 R5, -R4, R92, RZ ;  /* 0x0000005c04057210 */ /* 0x000fe40007ffe1ff */
[----:B------:R-:W-:Y:S01]  /*f1c0*/  @P0 SHF.R.U32.HI R0, RZ, c[0x0][0x2cc], R3 ;  /* 0x0000b300ff000a19 */ /* 0x000fe20000011603 */
[----:B------:R-:W-:Y:S01]  /*f1d0*/  IMAD.IADD R4, R2, 0x1, -R249 ;  /* 0x0000000102047824 */ /* 0x000fe200078e0af9 */
[----:B------:R-:W-:Y:S05]  /*f1e0*/  BRA.DIV ~URZ, `(.L_x_3655) ;  /* 0x0000f6127f007947 */ /* 0x000fea000b800000 */
[----:B------:R1:W2:Y:S02]  /*f1f0*/  SHFL.IDX PT, R2, R0, RZ, 0x1c1f ;  /* 0x001c1fff00027589 */ /* 0x0002a400000e0000 */
.L_x_3765:
        /* <DEDUP_REMOVED lines=56> */
[C---:B------:R-:W-:Y:S02]  /*f580*/  ISETP.GT.AND P0, PT, R3.reuse, 0x29, PT ;  /* 0x000000290300780c */ /* 0x040fe40003f04270 */
[----:B------:R-:W-:Y:S02]  /*f590*/  ISETP.GT.AND P3, PT, R3, RZ, PT ;  /* 0x000000ff0300720c */ /* 0x000fe40003f64270 */
[----:B------:R-:W-:Y:S02]  /*f5a0*/  FSEL R13, R79, -INF , P2 ;  /* 0xff8000004f0d7808 */ /* 0x000fe40001000000 */
[----:B------:R-:W-:Y:S02]  /*f5b0*/  FSEL R17, R74, -INF , P1 ;  /* 0xff8000004a117808 */ /* 0x000fe40000800000 */
[----:B------:R-:W-:Y:S02]  /*f5c0*/  FSEL R100, R59, -INF , P0 ;  /* 0xff8000003b647808 */ /* 0x000fe40000000000 */
[----:B------:R-:W-:-:S02]  /*f5d0*/  ISETP.GT.AND P2, PT, R3, 0x11, PT ;  /* 0x000000110300780c */ /* 0x000fc40003f44270 */
[C---:B------:R-:W-:Y:S02]  /*f5e0*/  ISETP.GT.AND P1, PT, R3.reuse, 0x18, PT ;  /* 0x000000180300780c */ /* 0x040fe40003f24270 */
[C---:B------:R-:W-:Y:S02]  /*f5f0*/  ISETP.GT.AND P0, PT, R3.reuse, 0x39, PT ;  /* 0x000000390300780c */ /* 0x040fe40003f04270 */
[----:B------:R-:W-:Y:S02]  /*f600*/  FSEL R12, R78, -INF , P3 ;  /* 0xff8000004e0c7808 */ /* 0x000fe40001800000 */
[----:B------:R-:W-:Y:S02]  /*f610*/  ISETP.GT.AND P3, PT, R3, 0x10, PT ;  /* 0x000000100300780c */ /* 0x000fe40003f64270 */
[----:B------:R-:W-:Y:S02]  /*f620*/  FSEL R24, R71, -INF , P2 ;  /* 0xff80000047187808 */ /* 0x000fe40001000000 */
[----:B------:R-:W-:-:S02]  /*f630*/  FSEL R27, R66, -INF , P1 ;  /* 0xff800000421b7808 */ /* 0x000fc40000800000 */
[----:B------:R-:W-:Y:S02]  /*f640*/  FSEL R78, R51, -INF , P0 ;  /* 0xff800000334e7808 */ /* 0x000fe40000000000 */
[C---:B------:R-:W-:Y:S02]  /*f650*/  ISETP.GT.AND P2, PT, R3.reuse, 0x21, PT ;  /* 0x000000210300780c */ /* 0x040fe40003f44270 */
[C---:B------:R-:W-:Y:S02]  /*f660*/  ISETP.GT.AND P1, PT, R3.reuse, 0x28, PT ;  /* 0x000000280300780c */ /* 0x040fe40003f24270 */
[----:B------:R-:W-:Y:S02]  /*f670*/  ISETP.GT.AND P0, PT, R3, 0x41, PT ;  /* 0x000000410300780c */ /* 0x000fe40003f04270 */
[----:B------:R-:W-:Y:S02]  /*f680*/  IMNMX R2, R5, R2, PT ;  /* 0x0000000205027217 */ /* 0x000fe40003800200 */
[----:B------:R-:W-:-:S02]  /*f690*/  FSEL R20, R70, -INF , P3 ;  /* 0xff80000046147808 */ /* 0x000fc40001800000 */
[----:B------:R-:W-:Y:S02]  /*f6a0*/  ISETP.GT.AND P3, PT, R3, 0x20, PT ;  /* 0x000000200300780c */ /* 0x000fe40003f64270 */
[----:B------:R-:W-:Y:S02]  /*f6b0*/  FSEL R92, R63, -INF , P2 ;  /* 0xff8000003f5c7808 */ /* 0x000fe40001000000 */
[----:B------:R-:W-:Y:S02]  /*f6c0*/  FSEL R101, R58, -INF , P1 ;  /* 0xff8000003a657808 */ /* 0x000fe40000800000 */
[----:B------:R-:W-:Y:S02]  /*f6d0*/  FSEL R70, R43, -INF , P0 ;  /* 0xff8000002b467808 */ /* 0x000fe40000000000 */
[C---:B------:R-:W-:Y:S02]  /*f6e0*/  ISETP.GT.AND P2, PT, R3.reuse, 0x31, PT ;  /* 0x000000310300780c */ /* 0x040fe40003f44270 */
[----:B------:R-:W-:-:S02]  /*f6f0*/  ISETP.GT.AND P1, PT, R3, 0x38, PT ;  /* 0x000000380300780c */ /* 0x000fc40003f24270 */
[----:B------:R-:W-:Y:S02]  /*f700*/  ISETP.GT.AND P0, PT, R2, RZ, PT ;  /* 0x000000ff0200720c */ /* 0x000fe40003f04270 */
[----:B------:R-:W-:Y:S02]  /*f710*/  IMNMX R0, R5, R0, PT ;  /* 0x0000000005007217 */ /* 0x000fe40003800200 */
        /* <DEDUP_REMOVED lines=8> */
[----:B------:R-:W-:Y:S02]  /*f7a0*/  FSEL R93, R54, -INF , P3 ;  /* 0xff800000365d7808 */ /* 0x000fe40001800000 */
[----:B------:R-:W-:-:S02]  /*f7b0*/  ISETP.GT.AND P3, PT, R3, 0x48, PT ;  /* 0x000000480300780c */ /* 0x000fc40003f64270 */
[----:B------:R-:W-:Y:S02]  /*f7c0*/  FSEL R73, R42, -INF , P1 ;  /* 0xff8000002a497808 */ /* 0x000fe40000800000 */
[----:B------:R-:W-:Y:S02]  /*f7d0*/  FSEL R63, R23, -INF , P2 ;  /* 0xff800000173f7808 */ /* 0x000fe40001000000 */
[----:B------:R-:W-:Y:S02]  /*f7e0*/  FSEL R26, R147, -INF , P0 ;  /* 0xff800000931a7808 */ /* 0x000fe40000000000 */
[----:B------:R-:W-:Y:S02]  /*f7f0*/  ISETP.GT.AND P2, PT, R2, 0x1, PT ;  /* 0x000000010200780c */ /* 0x000fe40003f44270 */
[C---:B------:R-:W-:Y:S02]  /*f800*/  ISETP.GT.AND P1, PT, R0.reuse, RZ, PT ;  /* 0x000000ff0000720c */ /* 0x040fe40003f24270 */
[----:B------:R-:W-:-:S02]  /*f810*/  ISETP.GT.AND P0, PT, R0, 0x9, PT ;  /* 0x000000090000780c */ /* 0x000fc40003f04270 */
[----:B------:R-:W-:Y:S02]  /*f820*/  FSEL R66, R22, -INF , P3 ;  /* 0xff80000016427808 */ /* 0x000fe40001800000 */
        /* <DEDUP_REMOVED lines=23> */
[----:B------:R-:W-:Y:S02]  /*f9a0*/  ISETP.GT.AND P2, PT, R2, 0x21, PT ;  /* 0x000000210200780c */ /* 0x000fe40003f44270 */
[----:B------:R-:W-:Y:S02]  /*f9b0*/  ISETP.GT.AND P1, PT, R0, 0x20, PT ;  /* 0x000000200000780c */ /* 0x000fe40003f24270 */
        /* <DEDUP_REMOVED lines=8> */
[----:B------:R-:W-:Y:S02]  /*fa40*/  ISETP.GT.AND P0, PT, R0, 0x31, PT ;  /* 0x000000310000780c */ /* 0x000fe40003f04270 */
        /* <DEDUP_REMOVED lines=17> */
[----:B------:R-:W-:Y:S02]  /*fb60*/  ISETP.GT.AND P3, PT, R0, 0x28, PT ;  /* 0x000000280000780c */ /* 0x000fe40003f64270 */
[----:B------:R-:W-:-:S02]  /*fb70*/  FMNMX.FTZ R3, R10, R11, !PT ;  /* 0x0000000b0a037209 */ /* 0x000fc40007810000 */
[----:B------:R-:W-:Y:S02]  /*fb80*/  FSEL R77, R120, -INF , P1 ;  /* 0xff800000784d7808 */ /* 0x000fe40000800000 */
[----:B------:R-:W-:Y:S02]  /*fb90*/  FSEL R72, R116, -INF , P2 ;  /* 0xff80000074487808 */ /* 0x000fe40001000000 */
[----:B------:R-:W-:Y:S02]  /*fba0*/  FSEL R79, R123, -INF , P0 ;  /* 0xff8000007b4f7808 */ /* 0x000fe40000000000 */
[----:B------:R-:W-:Y:S02]  /*fbb0*/  FSEL R75, R126, -INF , P3 ;  /* 0xff8000007e4b7808 */ /* 0x000fe40001800000 */
[----:B------:R-:W-:Y:S02]  /*fbc0*/  FSEL R57, R45, -INF , P4 ;  /* 0xff8000002d397808 */ /* 0x000fe40002000000 */
[----:B------:R-:W-:-:S02]  /*fbd0*/  ISETP.GT.AND P1, PT, R0, 0x38, PT ;  /* 0x000000380000780c */ /* 0x000fc40003f24270 */
[----:B------:R-:W-:Y:S02]  /*fbe0*/  ISETP.GT.AND P2, PT, R2, 0x48, PT ;  /* 0x000000480200780c */ /* 0x000fe40003f44270 */
[----:B------:R-:W-:Y:S02]  /*fbf0*/  ISETP.GT.AND P0, PT, R0, 0x40, PT ;  /* 0x000000400000780c */ /* 0x000fe40003f04270 */
[C---:B------:R-:W-:Y:S02]  /*fc00*/  ISETP.GT.AND P3, PT, R2.reuse, 0x41, PT ;  /* 0x000000410200780c */ /* 0x040fe40003f64270 */
[----:B------:R-:W-:Y:S02]  /*fc10*/  ISETP.GT.AND P4, PT, R2, 0x49, PT ;  /* 0x000000490200780c */ /* 0x000fe40003f84270 */
[----:B------:R-:W-:Y:S02]  /*fc20*/  FMNMX.FTZ R2, R14, R3, !PT ;  /* 0x000000030e027209 */ /* 0x000fe40007810000 */
[----:B------:R-:W-:-:S02]  /*fc30*/  FSEL R82, R122, -INF , P1 ;  /* 0xff8000007a527808 */ /* 0x000fc40000800000 */
[----:B------:R-:W-:Y:S02]  /*fc40*/  FSEL R64, R148, -INF , P2 ;  /* 0xff80000094407808 */ /* 0x000fe40001000000 */
[----:B------:R-:W-:Y:S02]  /*fc50*/  FSEL R74, R118, -INF , P0 ;  /* 0xff800000764a7808 */ /* 0x000fe40000000000 */
        /* <DEDUP_REMOVED lines=97> */
.L_x_3766:
[C---:B------:R-:W-:Y:S01]  /*10270*/  FMUL.FTZ R0, R89.reuse, c[0x0][0x2d0] ;  /* 0x0000b40059007a20 */ /* 0x040fe20000410000 */
[----:B------:R-:W-:Y:S01]  /*10280*/  FSETP.NEU.FTZ.AND P0, PT, R89, -INF , PT ;  /* 0xff8000005900780b */ /* 0x000fe20003f1d000 */
[----:B------:R-:W2:Y:S03]  /*10290*/  LDL R223, [R1+0x30] ;  /* 0x0000300001df7983 */ /* 0x000ea60000100800 */
[----:B------:R-:W-:Y:S01]  /*102a0*/  FSEL R4, R0, RZ, P0 ;  /* 0x000000ff00047208 */ /* 0x000fe20000000000 */
[----:B------:R-:W3:Y:S01]  /*102b0*/  LDL R222, [R1+0x38] ;  /* 0x0000380001de7983 */ /* 0x000ee20000100800 */
[C---:B------:R-:W-:Y:S01]  /*102c0*/  FMUL.FTZ R3, R88.reuse, c[0x0][0x2d0] ;  /* 0x0000b40058037a20 */ /* 0x040fe20000410000 */
[----:B------:R-:W-:Y:S01]  /*102d0*/  FSETP.NEU.FTZ.AND P0, PT, R88, -INF , PT ;  /* 0xff8000005800780b */ /* 0x000fe20003f1d000 */
[----:B------:R-:W-:Y:S01]  /*102e0*/  WARPSYNC 0xffffffff ;  /* 0xffffffff00007948 */ /* 0x000fe20003800000 */
[--C-:B------:R-:W-:Y:S01]  /*102f0*/  FFMA.FTZ R0, R10, c[0x0][0x2d0], -R4.reuse ;  /* 0x0000b4000a007a23 */ /* 0x100fe20000010804 */
[----:B----4-:R-:W-:Y:S01]  /*10300*/  FMNMX.FTZ R68, R9, R8, !PT ;  /* 0x0000000809447209 */ /* 0x010fe20007810000 */
[--C-:B------:R-:W-:Y:S01]  /*10310*/  FFMA.FTZ R2, R25, c[0x0][0x2d0], -R4.reuse ;  /* 0x0000b40019027a23 */ /* 0x100fe20000010804 */
[----:B------:R-:W-:Y:S01]  /*10320*/  FSEL R3, R3, RZ, P0 ;  /* 0x000000ff03037208 */ /* 0x000fe20000000000 */
[----:B------:R1:W-:Y:S01]  /*10330*/  MUFU.EX2 R125, R0 ;  /* 0x00000000007d7308 */ /* 0x0003e20000000800 */
[----:B------:R-:W-:Y:S01]  /*10340*/  FSETP.NEU.FTZ.AND P0, PT, R85, -INF , PT ;  /* 0xff8000005500780b */ /* 0x000fe20003f1d000 */
[----:B------:R-:W4:Y:S01]  /*10350*/  LDSM.16.MT88.4 R48, [R197] ;  /* 0x00000000c530783b */ /* 0x000f220000004200 */
[--C-:B------:R-:W-:Y:S01]  /*10360*/  FFMA.FTZ R117, R113, c[0x0][0x2d0], -R4.reuse ;  /* 0x0000b40071757a23 */ /* 0x100fe20000010804 */
[----:B------:R-:W-:Y:S01]  /*10370*/  MOV R224, c[0x0][0x2c4] ;  /* 0x0000b10000e07a02 */ /* 0x000fe20000000f00 */
[----:B------:R-:W-:Y:S01]  /*10380*/  FFMA.FTZ R5, R27, c[0x0][0x2d0], -R3 ;  /* 0x0000b4001b057a23 */ /* 0x000fe20000010803 */
[----:B------:R-:W5:Y:S01]  /*10390*/  LDSM.16.MT88.4 R44, [R197+0x800] ;  /* 0x00080000c52c783b */ /* 0x000f620000004200 */
[--C-:B------:R-:W-:Y:S01]  /*103a0*/  FFMA.FTZ R116, R112, c[0x0][0x2d0], -R4.reuse ;  /* 0x0000b40070747a23 */ /* 0x100fe20000010804 */
[----:B------:R1:W-:Y:S01]  /*103b0*/  MUFU.EX2 R218, R2 ;  /* 0x0000000200da7308 */ /* 0x0003e20000000800 */
[--C-:B------:R-:W-:Y:S01]  /*103c0*/  FFMA.FTZ R111, R111, c[0x0][0x2d0], -R4.reuse ;  /* 0x0000b4006f6f7a23 */ /* 0x100fe20000010804 */
[----:B------:R-:W-:Y:S01]  /*103d0*/  LDSM.16.MT88.4 R40, [R201+0x800] ;  /* 0x00080000c928783b */ /* 0x000fe20000004200 */
[--C-:B------:R-:W-:Y:S01]  /*103e0*/  FFMA.FTZ R110, R110, c[0x0][0x2d0], -R4.reuse ;  /* 0x0000b4006e6e7a23 */ /* 0x100fe20000010804 */
[----:B------:R-:W-:Y:S01]  /*103f0*/  ISETP.NE.AND P1, PT, R224, 0x1, PT ;  /* 0x00000001e000780c */ /* 0x000fe20003f25270 */
[----:B------:R-:W-:-:S02]  /*10400*/  FFMA.FTZ R146, R109, c[0x0][0x2d0], -R4 ;  /* 0x0000b4006d927a23 */ /* 0x000fc40000010804 */
[--C-:B------:R-:W-:Y:S01]  /*10410*/  FFMA.FTZ R145, R108, c[0x0][0x2d0], -R4.reuse ;  /* 0x0000b4006c917a23 */ /* 0x100fe20000010804 */
[----:B------:R4:W-:Y:S01]  /*10420*/  MUFU.EX2 R214, R5 ;  /* 0x0000000500d67308 */ /* 0x0009e20000000800 */
[--C-:B-1----:R-:W-:Y:S02]  /*10430*/  FFMA.FTZ R0, R11, c[0x0][0x2d0], -R4.reuse ;  /* 0x0000b4000b007a23 */ /* 0x102fe40000010804 */
[--C-:B------:R-:W-:Y:S02]  /*10440*/  FFMA.FTZ R144, R107, c[0x0][0x2d0], -R4.reuse ;  /* 0x0000b4006b907a23 */ /* 0x100fe40000010804 */
[--C-:B------:R-:W-:Y:S02]  /*10450*/  FFMA.FTZ R119, R106, c[0x0][0x2d0], -R4.reuse ;  /* 0x0000b4006a777a23 */ /* 0x100fe40000010804 */
[----:B------:R-:W-:Y:S01]  /*10460*/  FFMA.FTZ R167, R105, c[0x0][0x2d0], -R4 ;  /* 0x0000b40069a77a23 */ /* 0x000fe20000010804 */
[----:B------:R1:W-:Y:S01]  /*10470*/  MUFU.EX2 R124, R0 ;  /* 0x00000000007c7308 */ /* 0x0003e20000000800 */
[----:B------:R-:W-:-:S02]  /*10480*/  FMUL.FTZ R2, R85, c[0x0][0x2d0] ;  /* 0x0000b40055027a20 */ /* 0x000fc40000410000 */
[--C-:B------:R-:W-:Y:S02]  /*10490*/  FFMA.FTZ R171, R104, c[0x0][0x2d0], -R4.reuse ;  /* 0x0000b40068ab7a23 */ /* 0x100fe40000010804 */
[--C-:B------:R-:W-:Y:S01]  /*104a0*/  FFMA.FTZ R170, R103, c[0x0][0x2d0], -R4.reuse ;  /* 0x0000b40067aa7a23 */ /* 0x100fe20000010804 */
[----:B------:R-:W-:Y:S01]  /*104b0*/  FSEL R2, R2, RZ, P0 ;  /* 0x000000ff02027208 */ /* 0x000fe20000000000 */
[----:B------:R-:W-:Y:S01]  /*104c0*/  FFMA.FTZ R169, R102, c[0x0][0x2d0], -R4 ;  /* 0x0000b40066a97a23 */ /* 0x000fe20000010804 */
[----:B------:R-:W-:Y:S01]  /*104d0*/  FSETP.NEU.FTZ.AND P0, PT, R68, -INF , PT ;  /* 0xff8000004400780b */ /* 0x000fe20003f1d000 */
[--C-:B------:R-:W-:Y:S01]  /*104e0*/  FFMA.FTZ R164, R70, c[0x0][0x2d0], -R3.reuse ;  /* 0x0000b40046a47a23 */ /* 0x100fe20000010803 */
[----:B------:R-:W-:Y:S01]  /*104f0*/  MUFU.EX2 R117, R117 ;  /* 0x0000007500757308 */ /* 0x000fe20000000800 */
[----:B----4-:R-:W-:Y:S02]  /*10500*/  FFMA.FTZ R5, R36, c[0x0][0x2d0], -R2 ;  /* 0x0000b40024057a23 */ /* 0x010fe40000010802 */
[----:B------:R-:W-:-:S02]  /*10510*/  FFMA.FTZ R168, R66, c[0x0][0x2d0], -R3 ;  /* 0x0000b40042a87a23 */ /* 0x000fc40000010803 */
[----:B------:R-:W-:Y:S02]  /*10520*/  FFMA.FTZ R70, R62, c[0x0][0x2d0], -R2 ;  /* 0x0000b4003e467a23 */ /* 0x000fe40000010802 */
[----:B-1----:R-:W-:Y:S01]  /*10530*/  FFMA.FTZ R0, R14, c[0x0][0x2d0], -R4 ;  /* 0x0000b4000e007a23 */ /* 0x002fe20000010804 */
[----:B------:R-:W-:Y:S01]  /*10540*/  MUFU.EX2 R195, R5 ;  /* 0x0000000500c37308 */ /* 0x000fe20000000800 */
[--C-:B------:R-:W-:Y:S02]  /*10550*/  FFMA.FTZ R66, R61, c[0x0][0x2d0], -R2.reuse ;  /* 0x0000b4003d427a23 */ /* 0x100fe40000010802 */
[--C-:B------:R-:W-:Y:S02]  /*10560*/  FFMA.FTZ R158, R58, c[0x0][0x2d0], -R2.reuse ;  /* 0x0000b4003a9e7a23 */ /* 0x100fe40000010802 */
        /* <DEDUP_REMOVED lines=8> */
[----:B------:R-:W-:Y:S02]  /*105f0*/  FFMA.FTZ R179, R55, c[0x0][0x2d0], -R2 ;  /* 0x0000b40037b37a23 */ /* 0x000fe40000010802 */
[--C-:B------:R-:W-:Y:S02]  /*10600*/  FFMA.FTZ R84, R94, c[0x0][0x2d0], -R3.reuse ;  /* 0x0000b4005e547a23 */ /* 0x100fe40000010803 */
[----:B------:R-:W-:-:S02]  /*10610*/  FFMA.FTZ R104, R92, c[0x0][0x2d0], -R3 ;  /* 0x0000b4005c687a23 */ /* 0x000fc40000010803 */
[--C-:B------:R-:W-:Y:S01]  /*10620*/  FFMA.FTZ R94, R101, c[0x0][0x2d0], -R3.reuse ;  /* 0x0000b400655e7a23 */ /* 0x100fe20000010803 */
[----:B------:R-:W-:Y:S01]  /*10630*/  MUFU.EX2 R116, R116 ;  /* 0x0000007400747308 */ /* 0x000fe20000000800 */
[----:B-1----:R-:W-:Y:S02]  /*10640*/  FFMA.FTZ R0, R15, c[0x0][0x2d0], -R4 ;  /* 0x0000b4000f007a23 */ /* 0x002fe40000010804 */
[--C-:B------:R-:W-:Y:S02]  /*10650*/  FFMA.FTZ R92, R100, c[0x0][0x2d0], -R3.reuse ;  /* 0x0000b400645c7a23 */ /* 0x100fe40000010803 */
[--C-:B------:R-:W-:Y:S02]  /*10660*/  FFMA.FTZ R174, R63, c[0x0][0x2d0], -R3.reuse ;  /* 0x0000b4003fae7a23 */ /* 0x100fe40000010803 */
[--C-:B------:R-:W-:Y:S01]  /*10670*/  FFMA.FTZ R93, R93, c[0x0][0x2d0], -R3.reuse ;  /* 0x0000b4005d5d7a23 */ /* 0x100fe20000010803 */
[----:B------:R1:W-:Y:S01]  /*10680*/  MUFU.EX2 R163, R0 ;  /* 0x0000000000a37308 */ /* 0x0003e20000000800 */
[----:B------:R-:W-:-:S02]  /*10690*/  FFMA.FTZ R91, R91, c[0x0][0x2d0], -R3 ;  /* 0x0000b4005b5b7a23 */ /* 0x000fc40000010803 */
[--C-:B------:R-:W-:Y:S02]  /*106a0*/  FFMA.FTZ R118, R81, c[0x0][0x2d0], -R3.reuse ;  /* 0x0000b40051767a23 */ /* 0x100fe40000010803 */
[--C-:B------:R-:W-:Y:S02]  /*106b0*/  FFMA.FTZ R147, R78, c[0x0][0x2d0], -R3.reuse ;  /* 0x0000b4004e937a23 */ /* 0x100fe40000010803 */
[----:B------:R-:W-:Y:S01]  /*106c0*/  FFMA.FTZ R165, R73, c[0x0][0x2d0], -R3 ;  /* 0x0000b40049a57a23 */ /* 0x000fe20000010803 */
[----:B------:R-:W-:Y:S01]  /*106d0*/  MUFU.EX2 R185, R144 ;  /* 0x0000009000b97308 */ /* 0x000fe20000000800 */
[----:B-1----:R-:W-:-:S07]  /*106e0*/  FFMA.FTZ R0, R16, c[0x0][0x2d0], -R4 ;  /* 0x0000b40010007a23 */ /* 0x002fce0000010804 */
[----:B------:R-:W-:Y:S08]  /*106f0*/  MUFU.EX2 R186, R119 ;  /* 0x0000007700ba7308 */ /* 0x000ff00000000800 */
[----:B------:R1:W-:Y:S02]  /*10700*/  MUFU.EX2 R166, R0 ;  /* 0x0000000000a67308 */ /* 0x0003e40000000800 */
[----:B-1----:R-:W-:-:S06]  /*10710*/  FFMA.FTZ R0, R18, c[0x0][0x2d0], -R4 ;  /* 0x0000b40012007a23 */ /* 0x002fcc0000010804 */
[----:B------:R1:W4:Y:S02]  /*10720*/  MUFU.EX2 R184, R0 ;  /* 0x0000000000b87308 */ /* 0x0003240000000800 */
[----:B-1----:R-:W-:-:S06]  /*10730*/  FFMA.FTZ R0, R28, c[0x0][0x2d0], -R4 ;  /* 0x0000b4001c007a23 */ /* 0x002fcc0000010804 */
[----:B------:R1:W1:Y:S02]  /*10740*/  MUFU.EX2 R219, R0 ;  /* 0x0000000000db7308 */ /* 0x0002640000000800 */
[----:B-1----:R-:W-:Y:S01]  /*10750*/  FFMA.FTZ R0, R12, c[0x0][0x2d0], -R3 ;  /* 0x0000b4000c007a23 */ /* 0x002fe20000010803 */
[----:B----4-:R-:W-:Y:S02]  /*10760*/  F2FP.PACK_AB R12, R184, R166 ;  /* 0x000000a6b80c723e */ /* 0x010fe400000000ff */
[----:B------:R-:W-:-:S03]  /*10770*/  F2FP.PACK_AB R14, R219, R218 ;  /* 0x000000dadb0e723e */ /* 0x000fc600000000ff */
[----:B------:R1:W-:Y:S02]  /*10780*/  MUFU.EX2 R7, R0 ;  /* 0x0000000000077308 */ /* 0x0003e40000000800 */
[----:B-1----:R-:W-:-:S06]  /*10790*/  FFMA.FTZ R0, R13, c[0x0][0x2d0], -R3 ;  /* 0x0000b4000d007a23 */ /* 0x002fcc0000010803 */
[----:B------:R1:W-:Y:S02]  /*107a0*/  MUFU.EX2 R6, R0 ;  /* 0x0000000000067308 */ /* 0x0003e40000000800 */
[----:B-1----:R-:W-:-:S06]  /*107b0*/  FFMA.FTZ R0, R17, c[0x0][0x2d0], -R3 ;  /* 0x0000b40011007a23 */ /* 0x002fcc0000010803 */
[----:B------:R1:W-:Y:S02]  /*107c0*/  MUFU.EX2 R159, R0 ;  /* 0x00000000009f7308 */ /* 0x0003e40000000800 */
[----:B-1----:R-:W-:-:S06]  /*107d0*/  FFMA.FTZ R0, R19, c[0x0][0x2d0], -R3 ;  /* 0x0000b40013007a23 */ /* 0x002fcc0000010803 */
[----:B------:R1:W-:Y:S02]  /*107e0*/  MUFU.EX2 R160, R0 ;  /* 0x0000000000a07308 */ /* 0x0003e40000000800 */
[----:B-1----:R-:W-:Y:S01]  /*107f0*/  FFMA.FTZ R0, R20, c[0x0][0x2d0], -R3 ;  /* 0x0000b40014007a23 */ /* 0x002fe20000010803 */
[----:B------:R-:W-:-:S05]  /*10800*/  F2FP.PACK_AB R20, R124, R125 ;  /* 0x0000007d7c14723e */ /* 0x000fca00000000ff */
[----:B------:R1:W-:Y:S02]  /*10810*/  MUFU.EX2 R161, R0 ;  /* 0x0000000000a17308 */ /* 0x0003e40000000800 */
[----:B-1----:R-:W-:-:S06]  /*10820*/  FFMA.FTZ R0, R24, c[0x0][0x2d0], -R3 ;  /* 0x0000b40018007a23 */ /* 0x002fcc0000010803 */
[----:B------:R1:W4:Y:S02]  /*10830*/  MUFU.EX2 R183, R0 ;  /* 0x0000000000b77308 */ /* 0x0003240000000800 */
[----:B-1----:R-:W-:Y:S01]  /*10840*/  FFMA.FTZ R0, R30, c[0x0][0x2d0], -R3 ;  /* 0x0000b4001e007a23 */ /* 0x002fe20000010803 */
[----:B----4-:R-:W-:-:S05]  /*10850*/  F2FP.PACK_AB R13, R183, R161 ;  /* 0x000000a1b70d723e */ /* 0x010fca00000000ff */
[----:B------:R1:W4:Y:S02]  /*10860*/  MUFU.EX2 R217, R0 ;  /* 0x0000000000d97308 */ /* 0x0003240000000800 */
[----:B-1----:R-:W-:Y:S01]  /*10870*/  FFMA.FTZ R0, R21, c[0x0][0x2d0], -R2 ;  /* 0x0000b40015007a23 */ /* 0x002fe20000010802 */
[----:B------:R-:W-:Y:S02]  /*10880*/  F2FP.PACK_AB R21, R6, R7 ;  /* 0x000000070615723e */ /* 0x000fe400000000ff */
[----:B----4-:R-:W-:-:S03]  /*10890*/  F2FP.PACK_AB R15, R217, R214 ;  /* 0x000000d6d90f723e */ /* 0x010fc600000000ff */
[----:B------:R1:W-:Y:S02]  /*108a0*/  MUFU.EX2 R152, R0 ;  /* 0x0000000000987308 */ /* 0x0003e40000000800 */
[----:B-1----:R-:W-:Y:S01]  /*108b0*/  FFMA.FTZ R0, R22, c[0x0][0x2d0], -R2 ;  /* 0x0000b40016007a23 */ /* 0x002fe20000010802 */
[----:B------:R-:W-:-:S05]  /*108c0*/  F2FP.PACK_AB R22, R163, R162 ;  /* 0x000000a2a316723e */ /* 0x000fca00000000ff */
[----:B------:R1:W4:Y:S02]  /*108d0*/  MUFU.EX2 R151, R0 ;  /* 0x0000000000977308 */ /* 0x0003240000000800 */
[----:B-1----:R-:W-:Y:S01]  /*108e0*/  FFMA.FTZ R0, R29, c[0x0][0x2d0], -R2 ;  /* 0x0000b4001d007a23 */ /* 0x002fe20000010802 */
[----:B----4-:R-:W-:Y:S01]  /*108f0*/  F2FP.PACK_AB R16, R151, R152 ;  /* 0x000000989710723e */ /* 0x010fe200000000ff */
[----:B------:R-:W-:-:S04]  /*10900*/  FADD.FTZ R3, R152, R151 ;  /* 0x0000009798037221 */ /* 0x000fc80000010000 */
[----:B------:R1:W4:Y:S08]  /*10910*/  MUFU.EX2 R153, R0 ;  /* 0x0000000000997308 */ /* 0x0003300000000800 */
[----:B------:R-:W-:Y:S01]  /*10920*/  MUFU.EX2 R151, R66 ;  /* 0x0000004200977308 */ /* 0x000fe20000000800 */
[----:B-1----:R-:W-:Y:S02]  /*10930*/  FFMA.FTZ R0, R31, c[0x0][0x2d0], -R2 ;  /* 0x0000b4001f007a23 */ /* 0x002fe40000010802 */
[----:B----4-:R-:W-:-:S05]  /*10940*/  FADD.FTZ R3, R153, R3 ;  /* 0x0000000399037221 */ /* 0x010fca0000010000 */
[----:B------:R1:W4:Y:S02]  /*10950*/  MUFU.EX2 R155, R0 ;  /* 0x00000000009b7308 */ /* 0x0003240000000800 */
[----:B-1----:R-:W-:Y:S01]  /*10960*/  FFMA.FTZ R0, R32, c[0x0][0x2d0], -R2 ;  /* 0x0000b40020007a23 */ /* 0x002fe20000010802 */
[C---:B----4-:R-:W-:Y:S01]  /*10970*/  F2FP.PACK_AB R18, R155.reuse, R153 ;  /* 0x000000999b12723e */ /* 0x050fe200000000ff */
[----:B------:R-:W-:-:S04]  /*10980*/  FADD.FTZ R3, R155, R3 ;  /* 0x000000039b037221 */ /* 0x000fc80000010000 */
[----:B------:R1:W4:Y:S08]  /*10990*/  MUFU.EX2 R173, R0 ;  /* 0x0000000000ad7308 */ /* 0x0003300000000800 */
[----:B------:R-:W-:Y:S01]  /*109a0*/  MUFU.EX2 R155, R94 ;  /* 0x0000005e009b7308 */ /* 0x000fe20000000800 */
[----:B-1----:R-:W-:-:S07]  /*109b0*/  FFMA.FTZ R0, R33, c[0x0][0x2d0], -R2 ;  /* 0x0000b40021007a23 */ /* 0x002fce0000010802 */
[----:B------:R-:W-:Y:S01]  /*109c0*/  MUFU.EX2 R94, R156 ;  /* 0x0000009c005e7308 */ /* 0x000fe20000000800 */
[----:B----4-:R-:W-:-:S07]  /*109d0*/  FADD.FTZ R3, R173, R3 ;  /* 0x00000003ad037221 */ /* 0x010fce0000010000 */
[----:B------:R1:W4:Y:S02]  /*109e0*/  MUFU.EX2 R192, R0 ;  /* 0x0000000000c07308 */ /* 0x0003240000000800 */
[----:B-1----:R-:W-:Y:S02]  /*109f0*/  FFMA.FTZ R0, R34, c[0x0][0x2d0], -R2 ;  /* 0x0000b40022007a23 */ /* 0x002fe40000010802 */
[----:B----4-:R-:W-:-:S04]  /*10a00*/  FADD.FTZ R3, R192, R3 ;  /* 0x00000003c0037221 */ /* 0x010fc80000010000 */
[----:B------:R1:W-:Y:S02]  /*10a10*/  MUFU.EX2 R194, R0 ;  /* 0x0000000000c27308 */ /* 0x0003e40000000800 */
[----:B-1----:R-:W-:-:S05]  /*10a20*/  FMUL.FTZ R0, R68, c[0x0][0x2d0] ;  /* 0x0000b40044007a20 */ /* 0x002fca0000410000 */
[----:B------:R-:W-:-:S05]  /*10a30*/  FSEL R0, R0, RZ, P0 ;  /* 0x000000ff00007208 */ /* 0x000fca0000000000 */
[--C-:B------:R-:W-:Y:S01]  /*10a40*/  FFMA.FTZ R5, R23, c[0x0][0x2d0], -R0.reuse ;  /* 0x0000b40017057a23 */ /* 0x100fe20000010800 */
[----:B------:R-:W-:Y:S01]  /*10a50*/  F2FP.PACK_AB R23, R160, R159 ;  /* 0x0000009fa017723e */ /* 0x000fe200000000ff */
[--C-:B------:R-:W-:Y:S02]  /*10a60*/  FFMA.FTZ R175, R52, c[0x0][0x2d0], -R0.reuse ;  /* 0x0000b40034af7a23 */ /* 0x100fe40000010800 */
[----:B------:R1:W-:Y:S01]  /*10a70*/  MUFU.EX2 R115, R5 ;  /* 0x0000000500737308 */ /* 0x0003e20000000800 */
[--C-:B------:R-:W-:Y:S02]  /*10a80*/  FFMA.FTZ R176, R56, c[0x0][0x2d0], -R0.reuse ;  /* 0x0000b40038b07a23 */ /* 0x100fe40000010800 */
[--C-:B------:R-:W-:Y:S01]  /*10a90*/  FFMA.FTZ R150, R90, c[0x0][0x2d0], -R0.reuse ;  /* 0x0000b4005a967a23 */ /* 0x100fe20000010800 */
[----:B------:R-:W-:Y:S01]  /*10aa0*/  HMMA.16816.F32 R8, R20, R48, RZ ;  /* 0x000000301408723c */ /* 0x000fe200000018ff */
[--C-:B------:R-:W-:Y:S02]  /*10ab0*/  FFMA.FTZ R149, R83, c[0x0][0x2d0], -R0.reuse ;  /* 0x0000b40053957a23 */ /* 0x100fe40000010800 */
[----:B------:R-:W-:-:S02]  /*10ac0*/  FFMA.FTZ R90, R82, c[0x0][0x2d0], -R0 ;  /* 0x0000b400525a7a23 */ /* 0x000fc40000010800 */
[--C-:B------:R-:W-:Y:S02]  /*10ad0*/  FFMA.FTZ R178, R74, c[0x0][0x2d0], -R0.reuse ;  /* 0x0000b4004ab27a23 */ /* 0x100fe40000010800 */
[--C-:B------:R-:W-:Y:S02]  /*10ae0*/  FFMA.FTZ R177, R67, c[0x0][0x2d0], -R0.reuse ;  /* 0x0000b40043b17a23 */ /* 0x100fe40000010800 */
[--C-:B-1----:R-:W-:Y:S02]  /*10af0*/  FFMA.FTZ R5, R26, c[0x0][0x2d0], -R0.reuse ;  /* 0x0000b4001a057a23 */ /* 0x102fe40000010800 */
[----:B------:R-:W1:Y:S02]  /*10b00*/  LDSM.16.MT88.4 R24, [R201] ;  /* 0x00000000c918783b */ /* 0x000e640000004200 */
[----:B------:R4:W2:Y:S11]  /*10b10*/  MUFU.EX2 R114, R5 ;  /* 0x0000000500727308 */ /* 0x0008b60000000800 */
[----:B-----5:R-:W-:Y:S07]  /*10b20*/  HMMA.16816.F32 R120, R12, R44, R8 ;  /* 0x0000002c0c78723c */ /* 0x020fee0000001808 */
[----:B------:R-:W-:Y:S01]  /*10b30*/  F2FP.PACK_AB R8, R192, R173 ;  /* 0x000000adc008723e */ /* 0x000fe200000000ff */
[----:B----4-:R-:W-:Y:S01]  /*10b40*/  FFMA.FTZ R5, R35, c[0x0][0x2d0], -R0 ;  /* 0x0000b40023057a23 */ /* 0x010fe20000010800 */
[----:B--2---:R-:W-:-:S02]  /*10b50*/  F2FP.PACK_AB R17, R114, R115 ;  /* 0x000000737211723e */ /* 0x004fc400000000ff */
[----:B------:R-:W-:Y:S01]  /*10b60*/  F2FP.PACK_AB R10, R195, R194 ;  /* 0x000000c2c30a723e */ /* 0x000fe200000000ff */
[----:B------:R2:W-:Y:S02]  /*10b70*/  MUFU.EX2 R148, R5 ;  /* 0x0000000500947308 */ /* 0x0005e40000000800 */
[--C-:B--2---:R-:W-:Y:S01]  /*10b80*/  FFMA.FTZ R5, R37, c[0x0][0x2d0], -R0.reuse ;  /* 0x0000b40025057a23 */ /* 0x104fe20000010800 */
[----:B-1----:R-:W-:Y:S05]  /*10b90*/  HMMA.16816.F32 R32, R20, R24, RZ ;  /* 0x000000181420723c */ /* 0x002fea00000018ff */
[----:B------:R1:W2:Y:S02]  /*10ba0*/  MUFU.EX2 R172, R5 ;  /* 0x0000000500ac7308 */ /* 0x0002a40000000800 */
[----:B-1----:R-:W-:Y:S01]  /*10bb0*/  FFMA.FTZ R5, R38, c[0x0][0x2d0], -R0 ;  /* 0x0000b40026057a23 */ /* 0x002fe20000010800 */
[----:B--2---:R-:W-:-:S05]  /*10bc0*/  F2FP.PACK_AB R19, R172, R148 ;  /* 0x00000094ac13723e */ /* 0x004fca00000000ff */
[----:B------:R1:W-:Y:S11]  /*10bd0*/  MUFU.EX2 R190, R5 ;  /* 0x0000000500be7308 */ /* 0x0003f60000000800 */
[----:B------:R-:W-:Y:S08]  /*10be0*/  HMMA.16816.F32 R140, R12, R40, R32 ;  /* 0x000000280c8c723c */ /* 0x000ff00000001820 */
[----:B------:R-:W-:Y:S01]  /*10bf0*/  HMMA.16816.F32 R28, R16, R24, RZ ;  /* 0x00000018101c723c */ /* 0x000fe200000018ff */
[----:B-1----:R-:W-:-:S07]  /*10c00*/  FFMA.FTZ R5, R39, c[0x0][0x2d0], -R0 ;  /* 0x0000b40027057a23 */ /* 0x002fce0000010800 */
[----:B------:R-:W-:Y:S01]  /*10c10*/  HMMA.16816.F32 R36, R16, R48, RZ ;  /* 0x000000301024723c */ /* 0x000fe200000018ff */
[----:B------:R-:W-:Y:S01]  /*10c20*/  FADD.FTZ R24, R7, R6 ;  /* 0x0000000607187221 */ /* 0x000fe20000010000 */
        /* <DEDUP_REMOVED lines=11> */
[----:B------:R-:W2:Y:S01]  /*10ce0*/  LDSM.16.MT88.4 R28, [R198+0x800] ;  /* 0x00080000c61c783b */ /* 0x000ea20000004200 */
[----:B------:R-:W-:Y:S01]  /*10cf0*/  FFMA.FTZ R44, R59, c[0x0][0x2d0], -R2 ;  /* 0x0000b4003b2c7a23 */ /* 0x000fe20000010802 */
[----:B------:R-:W-:Y:S01]  /*10d00*/  MUFU.EX2 R153, R45 ;  /* 0x0000002d00997308 */ /* 0x000fe20000000800 */
[----:B------:R-:W-:-:S03]  /*10d10*/  FADD.FTZ R2, R125, R124 ;  /* 0x0000007c7d027221 */ /* 0x000fc60000010000 */
[--C-:B------:R-:W-:Y:S02]  /*10d20*/  FFMA.FTZ R40, R71, c[0x0][0x2d0], -R0.reuse ;  /* 0x0000b40047287a23 */ /* 0x100fe40000010800 */
[--C-:B------:R-:W-:Y:S02]  /*10d30*/  FFMA.FTZ R41, R69, c[0x0][0x2d0], -R0.reuse ;  /* 0x0000b40045297a23 */ /* 0x100fe40000010800 */
[----:B------:R-:W-:Y:S01]  /*10d40*/  FFMA.FTZ R71, R79, c[0x0][0x2d0], -R0 ;  /* 0x0000b4004f477a23 */ /* 0x000fe20000010800 */
[----:B------:R-:W4:Y:S01]  /*10d50*/  MUFU.EX2 R69, R84 ;  /* 0x0000005400457308 */ /* 0x000f220000000800 */
[----:B------:R-:W-:-:S04]  /*10d60*/  FADD.FTZ R2, R162, R2 ;  /* 0x00000002a2027221 */ /* 0x000fc80000010000 */
        /* <DEDUP_REMOVED lines=8> */
[----:B------:R-:W1:Y:S01]  /*10df0*/  MUFU.EX2 R84, R104 ;  /* 0x0000006800547308 */ /* 0x000e620000000800 */
[----:B------:R-:W-:Y:S01]  /*10e00*/  FADD.FTZ R2, R117, R2 ;  /* 0x0000000275027221 */ /* 0x000fe20000010000 */
[----:B------:R-:W-:Y:S03]  /*10e10*/  HMMA.16816.F32 R4, R16, R36, RZ ;  /* 0x000000241004723c */ /* 0x000fe600000018ff */
[----:B------:R-:W-:-:S03]  /*10e20*/  FADD.FTZ R2, R116, R2 ;  /* 0x0000000274027221 */ /* 0x000fc60000010000 */
[----:B------:R-:W-:Y:S08]  /*10e30*/  MUFU.EX2 R184, R147 ;  /* 0x0000009300b87308 */ /* 0x000ff00000000800 */
[----:B------:R-:W-:Y:S02]  /*10e40*/  MUFU.EX2 R166, R90 ;  /* 0x0000005a00a67308 */ /* 0x000fe40000000800 */
[-C--:B--2---:R-:W-:Y:S01]  /*10e50*/  HMMA.16816.F32 R132, R12, R28.reuse, R32 ;  /* 0x0000001c0c84723c */ /* 0x084fe20000001820 */
[----:B------:R-:W2:Y:S05]  /*10e60*/  LDSM.16.MT88.4 R32, [R200] ;  /* 0x00000000c820783b */ /* 0x000eaa0000004200 */
[----:B------:R-:W-:Y:S02]  /*10e70*/  MUFU.EX2 R173, R71 ;  /* 0x0000004700ad7308 */ /* 0x000fe40000000800 */
[----:B------:R-:W-:Y:S01]  /*10e80*/  HMMA.16816.F32 R124, R8, R28, R4 ;  /* 0x0000001c087c723c */ /* 0x000fe20000001804 */
[----:B------:R-:W5:Y:S05]  /*10e90*/  LDSM.16.MT88.4 R4, [R200+0x800] ;  /* 0x00080000c804783b */ /* 0x000f6a0000004200 */
[----:B------:R-:W-:Y:S01]  /*10ea0*/  MUFU.EX2 R90, R169 ;  /* 0x000000a9005a7308 */ /* 0x000fe20000000800 */
[----:B------:R-:W-:-:S02]  /*10eb0*/  FFMA.FTZ R29, R75, c[0x0][0x2d0], -R0 ;  /* 0x0000b4004b1d7a23 */ /* 0x000fc40000010800 */
[----:B------:R-:W-:Y:S02]  /*10ec0*/  FFMA.FTZ R28, R80, c[0x0][0x2d0], -R0 ;  /* 0x0000b400501c7a23 */ /* 0x000fe40000010800 */
[----:B------:R-:W-:-:S03]  /*10ed0*/  FADD.FTZ R0, R159, R24 ;  /* 0x000000189f007221 */ /* 0x000fc60000010000 */
[----:B------:R-:W-:Y:S01]  /*10ee0*/  MUFU.EX2 R187, R29 ;  /* 0x0000001d00bb7308 */ /* 0x000fe20000000800 */
[----:B------:R-:W-:Y:S02]  /*10ef0*/  FADD.FTZ R24, R115, R114 ;  /* 0x0000007273187221 */ /* 0x000fe40000010000 */
[----:B------:R-:W-:Y:S02]  /*10f00*/  FADD.FTZ R0, R160, R0 ;  /* 0x00000000a0007221 */ /* 0x000fe40000010000 */
[----:B------:R-:W-:Y:S02]  /*10f10*/  FADD.FTZ R64, R148, R24 ;  /* 0x0000001894407221 */ /* 0x000fe40000010000 */
[----:B------:R-:W-:Y:S01]  /*10f20*/  FADD.FTZ R0, R161, R0 ;  /* 0x00000000a1007221 */ /* 0x000fe20000010000 */
[----:B------:R-:W-:Y:S03]  /*10f30*/  MUFU.EX2 R148, R41 ;  /* 0x0000002900947308 */ /* 0x000fe60000000800 */
[----:B------:R-:W-:-:S04]  /*10f40*/  FADD.FTZ R0, R183, R0 ;  /* 0x00000000b7007221 */ /* 0x000fc80000010000 */
[----:B------:R-:W-:Y:S01]  /*10f50*/  FADD.FTZ R0, R214, R0 ;  /* 0x00000000d6007221 */ /* 0x000fe20000010000 */
[----:B------:R-:W-:Y:S03]  /*10f60*/  MUFU.EX2 R189, R28 ;  /* 0x0000001c00bd7308 */ /* 0x000fe60000000800 */
[----:B------:R-:W-:Y:S01]  /*10f70*/  FADD.FTZ R0, R217, R0 ;  /* 0x00000000d9007221 */ /* 0x000fe20000010000 */
[-C--:B--2---:R-:W-:Y:S03]  /*10f80*/  HMMA.16816.F32 R52, R16, R32.reuse, RZ ;  /* 0x000000201034723c */ /* 0x084fe600000018ff */
[----:B----4-:R-:W-:Y:S01]  /*10f90*/  FADD.FTZ R0, R69, R0 ;  /* 0x0000000045007221 */ /* 0x010fe20000010000 */
[----:B------:R-:W2:Y:S03]  /*10fa0*/  MUFU.EX2 R160, R111 ;  /* 0x0000006f00a07308 */ /* 0x000ea60000000800 */
[----:B-1----:R-:W-:Y:S01]  /*10fb0*/  FADD.FTZ R0, R84, R0 ;  /* 0x0000000054007221 */ /* 0x002fe20000010000 */
[----:B------:R-:W-:Y:S03]  /*10fc0*/  HMMA.16816.F32 R56, R20, R32, RZ ;  /* 0x000000201438723c */ /* 0x000fe600000018ff */
[----:B------:R-:W-:Y:S01]  /*10fd0*/  FADD.FTZ R0, R155, R0 ;  /* 0x000000009b007221 */ /* 0x000fe20000010000 */
[----:B------:R-:W1:Y:S08]  /*10fe0*/  MUFU.EX2 R161, R110 ;  /* 0x0000006e00a17308 */ /* 0x000e700000000800 */
[----:B------:R-:W4:Y:S01]  /*10ff0*/  MUFU.EX2 R159, R92 ;  /* 0x0000005c009f7308 */ /* 0x000f220000000800 */
[----:B--2---:R-:W-:-:S03]  /*11000*/  FADD.FTZ R2, R160, R2 ;  /* 0x00000002a0027221 */ /* 0x004fc60000010000 */
[----:B-----5:R-:W-:Y:S04]  /*11010*/  HMMA.16816.F32 R100, R8, R4, R52 ;  /* 0x000000040864723c */ /* 0x020fe80000001834 */
[----:B------:R2:W-:Y:S01]  /*11020*/  MUFU.EX2 R183, R118 ;  /* 0x0000007600b77308 */ /* 0x0005e20000000800 */
[----:B-1----:R-:W-:-:S03]  /*11030*/  FADD.FTZ R2, R161, R2 ;  /* 0x00000002a1027221 */ /* 0x002fc60000010000 */
[----:B------:R-:W-:Y:S04]  /*11040*/  HMMA.16816.F32 R52, R16, R50, RZ ;  /* 0x000000321034723c */ /* 0x000fe800000018ff */
[----:B------:R-:W-:Y:S01]  /*11050*/  MUFU.EX2 R92, R157 ;  /* 0x0000009d005c7308 */ /* 0x000fe20000000800 */
[----:B----4-:R-:W-:-:S03]  /*11060*/  FADD.FTZ R0, R159, R0 ;  /* 0x000000009f007221 */ /* 0x010fc60000010000 */
[----:B------:R-:W-:Y:S04]  /*11070*/  HMMA.16816.F32 R112, R12, R4, R56 ;  /* 0x000000040c70723c */ /* 0x000fe80000001838 */
[----:B------:R-:W-:Y:S03]  /*11080*/  MUFU.EX2 R71, R168 ;  /* 0x000000a800477308 */ /* 0x000fe60000000800 */
[----:B------:R-:W-:Y:S01]  /*11090*/  F2FP.PACK_AB R4, R151, R70 ;  /* 0x000000469704723e */ /* 0x000fe200000000ff */
[----:B------:R-:W-:Y:S01]  /*110a0*/  HMMA.16816.F32 R48, R20, R50, RZ ;  /* 0x000000321430723c */ /* 0x000fe200000018ff */
[----:B------:R-:W-:-:S07]  /*110b0*/  F2FP.PACK_AB R5, R152, R148 ;  /* 0x000000949805723e */ /* 0x000fce00000000ff */
        /* <DEDUP_REMOVED lines=13> */
[C---:B------:R-:W-:Y:S11]  /*11190*/  HMMA.16816.F32 R72, R8.reuse, R30, R52 ;  /* 0x0000001e0848723c */ /* 0x040ff60000001834 */
[----:B------:R-:W-:Y:S05]  /*111a0*/  @!UPT UIADD3 URZ, URZ, URZ, URZ ;  /* 0x0000003f3f3ff290 */ /* 0x000fea000fffe03f */
[----:B------:R-:W-:Y:S07]  /*111b0*/  HMMA.16816.F32 R76, R8, R6, R16 ;  /* 0x00000006084c723c */ /* 0x000fee0000001810 */
[----:B------:R-:W-:Y:S01]  /*111c0*/  F2FP.PACK_AB R6, R188, R153 ;  /* 0x00000099bc06723e */ /* 0x000fe200000000ff */
[----:B------:R-:W-:Y:S01]  /*111d0*/  FADD.FTZ R16, R172, R64 ;  /* 0x00000040ac107221 */ /* 0x000fe20000010000 */
[----:B------:R-:W-:Y:S01]  /*111e0*/  F2FP.PACK_AB R7, R189, R187 ;  /* 0x000000bbbd07723e */ /* 0x000fe200000000ff */
[----:B------:R-:W-:Y:S01]  /*111f0*/  MUFU.EX2 R172, R154 ;  /* 0x0000009a00ac7308 */ /* 0x000fe20000000800 */
[----:B------:R-:W-:-:S02]  /*11200*/  F2FP.PACK_AB R8, R116, R117 ;  /* 0x000000757408723e */ /* 0x000fc400000000ff */
[----:B------:R-:W-:Y:S01]  /*11210*/  F2FP.PACK_AB R9, R84, R69 ;  /* 0x000000455409723e */ /* 0x000fe200000000ff */
[----:B--2---:R-:W-:Y:S01]  /*11220*/  LDSM.16.MT88.4 R116, [R201+0x2000] ;  /* 0x00200000c974783b */ /* 0x004fe20000004200 */
[----:B------:R-:W-:Y:S01]  /*11230*/  F2FP.PACK_AB R10, R161, R160 ;  /* 0x000000a0a10a723e */ /* 0x000fe200000000ff */
[----:B-1----:R-:W-:Y:S01]  /*11240*/  HMMA.16816.F32 R108, R4, R14, R56 ;  /* 0x0000000e046c723c */ /* 0x002fe20000001838 */
[----:B------:R-:W-:Y:S01]  /*11250*/  F2FP.PACK_AB R11, R159, R155 ;  /* 0x0000009b9f0b723e */ /* 0x000fe200000000ff */
[----:B------:R-:W-:Y:S06]  /*11260*/  MUFU.EX2 R69, R158 ;  /* 0x0000009e00457308 */ /* 0x000fec0000000800 */
[-C--:B------:R-:W-:Y:S02]  /*11270*/  HMMA.16816.F32 R64, R8, R12.reuse, R120 ;  /* 0x0000000c0840723c */ /* 0x080fe40000001878 */
[----:B------:R-:W1:Y:S06]  /*11280*/  MUFU.EX2 R84, R170 ;  /* 0x000000aa00547308 */ /* 0x000e6c0000000800 */
[----:B------:R-:W-:Y:S08]  /*11290*/  HMMA.16816.F32 R128, R4, R12, R128 ;  /* 0x0000000c0480723c */ /* 0x000ff00000001880 */
[----:B------:R-:W-:Y:S01]  /*112a0*/  HMMA.16816.F32 R56, R8, R14, R48 ;  /* 0x0000000e0838723c */ /* 0x000fe20000001830 */
[----:B------:R-:W2:Y:S01]  /*112b0*/  LDSM.16.MT88.4 R12, [R201+0x1000] ;  /* 0x00100000c90c783b */ /* 0x000ea20000004200 */
[----:B-1----:R-:W-:-:S06]  /*112c0*/  F2FP.PACK_AB R162, R90, R84 ;  /* 0x000000545aa2723e */ /* 0x002fcc00000000ff */
[-C--:B--2---:R-:W-:Y:S08]  /*112d0*/  HMMA.16816.F32 R52, R8, R12.reuse, R140 ;  /* 0x0000000c0834723c */ /* 0x084ff0000000188c */
[C---:B------:R-:W-:Y:S08]  /*112e0*/  HMMA.16816.F32 R120, R4.reuse, R12, R136 ;  /* 0x0000000c0478723c */ /* 0x040ff00000001888 */
[-C--:B------:R-:W-:Y:S08]  /*112f0*/  HMMA.16816.F32 R104, R4, R14.reuse, R60 ;  /* 0x0000000e0468723c */ /* 0x080ff0000000183c */
[C---:B------:R-:W-:Y:S01]  /*11300*/  HMMA.16816.F32 R48, R8.reuse, R14, R24 ;  /* 0x0000000e0830723c */ /* 0x040fe20000001818 */
[----:B------:R-:W1:Y:S01]  /*11310*/  LDSM.16.MT88.4 R12, [R198+0x1000] ;  /* 0x00100000c60c783b */ /* 0x000e620000004200 */
[----:B------:R-:W-:Y:S08]  /*11320*/  MUFU.EX2 R26, R179 ;  /* 0x000000b3001a7308 */ /* 0x000ff00000000800 */
[----:B------:R-:W-:Y:S01]  /*11330*/  MUFU.EX2 R27, R175 ;  /* 0x000000af001b7308 */ /* 0x000fe20000000800 */
        /* <DEDUP_REMOVED lines=12> */
[----:B------:R-:W2:Y:S01]  /*11400*/  LDSM.16.MT88.4 R16, [R201+0x1800] ;  /* 0x00180000c910783b */ /* 0x000ea20000004200 */
[----:B------:R-:W4:Y:S01]  /*11410*/  MUFU.EX2 R101, R93 ;  /* 0x0000005d00657308 */ /* 0x000f220000000800 */
[----:B------:R-:W-:Y:S01]  /*11420*/  FADD.FTZ R5, R194, R3 ;  /* 0x00000003c2057221 */ /* 0x000fe20000010000 */
[----:B------:R-:W-:Y:S01]  /*11430*/  F2FP.PACK_AB R6, R186, R185 ;  /* 0x000000b9ba06723e */ /* 0x000fe200000000ff */
[----:B------:R-:W-:Y:S01]  /*11440*/  FADD.FTZ R3, R191, R4 ;  /* 0x00000004bf037221 */ /* 0x000fe20000010000 */
[----:B------:R-:W-:Y:S01]  /*11450*/  F2FP.PACK_AB R7, R184, R183 ;  /* 0x000000b7b807723e */ /* 0x000fe200000000ff */
[----:B------:R-:W-:Y:S01]  /*11460*/  FADD.FTZ R24, R195, R5 ;  /* 0x00000005c3187221 */ /* 0x000fe20000010000 */
[----:B------:R-:W-:Y:S01]  /*11470*/  HMMA.16816.F32 R28, R8, R14, R20 ;  /* 0x0000000e081c723c */ /* 0x000fe20000001814 */
[----:B------:R-:W5:Y:S01]  /*11480*/  LDSM.16.MT88.4 R20, [R197+0x1800] ;  /* 0x00180000c514783b */ /* 0x000f620000004200 */
[----:B------:R-:W3:Y:S01]  /*11490*/  MUFU.EX2 R100, R91 ;  /* 0x0000005b00647308 */ /* 0x000ee20000000800 */
[----:B-1----:R-:W-:Y:S01]  /*114a0*/  F2FP.PACK_AB R4, R103, R102 ;  /* 0x000000666704723e */ /* 0x002fe200000000ff */
[----:B------:R-:W-:Y:S01]  /*114b0*/  FADD.FTZ R24, R70, R24 ;  /* 0x0000001846187221 */ /* 0x000fe20000010000 */
[----:B------:R-:W1:Y:S01]  /*114c0*/  LDSM.16.MT88.4 R12, [R198+0x1800] ;  /* 0x00180000c60c783b */ /* 0x000e620000004200 */
[----:B------:R-:W-:-:S02]  /*114d0*/  FADD.FTZ R3, R193, R3 ;  /* 0x00000003c1037221 */ /* 0x000fc40000010000 */
[----:B------:R-:W-:Y:S01]  /*114e0*/  FADD.FTZ R2, R102, R2 ;  /* 0x0000000266027221 */ /* 0x000fe20000010000 */
[----:B------:R-:W1:Y:S01]  /*114f0*/  LDSM.16.MT88.4 R8, [R200+0x1800] ;  /* 0x00180000c808783b */ /* 0x000e620000004200 */
[----:B------:R-:W-:Y:S01]  /*11500*/  MUFU.EX2 R91, R150 ;  /* 0x00000096005b7308 */ /* 0x000fe20000000800 */
[----:B------:R-:W-:Y:S02]  /*11510*/  FADD.FTZ R25, R220, R3 ;  /* 0x00000003dc197221 */ /* 0x000fe40000010000 */
[----:B------:R-:W-:Y:S02]  /*11520*/  FADD.FTZ R3, R151, R24 ;  /* 0x0000001897037221 */ /* 0x000fe40000010000 */
[----:B----4-:R-:W-:Y:S02]  /*11530*/  FADD.FTZ R0, R101, R0 ;  /* 0x0000000065007221 */ /* 0x010fe40000010000 */
[----:B------:R-:W-:Y:S01]  /*11540*/  FADD.FTZ R3, R153, R3 ;  /* 0x0000000399037221 */ /* 0x000fe20000010000 */
[----:B------:R-:W-:Y:S01]  /*11550*/  MUFU.EX2 R93, R149 ;  /* 0x00000095005d7308 */ /* 0x000fe20000000800 */
[----:B---3--:R-:W-:-:S02]  /*11560*/  F2FP.PACK_AB R5, R100, R101 ;  /* 0x000000656405723e */ /* 0x008fc400000000ff */
[----:B------:R-:W-:-:S04]  /*11570*/  FADD.FTZ R3, R188, R3 ;  /* 0x00000003bc037221 */ /* 0x000fc80000010000 */
[----:B------:R-:W-:Y:S01]  /*11580*/  FADD.FTZ R3, R69, R3 ;  /* 0x0000000345037221 */ /* 0x000fe20000010000 */
[----:B------:R-:W-:Y:S01]  /*11590*/  MUFU.EX2 R79, R167 ;  /* 0x000000a7004f7308 */ /* 0x000fe20000000800 */
[C---:B--2---:R-:W-:Y:S07]  /*115a0*/  HMMA.16816.F32 R52, R4.reuse, R16, R52 ;  /* 0x000000100434723c */ /* 0x044fee0000001834 */
[----:B------:R-:W2:Y:S01]  /*115b0*/  MUFU.EX2 R76, R171 ;  /* 0x000000ab004c7308 */ /* 0x000ea20000000800 */
[C---:B-----5:R-:W-:Y:S07]  /*115c0*/  HMMA.16816.F32 R64, R4.reuse, R20, R64 ;  /* 0x000000140440723c */ /* 0x060fee0000001840 */
[----:B------:R-:W-:Y:S01]  /*115d0*/  MUFU.EX2 R70, R165 ;  /* 0x000000a500467308 */ /* 0x000fe20000000800 */
[C---:B------:R-:W-:Y:S07]  /*115e0*/  HMMA.16816.F32 R56, R4.reuse, R22, R56 ;  /* 0x000000160438723c */ /* 0x040fee0000001838 */
[----:B------:R-:W3:Y:S01]  /*115f0*/  MUFU.EX2 R77, R164 ;  /* 0x000000a4004d7308 */ /* 0x000ee20000000800 */
[----:B--2---:R-:W-:Y:S01]  /*11600*/  F2FP.PACK_AB R160, R76, R79 ;  /* 0x0000004f4ca0723e */ /* 0x004fe200000000ff */
[C---:B------:R-:W-:Y:S06]  /*11610*/  HMMA.16816.F32 R48, R4.reuse, R18, R48 ;  /* 0x000000120430723c */ /* 0x040fec0000001830 */
[----:B------:R-:W2:Y:S02]  /*11620*/  MUFU.EX2 R78, R174 ;  /* 0x000000ae004e7308 */ /* 0x000ea40000000800 */
[----:B-1----:R-:W-:Y:S01]  /*11630*/  HMMA.16816.F32 R44, R4, R12, R44 ;  /* 0x0000000c042c723c */ /* 0x002fe2000000182c */
[----:B---3--:R-:W-:-:S05]  /*11640*/  F2FP.PACK_AB R161, R77, R70 ;  /* 0x000000464da1723e */ /* 0x008fca00000000ff */
[----:B------:R-:W1:Y:S02]  /*11650*/  MUFU.EX2 R24, R180 ;  /* 0x000000b400187308 */ /* 0x000e640000000800 */
[----:B------:R-:W-:Y:S01]  /*11660*/  HMMA.16816.F32 R36, R4, R14, R36 ;  /* 0x0000000e0424723c */ /* 0x000fe20000001824 */
[----:B--2---:R-:W-:-:S07]  /*11670*/  F2FP.PACK_AB R163, R78, R71 ;  /* 0x000000474ea3723e */ /* 0x004fce00000000ff */
[----:B------:R-:W-:Y:S01]  /*11680*/  HMMA.16816.F32 R32, R4, R8, R32 ;  /* 0x000000080420723c */ /* 0x000fe20000001820 */
[----:B------:R-:W-:Y:S02]  /*11690*/  IADD3 R214, R221, -0x2, RZ ;  /* 0xfffffffeddd67810 */ /* 0x000fe40007ffe0ff */
[----:B-1----:R-:W-:-:S05]  /*116a0*/  F2FP.PACK_AB R102, R26, R24 ;  /* 0x000000181a66723e */ /* 0x002fca00000000ff */
[----:B------:R-:W-:Y:S07]  /*116b0*/  HMMA.16816.F32 R28, R4, R10, R28 ;  /* 0x0000000a041c723c */ /* 0x000fee000000181c */
[----:B------:R-:W-:Y:S01]  /*116c0*/  F2FP.PACK_AB R4, R92, R69 ;  /* 0x000000455c04723e */ /* 0x000fe200000000ff */
[----:B------:R-:W-:Y:S01]  /*116d0*/  HMMA.16816.F32 R132, R160, R124, R64 ;  /* 0x0000007ca084723c */ /* 0x000fe20000001840 */
[----:B------:R-:W-:Y:S02]  /*116e0*/  F2FP.PACK_AB R6, R172, R94 ;  /* 0x0000005eac06723e */ /* 0x000fe400000000ff */
[----:B------:R-:W-:-:S02]  /*116f0*/  F2FP.PACK_AB R5, R93, R91 ;  /* 0x0000005b5d05723e */ /* 0x000fc400000000ff */
[----:B------:R-:W-:-:S03]  /*11700*/  F2FP.PACK_AB R7, R173, R166 ;  /* 0x000000a6ad07723e */ /* 0x000fc600000000ff */
[----:B------:R-:W-:Y:S08]  /*11710*/  HMMA.16816.F32 R136, R160, R126, R56 ;  /* 0x0000007ea088723c */ /* 0x000ff00000001838 */
[C---:B------:R-:W-:Y:S08]  /*11720*/  HMMA.16816.F32 R128, R4.reuse, R20, R128 ;  /* 0x000000140480723c */ /* 0x040ff00000001880 */
[C---:B------:R-:W-:Y:S01]  /*11730*/  HMMA.16816.F32 R20, R4.reuse, R22, R108 ;  /* 0x000000160414723c */ /* 0x040fe2000000186c */
[----:B------:R-:W1:Y:S07]  /*11740*/  LDSM.16.MT88.4 R108, [R198+0x2000] ;  /* 0x00200000c66c783b */ /* 0x000e6e0000004200 */
[C---:B------:R-:W-:Y:S08]  /*11750*/  HMMA.16816.F32 R60, R4.reuse, R8, R60 ;  /* 0x00000008043c723c */ /* 0x040ff0000000183c */
[C---:B------:R-:W-:Y:S01]  /*11760*/  HMMA.16816.F32 R40, R4.reuse, R10, R40 ;  /* 0x0000000a0428723c */ /* 0x040fe20000001828 */
[----:B------:R-:W2:Y:S07]  /*11770*/  LDSM.16.MT88.4 R8, [R200+0x2000] ;  /* 0x00200000c808783b */ /* 0x000eae0000004200 */
[C---:B------:R-:W-:Y:S08]  /*11780*/  HMMA.16816.F32 R120, R4.reuse, R16, R120 ;  /* 0x000000100478723c */ /* 0x040ff00000001878 */
[C---:B------:R-:W-:Y:S08]  /*11790*/  HMMA.16816.F32 R16, R4.reuse, R18, R104 ;  /* 0x000000120410723c */ /* 0x040ff00000001868 */
[C---:B------:R-:W-:Y:S01]  /*117a0*/  HMMA.16816.F32 R80, R4.reuse, R12, R80 ;  /* 0x0000000c0450723c */ /* 0x040fe20000001850 */
[----:B------:R-:W-:Y:S07]  /*117b0*/  MUFU.EX2 R12, R182 ;  /* 0x000000b6000c7308 */ /* 0x000fee0000000800 */
[----:B------:R-:W-:Y:S01]  /*117c0*/  HMMA.16816.F32 R72, R4, R14, R72 ;  /* 0x0000000e0448723c */ /* 0x000fe20000001848 */
[----:B------:R-:W3:Y:S06]  /*117d0*/  MUFU.EX2 R13, R181 ;  /* 0x000000b5000d7308 */ /* 0x000eec0000000800 */
[----:B------:R-:W-:Y:S01]  /*117e0*/  FADD.FTZ R4, R148, R25 ;  /* 0x0000001994047221 */ /* 0x000fe20000010000 */
[----:B------:R-:W-:Y:S01]  /*117f0*/  HMMA.16816.F32 R140, R160, R116, R52 ;  /* 0x00000074a08c723c */ /* 0x000fe20000001834 */
[----:B------:R-:W-:Y:S01]  /*11800*/  FADD.FTZ R5, R100, R0 ;  /* 0x0000000064057221 */ /* 0x000fe20000010000 */
[----:B------:R-:W-:Y:S01]  /*11810*/  MUFU.EX2 R14, R178 ;  /* 0x000000b2000e7308 */ /* 0x000fe20000000800 */
[----:B------:R-:W-:-:S04]  /*11820*/  FADD.FTZ R4, R152, R4 ;  /* 0x0000000498047221 */ /* 0x000fc80000010000 */
[----:B------:R-:W-:Y:S01]  /*11830*/  FADD.FTZ R4, R187, R4 ;  /* 0x00000004bb047221 */ /* 0x000fe20000010000 */
[----:B------:R-:W-:Y:S01]  /*11840*/  HMMA.16816.F32 R144, R160, R118, R48 ;  /* 0x00000076a090723c */ /* 0x000fe20000001830 */
[----:B---3--:R-:W-:Y:S01]  /*11850*/  F2FP.PACK_AB R100, R13, R12 ;  /* 0x0000000c0d64723e */ /* 0x008fe200000000ff */
[----:B------:R-:W3:Y:S01]  /*11860*/  MUFU.EX2 R15, R177 ;  /* 0x000000b1000f7308 */ /* 0x000ee20000000800 */
[----:B------:R-:W-:Y:S02]  /*11870*/  FADD.FTZ R6, R189, R4 ;  /* 0x00000004bd067221 */ /* 0x000fe40000010000 */
[----:B------:R-:W-:-:S03]  /*11880*/  FADD.FTZ R4, R103, R2 ;  /* 0x0000000267047221 */ /* 0x000fc60000010000 */
[C---:B-1----:R-:W-:Y:S02]  /*11890*/  HMMA.16816.F32 R148, R160.reuse, R108, R44 ;  /* 0x0000006ca094723c */ /* 0x042fe4000000182c */
[----:B------:R-:W1:Y:S06]  /*118a0*/  MUFU.EX2 R25, R176 ;  /* 0x000000b000197308 */ /* 0x000e6c0000000800 */
[C---:B------:R-:W-:Y:S08]  /*118b0*/  HMMA.16816.F32 R152, R160.reuse, R110, R36 ;  /* 0x0000006ea098723c */ /* 0x040ff00000001824 */
[----:B--2---:R-:W-:Y:S01]  /*118c0*/  HMMA.16816.F32 R156, R160, R8, R32 ;  /* 0x00000008a09c723c */ /* 0x004fe20000001820 */
[----:B------:R-:W-:Y:S01]  /*118d0*/  @P1 IMAD.HI.U32 R2, R223, c[0x0][0x2c8], RZ ;  /* 0x0000b200df021a27 */ /* 0x000fe200078e00ff */
[----:B------:R-:W-:-:S02]  /*118e0*/  MOV R0, R223 ;  /* 0x000000df00007202 */ /* 0x000fc40000000f00 */
[----:B---3--:R-:W-:Y:S01]  /*118f0*/  F2FP.PACK_AB R101, R15, R14 ;  /* 0x0000000e0f65723e */ /* 0x008fe200000000ff */
[----:B------:R-:W-:Y:S01]  /*11900*/  FADD.FTZ R5, R183, R5 ;  /* 0x00000005b7057221 */ /* 0x000fe20000010000 */
[----:B-1----:R-:W-:Y:S02]  /*11910*/  F2FP.PACK_AB R103, R27, R25 ;  /* 0x000000191b67723e */ /* 0x002fe400000000ff */
[----:B------:R-:W-:Y:S01]  /*11920*/  HMMA.16816.F32 R160, R160, R10, R28 ;  /* 0x0000000aa0a0723c */ /* 0x000fe2000000181c */
[----:B------:R-:W2:Y:S01]  /*11930*/  LDL R28, [R1+0x4] ;  /* 0x00000400011c7983 */ /* 0x000ea20000100800 */
[----:B------:R-:W-:-:S04]  /*11940*/  @P1 SHF.R.U32.HI R0, RZ, c[0x0][0x2cc], R2 ;  /* 0x0000b300ff001a19 */ /* 0x000fc80000011602 */
[----:B------:R-:W-:Y:S02]  /*11950*/  IADD3 R0, R0, R222, -R249 ;  /* 0x000000de00007210 */ /* 0x000fe40007ffe8f9 */
[----:B------:R-:W-:Y:S03]  /*11960*/  HMMA.16816.F32 R128, R100, R124, R128 ;  /* 0x0000007c6480723c */ /* 0x000fe60000001880 */
[----:B------:R-:W-:-:S05]  /*11970*/  IMAD.HI R0, R0, 0x66666667, RZ ;  /* 0x6666666700007827 */ /* 0x000fca00078e02ff */
        /* <DEDUP_REMOVED lines=27> */
[----:B------:R-:W-:-:S05]  /*11b30*/  FADD.FTZ R226, R78, R2 ;  /* 0x000000024ee27221 */ /* 0x000fca0000010000 */
[----:B------:R-:W-:Y:S01]  /*11b40*/  HMMA.16816.F32 R124, R100, R126, R20 ;  /* 0x0000007e647c723c */ /* 0x000fe20000001814 */
[----:B------:R-:W-:Y:S02]  /*11b50*/  FADD.FTZ R246, R26, R4 ;  /* 0x000000041af67221 */ /* 0x000fe40000010000 */
[----:B------:R-:W-:-:S05]  /*11b60*/  FADD.FTZ R247, R27, R0 ;  /* 0x000000001bf77221 */ /* 0x000fca0000010000 */
[C---:B------:R-:W-:Y:S08]  /*11b70*/  HMMA.16816.F32 R116, R100.reuse, R118, R16 ;  /* 0x000000766474723c */ /* 0x040ff00000001810 */
[C---:B------:R-:W-:Y:S08]  /*11b80*/  HMMA.16816.F32 R108, R100.reuse, R110, R72 ;  /* 0x0000006e646c723c */ /* 0x040ff00000001848 */
[C---:B------:R-:W-:Y:S08]  /*11b90*/  HMMA.16816.F32 R104, R100.reuse, R8, R60 ;  /* 0x000000086468723c */ /* 0x040ff0000000183c */
[----:B------:R-:W-:Y:S01]  /*11ba0*/  HMMA.16816.F32 R100, R100, R10, R40 ;  /* 0x0000000a6464723c */ /* 0x000fe20000001828 */
[----:B--2---:R-:W-:-:S04]  /*11bb0*/  IMNMX R248, R28, R7, !PT ;  /* 0x000000071cf87217 */ /* 0x004fc80007800200 */
[----:B------:R-:W-:Y:S11]  /*11bc0*/  ISETP.GE.AND P0, PT, R214, R248, PT ;  /* 0x000000f8d600720c */ /* 0x000ff60003f06270 */
[----:B------:R-:W-:Y:S02]  /*11bd0*/  @!UPT UIADD3 URZ, URZ, URZ, URZ ;  /* 0x0000003f3f3ff290 */ /* 0x000fe4000fffe03f */
[----:B------:R-:W-:Y:S05]  /*11be0*/  @!P0 BRA `(.L_x_3657) ;  /* 0x00003f8000008947 */ /* 0x000fea0003800000 */
[----:B------:R-:W-:Y:S01]  /*11bf0*/  IMAD.MOV.U32 R91, RZ, RZ, R88 ;  /* 0x000000ffff5b7224 */ /* 0x000fe200078e0058 */
[----:B------:R-:W-:Y:S01]  /*11c00*/  MOV R93, R68 ;  /* 0x00000044005d7202 */ /* 0x000fe20000000f00 */
[----:B------:R-:W-:Y:S01]  /*11c10*/  IMAD.MOV.U32 R90, RZ, RZ, R89 ;  /* 0x000000ffff5a7224 */ /* 0x000fe200078e0059 */
[----:B------:R-:W-:Y:S02]  /*11c20*/  MOV R92, R85 ;  /* 0x00000055005c7202 */ /* 0x000fe40000000f00 */
.L_x_3668:
        /* <DEDUP_REMOVED lines=41> */
.L_x_3767:
[----:B------:R-:W-:-:S05]  /*11ec0*/  BRA.DIV ~URZ, `(.L_x_3661) ;  /* 0x0000da327f007947 */ /* 0x000fca000b800000 */
[----:B------:R-:W3:Y:S01]  /*11ed0*/  SHFL.IDX PT, R2, R0, RZ, 0x181f ;  /* 0x00181fff00027589 */ /* 0x000ee200000e0000 */
[----:B------:R-:W-:Y:S02]  /*11ee0*/  ISETP.GE.AND P1, PT, R238, c[0x0][0x1d4], PT ;  /* 0x00007500ee007a0c */ /* 0x000fe40003f26270 */
[-C--:B---3--:R-:W-:Y:S05]  /*11ef0*/  IADD3 R2, P0, R2, R5.reuse, RZ ;  /* 0x0000000502027210 */ /* 0x088fea0007f1e0ff */
[--C-:B--2---:R-:W-:Y:S01]  /*11f00*/  IMAD.X R3, R7, 0x1, R6.reuse, P0 ;  /* 0x0000000107037824 */ /* 0x104fe200000e0606 */
[----:B------:R-:W-:Y:S05]  /*11f10*/  SEL R7, RZ, 0x10, P1 ;  /* 0x00000010ff077807 */ /* 0x000fea0000800000 */
        /* <DEDUP_REMOVED lines=20> */
.L_x_3768:
[C---:B--2-4-:R-:W-:Y:S02]  /*12060*/  IADD3 R2, -R7.reuse, 0x10, RZ ;  /* 0x0000001007027810 */ /* 0x054fe40007ffe1ff */
        /* <DEDUP_REMOVED lines=8> */
.L_x_3659:
[----:B-1-34-:R-:W-:Y:S05]  /*120f0*/  BSYNC B0 ;  /* 0x0000000000007941 */ /* 0x01afea0003800000 */
.L_x_3658:
        /* <DEDUP_REMOVED lines=103> */
[----:B------:R-:W-:Y:S01]  /*12770*/  MOV R213, RZ ;  /* 0x000000ff00d57202 */ /* 0x000fe20000000f00 */
[----:B------:R-:W-:Y:S01]  /*12780*/  IMAD.MOV.U32 R3, RZ, RZ, c[0x0][0x2b8] ;  /* 0x0000ae00ff037624 */ /* 0x000fe200078e00ff */
[----:B------:R-:W2:Y:S04]  /*12790*/  LDL R2, [R1+0x2c] ;  /* 0x00002c0001027983 */ /* 0x000ea80000100800 */
[----:B------:R-:W-:Y:S01]  /*127a0*/  ISETP.NE.AND P1, PT, R3, 0x1, PT ;  /* 0x000000010300780c */ /* 0x000fe20003f25270 */
[----:B------:R-:W3:Y:S04]  /*127b0*/  LDL R0, [R1] ;  /* 0x0000000001007983 */ /* 0x000ee80000100800 */
        /* <DEDUP_REMOVED lines=24> */
[----:B------:R-:W-:Y:S02]  /*12940*/  IADD3 R2, P0, R88, R2, RZ ;  /* 0x0000000258027210 */ /* 0x000fe40007f1e0ff */
[----:B------:R-:W-:Y:S01]  /*12950*/  SHF.L.U64.HI R88, R238, 0x1, R239 ;  /* 0x00000001ee587819 */ /* 0x000fe200000102ef */
[----:B------:R-:W-:Y:S05]  /*12960*/  IMAD R0, R213, c[0x0][0x1f4], R0 ;  /* 0x00007d00d5007a24 */ /* 0x000fea00078e0200 */
[----:B------:R-:W-:Y:S02]  /*12970*/  IADD3.X R3, R85, R3, R0, P0, !PT ;  /* 0x0000000355037210 */ /* 0x000fe400007fe400 */
[----:B------:R-:W-:Y:S02]  /*12980*/  LEA R0, P0, R2, c[0x0][0x1c8], 0x1 ;  /* 0x0000720002007a11 */ /* 0x000fe400078008ff */
[----:B------:R-:W-:Y:S02]  /*12990*/  SHF.L.U32 R85, R238, 0x1, RZ ;  /* 0x00000001ee557819 */ /* 0x000fe400000006ff */
[----:B------:R-:W-:Y:S01]  /*129a0*/  LEA.HI.X R84, R2, c[0x0][0x1cc], R3, 0x1, P0 ;  /* 0x0000730002547a11 */ /* 0x000fe200000f0c03 */
[----:B------:R-:W-:-:S06]  /*129b0*/  BRA.DIV ~URZ, `(.L_x_3664) ;  /* 0x0000d4a27f007947 */ /* 0x000fcc000b800000 */
[----:B------:R1:W2:Y:S02]  /*129c0*/  SHFL.IDX PT, R89, R84, RZ, 0x181f ;  /* 0x00181fff54597589 */ /* 0x0002a400000e0000 */
.L_x_3769:
        /* <DEDUP_REMOVED lines=25> */
.L_x_3770:
        /* <DEDUP_REMOVED lines=9> */
.L_x_3663:
[----:B------:R-:W-:Y:S05]  /*12bf0*/  BSYNC B0 ;  /* 0x0000000000007941 */ /* 0x000fea0003800000 */
.L_x_3662:
[----:B------:R-:W2:Y:S01]  /*12c00*/  LDL R84, [R1+0x30] ;  /* 0x0000300001547983 */ /* 0x000ea20000100800 */
[----:B------:R-:W-:Y:S03]  /*12c10*/  IMAD.MOV.U32 R85, RZ, RZ, c[0x0][0x2c4] ;  /* 0x0000b100ff557624 */ /* 0x000fe600078e00ff */
[----:B------:R-:W2:Y:S02]  /*12c20*/  LDL R0, [R1+0x60] ;  /* 0x0000600001007983 */ /* 0x000ea40000100800 */
[----:B------:R-:W-:Y:S02]  /*12c30*/  ISETP.NE.AND P0, PT, R85, 0x1, PT ;  /* 0x000000015500780c */ /* 0x000fe40003f05270 */
[----:B-1----:R-:W3:Y:S04]  /*12c40*/  LDL R3, [R1+0x34] ;  /* 0x0000340001037983 */ /* 0x002ee80000100800 */
        /* <DEDUP_REMOVED lines=10> */
.L_x_3771:
        /* <DEDUP_REMOVED lines=47> */
[----:B------:R-:W-:Y:S01]  /*12fe0*/  IMAD.IADD R2, R85, 0x1, R2 ;  /* 0x0000000155027824 */ /* 0x000fe200078e0202 */
[----:B------:R-:W-:Y:S02]  /*12ff0*/  ISETP.GT.AND P4, PT, R0, 0x40, PT ;  /* 0x000000400000780c */ /* 0x000fe40003f84270 */
[C---:B------:R-:W-:Y:S02]  /*13000*/  ISETP.GT.AND P3, PT, R3.reuse, RZ, PT ;  /* 0x000000ff0300720c */ /* 0x040fe40003f64270 */
[C---:B------:R-:W-:Y:S02]  /*13010*/  ISETP.GT.AND P1, PT, R3.reuse, 0x8, PT ;  /* 0x000000080300780c */ /* 0x040fe40003f24270 */
[C---:B------:R-:W-:Y:S02]  /*13020*/  ISETP.GT.AND P0, PT, R3.reuse, 0x9, PT ;  /* 0x000000090300780c */ /* 0x040fe40003f04270 */
[----:B------:R-:W-:Y:S02]  /*13030*/  ISETP.GT.AND P2, PT, R3, 0x1, PT ;  /* 0x000000010300780c */ /* 0x000fe40003f44270 */
[----:B------:R-:W-:Y:S02]  /*13040*/  FSEL R94, R6, -INF , P3 ;  /* 0xff800000065e7808 */ /* 0x000fe40001800000 */
[----:B------:R-:W-:Y:S02]  /*13050*/  FSEL R175, R18, -INF , P1 ;  /* 0xff80000012af7808 */ /* 0x000fe40000800000 */
[----:B------:R-:W-:Y:S02]  /*13060*/  FSEL R174, R19, -INF , P0 ;  /* 0xff80000013ae7808 */ /* 0x000fe40000000000 */
[C---:B------:R-:W-:Y:S02]  /*13070*/  ISETP.GT.AND P3, PT, R3.reuse, 0x10, PT ;  /* 0x000000100300780c */ /* 0x040fe40003f64270 */
[C---:B------:R-:W-:Y:S02]  /*13080*/  ISETP.GT.AND P1, PT, R3.reuse, 0x18, PT ;  /* 0x000000180300780c */ /* 0x040fe40003f24270 */
[----:B------:R-:W-:Y:S02]  /*13090*/  ISETP.GT.AND P0, PT, R3, 0x19, PT ;  /* 0x000000190300780c */ /* 0x000fe40003f04270 */
[----:B------:R-:W-:Y:S02]  /*130a0*/  FSEL R176, R7, -INF , P2 ;  /* 0xff80000007b07808 */ /* 0x000fe40001000000 */
        /* <DEDUP_REMOVED lines=28> */
[----:B------:R-:W-:Y:S02]  /*13270*/  ISETP.GT.AND P3, PT, R2, RZ, PT ;  /* 0x000000ff0200720c */ /* 0x000fe40003f64270 */
[C---:B------:R-:W-:Y:S02]  /*13280*/  ISETP.GT.AND P1, PT, R0.reuse, RZ, PT ;  /* 0x000000ff0000720c */ /* 0x040fe40003f24270 */
[----:B------:R-:W-:Y:S02]  /*13290*/  ISETP.GT.AND P0, PT, R0, 0x1, PT ;  /* 0x000000010000780c */ /* 0x000fe40003f04270 */
[----:B------:R-:W-:Y:S02]  /*132a0*/  FSEL R33, R71, -INF , P2 ;  /* 0xff80000047217808 */ /* 0x000fe40001000000 */
[----:B------:R-:W-:Y:S02]  /*132b0*/  ISETP.GT.AND P2, PT, R2, 0x1, PT ;  /* 0x000000010200780c */ /* 0x000fe40003f44270 */
[----:B------:R-:W-:Y:S02]  /*132c0*/  FSEL R36, R8, -INF , P3 ;  /* 0xff80000008247808 */ /* 0x000fe40001800000 */
[----:B------:R-:W-:Y:S02]  /*132d0*/  FSEL R48, R10, -INF , P1 ;  /* 0xff8000000a307808 */ /* 0x000fe40000800000 */
[----:B------:R-:W-:Y:S02]  /*132e0*/  FSEL R82, R11, -INF , P0 ;  /* 0xff8000000b527808 */ /* 0x000fe40000000000 */
[----:B------:R-:W-:Y:S02]  /*132f0*/  ISETP.GT.AND P3, PT, R2, 0x8, PT ;  /* 0x000000080200780c */ /* 0x000fe40003f64270 */
[C---:B------:R-:W-:Y:S02]  /*13300*/  ISETP.GT.AND P1, PT, R0.reuse, 0x8, PT ;  /* 0x000000080000780c */ /* 0x040fe40003f24270 */
        /* <DEDUP_REMOVED lines=65> */
[----:B------:R-:W-:Y:S02]  /*13720*/  ISETP.GT.AND P2, PT, R0, 0x41, PT ;  /* 0x000000410000780c */ /* 0x000fe40003f44270 */
[----:B------:R-:W-:Y:S02]  /*13730*/  FMNMX.FTZ R2, R188, R2, !PT ;  /* 0x00000002bc027209 */ /* 0x000fe40007810000 */
[C---:B------:R-:W-:Y:S02]  /*13740*/  ISETP.GT.AND P1, PT, R0.reuse, 0x48, PT ;  /* 0x000000480000780c */ /* 0x040fe40003f24270 */
[----:B------:R-:W-:Y:S02]  /*13750*/  FMNMX.FTZ R2, R187, R2, !PT ;  /* 0x00000002bb027209 */ /* 0x000fe40007810000 */
        /* <DEDUP_REMOVED lines=96> */
.L_x_3772:
        /* <DEDUP_REMOVED lines=31> */
[----:B------:R-:W-:Y:S03]  /*13f50*/  FFMA.FTZ R225, R170, c[0x0][0x2d0], -R2 ;  /* 0x0000b400aae17a23 */ /* 0x000fe60000010802 */
[----:B------:R-:W-:Y:S10]  /*13f60*/  MUFU.EX2 R2, R4 ;  /* 0x0000000400027308 */ /* 0x000ff40000000800 */
[----:B------:R-:W2:Y:S02]  /*13f70*/  MUFU.EX2 R10, R10 ;  /* 0x0000000a000a7308 */ /* 0x000ea40000000800 */
[----:B--2---:R-:W-:Y:S01]  /*13f80*/  F2FP.PACK_AB R74, R10, R11 ;  /* 0x0000000b0a4a723e */ /* 0x004fe200000000ff */
[----:B------:R-:W-:Y:S01]  /*13f90*/  FFMA.FTZ R0, R65, R217, R3 ;  /* 0x000000d941007223 */ /* 0x000fe20000010003 */
[C---:B------:R-:W-:Y:S03]  /*13fa0*/  F2FP.PACK_AB R72, R2.reuse, R3 ;  /* 0x000000030248723e */ /* 0x040fe600000000ff */
        /* <DEDUP_REMOVED lines=30> */
[C---:B--2---:R-:W-:Y:S02]  /*14190*/  FFMA.FTZ R0, R3.reuse, R226, R19 ;  /* 0x000000e203007223 */ /* 0x044fe40000010013 */
[----:B------:R-:W-:Y:S07]  /*141a0*/  FMUL.FTZ R50, R3, R154 ;  /* 0x0000009a03327220 */ /* 0x000fee0000410000 */
[----:B------:R-:W-:Y:S10]  /*141b0*/  MUFU.EX2 R64, R188 ;  /* 0x000000bc00407308 */ /* 0x000ff40000000800 */
[----:B------:R-:W-:Y:S01]  /*141c0*/  MUFU.EX2 R188, R168 ;  /* 0x000000a800bc7308 */ /* 0x000fe20000000800 */
[C---:B---3--:R-:W-:Y:S01]  /*141d0*/  FADD.FTZ R33, R2.reuse, R0 ;  /* 0x0000000002217221 */ /* 0x048fe20000010000 */
        /* <DEDUP_REMOVED lines=29> */
[--C-:B------:R-:W-:Y:S01]  /*143b0*/  FFMA.FTZ R241, R16, c[0x0][0x2d0], -R2.reuse ;  /* 0x0000b40010f17a23 */ /* 0x100fe20000010802 */
[----:B--2---:R-:W-:Y:S01]  /*143c0*/  F2FP.PACK_AB R76, R35, R36 ;  /* 0x00000024234c723e */ /* 0x004fe200000000ff */
[----:B------:R-:W-:Y:S01]  /*143d0*/  FFMA.FTZ R243, R13, c[0x0][0x2d0], -R2 ;  /* 0x0000b4000df37a23 */ /* 0x000fe20000010802 */
[C---:B------:R-:W-:Y:S01]  /*143e0*/  FSEL R2, R68.reuse, RZ, P0 ;  /* 0x000000ff44027208 */ /* 0x040fe20000000000 */
[----:B------:R-:W-:Y:S02]  /*143f0*/  FMUL.FTZ R4, R68, c[0x0][0x2d0] ;  /* 0x0000b40044047a20 */ /* 0x000fe40000410000 */
[----:B------:R-:W-:Y:S01]  /*14400*/  FMUL.FTZ R0, R0, c[0x0][0x2d0] ;  /* 0x0000b40000007a20 */ /* 0x000fe20000410000 */
[----:B------:R-:W-:Y:S01]  /*14410*/  MUFU.EX2 R185, R174 ;  /* 0x000000ae00b97308 */ /* 0x000fe20000000800 */
[----:B------:R-:W-:Y:S01]  /*14420*/  FADD.FTZ R2, -R2, R93 ;  /* 0x0000005d02027221 */ /* 0x000fe20000010100 */
[----:B------:R-:W-:Y:S01]  /*14430*/  FSEL R4, R4, RZ, P0 ;  /* 0x000000ff04047208 */ /* 0x000fe20000000000 */
[----:B------:R-:W-:Y:S01]  /*14440*/  FMUL.FTZ R49, R65, R153 ;  /* 0x0000009941317220 */ /* 0x000fe20000410000 */
[----:B------:R-:W-:Y:S01]  /*14450*/  ISETP.GT.AND P0, PT, R214, R248, PT ;  /* 0x000000f8d600720c */ /* 0x000fe20003f04270 */
[----:B------:R-:W-:Y:S01]  /*14460*/  FMUL.FTZ R2, R2, c[0x0][0x2d0] ;  /* 0x0000b40002027a20 */ /* 0x000fe20000410000 */
[----:B------:R-:W-:Y:S01]  /*14470*/  IADD3 R214, R214, -0x1, RZ ;  /* 0xffffffffd6d67810 */ /* 0x000fe20007ffe0ff */
[--C-:B------:R-:W-:Y:S02]  /*14480*/  FFMA.FTZ R9, R48, c[0x0][0x2d0], -R4.reuse ;  /* 0x0000b40030097a23 */ /* 0x100fe40000010804 */
[--C-:B------:R-:W-:Y:S01]  /*14490*/  FFMA.FTZ R194, R23, c[0x0][0x2d0], -R4.reuse ;  /* 0x0000b40017c27a23 */ /* 0x100fe20000010804 */
[----:B------:R-:W2:Y:S01]  /*144a0*/  MUFU.EX2 R0, R0 ;  /* 0x0000000000007308 */ /* 0x000ea20000000800 */
[--C-:B------:R-:W-:Y:S02]  /*144b0*/  FFMA.FTZ R226, R22, c[0x0][0x2d0], -R4.reuse ;  /* 0x0000b40016e27a23 */ /* 0x100fe40000010804 */
[--C-:B------:R-:W-:Y:S02]  /*144c0*/  FFMA.FTZ R227, R21, c[0x0][0x2d0], -R4.reuse ;  /* 0x0000b40015e37a23 */ /* 0x100fe40000010804 */
[--C-:B------:R-:W-:Y:S02]  /*144d0*/  FFMA.FTZ R228, R20, c[0x0][0x2d0], -R4.reuse ;  /* 0x0000b40014e47a23 */ /* 0x100fe40000010804 */
[----:B------:R-:W3:Y:S01]  /*144e0*/  LDSM.16.MT88.4 R20, [R197] ;  /* 0x00000000c514783b */ /* 0x000ee20000004200 */
[--C-:B------:R-:W-:Y:S02]  /*144f0*/  FFMA.FTZ R18, R82, c[0x0][0x2d0], -R4.reuse ;  /* 0x0000b40052127a23 */ /* 0x100fe40000010804 */
[----:B------:R-:W4:Y:S01]  /*14500*/  MUFU.EX2 R2, R2 ;  /* 0x0000000200027308 */ /* 0x000f220000000800 */
[--C-:B------:R-:W-:Y:S02]  /*14510*/  FFMA.FTZ R93, R54, c[0x0][0x2d0], -R4.reuse ;  /* 0x0000b400365d7a23 */ /* 0x100fe40000010804 */
[----:B------:R-:W-:Y:S02]  /*14520*/  FMUL.FTZ R48, R65, R152 ;  /* 0x0000009841307220 */ /* 0x000fe40000410000 */
[----:B------:R-:W-:Y:S01]  /*14530*/  LDSM.16.MT88.4 R52, [R198] ;  /* 0x00000000c634783b */ /* 0x000fe20000004200 */
[--C-:B------:R-:W-:Y:S02]  /*14540*/  FFMA.FTZ R240, R8, c[0x0][0x2d0], -R4.reuse ;  /* 0x0000b40008f07a23 */ /* 0x100fe40000010804 */
[----:B------:R-:W-:Y:S02]  /*14550*/  FFMA.FTZ R17, R66, c[0x0][0x2d0], -R4 ;  /* 0x0000b40042117a23 */ /* 0x000fe40000010804 */
[----:B------:R5:W-:Y:S01]  /*14560*/  MUFU.EX2 R34, R9 ;  /* 0x0000000900227308 */ /* 0x000be20000000800 */
[----:B------:R-:W-:Y:S02]  /*14570*/  FADD.FTZ R8, R11, R12 ;  /* 0x0000000c0b087221 */ /* 0x000fe40000010000 */
[--C-:B------:R-:W-:Y:S01]  /*14580*/  FFMA.FTZ R16, R71, c[0x0][0x2d0], -R4.reuse ;  /* 0x0000b40047107a23 */ /* 0x100fe20000010804 */
[----:B------:R-:W-:Y:S01]  /*14590*/  LDSM.16.MT88.4 R80, [R200] ;  /* 0x00000000c850783b */ /* 0x000fe20000004200 */
[C---:B--2---:R-:W-:Y:S02]  /*145a0*/  FMUL.FTZ R44, R0.reuse, R108 ;  /* 0x0000006c002c7220 */ /* 0x044fe40000410000 */
        /* <DEDUP_REMOVED lines=17> */
[C---:B------:R-:W-:Y:S01]  /*146c0*/  FMUL.FTZ R40, R0.reuse, R112 ;  /* 0x0000007000287220 */ /* 0x040fe20000410000 */
[----:B------:R-:W2:Y:S01]  /*146d0*/  LDSM.16.MT88.4 R36, [R201] ;  /* 0x00000000c924783b */ /* 0x000ea20000004200 */
[C---:B------:R-:W-:Y:S02]  /*146e0*/  FMUL.FTZ R41, R0.reuse, R113 ;  /* 0x0000007100297220 */ /* 0x040fe40000410000 */
[C---:B------:R-:W-:Y:S01]  /*146f0*/  FMUL.FTZ R56, R0.reuse, R104 ;  /* 0x0000006800387220 */ /* 0x040fe20000410000 */
[----:B------:R-:W-:Y:S01]  /*14700*/  MUFU.EX2 R112, R183 ;  /* 0x000000b700707308 */ /* 0x000fe20000000800 */
[----:B------:R-:W-:Y:S02]  /*14710*/  FMUL.FTZ R57, R0, R105 ;  /* 0x0000006900397220 */ /* 0x000fe40000410000 */
[----:B----4-:R-:W-:Y:S02]  /*14720*/  FMUL.FTZ R59, R2, R107 ;  /* 0x0000006b023b7220 */ /* 0x010fe40000410000 */
[----:B------:R-:W-:Y:S02]  /*14730*/  FADD.FTZ R66, R10, R8 ;  /* 0x000000080a427221 */ /* 0x000fe40000010000 */
[C---:B------:R-:W-:Y:S02]  /*14740*/  FMUL.FTZ R8, R0.reuse, R128 ;  /* 0x0000008000087220 */ /* 0x040fe40000410000 */
[C---:B-----5:R-:W-:Y:S01]  /*14750*/  FMUL.FTZ R9, R0.reuse, R129 ;  /* 0x0000008100097220 */ /* 0x060fe20000410000 */
[----:B------:R-:W-:Y:S01]  /*14760*/  MUFU.EX2 R107, R75 ;  /* 0x0000004b006b7308 */ /* 0x000fe20000000800 */
[C---:B------:R-:W-:Y:S02]  /*14770*/  FMUL.FTZ R12, R0.reuse, R124 ;  /* 0x0000007c000c7220 */ /* 0x040fe40000410000 */
[C---:B------:R-:W-:Y:S02]  /*14780*/  FMUL.FTZ R13, R0.reuse, R125 ;  /* 0x0000007d000d7220 */ /* 0x040fe40000410000 */
[C---:B------:R-:W-:Y:S02]  /*14790*/  FMUL.FTZ R24, R0.reuse, R120 ;  /* 0x0000007800187220 */ /* 0x040fe40000410000 */
[C---:B------:R-:W-:Y:S02]  /*147a0*/  FMUL.FTZ R25, R0.reuse, R121 ;  /* 0x0000007900197220 */ /* 0x040fe40000410000 */
[C---:B------:R-:W-:Y:S01]  /*147b0*/  FMUL.FTZ R28, R0.reuse, R116 ;  /* 0x00000074001c7220 */ /* 0x040fe20000410000 */
[----:B------:R-:W4:Y:S01]  /*147c0*/  MUFU.EX2 R104, R18 ;  /* 0x0000001200687308 */ /* 0x000f220000000800 */
[----:B------:R-:W-:Y:S02]  /*147d0*/  FMUL.FTZ R29, R0, R117 ;  /* 0x00000075001d7220 */ /* 0x000fe40000410000 */
[C---:B------:R-:W-:Y:S02]  /*147e0*/  FMUL.FTZ R58, R2.reuse, R106 ;  /* 0x0000006a023a7220 */ /* 0x040fe40000410000 */
[----:B------:R-:W-:Y:S02]  /*147f0*/  FADD.FTZ R90, R35, R4 ;  /* 0x00000004235a7221 */ /* 0x000fe40000010000 */
[C---:B------:R-:W-:Y:S02]  /*14800*/  FMUL.FTZ R6, R3.reuse, R134 ;  /* 0x0000008603067220 */ /* 0x040fe40000410000 */
[----:B------:R-:W-:Y:S01]  /*14810*/  FMUL.FTZ R7, R3, R135 ;  /* 0x0000008703077220 */ /* 0x000fe20000410000 */
[----:B------:R-:W5:Y:S01]  /*14820*/  MUFU.EX2 R0, R14 ;  /* 0x0000000e00007308 */ /* 0x000f620000000800 */
[C---:B------:R-:W-:Y:S02]  /*14830*/  FMUL.FTZ R4, R65.reuse, R132 ;  /* 0x0000008441047220 */ /* 0x040fe40000410000 */
[----:B------:R-:W-:Y:S02]  /*14840*/  FMUL.FTZ R5, R65, R133 ;  /* 0x0000008541057220 */ /* 0x000fe40000410000 */
[C---:B------:R-:W-:Y:S02]  /*14850*/  FMUL.FTZ R10, R2.reuse, R130 ;  /* 0x00000082020a7220 */ /* 0x040fe40000410000 */
[C---:B------:R-:W-:Y:S02]  /*14860*/  FMUL.FTZ R11, R2.reuse, R131 ;  /* 0x00000083020b7220 */ /* 0x040fe40000410000 */
[C---:B------:R-:W-:Y:S01]  /*14870*/  FMUL.FTZ R15, R2.reuse, R127 ;  /* 0x0000007f020f7220 */ /* 0x040fe20000410000 */
[----:B------:R-:W-:Y:S01]  /*14880*/  MUFU.EX2 R106, R32 ;  /* 0x00000020006a7308 */ /* 0x000fe20000000800 */
[C---:B------:R-:W-:Y:S02]  /*14890*/  FMUL.FTZ R35, R3.reuse, R147 ;  /* 0x0000009303237220 */ /* 0x040fe40000410000 */
[----:B------:R-:W-:Y:S01]  /*148a0*/  FMUL.FTZ R46, R2, R110 ;  /* 0x0000006e022e7220 */ /* 0x000fe20000410000 */
[----:B----4-:R-:W-:Y:S01]  /*148b0*/  F2FP.PACK_AB R77, R104, R34 ;  /* 0x00000022684d723e */ /* 0x010fe200000000ff */
[C---:B------:R-:W-:Y:S02]  /*148c0*/  FMUL.FTZ R18, R3.reuse, R138 ;  /* 0x0000008a03127220 */ /* 0x040fe40000410000 */
[C---:B------:R-:W-:Y:S02]  /*148d0*/  FMUL.FTZ R47, R2.reuse, R111 ;  /* 0x0000006f022f7220 */ /* 0x040fe40000410000 */
[----:B------:R-:W-:Y:S01]  /*148e0*/  LDSM.16.MT88.4 R108, [R198+0x1000] ;  /* 0x00100000c66c783b */ /* 0x000fe20000004200 */
[----:B------:R4:W-:Y:S01]  /*148f0*/  MUFU.EX2 R105, R17 ;  /* 0x0000001100697308 */ /* 0x0009e20000000800 */
[----:B------:R-:W-:Y:S02]  /*14900*/  FMUL.FTZ R51, R3, R155 ;  /* 0x0000009b03337220 */ /* 0x000fe40000410000 */
[C---:B------:R-:W-:Y:S01]  /*14910*/  FMUL.FTZ R62, R2.reuse, R102 ;  /* 0x00000066023e7220 */ /* 0x040fe20000410000 */
[----:B-----5:R-:W-:Y:S01]  /*14920*/  F2FP.PACK_AB R75, R107, R0 ;  /* 0x000000006b4b723e */ /* 0x020fe200000000ff */
[C---:B------:R-:W-:Y:S02]  /*14930*/  FMUL.FTZ R63, R2.reuse, R103 ;  /* 0x00000067023f7220 */ /* 0x040fe40000410000 */
[----:B------:R-:W5:Y:S01]  /*14940*/  LDSM.16.MT88.4 R100, [R197+0x800] ;  /* 0x00080000c564783b */ /* 0x000f620000004200 */
[C---:B-1----:R-:W-:Y:S02]  /*14950*/  FFMA.FTZ R84, R2.reuse, R247, R34 ;  /* 0x000000f702547223 */ /* 0x042fe40000010022 */
[----:B------:R-:W1:Y:S01]  /*14960*/  MUFU.EX2 R121, R19 ;  /* 0x0000001300797308 */ /* 0x000e620000000800 */
[-C--:B---3--:R-:W-:Y:S04]  /*14970*/  HMMA.16816.F32 R4, R72, R20.reuse, R4 ;  /* 0x000000144804723c */ /* 0x088fe80000001804 */
[----:B------:R-:W-:Y:S01]  /*14980*/  LDSM.16.MT88.4 R152, [R198+0x2000] ;  /* 0x00200000c698783b */ /* 0x000fe20000004200 */
[C---:B------:R-:W-:Y:S02]  /*14990*/  FMUL.FTZ R14, R2.reuse, R126 ;  /* 0x0000007e020e7220 */ /* 0x040fe40000410000 */
[C---:B------:R-:W-:Y:S02]  /*149a0*/  FMUL.FTZ R26, R2.reuse, R122 ;  /* 0x0000007a021a7220 */ /* 0x040fe40000410000 */
[----:B------:R-:W3:Y:S03]  /*149b0*/  MUFU.EX2 R120, R16 ;  /* 0x0000001000787308 */ /* 0x000ee60000000800 */
[----:B------:R-:W-:Y:S02]  /*149c0*/  FMUL.FTZ R27, R2, R123 ;  /* 0x0000007b021b7220 */ /* 0x000fe40000410000 */
[C---:B----4-:R-:W-:Y:S02]  /*149d0*/  FMUL.FTZ R17, R65.reuse, R137 ;  /* 0x0000008941117220 */ /* 0x050fe40000410000 */
[----:B------:R-:W-:Y:S02]  /*149e0*/  FMUL.FTZ R32, R65, R144 ;  /* 0x0000009041207220 */ /* 0x000fe40000410000 */
[----:B------:R-:W-:Y:S01]  /*149f0*/  FMUL.FTZ R34, R3, R146 ;  /* 0x0000009203227220 */ /* 0x000fe20000410000 */
[----:B------:R-:W-:Y:S01]  /*14a00*/  MUFU.EX2 R113, R182 ;  /* 0x000000b600717308 */ /* 0x000fe20000000800 */
[----:B------:R-:W-:Y:S02]  /*14a10*/  FADD.FTZ R71, R0, R33 ;  /* 0x0000002100477221 */ /* 0x000fe40000010000 */
[----:B------:R-:W-:Y:S01]  /*14a20*/  FMUL.FTZ R33, R65, R145 ;  /* 0x0000009141217220 */ /* 0x000fe20000410000 */
[----:B-1----:R-:W-:Y:S01]  /*14a30*/  F2FP.PACK_AB R78, R121, R106 ;  /* 0x0000006a794e723e */ /* 0x002fe200000000ff */
[----:B------:R-:W-:Y:S01]  /*14a40*/  FMUL.FTZ R19, R3, R139 ;  /* 0x0000008b03137220 */ /* 0x000fe20000410000 */
[----:B------:R-:W-:Y:S01]  /*14a50*/  LDSM.16.MT88.4 R144, [R201+0x2000] ;  /* 0x00200000c990783b */ /* 0x000fe20000004200 */
[C---:B------:R-:W-:Y:S02]  /*14a60*/  FMUL.FTZ R42, R2.reuse, R114 ;  /* 0x00000072022a7220 */ /* 0x040fe40000410000 */
[C---:B------:R-:W-:Y:S01]  /*14a70*/  FMUL.FTZ R43, R2.reuse, R115 ;  /* 0x00000073022b7220 */ /* 0x040fe20000410000 */
[----:B------:R-:W-:Y:S01]  /*14a80*/  MUFU.EX2 R114, R184 ;  /* 0x000000b800727308 */ /* 0x000fe20000000800 */
[C---:B------:R-:W-:Y:S02]  /*14a90*/  FMUL.FTZ R30, R2.reuse, R118 ;  /* 0x00000076021e7220 */ /* 0x040fe40000410000 */
[----:B------:R-:W-:Y:S01]  /*14aa0*/  FMUL.FTZ R31, R2, R119 ;  /* 0x00000077021f7220 */ /* 0x000fe20000410000 */
[----:B---3--:R-:W-:Y:S01]  /*14ab0*/  F2FP.PACK_AB R79, R120, R105 ;  /* 0x00000069784f723e */ /* 0x008fe200000000ff */
[----:B------:R-:W-:Y:S02]  /*14ac0*/  FMUL.FTZ R16, R65, R136 ;  /* 0x0000008841107220 */ /* 0x000fe40000410000 */
[----:B------:R-:W-:Y:S01]  /*14ad0*/  LDSM.16.MT88.4 R136, [R197+0x2000] ;  /* 0x00200000c588783b */ /* 0x000fe20000004200 */
[----:B------:R-:W-:Y:S02]  /*14ae0*/  FADD.FTZ R0, R64, R66 ;  /* 0x0000004240007221 */ /* 0x000fe40000010000 */
[----:B------:R-:W-:Y:S01]  /*14af0*/  MUFU.EX2 R115, R166 ;  /* 0x000000a600737308 */ /* 0x000fe20000000800 */
[C---:B------:R-:W-:Y:S04]  /*14b00*/  HMMA.16816.F32 R8, R76.reuse, R20, R8 ;  /* 0x000000144c08723c */ /* 0x040fe80000001808 */
[----:B------:R-:W-:Y:S03]  /*14b10*/  FMUL.FTZ R66, R3, R162 ;  /* 0x000000a203427220 */ /* 0x000fe60000410000 */
[C---:B------:R-:W-:Y:S01]  /*14b20*/  FMUL.FTZ R20, R65.reuse, R140 ;  /* 0x0000008c41147220 */ /* 0x040fe20000410000 */
[-C--:B------:R-:W-:Y:S01]  /*14b30*/  HMMA.16816.F32 R12, R76, R22.reuse, R12 ;  /* 0x000000164c0c723c */ /* 0x080fe2000000180c */
[----:B------:R-:W1:Y:S03]  /*14b40*/  MUFU.EX2 R2, R187 ;  /* 0x000000bb00027308 */ /* 0x000e660000000800 */
[----:B------:R-:W-:Y:S04]  /*14b50*/  FMUL.FTZ R21, R65, R141 ;  /* 0x0000008d41157220 */ /* 0x000fe80000410000 */
[C---:B------:R-:W-:Y:S03]  /*14b60*/  HMMA.16816.F32 R16, R72.reuse, R22, R16 ;  /* 0x000000164810723c */ /* 0x040fe60000001810 */
[----:B------:R-:W-:Y:S04]  /*14b70*/  MUFU.EX2 R124, R165 ;  /* 0x000000a5007c7308 */ /* 0x000fe80000000800 */
[C---:B------:R-:W-:Y:S02]  /*14b80*/  FMUL.FTZ R22, R3.reuse, R142 ;  /* 0x0000008e03167220 */ /* 0x040fe40000410000 */
[----:B------:R-:W-:Y:S04]  /*14b90*/  FMUL.FTZ R23, R3, R143 ;  /* 0x0000008f03177220 */ /* 0x000fe80000410000 */
[----:B------:R-:W-:Y:S03]  /*14ba0*/  MUFU.EX2 R166, R227 ;  /* 0x000000e300a67308 */ /* 0x000fe60000000800 */
[-C--:B--2---:R-:W-:Y:S03]  /*14bb0*/  HMMA.16816.F32 R20, R72, R36.reuse, R20 ;  /* 0x000000244814723c */ /* 0x084fe60000001814 */
[----:B-1----:R-:W-:Y:S04]  /*14bc0*/  FADD.FTZ R0, R2, R0 ;  /* 0x0000000002007221 */ /* 0x002fe80000010000 */
[----:B------:R-:W-:Y:S01]  /*14bd0*/  FADD.FTZ R0, R70, R0 ;  /* 0x0000000046007221 */ /* 0x000fe20000010000 */
[C---:B------:R-:W-:Y:S01]  /*14be0*/  HMMA.16816.F32 R24, R76.reuse, R36, R24 ;  /* 0x000000244c18723c */ /* 0x040fe20000001818 */
[----:B------:R-:W-:Y:S03]  /*14bf0*/  MUFU.EX2 R165, R228 ;  /* 0x000000e400a57308 */ /* 0x000fe60000000800 */
[----:B------:R-:W-:Y:S03]  /*14c00*/  FADD.FTZ R0, R69, R0 ;  /* 0x0000000045007221 */ /* 0x000fe60000010000 */
[C---:B------:R-:W-:Y:S01]  /*14c10*/  FMUL.FTZ R36, R65.reuse, R148 ;  /* 0x0000009441247220 */ /* 0x040fe20000410000 */
[-C--:B------:R-:W-:Y:S03]  /*14c20*/  HMMA.16816.F32 R28, R76, R38.reuse, R28 ;  /* 0x000000264c1c723c */ /* 0x080fe6000000181c */
[----:B------:R1:W-:Y:S01]  /*14c30*/  MUFU.EX2 R184, R67 ;  /* 0x0000004300b87308 */ /* 0x0003e20000000800 */
        /* <DEDUP_REMOVED lines=9> */
[-C--:B------:R-:W-:Y:S03]  /*14cd0*/  HMMA.16816.F32 R36, R72, R52.reuse, R36 ;  /* 0x000000344824723c */ /* 0x080fe60000001824 */
[----:B-1----:R-:W-:Y:S05]  /*14ce0*/  FMUL.FTZ R67, R3, R163 ;  /* 0x000000a303437220 */ /* 0x002fea0000410000 */
[C---:B------:R-:W-:Y:S01]  /*14cf0*/  HMMA.16816.F32 R40, R76.reuse, R52, R40 ;  /* 0x000000344c28723c */ /* 0x040fe20000001828 */
[----:B------:R-:W-:Y:S06]  /*14d00*/  MUFU.EX2 R172, R191 ;  /* 0x000000bf00ac7308 */ /* 0x000fec0000000800 */
[C---:B------:R-:W-:Y:S01]  /*14d10*/  FMUL.FTZ R52, R65.reuse, R156 ;  /* 0x0000009c41347220 */ /* 0x040fe20000410000 */
[-C--:B------:R-:W-:Y:S03]  /*14d20*/  HMMA.16816.F32 R44, R76, R54.reuse, R44 ;  /* 0x000000364c2c723c */ /* 0x080fe6000000182c */
[----:B------:R-:W-:Y:S01]  /*14d30*/  MUFU.EX2 R126, R171 ;  /* 0x000000ab007e7308 */ /* 0x000fe20000000800 */
[----:B------:R-:W-:Y:S04]  /*14d40*/  FMUL.FTZ R53, R65, R157 ;  /* 0x0000009d41357220 */ /* 0x000fe80000410000 */
[C---:B------:R-:W-:Y:S05]  /*14d50*/  HMMA.16816.F32 R48, R72.reuse, R54, R48 ;  /* 0x000000364830723c */ /* 0x040fea0000001830 */
[----:B------:R-:W1:Y:S02]  /*14d60*/  MUFU.EX2 R128, R170 ;  /* 0x000000aa00807308 */ /* 0x000e640000000800 */
[C---:B------:R-:W-:Y:S02]  /*14d70*/  FMUL.FTZ R54, R3.reuse, R158 ;  /* 0x0000009e03367220 */ /* 0x040fe40000410000 */
[----:B------:R-:W-:Y:S03]  /*14d80*/  FMUL.FTZ R55, R3, R159 ;  /* 0x0000009f03377220 */ /* 0x000fe60000410000 */
[----:B------:R-:W-:Y:S03]  /*14d90*/  FADD.FTZ R3, R106, R90 ;  /* 0x0000005a6a037221 */ /* 0x000fe60000010000 */
[----:B------:R-:W-:Y:S01]  /*14da0*/  MUFU.EX2 R127, R164 ;  /* 0x000000a4007f7308 */ /* 0x000fe20000000800 */
[-C--:B------:R-:W-:Y:S08]  /*14db0*/  HMMA.16816.F32 R52, R72, R80.reuse, R52 ;  /* 0x000000504834723c */ /* 0x080ff00000001834 */
[C---:B------:R-:W-:Y:S01]  /*14dc0*/  HMMA.16816.F32 R56, R76.reuse, R80, R56 ;  /* 0x000000504c38723c */ /* 0x040fe20000001838 */
[----:B------:R-:W3:Y:S07]  /*14dd0*/  MUFU.EX2 R246, R94 ;  /* 0x0000005e00f67308 */ /* 0x000eee0000000800 */
[-C--:B------:R-:W-:Y:S03]  /*14de0*/  HMMA.16816.F32 R60, R76, R82.reuse, R60 ;  /* 0x000000524c3c723c */ /* 0x080fe6000000183c */
[----:B------:R-:W-:Y:S04]  /*14df0*/  MUFU.EX2 R117, R93 ;  /* 0x0000005d00757308 */ /* 0x000fe80000000800 */
[----:B------:R-:W-:Y:S01]  /*14e00*/  F2FP.PACK_AB R76, R2, R64 ;  /* 0x00000040024c723e */ /* 0x000fe200000000ff */
[----:B------:R-:W-:Y:S01]  /*14e10*/  FMUL.FTZ R64, R65, R160 ;  /* 0x000000a041407220 */ /* 0x000fe20000410000 */
[----:B------:R-:W-:Y:S03]  /*14e20*/  F2FP.PACK_AB R78, R69, R70 ;  /* 0x00000046454e723e */ /* 0x000fe600000000ff */
[----:B------:R-:W-:Y:S01]  /*14e30*/  FMUL.FTZ R65, R65, R161 ;  /* 0x000000a141417220 */ /* 0x000fe20000410000 */
[----:B------:R-:W4:Y:S01]  /*14e40*/  MUFU.EX2 R118, R92 ;  /* 0x0000005c00767308 */ /* 0x000f220000000800 */
[----:B------:R-:W-:Y:S01]  /*14e50*/  FADD.FTZ R2, R104, R84 ;  /* 0x0000005468027221 */ /* 0x000fe20000010000 */
[----:B--2---:R-:W-:Y:S01]  /*14e60*/  F2FP.PACK_AB R77, R123, R116 ;  /* 0x000000747b4d723e */ /* 0x004fe200000000ff */
[----:B------:R-:W-:Y:S01]  /*14e70*/  FADD.FTZ R70, R107, R71 ;  /* 0x000000476b467221 */ /* 0x000fe20000010000 */
[----:B-1----:R-:W-:Y:S01]  /*14e80*/  F2FP.PACK_AB R79, R128, R126 ;  /* 0x0000007e804f723e */ /* 0x002fe200000000ff */
[----:B------:R-:W-:Y:S01]  /*14e90*/  FADD.FTZ R69, R105, R2 ;  /* 0x0000000269457221 */ /* 0x000fe20000010000 */
[----:B------:R-:W-:Y:S01]  /*14ea0*/  HMMA.16816.F32 R64, R72, R82, R64 ;  /* 0x000000524840723c */ /* 0x000fe20000001840 */
[----:B------:R-:W1:Y:S03]  /*14eb0*/  LDSM.16.MT88.4 R80, [R201+0x800] ;  /* 0x00080000c950783b */ /* 0x000e660000004200 */
[----:B------:R-:W2:Y:S01]  /*14ec0*/  MUFU.EX2 R125, R91 ;  /* 0x0000005b007d7308 */ /* 0x000ea20000000800 */
[----:B------:R-:W-:Y:S02]  /*14ed0*/  FADD.FTZ R69, R120, R69 ;  /* 0x0000004578457221 */ /* 0x000fe40000010000 */
[----:B------:R-:W-:Y:S01]  /*14ee0*/  F2FP.PACK_AB R72, R124, R115 ;  /* 0x000000737c48723e */ /* 0x000fe200000000ff */
[-C--:B-----5:R-:W-:Y:S01]  /*14ef0*/  HMMA.16816.F32 R4, R76, R100.reuse, R4 ;  /* 0x000000644c04723c */ /* 0x0a0fe20000001804 */
[----:B------:R-:W5:Y:S04]  /*14f00*/  LDSM.16.MT88.4 R104, [R198+0x800] ;  /* 0x00080000c668783b */ /* 0x000f680000004200 */
[----:B---3--:R-:W-:Y:S01]  /*14f10*/  F2FP.PACK_AB R74, R246, R127 ;  /* 0x0000007ff64a723e */ /* 0x008fe200000000ff */
[----:B------:R-:W3:Y:S01]  /*14f20*/  MUFU.EX2 R94, R181 ;  /* 0x000000b5005e7308 */ /* 0x000ee20000000800 */
[----:B----4-:R-:W-:Y:S09]  /*14f30*/  F2FP.PACK_AB R73, R118, R117 ;  /* 0x000000757649723e */ /* 0x010ff200000000ff */
[----:B------:R-:W4:Y:S01]  /*14f40*/  MUFU.EX2 R187, R169 ;  /* 0x000000a900bb7308 */ /* 0x000f220000000800 */
[----:B--2---:R-:W-:Y:S09]  /*14f50*/  F2FP.PACK_AB R75, R184, R125 ;  /* 0x0000007db84b723e */ /* 0x004ff200000000ff */
[----:B------:R-:W-:Y:S01]  /*14f60*/  MUFU.EX2 R183, R167 ;  /* 0x000000a700b77308 */ /* 0x000fe20000000800 */
[C---:B------:R-:W-:Y:S04]  /*14f70*/  HMMA.16816.F32 R8, R72.reuse, R100, R8 ;  /* 0x000000644808723c */ /* 0x040fe80000001808 */
[----:B---3--:R-:W-:Y:S02]  /*14f80*/  FADD.FTZ R2, R94, R0 ;  /* 0x000000005e027221 */ /* 0x008fe40000010000 */
[----:B------:R-:W-:Y:S02]  /*14f90*/  FADD.FTZ R0, R121, R3 ;  /* 0x0000000379007221 */ /* 0x000fe40000010000 */
[-C--:B------:R-:W-:Y:S01]  /*14fa0*/  HMMA.16816.F32 R12, R72, R102.reuse, R12 ;  /* 0x00000066480c723c */ /* 0x080fe2000000180c */
[----:B------:R-:W-:Y:S03]  /*14fb0*/  MUFU.EX2 R167, R226 ;  /* 0x000000e200a77308 */ /* 0x000fe60000000800 */
[----:B------:R-:W-:Y:S02]  /*14fc0*/  FADD.FTZ R3, R116, R70 ;  /* 0x0000004674037221 */ /* 0x000fe40000010000 */
[----:B------:R-:W-:Y:S02]  /*14fd0*/  FADD.FTZ R70, R115, R0 ;  /* 0x0000000073467221 */ /* 0x000fe40000010000 */
[C---:B------:R-:W-:Y:S01]  /*14fe0*/  HMMA.16816.F32 R16, R76.reuse, R102, R16 ;  /* 0x000000664c10723c */ /* 0x040fe20000001810 */
[----:B------:R-:W2:Y:S02]  /*14ff0*/  LDSM.16.MT88.4 R100, [R200+0x800] ;  /* 0x00080000c864783b */ /* 0x000ea40000004200 */
[----:B------:R-:W3:Y:S01]  /*15000*/  MUFU.EX2 R182, R175 ;  /* 0x000000af00b67308 */ /* 0x000ee20000000800 */
[----:B------:R-:W-:Y:S02]  /*15010*/  FADD.FTZ R3, R123, R3 ;  /* 0x000000037b037221 */ /* 0x000fe40000010000 */
[----:B------:R-:W-:Y:S02]  /*15020*/  FADD.FTZ R70, R124, R70 ;  /* 0x000000467c467221 */ /* 0x000fe40000010000 */
        /* <DEDUP_REMOVED lines=8> */
[-C--:B-----5:R-:W-:Y:S04]  /*150b0*/  HMMA.16816.F32 R36, R76, R104.reuse, R36 ;  /* 0x000000684c24723c */ /* 0x0a0fe80000001824 */
[----:B------:R-:W-:Y:S04]  /*150c0*/  MUFU.EX2 R158, R178 ;  /* 0x000000b2009e7308 */ /* 0x000fe80000000800 */
[C---:B------:R-:W-:Y:S06]  /*150d0*/  HMMA.16816.F32 R40, R72.reuse, R104, R40 ;  /* 0x000000684828723c */ /* 0x040fec0000001828 */
[----:B------:R-:W5:Y:S02]  /*150e0*/  MUFU.EX2 R157, R192 ;  /* 0x000000c0009d7308 */ /* 0x000f640000000800 */
[-C--:B------:R-:W-:Y:S08]  /*150f0*/  HMMA.16816.F32 R44, R72, R106.reuse, R44 ;  /* 0x0000006a482c723c */ /* 0x080ff0000000182c */
[C---:B------:R-:W-:Y:S01]  /*15100*/  HMMA.16816.F32 R48, R76.reuse, R106, R48 ;  /* 0x0000006a4c30723c */ /* 0x040fe20000001830 */
[----:B------:R-:W1:Y:S01]  /*15110*/  LDSM.16.MT88.4 R104, [R201+0x1000] ;  /* 0x00100000c968783b */ /* 0x000e620000004200 */
[----:B------:R-:W-:Y:S06]  /*15120*/  MUFU.EX2 R156, R193 ;  /* 0x000000c1009c7308 */ /* 0x000fec0000000800 */
[-C--:B--2---:R-:W-:Y:S04]  /*15130*/  HMMA.16816.F32 R52, R76, R100.reuse, R52 ;  /* 0x000000644c34723c */ /* 0x084fe80000001834 */
[----:B------:R-:W-:Y:S04]  /*15140*/  MUFU.EX2 R171, R194 ;  /* 0x000000c200ab7308 */ /* 0x000fe80000000800 */
[C---:B------:R-:W-:Y:S06]  /*15150*/  HMMA.16816.F32 R56, R72.reuse, R100, R56 ;  /* 0x000000644838723c */ /* 0x040fec0000001838 */
[----:B------:R-:W2:Y:S02]  /*15160*/  MUFU.EX2 R84, R224 ;  /* 0x000000e000547308 */ /* 0x000ea40000000800 */
[-C--:B------:R-:W-:Y:S07]  /*15170*/  HMMA.16816.F32 R60, R72, R102.reuse, R60 ;  /* 0x00000066483c723c */ /* 0x080fee000000183c */
[----:B------:R-:W-:Y:S01]  /*15180*/  F2FP.PACK_AB R72, R112, R114 ;  /* 0x000000727048723e */ /* 0x000fe200000000ff */
[----:B------:R-:W-:Y:S01]  /*15190*/  HMMA.16816.F32 R64, R76, R102, R64 ;  /* 0x000000664c40723c */ /* 0x000fe20000001840 */
[----:B------:R-:W2:Y:S01]  /*151a0*/  LDSM.16.MT88.4 R100, [R200+0x1000] ;  /* 0x00100000c864783b */ /* 0x000ea20000004200 */
[----:B------:R-:W2:Y:S02]  /*151b0*/  MUFU.EX2 R71, R223 ;  /* 0x000000df00477308 */ /* 0x000ea40000000800 */
[----:B------:R-:W-:Y:S02]  /*151c0*/  F2FP.PACK_AB R74, R94, R113 ;  /* 0x000000715e4a723e */ /* 0x000fe400000000ff */
[----:B----4-:R-:W-:Y:S02]  /*151d0*/  F2FP.PACK_AB R73, R188, R187 ;  /* 0x000000bbbc49723e */ /* 0x010fe400000000ff */
[----:B------:R-:W-:Y:S01]  /*151e0*/  F2FP.PACK_AB R75, R186, R185 ;  /* 0x000000b9ba4b723e */ /* 0x000fe200000000ff */
[----:B------:R-:W-:Y:S03]  /*151f0*/  LDSM.16.MT88.4 R112, [R200+0x1800] ;  /* 0x00180000c870783b */ /* 0x000fe60000004200 */
[----:B---3--:R-:W-:Y:S01]  /*15200*/  F2FP.PACK_AB R76, R182, R183 ;  /* 0x000000b7b64c723e */ /* 0x008fe200000000ff */
[----:B------:R-:W-:Y:S01]  /*15210*/  MUFU.EX2 R94, R229 ;  /* 0x000000e5005e7308 */ /* 0x000fe20000000800 */
[----:B-1----:R-:W-:Y:S01]  /*15220*/  F2FP.PACK_AB R78, R176, R159 ;  /* 0x0000009fb04e723e */ /* 0x002fe200000000ff */
[-C--:B------:R-:W-:Y:S05]  /*15230*/  HMMA.16816.F32 R4, R72, R80.reuse, R4 ;  /* 0x000000504804723c */ /* 0x080fea0000001804 */
[----:B-----5:R-:W-:Y:S01]  /*15240*/  F2FP.PACK_AB R77, R157, R158 ;  /* 0x0000009e9d4d723e */ /* 0x020fe200000000ff */
[----:B--2---:R-:W-:Y:S01]  /*15250*/  FADD.FTZ R0, R84, R2 ;  /* 0x0000000254007221 */ /* 0x004fe20000010000 */
[----:B------:R-:W-:Y:S01]  /*15260*/  F2FP.PACK_AB R79, R171, R156 ;  /* 0x0000009cab4f723e */ /* 0x000fe200000000ff */
[----:B------:R-:W1:Y:S04]  /*15270*/  MUFU.EX2 R91, R222 ;  /* 0x000000de005b7308 */ /* 0x000e680000000800 */
[----:B------:R-:W-:Y:S02]  /*15280*/  FADD.FTZ R0, R71, R0 ;  /* 0x0000000047007221 */ /* 0x000fe40000010000 */
[C---:B------:R-:W-:Y:S04]  /*15290*/  HMMA.16816.F32 R8, R76.reuse, R80, R8 ;  /* 0x000000504c08723c */ /* 0x040fe80000001808 */
[----:B------:R-:W2:Y:S04]  /*152a0*/  MUFU.EX2 R90, R221 ;  /* 0x000000dd005a7308 */ /* 0x000ea80000000800 */
[-C--:B------:R-:W-:Y:S06]  /*152b0*/  HMMA.16816.F32 R12, R76, R82.reuse, R12 ;  /* 0x000000524c0c723c */ /* 0x080fec000000180c */
[----:B------:R-:W-:Y:S02]  /*152c0*/  MUFU.EX2 R173, R219 ;  /* 0x000000db00ad7308 */ /* 0x000fe40000000800 */
[C---:B------:R-:W-:Y:S01]  /*152d0*/  HMMA.16816.F32 R16, R72.reuse, R82, R16 ;  /* 0x000000524810723c */ /* 0x040fe20000001810 */
[----:B------:R-:W3:Y:S03]  /*152e0*/  LDSM.16.MT88.4 R80, [R197+0x1800] ;  /* 0x00180000c550783b */ /* 0x000ee60000004200 */
[----:B-1----:R-:W-:Y:S04]  /*152f0*/  FADD.FTZ R0, R91, R0 ;  /* 0x000000005b007221 */ /* 0x002fe80000010000 */
[-C--:B------:R-:W-:Y:S01]  /*15300*/  HMMA.16816.F32 R20, R72, R104.reuse, R20 ;  /* 0x000000684814723c */ /* 0x080fe20000001814 */
[----:B------:R-:W-:Y:S03]  /*15310*/  MUFU.EX2 R174, R218 ;  /* 0x000000da00ae7308 */ /* 0x000fe60000000800 */
[----:B--2---:R-:W-:Y:S02]  /*15320*/  FADD.FTZ R2, R90, R0 ;  /* 0x000000005a027221 */ /* 0x004fe40000010000 */
        /* <DEDUP_REMOVED lines=8> */
[----:B------:R-:W2:Y:S01]  /*153b0*/  MUFU.EX2 R122, R220 ;  /* 0x000000dc007a7308 */ /* 0x000ea20000000800 */
[-C--:B------:R-:W-:Y:S08]  /*153c0*/  HMMA.16816.F32 R36, R72, R108.reuse, R36 ;  /* 0x0000006c4824723c */ /* 0x080ff00000001824 */
[C---:B------:R-:W-:Y:S01]  /*153d0*/  HMMA.16816.F32 R40, R76.reuse, R108, R40 ;  /* 0x0000006c4c28723c */ /* 0x040fe20000001828 */
[----:B------:R-:W4:Y:S07]  /*153e0*/  MUFU.EX2 R119, R225 ;  /* 0x000000e100777308 */ /* 0x000f2e0000000800 */
[-C--:B------:R-:W-:Y:S03]  /*153f0*/  HMMA.16816.F32 R44, R76, R110.reuse, R44 ;  /* 0x0000006e4c2c723c */ /* 0x080fe6000000182c */
[----:B------:R-:W5:Y:S01]  /*15400*/  MUFU.EX2 R93, R230 ;  /* 0x000000e6005d7308 */ /* 0x000f620000000800 */
[----:B--2---:R-:W-:Y:S04]  /*15410*/  FADD.FTZ R0, R122, R2 ;  /* 0x000000027a007221 */ /* 0x004fe80000010000 */
[C---:B------:R-:W-:Y:S01]  /*15420*/  HMMA.16816.F32 R48, R72.reuse, R110, R48 ;  /* 0x0000006e4830723c */ /* 0x040fe20000001830 */
[----:B------:R-:W2:Y:S03]  /*15430*/  LDSM.16.MT88.4 R108, [R198+0x1800] ;  /* 0x00180000c66c783b */ /* 0x000ea60000004200 */
[----:B------:R-:W-:Y:S01]  /*15440*/  FADD.FTZ R2, R125, R69 ;  /* 0x000000457d027221 */ /* 0x000fe20000010000 */
[----:B------:R-:W1:Y:S03]  /*15450*/  MUFU.EX2 R92, R234 ;  /* 0x000000ea005c7308 */ /* 0x000e660000000800 */
[-C--:B------:R-:W-:Y:S04]  /*15460*/  HMMA.16816.F32 R52, R72, R100.reuse, R52 ;  /* 0x000000644834723c */ /* 0x080fe80000001834 */
[C---:B----4-:R-:W-:Y:S01]  /*15470*/  F2FP.PACK_AB R160, R119.reuse, R122 ;  /* 0x0000007a77a0723e */ /* 0x050fe200000000ff */
[----:B------:R-:W-:Y:S02]  /*15480*/  FADD.FTZ R0, R119, R0 ;  /* 0x0000000077007221 */ /* 0x000fe40000010000 */
[----:B------:R-:W-:Y:S01]  /*15490*/  MUFU.EX2 R170, R231 ;  /* 0x000000e700aa7308 */ /* 0x000fe20000000800 */
[C---:B------:R-:W-:Y:S04]  /*154a0*/  HMMA.16816.F32 R56, R76.reuse, R100, R56 ;  /* 0x000000644c38723c */ /* 0x040fe80000001838 */
[----:B-----5:R-:W-:Y:S02]  /*154b0*/  FADD.FTZ R0, R93, R0 ;  /* 0x000000005d007221 */ /* 0x020fe40000010000 */
[----:B------:R-:W-:Y:S02]  /*154c0*/  FADD.FTZ R2, R184, R2 ;  /* 0x00000002b8027221 */ /* 0x000fe40000010000 */
[-C--:B------:R-:W-:Y:S01]  /*154d0*/  HMMA.16816.F32 R60, R76, R102.reuse, R60 ;  /* 0x000000664c3c723c */ /* 0x080fe2000000183c */
[----:B------:R-:W4:Y:S03]  /*154e0*/  MUFU.EX2 R169, R232 ;  /* 0x000000e800a97308 */ /* 0x000f260000000800 */
[----:B------:R-:W-:Y:S01]  /*154f0*/  FADD.FTZ R2, R158, R2 ;  /* 0x000000029e027221 */ /* 0x000fe20000010000 */
[C---:B-1----:R-:W-:Y:S01]  /*15500*/  F2FP.PACK_AB R162, R92.reuse, R93 ;  /* 0x0000005d5ca2723e */ /* 0x042fe200000000ff */
[----:B------:R-:W-:Y:S01]  /*15510*/  FADD.FTZ R217, R92, R0 ;  /* 0x000000005cd97221 */ /* 0x000fe20000010000 */
[----:B------:R-:W-:Y:S01]  /*15520*/  F2FP.PACK_AB R76, R71, R84 ;  /* 0x00000054474c723e */ /* 0x000fe200000000ff */
[----:B------:R-:W-:Y:S03]  /*15530*/  HMMA.16816.F32 R64, R72, R102, R64 ;  /* 0x000000664840723c */ /* 0x000fe60000001840 */
[----:B------:R-:W1:Y:S01]  /*15540*/  MUFU.EX2 R164, R237 ;  /* 0x000000ed00a47308 */ /* 0x000e620000000800 */
        /* <DEDUP_REMOVED lines=9> */
[-C--:B---3--:R-:W-:Y:S05]  /*155e0*/  HMMA.16816.F32 R4, R76, R80.reuse, R4 ;  /* 0x000000504c04723c */ /* 0x088fea0000001804 */
[----:B------:R-:W-:Y:S01]  /*155f0*/  F2FP.PACK_AB R73, R166, R167 ;  /* 0x000000a7a649723e */ /* 0x000fe200000000ff */
[----:B------:R-:W-:Y:S01]  /*15600*/  FADD.FTZ R3, R246, R3 ;  /* 0x00000003f6037221 */ /* 0x000fe20000010000 */
[----:B------:R-:W-:Y:S01]  /*15610*/  F2FP.PACK_AB R75, R94, R165 ;  /* 0x000000a55e4b723e */ /* 0x000fe200000000ff */
[----:B------:R-:W3:Y:S01]  /*15620*/  MUFU.EX2 R90, R236 ;  /* 0x000000ec005a7308 */ /* 0x000ee20000000800 */
[----:B----4-:R-:W-:Y:S03]  /*15630*/  F2FP.PACK_AB R161, R169, R170 ;  /* 0x000000aaa9a1723e */ /* 0x010fe600000000ff */
[----:B-1----:R-:W-:Y:S01]  /*15640*/  F2FP.PACK_AB R163, R164, R168 ;  /* 0x000000a8a4a3723e */ /* 0x002fe200000000ff */
[----:B------:R-:W-:Y:S01]  /*15650*/  FADD.FTZ R3, R183, R3 ;  /* 0x00000003b7037221 */ /* 0x000fe20000010000 */
[C---:B------:R-:W-:Y:S04]  /*15660*/  HMMA.16816.F32 R8, R72.reuse, R80, R8 ;  /* 0x000000504808723c */ /* 0x040fe80000001808 */
[----:B------:R-:W-:Y:S01]  /*15670*/  MUFU.EX2 R84, R241 ;  /* 0x000000f100547308 */ /* 0x000fe20000000800 */
[----:B------:R-:W-:Y:S01]  /*15680*/  FADD.FTZ R3, R182, R3 ;  /* 0x00000003b6037221 */ /* 0x000fe20000010000 */
[----:B------:R-:W-:Y:S01]  /*15690*/  MOV R92, R85 ;  /* 0x00000055005c7202 */ /* 0x000fe20000000f00 */
[----:B------:R-:W-:Y:S01]  /*156a0*/  FADD.FTZ R2, R157, R2 ;  /* 0x000000029d027221 */ /* 0x000fe20000010000 */
[-C--:B------:R-:W-:Y:S04]  /*156b0*/  HMMA.16816.F32 R12, R72, R82.reuse, R12 ;  /* 0x00000052480c723c */ /* 0x080fe8000000180c */
[----:B------:R-:W-:Y:S01]  /*156c0*/  FADD.FTZ R0, R187, R0 ;  /* 0x00000000bb007221 */ /* 0x000fe20000010000 */
[----:B------:R-:W-:Y:S01]  /*156d0*/  MOV R93, R68 ;  /* 0x00000044005d7202 */ /* 0x000fe20000000f00 */
[----:B------:R-:W-:Y:S01]  /*156e0*/  MUFU.EX2 R81, R240 ;  /* 0x000000f000517308 */ /* 0x000fe20000000800 */
[----:B------:R-:W-:Y:S01]  /*156f0*/  FADD.FTZ R3, R159, R3 ;  /* 0x000000039f037221 */ /* 0x000fe20000010000 */
[C---:B------:R-:W-:Y:S04]  /*15700*/  HMMA.16816.F32 R16, R76.reuse, R82, R16 ;  /* 0x000000524c10723c */ /* 0x040fe80000001810 */
[----:B---3--:R-:W-:Y:S01]  /*15710*/  F2FP.PACK_AB R100, R90, R91 ;  /* 0x0000005b5a64723e */ /* 0x008fe200000000ff */
[----:B------:R-:W-:Y:S02]  /*15720*/  FADD.FTZ R2, R156, R2 ;  /* 0x000000029c027221 */ /* 0x000fe40000010000 */
[----:B------:R-:W-:Y:S01]  /*15730*/  FADD.FTZ R0, R188, R0 ;  /* 0x00000000bc007221 */ /* 0x000fe20000010000 */
[-C--:B------:R-:W-:Y:S01]  /*15740*/  HMMA.16816.F32 R20, R76, R104.reuse, R20 ;  /* 0x000000684c14723c */ /* 0x080fe20000001814 */
[----:B------:R-:W1:Y:S03]  /*15750*/  MUFU.EX2 R83, R243 ;  /* 0x000000f300537308 */ /* 0x000e660000000800 */
[----:B------:R-:W-:Y:S02]  /*15760*/  FADD.FTZ R0, R185, R0 ;  /* 0x00000000b9007221 */ /* 0x000fe40000010000 */
[----:B------:R-:W-:Y:S02]  /*15770*/  FADD.FTZ R3, R176, R3 ;  /* 0x00000003b0037221 */ /* 0x000fe40000010000 */
[C---:B------:R-:W-:Y:S03]  /*15780*/  HMMA.16816.F32 R24, R72.reuse, R104, R24 ;  /* 0x000000684818723c */ /* 0x040fe60000001818 */
[----:B------:R-:W3:Y:S01]  /*15790*/  MUFU.EX2 R82, R242 ;  /* 0x000000f200527308 */ /* 0x000ee20000000800 */
[----:B------:R-:W-:Y:S02]  /*157a0*/  FADD.FTZ R0, R186, R0 ;  /* 0x00000000ba007221 */ /* 0x000fe40000010000 */
[----:B------:R-:W-:Y:S02]  /*157b0*/  FADD.FTZ R2, R171, R2 ;  /* 0x00000002ab027221 */ /* 0x000fe40000010000 */
[-C--:B------:R-:W-:Y:S04]  /*157c0*/  HMMA.16816.F32 R28, R72, R106.reuse, R28 ;  /* 0x0000006a481c723c */ /* 0x080fe8000000181c */
[----:B------:R-:W-:Y:S01]  /*157d0*/  FADD.FTZ R0, R173, R0 ;  /* 0x00000000ad007221 */ /* 0x000fe20000010000 */
[----:B------:R-:W-:Y:S01]  /*157e0*/  MUFU.EX2 R80, R244 ;  /* 0x000000f400507308 */ /* 0x000fe20000000800 */
[----:B------:R-:W-:Y:S02]  /*157f0*/  FADD.FTZ R3, R172, R3 ;  /* 0x00000003ac037221 */ /* 0x000fe40000010000 */
[C---:B------:R-:W-:Y:S04]  /*15800*/  HMMA.16816.F32 R32, R76.reuse, R106, R32 ;  /* 0x0000006a4c20723c */ /* 0x040fe80000001820 */
[----:B-1----:R-:W-:Y:S01]  /*15810*/  F2FP.PACK_AB R102, R83, R84 ;  /* 0x000000545366723e */ /* 0x002fe200000000ff */
[----:B------:R-:W-:Y:S02]  /*15820*/  FADD.FTZ R2, R167, R2 ;  /* 0x00000002a7027221 */ /* 0x000fe40000010000 */
[----:B------:R-:W1:Y:S01]  /*15830*/  MUFU.EX2 R71, R245 ;  /* 0x000000f500477308 */ /* 0x000e620000000800 */
[-C--:B--2---:R-:W-:Y:S04]  /*15840*/  HMMA.16816.F32 R36, R76, R108.reuse, R36 ;  /* 0x0000006c4c24723c */ /* 0x084fe80000001824 */
[----:B---3--:R-:W-:Y:S01]  /*15850*/  F2FP.PACK_AB R101, R82, R81 ;  /* 0x000000515265723e */ /* 0x008fe200000000ff */
        /* <DEDUP_REMOVED lines=15> */
[C---:B------:R-:W-:Y:S08]  /*15950*/  HMMA.16816.F32 R56, R72.reuse, R112, R56 ;  /* 0x000000704838723c */ /* 0x040ff00000001838 */
[-C--:B------:R-:W-:Y:S01]  /*15960*/  HMMA.16816.F32 R60, R72, R114.reuse, R60 ;  /* 0x00000072483c723c */ /* 0x080fe2000000183c */
[----:B------:R-:W1:Y:S07]  /*15970*/  LDSM.16.MT88.4 R72, [R200+0x2000] ;  /* 0x00200000c848783b */ /* 0x000e6e0000004200 */
        /* <DEDUP_REMOVED lines=31> */
.L_x_3657:
[----:B------:R-:W2:Y:S02]  /*15b70*/  LDL R0, [R1+0x4] ;  /* 0x0000040001007983 */ /* 0x000ea40000100800 */
[----:B--2---:R-:W-:-:S13]  /*15b80*/  ISETP.GE.AND P0, PT, R214, R0, PT ;  /* 0x00000000d600720c */ /* 0x004fda0003f06270 */
[----:B------:R-:W-:Y:S05]  /*15b90*/  @!P0 BRA `(.L_x_3669) ;  /* 0x000032e000008947 */ /* 0x000fea0003800000 */
[----:B------:R-:W-:Y:S01]  /*15ba0*/  IMAD.MOV.U32 R92, RZ, RZ, R88 ;  /* 0x000000ffff5c7224 */ /* 0x000fe200078e0058 */
[----:B------:R-:W-:Y:S01]  /*15bb0*/  MOV R94, R68 ;  /* 0x00000044005e7202 */ /* 0x000fe20000000f00 */
[----:B------:R-:W-:Y:S01]  /*15bc0*/  IMAD.MOV.U32 R91, RZ, RZ, R89 ;  /* 0x000000ffff5b7224 */ /* 0x000fe200078e0059 */
[----:B------:R-:W-:Y:S02]  /*15bd0*/  MOV R93, R85 ;  /* 0x00000055005d7202 */ /* 0x000fe40000000f00 */
.L_x_3676:
[----:B------:R-:W2:Y:S01]  /*15be0*/  LDL.64 R6, [R1+0x8] ;  /* 0x0000080001067983 */ /* 0x000ea20000100a00 */
        /* <DEDUP_REMOVED lines=35> */
.L_x_3773:
        /* <DEDUP_REMOVED lines=164> */
[----:B------:R-:W-:Y:S02]  /*16860*/  LEA R0, P0, R2, c[0x0][0x1c8], 0x1 ;  /* 0x0000720002007a11 */ /* 0x000fe400078008ff */
[----:B------:R-:W-:Y:S02]  /*16870*/  SHF.L.U32 R85, R238, 0x1, RZ ;  /* 0x00000001ee557819 */ /* 0x000fe400000006ff */
[----:B------:R-:W-:Y:S01]  /*16880*/  LEA.HI.X R84, R2, c[0x0][0x1cc], R3, 0x1, P0 ;  /* 0x0000730002547a11 */ /* 0x000fe200000f0c03 */
[----:B------:R-:W-:-:S06]  /*16890*/  BRA.DIV ~URZ, `(.L_x_3673) ;  /* 0x0000ac427f007947 */ /* 0x000fcc000b800000 */
[----:B------:R1:W2:Y:S02]  /*168a0*/  SHFL.IDX PT, R90, R84, RZ, 0x181f ;  /* 0x00181fff545a7589 */ /* 0x0002a400000e0000 */
.L_x_3774:
        /* <DEDUP_REMOVED lines=25> */
.L_x_3775:
        /* <DEDUP_REMOVED lines=9> */
.L_x_3672:
[----:B------:R-:W-:Y:S05]  /*16ad0*/  BSYNC B0 ;  /* 0x0000000000007941 */ /* 0x000fea0003800000 */
.L_x_3671:
        /* <DEDUP_REMOVED lines=97> */
.L_x_3776:
        /* <DEDUP_REMOVED lines=328> */
[----:B----4-:R-:W-:Y:S02]  /*18570*/  FADD.FTZ R2, R93, R0 ;  /* 0x000000005d027221 */ /* 0x010fe40000010000 */
        /* <DEDUP_REMOVED lines=27> */
[----:B------:R-:W4:Y:S04]  /*18730*/  LDSM.16.MT88.4 R104, [R201+0x1800] ;  /* 0x00180000c968783b */ /* 0x000f280000004200 */
[----:B------:R-:W-:Y:S03]  /*18740*/  MUFU.EX2 R169, R233 ;  /* 0x000000e900a97308 */ /* 0x000fe60000000800 */
[-C--:B-----5:R-:W-:Y:S07]  /*18750*/  HMMA.16816.F32 R52, R68, R80.reuse, R52 ;  /* 0x000000504434723c */ /* 0x0a0fee0000001834 */
[----:B------:R-:W5:Y:S01]  /*18760*/  MUFU.EX2 R165, R235 ;  /* 0x000000eb00a57308 */ /* 0x000f620000000800 */
        /* <DEDUP_REMOVED lines=9> */
[----:B------:R-:W4:Y:S01]  /*18800*/  MUFU.EX2 R93, R236 ;  /* 0x000000ec005d7308 */ /* 0x000f220000000800 */
        /* <DEDUP_REMOVED lines=12> */
[----:B------:R-:W2:Y:S03]  /*188d0*/  MUFU.EX2 R91, R242 ;  /* 0x000000f2005b7308 */ /* 0x000ea60000000800 */
        /* <DEDUP_REMOVED lines=14> */
[----:B--2---:R-:W-:Y:S01]  /*189c0*/  F2FP.PACK_AB R102, R91, R92 ;  /* 0x0000005c5b66723e */ /* 0x004fe200000000ff */
        /* <DEDUP_REMOVED lines=69> */
[C---:B------:R-:W-:Y:S07]  /*18e20*/  HMMA.16816.F32 R104, R100.reuse, R68, R56 ;  /* 0x000000446468723c */ /* 0x040fee0000001838 */
[----:B------:R-:W-:Y:S01]  /*18e30*/  MOV R68, R90 ;  /* 0x0000005a00447202 */ /* 0x000fe20000000f00 */
[-C--:B------:R-:W-:Y:S08]  /*18e40*/  HMMA.16816.F32 R100, R100, R70.reuse, R60 ;  /* 0x000000466464723c */ /* 0x080ff0000000183c */
[----:B------:R-:W-:Y:S01]  /*18e50*/  HMMA.16816.F32 R160, R160, R70, R64 ;  /* 0x00000046a0a0723c */ /* 0x000fe20000001840 */
[----:B------:R-:W-:Y:S07]  /*18e60*/  @!UPT UIADD3 URZ, URZ, URZ, URZ ;  /* 0x0000003f3f3ff290 */ /* 0x000fee000fffe03f */
[----:B------:R-:W-:-:S11]  /*18e70*/  @P0 BRA `(.L_x_3676) ;  /* 0xffffcd6000000947 */ /* 0x000fd6000383ffff */
.L_x_3669:
[----:B------:R-:W-:Y:S05]  /*18e80*/  BRA.DIV ~URZ, `(.L_x_3677) ;  /* 0x00008e627f007947 */ /* 0x000fea000b800000 */
[----:B------:R1:W2:Y:S02]  /*18e90*/  SHFL.BFLY PT, R0, R217, 0x2, 0x1f ;  /* 0x0c401f00d9007f89 */ /* 0x0002a400000e0000 */
.L_x_3777:
        /* <DEDUP_REMOVED lines=15> */
.L_x_3778:
        /* <DEDUP_REMOVED lines=102> */
.L_x_3588:
[----:B------:R4:W5:Y:S04]  /*195f0*/  LDL R6, [R1+0x40] ;  /* 0x0000400001067983 */ /* 0x0009680000100800 */
[----:B------:R-:W1:Y:S01]  /*19600*/  S2R R2, SR_TID.X ;  /* 0x0000000000027919 */ /* 0x000e620000002100 */
[----:B------:R-:W-:Y:S01]  /*19610*/  BSSY B0, `(.L_x_3679) ;  /* 0x0000011000007945 */ /* 0x000fe20003800000 */
[----:B-1----:R-:W-:-:S13]  /*19620*/  LOP3.LUT P0, RZ, R2, 0x7f, RZ, 0xc0, !PT ;  /* 0x0000007f02ff7812 */ /* 0x002fda000780c0ff */
[----:B------:R-:W-:Y:S05]  /*19630*/  @P0 BRA `(.L_x_3680) ;  /* 0x000000e000000947 */ /* 0x000fea0003800000 */
[----:B----4-:R-:W1:Y:S01]  /*19640*/  S2R R4, SR_LANEID ;  /* 0x0000000000047919 */ /* 0x010e620000000000 */
[----:B------:R-:W-:Y:S01]  /*19650*/  VOTEU.ANY UR4, UPT, PT ;  /* 0x0000000000047886 */ /* 0x000fe200038e0100 */
[----:B------:R-:W-:Y:S01]  /*19660*/  IMAD.MOV.U32 R5, RZ, RZ, c[0x0][0x564] ;  /* 0x00015900ff057624 */ /* 0x000fe200078e00ff */
[----:B---3--:R-:W1:Y:S08]  /*19670*/  FLO.U32 R3, UR4 ;  /* 0x0000000400037d00 */ /* 0x008e7000080e0000 */
[----:B------:R-:W3:Y:S01]  /*19680*/  POPC R2, UR4 ;  /* 0x0000000400027d09 */ /* 0x000ee20008000000 */
[----:B-1----:R-:W-:Y:S01]  /*19690*/  ISETP.EQ.U32.AND P0, PT, R3, R4, PT ;  /* 0x000000040300720c */ /* 0x002fe20003f02070 */
[----:B------:R-:W-:-:S12]  /*196a0*/  IMAD.MOV.U32 R4, RZ, RZ, c[0x0][0x560] ;  /* 0x00015800ff047624 */ /* 0x000fd800078e00ff */
[----:B---3--:R1:W3:Y:S04]  /*196b0*/  @P0 ATOMG.E.ADD.STRONG.GPU PT, R2, [R4.64], R2 ;  /* 0x00000002040209a8 */ /* 0x0082e800081ee1c8 */
[----:B-1----:R-:W1:Y:S04]  /*196c0*/  S2R R4, SR_LTMASK ;  /* 0x0000000000047919 */ /* 0x002e680000003900 */
[----:B---3--:R1:W3:Y:S02]  /*196d0*/  SHFL.IDX PT, R3, R2, R3, 0x1f ;  /* 0x00001f0302037589 */ /* 0x0082e400000e0000 */
[----:B-1----:R-:W-:-:S06]  /*196e0*/  LOP3.LUT R2, R4, UR4, RZ, 0xc0, !PT ;  /* 0x0000000404027c12 */ /* 0x002fcc000f8ec0ff */
[----:B------:R-:W3:Y:S02]  /*196f0*/  POPC R2, R2 ;  /* 0x0000000200027309 */ /* 0x000ee40000000000 */
[----:B---3-5:R-:W-:-:S05]  /*19700*/  IADD3 R6, R3, c[0x0][0xc], R2 ;  /* 0x0000030003067a10 */ /* 0x028fca0007ffe002 */
[----:B------:R1:W-:Y:S02]  /*19710*/  STL [R1+0x40], R6 ;  /* 0x0000400601007387 */ /* 0x0003e40000100800 */
.L_x_3680:
[----:B----4-:R-:W-:Y:S05]  /*19720*/  BSYNC B0 ;  /* 0x0000000000007941 */ /* 0x010fea0003800000 */
.L_x_3679:
[----:B------:R-:W-:Y:S01]  /*19730*/  PRMT R0, R0, 0x9910, RZ ;  /* 0x0000991000007816 */ /* 0x000fe200000000ff */
[----:B------:R-:W-:Y:S01]  /*19740*/  BSSY B1, `(.L_x_3681) ;  /* 0x00002f4000017945 */ /* 0x000fe20003800000 */
[----:B-----5:R-:W-:Y:S02]  /*19750*/  IMAD.MOV.U32 R68, RZ, RZ, R6 ;  /* 0x000000ffff447224 */ /* 0x020fe400078e0006 */
[----:B------:R-:W-:-:S13]  /*19760*/  ISETP.NE.AND P0, PT, R0, RZ, PT ;  /* 0x000000ff0000720c */ /* 0x000fda0003f05270 */
[----:B------:R-:W-:Y:S05]  /*19770*/  @!P0 BRA `(.L_x_3682) ;  /* 0x0000230000008947 */ /* 0x000fea0003800000 */
[----:B-1----:R-:W4:Y:S04]  /*19780*/  LDL R6, [R1+0x9c] ;  /* 0x00009c0001067983 */ /* 0x002f280000100800 */
[----:B--2---:R-:W2:Y:S04]  /*19790*/  LDL R5, [R1+0xac] ;  /* 0x0000ac0001057983 */ /* 0x004ea80000100800 */
[----:B---3--:R-:W3:Y:S04]  /*197a0*/  LDL R9, [R1+0xb4] ;  /* 0x0000b40001097983 */ /* 0x008ee80000100800 */
[----:B------:R-:W3:Y:S01]  /*197b0*/  LDL R8, [R1+0xb0] ;  /* 0x0000b00001087983 */ /* 0x000ee20000100800 */
[----:B------:R-:W-:Y:S01]  /*197c0*/  WARPSYNC 0xffffffff ;  /* 0xffffffff00007948 */ /* 0x000fe20003800000 */
[----:B------:R-:W-:-:S02]  /*197d0*/  F2FP.PACK_AB R0, R65, R64 ;  /* 0x000000404100723e */ /* 0x000fc400000000ff */
[----:B------:R-:W-:Y:S01]  /*197e0*/  BAR.SYNC.DEFER_BLOCKING 0x1, 0x80 ;  /* 0x0042000000007b1d */ /* 0x000fe20000010000 */
[----:B------:R-:W-:Y:S02]  /*197f0*/  F2FP.PACK_AB R3, R79, R78 ;  /* 0x0000004e4f03723e */ /* 0x000fe400000000ff */
[----:B------:R-:W-:-:S03]  /*19800*/  F2FP.PACK_AB R2, R67, R66 ;  /* 0x000000424302723e */ /* 0x000fc600000000ff */
[----:B------:R-:W3:Y:S01]  /*19810*/  LDL R7, [R1+0xa0] ;  /* 0x0000a00001077983 */ /* 0x000ee20000100800 */
[----:B------:R-:W-:-:S03]  /*19820*/  F2FP.PACK_AB R4, R37, R36 ;  /* 0x000000242504723e */ /* 0x000fc600000000ff */
[----:B------:R-:W3:Y:S04]  /*19830*/  LDL R13, [R1+0xa4] ;  /* 0x0000a400010d7983 */ /* 0x000ee80000100800 */
[----:B------:R-:W3:Y:S04]  /*19840*/  LDL R12, [R1+0xd8] ;  /* 0x0000d800010c7983 */ /* 0x000ee80000100800 */
[----:B------:R-:W3:Y:S04]  /*19850*/  LDL R10, [R1+0xdc] ;  /* 0x0000dc00010a7983 */ /* 0x000ee80000100800 */
[----:B----4-:R1:W-:Y:S04]  /*19860*/  STS [R6], R0 ;  /* 0x0000000006007388 */ /* 0x0103e80000000800 */
[----:B------:R4:W-:Y:S04]  /*19870*/  STS [R6+0x400], R3 ;  /* 0x0004000306007388 */ /* 0x0009e80000000800 */
[----:B--2---:R2:W-:Y:S01]  /*19880*/  STS [R5], R2 ;  /* 0x0000000205007388 */ /* 0x0045e20000000800 */
[----:B-1----:R-:W-:-:S02]  /*19890*/  F2FP.PACK_AB R0, R81, R80 ;  /* 0x000000505100723e */ /* 0x002fc400000000ff */
[----:B----4-:R-:W-:-:S03]  /*198a0*/  F2FP.PACK_AB R3, R49, R48 ;  /* 0x000000303103723e */ /* 0x010fc600000000ff */
[----:B------:R1:W-:Y:S01]  /*198b0*/  STS [R5+0x400], R0 ;  /* 0x0004000005007388 */ /* 0x0003e20000000800 */
[----:B--2---:R-:W-:-:S03]  /*198c0*/  F2FP.PACK_AB R2, R31, R30 ;  /* 0x0000001e1f02723e */ /* 0x004fc600000000ff */
        /* <DEDUP_REMOVED lines=8> */
[----:B---3--:R3:W-:Y:S04]  /*19950*/  STS [R9], R3 ;  /* 0x0000000309007388 */ /* 0x0087e80000000800 */
[----:B------:R3:W-:Y:S04]  /*19960*/  STS [R9+0x400], R2 ;  /* 0x0004000209007388 */ /* 0x0007e80000000800 */
[----:B------:R-:W2:Y:S01]  /*19970*/  LDL.LU R11, [R1+0x68] ;  /* 0x00006800010b7983 */ /* 0x000ea20000300800 */
[----:B-1----:R-:W-:-:S02]  /*19980*/  F2FP.PACK_AB R0, R73, R72 ;  /* 0x000000484900723e */ /* 0x002fc400000000ff */
[----:B----4-:R-:W-:-:S03]  /*19990*/  F2FP.PACK_AB R4, R39, R38 ;  /* 0x000000262704723e */ /* 0x010fc600000000ff */
[----:B------:R1:W-:Y:S01]  /*199a0*/  STS [R8], R0 ;  /* 0x0000000008007388 */ /* 0x0003e20000000800 */
[----:B------:R-:W-:Y:S02]  /*199b0*/  F2FP.PACK_AB R5, R57, R56 ;  /* 0x000000383905723e */ /* 0x000fe400000000ff */
[----:B---3--:R-:W-:Y:S02]  /*199c0*/  F2FP.PACK_AB R3, R91, R90 ;  /* 0x0000005a5b03723e */ /* 0x008fe400000000ff */
        /* <DEDUP_REMOVED lines=61> */
.L_x_3683:
        /* <DEDUP_REMOVED lines=140> */
.L_x_3779:
[----:B------:R-:W-:Y:S05]  /*1a660*/  BRA.DIV ~URZ, `(.L_x_3686) ;  /* 0x000079827f007947 */ /* 0x000fea000b800000 */
[----:B------:R3:W4:Y:S02]  /*1a670*/  SHFL.IDX PT, R2, R6, RZ, 0x181f ;  /* 0x00181fff06027589 */ /* 0x00072400000e0000 */
.L_x_3780:
[----:B------:R-:W-:-:S13]  /*1a680*/  ISETP.GE.OR P0, PT, R4, R0, P2 ;  /* 0x000000000400720c */ /* 0x000fda0001706670 */
[----:B----4-:R-:W-:-:S04]  /*1a690*/  @!P0 LEA R2, P1, R238, R2, 0x1 ;  /* 0x00000002ee028211 */ /* 0x010fc800078208ff */
[----:B--2---:R-:W-:-:S05]  /*1a6a0*/  @!P0 LEA.HI.X R3, R238, R7, R239, 0x1, P1 ;  /* 0x00000007ee038211 */ /* 0x004fca00008f0cef */
[----:B------:R2:W-:Y:S01]  /*1a6b0*/  @!P0 ST.E.128 [R2.64], R12 ;  /* 0x0000000c02008985 */ /* 0x0005e2000c101d08 */
[----:B------:R-:W-:Y:S05]  /*1a6c0*/  BRA.DIV ~URZ, `(.L_x_3687) ;  /* 0x000079927f007947 */ /* 0x000fea000b800000 */
[----:B------:R4:W1:Y:S04]  /*1a6d0*/  SHFL.IDX PT, R7, R5, 0x1, 0x181f ;  /* 0x00381f0005077f89 */ /* 0x00086800000e0000 */
[----:B--2---:R4:W2:Y:S02]  /*1a6e0*/  SHFL.IDX PT, R2, R6, 0x1, 0x181f ;  /* 0x00381f0006027f89 */ /* 0x0048a400000e0000 */
.L_x_3781:
[----:B------:R-:W-:-:S04]  /*1a6f0*/  IADD3 R3, R4, 0x10, RZ ;  /* 0x0000001004037810 */ /* 0x000fc80007ffe0ff */
[----:B------:R-:W-:-:S13]  /*1a700*/  ISETP.GE.OR P0, PT, R3, R0, P2 ;  /* 0x000000000300720c */ /* 0x000fda0001706670 */
[----:B--2---:R-:W-:-:S04]  /*1a710*/  @!P0 LEA R2, P1, R238, R2, 0x1 ;  /* 0x00000002ee028211 */ /* 0x004fc800078208ff */
[----:B-1----:R-:W-:-:S05]  /*1a720*/  @!P0 LEA.HI.X R3, R238, R7, R239, 0x1, P1 ;  /* 0x00000007ee038211 */ /* 0x002fca00008f0cef */
[----:B------:R1:W-:Y:S01]  /*1a730*/  @!P0 ST.E.128 [R2.64], R16 ;  /* 0x0000001002008985 */ /* 0x0003e2000c101d08 */
[----:B------:R-:W-:Y:S05]  /*1a740*/  BRA.DIV ~URZ, `(.L_x_3688) ;  /* 0x000079e27f007947 */ /* 0x000fea000b800000 */
[----:B------:R2:W1:Y:S02]  /*1a750*/  SHFL.IDX PT, R7, R5, 0x2, 0x181f ;  /* 0x00581f0005077f89 */ /* 0x00046400000e0000 */
.L_x_3782:
[----:B------:R-:W-:Y:S05]  /*1a760*/  BRA.DIV ~URZ, `(.L_x_3689) ;  /* 0x00007a327f007947 */ /* 0x000fea000b800000 */
[----:B-1----:R1:W2:Y:S02]  /*1a770*/  SHFL.IDX PT, R2, R6, 0x2, 0x181f ;  /* 0x00581f0006027f89 */ /* 0x0022a400000e0000 */
.L_x_3783:
        /* <DEDUP_REMOVED lines=8> */
.L_x_3784:
[----:B------:R-:W-:-:S04]  /*1a800*/  IADD3 R3, R4, 0x30, RZ ;  /* 0x0000003004037810 */ /* 0x000fc80007ffe0ff */
[----:B------:R-:W-:-:S13]  /*1a810*/  ISETP.GE.OR P0, PT, R3, R0, P2 ;  /* 0x000000000300720c */ /* 0x000fda0001706670 */
[----:B--2---:R-:W-:-:S04]  /*1a820*/  @!P0 LEA R2, P1, R238, R2, 0x1 ;  /* 0x00000002ee028211 */ /* 0x004fc800078208ff */
[----:B------:R-:W-:-:S05]  /*1a830*/  @!P0 LEA.HI.X R3, R238, R7, R239, 0x1, P1 ;  /* 0x00000007ee038211 */ /* 0x000fca00008f0cef */
[----:B------:R2:W-:Y:S01]  /*1a840*/  @!P0 ST.E.128 [R2.64], R24 ;  /* 0x0000001802008985 */ /* 0x0005e2000c101d08 */
[----:B------:R-:W-:Y:S05]  /*1a850*/  BRA.DIV ~URZ, `(.L_x_3691) ;  /* 0x00007a827f007947 */ /* 0x000fea000b800000 */
[----:B------:R1:W2:Y:S02]  /*1a860*/  SHFL.IDX PT, R7, R5, 0x4, 0x181f ;  /* 0x00981f0005077f89 */ /* 0x0002a400000e0000 */
.L_x_3785:
[----:B------:R-:W-:Y:S05]  /*1a870*/  BRA.DIV ~URZ, `(.L_x_3692) ;  /* 0x00007ad27f007947 */ /* 0x000fea000b800000 */
[----:B--2---:R2:W1:Y:S02]  /*1a880*/  SHFL.IDX PT, R2, R6, 0x4, 0x181f ;  /* 0x00981f0006027f89 */ /* 0x00446400000e0000 */
.L_x_3786:
        /* <DEDUP_REMOVED lines=8> */
.L_x_3787:
[----:B------:R-:W-:-:S04]  /*1a910*/  IADD3 R3, R4, 0x50, RZ ;  /* 0x0000005004037810 */ /* 0x000fc80007ffe0ff */
[----:B------:R-:W-:-:S13]  /*1a920*/  ISETP.GE.OR P0, PT, R3, R0, P2 ;  /* 0x000000000300720c */ /* 0x000fda0001706670 */
[----:B---3--:R-:W-:-:S04]  /*1a930*/  @!P0 LEA R2, P1, R238, R2, 0x1 ;  /* 0x00000002ee028211 */ /* 0x008fc800078208ff */
[----:B--2---:R-:W-:-:S05]  /*1a940*/  @!P0 LEA.HI.X R3, R238, R7, R239, 0x1, P1 ;  /* 0x00000007ee038211 */ /* 0x004fca00008f0cef */
[----:B------:R2:W-:Y:S01]  /*1a950*/  @!P0 ST.E.128 [R2.64], R32 ;  /* 0x0000002002008985 */ /* 0x0005e2000c101d08 */
[----:B------:R-:W-:Y:S05]  /*1a960*/  BRA.DIV ~URZ, `(.L_x_3694) ;  /* 0x00007b227f007947 */ /* 0x000fea000b800000 */
[----:B------:R3:W1:Y:S02]  /*1a970*/  SHFL.IDX PT, R7, R5, 0x6, 0x181f ;  /* 0x00d81f0005077f89 */ /* 0x00066400000e0000 */
.L_x_3788:
[----:B------:R-:W-:Y:S05]  /*1a980*/  BRA.DIV ~URZ, `(.L_x_3695) ;  /* 0x00007b727f007947 */ /* 0x000fea000b800000 */
[----:B--2---:R2:W3:Y:S02]  /*1a990*/  SHFL.IDX PT, R2, R6, 0x6, 0x181f ;  /* 0x00d81f0006027f89 */ /* 0x0044e400000e0000 */
.L_x_3789:
        /* <DEDUP_REMOVED lines=8> */
.L_x_3790:
[----:B------:R-:W-:-:S04]  /*1aa20*/  IADD3 R2, R4, 0x70, RZ ;  /* 0x0000007004027810 */ /* 0x000fc80007ffe0ff */
[----:B------:R-:W-:-:S13]  /*1aa30*/  ISETP.GE.OR P0, PT, R2, R0, P2 ;  /* 0x000000000200720c */ /* 0x000fda0001706670 */
[----:B------:R-:W-:Y:S05]  /*1aa40*/  @P0 BRA `(.L_x_3697) ;  /* 0x00001c3000000947 */ /* 0x000fea0003800000 */
[----:B----4-:R-:W-:-:S04]  /*1aa50*/  LEA R2, P0, R238, R3, 0x1 ;  /* 0x00000003ee027211 */ /* 0x010fc800078008ff */
[----:B---3--:R-:W-:-:S05]  /*1aa60*/  LEA.HI.X R3, R238, R5, R239, 0x1, P0 ;  /* 0x00000005ee037211 */ /* 0x008fca00000f0cef */
[----:B------:R3:W-:Y:S01]  /*1aa70*/  ST.E.128 [R2.64], R40 ;  /* 0x0000002802007985 */ /* 0x0007e2000c101d08 */
[----:B------:R-:W-:Y:S05]  /*1aa80*/  BRA `(.L_x_3697) ;  /* 0x00001bf000007947 */ /* 0x000fea0003800000 */
.L_x_3684:
        /* <DEDUP_REMOVED lines=33> */
.L_x_3791:
[----:B------:R-:W-:Y:S05]  /*1aca0*/  BRA.DIV ~URZ, `(.L_x_3699) ;  /* 0x00007a027f007947 */ /* 0x000fea000b800000 */
[----:B------:R3:W4:Y:S02]  /*1acb0*/  SHFL.IDX PT, R0, R12, RZ, 0x1c1f ;  /* 0x001c1fff0c007589 */ /* 0x00072400000e0000 */
.L_x_3792:
        /* <DEDUP_REMOVED lines=50> */
.L_x_3701:
[----:B------:R-:W-:Y:S05]  /*1afe0*/  BSYNC B0 ;  /* 0x0000000000007941 */ /* 0x000fea0003800000 */
.L_x_3700:
[----:B------:R-:W-:Y:S05]  /*1aff0*/  BRA.DIV ~URZ, `(.L_x_3702) ;  /* 0x000077227f007947 */ /* 0x000fea000b800000 */
[----:B--2---:R2:W1:Y:S04]  /*1b000*/  SHFL.IDX PT, R4, R5, 0x1, 0x1c1f ;  /* 0x003c1f0005047f89 */ /* 0x00446800000e0000 */
[----:B----4-:R2:W4:Y:S02]  /*1b010*/  SHFL.IDX PT, R0, R12, 0x1, 0x1c1f ;  /* 0x003c1f000c007f89 */ /* 0x01052400000e0000 */
.L_x_3793:
        /* <DEDUP_REMOVED lines=50> */
.L_x_3704:
[----:B------:R-:W-:Y:S05]  /*1b340*/  BSYNC B0 ;  /* 0x0000000000007941 */ /* 0x000fea0003800000 */
.L_x_3703:
[----:B------:R-:W-:Y:S05]  /*1b350*/  BRA.DIV ~URZ, `(.L_x_3705) ;  /* 0x000074927f007947 */ /* 0x000fea000b800000 */
[----:B-1----:R1:W2:Y:S02]  /*1b360*/  SHFL.IDX PT, R4, R5, 0x2, 0x1c1f ;  /* 0x005c1f0005047f89 */ /* 0x0022a400000e0000 */
.L_x_3794:
[----:B------:R-:W-:Y:S05]  /*1b370*/  BRA.DIV ~URZ, `(.L_x_3706) ;  /* 0x000074e27f007947 */ /* 0x000fea000b800000 */
[----:B----4-:R4:W1:Y:S02]  /*1b380*/  SHFL.IDX PT, R0, R12, 0x2, 0x1c1f ;  /* 0x005c1f000c007f89 */ /* 0x01086400000e0000 */
.L_x_3795:
        /* <DEDUP_REMOVED lines=52> */
.L_x_3708:
[----:B------:R-:W-:Y:S05]  /*1b6d0*/  BSYNC B0 ;  /* 0x0000000000007941 */ /* 0x000fea0003800000 */
.L_x_3707:
[----:B------:R-:W-:Y:S05]  /*1b6e0*/  BRA.DIV ~URZ, `(.L_x_3709) ;  /* 0x000071e27f007947 */ /* 0x000fea000b800000 */
[----:B------:R3:W2:Y:S04]  /*1b6f0*/  SHFL.IDX PT, R4, R5, 0x3, 0x1c1f ;  /* 0x007c1f0005047f89 */ /* 0x0006a800000e0000 */
[----:B-1----:R3:W1:Y:S02]  /*1b700*/  SHFL.IDX PT, R0, R12, 0x3, 0x1c1f ;  /* 0x007c1f000c007f89 */ /* 0x00266400000e0000 */
.L_x_3796:
        /* <DEDUP_REMOVED lines=55> */
.L_x_3682:
[----:B------:R-:W4:Y:S04]  /*1ba80*/  LDL.LU R0, [R1+0x68] ;  /* 0x0000680001007983 */ /* 0x000f280000300800 */
[----:B--2---:R-:W2:Y:S01]  /*1ba90*/  LDL.LU R7, [R1+0x6c] ;  /* 0x00006c0001077983 */ /* 0x004ea20000300800 */
[----:B------:R-:W-:Y:S02]  /*1baa0*/  ISETP.NE.U32.AND P0, PT, RZ, c[0x0][0x508], PT ;  /* 0x00014200ff007a0c */ /* 0x000fe40003f05070 */
[----:B------:R-:W-:Y:S01]  /*1bab0*/  ISETP.NE.U32.AND P3, PT, RZ, c[0x0][0x500], PT ;  /* 0x00014000ff007a0c */ /* 0x000fe20003f65070 */
[----:B-1-3--:R-:W3:Y:S01]  /*1bac0*/  LDL.LU R6, [R1+0x44] ;  /* 0x0000440001067983 */ /* 0x00aee20000300800 */
[----:B------:R-:W-:Y:S01]  /*1bad0*/  ISETP.NE.AND.EX P2, PT, RZ, c[0x0][0x50c], PT, P0 ;  /* 0x00014300ff007a0c */ /* 0x000fe20003f45300 */
[----:B------:R-:W-:Y:S01]  /*1bae0*/  IMAD.MOV.U32 R18, RZ, RZ, c[0x0][0x388] ;  /* 0x0000e200ff127624 */ /* 0x000fe200078e00ff */
[----:B------:R-:W-:-:S02]  /*1baf0*/  ISETP.NE.AND.EX P3, PT, RZ, c[0x0][0x504], PT, P3 ;  /* 0x00014100ff007a0c */ /* 0x000fc40003f65330 */
[----:B----4-:R-:W-:-:S09]  /*1bb00*/  IADD3 R2, P1, R0, c[0x0][0x500], RZ ;  /* 0x0001400000027a10 */ /* 0x010fd20007f3e0ff */
[----:B------:R-:W-:Y:S01]  /*1bb10*/  @P2 IADD3 R4, P0, R0, c[0x0][0x508], RZ ;  /* 0x0001420000042a10 */ /* 0x000fe20007f1e0ff */
[----:B------:R-:W-:Y:S01]  /*1bb20*/  IMAD.MOV.U32 R0, RZ, RZ, RZ ;  /* 0x000000ffff007224 */ /* 0x000fe200078e00ff */
[C---:B--2---:R-:W-:Y:S02]  /*1bb30*/  IADD3.X R3, R7.reuse, c[0x0][0x504], RZ, P1, !PT ;  /* 0x0001410007037a10 */ /* 0x044fe40000ffe4ff */
[----:B------:R-:W-:-:S03]  /*1bb40*/  @P2 IADD3.X R5, R7, c[0x0][0x50c], RZ, P0, !PT ;  /* 0x0001430007052a10 */ /* 0x000fc600007fe4ff */
        /* <DEDUP_REMOVED lines=9> */
.L_x_3710:
        /* <DEDUP_REMOVED lines=60> */
.L_x_3712:
[----:B------:R-:W-:Y:S05]  /*1bfa0*/  BSYNC B0 ;  /* 0x0000000000007941 */ /* 0x000fea0003800000 */
.L_x_3711:
        /* <DEDUP_REMOVED lines=43> */
.L_x_3797:
[----:B------:R-:W-:Y:S05]  /*1c260*/  BRA.DIV ~URZ, `(.L_x_3714) ;  /* 0x000067a27f007947 */ /* 0x000fea000b800000 */
[----:B------:R3:W4:Y:S02]  /*1c270*/  SHFL.IDX PT, R2, R6, RZ, 0x181f ;  /* 0x00181fff06027589 */ /* 0x00072400000e0000 */
.L_x_3798:
        /* <DEDUP_REMOVED lines=8> */
.L_x_3799:
[----:B------:R-:W-:-:S04]  /*1c300*/  IADD3 R3, R0, 0x10, RZ ;  /* 0x0000001000037810 */ /* 0x000fc80007ffe0ff */
[----:B------:R-:W-:-:S13]  /*1c310*/  ISETP.GE.OR P0, PT, R3, R4, P2 ;  /* 0x000000040300720c */ /* 0x000fda0001706670 */
[----:B--2---:R-:W-:-:S04]  /*1c320*/  @!P0 LEA R2, P1, R238, R2, 0x1 ;  /* 0x00000002ee028211 */ /* 0x004fc800078208ff */
[----:B-1----:R-:W-:-:S05]  /*1c330*/  @!P0 LEA.HI.X R3, R238, R7, R239, 0x1, P1 ;  /* 0x00000007ee038211 */ /* 0x002fca00008f0cef */
[----:B------:R1:W-:Y:S01]  /*1c340*/  @!P0 ST.E.128 [R2.64], RZ ;  /* 0x000000ff02008985 */ /* 0x0003e2000c101d08 */
[----:B------:R-:W-:Y:S05]  /*1c350*/  BRA.DIV ~URZ, `(.L_x_3716) ;  /* 0x000067f27f007947 */ /* 0x000fea000b800000 */
[----:B------:R2:W1:Y:S02]  /*1c360*/  SHFL.IDX PT, R7, R5, 0x2, 0x181f ;  /* 0x00581f0005077f89 */ /* 0x00046400000e0000 */
.L_x_3800:
[----:B------:R-:W-:Y:S05]  /*1c370*/  BRA.DIV ~URZ, `(.L_x_3717) ;  /* 0x000068427f007947 */ /* 0x000fea000b800000 */
[----:B-1----:R1:W2:Y:S02]  /*1c380*/  SHFL.IDX PT, R2, R6, 0x2, 0x181f ;  /* 0x00581f0006027f89 */ /* 0x0022a400000e0000 */
.L_x_3801:
        /* <DEDUP_REMOVED lines=8> */
.L_x_3802:
[----:B------:R-:W-:-:S04]  /*1c410*/  IADD3 R3, R0, 0x30, RZ ;  /* 0x0000003000037810 */ /* 0x000fc80007ffe0ff */
[----:B------:R-:W-:-:S13]  /*1c420*/  ISETP.GE.OR P0, PT, R3, R4, P2 ;  /* 0x000000040300720c */ /* 0x000fda0001706670 */
[----:B--2---:R-:W-:-:S04]  /*1c430*/  @!P0 LEA R2, P1, R238, R2, 0x1 ;  /* 0x00000002ee028211 */ /* 0x004fc800078208ff */
[----:B------:R-:W-:-:S05]  /*1c440*/  @!P0 LEA.HI.X R3, R238, R7, R239, 0x1, P1 ;  /* 0x00000007ee038211 */ /* 0x000fca00008f0cef */
[----:B------:R2:W-:Y:S01]  /*1c450*/  @!P0 ST.E.128 [R2.64], RZ ;  /* 0x000000ff02008985 */ /* 0x0005e2000c101d08 */
[----:B------:R-:W-:Y:S05]  /*1c460*/  BRA.DIV ~URZ, `(.L_x_3719) ;  /* 0x000068927f007947 */ /* 0x000fea000b800000 */
[----:B------:R1:W2:Y:S02]  /*1c470*/  SHFL.IDX PT, R7, R5, 0x4, 0x181f ;  /* 0x00981f0005077f89 */ /* 0x0002a400000e0000 */
.L_x_3803:
[----:B------:R-:W-:Y:S05]  /*1c480*/  BRA.DIV ~URZ, `(.L_x_3720) ;  /* 0x000068e27f007947 */ /* 0x000fea000b800000 */
[----:B--2---:R2:W1:Y:S02]  /*1c490*/  SHFL.IDX PT, R2, R6, 0x4, 0x181f ;  /* 0x00981f0006027f89 */ /* 0x00446400000e0000 */
.L_x_3804:
        /* <DEDUP_REMOVED lines=8> */
.L_x_3805:
[----:B------:R-:W-:-:S04]  /*1c520*/  IADD3 R3, R0, 0x50, RZ ;  /* 0x0000005000037810 */ /* 0x000fc80007ffe0ff */
[----:B------:R-:W-:-:S13]  /*1c530*/  ISETP.GE.OR P0, PT, R3, R4, P2 ;  /* 0x000000040300720c */ /* 0x000fda0001706670 */
[----:B---3--:R-:W-:-:S04]  /*1c540*/  @!P0 LEA R2, P1, R238, R2, 0x1 ;  /* 0x00000002ee028211 */ /* 0x008fc800078208ff */
[----:B--2---:R-:W-:-:S05]  /*1c550*/  @!P0 LEA.HI.X R3, R238, R7, R239, 0x1, P1 ;  /* 0x00000007ee038211 */ /* 0x004fca00008f0cef */
[----:B------:R2:W-:Y:S01]  /*1c560*/  @!P0 ST.E.128 [R2.64], RZ ;  /* 0x000000ff02008985 */ /* 0x0005e2000c101d08 */
[----:B------:R-:W-:Y:S05]  /*1c570*/  BRA.DIV ~URZ, `(.L_x_3722) ;  /* 0x000069327f007947 */ /* 0x000fea000b800000 */
[----:B------:R3:W1:Y:S02]  /*1c580*/  SHFL.IDX PT, R7, R5, 0x6, 0x181f ;  /* 0x00d81f0005077f89 */ /* 0x00066400000e0000 */
.L_x_3806:
[----:B------:R-:W-:Y:S05]  /*1c590*/  BRA.DIV ~URZ, `(.L_x_3723) ;  /* 0x000069827f007947 */ /* 0x000fea000b800000 */
[----:B--2---:R2:W3:Y:S02]  /*1c5a0*/  SHFL.IDX PT, R2, R6, 0x6, 0x181f ;  /* 0x00d81f0006027f89 */ /* 0x0044e400000e0000 */
.L_x_3807:
        /* <DEDUP_REMOVED lines=8> */
.L_x_3808:
[----:B------:R-:W-:-:S04]  /*1c630*/  IADD3 R0, R0, 0x70, RZ ;  /* 0x0000007000007810 */ /* 0x000fc80007ffe0ff */
[----:B------:R-:W-:-:S13]  /*1c640*/  ISETP.GE.OR P0, PT, R0, R4, P2 ;  /* 0x000000040000720c */ /* 0x000fda0001706670 */
[----:B----4-:R-:W-:-:S04]  /*1c650*/  @!P0 LEA R2, P1, R238, R2, 0x1 ;  /* 0x00000002ee028211 */ /* 0x010fc800078208ff */
[----:B---3--:R-:W-:-:S05]  /*1c660*/  @!P0 LEA.HI.X R3, R238, R5, R239, 0x1, P1 ;  /* 0x00000005ee038211 */ /* 0x008fca00008f0cef */
[----:B------:R3:W-:Y:S04]  /*1c670*/  @!P0 ST.E.128 [R2.64], RZ ;  /* 0x000000ff02008985 */ /* 0x0007e8000c101d08 */
.L_x_3697:
[----:B------:R-:W-:Y:S05]  /*1c680*/  BSYNC B1 ;  /* 0x0000000000017941 */ /* 0x000fea0003800000 */
.L_x_3681:
        /* <DEDUP_REMOVED lines=15> */
.L_x_3809:
[----:B------:R-:W-:Y:S05]  /*1c780*/  BRA.DIV ~URZ, `(.L_x_3727) ;  /* 0x000069427f007947 */ /* 0x000fea000b800000 */
[----:B------:R3:W4:Y:S02]  /*1c790*/  SHFL.IDX PT, R8, R68, 0x1, 0x1f ;  /* 0x00201f0044087f89 */ /* 0x00072400000e0000 */
.L_x_3810:
        /* <DEDUP_REMOVED lines=19> */
.L_x_3811:
        /* <DEDUP_REMOVED lines=16> */
.L_x_3812:
[----:B---3--:R-:W-:Y:S01]  /*1c9d0*/  IMAD R0, R0, c[0x0][0x538], RZ ;  /* 0x00014e0000007a24 */ /* 0x008fe200078e02ff */
[----:B------:R-:W-:Y:S04]  /*1c9e0*/  BSSY B1, `(.L_x_3730) ;  /* 0x00000ce000017945 */ /* 0x000fe80003800000 */
[----:B----4-:R-:W-:-:S04]  /*1c9f0*/  IADD3 R8, R0, R8, RZ ;  /* 0x0000000800087210 */ /* 0x010fc80007ffe0ff */
[----:B--2---:R-:W-:-:S13]  /*1ca00*/  ISETP.GT.AND P0, PT, R8, R9, PT ;  /* 0x000000090800720c */ /* 0x004fda0003f04270 */
[----:B------:R-:W-:Y:S05]  /*1ca10*/  @P0 BRA `(.L_x_3731) ;  /* 0x0000025000000947 */ /* 0x000fea0003800000 */
.L_x_3735:
        /* <DEDUP_REMOVED lines=17> */
.L_x_3813:
        /* <DEDUP_REMOVED lines=16> */
.L_x_3814:
[----:B--2---:R-:W-:-:S05]  /*1cc30*/  IMAD R0, R0, c[0x0][0x538], RZ ;  /* 0x00014e0000007a24 */ /* 0x004fca00078e02ff */
[----:B------:R-:W-:-:S04]  /*1cc40*/  IADD3 R8, R0, R8, RZ ;  /* 0x0000000800087210 */ /* 0x000fc80007ffe0ff */
[----:B------:R-:W-:-:S13]  /*1cc50*/  ISETP.GT.AND P0, PT, R8, R9, PT ;  /* 0x000000090800720c */ /* 0x000fda0003f04270 */
[----:B-1----:R-:W-:Y:S05]  /*1cc60*/  @!P0 BRA `(.L_x_3735) ;  /* 0xfffffdb000008947 */ /* 0x002fea000383ffff */
.L_x_3731:
[----:B------:R-:W-:-:S05]  /*1cc70*/  IADD3 R8, -R0, R8, RZ ;  /* 0x0000000800087210 */ /* 0x000fca0007ffe1ff */
[----:B------:R-:W-:-:S05]  /*1cc80*/  IMAD R0, R4, c[0x0][0x538], R8 ;  /* 0x00014e0004007a24 */ /* 0x000fca00078e0208 */
[----:B------:R-:W-:Y:S01]  /*1cc90*/  ISETP.GT.AND P0, PT, R0, R9, PT ;  /* 0x000000090000720c */ /* 0x000fe20003f04270 */
[----:B------:R-:W-:-:S12]  /*1cca0*/  BRA.DIV ~URZ, `(.L_x_3736) ;  /* 0x000068827f007947 */ /* 0x000fd8000b800000 */
[----:B------:R-:W-:-:S03]  /*1ccb0*/  VOTE.ANY R5, PT, !P0 ;  /* 0x0000000000057806 */ /* 0x000fc600040e0100 */
.L_x_3815:
[----:B------:R-:W2:Y:S01]  /*1ccc0*/  LDL.LU R2, [R1+0x4c] ;  /* 0x00004c0001027983 */ /* 0x000ea20000300800 */
[----:B------:R-:W2:Y:S02]  /*1ccd0*/  POPC R0, R5 ;  /* 0x0000000500007309 */ /* 0x000ea40000000000 */
[----:B--2---:R-:W-:-:S05]  /*1cce0*/  IADD3 R2, R0, R2, RZ ;  /* 0x0000000200027210 */ /* 0x004fca0007ffe0ff */
[----:B------:R2:W-:Y:S01]  /*1ccf0*/  STL [R1+0x4c], R2 ;  /* 0x00004c0201007387 */ /* 0x0005e20000100800 */
[----:B------:R-:W-:Y:S05]  /*1cd00*/  BRA.DIV ~URZ, `(.L_x_3737) ;  /* 0x000068727f007947 */ /* 0x000fea000b800000 */
[----:B------:R3:W4:Y:S04]  /*1cd10*/  SHFL.IDX PT, R6, R6, R0, 0x1f ;  /* 0x00001f0006067589 */ /* 0x00072800000e0000 */
[----:B------:R3:W1:Y:S02]  /*1cd20*/  SHFL.IDX PT, R7, R7, R0, 0x1f ;  /* 0x00001f0007077589 */ /* 0x00066400000e0000 */
.L_x_3816:
[----:B------:R-:W-:Y:S01]  /*1cd30*/  ISETP.NE.AND P0, PT, R5, RZ, PT ;  /* 0x000000ff0500720c */ /* 0x000fe20003f05270 */
[----:B------:R-:W-:-:S12]  /*1cd40*/  BSSY B0, `(.L_x_3738) ;  /* 0x0000005000007945 */ /* 0x000fd80003800000 */
[----:B------:R-:W-:Y:S05]  /*1cd50*/  @!P0 BRA `(.L_x_3739) ;  /* 0x0000003000008947 */ /* 0x000fea0003800000 */
[----:B---3--:R-:W-:Y:S01]  /*1cd60*/  IADD3 R0, R0, -0x1, RZ ;  /* 0xffffffff00007810 */ /* 0x008fe20007ffe0ff */
[----:B------:R-:W-:Y:S05]  /*1cd70*/  BRA.DIV ~URZ, `(.L_x_3740) ;  /* 0x000068d27f007947 */ /* 0x000fea000b800000 */
[----:B------:R3:W2:Y:S02]  /*1cd80*/  SHFL.IDX PT, R10, R4, R0, 0x1f ;  /* 0x00001f00040a7589 */ /* 0x0006a400000e0000 */
.L_x_3739:
[----:B------:R-:W-:Y:S05]  /*1cd90*/  BSYNC B0 ;  /* 0x0000000000007941 */ /* 0x000fea0003800000 */
.L_x_3738:
        /* <DEDUP_REMOVED lines=68> */
.L_x_3742:
        /* <DEDUP_REMOVED lines=68> */
.L_x_3743:
[----:B------:R-:W-:Y:S05]  /*1d620*/  BSYNC B0 ;  /* 0x0000000000007941 */ /* 0x000fea0003800000 */
.L_x_3741:
[----:B------:R-:W-:-:S04]  /*1d630*/  LOP3.LUT R2, RZ, R2, RZ, 0x33, !PT ;  /* 0x00000002ff027212 */ /* 0x000fc800078e33ff */
[----:B-1----:R-:W-:-:S05]  /*1d640*/  IADD3 R0, R2, R6, RZ ;  /* 0x0000000602007210 */ /* 0x002fca0007ffe0ff */
[----:B------:R1:W-:Y:S01]  /*1d650*/  STL [R1+0x44], R0 ;  /* 0x0000440001007387 */ /* 0x0003e20000100800 */
[----:B------:R-:W-:Y:S05]  /*1d660*/  BRA `(.L_x_3744) ;  /* 0x0000005000007947 */ /* 0x000fea0003800000 */
.L_x_3732:
[----:B------:R-:W-:Y:S01]  /*1d670*/  MOV R0, c[0x0][0x53c] ;  /* 0x00014f0000007a02 */ /* 0x000fe20000000f00 */
[----:B------:R2:W-:Y:S04]  /*1d680*/  STL [R1+0x40], R9 ;  /* 0x0000400901007387 */ /* 0x0005e80000100800 */
[----:B------:R2:W-:Y:S04]  /*1d690*/  STL [R1+0x44], RZ ;  /* 0x000044ff01007387 */ /* 0x0005e80000100800 */
[----:B------:R2:W-:Y:S04]  /*1d6a0*/  STL [R1+0x48], RZ ;  /* 0x000048ff01007387 */ /* 0x0005e80000100800 */
[----:B------:R2:W-:Y:S02]  /*1d6b0*/  STL [R1+0x4c], R0 ;  /* 0x00004c0001007387 */ /* 0x0005e40000100800 */
.L_x_3744:
[----:B------:R-:W-:Y:S05]  /*1d6c0*/  BSYNC B1 ;  /* 0x0000000000017941 */ /* 0x000fea0003800000 */
.L_x_3730:
        /* <DEDUP_REMOVED lines=9> */
.L_x_3725:
[----:B--2---:R-:W2:Y:S02]  /*1d760*/  LDL R0, [R1+0x4c] ;  /* 0x00004c0001007983 */ /* 0x004ea40000100800 */
[----:B--2---:R-:W-:-:S13]  /*1d770*/  ISETP.GE.AND P0, PT, R0, c[0x0][0x53c], PT ;  /* 0x00014f0000007a0c */ /* 0x004fda0003f06270 */
[----:B-1--4-:R-:W-:Y:S01]  /*1d780*/  @P0 CALL.REL.NOINC `(.L_x_3745) ;  /* 0x0000001000000944 */ /* 0x012fe20003c00000 */
[----:B------:R-:W-:Y:S05]  /*1d790*/  BRA `(.L_x_3746) ;  /* 0xfffe47a000007947 */ /* 0x000fea000383ffff */
.L_x_3745:
[----:B------:R-:W-:Y:S05]  /*1d7a0*/  EXIT ;  /* 0x000000000000794d */ /* 0x000fea0003800000 */
.L_x_3533:
[----:B------:R-:W-:Y:S01]  /*1d7b0*/  IMAD.MOV.U32 R0, RZ, RZ, R5 ;  /* 0x000000ffff007224 */ /* 0x000fe200078e0005 */
[----:B------:R-:W-:Y:S02]  /*1d7c0*/  MOV R2, 0x1 ;  /* 0x0000000100027802 */ /* 0x000fe40000000f00 */
[----:B------:R-:W-:Y:S02]  /*1d7d0*/  MOV R3, 0x1d7f0 ;  /* 0x0001d7f000037802 */ /* 0x000fe40000000f00 */
[----:B------:R-:W-:Y:S05]  /*1d7e0*/  CALL.REL.NOINC `($__internal_50_$__cuda_sm70_shflsync_up_p) ;  /* 0x00005f9000007944 */ /* 0x000fea0003c00000 */
[----:B------:R-:W-:Y:S01]  /*1d7f0*/  MOV R0, R4 ;  /* 0x0000000400007202 */ /* 0x000fe20000000f00 */
[----:B------:R-:W-:Y:S05]  /*1d800*/  BRA `(.L_x_3747) ;  /* 0xfffe2c5000007947 */ /* 0x000fea000383ffff */
.L_x_3534:
[----:B------:R-:W-:Y:S01]  /*1d810*/  IMAD.MOV.U32 R0, RZ, RZ, R5 ;  /* 0x000000ffff007224 */ /* 0x000fe200078e0005 */
[----:B------:R-:W-:Y:S02]  /*1d820*/  MOV R2, 0x2 ;  /* 0x0000000200027802 */ /* 0x000fe40000000f00 */
[----:B------:R-:W-:Y:S02]  /*1d830*/  MOV R3, 0x1d850 ;  /* 0x0001d85000037802 */ /* 0x000fe40000000f00 */
[----:B------:R-:W-:Y:S05]  /*1d840*/  CALL.REL.NOINC `($__internal_50_$__cuda_sm70_shflsync_up_p) ;  /* 0x00005f3000007944 */ /* 0x000fea0003c00000 */
[----:B------:R-:W-:Y:S01]  /*1d850*/  SEL R0, R4, RZ, P4 ;  /* 0x000000ff04007207 */ /* 0x000fe20002000000 */
[----:B------:R-:W-:Y:S01]  /*1d860*/  IMAD.MOV.U32 R2, RZ, RZ, 0x4 ;  /* 0x00000004ff027424 */ /* 0x000fe200078e00ff */
[----:B------:R-:W-:-:S03]  /*1d870*/  MOV R3, 0x1d8a0 ;  /* 0x0001d8a000037802 */ /* 0x000fc60000000f00 */
[----:B------:R-:W-:Y:S02]  /*1d880*/  IMAD.IADD R0, R5, 0x1, R0 ;  /* 0x0000000105007824 */ /* 0x000fe400078e0200 */
        /* <DEDUP_REMOVED lines=13> */
[----:B------:R-:W-:Y:S02]  /*1d960*/  MOV R218, 0x1f ;  /* 0x0000001f00da7802 */ /* 0x000fe40000000f00 */
[----:B------:R-:W-:Y:S01]  /*1d970*/  MOV R3, 0x1d9b0 ;  /* 0x0001d9b000037802 */ /* 0x000fe20000000f00 */
[----:B------:R-:W-:-:S04]  /*1d980*/  IMAD.IADD R4, R0, 0x1, R4 ;  /* 0x0000000100047824 */ /* 0x000fc800078e0204 */
[----:B------:R-:W-:Y:S02]  /*1d990*/  IMAD.MOV.U32 R219, RZ, RZ, R4 ;  /* 0x000000ffffdb7224 */ /* 0x000fe400078e0004 */
[----:B------:R-:W-:Y:S05]  /*1d9a0*/  CALL.REL.NOINC `($__internal_49_$__cuda_sm70_shflsync_idx_p) ;  /* 0x00005d7000007944 */ /* 0x000fea0003c00000 */
[----:B------:R-:W-:Y:S01]  /*1d9b0*/  MOV R0, R218 ;  /* 0x000000da00007202 */ /* 0x000fe20000000f00 */
[----:B------:R-:W-:Y:S05]  /*1d9c0*/  BRA `(.L_x_3748) ;  /* 0xfffe2b9000007947 */ /* 0x000fea000383ffff */
.L_x_3536:
[----:B------:R-:W-:Y:S02]  /*1d9d0*/  SEL R0, RZ, 0x1, P0 ;  /* 0x00000001ff007807 */ /* 0x000fe40000000000 */
[----:B------:R-:W-:Y:S02]  /*1d9e0*/  MOV R2, 0x1da00 ;  /* 0x0001da0000027802 */ /* 0x000fe40000000f00 */
[----:B------:R-:W-:Y:S05]  /*1d9f0*/  CALL.REL.NOINC `($__internal_51_$__cuda_sm70_votesync_ballot) ;  /* 0x00005df000007944 */ /* 0x000fea0003c00000 */
[----:B------:R-:W-:Y:S01]  /*1da00*/  MOV R7, R0 ;  /* 0x0000000000077202 */ /* 0x000fe20000000f00 */
[----:B------:R-:W-:Y:S05]  /*1da10*/  BRA `(.L_x_3749) ;  /* 0xfffe2bd000007947 */ /* 0x000fea000383ffff */
.L_x_3537:
[----:B------:R-:W-:Y:S01]  /*1da20*/  IMAD.MOV.U32 R219, RZ, RZ, R9 ;  /* 0x000000ffffdb7224 */ /* 0x000fe200078e0009 */
[----:B-1----:R-:W-:Y:S01]  /*1da30*/  MOV R2, R0 ;  /* 0x0000000000027202 */ /* 0x002fe20000000f00 */
[----:B------:R-:W-:Y:S01]  /*1da40*/  IMAD.MOV.U32 R218, RZ, RZ, 0x1f ;  /* 0x0000001fffda7424 */ /* 0x000fe200078e00ff */
[----:B------:R-:W-:Y:S02]  /*1da50*/  MOV R3, 0x1da70 ;  /* 0x0001da7000037802 */ /* 0x000fe40000000f00 */
[----:B------:R-:W-:Y:S05]  /*1da60*/  CALL.REL.NOINC `($__internal_49_$__cuda_sm70_shflsync_idx_p) ;  /* 0x00005cb000007944 */ /* 0x000fea0003c00000 */
[----:B------:R-:W-:Y:S01]  /*1da70*/  IMAD.MOV.U32 R12, RZ, RZ, R218 ;  /* 0x000000ffff0c7224 */ /* 0x000fe200078e00da */
[----:B------:R-:W-:Y:S01]  /*1da80*/  MOV R219, R8 ;  /* 0x0000000800db7202 */ /* 0x000fe20000000f00 */
[----:B------:R-:W-:Y:S01]  /*1da90*/  IMAD.MOV.U32 R5, RZ, RZ, RZ ;  /* 0x000000ffff057224 */ /* 0x000fe200078e00ff */
[----:B------:R-:W-:Y:S01]  /*1daa0*/  MOV R2, R0 ;  /* 0x0000000000027202 */ /* 0x000fe20000000f00 */
[----:B------:R-:W-:Y:S01]  /*1dab0*/  IMAD.MOV.U32 R218, RZ, RZ, 0x1f ;  /* 0x0000001fffda7424 */ /* 0x000fe200078e00ff */
[----:B------:R-:W-:-:S02]  /*1dac0*/  MOV R3, 0x1dae0 ;  /* 0x0001dae000037802 */ /* 0x000fc40000000f00 */
[----:B------:R-:W-:Y:S05]  /*1dad0*/  CALL.REL.NOINC `($__internal_49_$__cuda_sm70_shflsync_idx_p) ;  /* 0x00005c4000007944 */ /* 0x000fea0003c00000 */
[----:B------:R-:W-:Y:S01]  /*1dae0*/  MOV R9, R218 ;  /* 0x000000da00097202 */ /* 0x000fe20000000f00 */
[----:B------:R-:W-:Y:S05]  /*1daf0*/  BRA `(.L_x_3750) ;  /* 0xfffe2b6000007947 */ /* 0x000fea000383ffff */
.L_x_3540:
[----:B------:R-:W-:Y:S01]  /*1db00*/  IMAD.MOV.U32 R219, RZ, RZ, R4 ;  /* 0x000000ffffdb7224 */ /* 0x000fe200078e0004 */
[----:B-1----:R-:W-:Y:S01]  /*1db10*/  MOV R2, R0 ;  /* 0x0000000000027202 */ /* 0x002fe20000000f00 */
[----:B------:R-:W-:Y:S01]  /*1db20*/  IMAD.MOV.U32 R218, RZ, RZ, 0x1f ;  /* 0x0000001fffda7424 */ /* 0x000fe200078e00ff */
[----:B------:R-:W-:-:S02]  /*1db30*/  MOV R3, 0x1db50 ;  /* 0x0001db5000037802 */ /* 0x000fc40000000f00 */
[----:B---34-:R-:W-:Y:S05]  /*1db40*/  CALL.REL.NOINC `($__internal_49_$__cuda_sm70_shflsync_idx_p) ;  /* 0x00005bd000007944 */ /* 0x018fea0003c00000 */
[----:B------:R-:W-:Y:S01]  /*1db50*/  MOV R5, R218 ;  /* 0x000000da00057202 */ /* 0x000fe20000000f00 */
[----:B------:R-:W-:Y:S05]  /*1db60*/  BRA `(.L_x_3539) ;  /* 0xfffe2b5000007947 */ /* 0x000fea000383ffff */
.L_x_3589:
[----:B------:R-:W-:Y:S01]  /*1db70*/  IMAD.MOV.U32 R219, RZ, RZ, R5 ;  /* 0x000000ffffdb7224 */ /* 0x000fe200078e0005 */
[----:B------:R-:W-:Y:S01]  /*1db80*/  MOV R2, RZ ;  /* 0x000000ff00027202 */ /* 0x000fe20000000f00 */
[----:B------:R-:W-:Y:S01]  /*1db90*/  IMAD.MOV.U32 R218, RZ, RZ, 0x181f ;  /* 0x0000181fffda7424 */ /* 0x000fe200078e00ff */
[----:B------:R-:W-:-:S02]  /*1dba0*/  MOV R3, 0x1dbc0 ;  /* 0x0001dbc000037802 */ /* 0x000fc40000000f00 */
[----:B-----5:R-:W-:Y:S05]  /*1dbb0*/  CALL.REL.NOINC `($__internal_49_$__cuda_sm70_shflsync_idx_p) ;  /* 0x00005b6000007944 */ /* 0x020fea0003c00000 */
[----:B------:R-:W-:Y:S01]  /*1dbc0*/  MOV R7, R218 ;  /* 0x000000da00077202 */ /* 0x000fe20000000f00 */
[----:B------:R-:W-:Y:S05]  /*1dbd0*/  BRA `(.L_x_3751) ;  /* 0xfffeaf4000007947 */ /* 0x000fea000383ffff */
.L_x_3590:
[----:B------:R-:W-:Y:S01]  /*1dbe0*/  IMAD.MOV.U32 R219, RZ, RZ, R6 ;  /* 0x000000ffffdb7224 */ /* 0x000fe200078e0006 */
[----:B------:R-:W-:Y:S01]  /*1dbf0*/  MOV R2, RZ ;  /* 0x000000ff00027202 */ /* 0x000fe20000000f00 */
[----:B------:R-:W-:Y:S01]  /*1dc00*/  IMAD.MOV.U32 R218, RZ, RZ, 0x181f ;  /* 0x0000181fffda7424 */ /* 0x000fe200078e00ff */
[----:B------:R-:W-:-:S02]  /*1dc10*/  MOV R3, 0x1dc30 ;  /* 0x0001dc3000037802 */ /* 0x000fc40000000f00 */
[----:B-12--5:R-:W-:Y:S05]  /*1dc20*/  CALL.REL.NOINC `($__internal_49_$__cuda_sm70_shflsync_idx_p) ;  /* 0x00005af000007944 */ /* 0x026fea0003c00000 */
[----:B------:R-:W-:Y:S01]  /*1dc30*/  MOV R2, R218 ;  /* 0x000000da00027202 */ /* 0x000fe20000000f00 */
[----:B------:R-:W-:Y:S05]  /*1dc40*/  BRA `(.L_x_3752) ;  /* 0xfffeaef000007947 */ /* 0x000fea000383ffff */
.L_x_3593:
[----:B------:R-:W-:Y:S01]  /*1dc50*/  IMAD.MOV.U32 R219, RZ, RZ, R5 ;  /* 0x000000ffffdb7224 */ /* 0x000fe200078e0005 */
[----:B--2-4-:R-:W-:Y:S01]  /*1dc60*/  MOV R2, 0x1 ;  /* 0x0000000100027802 */ /* 0x014fe20000000f00 */
[----:B------:R-:W-:Y:S01]  /*1dc70*/  IMAD.MOV.U32 R218, RZ, RZ, 0x181f ;  /* 0x0000181fffda7424 */ /* 0x000fe200078e00ff */
[----:B------:R-:W-:-:S02]  /*1dc80*/  MOV R3, 0x1dca0 ;  /* 0x0001dca000037802 */ /* 0x000fc40000000f00 */
[----:B-1-3-5:R-:W-:Y:S05]  /*1dc90*/  CALL.REL.NOINC `($__internal_49_$__cuda_sm70_shflsync_idx_p) ;  /* 0x00005a8000007944 */ /* 0x02afea0003c00000 */
[----:B------:R-:W-:Y:S01]  /*1dca0*/  IMAD.MOV.U32 R7, RZ, RZ, R218 ;  /* 0x000000ffff077224 */ /* 0x000fe200078e00da */
[----:B------:R-:W-:Y:S01]  /*1dcb0*/  MOV R2, 0x1 ;  /* 0x0000000100027802 */ /* 0x000fe20000000f00 */
[----:B------:R-:W-:Y:S01]  /*1dcc0*/  IMAD.MOV.U32 R219, RZ, RZ, R6 ;  /* 0x000000ffffdb7224 */ /* 0x000fe200078e0006 */
[----:B------:R-:W-:-:S02]  /*1dcd0*/  MOV R218, 0x181f ;  /* 0x0000181f00da7802 */ /* 0x000fc40000000f00 */
[----:B------:R-:W-:Y:S02]  /*1dce0*/  MOV R3, 0x1dd00 ;  /* 0x0001dd0000037802 */ /* 0x000fe40000000f00 */
[----:B------:R-:W-:Y:S05]  /*1dcf0*/  CALL.REL.NOINC `($__internal_49_$__cuda_sm70_shflsync_idx_p) ;  /* 0x00005a2000007944 */ /* 0x000fea0003c00000 */
[----:B------:R-:W-:Y:S01]  /*1dd00*/  MOV R2, R218 ;  /* 0x000000da00027202 */ /* 0x000fe20000000f00 */
[----:B------:R-:W-:Y:S05]  /*1dd10*/  BRA `(.L_x_3753) ;  /* 0xfffeaf0000007947 */ /* 0x000fea000383ffff */
.L_x_3596:
[----:B------:R-:W-:Y:S01]  /*1dd20*/  IMAD.MOV.U32 R219, RZ, RZ, R5 ;  /* 0x000000ffffdb7224 */ /* 0x000fe200078e0005 */
[----:B-1--4-:R-:W-:Y:S01]  /*1dd30*/  MOV R2, 0x2 ;  /* 0x0000000200027802 */ /* 0x012fe20000000f00 */
[----:B------:R-:W-:Y:S01]  /*1dd40*/  IMAD.MOV.U32 R218, RZ, RZ, 0x181f ;  /* 0x0000181fffda7424 */ /* 0x000fe200078e00ff */
[----:B------:R-:W-:Y:S02]  /*1dd50*/  MOV R3, 0x1dd70 ;  /* 0x0001dd7000037802 */ /* 0x000fe40000000f00 */
[----:B--23-5:R-:W-:Y:S05]  /*1dd60*/  CALL.REL.NOINC `($__internal_49_$__cuda_sm70_shflsync_idx_p) ;  /* 0x000059b000007944 */ /* 0x02cfea0003c00000 */
[----:B------:R-:W-:Y:S01]  /*1dd70*/  MOV R7, R218 ;  /* 0x000000da00077202 */ /* 0x000fe20000000f00 */
[----:B------:R-:W-:Y:S05]  /*1dd80*/  BRA `(.L_x_3754) ;  /* 0xfffeaf6000007947 */ /* 0x000fea000383ffff */
.L_x_3597:
[----:B------:R-:W-:Y:S01]  /*1dd90*/  IMAD.MOV.U32 R219, RZ, RZ, R6 ;  /* 0x000000ffffdb7224 */ /* 0x000fe200078e0006 */
[----:B----4-:R-:W-:Y:S01]  /*1dda0*/  MOV R2, 0x2 ;  /* 0x0000000200027802 */ /* 0x010fe20000000f00 */
[----:B------:R-:W-:Y:S01]  /*1ddb0*/  IMAD.MOV.U32 R218, RZ, RZ, 0x181f ;  /* 0x0000181fffda7424 */ /* 0x000fe200078e00ff */
[----:B------:R-:W-:Y:S02]  /*1ddc0*/  MOV R3, 0x1dde0 ;  /* 0x0001dde000037802 */ /* 0x000fe40000000f00 */
[----:B-123-5:R-:W-:Y:S05]  /*1ddd0*/  CALL.REL.NOINC `($__internal_49_$__cuda_sm70_shflsync_idx_p) ;  /* 0x0000594000007944 */ /* 0x02efea0003c00000 */
[----:B------:R-:W-:Y:S01]  /*1dde0*/  MOV R2, R218 ;  /* 0x000000da00027202 */ /* 0x000fe20000000f00 */
[----:B------:R-:W-:Y:S05]  /*1ddf0*/  BRA `(.L_x_3755) ;  /* 0xfffeaf1000007947 */ /* 0x000fea000383ffff */
.L_x_3600:
[----:B------:R-:W-:Y:S01]  /*1de00*/  IMAD.MOV.U32 R219, RZ, RZ, R5 ;  /* 0x000000ffffdb7224 */ /* 0x000fe200078e0005 */
[----:B-1----:R-:W-:Y:S01]  /*1de10*/  MOV R2, 0x3 ;  /* 0x0000000300027802 */ /* 0x002fe20000000f00 */
[----:B------:R-:W-:Y:S01]  /*1de20*/  IMAD.MOV.U32 R218, RZ, RZ, 0x181f ;  /* 0x0000181fffda7424 */ /* 0x000fe200078e00ff */
[----:B------:R-:W-:-:S02]  /*1de30*/  MOV R3, 0x1de50 ;  /* 0x0001de5000037802 */ /* 0x000fc40000000f00 */
[----:B--2345:R-:W-:Y:S05]  /*1de40*/  CALL.REL.NOINC `($__internal_49_$__cuda_sm70_shflsync_idx_p) ;  /* 0x000058d000007944 */ /* 0x03cfea0003c00000 */
        /* <DEDUP_REMOVED lines=8> */
.L_x_3603:
[----:B------:R-:W-:Y:S01]  /*1ded0*/  IMAD.MOV.U32 R219, RZ, RZ, R5 ;  /* 0x000000ffffdb7224 */ /* 0x000fe200078e0005 */
[----:B-1----:R-:W-:Y:S01]  /*1dee0*/  MOV R2, 0x4 ;  /* 0x0000000400027802 */ /* 0x002fe20000000f00 */
[----:B------:R-:W-:Y:S01]  /*1def0*/  IMAD.MOV.U32 R218, RZ, RZ, 0x181f ;  /* 0x0000181fffda7424 */ /* 0x000fe200078e00ff */
[----:B------:R-:W-:Y:S02]  /*1df00*/  MOV R3, 0x1df20 ;  /* 0x0001df2000037802 */ /* 0x000fe40000000f00 */
[----:B--2345:R-:W-:Y:S05]  /*1df10*/  CALL.REL.NOINC `($__internal_49_$__cuda_sm70_shflsync_idx_p) ;  /* 0x0000580000007944 */ /* 0x03cfea0003c00000 */
[----:B------:R-:W-:Y:S01]  /*1df20*/  MOV R7, R218 ;  /* 0x000000da00077202 */ /* 0x000fe20000000f00 */
[----:B------:R-:W-:Y:S05]  /*1df30*/  BRA `(.L_x_3757) ;  /* 0xfffeaf8000007947 */ /* 0x000fea000383ffff */
.L_x_3604:
[----:B------:R-:W-:Y:S01]  /*1df40*/  IMAD.MOV.U32 R219, RZ, RZ, R6 ;  /* 0x000000ffffdb7224 */ /* 0x000fe200078e0006 */
[----:B-1----:R-:W-:Y:S01]  /*1df50*/  MOV R2, 0x4 ;  /* 0x0000000400027802 */ /* 0x002fe20000000f00 */
[----:B------:R-:W-:Y:S01]  /*1df60*/  IMAD.MOV.U32 R218, RZ, RZ, 0x181f ;  /* 0x0000181fffda7424 */ /* 0x000fe200078e00ff */
[----:B------:R-:W-:Y:S02]  /*1df70*/  MOV R3, 0x1df90 ;  /* 0x0001df9000037802 */ /* 0x000fe40000000f00 */
[----:B--2345:R-:W-:Y:S05]  /*1df80*/  CALL.REL.NOINC `($__internal_49_$__cuda_sm70_shflsync_idx_p) ;  /* 0x0000579000007944 */ /* 0x03cfea0003c00000 */
[----:B------:R-:W-:Y:S01]  /*1df90*/  MOV R2, R218 ;  /* 0x000000da00027202 */ /* 0x000fe20000000f00 */
[----:B------:R-:W-:Y:S05]  /*1dfa0*/  BRA `(.L_x_3758) ;  /* 0xfffeaf3000007947 */ /* 0x000fea000383ffff */
.L_x_3607:
[----:B------:R-:W-:Y:S01]  /*1dfb0*/  IMAD.MOV.U32 R219, RZ, RZ, R5 ;  /* 0x000000ffffdb7224 */ /* 0x000fe200078e0005 */
[----:B--23--:R-:W-:Y:S01]  /*1dfc0*/  MOV R2, 0x5 ;  /* 0x0000000500027802 */ /* 0x00cfe20000000f00 */
[----:B------:R-:W-:Y:S01]  /*1dfd0*/  IMAD.MOV.U32 R218, RZ, RZ, 0x181f ;  /* 0x0000181fffda7424 */ /* 0x000fe200078e00ff */
[----:B------:R-:W-:-:S02]  /*1dfe0*/  MOV R3, 0x1e000 ;  /* 0x0001e00000037802 */ /* 0x000fc40000000f00 */
[----:B-1--45:R-:W-:Y:S05]  /*1dff0*/  CALL.REL.NOINC `($__internal_49_$__cuda_sm70_shflsync_idx_p) ;  /* 0x0000572000007944 */ /* 0x032fea0003c00000 */
        /* <DEDUP_REMOVED lines=8> */
.L_x_3610:
[----:B------:R-:W-:Y:S01]  /*1e080*/  IMAD.MOV.U32 R219, RZ, RZ, R5 ;  /* 0x000000ffffdb7224 */ /* 0x000fe200078e0005 */
[----:B-1-3--:R-:W-:Y:S01]  /*1e090*/  MOV R2, 0x6 ;  /* 0x0000000600027802 */ /* 0x00afe20000000f00 */
[----:B------:R-:W-:Y:S01]  /*1e0a0*/  IMAD.MOV.U32 R218, RZ, RZ, 0x181f ;  /* 0x0000181fffda7424 */ /* 0x000fe200078e00ff */
[----:B------:R-:W-:Y:S02]  /*1e0b0*/  MOV R3, 0x1e0d0 ;  /* 0x0001e0d000037802 */ /* 0x000fe40000000f00 */
[----:B--2-45:R-:W-:Y:S05]  /*1e0c0*/  CALL.REL.NOINC `($__internal_49_$__cuda_sm70_shflsync_idx_p) ;  /* 0x0000565000007944 */ /* 0x034fea0003c00000 */
[----:B------:R-:W-:Y:S01]  /*1e0d0*/  MOV R7, R218 ;  /* 0x000000da00077202 */ /* 0x000fe20000000f00 */
[----:B------:R-:W-:Y:S05]  /*1e0e0*/  BRA `(.L_x_3760) ;  /* 0xfffeafa000007947 */ /* 0x000fea000383ffff */
.L_x_3611:
[----:B------:R-:W-:Y:S01]  /*1e0f0*/  IMAD.MOV.U32 R219, RZ, RZ, R6 ;  /* 0x000000ffffdb7224 */ /* 0x000fe200078e0006 */
[----:B---3--:R-:W-:Y:S01]  /*1e100*/  MOV R2, 0x6 ;  /* 0x0000000600027802 */ /* 0x008fe20000000f00 */
[----:B------:R-:W-:Y:S01]  /*1e110*/  IMAD.MOV.U32 R218, RZ, RZ, 0x181f ;  /* 0x0000181fffda7424 */ /* 0x000fe200078e00ff */
[----:B------:R-:W-:Y:S02]  /*1e120*/  MOV R3, 0x1e140 ;  /* 0x0001e14000037802 */ /* 0x000fe40000000f00 */
[----:B-12-45:R-:W-:Y:S05]  /*1e130*/  CALL.REL.NOINC `($__internal_49_$__cuda_sm70_shflsync_idx_p) ;  /* 0x000055e000007944 */ /* 0x036fea0003c00000 */
[----:B------:R-:W-:Y:S01]  /*1e140*/  MOV R2, R218 ;  /* 0x000000da00027202 */ /* 0x000fe20000000f00 */
[----:B------:R-:W-:Y:S05]  /*1e150*/  BRA `(.L_x_3761) ;  /* 0xfffeaf5000007947 */ /* 0x000fea000383ffff */
.L_x_3614:
        /* <DEDUP_REMOVED lines=13> */
.L_x_3653:
[----:B------:R-:W-:Y:S01]  /*1e230*/  IMAD.MOV.U32 R219, RZ, RZ, R5 ;  /* 0x000000ffffdb7224 */ /* 0x000fe200078e0005 */
[----:B------:R-:W-:Y:S01]  /*1e240*/  MOV R2, RZ ;  /* 0x000000ff00027202 */ /* 0x000fe20000000f00 */
[----:B------:R-:W-:Y:S01]  /*1e250*/  IMAD.MOV.U32 R218, RZ, RZ, 0x181f ;  /* 0x0000181fffda7424 */ /* 0x000fe200078e00ff */
[----:B------:R-:W-:Y:S02]  /*1e260*/  MOV R3, 0x1e280 ;  /* 0x0001e28000037802 */ /* 0x000fe40000000f00 */
[----:B------:R-:W-:Y:S05]  /*1e270*/  CALL.REL.NOINC `($__internal_49_$__cuda_sm70_shflsync_idx_p) ;  /* 0x000054a000007944 */ /* 0x000fea0003c00000 */
[----:B------:R-:W-:Y:S01]  /*1e280*/  MOV R9, R218 ;  /* 0x000000da00097202 */ /* 0x000fe20000000f00 */
[----:B------:R-:W-:Y:S05]  /*1e290*/  BRA `(.L_x_3763) ;  /* 0xffff0c6000007947 */ /* 0x000fea000383ffff */
.L_x_3654:
[----:B------:R-:W-:Y:S01]  /*1e2a0*/  IMAD.MOV.U32 R219, RZ, RZ, R4 ;  /* 0x000000ffffdb7224 */ /* 0x000fe200078e0004 */
[----:B------:R-:W-:Y:S01]  /*1e2b0*/  MOV R2, RZ ;  /* 0x000000ff00027202 */ /* 0x000fe20000000f00 */
[----:B------:R-:W-:Y:S01]  /*1e2c0*/  IMAD.MOV.U32 R218, RZ, RZ, 0x181f ;  /* 0x0000181fffda7424 */ /* 0x000fe200078e00ff */
[----:B------:R-:W-:Y:S02]  /*1e2d0*/  MOV R3, 0x1e2f0 ;  /* 0x0001e2f000037802 */ /* 0x000fe40000000f00 */
[----:B-12---:R-:W-:Y:S05]  /*1e2e0*/  CALL.REL.NOINC `($__internal_49_$__cuda_sm70_shflsync_idx_p) ;  /* 0x0000543000007944 */ /* 0x006fea0003c00000 */
        /* <DEDUP_REMOVED lines=12> */
[----:B------:R-:W-:Y:S05]  /*1e3b0*/  CALL.REL.NOINC `($__internal_49_$__cuda_sm70_shflsync_idx_p) ;  /* 0x0000536000007944 */ /* 0x000fea0003c00000 */
[----:B------:R-:W-:Y:S01]  /*1e3c0*/  IMAD.MOV.U32 R7, RZ, RZ, R218 ;  /* 0x000000ffff077224 */ /* 0x000fe200078e00da */
[----:B------:R-:W-:Y:S01]  /*1e3d0*/  MOV R2, 0x1 ;  /* 0x0000000100027802 */ /* 0x000fe20000000f00 */
[----:B------:R-:W-:Y:S01]  /*1e3e0*/  IMAD.MOV.U32 R219, RZ, RZ, R4 ;  /* 0x000000ffffdb7224 */ /* 0x000fe200078e0004 */
[----:B------:R-:W-:Y:S02]  /*1e3f0*/  MOV R218, 0x181f ;  /* 0x0000181f00da7802 */ /* 0x000fe40000000f00 */
[----:B------:R-:W-:Y:S02]  /*1e400*/  MOV R3, 0x1e420 ;  /* 0x0001e42000037802 */ /* 0x000fe40000000f00 */
[----:B------:R-:W-:Y:S05]  /*1e410*/  CALL.REL.NOINC `($__internal_49_$__cuda_sm70_shflsync_idx_p) ;  /* 0x0000530000007944 */ /* 0x000fea0003c00000 */
        /* <DEDUP_REMOVED lines=60> */
[----:B------:R-:W-:Y:S01]  /*1e7e0*/  MOV R4, R218 ;  /* 0x000000da00047202 */ /* 0x000fe20000000f00 */
[----:B------:R-:W-:Y:S05]  /*1e7f0*/  BRA `(.L_x_3764) ;  /* 0xffff088000007947 */ /* 0x000fea000383ffff */
.L_x_3655:
[----:B------:R-:W-:Y:S01]  /*1e800*/  IMAD.MOV.U32 R219, RZ, RZ, R0 ;  /* 0x000000ffffdb7224 */ /* 0x000fe200078e0000 */
[----:B------:R-:W-:Y:S01]  /*1e810*/  MOV R2, RZ ;  /* 0x000000ff00027202 */ /* 0x000fe20000000f00 */
[----:B------:R-:W-:Y:S01]  /*1e820*/  IMAD.MOV.U32 R218, RZ, RZ, 0x1c1f ;  /* 0x00001c1fffda7424 */ /* 0x000fe200078e00ff */
[----:B------:R-:W-:-:S02]  /*1e830*/  MOV R3, 0x1e850 ;  /* 0x0001e85000037802 */ /* 0x000fc40000000f00 */
[----:B------:R-:W-:Y:S05]  /*1e840*/  CALL.REL.NOINC `($__internal_49_$__cuda_sm70_shflsync_idx_p) ;  /* 0x00004ed000007944 */ /* 0x000fea0003c00000 */
[----:B------:R-:W-:Y:S01]  /*1e850*/  MOV R2, R218 ;  /* 0x000000da00027202 */ /* 0x000fe20000000f00 */
[----:B------:R-:W-:Y:S05]  /*1e860*/  BRA `(.L_x_3765) ;  /* 0xffff099000007947 */ /* 0x000fea000383ffff */
.L_x_3656:
[----:B------:R-:W-:Y:S01]  /*1e870*/  IMAD.MOV.U32 R219, RZ, RZ, R0 ;  /* 0x000000ffffdb7224 */ /* 0x000fe200078e0000 */
[----:B------:R-:W-:Y:S01]  /*1e880*/  MOV R2, 0x1 ;  /* 0x0000000100027802 */ /* 0x000fe20000000f00 */
[----:B------:R-:W-:Y:S01]  /*1e890*/  IMAD.MOV.U32 R218, RZ, RZ, 0x1c1f ;  /* 0x00001c1fffda7424 */ /* 0x000fe200078e00ff */
[----:B------:R-:W-:-:S02]  /*1e8a0*/  MOV R3, 0x1e8c0 ;  /* 0x0001e8c000037802 */ /* 0x000fc40000000f00 */
[----:B-1----:R-:W-:Y:S05]  /*1e8b0*/  CALL.REL.NOINC `($__internal_49_$__cuda_sm70_shflsync_idx_p) ;  /* 0x00004e6000007944 */ /* 0x002fea0003c00000 */
        /* <DEDUP_REMOVED lines=46> */
[----:B------:R-:W-:Y:S05]  /*1eba0*/  CALL.REL.NOINC `($__internal_49_$__cuda_sm70_shflsync_idx_p) ;  /* 0x00004b7000007944 */ /* 0x000fea0003c00000 */
        /* <DEDUP_REMOVED lines=46> */
[----:B------:R-:W-:Y:S05]  /*1ee90*/  CALL.REL.NOINC `($__internal_49_$__cuda_sm70_shflsync_idx_p) ;  /* 0x0000488000007944 */ /* 0x000fea0003c00000 */
[----:B------:R-:W-:Y:S01]  /*1eea0*/  IMAD.IADD R4, R4, 0x1, R218 ;  /* 0x0000000104047824 */ /* 0x000fe200078e02da */
[----:B------:R-:W-:Y:S01]  /*1eeb0*/  FMNMX.FTZ R89, R10, R11, !PT ;  /* 0x0000000b0a597209 */ /* 0x000fe20007810000 */
[----:B------:R-:W-:Y:S01]  /*1eec0*/  IMAD.MOV.U32 R0, RZ, RZ, 0x2 ;  /* 0x00000002ff007424 */ /* 0x000fe200078e00ff */
        /* <DEDUP_REMOVED lines=8> */
[----:B------:R-:W-:Y:S02]  /*1ef50*/  ISETP.GT.AND P0, PT, R5, 0x9, PT ;  /* 0x000000090500780c */ /* 0x000fe40003f04270 */
[----:B------:R-:W-:Y:S02]  /*1ef60*/  FSEL R35, R142, -INF , P1 ;  /* 0xff8000008e237808 */ /* 0x000fe40000800000 */
        /* <DEDUP_REMOVED lines=107> */
[----:B------:R-:W-:Y:S02]  /*1f620*/  MOV R2, 0x1f640 ;  /* 0x0001f64000027802 */ /* 0x000fe40000000f00 */
[----:B------:R-:W-:Y:S05]  /*1f630*/  CALL.REL.NOINC `($__internal_48_$__cuda_sm70_shflsync_bfly_p) ;  /* 0x0000408000007944 */ /* 0x000fea0003c00000 */
[----:B------:R-:W-:Y:S01]  /*1f640*/  FMNMX.FTZ R89, R89, R0, !PT ;  /* 0x0000000059597209 */ /* 0x000fe20007810000 */
[----:B------:R-:W-:Y:S01]  /*1f650*/  IMAD.MOV.U32 R0, RZ, RZ, 0x1 ;  /* 0x00000001ff007424 */ /* 0x000fe200078e00ff */
[----:B------:R-:W-:-:S03]  /*1f660*/  MOV R2, 0x1f690 ;  /* 0x0001f69000027802 */ /* 0x000fc60000000f00 */
[----:B------:R-:W-:Y:S02]  /*1f670*/  IMAD.MOV.U32 R84, RZ, RZ, R89 ;  /* 0x000000ffff547224 */ /* 0x000fe400078e0059 */
[----:B------:R-:W-:Y:S05]  /*1f680*/  CALL.REL.NOINC `($__internal_48_$__cuda_sm70_shflsync_bfly_p) ;  /* 0x0000403000007944 */ /* 0x000fea0003c00000 */
[----:B------:R-:W-:Y:S01]  /*1f690*/  FMNMX.FTZ R89, R89, R0, !PT ;  /* 0x0000000059597209 */ /* 0x000fe20007810000 */
[----:B------:R-:W-:Y:S01]  /*1f6a0*/  IMAD.MOV.U32 R84, RZ, RZ, R88 ;  /* 0x000000ffff547224 */ /* 0x000fe200078e0058 */
[----:B------:R-:W-:Y:S01]  /*1f6b0*/  MOV R2, 0x1f6e0 ;  /* 0x0001f6e000027802 */ /* 0x000fe20000000f00 */
[----:B------:R-:W-:Y:S02]  /*1f6c0*/  IMAD.MOV.U32 R0, RZ, RZ, 0x2 ;  /* 0x00000002ff007424 */ /* 0x000fe400078e00ff */
        /* <DEDUP_REMOVED lines=26> */
[----:B------:R-:W-:Y:S01]  /*1f870*/  MOV R9, R0 ;  /* 0x0000000000097202 */ /* 0x000fe20000000f00 */
[----:B------:R-:W-:Y:S05]  /*1f880*/  BRA `(.L_x_3766) ;  /* 0xffff09e000007947 */ /* 0x000fea000383ffff */
.L_x_3660:
[----:B------:R-:W-:Y:S01]  /*1f890*/  MOV R2, RZ ;  /* 0x000000ff00027202 */ /* 0x000fe20000000f00 */
[----:B------:R-:W-:Y:S01]  /*1f8a0*/  IMAD.MOV.U32 R219, RZ, RZ, R4 ;  /* 0x000000ffffdb7224 */ /* 0x000fe200078e0004 */
[----:B------:R-:W-:Y:S01]  /*1f8b0*/  MOV R3, 0x1f8e0 ;  /* 0x0001f8e000037802 */ /* 0x000fe20000000f00 */
[----:B------:R-:W-:Y:S02]  /*1f8c0*/  IMAD.MOV.U32 R218, RZ, RZ, 0x181f ;  /* 0x0000181fffda7424 */ /* 0x000fe400078e00ff */
[----:B------:R-:W-:Y:S05]  /*1f8d0*/  CALL.REL.NOINC `($__internal_49_$__cuda_sm70_shflsync_idx_p) ;  /* 0x00003e4000007944 */ /* 0x000fea0003c00000 */
[----:B------:R-:W-:Y:S01]  /*1f8e0*/  MOV R7, R218 ;  /* 0x000000da00077202 */ /* 0x000fe20000000f00 */
[----:B------:R-:W-:-:S05]  /*1f8f0*/  BRA `(.L_x_3767) ;  /* 0xffff25c000007947 */ /* 0x000fca000383ffff */
.L_x_3661:
[----:B------:R-:W-:Y:S01]  /*1f900*/  MOV R2, RZ ;  /* 0x000000ff00027202 */ /* 0x000fe20000000f00 */
[----:B------:R-:W-:Y:S01]  /*1f910*/  IMAD.MOV.U32 R219, RZ, RZ, R0 ;  /* 0x000000ffffdb7224 */ /* 0x000fe200078e0000 */
[----:B------:R-:W-:Y:S01]  /*1f920*/  MOV R3, 0x1f950 ;  /* 0x0001f95000037802 */ /* 0x000fe20000000f00 */
[----:B------:R-:W-:Y:S02]  /*1f930*/  IMAD.MOV.U32 R218, RZ, RZ, 0x181f ;  /* 0x0000181fffda7424 */ /* 0x000fe400078e00ff */
[----:B-12---:R-:W-:Y:S05]  /*1f940*/  CALL.REL.NOINC `($__internal_49_$__cuda_sm70_shflsync_idx_p) ;  /* 0x00003dd000007944 */ /* 0x006fea0003c00000 */
[----:B------:R-:W-:Y:S01]  /*1f950*/  IMAD.MOV.U32 R219, RZ, RZ, R4 ;  /* 0x000000ffffdb7224 */ /* 0x000fe200078e0004 */
[----:B------:R-:W-:Y:S02]  /*1f960*/  ISETP.GE.AND P0, PT, R238, c[0x0][0x1d4], PT ;  /* 0x00007500ee007a0c */ /* 0x000fe40003f06270 */
[----:B------:R-:W-:Y:S01]  /*1f970*/  IADD3 R2, P1, R218, R5, RZ ;  /* 0x00000005da027210 */ /* 0x000fe20007f3e0ff */
[----:B------:R-:W-:Y:S04]  /*1f980*/  IMAD.MOV.U32 R218, RZ, RZ, 0x181f ;  /* 0x0000181fffda7424 */ /* 0x000fe800078e00ff */
        /* <DEDUP_REMOVED lines=8> */
[----:B------:R-:W-:Y:S05]  /*1fa10*/  CALL.REL.NOINC `($__internal_49_$__cuda_sm70_shflsync_idx_p) ;  /* 0x00003d0000007944 */ /* 0x000fea0003c00000 */
[----:B------:R-:W-:Y:S01]  /*1fa20*/  MOV R2, 0x1 ;  /* 0x0000000100027802 */ /* 0x000fe20000000f00 */
[----:B------:R-:W-:Y:S01]  /*1fa30*/  IMAD.MOV.U32 R8, RZ, RZ, R218 ;  /* 0x000000ffff087224 */ /* 0x000fe200078e00da */
[----:B------:R-:W-:Y:S01]  /*1fa40*/  MOV R218, 0x181f ;  /* 0x0000181f00da7802 */ /* 0x000fe20000000f00 */
[----:B------:R-:W-:Y:S01]  /*1fa50*/  IMAD.MOV.U32 R219, RZ, RZ, R0 ;  /* 0x000000ffffdb7224 */ /* 0x000fe200078e0000 */
[----:B------:R-:W-:Y:S02]  /*1fa60*/  MOV R3, 0x1fa80 ;  /* 0x0001fa8000037802 */ /* 0x000fe40000000f00 */
[----:B------:R-:W-:Y:S05]  /*1fa70*/  CALL.REL.NOINC `($__internal_49_$__cuda_sm70_shflsync_idx_p) ;  /* 0x00003ca000007944 */ /* 0x000fea0003c00000 */
        /* <DEDUP_REMOVED lines=60> */
[----:B------:R-:W-:Y:S01]  /*1fe40*/  MOV R0, R218 ;  /* 0x000000da00007202 */ /* 0x000fe20000000f00 */
[----:B------:R-:W-:-:S05]  /*1fe50*/  BRA `(.L_x_3768) ;  /* 0xffff220000007947 */ /* 0x000fca000383ffff */
.L_x_3664:
[----:B------:R-:W-:Y:S01]  /*1fe60*/  MOV R2, RZ ;  /* 0x000000ff00027202 */ /* 0x000fe20000000f00 */
[----:B------:R-:W-:Y:S01]  /*1fe70*/  IMAD.MOV.U32 R219, RZ, RZ, R84 ;  /* 0x000000ffffdb7224 */ /* 0x000fe200078e0054 */
[----:B------:R-:W-:Y:S01]  /*1fe80*/  MOV R3, 0x1feb0 ;  /* 0x0001feb000037802 */ /* 0x000fe20000000f00 */
[----:B------:R-:W-:Y:S02]  /*1fe90*/  IMAD.MOV.U32 R218, RZ, RZ, 0x181f ;  /* 0x0000181fffda7424 */ /* 0x000fe400078e00ff */
[----:B------:R-:W-:Y:S05]  /*1fea0*/  CALL.REL.NOINC `($__internal_49_$__cuda_sm70_shflsync_idx_p) ;  /* 0x0000387000007944 */ /* 0x000fea0003c00000 */
[----:B------:R-:W-:Y:S01]  /*1feb0*/  MOV R89, R218 ;  /* 0x000000da00597202 */ /* 0x000fe20000000f00 */
[----:B------:R-:W-:-:S05]  /*1fec0*/  BRA `(.L_x_3769) ;  /* 0xffff2b0000007947 */ /* 0x000fca000383ffff */
.L_x_3665:
        /* <DEDUP_REMOVED lines=86> */
.L_x_3666:
[----:B------:R-:W-:Y:S01]  /*20430*/  MOV R2, RZ ;  /* 0x000000ff00027202 */ /* 0x000fe20000000f00 */
[----:B------:R-:W-:Y:S01]  /*20440*/  IMAD.MOV.U32 R219, RZ, RZ, R84 ;  /* 0x000000ffffdb7224 */ /* 0x000fe200078e0054 */
[----:B------:R-:W-:Y:S01]  /*20450*/  MOV R3, 0x20480 ;  /* 0x0002048000037802 */ /* 0x000fe20000000f00 */
[----:B------:R-:W-:Y:S02]  /*20460*/  IMAD.MOV.U32 R218, RZ, RZ, 0x1c1f ;  /* 0x00001c1fffda7424 */ /* 0x000fe400078e00ff */
[----:B------:R-:W-:Y:S05]  /*20470*/  CALL.REL.NOINC `($__internal_49_$__cuda_sm70_shflsync_idx_p) ;  /* 0x000032a000007944 */ /* 0x000fea0003c00000 */
[----:B------:R-:W-:Y:S01]  /*20480*/  MOV R0, R218 ;  /* 0x000000da00007202 */ /* 0x000fe20000000f00 */
[----:B------:R-:W-:-:S05]  /*20490*/  BRA `(.L_x_3771) ;  /* 0xffff285000007947 */ /* 0x000fca000383ffff */
.L_x_3667:
[----:B------:R-:W-:Y:S01]  /*204a0*/  MOV R2, 0x1 ;  /* 0x0000000100027802 */ /* 0x000fe20000000f00 */
[----:B------:R-:W-:Y:S01]  /*204b0*/  IMAD.MOV.U32 R219, RZ, RZ, R84 ;  /* 0x000000ffffdb7224 */ /* 0x000fe200078e0054 */
[----:B------:R-:W-:Y:S01]  /*204c0*/  MOV R3, 0x204f0 ;  /* 0x000204f000037802 */ /* 0x000fe20000000f00 */
[----:B------:R-:W-:Y:S02]  /*204d0*/  IMAD.MOV.U32 R218, RZ, RZ, 0x1c1f ;  /* 0x00001c1fffda7424 */ /* 0x000fe400078e00ff */
[----:B-1----:R-:W-:Y:S05]  /*204e0*/  CALL.REL.NOINC `($__internal_49_$__cuda_sm70_shflsync_idx_p) ;  /* 0x0000323000007944 */ /* 0x002fea0003c00000 */
        /* <DEDUP_REMOVED lines=40> */
[----:B------:R-:W-:Y:S01]  /*20770*/  IMAD.MOV.U32 R218, RZ, RZ, 0x1c1f ;  /* 0x00001c1fffda7424 */ /* 0x000fe200078e00ff */
[----:B------:R-:W-:Y:S02]  /*20780*/  FSEL R39, R70, -INF , P3 ;  /* 0xff80000046277808 */ /* 0x000fe40001800000 */
[----:B------:R-:W-:Y:S02]  /*20790*/  FSEL R33, R71, -INF , P2 ;  /* 0xff80000047217808 */ /* 0x000fe40001000000 */
[----:B------:R-:W-:Y:S02]  /*207a0*/  FSEL R32, R82, -INF , P1 ;  /* 0xff80000052207808 */ /* 0x000fe40000800000 */
[----:B------:R-:W-:Y:S02]  /*207b0*/  FSEL R19, R83, -INF , P0 ;  /* 0xff80000053137808 */ /* 0x000fe40000000000 */
[----:B------:R-:W-:Y:S05]  /*207c0*/  CALL.REL.NOINC `($__internal_49_$__cuda_sm70_shflsync_idx_p) ;  /* 0x00002f5000007944 */ /* 0x000fea0003c00000 */
        /* <DEDUP_REMOVED lines=38> */
[----:B------:R-:W-:Y:S01]  /*20a30*/  ISETP.GT.AND P0, PT, R218, 0x49, PT ;  /* 0x00000049da00780c */ /* 0x000fe20003f04270 */
[----:B------:R-:W-:Y:S01]  /*20a40*/  IMAD.MOV.U32 R218, RZ, RZ, 0x1c1f ;  /* 0x00001c1fffda7424 */ /* 0x000fe200078e00ff */
[----:B------:R-:W-:Y:S02]  /*20a50*/  FSEL R25, R61, -INF , P4 ;  /* 0xff8000003d197808 */ /* 0x000fe40002000000 */
[----:B------:R-:W-:Y:S02]  /*20a60*/  FSEL R18, R72, -INF , P3 ;  /* 0xff80000048127808 */ /* 0x000fe40001800000 */
[----:B------:R-:W-:Y:S02]  /*20a70*/  FSEL R17, R73, -INF , P2 ;  /* 0xff80000049117808 */ /* 0x000fe40001000000 */
[----:B------:R-:W-:Y:S02]  /*20a80*/  FSEL R16, R76, -INF , P1 ;  /* 0xff8000004c107808 */ /* 0x000fe40000800000 */
[----:B------:R-:W-:Y:S02]  /*20a90*/  FSEL R13, R77, -INF , P0 ;  /* 0xff8000004d0d7808 */ /* 0x000fe40000000000 */
[----:B------:R-:W-:Y:S05]  /*20aa0*/  CALL.REL.NOINC `($__internal_49_$__cuda_sm70_shflsync_idx_p) ;  /* 0x00002c7000007944 */ /* 0x000fea0003c00000 */
[----:B------:R-:W-:Y:S01]  /*20ab0*/  FMNMX.FTZ R84, R4, R90, !PT ;  /* 0x0000005a04547209 */ /* 0x000fe20007810000 */
[----:B------:R-:W-:Y:S01]  /*20ac0*/  IMAD.IADD R85, R85, 0x1, R218 ;  /* 0x0000000155557824 */ /* 0x000fe200078e02da */
[----:B------:R-:W-:Y:S01]  /*20ad0*/  MOV R2, 0x21270 ;  /* 0x0002127000027802 */ /* 0x000fe20000000f00 */
        /* <DEDUP_REMOVED lines=120> */
[----:B------:R-:W-:Y:S05]  /*21260*/  CALL.REL.NOINC `($__internal_48_$__cuda_sm70_shflsync_bfly_p) ;  /* 0x0000245000007944 */ /* 0x000fea0003c00000 */
[----:B------:R-:W-:Y:S01]  /*21270*/  FMNMX.FTZ R84, R84, R0, !PT ;  /* 0x0000000054547209 */ /* 0x000fe20007810000 */
[----:B------:R-:W-:Y:S01]  /*21280*/  IMAD.MOV.U32 R0, RZ, RZ, 0x1 ;  /* 0x00000001ff007424 */ /* 0x000fe200078e00ff */
[----:B------:R-:W-:Y:S02]  /*21290*/  MOV R2, 0x212b0 ;  /* 0x000212b000027802 */ /* 0x000fe40000000f00 */
        /* <DEDUP_REMOVED lines=28> */
[----:B------:R-:W-:-:S05]  /*21460*/  BRA `(.L_x_3772) ;  /* 0xffff28f000007947 */ /* 0x000fca000383ffff */
.L_x_3670:
[----:B-1--4-:R-:W-:Y:S01]  /*21470*/  MOV R2, RZ ;  /* 0x000000ff00027202 */ /* 0x012fe20000000f00 */
[----:B------:R-:W-:Y:S01]  /*21480*/  IMAD.MOV.U32 R219, RZ, RZ, R56 ;  /* 0x000000ffffdb7224 */ /* 0x000fe200078e0038 */
[----:B------:R-:W-:Y:S01]  /*21490*/  MOV R3, 0x214c0 ;  /* 0x000214c000037802 */ /* 0x000fe20000000f00 */
[----:B------:R-:W-:Y:S02]  /*214a0*/  IMAD.MOV.U32 R218, RZ, RZ, 0x181f ;  /* 0x0000181fffda7424 */ /* 0x000fe400078e00ff */
[----:B------:R-:W-:Y:S05]  /*214b0*/  CALL.REL.NOINC `($__internal_49_$__cuda_sm70_shflsync_idx_p) ;  /* 0x0000226000007944 */ /* 0x000fea0003c00000 */
[----:B------:R-:W-:Y:S01]  /*214c0*/  MOV R58, R218 ;  /* 0x000000da003a7202 */ /* 0x000fe20000000f00 */
[----:B------:R-:W-:-:S05]  /*214d0*/  BRA `(.L_x_3773) ;  /* 0xffff494000007947 */ /* 0x000fca000383ffff */
.L_x_3673:
[----:B------:R-:W-:Y:S01]  /*214e0*/  MOV R2, RZ ;  /* 0x000000ff00027202 */ /* 0x000fe20000000f00 */
[----:B------:R-:W-:Y:S01]  /*214f0*/  IMAD.MOV.U32 R219, RZ, RZ, R84 ;  /* 0x000000ffffdb7224 */ /* 0x000fe200078e0054 */
[----:B------:R-:W-:Y:S01]  /*21500*/  MOV R3, 0x21530 ;  /* 0x0002153000037802 */ /* 0x000fe20000000f00 */
[----:B------:R-:W-:Y:S02]  /*21510*/  IMAD.MOV.U32 R218, RZ, RZ, 0x181f ;  /* 0x0000181fffda7424 */ /* 0x000fe400078e00ff */
[----:B------:R-:W-:Y:S05]  /*21520*/  CALL.REL.NOINC `($__internal_49_$__cuda_sm70_shflsync_idx_p) ;  /* 0x000021f000007944 */ /* 0x000fea0003c00000 */
[----:B------:R-:W-:Y:S01]  /*21530*/  MOV R90, R218 ;  /* 0x000000da005a7202 */ /* 0x000fe20000000f00 */
[----:B------:R-:W-:-:S05]  /*21540*/  BRA `(.L_x_3774) ;  /* 0xffff536000007947 */ /* 0x000fca000383ffff */
.L_x_3674:
[----:B------:R-:W-:Y:S01]  /*21550*/  MOV R2, RZ ;  /* 0x000000ff00027202 */ /* 0x000fe20000000f00 */
[----:B------:R-:W-:Y:S01]  /*21560*/  IMAD.MOV.U32 R219, RZ, RZ, R0 ;  /* 0x000000ffffdb7224 */ /* 0x000fe200078e0000 */
[----:B------:R-:W-:Y:S01]  /*21570*/  MOV R3, 0x215a0 ;  /* 0x000215a000037802 */ /* 0x000fe20000000f00 */
[----:B------:R-:W-:Y:S02]  /*21580*/  IMAD.MOV.U32 R218, RZ, RZ, 0x181f ;  /* 0x0000181fffda7424 */ /* 0x000fe400078e00ff */
[----:B-12---:R-:W-:Y:S05]  /*21590*/  CALL.REL.NOINC `($__internal_49_$__cuda_sm70_shflsync_idx_p) ;  /* 0x0000218000007944 */ /* 0x006fea0003c00000 */
        /* <DEDUP_REMOVED lines=82> */
.L_x_3675:
[----:B------:R-:W-:Y:S02]  /*21ac0*/  MOV R0, 0x2 ;  /* 0x0000000200007802 */ /* 0x000fe40000000f00 */
[----:B------:R-:W-:Y:S02]  /*21ad0*/  MOV R2, 0x21af0 ;  /* 0x00021af000027802 */ /* 0x000fe40000000f00 */
        /* <DEDUP_REMOVED lines=33> */
.L_x_3677:
[----:B------:R-:W-:Y:S01]  /*21cf0*/  IMAD.MOV.U32 R84, RZ, RZ, R217 ;  /* 0x000000ffff547224 */ /* 0x000fe200078e00d9 */
[----:B------:R-:W-:-:S02]  /*21d00*/  MOV R0, 0x2 ;  /* 0x0000000200007802 */ /* 0x000fc40000000f00 */
[----:B------:R-:W-:Y:S02]  /*21d10*/  MOV R2, 0x21d30 ;  /* 0x00021d3000027802 */ /* 0x000fe40000000f00 */
[----:B------:R-:W-:Y:S05]  /*21d20*/  CALL.REL.NOINC `($__internal_48_$__cuda_sm70_shflsync_bfly_p) ;  /* 0x0000199000007944 */ /* 0x000fea0003c00000 */
[----:B------:R-:W-:Y:S05]  /*21d30*/  BRA `(.L_x_3777) ;  /* 0xffff716000007947 */ /* 0x000fea000383ffff */
.L_x_3678:
[----:B------:R-:W-:Y:S01]  /*21d40*/  IMAD.MOV.U32 R84, RZ, RZ, R4 ;  /* 0x000000ffff547224 */ /* 0x000fe200078e0004 */
[----:B------:R-:W-:Y:S02]  /*21d50*/  MOV R0, 0x1 ;  /* 0x0000000100007802 */ /* 0x000fe40000000f00 */
[----:B------:R-:W-:Y:S02]  /*21d60*/  MOV R2, 0x21d80 ;  /* 0x00021d8000027802 */ /* 0x000fe40000000f00 */
[----:B-1----:R-:W-:Y:S05]  /*21d70*/  CALL.REL.NOINC `($__internal_48_$__cuda_sm70_shflsync_bfly_p) ;  /* 0x0000194000007944 */ /* 0x002fea0003c00000 */
[----:B------:R-:W-:Y:S01]  /*21d80*/  FADD.FTZ R4, R4, R0 ;  /* 0x0000000004047221 */ /* 0x000fe20000010000 */
[----:B------:R-:W-:Y:S02]  /*21d90*/  MOV R84, R226 ;  /* 0x000000e200547202 */ /* 0x000fe40000000f00 */
[----:B------:R-:W-:Y:S02]  /*21da0*/  MOV R0, 0x2 ;  /* 0x0000000200007802 */ /* 0x000fe40000000f00 */
[----:B------:R-:W-:Y:S02]  /*21db0*/  MOV R2, 0x21dd0 ;  /* 0x00021dd000027802 */ /* 0x000fe40000000f00 */
[----:B------:R-:W-:Y:S05]  /*21dc0*/  CALL.REL.NOINC `($__internal_48_$__cuda_sm70_shflsync_bfly_p) ;  /* 0x000018f000007944 */ /* 0x000fea0003c00000 */
[----:B------:R-:W-:Y:S01]  /*21dd0*/  FADD.FTZ R6, R226, R0 ;  /* 0x00000000e2067221 */ /* 0x000fe20000010000 */
[----:B------:R-:W-:Y:S02]  /*21de0*/  MOV R0, 0x1 ;  /* 0x0000000100007802 */ /* 0x000fe40000000f00 */
[----:B------:R-:W-:-:S02]  /*21df0*/  MOV R2, 0x21e20 ;  /* 0x00021e2000027802 */ /* 0x000fc40000000f00 */
[----:B------:R-:W-:Y:S02]  /*21e00*/  MOV R84, R6 ;  /* 0x0000000600547202 */ /* 0x000fe40000000f00 */
[----:B------:R-:W-:Y:S05]  /*21e10*/  CALL.REL.NOINC `($__internal_48_$__cuda_sm70_shflsync_bfly_p) ;  /* 0x000018a000007944 */ /* 0x000fea0003c00000 */
[----:B------:R-:W-:Y:S01]  /*21e20*/  FADD.FTZ R6, R6, R0 ;  /* 0x0000000006067221 */ /* 0x000fe20000010000 */
[----:B------:R-:W-:Y:S02]  /*21e30*/  MOV R84, R246 ;  /* 0x000000f600547202 */ /* 0x000fe40000000f00 */
[----:B------:R-:W-:Y:S02]  /*21e40*/  MOV R0, 0x2 ;  /* 0x0000000200007802 */ /* 0x000fe40000000f00 */
[----:B------:R-:W-:Y:S02]  /*21e50*/  MOV R2, 0x21e70 ;  /* 0x00021e7000027802 */ /* 0x000fe40000000f00 */
[----:B------:R-:W-:Y:S05]  /*21e60*/  CALL.REL.NOINC `($__internal_48_$__cuda_sm70_shflsync_bfly_p) ;  /* 0x0000185000007944 */ /* 0x000fea0003c00000 */
[----:B------:R-:W-:Y:S01]  /*21e70*/  FADD.FTZ R5, R246, R0 ;  /* 0x00000000f6057221 */ /* 0x000fe20000010000 */
[----:B------:R-:W-:Y:S02]  /*21e80*/  MOV R0, 0x1 ;  /* 0x0000000100007802 */ /* 0x000fe40000000f00 */
[----:B------:R-:W-:Y:S02]  /*21e90*/  MOV R2, 0x21ec0 ;  /* 0x00021ec000027802 */ /* 0x000fe40000000f00 */
[----:B------:R-:W-:-:S02]  /*21ea0*/  MOV R84, R5 ;  /* 0x0000000500547202 */ /* 0x000fc40000000f00 */
[----:B------:R-:W-:Y:S05]  /*21eb0*/  CALL.REL.NOINC `($__internal_48_$__cuda_sm70_shflsync_bfly_p) ;  /* 0x0000180000007944 */ /* 0x000fea0003c00000 */
[----:B------:R-:W-:Y:S01]  /*21ec0*/  FADD.FTZ R5, R5, R0 ;  /* 0x0000000005057221 */ /* 0x000fe20000010000 */
[----:B------:R-:W-:-:S02]  /*21ed0*/  MOV R84, R247 ;  /* 0x000000f700547202 */ /* 0x000fc40000000f00 */
[----:B------:R-:W-:Y:S02]  /*21ee0*/  MOV R0, 0x2 ;  /* 0x0000000200007802 */ /* 0x000fe40000000f00 */
[----:B------:R-:W-:Y:S02]  /*21ef0*/  MOV R2, 0x21f10 ;  /* 0x00021f1000027802 */ /* 0x000fe40000000f00 */
[----:B------:R-:W-:Y:S05]  /*21f00*/  CALL.REL.NOINC `($__internal_48_$__cuda_sm70_shflsync_bfly_p) ;  /* 0x000017b000007944 */ /* 0x000fea0003c00000 */
[----:B------:R-:W-:Y:S01]  /*21f10*/  FADD.FTZ R7, R247, R0 ;  /* 0x00000000f7077221 */ /* 0x000fe20000010000 */
[----:B------:R-:W-:Y:S02]  /*21f20*/  MOV R0, 0x1 ;  /* 0x0000000100007802 */ /* 0x000fe40000000f00 */
[----:B------:R-:W-:Y:S02]  /*21f30*/  MOV R2, 0x21f60 ;  /* 0x00021f6000027802 */ /* 0x000fe40000000f00 */
[----:B------:R-:W-:Y:S02]  /*21f40*/  MOV R84, R7 ;  /* 0x0000000700547202 */ /* 0x000fe40000000f00 */
[----:B------:R-:W-:Y:S05]  /*21f50*/  CALL.REL.NOINC `($__internal_48_$__cuda_sm70_shflsync_bfly_p) ;  /* 0x0000176000007944 */ /* 0x000fea0003c00000 */
[----:B------:R-:W-:Y:S01]  /*21f60*/  MOV R8, R0 ;  /* 0x0000000000087202 */ /* 0x000fe20000000f00 */
[----:B------:R-:W-:Y:S05]  /*21f70*/  BRA `(.L_x_3778) ;  /* 0xffff701000007947 */ /* 0x000fea000383ffff */
.L_x_3685:
[----:B-1-34-:R-:W-:Y:S01]  /*21f80*/  IMAD.MOV.U32 R219, RZ, RZ, R5 ;  /* 0x000000ffffdb7224 */ /* 0x01afe200078e0005 */
[----:B------:R-:W-:Y:S01]  /*21f90*/  MOV R2, RZ ;  /* 0x000000ff00027202 */ /* 0x000fe20000000f00 */
[----:B------:R-:W-:Y:S01]  /*21fa0*/  IMAD.MOV.U32 R218, RZ, RZ, 0x181f ;  /* 0x0000181fffda7424 */ /* 0x000fe200078e00ff */
[----:B------:R-:W-:-:S02]  /*21fb0*/  MOV R3, 0x21fd0 ;  /* 0x00021fd000037802 */ /* 0x000fc40000000f00 */
[----:B------:R-:W-:Y:S05]  /*21fc0*/  CALL.REL.NOINC `($__internal_49_$__cuda_sm70_shflsync_idx_p) ;  /* 0x0000175000007944 */ /* 0x000fea0003c00000 */
[----:B------:R-:W-:Y:S01]  /*21fd0*/  MOV R7, R218 ;  /* 0x000000da00077202 */ /* 0x000fe20000000f00 */
[----:B------:R-:W-:Y:S05]  /*21fe0*/  BRA `(.L_x_3779) ;  /* 0xffff867000007947 */ /* 0x000fea000383ffff */
.L_x_3686:
[----:B------:R-:W-:Y:S01]  /*21ff0*/  IMAD.MOV.U32 R219, RZ, RZ, R6 ;  /* 0x000000ffffdb7224 */ /* 0x000fe200078e0006 */
[----:B------:R-:W-:Y:S01]  /*22000*/  MOV R2, RZ ;  /* 0x000000ff00027202 */ /* 0x000fe20000000f00 */
[----:B------:R-:W-:Y:S01]  /*22010*/  IMAD.MOV.U32 R218, RZ, RZ, 0x181f ;  /* 0x0000181fffda7424 */ /* 0x000fe200078e00ff */
[----:B------:R-:W-:-:S02]  /*22020*/  MOV R3, 0x22040 ;  /* 0x0002204000037802 */ /* 0x000fc40000000f00 */
[----:B-12---:R-:W-:Y:S05]  /*22030*/  CALL.REL.NOINC `($__internal_49_$__cuda_sm70_shflsync_idx_p) ;  /* 0x000016e000007944 */ /* 0x006fea0003c00000 */
[----:B------:R-:W-:Y:S01]  /*22040*/  MOV R2, R218 ;  /* 0x000000da00027202 */ /* 0x000fe20000000f00 */
[----:B------:R-:W-:Y:S05]  /*22050*/  BRA `(.L_x_3780) ;  /* 0xffff862000007947 */ /* 0x000fea000383ffff */
.L_x_3687:
[----:B------:R-:W-:Y:S01]  /*22060*/  IMAD.MOV.U32 R219, RZ, RZ, R5 ;  /* 0x000000ffffdb7224 */ /* 0x000fe200078e0005 */
[----:B--2---:R-:W-:Y:S01]  /*22070*/  MOV R2, 0x1 ;  /* 0x0000000100027802 */ /* 0x004fe20000000f00 */
[----:B------:R-:W-:Y:S01]  /*22080*/  IMAD.MOV.U32 R218, RZ, RZ, 0x181f ;  /* 0x0000181fffda7424 */ /* 0x000fe200078e00ff */
[----:B------:R-:W-:-:S02]  /*22090*/  MOV R3, 0x220b0 ;  /* 0x000220b000037802 */ /* 0x000fc40000000f00 */
[----:B-1-3--:R-:W-:Y:S05]  /*220a0*/  CALL.REL.NOINC `($__internal_49_$__cuda_sm70_shflsync_idx_p) ;  /* 0x0000167000007944 */ /* 0x00afea0003c00000 */
        /* <DEDUP_REMOVED lines=8> */
.L_x_3688:
[----:B------:R-:W-:Y:S01]  /*22130*/  IMAD.MOV.U32 R219, RZ, RZ, R5 ;  /* 0x000000ffffdb7224 */ /* 0x000fe200078e0005 */
[----:B-1----:R-:W-:Y:S01]  /*22140*/  MOV R2, 0x2 ;  /* 0x0000000200027802 */ /* 0x002fe20000000f00 */
[----:B------:R-:W-:Y:S01]  /*22150*/  IMAD.MOV.U32 R218, RZ, RZ, 0x181f ;  /* 0x0000181fffda7424 */ /* 0x000fe200078e00ff */
[----:B------:R-:W-:Y:S02]  /*22160*/  MOV R3, 0x22180 ;  /* 0x0002218000037802 */ /* 0x000fe40000000f00 */
[----:B---34-:R-:W-:Y:S05]  /*22170*/  CALL.REL.NOINC `($__internal_49_$__cuda_sm70_shflsync_idx_p) ;  /* 0x000015a000007944 */ /* 0x018fea0003c00000 */
[----:B------:R-:W-:Y:S01]  /*22180*/  MOV R7, R218 ;  /* 0x000000da00077202 */ /* 0x000fe20000000f00 */
[----:B------:R-:W-:Y:S05]  /*22190*/  BRA `(.L_x_3782) ;  /* 0xffff85c000007947 */ /* 0x000fea000383ffff */
.L_x_3689:
[----:B------:R-:W-:Y:S01]  /*221a0*/  IMAD.MOV.U32 R219, RZ, RZ, R6 ;  /* 0x000000ffffdb7224 */ /* 0x000fe200078e0006 */
[----:B-1----:R-:W-:Y:S01]  /*221b0*/  MOV R2, 0x2 ;  /* 0x0000000200027802 */ /* 0x002fe20000000f00 */
[----:B------:R-:W-:Y:S01]  /*221c0*/  IMAD.MOV.U32 R218, RZ, RZ, 0x181f ;  /* 0x0000181fffda7424 */ /* 0x000fe200078e00ff */
[----:B------:R-:W-:Y:S02]  /*221d0*/  MOV R3, 0x221f0 ;  /* 0x000221f000037802 */ /* 0x000fe40000000f00 */
[----:B--234-:R-:W-:Y:S05]  /*221e0*/  CALL.REL.NOINC `($__internal_49_$__cuda_sm70_shflsync_idx_p) ;  /* 0x0000153000007944 */ /* 0x01cfea0003c00000 */
[----:B------:R-:W-:Y:S01]  /*221f0*/  MOV R2, R218 ;  /* 0x000000da00027202 */ /* 0x000fe20000000f00 */
[----:B------:R-:W-:Y:S05]  /*22200*/  BRA `(.L_x_3783) ;  /* 0xffff857000007947 */ /* 0x000fea000383ffff */
.L_x_3690:
[----:B------:R-:W-:Y:S01]  /*22210*/  IMAD.MOV.U32 R219, RZ, RZ, R5 ;  /* 0x000000ffffdb7224 */ /* 0x000fe200078e0005 */
[----:B--2---:R-:W-:Y:S01]  /*22220*/  MOV R2, 0x3 ;  /* 0x0000000300027802 */ /* 0x004fe20000000f00 */
[----:B------:R-:W-:Y:S01]  /*22230*/  IMAD.MOV.U32 R218, RZ, RZ, 0x181f ;  /* 0x0000181fffda7424 */ /* 0x000fe200078e00ff */
[----:B------:R-:W-:-:S02]  /*22240*/  MOV R3, 0x22260 ;  /* 0x0002226000037802 */ /* 0x000fc40000000f00 */
[----:B-1-34-:R-:W-:Y:S05]  /*22250*/  CALL.REL.NOINC `($__internal_49_$__cuda_sm70_shflsync_idx_p) ;  /* 0x000014c000007944 */ /* 0x01afea0003c00000 */
        /* <DEDUP_REMOVED lines=8> */
.L_x_3691:
[----:B------:R-:W-:Y:S01]  /*222e0*/  IMAD.MOV.U32 R219, RZ, RZ, R5 ;  /* 0x000000ffffdb7224 */ /* 0x000fe200078e0005 */
[----:B--2---:R-:W-:Y:S01]  /*222f0*/  MOV R2, 0x4 ;  /* 0x0000000400027802 */ /* 0x004fe20000000f00 */
[----:B------:R-:W-:Y:S01]  /*22300*/  IMAD.MOV.U32 R218, RZ, RZ, 0x181f ;  /* 0x0000181fffda7424 */ /* 0x000fe200078e00ff */
[----:B------:R-:W-:Y:S02]  /*22310*/  MOV R3, 0x22330 ;  /* 0x0002233000037802 */ /* 0x000fe40000000f00 */
[----:B-1-34-:R-:W-:Y:S05]  /*22320*/  CALL.REL.NOINC `($__internal_49_$__cuda_sm70_shflsync_idx_p) ;  /* 0x000013f000007944 */ /* 0x01afea0003c00000 */
[----:B------:R-:W-:Y:S01]  /*22330*/  MOV R7, R218 ;  /* 0x000000da00077202 */ /* 0x000fe20000000f00 */
[----:B------:R-:W-:Y:S05]  /*22340*/  BRA `(.L_x_3785) ;  /* 0xffff852000007947 */ /* 0x000fea000383ffff */
.L_x_3692:
[----:B------:R-:W-:Y:S01]  /*22350*/  IMAD.MOV.U32 R219, RZ, RZ, R6 ;  /* 0x000000ffffdb7224 */ /* 0x000fe200078e0006 */
[----:B--2---:R-:W-:Y:S01]  /*22360*/  MOV R2, 0x4 ;  /* 0x0000000400027802 */ /* 0x004fe20000000f00 */
[----:B------:R-:W-:Y:S01]  /*22370*/  IMAD.MOV.U32 R218, RZ, RZ, 0x181f ;  /* 0x0000181fffda7424 */ /* 0x000fe200078e00ff */
[----:B------:R-:W-:Y:S02]  /*22380*/  MOV R3, 0x223a0 ;  /* 0x000223a000037802 */ /* 0x000fe40000000f00 */
[----:B-1-34-:R-:W-:Y:S05]  /*22390*/  CALL.REL.NOINC `($__internal_49_$__cuda_sm70_shflsync_idx_p) ;  /* 0x0000138000007944 */ /* 0x01afea0003c00000 */
[----:B------:R-:W-:Y:S01]  /*223a0*/  MOV R2, R218 ;  /* 0x000000da00027202 */ /* 0x000fe20000000f00 */
[----:B------:R-:W-:Y:S05]  /*223b0*/  BRA `(.L_x_3786) ;  /* 0xffff84d000007947 */ /* 0x000fea000383ffff */
.L_x_3693:
[----:B------:R-:W-:Y:S01]  /*223c0*/  IMAD.MOV.U32 R219, RZ, RZ, R5 ;  /* 0x000000ffffdb7224 */ /* 0x000fe200078e0005 */
[----:B-1----:R-:W-:Y:S01]  /*223d0*/  MOV R2, 0x5 ;  /* 0x0000000500027802 */ /* 0x002fe20000000f00 */
[----:B------:R-:W-:Y:S01]  /*223e0*/  IMAD.MOV.U32 R218, RZ, RZ, 0x181f ;  /* 0x0000181fffda7424 */ /* 0x000fe200078e00ff */
[----:B------:R-:W-:-:S02]  /*223f0*/  MOV R3, 0x22410 ;  /* 0x0002241000037802 */ /* 0x000fc40000000f00 */
[----:B--234-:R-:W-:Y:S05]  /*22400*/  CALL.REL.NOINC `($__internal_49_$__cuda_sm70_shflsync_idx_p) ;  /* 0x0000131000007944 */ /* 0x01cfea0003c00000 */
        /* <DEDUP_REMOVED lines=8> */
.L_x_3694:
[----:B------:R-:W-:Y:S01]  /*22490*/  IMAD.MOV.U32 R219, RZ, RZ, R5 ;  /* 0x000000ffffdb7224 */ /* 0x000fe200078e0005 */
[----:B--2---:R-:W-:Y:S01]  /*224a0*/  MOV R2, 0x6 ;  /* 0x0000000600027802 */ /* 0x004fe20000000f00 */
[----:B------:R-:W-:Y:S01]  /*224b0*/  IMAD.MOV.U32 R218, RZ, RZ, 0x181f ;  /* 0x0000181fffda7424 */ /* 0x000fe200078e00ff */
[----:B------:R-:W-:Y:S02]  /*224c0*/  MOV R3, 0x224e0 ;  /* 0x000224e000037802 */ /* 0x000fe40000000f00 */
[----:B-1--4-:R-:W-:Y:S05]  /*224d0*/  CALL.REL.NOINC `($__internal_49_$__cuda_sm70_shflsync_idx_p) ;  /* 0x0000124000007944 */ /* 0x012fea0003c00000 */
[----:B------:R-:W-:Y:S01]  /*224e0*/  MOV R7, R218 ;  /* 0x000000da00077202 */ /* 0x000fe20000000f00 */
[----:B------:R-:W-:Y:S05]  /*224f0*/  BRA `(.L_x_3788) ;  /* 0xffff848000007947 */ /* 0x000fea000383ffff */
.L_x_3695:
[----:B------:R-:W-:Y:S01]  /*22500*/  IMAD.MOV.U32 R219, RZ, RZ, R6 ;  /* 0x000000ffffdb7224 */ /* 0x000fe200078e0006 */
[----:B--2---:R-:W-:Y:S01]  /*22510*/  MOV R2, 0x6 ;  /* 0x0000000600027802 */ /* 0x004fe20000000f00 */
[----:B------:R-:W-:Y:S01]  /*22520*/  IMAD.MOV.U32 R218, RZ, RZ, 0x181f ;  /* 0x0000181fffda7424 */ /* 0x000fe200078e00ff */
[----:B------:R-:W-:Y:S02]  /*22530*/  MOV R3, 0x22550 ;  /* 0x0002255000037802 */ /* 0x000fe40000000f00 */
[----:B-1-34-:R-:W-:Y:S05]  /*22540*/  CALL.REL.NOINC `($__internal_49_$__cuda_sm70_shflsync_idx_p) ;  /* 0x000011d000007944 */ /* 0x01afea0003c00000 */
[----:B------:R-:W-:Y:S01]  /*22550*/  MOV R2, R218 ;  /* 0x000000da00027202 */ /* 0x000fe20000000f00 */
[----:B------:R-:W-:Y:S05]  /*22560*/  BRA `(.L_x_3789) ;  /* 0xffff843000007947 */ /* 0x000fea000383ffff */
.L_x_3696:
[----:B------:R-:W-:Y:S01]  /*22570*/  IMAD.MOV.U32 R219, RZ, RZ, R5 ;  /* 0x000000ffffdb7224 */ /* 0x000fe200078e0005 */
[----:B-1----:R-:W-:Y:S01]  /*22580*/  MOV R2, 0x7 ;  /* 0x0000000700027802 */ /* 0x002fe20000000f00 */
[----:B------:R-:W-:Y:S01]  /*22590*/  IMAD.MOV.U32 R218, RZ, RZ, 0x181f ;  /* 0x0000181fffda7424 */ /* 0x000fe200078e00ff */
[----:B------:R-:W-:-:S02]  /*225a0*/  MOV R3, 0x225c0 ;  /* 0x000225c000037802 */ /* 0x000fc40000000f00 */
[----:B--2-4-:R-:W-:Y:S05]  /*225b0*/  CALL.REL.NOINC `($__internal_49_$__cuda_sm70_shflsync_idx_p) ;  /* 0x0000116000007944 */ /* 0x014fea0003c00000 */
        /* <DEDUP_REMOVED lines=8> */
.L_x_3698:
[----:B------:R-:W-:Y:S01]  /*22640*/  IMAD.MOV.U32 R219, RZ, RZ, R5 ;  /* 0x000000ffffdb7224 */ /* 0x000fe200078e0005 */
[----:B------:R-:W-:Y:S01]  /*22650*/  MOV R2, RZ ;  /* 0x000000ff00027202 */ /* 0x000fe20000000f00 */
[----:B------:R-:W-:Y:S01]  /*22660*/  IMAD.MOV.U32 R218, RZ, RZ, 0x1c1f ;  /* 0x00001c1fffda7424 */ /* 0x000fe200078e00ff */
[----:B------:R-:W-:Y:S02]  /*22670*/  MOV R3, 0x22690 ;  /* 0x0002269000037802 */ /* 0x000fe40000000f00 */
[----:B------:R-:W-:Y:S05]  /*22680*/  CALL.REL.NOINC `($__internal_49_$__cuda_sm70_shflsync_idx_p) ;  /* 0x0000109000007944 */ /* 0x000fea0003c00000 */
[----:B------:R-:W-:Y:S01]  /*22690*/  MOV R4, R218 ;  /* 0x000000da00047202 */ /* 0x000fe20000000f00 */
[----:B------:R-:W-:Y:S05]  /*226a0*/  BRA `(.L_x_3791) ;  /* 0xffff85f000007947 */ /* 0x000fea000383ffff */
.L_x_3699:
[----:B------:R-:W-:Y:S01]  /*226b0*/  IMAD.MOV.U32 R219, RZ, RZ, R12 ;  /* 0x000000ffffdb7224 */ /* 0x000fe200078e000c */
[----:B------:R-:W-:Y:S01]  /*226c0*/  MOV R2, RZ ;  /* 0x000000ff00027202 */ /* 0x000fe20000000f00 */
[----:B------:R-:W-:Y:S01]  /*226d0*/  IMAD.MOV.U32 R218, RZ, RZ, 0x1c1f ;  /* 0x00001c1fffda7424 */ /* 0x000fe200078e00ff */
[----:B------:R-:W-:Y:S02]  /*226e0*/  MOV R3, 0x22700 ;  /* 0x0002270000037802 */ /* 0x000fe40000000f00 */
[----:B-12---:R-:W-:Y:S05]  /*226f0*/  CALL.REL.NOINC `($__internal_49_$__cuda_sm70_shflsync_idx_p) ;  /* 0x0000102000007944 */ /* 0x006fea0003c00000 */
[----:B------:R-:W-:Y:S01]  /*22700*/  MOV R0, R218 ;  /* 0x000000da00007202 */ /* 0x000fe20000000f00 */
[----:B------:R-:W-:Y:S05]  /*22710*/  BRA `(.L_x_3792) ;  /* 0xffff85a000007947 */ /* 0x000fea000383ffff */
.L_x_3702:
[----:B------:R-:W-:Y:S01]  /*22720*/  IMAD.MOV.U32 R219, RZ, RZ, R5 ;  /* 0x000000ffffdb7224 */ /* 0x000fe200078e0005 */
[----:B---3--:R-:W-:Y:S01]  /*22730*/  MOV R2, 0x1 ;  /* 0x0000000100027802 */ /* 0x008fe20000000f00 */
        /* <DEDUP_REMOVED lines=11> */
.L_x_3705:
[----:B------:R-:W-:Y:S01]  /*227f0*/  IMAD.MOV.U32 R219, RZ, RZ, R5 ;  /* 0x000000ffffdb7224 */ /* 0x000fe200078e0005 */
[----:B--23--:R-:W-:Y:S01]  /*22800*/  MOV R2, 0x2 ;  /* 0x0000000200027802 */ /* 0x00cfe20000000f00 */
[----:B------:R-:W-:Y:S01]  /*22810*/  IMAD.MOV.U32 R218, RZ, RZ, 0x1c1f ;  /* 0x00001c1fffda7424 */ /* 0x000fe200078e00ff */
[----:B------:R-:W-:Y:S02]  /*22820*/  MOV R3, 0x22840 ;  /* 0x0002284000037802 */ /* 0x000fe40000000f00 */
[----:B-1--4-:R-:W-:Y:S05]  /*22830*/  CALL.REL.NOINC `($__internal_49_$__cuda_sm70_shflsync_idx_p) ;  /* 0x00000ee000007944 */ /* 0x012fea0003c00000 */
[----:B------:R-:W-:Y:S01]  /*22840*/  MOV R4, R218 ;  /* 0x000000da00047202 */ /* 0x000fe20000000f00 */
[----:B------:R-:W-:Y:S05]  /*22850*/  BRA `(.L_x_3794) ;  /* 0xffff8b1000007947 */ /* 0x000fea000383ffff */
.L_x_3706:
[----:B------:R-:W-:Y:S01]  /*22860*/  IMAD.MOV.U32 R219, RZ, RZ, R12 ;  /* 0x000000ffffdb7224 */ /* 0x000fe200078e000c */
[----:B--23--:R-:W-:Y:S01]  /*22870*/  MOV R2, 0x2 ;  /* 0x0000000200027802 */ /* 0x00cfe20000000f00 */
[----:B------:R-:W-:Y:S01]  /*22880*/  IMAD.MOV.U32 R218, RZ, RZ, 0x1c1f ;  /* 0x00001c1fffda7424 */ /* 0x000fe200078e00ff */
[----:B------:R-:W-:Y:S02]  /*22890*/  MOV R3, 0x228b0 ;  /* 0x000228b000037802 */ /* 0x000fe40000000f00 */
[----:B-1--4-:R-:W-:Y:S05]  /*228a0*/  CALL.REL.NOINC `($__internal_49_$__cuda_sm70_shflsync_idx_p) ;  /* 0x00000e7000007944 */ /* 0x012fea0003c00000 */
[----:B------:R-:W-:Y:S01]  /*228b0*/  MOV R0, R218 ;  /* 0x000000da00007202 */ /* 0x000fe20000000f00 */
[----:B------:R-:W-:Y:S05]  /*228c0*/  BRA `(.L_x_3795) ;  /* 0xffff8ac000007947 */ /* 0x000fea000383ffff */
.L_x_3709:
[----:B------:R-:W-:Y:S01]  /*228d0*/  IMAD.MOV.U32 R219, RZ, RZ, R5 ;  /* 0x000000ffffdb7224 */ /* 0x000fe200078e0005 */
[----:B--2---:R-:W-:Y:S01]  /*228e0*/  MOV R2, 0x3 ;  /* 0x0000000300027802 */ /* 0x004fe20000000f00 */
[----:B------:R-:W-:Y:S01]  /*228f0*/  IMAD.MOV.U32 R218, RZ, RZ, 0x1c1f ;  /* 0x00001c1fffda7424 */ /* 0x000fe200078e00ff */
[----:B------:R-:W-:-:S02]  /*22900*/  MOV R3, 0x22920 ;  /* 0x0002292000037802 */ /* 0x000fc40000000f00 */
[----:B-1--4-:R-:W-:Y:S05]  /*22910*/  CALL.REL.NOINC `($__internal_49_$__cuda_sm70_shflsync_idx_p) ;  /* 0x00000e0000007944 */ /* 0x012fea0003c00000 */
        /* <DEDUP_REMOVED lines=8> */
.L_x_3713:
[----:B------:R-:W-:Y:S01]  /*229a0*/  IMAD.MOV.U32 R219, RZ, RZ, R5 ;  /* 0x000000ffffdb7224 */ /* 0x000fe200078e0005 */
[----:B------:R-:W-:Y:S01]  /*229b0*/  MOV R2, RZ ;  /* 0x000000ff00027202 */ /* 0x000fe20000000f00 */
[----:B------:R-:W-:Y:S01]  /*229c0*/  IMAD.MOV.U32 R218, RZ, RZ, 0x181f ;  /* 0x0000181fffda7424 */ /* 0x000fe200078e00ff */
[----:B------:R-:W-:Y:S02]  /*229d0*/  MOV R3, 0x229f0 ;  /* 0x000229f000037802 */ /* 0x000fe40000000f00 */
[----:B------:R-:W-:Y:S05]  /*229e0*/  CALL.REL.NOINC `($__internal_49_$__cuda_sm70_shflsync_idx_p) ;  /* 0x00000d3000007944 */ /* 0x000fea0003c00000 */
[----:B------:R-:W-:Y:S01]  /*229f0*/  MOV R7, R218 ;  /* 0x000000da00077202 */ /* 0x000fe20000000f00 */
[----:B------:R-:W-:Y:S05]  /*22a00*/  BRA `(.L_x_3797) ;  /* 0xffff985000007947 */ /* 0x000fea000383ffff */
.L_x_3714:
[----:B------:R-:W-:Y:S01]  /*22a10*/  IMAD.MOV.U32 R219, RZ, RZ, R6 ;  /* 0x000000ffffdb7224 */ /* 0x000fe200078e0006 */
[----:B------:R-:W-:Y:S01]  /*22a20*/  MOV R2, RZ ;  /* 0x000000ff00027202 */ /* 0x000fe20000000f00 */
[----:B------:R-:W-:Y:S01]  /*22a30*/  IMAD.MOV.U32 R218, RZ, RZ, 0x181f ;  /* 0x0000181fffda7424 */ /* 0x000fe200078e00ff */
[----:B------:R-:W-:Y:S02]  /*22a40*/  MOV R3, 0x22a60 ;  /* 0x00022a6000037802 */ /* 0x000fe40000000f00 */
[----:B-12---:R-:W-:Y:S05]  /*22a50*/  CALL.REL.NOINC `($__internal_49_$__cuda_sm70_shflsync_idx_p) ;  /* 0x00000cc000007944 */ /* 0x006fea0003c00000 */
[----:B------:R-:W-:Y:S01]  /*22a60*/  MOV R2, R218 ;  /* 0x000000da00027202 */ /* 0x000fe20000000f00 */
[----:B------:R-:W-:Y:S05]  /*22a70*/  BRA `(.L_x_3798) ;  /* 0xffff980000007947 */ /* 0x000fea000383ffff */
.L_x_3715:
        /* <DEDUP_REMOVED lines=13> */
.L_x_3716:
[----:B------:R-:W-:Y:S01]  /*22b50*/  IMAD.MOV.U32 R219, RZ, RZ, R5 ;  /* 0x000000ffffdb7224 */ /* 0x000fe200078e0005 */
[----:B-1----:R-:W-:Y:S01]  /*22b60*/  MOV R2, 0x2 ;  /* 0x0000000200027802 */ /* 0x002fe20000000f00 */
[----:B------:R-:W-:Y:S01]  /*22b70*/  IMAD.MOV.U32 R218, RZ, RZ, 0x181f ;  /* 0x0000181fffda7424 */ /* 0x000fe200078e00ff */
[----:B------:R-:W-:Y:S02]  /*22b80*/  MOV R3, 0x22ba0 ;  /* 0x00022ba000037802 */ /* 0x000fe40000000f00 */
[----:B---34-:R-:W-:Y:S05]  /*22b90*/  CALL.REL.NOINC `($__internal_49_$__cuda_sm70_shflsync_idx_p) ;  /* 0x00000b8000007944 */ /* 0x018fea0003c00000 */
[----:B------:R-:W-:Y:S01]  /*22ba0*/  MOV R7, R218 ;  /* 0x000000da00077202 */ /* 0x000fe20000000f00 */
[----:B------:R-:W-:Y:S05]  /*22bb0*/  BRA `(.L_x_3800) ;  /* 0xffff97b000007947 */ /* 0x000fea000383ffff */
.L_x_3717:
[----:B------:R-:W-:Y:S01]  /*22bc0*/  IMAD.MOV.U32 R219, RZ, RZ, R6 ;  /* 0x000000ffffdb7224 */ /* 0x000fe200078e0006 */
[----:B-1----:R-:W-:Y:S01]  /*22bd0*/  MOV R2, 0x2 ;  /* 0x0000000200027802 */ /* 0x002fe20000000f00 */
[----:B------:R-:W-:Y:S01]  /*22be0*/  IMAD.MOV.U32 R218, RZ, RZ, 0x181f ;  /* 0x0000181fffda7424 */ /* 0x000fe200078e00ff */
[----:B------:R-:W-:Y:S02]  /*22bf0*/  MOV R3, 0x22c10 ;  /* 0x00022c1000037802 */ /* 0x000fe40000000f00 */
[----:B--234-:R-:W-:Y:S05]  /*22c00*/  CALL.REL.NOINC `($__internal_49_$__cuda_sm70_shflsync_idx_p) ;  /* 0x00000b1000007944 */ /* 0x01cfea0003c00000 */
[----:B------:R-:W-:Y:S01]  /*22c10*/  MOV R2, R218 ;  /* 0x000000da00027202 */ /* 0x000fe20000000f00 */
[----:B------:R-:W-:Y:S05]  /*22c20*/  BRA `(.L_x_3801) ;  /* 0xffff976000007947 */ /* 0x000fea000383ffff */
.L_x_3718:
        /* <DEDUP_REMOVED lines=13> */
.L_x_3719:
[----:B------:R-:W-:Y:S01]  /*22d00*/  IMAD.MOV.U32 R219, RZ, RZ, R5 ;  /* 0x000000ffffdb7224 */ /* 0x000fe200078e0005 */
[----:B--2---:R-:W-:Y:S01]  /*22d10*/  MOV R2, 0x4 ;  /* 0x0000000400027802 */ /* 0x004fe20000000f00 */
[----:B------:R-:W-:Y:S01]  /*22d20*/  IMAD.MOV.U32 R218, RZ, RZ, 0x181f ;  /* 0x0000181fffda7424 */ /* 0x000fe200078e00ff */
[----:B------:R-:W-:Y:S02]  /*22d30*/  MOV R3, 0x22d50 ;  /* 0x00022d5000037802 */ /* 0x000fe40000000f00 */
[----:B-1-34-:R-:W-:Y:S05]  /*22d40*/  CALL.REL.NOINC `($__internal_49_$__cuda_sm70_shflsync_idx_p) ;  /* 0x000009d000007944 */ /* 0x01afea0003c00000 */
[----:B------:R-:W-:Y:S01]  /*22d50*/  MOV R7, R218 ;  /* 0x000000da00077202 */ /* 0x000fe20000000f00 */
[----:B------:R-:W-:Y:S05]  /*22d60*/  BRA `(.L_x_3803) ;  /* 0xffff971000007947 */ /* 0x000fea000383ffff */
.L_x_3720:
[----:B------:R-:W-:Y:S01]  /*22d70*/  IMAD.MOV.U32 R219, RZ, RZ, R6 ;  /* 0x000000ffffdb7224 */ /* 0x000fe200078e0006 */
[----:B--2---:R-:W-:Y:S01]  /*22d80*/  MOV R2, 0x4 ;  /* 0x0000000400027802 */ /* 0x004fe20000000f00 */
[----:B------:R-:W-:Y:S01]  /*22d90*/  IMAD.MOV.U32 R218, RZ, RZ, 0x181f ;  /* 0x0000181fffda7424 */ /* 0x000fe200078e00ff */
[----:B------:R-:W-:Y:S02]  /*22da0*/  MOV R3, 0x22dc0 ;  /* 0x00022dc000037802 */ /* 0x000fe40000000f00 */
[----:B-1-34-:R-:W-:Y:S05]  /*22db0*/  CALL.REL.NOINC `($__internal_49_$__cuda_sm70_shflsync_idx_p) ;  /* 0x0000096000007944 */ /* 0x01afea0003c00000 */
[----:B------:R-:W-:Y:S01]  /*22dc0*/  MOV R2, R218 ;  /* 0x000000da00027202 */ /* 0x000fe20000000f00 */
[----:B------:R-:W-:Y:S05]  /*22dd0*/  BRA `(.L_x_3804) ;  /* 0xffff96c000007947 */ /* 0x000fea000383ffff */
.L_x_3721:
        /* <DEDUP_REMOVED lines=13> */
.L_x_3722:
[----:B------:R-:W-:Y:S01]  /*22eb0*/  IMAD.MOV.U32 R219, RZ, RZ, R5 ;  /* 0x000000ffffdb7224 */ /* 0x000fe200078e0005 */
[----:B--2---:R-:W-:Y:S01]  /*22ec0*/  MOV R2, 0x6 ;  /* 0x0000000600027802 */ /* 0x004fe20000000f00 */
[----:B------:R-:W-:Y:S01]  /*22ed0*/  IMAD.MOV.U32 R218, RZ, RZ, 0x181f ;  /* 0x0000181fffda7424 */ /* 0x000fe200078e00ff */
[----:B------:R-:W-:Y:S02]  /*22ee0*/  MOV R3, 0x22f00 ;  /* 0x00022f0000037802 */ /* 0x000fe40000000f00 */
[----:B-1--4-:R-:W-:Y:S05]  /*22ef0*/  CALL.REL.NOINC `($__internal_49_$__cuda_sm70_shflsync_idx_p) ;  /* 0x0000082000007944 */ /* 0x012fea0003c00000 */
[----:B------:R-:W-:Y:S01]  /*22f00*/  MOV R7, R218 ;  /* 0x000000da00077202 */ /* 0x000fe20000000f00 */
[----:B------:R-:W-:Y:S05]  /*22f10*/  BRA `(.L_x_3806) ;  /* 0xffff967000007947 */ /* 0x000fea000383ffff */
.L_x_3723:
[----:B------:R-:W-:Y:S01]  /*22f20*/  IMAD.MOV.U32 R219, RZ, RZ, R6 ;  /* 0x000000ffffdb7224 */ /* 0x000fe200078e0006 */
[----:B--2---:R-:W-:Y:S01]  /*22f30*/  MOV R2, 0x6 ;  /* 0x0000000600027802 */ /* 0x004fe20000000f00 */
[----:B------:R-:W-:Y:S01]  /*22f40*/  IMAD.MOV.U32 R218, RZ, RZ, 0x181f ;  /* 0x0000181fffda7424 */ /* 0x000fe200078e00ff */
[----:B------:R-:W-:Y:S02]  /*22f50*/  MOV R3, 0x22f70 ;  /* 0x00022f7000037802 */ /* 0x000fe40000000f00 */
[----:B-1-34-:R-:W-:Y:S05]  /*22f60*/  CALL.REL.NOINC `($__internal_49_$__cuda_sm70_shflsync_idx_p) ;  /* 0x000007b000007944 */ /* 0x01afea0003c00000 */
[----:B------:R-:W-:Y:S01]  /*22f70*/  MOV R2, R218 ;  /* 0x000000da00027202 */ /* 0x000fe20000000f00 */
[----:B------:R-:W-:Y:S05]  /*22f80*/  BRA `(.L_x_3807) ;  /* 0xffff962000007947 */ /* 0x000fea000383ffff */
.L_x_3724:
        /* <DEDUP_REMOVED lines=13> */
.L_x_3726:
[----:B------:R-:W-:Y:S01]  /*23060*/  IMAD.MOV.U32 R219, RZ, RZ, R68 ;  /* 0x000000ffffdb7224 */ /* 0x000fe200078e0044 */
[----:B------:R-:W-:Y:S01]  /*23070*/  MOV R2, RZ ;  /* 0x000000ff00027202 */ /* 0x000fe20000000f00 */
[----:B------:R-:W-:Y:S01]  /*23080*/  IMAD.MOV.U32 R218, RZ, RZ, 0x1f ;  /* 0x0000001fffda7424 */ /* 0x000fe200078e00ff */
[----:B------:R-:W-:Y:S02]  /*23090*/  MOV R3, 0x230b0 ;  /* 0x000230b000037802 */ /* 0x000fe40000000f00 */
[----:B------:R-:W-:Y:S05]  /*230a0*/  CALL.REL.NOINC `($__internal_49_$__cuda_sm70_shflsync_idx_p) ;  /* 0x0000067000007944 */ /* 0x000fea0003c00000 */
[----:B------:R-:W-:Y:S01]  /*230b0*/  MOV R9, R218 ;  /* 0x000000da00097202 */ /* 0x000fe20000000f00 */
[----:B------:R-:W-:Y:S05]  /*230c0*/  BRA `(.L_x_3809) ;  /* 0xffff96b000007947 */ /* 0x000fea000383ffff */
.L_x_3727:
[----:B------:R-:W-:Y:S01]  /*230d0*/  IMAD.MOV.U32 R219, RZ, RZ, R68 ;  /* 0x000000ffffdb7224 */ /* 0x000fe200078e0044 */
[----:B------:R-:W-:Y:S01]  /*230e0*/  MOV R2, 0x1 ;  /* 0x0000000100027802 */ /* 0x000fe20000000f00 */
[----:B------:R-:W-:Y:S01]  /*230f0*/  IMAD.MOV.U32 R218, RZ, RZ, 0x1f ;  /* 0x0000001fffda7424 */ /* 0x000fe200078e00ff */
[----:B------:R-:W-:Y:S02]  /*23100*/  MOV R3, 0x23120 ;  /* 0x0002312000037802 */ /* 0x000fe40000000f00 */
[----:B-12---:R-:W-:Y:S05]  /*23110*/  CALL.REL.NOINC `($__internal_49_$__cuda_sm70_shflsync_idx_p) ;  /* 0x0000060000007944 */ /* 0x006fea0003c00000 */
[----:B------:R-:W-:Y:S01]  /*23120*/  MOV R8, R218 ;  /* 0x000000da00087202 */ /* 0x000fe20000000f00 */
[----:B------:R-:W-:Y:S05]  /*23130*/  BRA `(.L_x_3810) ;  /* 0xffff966000007947 */ /* 0x000fea000383ffff */
.L_x_3728:
[----:B------:R-:W-:Y:S02]  /*23140*/  MOV R2, 0x1 ;  /* 0x0000000100027802 */ /* 0x000fe40000000f00 */
[----:B------:R-:W-:-:S02]  /*23150*/  MOV R3, 0x23170 ;  /* 0x0002317000037802 */ /* 0x000fc40000000f00 */
[----:B-1234-:R-:W-:Y:S05]  /*23160*/  CALL.REL.NOINC `($__internal_50_$__cuda_sm70_shflsync_up_p) ;  /* 0x0000061000007944 */ /* 0x01efea0003c00000 */
[----:B------:R-:W-:Y:S05]  /*23170*/  BRA `(.L_x_3811) ;  /* 0xffff975000007947 */ /* 0x000fea000383ffff */
.L_x_3729:
[----:B------:R-:W-:Y:S02]  /*23180*/  MOV R2, 0x2 ;  /* 0x0000000200027802 */ /* 0x000fe40000000f00 */
[----:B------:R-:W-:-:S02]  /*23190*/  MOV R3, 0x231b0 ;  /* 0x000231b000037802 */ /* 0x000fc40000000f00 */
[----:B--2-4-:R-:W-:Y:S05]  /*231a0*/  CALL.REL.NOINC `($__internal_50_$__cuda_sm70_shflsync_up_p) ;  /* 0x000005d000007944 */ /* 0x014fea0003c00000 */
        /* <DEDUP_REMOVED lines=24> */
.L_x_3733:
[----:B------:R-:W-:Y:S02]  /*23330*/  MOV R2, 0x1 ;  /* 0x0000000100027802 */ /* 0x000fe40000000f00 */
[----:B------:R-:W-:Y:S02]  /*23340*/  MOV R3, 0x23360 ;  /* 0x0002336000037802 */ /* 0x000fe40000000f00 */
[----:B------:R-:W-:Y:S05]  /*23350*/  CALL.REL.NOINC `($__internal_50_$__cuda_sm70_shflsync_up_p) ;  /* 0x0000042000007944 */ /* 0x000fea0003c00000 */
[----:B------:R-:W-:Y:S01]  /*23360*/  MOV R2, R4 ;  /* 0x0000000400027202 */ /* 0x000fe20000000f00 */
[----:B------:R-:W-:Y:S05]  /*23370*/  BRA `(.L_x_3813) ;  /* 0xffff97b000007947 */ /* 0x000fea000383ffff */
.L_x_3734:
        /* <DEDUP_REMOVED lines=27> */
.L_x_3736:
[----:B------:R-:W-:Y:S02]  /*23530*/  SEL R0, RZ, 0x1, P0 ;  /* 0x00000001ff007807 */ /* 0x000fe40000000000 */
[----:B------:R-:W-:Y:S02]  /*23540*/  MOV R2, 0x23560 ;  /* 0x0002356000027802 */ /* 0x000fe40000000f00 */
[----:B-1----:R-:W-:Y:S05]  /*23550*/  CALL.REL.NOINC `($__internal_51_$__cuda_sm70_votesync_ballot) ;  /* 0x0000029000007944 */ /* 0x002fea0003c00000 */
[----:B------:R-:W-:Y:S01]  /*23560*/  MOV R5, R0 ;  /* 0x0000000000057202 */ /* 0x000fe20000000f00 */
[----:B------:R-:W-:Y:S05]  /*23570*/  BRA `(.L_x_3815) ;  /* 0xffff974000007947 */ /* 0x000fea000383ffff */
.L_x_3737:
[----:B------:R-:W-:Y:S01]  /*23580*/  IMAD.MOV.U32 R219, RZ, RZ, R6 ;  /* 0x000000ffffdb7224 */ /* 0x000fe200078e0006 */
[----:B--2---:R-:W-:Y:S01]  /*23590*/  MOV R2, R0 ;  /* 0x0000000000027202 */ /* 0x004fe20000000f00 */
[----:B------:R-:W-:Y:S01]  /*235a0*/  IMAD.MOV.U32 R218, RZ, RZ, 0x1f ;  /* 0x0000001fffda7424 */ /* 0x000fe200078e00ff */
[----:B------:R-:W-:Y:S02]  /*235b0*/  MOV R3, 0x235d0 ;  /* 0x000235d000037802 */ /* 0x000fe40000000f00 */
[----:B-1----:R-:W-:Y:S05]  /*235c0*/  CALL.REL.NOINC `($__internal_49_$__cuda_sm70_shflsync_idx_p) ;  /* 0x0000015000007944 */ /* 0x002fea0003c00000 */
[----:B------:R-:W-:Y:S01]  /*235d0*/  IMAD.MOV.U32 R6, RZ, RZ, R218 ;  /* 0x000000ffff067224 */ /* 0x000fe200078e00da */
[----:B------:R-:W-:Y:S01]  /*235e0*/  MOV R2, R0 ;  /* 0x0000000000027202 */ /* 0x000fe20000000f00 */
[----:B------:R-:W-:Y:S01]  /*235f0*/  IMAD.MOV.U32 R219, RZ, RZ, R7 ;  /* 0x000000ffffdb7224 */ /* 0x000fe200078e0007 */
[----:B------:R-:W-:-:S02]  /*23600*/  MOV R218, 0x1f ;  /* 0x0000001f00da7802 */ /* 0x000fc40000000f00 */
[----:B------:R-:W-:Y:S02]  /*23610*/  MOV R3, 0x23630 ;  /* 0x0002363000037802 */ /* 0x000fe40000000f00 */
[----:B------:R-:W-:Y:S05]  /*23620*/  CALL.REL.NOINC `($__internal_49_$__cuda_sm70_shflsync_idx_p) ;  /* 0x000000f000007944 */ /* 0x000fea0003c00000 */
[----:B------:R-:W-:Y:S01]  /*23630*/  MOV R7, R218 ;  /* 0x000000da00077202 */ /* 0x000fe20000000f00 */
[----:B------:R-:W-:Y:S05]  /*23640*/  BRA `(.L_x_3816) ;  /* 0xffff96e000007947 */ /* 0x000fea000383ffff */
.L_x_3740:
[----:B------:R-:W-:Y:S01]  /*23650*/  IMAD.MOV.U32 R219, RZ, RZ, R4 ;  /* 0x000000ffffdb7224 */ /* 0x000fe200078e0004 */
[----:B--2---:R-:W-:Y:S01]  /*23660*/  MOV R2, R0 ;  /* 0x0000000000027202 */ /* 0x004fe20000000f00 */
[----:B------:R-:W-:Y:S01]  /*23670*/  IMAD.MOV.U32 R218, RZ, RZ, 0x1f ;  /* 0x0000001fffda7424 */ /* 0x000fe200078e00ff */
[----:B------:R-:W-:Y:S02]  /*23680*/  MOV R3, 0x236a0 ;  /* 0x000236a000037802 */ /* 0x000fe40000000f00 */
[----:B-1--4-:R-:W-:Y:S05]  /*23690*/  CALL.REL.NOINC `($__internal_49_$__cuda_sm70_shflsync_idx_p) ;  /* 0x0000008000007944 */ /* 0x012fea0003c00000 */
[----:B------:R-:W-:Y:S01]  /*236a0*/  MOV R10, R218 ;  /* 0x000000da000a7202 */ /* 0x000fe20000000f00 */
[----:B------:R-:W-:Y:S05]  /*236b0*/  BRA `(.L_x_3739) ;  /* 0xffff96d000007947 */ /* 0x000fea000383ffff */
        .weak           $__internal_48_$__cuda_sm70_shflsync_bfly_p
        .type           $__internal_48_$__cuda_sm70_shflsync_bfly_p,@function
        .size           $__internal_48_$__cuda_sm70_shflsync_bfly_p,($__internal_49_$__cuda_sm70_shflsync_idx_p - $__internal_48_$__cuda_sm70_shflsync_bfly_p)
$__internal_48_$__cuda_sm70_shflsync_bfly_p:
[----:B------:R-:W-:Y:S02]  /*236c0*/  MOV R192, 0xffffffff ;  /* 0xffffffff00c07802 */ /* 0x000fe40000000f00 */
[----:B------:R-:W-:Y:S02]  /*236d0*/  MOV R3, 0x1f ;  /* 0x0000001f00037802 */ /* 0x000fe40000000f00 */
[----:B------:R-:W-:Y:S04]  /*236e0*/  WARPSYNC R192 ;  /* 0x000000c000007348 */ /* 0x000fe80003800000 */
[----:B------:R1:W2:Y:S02]  /*236f0*/  SHFL.BFLY PT, R0, R84, R0, R3 ;  /* 0x0c00000054007389 */ /* 0x0002a400000e0003 */
[----:B-1----:R-:W-:-:S04]  /*23700*/  MOV R3, 0x0 ;  /* 0x0000000000037802 */ /* 0x002fc80000000f00 */
[----:B--2---:R-:W-:Y:S05]  /*23710*/  RET.REL.NODEC R2 `(_ZN7cutlass13device_kernelIN5flash19enable_sm80_to_sm89INS1_16FlashAttnFwdSm80INS1_25CollectiveMainloopFwdSm80ILi4ELi1ELb0EN4cute5tupleIJNS5_1CILi128EEENS7_ILi80EEENS7_ILi64EEEEEELi64ENS_6half_tEfNS_4arch4Sm80ELb1ELb0ELb0ELb1ELb1ELb1ELb1ELb1EEENS1_21CollectiveEpilogueFwdINS6_IJS8_SA_S9_EEENS6_IJNS7_ILi1EEESI_SI_EEESC_SE_Li128ELb1ELb1ELb1ELb0EEENS1_36VarlenDynamicPersistentTileSchedulerILi128ELi80ELi128ELi128ELb1ELb1ELb0ELb1ELb1ELb1EEEEEEEEEvNT_6ParamsE) ;  /* 0xfffdc8e002007950 */ /* 0x004fea0003c3ffff */
        .weak           $__internal_49_$__cuda_sm70_shflsync_idx_p
        .type           $__internal_49_$__cuda_sm70_shflsync_idx_p,@function
        .size           $__internal_49_$__cuda_sm70_shflsync_idx_p,($__internal_50_$__cuda_sm70_shflsync_up_p - $__internal_49_$__cuda_sm70_shflsync_idx_p)
$__internal_49_$__cuda_sm70_shflsync_idx_p:
[----:B------:R-:W-:-:S04]  /*23720*/  MOV R220, 0xffffffff ;  /* 0xffffffff00dc7802 */ /* 0x000fc80000000f00 */
[----:B------:R-:W-:Y:S04]  /*23730*/  WARPSYNC R220 ;  /* 0x000000dc00007348 */ /* 0x000fe80003800000 */
[----:B------:R1:W2:Y:S02]  /*23740*/  SHFL.IDX PT, R218, R219, R2, R218 ;  /* 0x00000002dbda7389 */ /* 0x0002a400000e00da */
[----:B-1----:R-:W-:Y:S02]  /*23750*/  MOV R2, R3 ;  /* 0x0000000300027202 */ /* 0x002fe40000000f00 */
[----:B------:R-:W-:-:S04]  /*23760*/  MOV R3, 0x0 ;  /* 0x0000000000037802 */ /* 0x000fc80000000f00 */
[----:B--2---:R-:W-:Y:S05]  /*23770*/  RET.REL.NODEC R2 `(_ZN7cutlass13device_kernelIN5flash19enable_sm80_to_sm89INS1_16FlashAttnFwdSm80INS1_25CollectiveMainloopFwdSm80ILi4ELi1ELb0EN4cute5tupleIJNS5_1CILi128EEENS7_ILi80EEENS7_ILi64EEEEEELi64ENS_6half_tEfNS_4arch4Sm80ELb1ELb0ELb0ELb1ELb1ELb1ELb1ELb1EEENS1_21CollectiveEpilogueFwdINS6_IJS8_SA_S9_EEENS6_IJNS7_ILi1EEESI_SI_EEESC_SE_Li128ELb1ELb1ELb1ELb0EEENS1_36VarlenDynamicPersistentTileSchedulerILi128ELi80ELi128ELi128ELb1ELb1ELb0ELb1ELb1ELb1EEEEEEEEEvNT_6ParamsE) ;  /* 0xfffdc88002007950 */ /* 0x004fea0003c3ffff */
        .weak           $__internal_50_$__cuda_sm70_shflsync_up_p
        .type           $__internal_50_$__cuda_sm70_shflsync_up_p,@function
        .size           $__internal_50_$__cuda_sm70_shflsync_up_p,($__internal_51_$__cuda_sm70_votesync_ballot - $__internal_50_$__cuda_sm70_shflsync_up_p)
$__internal_50_$__cuda_sm70_shflsync_up_p:
[----:B------:R-:W-:Y:S02]  /*23780*/  IMAD.MOV.U32 R4, RZ, RZ, RZ ;  /* 0x000000ffff047224 */ /* 0x000fe400078e00ff */
[----:B------:R-:W-:-:S04]  /*23790*/  IMAD.MOV.U32 R11, RZ, RZ, -0x1 ;  /* 0xffffffffff0b7424 */ /* 0x000fc800078e00ff */
[----:B------:R-:W-:Y:S04]  /*237a0*/  WARPSYNC R11 ;  /* 0x0000000b00007348 */ /* 0x000fe80003800000 */
[----:B------:R1:W2:Y:S02]  /*237b0*/  SHFL.UP PT, R4, R0, R2, R4 ;  /* 0x0400000200047389 */ /* 0x0002a400000e0004 */
[----:B-1----:R-:W-:Y:S02]  /*237c0*/  MOV R2, R3 ;  /* 0x0000000300027202 */ /* 0x002fe40000000f00 */
[----:B------:R-:W-:-:S04]  /*237d0*/  MOV R3, 0x0 ;  /* 0x0000000000037802 */ /* 0x000fc80000000f00 */
[----:B--2---:R-:W-:Y:S05]  /*237e0*/  RET.REL.NODEC R2 `(_ZN7cutlass13device_kernelIN5flash19enable_sm80_to_sm89INS1_16FlashAttnFwdSm80INS1_25CollectiveMainloopFwdSm80ILi4ELi1ELb0EN4cute5tupleIJNS5_1CILi128EEENS7_ILi80EEENS7_ILi64EEEEEELi64ENS_6half_tEfNS_4arch4Sm80ELb1ELb0ELb0ELb1ELb1ELb1ELb1ELb1EEENS1_21CollectiveEpilogueFwdINS6_IJS8_SA_S9_EEENS6_IJNS7_ILi1EEESI_SI_EEESC_SE_Li128ELb1ELb1ELb1ELb0EEENS1_36VarlenDynamicPersistentTileSchedulerILi128ELi80ELi128ELi128ELb1ELb1ELb0ELb1ELb1ELb1EEEEEEEEEvNT_6ParamsE) ;  /* 0xfffdc81002007950 */ /* 0x004fea0003c3ffff */
        .weak           $__internal_51_$__cuda_sm70_votesync_ballot
        .type           $__internal_51_$__cuda_sm70_votesync_ballot,@function
        .size           $__internal_51_$__cuda_sm70_votesync_ballot,(.L_x_3883 - $__internal_51_$__cuda_sm70_votesync_ballot)
$__internal_51_$__cuda_sm70_votesync_ballot:
[----:B------:R-:W-:Y:S01]  /*237f0*/  ISETP.NE.U32.AND P0, PT, R0, 0x1, PT ;  /* 0x000000010000780c */ /* 0x000fe20003f05070 */
[----:B------:R-:W-:-:S04]  /*23800*/  IMAD.MOV.U32 R3, RZ, RZ, -0x1 ;  /* 0xffffffffff037424 */ /* 0x000fc800078e00ff */
[----:B------:R-:W-:Y:S08]  /*23810*/  WARPSYNC R3 ;  /* 0x0000000300007348 */ /* 0x000ff00003800000 */
[----:B------:R-:W-:-:S04]  /*23820*/  VOTE.ANY R0, PT, !P0 ;  /* 0x0000000000007806 */ /* 0x000fc800040e0100 */
[----:B------:R-:W-:Y:S01]  /*23830*/  LOP3.LUT R0, R0, R3, RZ, 0xc0, !PT ;  /* 0x0000000300007212 */ /* 0x000fe200078ec0ff */
[----:B------:R-:W-:-:S04]  /*23840*/  IMAD.MOV.U32 R3, RZ, RZ, 0x0 ;  /* 0x00000000ff037424 */ /* 0x000fc800078e00ff */
[----:B------:R-:W-:Y:S05]  /*23850*/  RET.REL.NODEC R2 `(_ZN7cutlass13device_kernelIN5flash19enable_sm80_to_sm89INS1_16FlashAttnFwdSm80INS1_25CollectiveMainloopFwdSm80ILi4ELi1ELb0EN4cute5tupleIJNS5_1CILi128EEENS7_ILi80EEENS7_ILi64EEEEEELi64ENS_6half_tEfNS_4arch4Sm80ELb1ELb0ELb0ELb1ELb1ELb1ELb1ELb1EEENS1_21CollectiveEpilogueFwdINS6_IJS8_SA_S9_EEENS6_IJNS7_ILi1EEESI_SI_EEESC_SE_Li128ELb1ELb1ELb1ELb0EEENS1_36VarlenDynamicPersistentTileSchedulerILi128ELi80ELi128ELi128ELb1ELb1ELb0ELb1ELb1ELb1EEEEEEEEEvNT_6ParamsE) ;  /* 0xfffdc7a002007950 */ /* 0x000fea0003c3ffff */
.L_x_3817:
        /* <DEDUP_REMOVED lines=10> */
.L_x_3883:


//--------------------- .nv.shared._ZN7cutlass13device_kernelIN5flash19enable_sm80_to_sm89INS1_16FlashAttnFwdSm80INS1_25CollectiveMainloopFwdSm80ILi4ELi1ELb0EN4cute5tupleIJNS5_1CILi128EEENS7_ILi112EEENS7_ILi64EEEEEELi64ENS_6half_tEfNS_4arch4Sm80ELb0ELb0ELb1ELb0ELb1ELb0ELb1ELb1EEENS1_21CollectiveEpilogueFwdINS6_IJS8_SA_S9_EEENS6_IJNS7_ILi1EEESI_SI_EEESC_SE_Li128ELb0ELb1ELb1ELb0EEENS1_19SingleTileSchedulerILb0ELb1ELb1ELi128EEEEEEEEEvNT_6ParamsE --------------------------
	.section	.nv.shared._ZN7cutlass13device_kernelIN5flash19enable_sm80_to_sm89INS1_16FlashAttnFwdSm80INS1_25CollectiveMainloopFwdSm80ILi4ELi1ELb0EN4cute5tupleIJNS5_1CILi128EEENS7_ILi112EEENS7_ILi64EEEEEELi64ENS_6half_tEfNS_4arch4Sm80ELb0ELb0ELb1ELb0ELb1ELb0ELb1ELb1EEENS1_21CollectiveEpilogueFwdINS6_IJS8_SA_S9_EEENS6_IJNS7_ILi1EEESI_SI_EEESC_SE_Li128ELb0ELb1ELb1ELb0EEENS1_19SingleTileSchedulerILb0ELb1ELb1ELi128EEEEEEEEEvNT_6ParamsE,"aw",@nobits
	.sectionflags	@""
	.align	16


//--------------------- .nv.global                --------------------------
	.section	.nv.global,"aw",@nobits
.nv.global:
	.type		_ZN88_INTERNAL_2b931cf9_52_flash_fwd_hdim64_fp16_paged_split_softcapall_sm80_cu_49158569_35084cute1_E,@object
	.size		_ZN88_INTERNAL_2b931cf9_52_flash_fwd_hdim64_fp16_paged_split_softcapall_sm80_cu_49158569_35084cute1_E,(_ZN88_INTERNAL_2b931cf9_52_flash_fwd_hdim64_fp16_paged_split_softcapall_sm80_cu_49158569_35084cuda3std3__45__cpo6cbeginE - _ZN88_INTERNAL_2b931cf9_52_flash_fwd_hdim64_fp16_paged_split_softcapall_sm80_cu_49158569_35084cute1_E)
_ZN88_INTERNAL_2b931cf9_52_flash_fwd_hdim64_fp16_paged_split_softcapall_sm80_cu_49158569_35084cute1_E:
	.zero		1
	.type		_ZN88_INTERNAL_2b931cf9_52_flash_fwd_hdim64_fp16_paged_split_softcapall_sm80_cu_49158569_35084cuda3std3__45__cpo6cbeginE,@object
	.size		_ZN88_INTERNAL_2b931cf9_52_flash_fwd_hdim64_fp16_paged_split_softcapall_sm80_cu_49158569_35084cuda3std3__45__cpo6cbeginE,(_ZN88_INTERNAL_2b931cf9_52_flash_fwd_hdim64_fp16_paged_split_softcapall_sm80_cu_49158569_35084cuda3std3__48in_placeE - _ZN88_INTERNAL_2b931cf9_52_flash_fwd_hdim64_fp16_paged_split_softcapall_sm80_cu_49158569_35084cuda3std3__45__cpo6cbeginE)
_ZN88_INTERNAL_2b931cf9_52_flash_fwd_hdim64_fp16_paged_split_softcapall_sm80_cu_49158569_35084cuda3std3__45__cpo6cbeginE:
	.zero		1
	.type		_ZN88_INTERNAL_2b931cf9_52_flash_fwd_hdim64_fp16_paged_split_softcapall_sm80_cu_49158569_35084cuda3std3__48in_placeE,@object
	.size		_ZN88_INTERNAL_2b931cf9_52_flash_fwd_hdim64_fp16_paged_split_softcapall_sm80_cu_49158569_35084cuda3std3__48in_placeE,(_ZN88_INTERNAL_2b931cf9_52_flash_fwd_hdim64_fp16_paged_split_softcapall_sm80_cu_49158569_35084cuda3std6ranges3__45__cpo9iter_moveE - _ZN88_INTERNAL_2b931cf9_52_flash_fwd_hdim64_fp16_paged_split_softcapall_sm80_cu_49158569_35084cuda3std3__48in_placeE)
_ZN88_INTERNAL_2b931cf9_52_flash_fwd_hdim64_fp16_paged_split_softcapall_sm80_cu_49158569_35084cuda3std3__48in_placeE:
	.zero		1
	.type		_ZN88_INTERNAL_2b931cf9_52_flash_fwd_hdim64_fp16_paged_split_softcapall_sm80_cu_49158569_35084cuda3std6ranges3__45__cpo9iter_moveE,@object
	.size		_ZN88_INTERNAL_2b931cf9_52_flash_fwd_hdim64_fp16_paged_split_softcapall_sm80_cu_49158569_35084cuda3std6ranges3__45__cpo9iter_moveE,(_ZN88_INTERNAL_2b931cf9_52_flash_fwd_hdim64_fp16_paged_split_softcapall_sm80_cu_49158569_35084cuda3std3__45__cpo5beginE - _ZN88_INTERNAL_2b931cf9_52_flash_fwd_hdim64_fp16_paged_split_softcapall_sm80_cu_49158569_35084cuda3std6ranges3__45__cpo9iter_moveE)
_ZN88_INTERNAL_2b931cf9_52_flash_fwd_hdim64_fp16_paged_split_softcapall_sm80_cu_49158569_35084cuda3std6ranges3__45__cpo9iter_moveE:
	.zero		1
	.type		_ZN88_INTERNAL_2b931cf9_52_flash_fwd_hdim64_fp16_paged_split_softcapall_sm80_cu_49158569_35084cuda3std3__45__cpo5beginE,@object
	.size		_ZN88_INTERNAL_2b931cf9_52_flash_fwd_hdim64_fp16_paged_split_softcapall_sm80_cu_49158569_35084cuda3std3__45__cpo5beginE,(_ZN88_INTERNAL_2b931cf9_52_flash_fwd_hdim64_fp16_paged_split_softcapall_sm80_cu_49158569_35084cuda3std3__490_GLOBAL__N__2b931cf9_52_flash_fwd_hdim64_fp16_paged_split_softcapall_sm80_cu_49158569_35086ignoreE - _ZN88_INTERNAL_2b931cf9_52_flash_fwd_hdim64_fp16_paged_split_softcapall_sm80_cu_49158569_35084cuda3std3__45__cpo5beginE)
_ZN88_INTERNAL_2b931cf9_52_flash_fwd_hdim64_fp16_paged_split_softcapall_sm80_cu_49158569_35084cuda3std3__45__cpo5beginE:
	.zero		1
	.type		_ZN88_INTERNAL_2b931cf9_52_flash_fwd_hdim64_fp16_paged_split_softcapall_sm80_cu_49158569_35084cuda3std3__490_GLOBAL__N__2b931cf9_52_flash_fwd_hdim64_fp16_paged_split_softcapall_sm80_cu_49158569_35086ignoreE,@object
	.size		_ZN88_INTERNAL_2b931cf9_52_flash_fwd_hdim64_fp16_paged_split_softcapall_sm80_cu_49158569_35084cuda3std3__490_GLOBAL__N__2b931cf9_52_flash_fwd_hdim64_fp16_paged_split_softcapall_sm80_cu_49158569_35086ignoreE,(_ZN88_INTERNAL_2b931cf9_52_flash_fwd_hdim64_fp16_paged_split_softcapall_sm80_cu_49158569_35084cute7productE - _ZN88_INTERNAL_2b931cf9_52_flash_fwd_hdim64_fp16_paged_split_softcapall_sm80_cu_49158569_35084cuda3std3__490_GLOBAL__N__2b931cf9_52_flash_fwd_hdim64_fp16_paged_split_softcapall_sm80_cu_49158569_35086ignoreE)
_ZN88_INTERNAL_2b931cf9_52_flash_fwd_hdim64_fp16_paged_split_softcapall_sm80_cu_49158569_35084cuda3std3__490_GLOBAL__N__2b931cf9_52_flash_fwd_hdim64_fp16_paged_split_softcapall_sm80_cu_49158569_35086ignoreE:
	.zero		1
	.type		_ZN88_INTERNAL_2b931cf9_52_flash_fwd_hdim64_fp16_paged_split_softcapall_sm80_cu_49158569_35084cute7productE,@object
	.size		_ZN88_INTERNAL_2b931cf9_52_flash_fwd_hdim64_fp16_paged_split_softcapall_sm80_cu_49158569_35084cute7productE,(_ZN88_INTERNAL_2b931cf9_52_flash_fwd_hdim64_fp16_paged_split_softcapall_sm80_cu_49158569_35084cuda3std3__45__cpo3endE - _ZN88_INTERNAL_2b931cf9_52_flash_fwd_hdim64_fp16_paged_split_softcapall_sm80_cu_49158569_35084cute7productE)
_ZN88_INTERNAL_2b931cf9_52_flash_fwd_hdim64_fp16_paged_split_softcapall_sm80_cu_49158569_35084cute7productE:
	.zero		1
	.type		_ZN88_INTERNAL_2b931cf9_52_flash_fwd_hdim64_fp16_paged_split_softcapall_sm80_cu_49158569_35084cuda3std3__45__cpo3endE,@object
	.size		_ZN88_INTERNAL_2b931cf9_52_flash_fwd_hdim64_fp16_paged_split_softcapall_sm80_cu_49158569_35084cuda3std3__45__cpo3endE,(_ZN88_INTERNAL_2b931cf9_52_flash_fwd_hdim64_fp16_paged_split_softcapall_sm80_cu_49158569_35084cuda3std3__419piecewise_constructE - _ZN88_INTERNAL_2b931cf9_52_flash_fwd_hdim64_fp16_paged_split_softcapall_sm80_cu_49158569_35084cuda3std3__45__cpo3endE)
_ZN88_INTERNAL_2b931cf9_52_flash_fwd_hdim64_fp16_paged_split_softcapall_sm80_cu_49158569_35084cuda3std3__45__cpo3endE:
	.zero		1
	.type		_ZN88_INTERNAL_2b931cf9_52_flash_fwd_hdim64_fp16_paged_split_softcapall_sm80_cu_49158569_35084cuda3std3__419piecewise_constructE,@object
	.size		_ZN88_INTERNAL_2b931cf9_52_flash_fwd_hdim64_fp16_paged_split_softcapall_sm80_cu_49158569_35084cuda3std3__419piecewise_constructE,(_ZN88_INTERNAL_2b931cf9_52_flash_fwd_hdim64_fp16_paged_split_softcapall_sm80_cu_49158569_35084cuda3std3__45__cpo4cendE - _ZN88_INTERNAL_2b931cf9_52_flash_fwd_hdim64_fp16_paged_split_softcapall_sm80_cu_49158569_35084cuda3std3__419piecewise_constructE)
_ZN88_INTERNAL_2b931cf9_52_flash_fwd_hdim64_fp16_paged_split_softcapall_sm80_cu_49158569_35084cuda3std3__419piecewise_constructE:
	.zero		1
	.type		_ZN88_INTERNAL_2b931cf9_52_flash_fwd_hdim64_fp16_paged_split_softcapall_sm80_cu_49158569_35084cuda3std3__45__cpo4cendE,@object
	.size		_ZN88_INTERNAL_2b931cf9_52_flash_fwd_hdim64_fp16_paged_split_softcapall_sm80_cu_49158569_35084cuda3std3__45__cpo4cendE,(_ZN88_INTERNAL_2b931cf9_52_flash_fwd_hdim64_fp16_paged_split_softcapall_sm80_cu_49158569_35084cuda3std6ranges3__45__cpo4swapE - _ZN88_INTERNAL_2b931cf9_52_flash_fwd_hdim64_fp16_paged_split_softcapall_sm80_cu_49158569_35084cuda3std3__45__cpo4cendE)
_ZN88_INTERNAL_2b931cf9_52_flash_fwd_hdim64_fp16_paged_split_softcapall_sm80_cu_49158569_35084cuda3std3__45__cpo4cendE:
	.zero		1
	.type		_ZN88_INTERNAL_2b931cf9_52_flash_fwd_hdim64_fp16_paged_split_softcapall_sm80_cu_49158569_35084cuda3std6ranges3__45__cpo4swapE,@object
	.size		_ZN88_INTERNAL_2b931cf9_52_flash_fwd_hdim64_fp16_paged_split_softcapall_sm80_cu_49158569_35084cuda3std6ranges3__45__cpo4swapE,(.L_7 - _ZN88_INTERNAL_2b931cf9_52_flash_fwd_hdim64_fp16_paged_split_softcapall_sm80_cu_49158569_35084cuda3std6ranges3__45__cpo4swapE)
_ZN88_INTERNAL_2b931cf9_52_flash_fwd_hdim64_fp16_paged_split_softcapall_sm80_cu_49158569_35084cuda3std6ranges3__45__cpo4swapE:
	.zero		1
.L_7:


//--------------------- .nv.shared._ZN7cutlass13device_kernelIN5flash19enable_sm80_to_sm89INS1_16FlashAttnFwdSm80INS1_25CollectiveMainloopFwdSm80ILi4ELi1ELb0EN4cute5tupleIJNS5_1CILi128EEENS7_ILi80EEENS7_ILi64EEEEEELi64ENS_6half_tEfNS_4arch4Sm80ELb0ELb0ELb1ELb1ELb1ELb0ELb1ELb1EEENS1_21CollectiveEpilogueFwdINS6_IJS8_SA_S9_EEENS6_IJNS7_ILi1EEESI_SI_EEESC_SE_Li128ELb1ELb1ELb1ELb0EEENS1_36VarlenDynamicPersistentTileSchedulerILi128ELi80ELi128ELi128ELb1ELb1ELb0ELb0ELb1ELb1EEEEEEEEEvNT_6ParamsE --------------------------
	.section	.nv.shared._ZN7cutlass13device_kernelIN5flash19enable_sm80_to_sm89INS1_16FlashAttnFwdSm80INS1_25CollectiveMainloopFwdSm80ILi4ELi1ELb0EN4cute5tupleIJNS5_1CILi128EEENS7_ILi80EEENS7_ILi64EEEEEELi64ENS_6half_tEfNS_4arch4Sm80ELb0ELb0ELb1ELb1ELb1ELb0ELb1ELb1EEENS1_21CollectiveEpilogueFwdINS6_IJS8_SA_S9_EEENS6_IJNS7_ILi1EEESI_SI_EEESC_SE_Li128ELb1ELb1ELb1ELb0EEENS1_36VarlenDynamicPersistentTileSchedulerILi128ELi80ELi128ELi128ELb1ELb1ELb0ELb0ELb1ELb1EEEEEEEEEvNT_6ParamsE,"aw",@nobits
	.sectionflags	@""
	.align	16


//--------------------- .nv.shared._ZN7cutlass13device_kernelIN5flash19enable_sm80_to_sm89INS1_16FlashAttnFwdSm80INS1_25CollectiveMainloopFwdSm80ILi4ELi1ELb0EN4cute5tupleIJNS5_1CILi128EEENS7_ILi80EEENS7_ILi64EEEEEELi64ENS_6half_tEfNS_4arch4Sm80ELb0ELb0ELb1ELb1ELb1ELb1ELb1ELb1EEENS1_21CollectiveEpilogueFwdINS6_IJS8_SA_S9_EEENS6_IJNS7_ILi1EEESI_SI_EEESC_SE_Li128ELb1ELb1ELb1ELb0EEENS1_36VarlenDynamicPersistentTileSchedulerILi128ELi80ELi128ELi128ELb1ELb1ELb0ELb0ELb1ELb1EEEEEEEEEvNT_6ParamsE --------------------------
	.section	.nv.shared._ZN7cutlass13device_kernelIN5flash19enable_sm80_to_sm89INS1_16FlashAttnFwdSm80INS1_25CollectiveMainloopFwdSm80ILi4ELi1ELb0EN4cute5tupleIJNS5_1CILi128EEENS7_ILi80EEENS7_ILi64EEEEEELi64ENS_6half_tEfNS_4arch4Sm80ELb0ELb0ELb1ELb1ELb1ELb1ELb1ELb1EEENS1_21CollectiveEpilogueFwdINS6_IJS8_SA_S9_EEENS6_IJNS7_ILi1EEESI_SI_EEESC_SE_Li128ELb1ELb1ELb1ELb0EEENS1_36VarlenDynamicPersistentTileSchedulerILi128ELi80ELi128ELi128ELb1ELb1ELb0ELb0ELb1ELb1EEEEEEEEEvNT_6ParamsE,"aw",@nobits
	.sectionflags	@""
	.align	16


//--------------------- .nv.shared._ZN7cutlass13device_kernelIN5flash19enable_sm80_to_sm89INS1_16FlashAttnFwdSm80INS1_25CollectiveMainloopFwdSm80ILi4ELi1ELb0EN4cute5tupleIJNS5_1CILi128EEENS7_ILi96EEENS7_ILi64EEEEEELi64ENS_6half_tEfNS_4arch4Sm80ELb0ELb1ELb1ELb0ELb1ELb0ELb1ELb1EEENS1_21CollectiveEpilogueFwdINS6_IJS8_SA_S9_EEENS6_IJNS7_ILi1EEESI_SI_EEESC_SE_Li128ELb0ELb1ELb1ELb0EEENS1_19SingleTileSchedulerILb0ELb1ELb1ELi128EEEEEEEEEvNT_6ParamsE --------------------------
	.section	.nv.shared._ZN7cutlass13device_kernelIN5flash19enable_sm80_to_sm89INS1_16FlashAttnFwdSm80INS1_25CollectiveMainloopFwdSm80ILi4ELi1ELb0EN4cute5tupleIJNS5_1CILi128EEENS7_ILi96EEENS7_ILi64EEEEEELi64ENS_6half_tEfNS_4arch4Sm80ELb0ELb1ELb1ELb0ELb1ELb0ELb1ELb1EEENS1_21CollectiveEpilogueFwdINS6_IJS8_SA_S9_EEENS6_IJNS7_ILi1EEESI_SI_EEESC_SE_Li128ELb0ELb1ELb1ELb0EEENS1_19SingleTileSchedulerILb0ELb1ELb1ELi128EEEEEEEEEvNT_6ParamsE,"aw",@nobits
	.sectionflags	@""
	.align	16


//--------------------- .nv.shared._ZN7cutlass13device_kernelIN5flash19enable_sm80_to_sm89INS1_16FlashAttnFwdSm80INS1_25CollectiveMainloopFwdSm80ILi4ELi1ELb0EN4cute5tupleIJNS5_1CILi128EEENS7_ILi80EEENS7_ILi64EEEEEELi64ENS_6half_tEfNS_4arch4Sm80ELb0ELb1ELb1ELb1ELb1ELb0ELb1ELb1EEENS1_21CollectiveEpilogueFwdINS6_IJS8_SA_S9_EEENS6_IJNS7_ILi1EEESI_SI_EEESC_SE_Li128ELb1ELb1ELb1ELb0EEENS1_36VarlenDynamicPersistentTileSchedulerILi128ELi80ELi128ELi128ELb1ELb1ELb0ELb1ELb0ELb1EEEEEEEEEvNT_6ParamsE --------------------------
	.section	.nv.shared._ZN7cutlass13device_kernelIN5flash19enable_sm80_to_sm89INS1_16FlashAttnFwdSm80INS1_25CollectiveMainloopFwdSm80ILi4ELi1ELb0EN4cute5tupleIJNS5_1CILi128EEENS7_ILi80EEENS7_ILi64EEEEEELi64ENS_6half_tEfNS_4arch4Sm80ELb0ELb1ELb1ELb1ELb1ELb0ELb1ELb1EEENS1_21CollectiveEpilogueFwdINS6_IJS8_SA_S9_EEENS6_IJNS7_ILi1EEESI_SI_EEESC_SE_Li128ELb1ELb1ELb1ELb0EEENS1_36VarlenDynamicPersistentTileSchedulerILi128ELi80ELi128ELi128ELb1ELb1ELb0ELb1ELb0ELb1EEEEEEEEEvNT_6ParamsE,"aw",@nobits
	.sectionflags	@""
	.align	16


//--------------------- .nv.shared._ZN7cutlass13device_kernelIN5flash19enable_sm80_to_sm89INS1_16FlashAttnFwdSm80INS1_25CollectiveMainloopFwdSm80ILi4ELi1ELb0EN4cute5tupleIJNS5_1CILi128EEENS7_ILi80EEENS7_ILi64EEEEEELi64ENS_6half_tEfNS_4arch4Sm80ELb0ELb1ELb1ELb1ELb1ELb1ELb1ELb1EEENS1_21CollectiveEpilogueFwdINS6_IJS8_SA_S9_EEENS6_IJNS7_ILi1EEESI_SI_EEESC_SE_Li128ELb1ELb1ELb1ELb0EEENS1_36VarlenDynamicPersistentTileSchedulerILi128ELi80ELi128ELi128ELb1ELb1ELb0ELb1ELb0ELb1EEEEEEEEEvNT_6ParamsE --------------------------
	.section	.nv.shared._ZN7cutlass13device_kernelIN5flash19enable_sm80_to_sm89INS1_16FlashAttnFwdSm80INS1_25CollectiveMainloopFwdSm80ILi4ELi1ELb0EN4cute5tupleIJNS5_1CILi128EEENS7_ILi80EEENS7_ILi64EEEEEELi64ENS_6half_tEfNS_4arch4Sm80ELb0ELb1ELb1ELb1ELb1ELb1ELb1ELb1EEENS1_21CollectiveEpilogueFwdINS6_IJS8_SA_S9_EEENS6_IJNS7_ILi1EEESI_SI_EEESC_SE_Li128ELb1ELb1ELb1ELb0EEENS1_36VarlenDynamicPersistentTileSchedulerILi128ELi80ELi128ELi128ELb1ELb1ELb0ELb1ELb0ELb1EEEEEEEEEvNT_6ParamsE,"aw",@nobits
	.sectionflags	@""
	.align	16


//--------------------- .nv.shared._ZN7cutlass13device_kernelIN5flash19enable_sm80_to_sm89INS1_16FlashAttnFwdSm80INS1_25CollectiveMainloopFwdSm80ILi4ELi1ELb0EN4cute5tupleIJNS5_1CILi128EEENS7_ILi112EEENS7_ILi64EEEEEELi64ENS_6half_tEfNS_4arch4Sm80ELb1ELb0ELb1ELb0ELb1ELb0ELb1ELb1EEENS1_21CollectiveEpilogueFwdINS6_IJS8_SA_S9_EEENS6_IJNS7_ILi1EEESI_SI_EEESC_SE_Li128ELb0ELb1ELb1ELb0EEENS1_30DynamicPersistentTileSchedulerILi128ELi128ELb1ELb1ELb0EEEEEEEEEvNT_6ParamsE --------------------------
	.section	.nv.shared._ZN7cutlass13device_kernelIN5flash19enable_sm80_to_sm89INS1_16FlashAttnFwdSm80INS1_25CollectiveMainloopFwdSm80ILi4ELi1ELb0EN4cute5tupleIJNS5_1CILi128EEENS7_ILi112EEENS7_ILi64EEEEEELi64ENS_6half_tEfNS_4arch4Sm80ELb1ELb0ELb1ELb0ELb1ELb0ELb1ELb1EEENS1_21CollectiveEpilogueFwdINS6_IJS8_SA_S9_EEENS6_IJNS7_ILi1EEESI_SI_EEESC_SE_Li128ELb0ELb1ELb1ELb0EEENS1_30DynamicPersistentTileSchedulerILi128ELi128ELb1ELb1ELb0EEEEEEEEEvNT_6ParamsE,"aw",@nobits
	.sectionflags	@""
	.align	16


//--------------------- .nv.shared._ZN7cutlass13device_kernelIN5flash19enable_sm80_to_sm89INS1_16FlashAttnFwdSm80INS1_25CollectiveMainloopFwdSm80ILi4ELi1ELb0EN4cute5tupleIJNS5_1CILi128EEENS7_ILi80EEENS7_ILi64EEEEEELi64ENS_6half_tEfNS_4arch4Sm80ELb1ELb0ELb1ELb1ELb1ELb0ELb1ELb1EEENS1_21CollectiveEpilogueFwdINS6_IJS8_SA_S9_EEENS6_IJNS7_ILi1EEESI_SI_EEESC_SE_Li128ELb1ELb1ELb1ELb0EEENS1_36VarlenDynamicPersistentTileSchedulerILi128ELi80ELi128ELi128ELb1ELb1ELb0ELb1ELb1ELb1EEEEEEEEEvNT_6ParamsE --------------------------
	.section	.nv.shared._ZN7cutlass13device_kernelIN5flash19enable_sm80_to_sm89INS1_16FlashAttnFwdSm80INS1_25CollectiveMainloopFwdSm80ILi4ELi1ELb0EN4cute5tupleIJNS5_1CILi128EEENS7_ILi80EEENS7_ILi64EEEEEELi64ENS_6half_tEfNS_4arch4Sm80ELb1ELb0ELb1ELb1ELb1ELb0ELb1ELb1EEENS1_21CollectiveEpilogueFwdINS6_IJS8_SA_S9_EEENS6_IJNS7_ILi1EEESI_SI_EEESC_SE_Li128ELb1ELb1ELb1ELb0EEENS1_36VarlenDynamicPersistentTileSchedulerILi128ELi80ELi128ELi128ELb1ELb1ELb0ELb1ELb1ELb1EEEEEEEEEvNT_6ParamsE,"aw",@nobits
	.sectionflags	@""
	.align	16


//--------------------- .nv.shared._ZN7cutlass13device_kernelIN5flash19enable_sm80_to_sm89INS1_16FlashAttnFwdSm80INS1_25CollectiveMainloopFwdSm80ILi4ELi1ELb0EN4cute5tupleIJNS5_1CILi128EEENS7_ILi80EEENS7_ILi64EEEEEELi64ENS_6half_tEfNS_4arch4Sm80ELb1ELb0ELb1ELb1ELb1ELb1ELb1ELb1EEENS1_21CollectiveEpilogueFwdINS6_IJS8_SA_S9_EEENS6_IJNS7_ILi1EEESI_SI_EEESC_SE_Li128ELb1ELb1ELb1ELb0EEENS1_36VarlenDynamicPersistentTileSchedulerILi128ELi80ELi128ELi128ELb1ELb1ELb0ELb1ELb1ELb1EEEEEEEEEvNT_6ParamsE --------------------------
	.section	.nv.shared._ZN7cutlass13device_kernelIN5flash19enable_sm80_to_sm89INS1_16FlashAttnFwdSm80INS1_25CollectiveMainloopFwdSm80ILi4ELi1ELb0EN4cute5tupleIJNS5_1CILi128EEENS7_ILi80EEENS7_ILi64EEEEEELi64ENS_6half_tEfNS_4arch4Sm80ELb1ELb0ELb1ELb1ELb1ELb1ELb1ELb1EEENS1_21CollectiveEpilogueFwdINS6_IJS8_SA_S9_EEENS6_IJNS7_ILi1EEESI_SI_EEESC_SE_Li128ELb1ELb1ELb1ELb0EEENS1_36VarlenDynamicPersistentTileSchedulerILi128ELi80ELi128ELi128ELb1ELb1ELb0ELb1ELb1ELb1EEEEEEEEEvNT_6ParamsE,"aw",@nobits
	.sectionflags	@""
	.align	16


//--------------------- .nv.shared._ZN7cutlass13device_kernelIN5flash19enable_sm80_to_sm89INS1_16FlashAttnFwdSm80INS1_25CollectiveMainloopFwdSm80ILi4ELi1ELb0EN4cute5tupleIJNS5_1CILi128EEENS7_ILi112EEENS7_ILi64EEEEEELi64ENS_6half_tEfNS_4arch4Sm80ELb0ELb0ELb0ELb0ELb1ELb0ELb1ELb1EEENS1_21CollectiveEpilogueFwdINS6_IJS8_SA_S9_EEENS6_IJNS7_ILi1EEESI_SI_EEESC_SE_Li128ELb0ELb1ELb1ELb0EEENS1_19SingleTileSchedulerILb0ELb1ELb1ELi128EEEEEEEEEvNT_6ParamsE --------------------------
	.section	.nv.shared._ZN7cutlass13device_kernelIN5flash19enable_sm80_to_sm89INS1_16FlashAttnFwdSm80INS1_25CollectiveMainloopFwdSm80ILi4ELi1ELb0EN4cute5tupleIJNS5_1CILi128EEENS7_ILi112EEENS7_ILi64EEEEEELi64ENS_6half_tEfNS_4arch4Sm80ELb0ELb0ELb0ELb0ELb1ELb0ELb1ELb1EEENS1_21CollectiveEpilogueFwdINS6_IJS8_SA_S9_EEENS6_IJNS7_ILi1EEESI_SI_EEESC_SE_Li128ELb0ELb1ELb1ELb0EEENS1_19SingleTileSchedulerILb0ELb1ELb1ELi128EEEEEEEEEvNT_6ParamsE,"aw",@nobits
	.sectionflags	@""
	.align	16


//--------------------- .nv.shared._ZN7cutlass13device_kernelIN5flash19enable_sm80_to_sm89INS1_16FlashAttnFwdSm80INS1_25CollectiveMainloopFwdSm80ILi4ELi1ELb0EN4cute5tupleIJNS5_1CILi128EEENS7_ILi80EEENS7_ILi64EEEEEELi64ENS_6half_tEfNS_4arch4Sm80ELb0ELb0ELb0ELb1ELb1ELb0ELb1ELb1EEENS1_21CollectiveEpilogueFwdINS6_IJS8_SA_S9_EEENS6_IJNS7_ILi1EEESI_SI_EEESC_SE_Li128ELb1ELb1ELb1ELb0EEENS1_36VarlenDynamicPersistentTileSchedulerILi128ELi80ELi128ELi128ELb1ELb1ELb0ELb0ELb1ELb1EEEEEEEEEvNT_6ParamsE --------------------------
	.section	.nv.shared._ZN7cutlass13device_kernelIN5flash19enable_sm80_to_sm89INS1_16FlashAttnFwdSm80INS1_25CollectiveMainloopFwdSm80ILi4ELi1ELb0EN4cute5tupleIJNS5_1CILi128EEENS7_ILi80EEENS7_ILi64EEEEEELi64ENS_6half_tEfNS_4arch4Sm80ELb0ELb0ELb0ELb1ELb1ELb0ELb1ELb1EEENS1_21CollectiveEpilogueFwdINS6_IJS8_SA_S9_EEENS6_IJNS7_ILi1EEESI_SI_EEESC_SE_Li128ELb1ELb1ELb1ELb0EEENS1_36VarlenDynamicPersistentTileSchedulerILi128ELi80ELi128ELi128ELb1ELb1ELb0ELb0ELb1ELb1EEEEEEEEEvNT_6ParamsE,"aw",@nobits
	.sectionflags	@""
	.align	16


//--------------------- .nv.shared._ZN7cutlass13device_kernelIN5flash19enable_sm80_to_sm89INS1_16FlashAttnFwdSm80INS1_25CollectiveMainloopFwdSm80ILi4ELi1ELb0EN4cute5tupleIJNS5_1CILi128EEENS7_ILi80EEENS7_ILi64EEEEEELi64ENS_6half_tEfNS_4arch4Sm80ELb0ELb0ELb0ELb1ELb1ELb1ELb1ELb1EEENS1_21CollectiveEpilogueFwdINS6_IJS8_SA_S9_EEENS6_IJNS7_ILi1EEESI_SI_EEESC_SE_Li128ELb1ELb1ELb1ELb0EEENS1_36VarlenDynamicPersistentTileSchedulerILi128ELi80ELi128ELi128ELb1ELb1ELb0ELb0ELb1ELb1EEEEEEEEEvNT_6ParamsE --------------------------
	.section	.nv.shared._ZN7cutlass13device_kernelIN5flash19enable_sm80_to_sm89INS1_16FlashAttnFwdSm80INS1_25CollectiveMainloopFwdSm80ILi4ELi1ELb0EN4cute5tupleIJNS5_1CILi128EEENS7_ILi80EEENS7_ILi64EEEEEELi64ENS_6half_tEfNS_4arch4Sm80ELb0ELb0ELb0ELb1ELb1ELb1ELb1ELb1EEENS1_21CollectiveEpilogueFwdINS6_IJS8_SA_S9_EEENS6_IJNS7_ILi1EEESI_SI_EEESC_SE_Li128ELb1ELb1ELb1ELb0EEENS1_36VarlenDynamicPersistentTileSchedulerILi128ELi80ELi128ELi128ELb1ELb1ELb0ELb0ELb1ELb1EEEEEEEEEvNT_6ParamsE,"aw",@nobits
	.sectionflags	@""
	.align	16


//--------------------- .nv.shared._ZN7cutlass13device_kernelIN5flash19enable_sm80_to_sm89INS1_16FlashAttnFwdSm80INS1_25CollectiveMainloopFwdSm80ILi4ELi1ELb0EN4cute5tupleIJNS5_1CILi128EEENS7_ILi96EEENS7_ILi64EEEEEELi64ENS_6half_tEfNS_4arch4Sm80ELb0ELb1ELb0ELb0ELb1ELb0ELb1ELb1EEENS1_21CollectiveEpilogueFwdINS6_IJS8_SA_S9_EEENS6_IJNS7_ILi1EEESI_SI_EEESC_SE_Li128ELb0ELb1ELb1ELb0EEENS1_19SingleTileSchedulerILb0ELb1ELb1ELi128EEEEEEEEEvNT_6ParamsE --------------------------
	.section	.nv.shared._ZN7cutlass13device_kernelIN5flash19enable_sm80_to_sm89INS1_16FlashAttnFwdSm80INS1_25CollectiveMainloopFwdSm80ILi4ELi1ELb0EN4cute5tupleIJNS5_1CILi128EEENS7_ILi96EEENS7_ILi64EEEEEELi64ENS_6half_tEfNS_4arch4Sm80ELb0ELb1ELb0ELb0ELb1ELb0ELb1ELb1EEENS1_21CollectiveEpilogueFwdINS6_IJS8_SA_S9_EEENS6_IJNS7_ILi1EEESI_SI_EEESC_SE_Li128ELb0ELb1ELb1ELb0EEENS1_19SingleTileSchedulerILb0ELb1ELb1ELi128EEEEEEEEEvNT_6ParamsE,"aw",@nobits
	.sectionflags	@""
	.align	16


//--------------------- .nv.shared._ZN7cutlass13device_kernelIN5flash19enable_sm80_to_sm89INS1_16FlashAttnFwdSm80INS1_25CollectiveMainloopFwdSm80ILi4ELi1ELb0EN4cute5tupleIJNS5_1CILi128EEENS7_ILi80EEENS7_ILi64EEEEEELi64ENS_6half_tEfNS_4arch4Sm80ELb0ELb1ELb0ELb1ELb1ELb0ELb1ELb1EEENS1_21CollectiveEpilogueFwdINS6_IJS8_SA_S9_EEENS6_IJNS7_ILi1EEESI_SI_EEESC_SE_Li128ELb1ELb1ELb1ELb0EEENS1_36VarlenDynamicPersistentTileSchedulerILi128ELi80ELi128ELi128ELb1ELb1ELb0ELb1ELb0ELb1EEEEEEEEEvNT_6ParamsE --------------------------
	.section	.nv.shared._ZN7cutlass13device_kernelIN5flash19enable_sm80_to_sm89INS1_16FlashAttnFwdSm80INS1_25CollectiveMainloopFwdSm80ILi4ELi1ELb0EN4cute5tupleIJNS5_1CILi128EEENS7_ILi80EEENS7_ILi64EEEEEELi64ENS_6half_tEfNS_4arch4Sm80ELb0ELb1ELb0ELb1ELb1ELb0ELb1ELb1EEENS1_21CollectiveEpilogueFwdINS6_IJS8_SA_S9_EEENS6_IJNS7_ILi1EEESI_SI_EEESC_SE_Li128ELb1ELb1ELb1ELb0EEENS1_36VarlenDynamicPersistentTileSchedulerILi128ELi80ELi128ELi128ELb1ELb1ELb0ELb1ELb0ELb1EEEEEEEEEvNT_6ParamsE,"aw",@nobits
	.sectionflags	@""
	.align	16


//--------------------- .nv.shared._ZN7cutlass13device_kernelIN5flash19enable_sm80_to_sm89INS1_16FlashAttnFwdSm80INS1_25CollectiveMainloopFwdSm80ILi4ELi1ELb0EN4cute5tupleIJNS5_1CILi128EEENS7_ILi80EEENS7_ILi64EEEEEELi64ENS_6half_tEfNS_4arch4Sm80ELb0ELb1ELb0ELb1ELb1ELb1ELb1ELb1EEENS1_21CollectiveEpilogueFwdINS6_IJS8_SA_S9_EEENS6_IJNS7_ILi1EEESI_SI_EEESC_SE_Li128ELb1ELb1ELb1ELb0EEENS1_36VarlenDynamicPersistentTileSchedulerILi128ELi80ELi128ELi128ELb1ELb1ELb0ELb1ELb0ELb1EEEEEEEEEvNT_6ParamsE --------------------------
	.section	.nv.shared._ZN7cutlass13device_kernelIN5flash19enable_sm80_to_sm89INS1_16FlashAttnFwdSm80INS1_25CollectiveMainloopFwdSm80ILi4ELi1ELb0EN4cute5tupleIJNS5_1CILi128EEENS7_ILi80EEENS7_ILi64EEEEEELi64ENS_6half_tEfNS_4arch4Sm80ELb0ELb1ELb0ELb1ELb1ELb1ELb1ELb1EEENS1_21CollectiveEpilogueFwdINS6_IJS8_SA_S9_EEENS6_IJNS7_ILi1EEESI_SI_EEESC_SE_Li128ELb1ELb1ELb1ELb0EEENS1_36VarlenDynamicPersistentTileSchedulerILi128ELi80ELi128ELi128ELb1ELb1ELb0ELb1ELb0ELb1EEEEEEEEEvNT_6ParamsE,"aw",@nobits
	.sectionflags	@""
	.align	16


//--------------------- .nv.shared._ZN7cutlass13device_kernelIN5flash19enable_sm80_to_sm89INS1_16FlashAttnFwdSm80INS1_25CollectiveMainloopFwdSm80ILi4ELi1ELb0EN4cute5tupleIJNS5_1CILi128EEENS7_ILi112EEENS7_ILi64EEEEEELi64ENS_6half_tEfNS_4arch4Sm80ELb1ELb0ELb0ELb0ELb1ELb0ELb1ELb1EEENS1_21CollectiveEpilogueFwdINS6_IJS8_SA_S9_EEENS6_IJNS7_ILi1EEESI_SI_EEESC_SE_Li128ELb0ELb1ELb1ELb0EEENS1_30DynamicPersistentTileSchedulerILi128ELi128ELb1ELb1ELb0EEEEEEEEEvNT_6ParamsE --------------------------
	.section	.nv.shared._ZN7cutlass13device_kernelIN5flash19enable_sm80_to_sm89INS1_16FlashAttnFwdSm80INS1_25CollectiveMainloopFwdSm80ILi4ELi1ELb0EN4cute5tupleIJNS5_1CILi128EEENS7_ILi112EEENS7_ILi64EEEEEELi64ENS_6half_tEfNS_4arch4Sm80ELb1ELb0ELb0ELb0ELb1ELb0ELb1ELb1EEENS1_21CollectiveEpilogueFwdINS6_IJS8_SA_S9_EEENS6_IJNS7_ILi1EEESI_SI_EEESC_SE_Li128ELb0ELb1ELb1ELb0EEENS1_30DynamicPersistentTileSchedulerILi128ELi128ELb1ELb1ELb0EEEEEEEEEvNT_6ParamsE,"aw",@nobits
	.sectionflags	@""
	.align	16


//--------------------- .nv.shared._ZN7cutlass13device_kernelIN5flash19enable_sm80_to_sm89INS1_16FlashAttnFwdSm80INS1_25CollectiveMainloopFwdSm80ILi4ELi1ELb0EN4cute5tupleIJNS5_1CILi128EEENS7_ILi80EEENS7_ILi64EEEEEELi64ENS_6half_tEfNS_4arch4Sm80ELb1ELb0ELb0ELb1ELb1ELb0ELb1ELb1EEENS1_21CollectiveEpilogueFwdINS6_IJS8_SA_S9_EEENS6_IJNS7_ILi1EEESI_SI_EEESC_SE_Li128ELb1ELb1ELb1ELb0EEENS1_36VarlenDynamicPersistentTileSchedulerILi128ELi80ELi128ELi128ELb1ELb1ELb0ELb1ELb1ELb1EEEEEEEEEvNT_6ParamsE --------------------------
	.section	.nv.shared._ZN7cutlass13device_kernelIN5flash19enable_sm80_to_sm89INS1_16FlashAttnFwdSm80INS1_25CollectiveMainloopFwdSm80ILi4ELi1ELb0EN4cute5tupleIJNS5_1CILi128EEENS7_ILi80EEENS7_ILi64EEEEEELi64ENS_6half_tEfNS_4arch4Sm80ELb1ELb0ELb0ELb1ELb1ELb0ELb1ELb1EEENS1_21CollectiveEpilogueFwdINS6_IJS8_SA_S9_EEENS6_IJNS7_ILi1EEESI_SI_EEESC_SE_Li128ELb1ELb1ELb1ELb0EEENS1_36VarlenDynamicPersistentTileSchedulerILi128ELi80ELi128ELi128ELb1ELb1ELb0ELb1ELb1ELb1EEEEEEEEEvNT_6ParamsE,"aw",@nobits
	.sectionflags	@""
	.align	16


//--------------------- .nv.shared._ZN7cutlass13device_kernelIN5flash19enable_sm80_to_sm89INS1_16FlashAttnFwdSm80INS1_25CollectiveMainloopFwdSm80ILi4ELi1ELb0EN4cute5tupleIJNS5_1CILi128EEENS7_ILi80EEENS7_ILi64EEEEEELi64ENS_6half_tEfNS_4arch4Sm80ELb1ELb0ELb0ELb1ELb1ELb1ELb1ELb1EEENS1_21CollectiveEpilogueFwdINS6_IJS8_SA_S9_EEENS6_IJNS7_ILi1EEESI_SI_EEESC_SE_Li128ELb1ELb1ELb1ELb0EEENS1_36VarlenDynamicPersistentTileSchedulerILi128ELi80ELi128ELi128ELb1ELb1ELb0ELb1ELb1ELb1EEEEEEEEEvNT_6ParamsE --------------------------
	.section	.nv.shared._ZN7cutlass13device_kernelIN5flash19enable_sm80_to_sm89INS1_16FlashAttnFwdSm80INS1_25CollectiveMainloopFwdSm80ILi4ELi1ELb0EN4cute5tupleIJNS5_1CILi128EEENS7_ILi80EEENS7_ILi64EEEEEELi64ENS_6half_tEfNS_4arch4Sm80ELb1ELb0ELb0ELb1ELb1ELb1ELb1ELb1EEENS1_21CollectiveEpilogueFwdINS6_IJS8_SA_S9_EEENS6_IJNS7_ILi1EEESI_SI_EEESC_SE_Li128ELb1ELb1ELb1ELb0EEENS1_36VarlenDynamicPersistentTileSchedulerILi128ELi80ELi128ELi128ELb1ELb1ELb0ELb1ELb1ELb1EEEEEEEEEvNT_6ParamsE,"aw",@nobits
	.sectionflags	@""
	.align	16
